// Copyright (c) 2024, Tri Dao.
// Splitting the different head dimensions to different files to speed up compilation.
// This file is auto-generated. See "generate_kernels.py"
#include "namespace_config.h"
#include "flash_fwd_launch_template.h"

namespace FLASH_NAMESPACE {

template<>
void run_mha_fwd_<cutlass::half_t, 96, true>(Flash_fwd_params &params, cudaStream_t stream) {
    run_mha_fwd_hdim96<cutlass::half_t, true>(params, stream);
}

} // namespace FLASH_NAMESPACE

// ===== COMPILED SASS (sm_103a) =====

	.target	sm_103a

	.elftype	@"ET_EXEC"


//--------------------- .note.nv.tkinfo           --------------------------
	.section	.note.nv.tkinfo,"",@"SHT_NOTE"
	.sectionflags	@"SHF_NOTE_NV_TKINFO"
	.tkinfo
        /*0018*/ 	.word	0x00000002
        /*0030*/ 	.string	""
        /*0030*/ 	.string	"ptxas"
        /*0030*/ 	.string	"Cuda compilation tools, release 13.0, V13.0.88"
        /*0030*/ 	.string	"Build cuda_13.0.r13.0/compiler.36424714_0"
        /*0030*/ 	.string	"-arch sm_103a -m 64 "



//--------------------- .note.nv.cuinfo           --------------------------
	.section	.note.nv.cuinfo,"",@"SHT_NOTE"
	.sectionflags	@"SHF_NOTE_NV_CUINFO"
        /*0018*/ 	.short	0x0002
        /*001a*/ 	.short	0x0067
        /*001c*/ 	.short	0x0082
	.zero		2


//--------------------- .nv.info                  --------------------------
	.section	.nv.info,"",@"SHT_CUDA_INFO"
	.align	4


	//----- nvinfo : EIATTR_REGCOUNT
	.align		4
        /*0000*/ 	.byte	0x04, 0x2f
        /*0002*/ 	.short	(.L_12 - .L_11)
	.align		4
.L_11:
        /*0004*/ 	.word	index@(_ZN5flash16flash_fwd_kernelI23Flash_fwd_kernel_traitsILi96ELi64ELi64ELi4ELb0ELb0EN7cutlass6half_tE19Flash_kernel_traitsILi96ELi64ELi64ELi4ES3_EELb0ELb1ELb0ELb1ELb0ELb0ELb1ELb0EEEvNS_16Flash_fwd_paramsE)
        /*0008*/ 	.word	0x000000a8


	//----- nvinfo : EIATTR_FRAME_SIZE
	.align		4
.L_12:
        /*000c*/ 	.byte	0x04, 0x11
        /*000e*/ 	.short	(.L_14 - .L_13)
	.align		4
.L_13:
        /*0010*/ 	.word	index@(_ZN5flash16flash_fwd_kernelI23Flash_fwd_kernel_traitsILi96ELi64ELi64ELi4ELb0ELb0EN7cutlass6half_tE19Flash_kernel_traitsILi96ELi64ELi64ELi4ES3_EELb0ELb1ELb0ELb1ELb0ELb0ELb1ELb0EEEvNS_16Flash_fwd_paramsE)
        /*0014*/ 	.word	0x00000000


	//----- nvinfo : EIATTR_REGCOUNT
	.align		4
.L_14:
        /*0018*/ 	.byte	0x04, 0x2f
        /*001a*/ 	.short	(.L_16 - .L_15)
	.align		4
.L_15:
        /*001c*/ 	.word	index@(_ZN5flash16flash_fwd_kernelI23Flash_fwd_kernel_traitsILi96ELi64ELi64ELi4ELb0ELb0EN7cutlass6half_tE19Flash_kernel_traitsILi96ELi64ELi64ELi4ES3_EELb1ELb1ELb0ELb1ELb0ELb0ELb0ELb1EEEvNS_16Flash_fwd_paramsE)
        /*0020*/ 	.word	0x000000ca


	//----- nvinfo : EIATTR_FRAME_SIZE
	.align		4
.L_16:
        /*0024*/ 	.byte	0x04, 0x11
        /*0026*/ 	.short	(.L_18 - .L_17)
	.align		4
.L_17:
        /*0028*/ 	.word	index@(_ZN5flash16flash_fwd_kernelI23Flash_fwd_kernel_traitsILi96ELi64ELi64ELi4ELb0ELb0EN7cutlass6half_tE19Flash_kernel_traitsILi96ELi64ELi64ELi4ES3_EELb1ELb1ELb0ELb1ELb0ELb0ELb0ELb1EEEvNS_16Flash_fwd_paramsE)
        /*002c*/ 	.word	0x00000000


	//----- nvinfo : EIATTR_REGCOUNT
	.align		4
.L_18:
        /*0030*/ 	.byte	0x04, 0x2f
        /*0032*/ 	.short	(.L_20 - .L_19)
	.align		4
.L_19:
        /*0034*/ 	.word	index@(_ZN5flash16flash_fwd_kernelI23Flash_fwd_kernel_traitsILi96ELi64ELi64ELi4ELb0ELb0EN7cutlass6half_tE19Flash_kernel_traitsILi96ELi64ELi64ELi4ES3_EELb0ELb1ELb0ELb0ELb0ELb0ELb1ELb0EEEvNS_16Flash_fwd_paramsE)
        /*0038*/ 	.word	0x000000a8


	//----- nvinfo : EIATTR_FRAME_SIZE
	.align		4
.L_20:
        /*003c*/ 	.byte	0x04, 0x11
        /*003e*/ 	.short	(.L_22 - .L_21)
	.align		4
.L_21:
        /*0040*/ 	.word	index@(_ZN5flash16flash_fwd_kernelI23Flash_fwd_kernel_traitsILi96ELi64ELi64ELi4ELb0ELb0EN7cutlass6half_tE19Flash_kernel_traitsILi96ELi64ELi64ELi4ES3_EELb0ELb1ELb0ELb0ELb0ELb0ELb1ELb0EEEvNS_16Flash_fwd_paramsE)
        /*0044*/ 	.word	0x00000000


	//----- nvinfo : EIATTR_REGCOUNT
	.align		4
.L_22:
        /*0048*/ 	.byte	0x04, 0x2f
        /*004a*/ 	.short	(.L_24 - .L_23)
	.align		4
.L_23:
        /*004c*/ 	.word	index@(_ZN5flash16flash_fwd_kernelI23Flash_fwd_kernel_traitsILi96ELi64ELi64ELi4ELb0ELb0EN7cutlass6half_tE19Flash_kernel_traitsILi96ELi64ELi64ELi4ES3_EELb1ELb1ELb0ELb0ELb0ELb0ELb0ELb1EEEvNS_16Flash_fwd_paramsE)
        /*0050*/ 	.word	0x000000ce


	//----- nvinfo : EIATTR_FRAME_SIZE
	.align		4
.L_24:
        /*0054*/ 	.byte	0x04, 0x11
        /*0056*/ 	.short	(.L_26 - .L_25)
	.align		4
.L_25:
        /*0058*/ 	.word	index@(_ZN5flash16flash_fwd_kernelI23Flash_fwd_kernel_traitsILi96ELi64ELi64ELi4ELb0ELb0EN7cutlass6half_tE19Flash_kernel_traitsILi96ELi64ELi64ELi4ES3_EELb1ELb1ELb0ELb0ELb0ELb0ELb0ELb1EEEvNS_16Flash_fwd_paramsE)
        /*005c*/ 	.word	0x00000000


	//----- nvinfo : EIATTR_REGCOUNT
	.align		4
.L_26:
        /*0060*/ 	.byte	0x04, 0x2f
        /*0062*/ 	.short	(.L_28 - .L_27)
	.align		4
.L_27:
        /*0064*/ 	.word	index@(_ZN5flash16flash_fwd_kernelI23Flash_fwd_kernel_traitsILi96ELi64ELi64ELi4ELb0ELb0EN7cutlass6half_tE19Flash_kernel_traitsILi96ELi64ELi64ELi4ES3_EELb1ELb1ELb0ELb1ELb0ELb0ELb0ELb0EEEvNS_16Flash_fwd_paramsE)
        /*0068*/ 	.word	0x000000a2


	//----- nvinfo : EIATTR_FRAME_SIZE
	.align		4
.L_28:
        /*006c*/ 	.byte	0x04, 0x11
        /*006e*/ 	.short	(.L_30 - .L_29)
	.align		4
.L_29:
        /*0070*/ 	.word	index@(_ZN5flash16flash_fwd_kernelI23Flash_fwd_kernel_traitsILi96ELi64ELi64ELi4ELb0ELb0EN7cutlass6half_tE19Flash_kernel_traitsILi96ELi64ELi64ELi4ES3_EELb1ELb1ELb0ELb1ELb0ELb0ELb0ELb0EEEvNS_16Flash_fwd_paramsE)
        /*0074*/ 	.word	0x00000000


	//----- nvinfo : EIATTR_REGCOUNT
	.align		4
.L_30:
        /*0078*/ 	.byte	0x04, 0x2f
        /*007a*/ 	.short	(.L_32 - .L_31)
	.align		4
.L_31:
        /*007c*/ 	.word	index@(_ZN5flash16flash_fwd_kernelI23Flash_fwd_kernel_traitsILi96ELi64ELi64ELi4ELb0ELb0EN7cutlass6half_tE19Flash_kernel_traitsILi96ELi64ELi64ELi4ES3_EELb0ELb1ELb0ELb0ELb0ELb1ELb1ELb0EEEvNS_16Flash_fwd_paramsE)
        /*0080*/ 	.word	0x000000a4


	//----- nvinfo : EIATTR_FRAME_SIZE
	.align		4
.L_32:
        /*0084*/ 	.byte	0x04, 0x11
        /*0086*/ 	.short	(.L_34 - .L_33)
	.align		4
.L_33:
        /*0088*/ 	.word	index@(_ZN5flash16flash_fwd_kernelI23Flash_fwd_kernel_traitsILi96ELi64ELi64ELi4ELb0ELb0EN7cutlass6half_tE19Flash_kernel_traitsILi96ELi64ELi64ELi4ES3_EELb0ELb1ELb0ELb0ELb0ELb1ELb1ELb0EEEvNS_16Flash_fwd_paramsE)
        /*008c*/ 	.word	0x00000000


	//----- nvinfo : EIATTR_REGCOUNT
	.align		4
.L_34:
        /*0090*/ 	.byte	0x04, 0x2f
        /*0092*/ 	.short	(.L_36 - .L_35)
	.align		4
.L_35:
        /*0094*/ 	.word	index@(_ZN5flash16flash_fwd_kernelI23Flash_fwd_kernel_traitsILi96ELi64ELi64ELi4ELb0ELb0EN7cutlass6half_tE19Flash_kernel_traitsILi96ELi64ELi64ELi4ES3_EELb1ELb1ELb0ELb0ELb0ELb1ELb0ELb0EEEvNS_16Flash_fwd_paramsE)
        /*0098*/ 	.word	0x0000009c


	//----- nvinfo : EIATTR_FRAME_SIZE
	.align		4
.L_36:
        /*009c*/ 	.byte	0x04, 0x11
        /*009e*/ 	.short	(.L_38 - .L_37)
	.align		4
.L_37:
        /*00a0*/ 	.word	index@(_ZN5flash16flash_fwd_kernelI23Flash_fwd_kernel_traitsILi96ELi64ELi64ELi4ELb0ELb0EN7cutlass6half_tE19Flash_kernel_traitsILi96ELi64ELi64ELi4ES3_EELb1ELb1ELb0ELb0ELb0ELb1ELb0ELb0EEEvNS_16Flash_fwd_paramsE)
        /*00a4*/ 	.word	0x00000000


	//----- nvinfo : EIATTR_REGCOUNT
	.align		4
.L_38:
        /*00a8*/ 	.byte	0x04, 0x2f
        /*00aa*/ 	.short	(.L_40 - .L_39)
	.align		4
.L_39:
        /*00ac*/ 	.word	index@(_ZN5flash16flash_fwd_kernelI23Flash_fwd_kernel_traitsILi96ELi64ELi64ELi4ELb0ELb0EN7cutlass6half_tE19Flash_kernel_traitsILi96ELi64ELi64ELi4ES3_EELb0ELb1ELb0ELb0ELb1ELb1ELb1ELb0EEEvNS_16Flash_fwd_paramsE)
        /*00b0*/ 	.word	0x000000a4


	//----- nvinfo : EIATTR_FRAME_SIZE
	.align		4
.L_40:
        /*00b4*/ 	.byte	0x04, 0x11
        /*00b6*/ 	.short	(.L_42 - .L_41)
	.align		4
.L_41:
        /*00b8*/ 	.word	index@(_ZN5flash16flash_fwd_kernelI23Flash_fwd_kernel_traitsILi96ELi64ELi64ELi4ELb0ELb0EN7cutlass6half_tE19Flash_kernel_traitsILi96ELi64ELi64ELi4ES3_EELb0ELb1ELb0ELb0ELb1ELb1ELb1ELb0EEEvNS_16Flash_fwd_paramsE)
        /*00bc*/ 	.word	0x00000000


	//----- nvinfo : EIATTR_REGCOUNT
	.align		4
.L_42:
        /*00c0*/ 	.byte	0x04, 0x2f
        /*00c2*/ 	.short	(.L_44 - .L_43)
	.align		4
.L_43:
        /*00c4*/ 	.word	index@(_ZN5flash16flash_fwd_kernelI23Flash_fwd_kernel_traitsILi96ELi64ELi64ELi4ELb0ELb0EN7cutlass6half_tE19Flash_kernel_traitsILi96ELi64ELi64ELi4ES3_EELb1ELb1ELb0ELb0ELb1ELb1ELb0ELb0EEEvNS_16Flash_fwd_paramsE)
        /*00c8*/ 	.word	0x00000097


	//----- nvinfo : EIATTR_FRAME_SIZE
	.align		4
.L_44:
        /*00cc*/ 	.byte	0x04, 0x11
        /*00ce*/ 	.short	(.L_46 - .L_45)
	.align		4
.L_45:
        /*00d0*/ 	.word	index@(_ZN5flash16flash_fwd_kernelI23Flash_fwd_kernel_traitsILi96ELi64ELi64ELi4ELb0ELb0EN7cutlass6half_tE19Flash_kernel_traitsILi96ELi64ELi64ELi4ES3_EELb1ELb1ELb0ELb0ELb1ELb1ELb0ELb0EEEvNS_16Flash_fwd_paramsE)
        /*00d4*/ 	.word	0x00000000


	//----- nvinfo : EIATTR_REGCOUNT
	.align		4
.L_46:
        /*00d8*/ 	.byte	0x04, 0x2f
        /*00da*/ 	.short	(.L_48 - .L_47)
	.align		4
.L_47:
        /*00dc*/ 	.word	index@(_ZN5flash16flash_fwd_kernelI23Flash_fwd_kernel_traitsILi96ELi64ELi64ELi4ELb0ELb0EN7cutlass6half_tE19Flash_kernel_traitsILi96ELi64ELi64ELi4ES3_EELb1ELb1ELb0ELb0ELb0ELb0ELb0ELb0EEEvNS_16Flash_fwd_paramsE)
        /*00e0*/ 	.word	0x000000a1


	//----- nvinfo : EIATTR_FRAME_SIZE
	.align		4
.L_48:
        /*00e4*/ 	.byte	0x04, 0x11
        /*00e6*/ 	.short	(.L_50 - .L_49)
	.align		4
.L_49:
        /*00e8*/ 	.word	index@(_ZN5flash16flash_fwd_kernelI23Flash_fwd_kernel_traitsILi96ELi64ELi64ELi4ELb0ELb0EN7cutlass6half_tE19Flash_kernel_traitsILi96ELi64ELi64ELi4ES3_EELb1ELb1ELb0ELb0ELb0ELb0ELb0ELb0EEEvNS_16Flash_fwd_paramsE)
        /*00ec*/ 	.word	0x00000000


	//----- nvinfo : EIATTR_REGCOUNT
	.align		4
.L_50:
        /*00f0*/ 	.byte	0x04, 0x2f
        /*00f2*/ 	.short	(.L_52 - .L_51)
	.align		4
.L_51:
        /*00f4*/ 	.word	index@(_ZN5flash16flash_fwd_kernelI23Flash_fwd_kernel_traitsILi96ELi128ELi64ELi4ELb0ELb0EN7cutlass6half_tE19Flash_kernel_traitsILi96ELi128ELi64ELi4ES3_EELb0ELb1ELb0ELb1ELb0ELb0ELb1ELb0EEEvNS_16Flash_fwd_paramsE)
        /*00f8*/ 	.word	0x000000ff


	//----- nvinfo : EIATTR_FRAME_SIZE
	.align		4
.L_52:
        /*00fc*/ 	.byte	0x04, 0x11
        /*00fe*/ 	.short	(.L_54 - .L_53)
	.align		4
.L_53:
        /*0100*/ 	.word	index@(_ZN5flash16flash_fwd_kernelI23Flash_fwd_kernel_traitsILi96ELi128ELi64ELi4ELb0ELb0EN7cutlass6half_tE19Flash_kernel_traitsILi96ELi128ELi64ELi4ES3_EELb0ELb1ELb0ELb1ELb0ELb0ELb1ELb0EEEvNS_16Flash_fwd_paramsE)
        /*0104*/ 	.word	0x00000000


	//----- nvinfo : EIATTR_REGCOUNT
	.align		4
.L_54:
        /*0108*/ 	.byte	0x04, 0x2f
        /*010a*/ 	.short	(.L_56 - .L_55)
	.align		4
.L_55:
        /*010c*/ 	.word	index@(_ZN5flash16flash_fwd_kernelI23Flash_fwd_kernel_traitsILi96ELi128ELi64ELi4ELb0ELb0EN7cutlass6half_tE19Flash_kernel_traitsILi96ELi128ELi64ELi4ES3_EELb1ELb1ELb0ELb1ELb0ELb0ELb0ELb1EEEvNS_16Flash_fwd_paramsE)
        /*0110*/ 	.word	0x000000ff


	//----- nvinfo : EIATTR_FRAME_SIZE
	.align		4
.L_56:
        /*0114*/ 	.byte	0x04, 0x11
        /*0116*/ 	.short	(.L_58 - .L_57)
	.align		4
.L_57:
        /*0118*/ 	.word	index@(_ZN5flash16flash_fwd_kernelI23Flash_fwd_kernel_traitsILi96ELi128ELi64ELi4ELb0ELb0EN7cutlass6half_tE19Flash_kernel_traitsILi96ELi128ELi64ELi4ES3_EELb1ELb1ELb0ELb1ELb0ELb0ELb0ELb1EEEvNS_16Flash_fwd_paramsE)
        /*011c*/ 	.word	0x00000220


	//----- nvinfo : EIATTR_REGCOUNT
	.align		4
.L_58:
        /*0120*/ 	.byte	0x04, 0x2f
        /*0122*/ 	.short	(.L_60 - .L_59)
	.align		4
.L_59:
        /*0124*/ 	.word	index@(_ZN5flash16flash_fwd_kernelI23Flash_fwd_kernel_traitsILi96ELi128ELi64ELi4ELb0ELb0EN7cutlass6half_tE19Flash_kernel_traitsILi96ELi128ELi64ELi4ES3_EELb0ELb1ELb0ELb0ELb0ELb0ELb1ELb0EEEvNS_16Flash_fwd_paramsE)
        /*0128*/ 	.word	0x000000ff


	//----- nvinfo : EIATTR_FRAME_SIZE
	.align		4
.L_60:
        /*012c*/ 	.byte	0x04, 0x11
        /*012e*/ 	.short	(.L_62 - .L_61)
	.align		4
.L_61:
        /*0130*/ 	.word	index@(_ZN5flash16flash_fwd_kernelI23Flash_fwd_kernel_traitsILi96ELi128ELi64ELi4ELb0ELb0EN7cutlass6half_tE19Flash_kernel_traitsILi96ELi128ELi64ELi4ES3_EELb0ELb1ELb0ELb0ELb0ELb0ELb1ELb0EEEvNS_16Flash_fwd_paramsE)
        /*0134*/ 	.word	0x00000000


	//----- nvinfo : EIATTR_REGCOUNT
	.align		4
.L_62:
        /*0138*/ 	.byte	0x04, 0x2f
        /*013a*/ 	.short	(.L_64 - .L_63)
	.align		4
.L_63:
        /*013c*/ 	.word	index@(_ZN5flash16flash_fwd_kernelI23Flash_fwd_kernel_traitsILi96ELi128ELi64ELi4ELb0ELb0EN7cutlass6half_tE19Flash_kernel_traitsILi96ELi128ELi64ELi4ES3_EELb1ELb1ELb0ELb0ELb0ELb0ELb0ELb1EEEvNS_16Flash_fwd_paramsE)
        /*0140*/ 	.word	0x000000ff


	//----- nvinfo : EIATTR_FRAME_SIZE
	.align		4
.L_64:
        /*0144*/ 	.byte	0x04, 0x11
        /*0146*/ 	.short	(.L_66 - .L_65)
	.align		4
.L_65:
        /*0148*/ 	.word	index@(_ZN5flash16flash_fwd_kernelI23Flash_fwd_kernel_traitsILi96ELi128ELi64ELi4ELb0ELb0EN7cutlass6half_tE19Flash_kernel_traitsILi96ELi128ELi64ELi4ES3_EELb1ELb1ELb0ELb0ELb0ELb0ELb0ELb1EEEvNS_16Flash_fwd_paramsE)
        /*014c*/ 	.word	0x000001f0


	//----- nvinfo : EIATTR_REGCOUNT
	.align		4
.L_66:
        /*0150*/ 	.byte	0x04, 0x2f
        /*0152*/ 	.short	(.L_68 - .L_67)
	.align		4
.L_67:
        /*0154*/ 	.word	index@(_ZN5flash16flash_fwd_kernelI23Flash_fwd_kernel_traitsILi96ELi128ELi64ELi4ELb0ELb0EN7cutlass6half_tE19Flash_kernel_traitsILi96ELi128ELi64ELi4ES3_EELb1ELb1ELb0ELb1ELb0ELb0ELb0ELb0EEEvNS_16Flash_fwd_paramsE)
        /*0158*/ 	.word	0x000000ff


	//----- nvinfo : EIATTR_FRAME_SIZE
	.align		4
.L_68:
        /*015c*/ 	.byte	0x04, 0x11
        /*015e*/ 	.short	(.L_70 - .L_69)
	.align		4
.L_69:
        /*0160*/ 	.word	index@(_ZN5flash16flash_fwd_kernelI23Flash_fwd_kernel_traitsILi96ELi128ELi64ELi4ELb0ELb0EN7cutlass6half_tE19Flash_kernel_traitsILi96ELi128ELi64ELi4ES3_EELb1ELb1ELb0ELb1ELb0ELb0ELb0ELb0EEEvNS_16Flash_fwd_paramsE)
        /*0164*/ 	.word	0x00000088


	//----- nvinfo : EIATTR_REGCOUNT
	.align		4
.L_70:
        /*0168*/ 	.byte	0x04, 0x2f
        /*016a*/ 	.short	(.L_72 - .L_71)
	.align		4
.L_71:
        /*016c*/ 	.word	index@(_ZN5flash16flash_fwd_kernelI23Flash_fwd_kernel_traitsILi96ELi128ELi64ELi4ELb0ELb0EN7cutlass6half_tE19Flash_kernel_traitsILi96ELi128ELi64ELi4ES3_EELb0ELb1ELb0ELb0ELb0ELb1ELb1ELb0EEEvNS_16Flash_fwd_paramsE)
        /*0170*/ 	.word	0x000000ff


	//----- nvinfo : EIATTR_FRAME_SIZE
	.align		4
.L_72:
        /*0174*/ 	.byte	0x04, 0x11
        /*0176*/ 	.short	(.L_74 - .L_73)
	.align		4
.L_73:
        /*0178*/ 	.word	index@(_ZN5flash16flash_fwd_kernelI23Flash_fwd_kernel_traitsILi96ELi128ELi64ELi4ELb0ELb0EN7cutlass6half_tE19Flash_kernel_traitsILi96ELi128ELi64ELi4ES3_EELb0ELb1ELb0ELb0ELb0ELb1ELb1ELb0EEEvNS_16Flash_fwd_paramsE)
        /*017c*/ 	.word	0x00000000


	//----- nvinfo : EIATTR_REGCOUNT
	.align		4
.L_74:
        /*0180*/ 	.byte	0x04, 0x2f
        /*0182*/ 	.short	(.L_76 - .L_75)
	.align		4
.L_75:
        /*0184*/ 	.word	index@(_ZN5flash16flash_fwd_kernelI23Flash_fwd_kernel_traitsILi96ELi128ELi64ELi4ELb0ELb0EN7cutlass6half_tE19Flash_kernel_traitsILi96ELi128ELi64ELi4ES3_EELb1ELb1ELb0ELb0ELb0ELb1ELb0ELb0EEEvNS_16Flash_fwd_paramsE)
        /*0188*/ 	.word	0x000000ff


	//----- nvinfo : EIATTR_FRAME_SIZE
	.align		4
.L_76:
        /*018c*/ 	.byte	0x04, 0x11
        /*018e*/ 	.short	(.L_78 - .L_77)
	.align		4
.L_77:
        /*0190*/ 	.word	index@(_ZN5flash16flash_fwd_kernelI23Flash_fwd_kernel_traitsILi96ELi128ELi64ELi4ELb0ELb0EN7cutlass6half_tE19Flash_kernel_traitsILi96ELi128ELi64ELi4ES3_EELb1ELb1ELb0ELb0ELb0ELb1ELb0ELb0EEEvNS_16Flash_fwd_paramsE)
        /*0194*/ 	.word	0x00000028


	//----- nvinfo : EIATTR_REGCOUNT
	.align		4
.L_78:
        /*0198*/ 	.byte	0x04, 0x2f
        /*019a*/ 	.short	(.L_80 - .L_79)
	.align		4
.L_79:
        /*019c*/ 	.word	index@(_ZN5flash16flash_fwd_kernelI23Flash_fwd_kernel_traitsILi96ELi128ELi64ELi4ELb0ELb0EN7cutlass6half_tE19Flash_kernel_traitsILi96ELi128ELi64ELi4ES3_EELb0ELb1ELb0ELb0ELb1ELb1ELb1ELb0EEEvNS_16Flash_fwd_paramsE)
        /*01a0*/ 	.word	0x000000ff


	//----- nvinfo : EIATTR_FRAME_SIZE
	.align		4
.L_80:
        /*01a4*/ 	.byte	0x04, 0x11
        /*01a6*/ 	.short	(.L_82 - .L_81)
	.align		4
.L_81:
        /*01a8*/ 	.word	index@(_ZN5flash16flash_fwd_kernelI23Flash_fwd_kernel_traitsILi96ELi128ELi64ELi4ELb0ELb0EN7cutlass6half_tE19Flash_kernel_traitsILi96ELi128ELi64ELi4ES3_EELb0ELb1ELb0ELb0ELb1ELb1ELb1ELb0EEEvNS_16Flash_fwd_paramsE)
        /*01ac*/ 	.word	0x00000000


	//----- nvinfo : EIATTR_REGCOUNT
	.align		4
.L_82:
        /*01b0*/ 	.byte	0x04, 0x2f
        /*01b2*/ 	.short	(.L_84 - .L_83)
	.align		4
.L_83:
        /*01b4*/ 	.word	index@(_ZN5flash16flash_fwd_kernelI23Flash_fwd_kernel_traitsILi96ELi128ELi64ELi4ELb0ELb0EN7cutlass6half_tE19Flash_kernel_traitsILi96ELi128ELi64ELi4ES3_EELb1ELb1ELb0ELb0ELb1ELb1ELb0ELb0EEEvNS_16Flash_fwd_paramsE)
        /*01b8*/ 	.word	0x000000ff


	//----- nvinfo : EIATTR_FRAME_SIZE
	.align		4
.L_84:
        /*01bc*/ 	.byte	0x04, 0x11
        /*01be*/ 	.short	(.L_86 - .L_85)
	.align		4
.L_85:
        /*01c0*/ 	.word	index@(_ZN5flash16flash_fwd_kernelI23Flash_fwd_kernel_traitsILi96ELi128ELi64ELi4ELb0ELb0EN7cutlass6half_tE19Flash_kernel_traitsILi96ELi128ELi64ELi4ES3_EELb1ELb1ELb0ELb0ELb1ELb1ELb0ELb0EEEvNS_16Flash_fwd_paramsE)
        /*01c4*/ 	.word	0x00000018


	//----- nvinfo : EIATTR_REGCOUNT
	.align		4
.L_86:
        /*01c8*/ 	.byte	0x04, 0x2f
        /*01ca*/ 	.short	(.L_88 - .L_87)
	.align		4
.L_87:
        /*01cc*/ 	.word	index@(_ZN5flash16flash_fwd_kernelI23Flash_fwd_kernel_traitsILi96ELi128ELi64ELi4ELb0ELb0EN7cutlass6half_tE19Flash_kernel_traitsILi96ELi128ELi64ELi4ES3_EELb1ELb1ELb0ELb0ELb0ELb0ELb0ELb0EEEvNS_16Flash_fwd_paramsE)
        /*01d0*/ 	.word	0x000000ff


	//----- nvinfo : EIATTR_FRAME_SIZE
	.align		4
.L_88:
        /*01d4*/ 	.byte	0x04, 0x11
        /*01d6*/ 	.short	(.L_90 - .L_89)
	.align		4
.L_89:
        /*01d8*/ 	.word	index@(_ZN5flash16flash_fwd_kernelI23Flash_fwd_kernel_traitsILi96ELi128ELi64ELi4ELb0ELb0EN7cutlass6half_tE19Flash_kernel_traitsILi96ELi128ELi64ELi4ES3_EELb1ELb1ELb0ELb0ELb0ELb0ELb0ELb0EEEvNS_16Flash_fwd_paramsE)
        /*01dc*/ 	.word	0x00000048


	//----- nvinfo : EIATTR_REGCOUNT
	.align		4
.L_90:
        /*01e0*/ 	.byte	0x04, 0x2f
        /*01e2*/ 	.short	(.L_92 - .L_91)
	.align		4
.L_91:
        /*01e4*/ 	.word	index@(_ZN5flash16flash_fwd_kernelI23Flash_fwd_kernel_traitsILi96ELi64ELi64ELi4ELb0ELb0EN7cutlass6half_tE19Flash_kernel_traitsILi96ELi64ELi64ELi4ES3_EELb0ELb1ELb0ELb1ELb0ELb0ELb0ELb0EEEvNS_16Flash_fwd_paramsE)
        /*01e8*/ 	.word	0x00000093


	//----- nvinfo : EIATTR_FRAME_SIZE
	.align		4
.L_92:
        /*01ec*/ 	.byte	0x04, 0x11
        /*01ee*/ 	.short	(.L_94 - .L_93)
	.align		4
.L_93:
        /*01f0*/ 	.word	index@(_ZN5flash16flash_fwd_kernelI23Flash_fwd_kernel_traitsILi96ELi64ELi64ELi4ELb0ELb0EN7cutlass6half_tE19Flash_kernel_traitsILi96ELi64ELi64ELi4ES3_EELb0ELb1ELb0ELb1ELb0ELb0ELb0ELb0EEEvNS_16Flash_fwd_paramsE)
        /*01f4*/ 	.word	0x00000000


	//----- nvinfo : EIATTR_REGCOUNT
	.align		4
.L_94:
        /*01f8*/ 	.byte	0x04, 0x2f
        /*01fa*/ 	.short	(.L_96 - .L_95)
	.align		4
.L_95:
        /*01fc*/ 	.word	index@(_ZN5flash16flash_fwd_kernelI23Flash_fwd_kernel_traitsILi96ELi64ELi64ELi4ELb0ELb0EN7cutlass6half_tE19Flash_kernel_traitsILi96ELi64ELi64ELi4ES3_EELb0ELb1ELb0ELb0ELb0ELb0ELb0ELb0EEEvNS_16Flash_fwd_paramsE)
        /*0200*/ 	.word	0x00000091


	//----- nvinfo : EIATTR_FRAME_SIZE
	.align		4
.L_96:
        /*0204*/ 	.byte	0x04, 0x11
        /*0206*/ 	.short	(.L_98 - .L_97)
	.align		4
.L_97:
        /*0208*/ 	.word	index@(_ZN5flash16flash_fwd_kernelI23Flash_fwd_kernel_traitsILi96ELi64ELi64ELi4ELb0ELb0EN7cutlass6half_tE19Flash_kernel_traitsILi96ELi64ELi64ELi4ES3_EELb0ELb1ELb0ELb0ELb0ELb0ELb0ELb0EEEvNS_16Flash_fwd_paramsE)
        /*020c*/ 	.word	0x00000000


	//----- nvinfo : EIATTR_REGCOUNT
	.align		4
.L_98:
        /*0210*/ 	.byte	0x04, 0x2f
        /*0212*/ 	.short	(.L_100 - .L_99)
	.align		4
.L_99:
        /*0214*/ 	.word	index@(_ZN5flash16flash_fwd_kernelI23Flash_fwd_kernel_traitsILi96ELi64ELi64ELi4ELb0ELb0EN7cutlass6half_tE19Flash_kernel_traitsILi96ELi64ELi64ELi4ES3_EELb0ELb1ELb0ELb0ELb0ELb1ELb0ELb0EEEvNS_16Flash_fwd_paramsE)
        /*0218*/ 	.word	0x00000096


	//----- nvinfo : EIATTR_FRAME_SIZE
	.align		4
.L_100:
        /*021c*/ 	.byte	0x04, 0x11
        /*021e*/ 	.short	(.L_102 - .L_101)
	.align		4
.L_101:
        /*0220*/ 	.word	index@(_ZN5flash16flash_fwd_kernelI23Flash_fwd_kernel_traitsILi96ELi64ELi64ELi4ELb0ELb0EN7cutlass6half_tE19Flash_kernel_traitsILi96ELi64ELi64ELi4ES3_EELb0ELb1ELb0ELb0ELb0ELb1ELb0ELb0EEEvNS_16Flash_fwd_paramsE)
        /*0224*/ 	.word	0x00000000


	//----- nvinfo : EIATTR_REGCOUNT
	.align		4
.L_102:
        /*0228*/ 	.byte	0x04, 0x2f
        /*022a*/ 	.short	(.L_104 - .L_103)
	.align		4
.L_103:
        /*022c*/ 	.word	index@(_ZN5flash16flash_fwd_kernelI23Flash_fwd_kernel_traitsILi96ELi64ELi64ELi4ELb0ELb0EN7cutlass6half_tE19Flash_kernel_traitsILi96ELi64ELi64ELi4ES3_EELb0ELb1ELb0ELb0ELb1ELb1ELb0ELb0EEEvNS_16Flash_fwd_paramsE)
        /*0230*/ 	.word	0x00000096


	//----- nvinfo : EIATTR_FRAME_SIZE
	.align		4
.L_104:
        /*0234*/ 	.byte	0x04, 0x11
        /*0236*/ 	.short	(.L_106 - .L_105)
	.align		4
.L_105:
        /*0238*/ 	.word	index@(_ZN5flash16flash_fwd_kernelI23Flash_fwd_kernel_traitsILi96ELi64ELi64ELi4ELb0ELb0EN7cutlass6half_tE19Flash_kernel_traitsILi96ELi64ELi64ELi4ES3_EELb0ELb1ELb0ELb0ELb1ELb1ELb0ELb0EEEvNS_16Flash_fwd_paramsE)
        /*023c*/ 	.word	0x00000000


	//----- nvinfo : EIATTR_REGCOUNT
	.align		4
.L_106:
        /*0240*/ 	.byte	0x04, 0x2f
        /*0242*/ 	.short	(.L_108 - .L_107)
	.align		4
.L_107:
        /*0244*/ 	.word	index@(_ZN5flash16flash_fwd_kernelI23Flash_fwd_kernel_traitsILi96ELi128ELi64ELi4ELb0ELb0EN7cutlass6half_tE19Flash_kernel_traitsILi96ELi128ELi64ELi4ES3_EELb0ELb1ELb0ELb1ELb0ELb0ELb0ELb0EEEvNS_16Flash_fwd_paramsE)
        /*0248*/ 	.word	0x000000ff


	//----- nvinfo : EIATTR_FRAME_SIZE
	.align		4
.L_108:
        /*024c*/ 	.byte	0x04, 0x11
        /*024e*/ 	.short	(.L_110 - .L_109)
	.align		4
.L_109:
        /*0250*/ 	.word	index@(_ZN5flash16flash_fwd_kernelI23Flash_fwd_kernel_traitsILi96ELi128ELi64ELi4ELb0ELb0EN7cutlass6half_tE19Flash_kernel_traitsILi96ELi128ELi64ELi4ES3_EELb0ELb1ELb0ELb1ELb0ELb0ELb0ELb0EEEvNS_16Flash_fwd_paramsE)
        /*0254*/ 	.word	0x00000000


	//----- nvinfo : EIATTR_REGCOUNT
	.align		4
.L_110:
        /*0258*/ 	.byte	0x04, 0x2f
        /*025a*/ 	.short	(.L_112 - .L_111)
	.align		4
.L_111:
        /*025c*/ 	.word	index@(_ZN5flash16flash_fwd_kernelI23Flash_fwd_kernel_traitsILi96ELi128ELi64ELi4ELb0ELb0EN7cutlass6half_tE19Flash_kernel_traitsILi96ELi128ELi64ELi4ES3_EELb0ELb1ELb0ELb0ELb0ELb0ELb0ELb0EEEvNS_16Flash_fwd_paramsE)
        /*0260*/ 	.word	0x000000fe


	//----- nvinfo : EIATTR_FRAME_SIZE
	.align		4
.L_112:
        /*0264*/ 	.byte	0x04, 0x11
        /*0266*/ 	.short	(.L_114 - .L_113)
	.align		4
.L_113:
        /*0268*/ 	.word	index@(_ZN5flash16flash_fwd_kernelI23Flash_fwd_kernel_traitsILi96ELi128ELi64ELi4ELb0ELb0EN7cutlass6half_tE19Flash_kernel_traitsILi96ELi128ELi64ELi4ES3_EELb0ELb1ELb0ELb0ELb0ELb0ELb0ELb0EEEvNS_16Flash_fwd_paramsE)
        /*026c*/ 	.word	0x00000000


	//----- nvinfo : EIATTR_REGCOUNT
	.align		4
.L_114:
        /*0270*/ 	.byte	0x04, 0x2f
        /*0272*/ 	.short	(.L_116 - .L_115)
	.align		4
.L_115:
        /*0274*/ 	.word	index@(_ZN5flash16flash_fwd_kernelI23Flash_fwd_kernel_traitsILi96ELi128ELi64ELi4ELb0ELb0EN7cutlass6half_tE19Flash_kernel_traitsILi96ELi128ELi64ELi4ES3_EELb0ELb1ELb0ELb0ELb0ELb1ELb0ELb0EEEvNS_16Flash_fwd_paramsE)
        /*0278*/ 	.word	0x000000ff


	//----- nvinfo : EIATTR_FRAME_SIZE
	.align		4
.L_116:
        /*027c*/ 	.byte	0x04, 0x11
        /*027e*/ 	.short	(.L_118 - .L_117)
	.align		4
.L_117:
        /*0280*/ 	.word	index@(_ZN5flash16flash_fwd_kernelI23Flash_fwd_kernel_traitsILi96ELi128ELi64ELi4ELb0ELb0EN7cutlass6half_tE19Flash_kernel_traitsILi96ELi128ELi64ELi4ES3_EELb0ELb1ELb0ELb0ELb0ELb1ELb0ELb0EEEvNS_16Flash_fwd_paramsE)
        /*0284*/ 	.word	0x00000000


	//----- nvinfo : EIATTR_REGCOUNT
	.align		4
.L_118:
        /*0288*/ 	.byte	0x04, 0x2f
        /*028a*/ 	.short	(.L_120 - .L_119)
	.align		4
.L_119:
        /*028c*/ 	.word	index@(_ZN5flash16flash_fwd_kernelI23Flash_fwd_kernel_traitsILi96ELi128ELi64ELi4ELb0ELb0EN7cutlass6half_tE19Flash_kernel_traitsILi96ELi128ELi64ELi4ES3_EELb0ELb1ELb0ELb0ELb1ELb1ELb0ELb0EEEvNS_16Flash_fwd_paramsE)
        /*0290*/ 	.word	0x000000ff


	//----- nvinfo : EIATTR_FRAME_SIZE
	.align		4
.L_120:
        /*0294*/ 	.byte	0x04, 0x11
        /*0296*/ 	.short	(.L_122 - .L_121)
	.align		4
.L_121:
        /*0298*/ 	.word	index@(_ZN5flash16flash_fwd_kernelI23Flash_fwd_kernel_traitsILi96ELi128ELi64ELi4ELb0ELb0EN7cutlass6half_tE19Flash_kernel_traitsILi96ELi128ELi64ELi4ES3_EELb0ELb1ELb0ELb0ELb1ELb1ELb0ELb0EEEvNS_16Flash_fwd_paramsE)
        /*029c*/ 	.word	0x00000000


	//----- nvinfo : EIATTR_MIN_STACK_SIZE
	.align		4
.L_122:
        /*02a0*/ 	.byte	0x04, 0x12
        /*02a2*/ 	.short	(.L_124 - .L_123)
	.align		4
.L_123:
        /*02a4*/ 	.word	index@(_ZN5flash16flash_fwd_kernelI23Flash_fwd_kernel_traitsILi96ELi128ELi64ELi4ELb0ELb0EN7cutlass6half_tE19Flash_kernel_traitsILi96ELi128ELi64ELi4ES3_EELb0ELb1ELb0ELb0ELb1ELb1ELb0ELb0EEEvNS_16Flash_fwd_paramsE)
        /*02a8*/ 	.word	0x00000000


	//----- nvinfo : EIATTR_MIN_STACK_SIZE
	.align		4
.L_124:
        /*02ac*/ 	.byte	0x04, 0x12
        /*02ae*/ 	.short	(.L_126 - .L_125)
	.align		4
.L_125:
        /*02b0*/ 	.word	index@(_ZN5flash16flash_fwd_kernelI23Flash_fwd_kernel_traitsILi96ELi128ELi64ELi4ELb0ELb0EN7cutlass6half_tE19Flash_kernel_traitsILi96ELi128ELi64ELi4ES3_EELb0ELb1ELb0ELb0ELb0ELb1ELb0ELb0EEEvNS_16Flash_fwd_paramsE)
        /*02b4*/ 	.word	0x00000000


	//----- nvinfo : EIATTR_MIN_STACK_SIZE
	.align		4
.L_126:
        /*02b8*/ 	.byte	0x04, 0x12
        /*02ba*/ 	.short	(.L_128 - .L_127)
	.align		4
.L_127:
        /*02bc*/ 	.word	index@(_ZN5flash16flash_fwd_kernelI23Flash_fwd_kernel_traitsILi96ELi128ELi64ELi4ELb0ELb0EN7cutlass6half_tE19Flash_kernel_traitsILi96ELi128ELi64ELi4ES3_EELb0ELb1ELb0ELb0ELb0ELb0ELb0ELb0EEEvNS_16Flash_fwd_paramsE)
        /*02c0*/ 	.word	0x00000000


	//----- nvinfo : EIATTR_MIN_STACK_SIZE
	.align		4
.L_128:
        /*02c4*/ 	.byte	0x04, 0x12
        /*02c6*/ 	.short	(.L_130 - .L_129)
	.align		4
.L_129:
        /*02c8*/ 	.word	index@(_ZN5flash16flash_fwd_kernelI23Flash_fwd_kernel_traitsILi96ELi128ELi64ELi4ELb0ELb0EN7cutlass6half_tE19Flash_kernel_traitsILi96ELi128ELi64ELi4ES3_EELb0ELb1ELb0ELb1ELb0ELb0ELb0ELb0EEEvNS_16Flash_fwd_paramsE)
        /*02cc*/ 	.word	0x00000000


	//----- nvinfo : EIATTR_MIN_STACK_SIZE
	.align		4
.L_130:
        /*02d0*/ 	.byte	0x04, 0x12
        /*02d2*/ 	.short	(.L_132 - .L_131)
	.align		4
.L_131:
        /*02d4*/ 	.word	index@(_ZN5flash16flash_fwd_kernelI23Flash_fwd_kernel_traitsILi96ELi64ELi64ELi4ELb0ELb0EN7cutlass6half_tE19Flash_kernel_traitsILi96ELi64ELi64ELi4ES3_EELb0ELb1ELb0ELb0ELb1ELb1ELb0ELb0EEEvNS_16Flash_fwd_paramsE)
        /*02d8*/ 	.word	0x00000000


	//----- nvinfo : EIATTR_MIN_STACK_SIZE
	.align		4
.L_132:
        /*02dc*/ 	.byte	0x04, 0x12
        /*02de*/ 	.short	(.L_134 - .L_133)
	.align		4
.L_133:
        /*02e0*/ 	.word	index@(_ZN5flash16flash_fwd_kernelI23Flash_fwd_kernel_traitsILi96ELi64ELi64ELi4ELb0ELb0EN7cutlass6half_tE19Flash_kernel_traitsILi96ELi64ELi64ELi4ES3_EELb0ELb1ELb0ELb0ELb0ELb1ELb0ELb0EEEvNS_16Flash_fwd_paramsE)
        /*02e4*/ 	.word	0x00000000


	//----- nvinfo : EIATTR_MIN_STACK_SIZE
	.align		4
.L_134:
        /*02e8*/ 	.byte	0x04, 0x12
        /*02ea*/ 	.short	(.L_136 - .L_135)
	.align		4
.L_135:
        /*02ec*/ 	.word	index@(_ZN5flash16flash_fwd_kernelI23Flash_fwd_kernel_traitsILi96ELi64ELi64ELi4ELb0ELb0EN7cutlass6half_tE19Flash_kernel_traitsILi96ELi64ELi64ELi4ES3_EELb0ELb1ELb0ELb0ELb0ELb0ELb0ELb0EEEvNS_16Flash_fwd_paramsE)
        /*02f0*/ 	.word	0x00000000


	//----- nvinfo : EIATTR_MIN_STACK_SIZE
	.align		4
.L_136:
        /*02f4*/ 	.byte	0x04, 0x12
        /*02f6*/ 	.short	(.L_138 - .L_137)
	.align		4
.L_137:
        /*02f8*/ 	.word	index@(_ZN5flash16flash_fwd_kernelI23Flash_fwd_kernel_traitsILi96ELi64ELi64ELi4ELb0ELb0EN7cutlass6half_tE19Flash_kernel_traitsILi96ELi64ELi64ELi4ES3_EELb0ELb1ELb0ELb1ELb0ELb0ELb0ELb0EEEvNS_16Flash_fwd_paramsE)
        /*02fc*/ 	.word	0x00000000


	//----- nvinfo : EIATTR_MIN_STACK_SIZE
	.align		4
.L_138:
        /*0300*/ 	.byte	0x04, 0x12
        /*0302*/ 	.short	(.L_140 - .L_139)
	.align		4
.L_139:
        /*0304*/ 	.word	index@(_ZN5flash16flash_fwd_kernelI23Flash_fwd_kernel_traitsILi96ELi128ELi64ELi4ELb0ELb0EN7cutlass6half_tE19Flash_kernel_traitsILi96ELi128ELi64ELi4ES3_EELb1ELb1ELb0ELb0ELb0ELb0ELb0ELb0EEEvNS_16Flash_fwd_paramsE)
        /*0308*/ 	.word	0x00000048


	//----- nvinfo : EIATTR_MIN_STACK_SIZE
	.align		4
.L_140:
        /*030c*/ 	.byte	0x04, 0x12
        /*030e*/ 	.short	(.L_142 - .L_141)
	.align		4
.L_141:
        /*0310*/ 	.word	index@(_ZN5flash16flash_fwd_kernelI23Flash_fwd_kernel_traitsILi96ELi128ELi64ELi4ELb0ELb0EN7cutlass6half_tE19Flash_kernel_traitsILi96ELi128ELi64ELi4ES3_EELb1ELb1ELb0ELb0ELb1ELb1ELb0ELb0EEEvNS_16Flash_fwd_paramsE)
        /*0314*/ 	.word	0x00000018


	//----- nvinfo : EIATTR_MIN_STACK_SIZE
	.align		4
.L_142:
        /*0318*/ 	.byte	0x04, 0x12
        /*031a*/ 	.short	(.L_144 - .L_143)
	.align		4
.L_143:
        /*031c*/ 	.word	index@(_ZN5flash16flash_fwd_kernelI23Flash_fwd_kernel_traitsILi96ELi128ELi64ELi4ELb0ELb0EN7cutlass6half_tE19Flash_kernel_traitsILi96ELi128ELi64ELi4ES3_EELb0ELb1ELb0ELb0ELb1ELb1ELb1ELb0EEEvNS_16Flash_fwd_paramsE)
        /*0320*/ 	.word	0x00000000


	//----- nvinfo : EIATTR_MIN_STACK_SIZE
	.align		4
.L_144:
        /*0324*/ 	.byte	0x04, 0x12
        /*0326*/ 	.short	(.L_146 - .L_145)
	.align		4
.L_145:
        /*0328*/ 	.word	index@(_ZN5flash16flash_fwd_kernelI23Flash_fwd_kernel_traitsILi96ELi128ELi64ELi4ELb0ELb0EN7cutlass6half_tE19Flash_kernel_traitsILi96ELi128ELi64ELi4ES3_EELb1ELb1ELb0ELb0ELb0ELb1ELb0ELb0EEEvNS_16Flash_fwd_paramsE)
        /*032c*/ 	.word	0x00000028


	//----- nvinfo : EIATTR_MIN_STACK_SIZE
	.align		4
.L_146:
        /*0330*/ 	.byte	0x04, 0x12
        /*0332*/ 	.short	(.L_148 - .L_147)
	.align		4
.L_147:
        /*0334*/ 	.word	index@(_ZN5flash16flash_fwd_kernelI23Flash_fwd_kernel_traitsILi96ELi128ELi64ELi4ELb0ELb0EN7cutlass6half_tE19Flash_kernel_traitsILi96ELi128ELi64ELi4ES3_EELb0ELb1ELb0ELb0ELb0ELb1ELb1ELb0EEEvNS_16Flash_fwd_paramsE)
        /*0338*/ 	.word	0x00000000


	//----- nvinfo : EIATTR_MIN_STACK_SIZE
	.align		4
.L_148:
        /*033c*/ 	.byte	0x04, 0x12
        /*033e*/ 	.short	(.L_150 - .L_149)
	.align		4
.L_149:
        /*0340*/ 	.word	index@(_ZN5flash16flash_fwd_kernelI23Flash_fwd_kernel_traitsILi96ELi128ELi64ELi4ELb0ELb0EN7cutlass6half_tE19Flash_kernel_traitsILi96ELi128ELi64ELi4ES3_EELb1ELb1ELb0ELb1ELb0ELb0ELb0ELb0EEEvNS_16Flash_fwd_paramsE)
        /*0344*/ 	.word	0x00000088


	//----- nvinfo : EIATTR_MIN_STACK_SIZE
	.align		4
.L_150:
        /*0348*/ 	.byte	0x04, 0x12
        /*034a*/ 	.short	(.L_152 - .L_151)
	.align		4
.L_151:
        /*034c*/ 	.word	index@(_ZN5flash16flash_fwd_kernelI23Flash_fwd_kernel_traitsILi96ELi128ELi64ELi4ELb0ELb0EN7cutlass6half_tE19Flash_kernel_traitsILi96ELi128ELi64ELi4ES3_EELb1ELb1ELb0ELb0ELb0ELb0ELb0ELb1EEEvNS_16Flash_fwd_paramsE)
        /*0350*/ 	.word	0x000001f0


	//----- nvinfo : EIATTR_MIN_STACK_SIZE
	.align		4
.L_152:
        /*0354*/ 	.byte	0x04, 0x12
        /*0356*/ 	.short	(.L_154 - .L_153)
	.align		4
.L_153:
        /*0358*/ 	.word	index@(_ZN5flash16flash_fwd_kernelI23Flash_fwd_kernel_traitsILi96ELi128ELi64ELi4ELb0ELb0EN7cutlass6half_tE19Flash_kernel_traitsILi96ELi128ELi64ELi4ES3_EELb0ELb1ELb0ELb0ELb0ELb0ELb1ELb0EEEvNS_16Flash_fwd_paramsE)
        /*035c*/ 	.word	0x00000000


	//----- nvinfo : EIATTR_MIN_STACK_SIZE
	.align		4
.L_154:
        /*0360*/ 	.byte	0x04, 0x12
        /*0362*/ 	.short	(.L_156 - .L_155)
	.align		4
.L_155:
        /*0364*/ 	.word	index@(_ZN5flash16flash_fwd_kernelI23Flash_fwd_kernel_traitsILi96ELi128ELi64ELi4ELb0ELb0EN7cutlass6half_tE19Flash_kernel_traitsILi96ELi128ELi64ELi4ES3_EELb1ELb1ELb0ELb1ELb0ELb0ELb0ELb1EEEvNS_16Flash_fwd_paramsE)
        /*0368*/ 	.word	0x00000220


	//----- nvinfo : EIATTR_MIN_STACK_SIZE
	.align		4
.L_156:
        /*036c*/ 	.byte	0x04, 0x12
        /*036e*/ 	.short	(.L_158 - .L_157)
	.align		4
.L_157:
        /*0370*/ 	.word	index@(_ZN5flash16flash_fwd_kernelI23Flash_fwd_kernel_traitsILi96ELi128ELi64ELi4ELb0ELb0EN7cutlass6half_tE19Flash_kernel_traitsILi96ELi128ELi64ELi4ES3_EELb0ELb1ELb0ELb1ELb0ELb0ELb1ELb0EEEvNS_16Flash_fwd_paramsE)
        /*0374*/ 	.word	0x00000000


	//----- nvinfo : EIATTR_MIN_STACK_SIZE
	.align		4
.L_158:
        /*0378*/ 	.byte	0x04, 0x12
        /*037a*/ 	.short	(.L_160 - .L_159)
	.align		4
.L_159:
        /*037c*/ 	.word	index@(_ZN5flash16flash_fwd_kernelI23Flash_fwd_kernel_traitsILi96ELi64ELi64ELi4ELb0ELb0EN7cutlass6half_tE19Flash_kernel_traitsILi96ELi64ELi64ELi4ES3_EELb1ELb1ELb0ELb0ELb0ELb0ELb0ELb0EEEvNS_16Flash_fwd_paramsE)
        /*0380*/ 	.word	0x00000000


	//----- nvinfo : EIATTR_MIN_STACK_SIZE
	.align		4
.L_160:
        /*0384*/ 	.byte	0x04, 0x12
        /*0386*/ 	.short	(.L_162 - .L_161)
	.align		4
.L_161:
        /*0388*/ 	.word	index@(_ZN5flash16flash_fwd_kernelI23Flash_fwd_kernel_traitsILi96ELi64ELi64ELi4ELb0ELb0EN7cutlass6half_tE19Flash_kernel_traitsILi96ELi64ELi64ELi4ES3_EELb1ELb1ELb0ELb0ELb1ELb1ELb0ELb0EEEvNS_16Flash_fwd_paramsE)
        /*038c*/ 	.word	0x00000000


	//----- nvinfo : EIATTR_MIN_STACK_SIZE
	.align		4
.L_162:
        /*0390*/ 	.byte	0x04, 0x12
        /*0392*/ 	.short	(.L_164 - .L_163)
	.align		4
.L_163:
        /*0394*/ 	.word	index@(_ZN5flash16flash_fwd_kernelI23Flash_fwd_kernel_traitsILi96ELi64ELi64ELi4ELb0ELb0EN7cutlass6half_tE19Flash_kernel_traitsILi96ELi64ELi64ELi4ES3_EELb0ELb1ELb0ELb0ELb1ELb1ELb1ELb0EEEvNS_16Flash_fwd_paramsE)
        /*0398*/ 	.word	0x00000000


	//----- nvinfo : EIATTR_MIN_STACK_SIZE
	.align		4
.L_164:
        /*039c*/ 	.byte	0x04, 0x12
        /*039e*/ 	.short	(.L_166 - .L_165)
	.align		4
.L_165:
        /*03a0*/ 	.word	index@(_ZN5flash16flash_fwd_kernelI23Flash_fwd_kernel_traitsILi96ELi64ELi64ELi4ELb0ELb0EN7cutlass6half_tE19Flash_kernel_traitsILi96ELi64ELi64ELi4ES3_EELb1ELb1ELb0ELb0ELb0ELb1ELb0ELb0EEEvNS_16Flash_fwd_paramsE)
        /*03a4*/ 	.word	0x00000000


	//----- nvinfo : EIATTR_MIN_STACK_SIZE
	.align		4
.L_166:
        /*03a8*/ 	.byte	0x04, 0x12
        /*03aa*/ 	.short	(.L_168 - .L_167)
	.align		4
.L_167:
        /*03ac*/ 	.word	index@(_ZN5flash16flash_fwd_kernelI23Flash_fwd_kernel_traitsILi96ELi64ELi64ELi4ELb0ELb0EN7cutlass6half_tE19Flash_kernel_traitsILi96ELi64ELi64ELi4ES3_EELb0ELb1ELb0ELb0ELb0ELb1ELb1ELb0EEEvNS_16Flash_fwd_paramsE)
        /*03b0*/ 	.word	0x00000000


	//----- nvinfo : EIATTR_MIN_STACK_SIZE
	.align		4
.L_168:
        /*03b4*/ 	.byte	0x04, 0x12
        /*03b6*/ 	.short	(.L_170 - .L_169)
	.align		4
.L_169:
        /*03b8*/ 	.word	index@(_ZN5flash16flash_fwd_kernelI23Flash_fwd_kernel_traitsILi96ELi64ELi64ELi4ELb0ELb0EN7cutlass6half_tE19Flash_kernel_traitsILi96ELi64ELi64ELi4ES3_EELb1ELb1ELb0ELb1ELb0ELb0ELb0ELb0EEEvNS_16Flash_fwd_paramsE)
        /*03bc*/ 	.word	0x00000000


	//----- nvinfo : EIATTR_MIN_STACK_SIZE
	.align		4
.L_170:
        /*03c0*/ 	.byte	0x04, 0x12
        /*03c2*/ 	.short	(.L_172 - .L_171)
	.align		4
.L_171:
        /*03c4*/ 	.word	index@(_ZN5flash16flash_fwd_kernelI23Flash_fwd_kernel_traitsILi96ELi64ELi64ELi4ELb0ELb0EN7cutlass6half_tE19Flash_kernel_traitsILi96ELi64ELi64ELi4ES3_EELb1ELb1ELb0ELb0ELb0ELb0ELb0ELb1EEEvNS_16Flash_fwd_paramsE)
        /*03c8*/ 	.word	0x00000000


	//----- nvinfo : EIATTR_MIN_STACK_SIZE
	.align		4
.L_172:
        /*03cc*/ 	.byte	0x04, 0x12
        /*03ce*/ 	.short	(.L_174 - .L_173)
	.align		4
.L_173:
        /*03d0*/ 	.word	index@(_ZN5flash16flash_fwd_kernelI23Flash_fwd_kernel_traitsILi96ELi64ELi64ELi4ELb0ELb0EN7cutlass6half_tE19Flash_kernel_traitsILi96ELi64ELi64ELi4ES3_EELb0ELb1ELb0ELb0ELb0ELb0ELb1ELb0EEEvNS_16Flash_fwd_paramsE)
        /*03d4*/ 	.word	0x00000000


	//----- nvinfo : EIATTR_MIN_STACK_SIZE
	.align		4
.L_174:
        /*03d8*/ 	.byte	0x04, 0x12
        /*03da*/ 	.short	(.L_176 - .L_175)
	.align		4
.L_175:
        /*03dc*/ 	.word	index@(_ZN5flash16flash_fwd_kernelI23Flash_fwd_kernel_traitsILi96ELi64ELi64ELi4ELb0ELb0EN7cutlass6half_tE19Flash_kernel_traitsILi96ELi64ELi64ELi4ES3_EELb1ELb1ELb0ELb1ELb0ELb0ELb0ELb1EEEvNS_16Flash_fwd_paramsE)
        /*03e0*/ 	.word	0x00000000


	//----- nvinfo : EIATTR_MIN_STACK_SIZE
	.align		4
.L_176:
        /*03e4*/ 	.byte	0x04, 0x12
        /*03e6*/ 	.short	(.L_178 - .L_177)
	.align		4
.L_177:
        /*03e8*/ 	.word	index@(_ZN5flash16flash_fwd_kernelI23Flash_fwd_kernel_traitsILi96ELi64ELi64ELi4ELb0ELb0EN7cutlass6half_tE19Flash_kernel_traitsILi96ELi64ELi64ELi4ES3_EELb0ELb1ELb0ELb1ELb0ELb0ELb1ELb0EEEvNS_16Flash_fwd_paramsE)
        /*03ec*/ 	.word	0x00000000
.L_178:


//--------------------- .nv.compat                --------------------------
	.section	.nv.compat,"",@"SHT_CUDA_COMPAT_INFO"
	.align	4
        /*0000*/ 	.byte	0x02, 0x09, 0x01, 0x00, 0x02, 0x02, 0x01, 0x00, 0x02, 0x05, 0x05, 0x00, 0x03, 0x07, 0x01, 0x01
        /*0010*/ 	.byte	0x02, 0x03, 0x00, 0x00, 0x02, 0x06, 0x01, 0x00, 0x04, 0x0b, 0x08, 0x00, 0x00, 0x00, 0x00, 0x00
        /*0020*/ 	.byte	0x00, 0x00, 0x00, 0x00


//--------------------- .nv.info._ZN5flash16flash_fwd_kernelI23Flash_fwd_kernel_traitsILi96ELi128ELi64ELi4ELb0ELb0EN7cutlass6half_tE19Flash_kernel_traitsILi96ELi128ELi64ELi4ES3_EELb0ELb1ELb0ELb0ELb1ELb1ELb0ELb0EEEvNS_16Flash_fwd_paramsE --------------------------
	.section	.nv.info._ZN5flash16flash_fwd_kernelI23Flash_fwd_kernel_traitsILi96ELi128ELi64ELi4ELb0ELb0EN7cutlass6half_tE19Flash_kernel_traitsILi96ELi128ELi64ELi4ES3_EELb0ELb1ELb0ELb0ELb1ELb1ELb0ELb0EEEvNS_16Flash_fwd_paramsE,"",@"SHT_CUDA_INFO"
	.sectionflags	@""
	.align	4


	//----- nvinfo : EIATTR_CUDA_API_VERSION
	.align		4
        /*0000*/ 	.byte	0x04, 0x37
        /*0002*/ 	.short	(.L_180 - .L_179)
.L_179:
        /*0004*/ 	.word	0x00000082


	//----- nvinfo : EIATTR_KPARAM_INFO
	.align		4
.L_180:
        /*0008*/ 	.byte	0x04, 0x17
        /*000a*/ 	.short	(.L_182 - .L_181)
.L_181:
        /*000c*/ 	.word	0x00000000
        /*0010*/ 	.short	0x0000
        /*0012*/ 	.short	0x0000
        /*0014*/ 	.byte	0x00, 0xf0, 0x41, 0x07


	//----- nvinfo : EIATTR_SPARSE_MMA_MASK
	.align		4
.L_182:
        /*0018*/ 	.byte	0x03, 0x50
        /*001a*/ 	.short	0x0000


	//----- nvinfo : EIATTR_MAXREG_COUNT
	.align		4
        /*001c*/ 	.byte	0x03, 0x1b
        /*001e*/ 	.short	0x00ff


	//----- nvinfo : EIATTR_NUM_BARRIERS
	.align		4
        /*0020*/ 	.byte	0x02, 0x4c
        /*0022*/ 	.byte	0x01
	.zero		1


	//----- nvinfo : EIATTR_MERCURY_ISA_VERSION
	.align		4
        /*0024*/ 	.byte	0x03, 0x5f
        /*0026*/ 	.short	0x0101


	//----- nvinfo : EIATTR_COOP_GROUP_MASK_REGIDS
	.align		4
        /*0028*/ 	.byte	0x04, 0x29
        /*002a*/ 	.short	(.L_184 - .L_183)


	//   ....[0]....
.L_183:
        /*002c*/ 	.word	0xffffffff


	//   ....[1]....
        /*0030*/ 	.word	0xffffffff


	//   ....[2]....
        /*0034*/ 	.word	0xffffffff


	//   ....[3]....
        /*0038*/ 	.word	0xffffffff


	//   ....[4]....
        /*003c*/ 	.word	0xffffffff


	//   ....[5]....
        /*0040*/ 	.word	0xffffffff


	//   ....[6]....
        /*0044*/ 	.word	0xffffffff


	//   ....[7]....
        /*0048*/ 	.word	0xffffffff


	//   ....[8]....
        /*004c*/ 	.word	0xffffffff


	//   ....[9]....
        /*0050*/ 	.word	0xffffffff


	//   ....[10]....
        /*0054*/ 	.word	0xffffffff


	//   ....[11]....
        /*0058*/ 	.word	0xffffffff


	//   ....[12]....
        /*005c*/ 	.word	0xffffffff


	//   ....[13]....
        /*0060*/ 	.word	0xffffffff


	//   ....[14]....
        /*0064*/ 	.word	0xffffffff


	//   ....[15]....
        /*0068*/ 	.word	0xffffffff


	//   ....[16]....
        /*006c*/ 	.word	0xffffffff


	//   ....[17]....
        /*0070*/ 	.word	0xffffffff


	//   ....[18]....
        /*0074*/ 	.word	0xffffffff


	//   ....[19]....
        /*0078*/ 	.word	0xffffffff


	//   ....[20]....
        /*007c*/ 	.word	0xffffffff


	//   ....[21]....
        /*0080*/ 	.word	0xffffffff


	//   ....[22]....
        /*0084*/ 	.word	0xffffffff


	//   ....[23]....
        /*0088*/ 	.word	0xffffffff


	//   ....[24]....
        /*008c*/ 	.word	0xffffffff


	//   ....[25]....
        /*0090*/ 	.word	0xffffffff


	//   ....[26]....
        /*0094*/ 	.word	0xffffffff


	//   ....[27]....
        /*0098*/ 	.word	0xffffffff


	//   ....[28]....
        /*009c*/ 	.word	0xffffffff


	//   ....[29]....
        /*00a0*/ 	.word	0xffffffff


	//   ....[30]....
        /*00a4*/ 	.word	0xffffffff


	//   ....[31]....
        /*00a8*/ 	.word	0xffffffff


	//----- nvinfo : EIATTR_COOP_GROUP_INSTR_OFFSETS
	.align		4
.L_184:
        /*00ac*/ 	.byte	0x04, 0x28
        /*00ae*/ 	.short	(.L_186 - .L_185)


	//   ....[0]....
.L_185:
        /*00b0*/ 	.word	0x000027e0


	//   ....[1]....
        /*00b4*/ 	.word	0x000028f0


	//   ....[2]....
        /*00b8*/ 	.word	0x00002a00


	//   ....[3]....
        /*00bc*/ 	.word	0x00002c90


	//   ....[4]....
        /*00c0*/ 	.word	0x00002cd0


	//   ....[5]....
        /*00c4*/ 	.word	0x00002d10


	//   ....[6]....
        /*00c8*/ 	.word	0x00002e60


	//   ....[7]....
        /*00cc*/ 	.word	0x00002ea0


	//   ....[8]....
        /*00d0*/ 	.word	0x000056d0


	//   ....[9]....
        /*00d4*/ 	.word	0x00005760


	//   ....[10]....
        /*00d8*/ 	.word	0x00005970


	//   ....[11]....
        /*00dc*/ 	.word	0x000059e0


	//   ....[12]....
        /*00e0*/ 	.word	0x00005a10


	//   ....[13]....
        /*00e4*/ 	.word	0x00005a30


	//   ....[14]....
        /*00e8*/ 	.word	0x00005a80


	//   ....[15]....
        /*00ec*/ 	.word	0x00005af0


	//   ....[16]....
        /*00f0*/ 	.word	0x00008620


	//   ....[17]....
        /*00f4*/ 	.word	0x00008630


	//   ....[18]....
        /*00f8*/ 	.word	0x00008640


	//   ....[19]....
        /*00fc*/ 	.word	0x00008650


	//   ....[20]....
        /*0100*/ 	.word	0x00008690


	//   ....[21]....
        /*0104*/ 	.word	0x000086c0


	//   ....[22]....
        /*0108*/ 	.word	0x000086d0


	//   ....[23]....
        /*010c*/ 	.word	0x000086e0


	//   ....[24]....
        /*0110*/ 	.word	0x0000a4a0


	//   ....[25]....
        /*0114*/ 	.word	0x0000a4d0


	//   ....[26]....
        /*0118*/ 	.word	0x0000a4e0


	//   ....[27]....
        /*011c*/ 	.word	0x0000a500


	//   ....[28]....
        /*0120*/ 	.word	0x0000a580


	//   ....[29]....
        /*0124*/ 	.word	0x0000a5a0


	//   ....[30]....
        /*0128*/ 	.word	0x0000a5c0


	//   ....[31]....
        /*012c*/ 	.word	0x0000a5d0


	//----- nvinfo : EIATTR_VRC_CTA_INIT_COUNT
	.align		4
.L_186:
        /*0130*/ 	.byte	0x02, 0x4a
	.zero		1
	.zero		1


	//----- nvinfo : EIATTR_EXIT_INSTR_OFFSETS
	.align		4
        /*0134*/ 	.byte	0x04, 0x1c
        /*0136*/ 	.short	(.L_188 - .L_187)


	//   ....[0]....
.L_187:
        /*0138*/ 	.word	0x00000170


	//   ....[1]....
        /*013c*/ 	.word	0x000009e0


	//   ....[2]....
        /*0140*/ 	.word	0x00000a70


	//   ....[3]....
        /*0144*/ 	.word	0x0000bd50


	//----- nvinfo : EIATTR_CRS_STACK_SIZE
	.align		4
.L_188:
        /*0148*/ 	.byte	0x04, 0x1e
        /*014a*/ 	.short	(.L_190 - .L_189)
.L_189:
        /*014c*/ 	.word	0x00000000


	//----- nvinfo : EIATTR_CBANK_PARAM_SIZE
	.align		4
.L_190:
        /*0150*/ 	.byte	0x03, 0x19
        /*0152*/ 	.short	0x01d0


	//----- nvinfo : EIATTR_PARAM_CBANK
	.align		4
        /*0154*/ 	.byte	0x04, 0x0a
        /*0156*/ 	.short	(.L_192 - .L_191)
	.align		4
.L_191:
        /*0158*/ 	.word	index@(.nv.constant0._ZN5flash16flash_fwd_kernelI23Flash_fwd_kernel_traitsILi96ELi128ELi64ELi4ELb0ELb0EN7cutlass6half_tE19Flash_kernel_traitsILi96ELi128ELi64ELi4ES3_EELb0ELb1ELb0ELb0ELb1ELb1ELb0ELb0EEEvNS_16Flash_fwd_paramsE)
        /*015c*/ 	.short	0x0380
        /*015e*/ 	.short	0x01d0


	//----- nvinfo : EIATTR_SW_WAR
	.align		4
.L_192:
        /*0160*/ 	.byte	0x04, 0x36
        /*0162*/ 	.short	(.L_194 - .L_193)
.L_193:
        /*0164*/ 	.word	0x00000008
.L_194:


//--------------------- .nv.info._ZN5flash16flash_fwd_kernelI23Flash_fwd_kernel_traitsILi96ELi128ELi64ELi4ELb0ELb0EN7cutlass6half_tE19Flash_kernel_traitsILi96ELi128ELi64ELi4ES3_EELb0ELb1ELb0ELb0ELb0ELb1ELb0ELb0EEEvNS_16Flash_fwd_paramsE --------------------------
	.section	.nv.info._ZN5flash16flash_fwd_kernelI23Flash_fwd_kernel_traitsILi96ELi128ELi64ELi4ELb0ELb0EN7cutlass6half_tE19Flash_kernel_traitsILi96ELi128ELi64ELi4ES3_EELb0ELb1ELb0ELb0ELb0ELb1ELb0ELb0EEEvNS_16Flash_fwd_paramsE,"",@"SHT_CUDA_INFO"
	.sectionflags	@""
	.align	4


	//----- nvinfo : EIATTR_CUDA_API_VERSION
	.align		4
        /*0000*/ 	.byte	0x04, 0x37
        /*0002*/ 	.short	(.L_196 - .L_195)
.L_195:
        /*0004*/ 	.word	0x00000082


	//----- nvinfo : EIATTR_KPARAM_INFO
	.align		4
.L_196:
        /*0008*/ 	.byte	0x04, 0x17
        /*000a*/ 	.short	(.L_198 - .L_197)
.L_197:
        /*000c*/ 	.word	0x00000000
        /*0010*/ 	.short	0x0000
        /*0012*/ 	.short	0x0000
        /*0014*/ 	.byte	0x00, 0xf0, 0x41, 0x07


	//----- nvinfo : EIATTR_SPARSE_MMA_MASK
	.align		4
.L_198:
        /*0018*/ 	.byte	0x03, 0x50
        /*001a*/ 	.short	0x0000


	//----- nvinfo : EIATTR_MAXREG_COUNT
	.align		4
        /*001c*/ 	.byte	0x03, 0x1b
        /*001e*/ 	.short	0x00ff


	//----- nvinfo : EIATTR_NUM_BARRIERS
	.align		4
        /*0020*/ 	.byte	0x02, 0x4c
        /*0022*/ 	.byte	0x01
	.zero		1


	//----- nvinfo : EIATTR_MERCURY_ISA_VERSION
	.align		4
        /*0024*/ 	.byte	0x03, 0x5f
        /*0026*/ 	.short	0x0101


	//----- nvinfo : EIATTR_COOP_GROUP_MASK_REGIDS
	.align		4
        /*0028*/ 	.byte	0x04, 0x29
        /*002a*/ 	.short	(.L_200 - .L_199)


	//   ....[0]....
.L_199:
        /*002c*/ 	.word	0xffffffff


	//   ....[1]....
        /*0030*/ 	.word	0xffffffff


	//   ....[2]....
        /*0034*/ 	.word	0xffffffff


	//   ....[3]....
        /*0038*/ 	.word	0xffffffff


	//   ....[4]....
        /*003c*/ 	.word	0xffffffff


	//   ....[5]....
        /*0040*/ 	.word	0xffffffff


	//   ....[6]....
        /*0044*/ 	.word	0xffffffff


	//   ....[7]....
        /*0048*/ 	.word	0xffffffff


	//   ....[8]....
        /*004c*/ 	.word	0xffffffff


	//   ....[9]....
        /*0050*/ 	.word	0xffffffff


	//   ....[10]....
        /*0054*/ 	.word	0xffffffff


	//   ....[11]....
        /*0058*/ 	.word	0xffffffff


	//   ....[12]....
        /*005c*/ 	.word	0xffffffff


	//   ....[13]....
        /*0060*/ 	.word	0xffffffff


	//   ....[14]....
        /*0064*/ 	.word	0xffffffff


	//   ....[15]....
        /*0068*/ 	.word	0xffffffff


	//   ....[16]....
        /*006c*/ 	.word	0xffffffff


	//   ....[17]....
        /*0070*/ 	.word	0xffffffff


	//   ....[18]....
        /*0074*/ 	.word	0xffffffff


	//   ....[19]....
        /*0078*/ 	.word	0xffffffff


	//   ....[20]....
        /*007c*/ 	.word	0xffffffff


	//   ....[21]....
        /*0080*/ 	.word	0xffffffff


	//   ....[22]....
        /*0084*/ 	.word	0xffffffff


	//   ....[23]....
        /*0088*/ 	.word	0xffffffff


	//   ....[24]....
        /*008c*/ 	.word	0xffffffff


	//   ....[25]....
        /*0090*/ 	.word	0xffffffff


	//   ....[26]....
        /*0094*/ 	.word	0xffffffff


	//   ....[27]....
        /*0098*/ 	.word	0xffffffff


	//   ....[28]....
        /*009c*/ 	.word	0xffffffff


	//   ....[29]....
        /*00a0*/ 	.word	0xffffffff


	//   ....[30]....
        /*00a4*/ 	.word	0xffffffff


	//   ....[31]....
        /*00a8*/ 	.word	0xffffffff


	//   ....[32]....
        /*00ac*/ 	.word	0xffffffff


	//   ....[33]....
        /*00b0*/ 	.word	0xffffffff


	//   ....[34]....
        /*00b4*/ 	.word	0xffffffff


	//   ....[35]....
        /*00b8*/ 	.word	0xffffffff


	//   ....[36]....
        /*00bc*/ 	.word	0xffffffff


	//   ....[37]....
        /*00c0*/ 	.word	0xffffffff


	//   ....[38]....
        /*00c4*/ 	.word	0xffffffff


	//   ....[39]....
        /*00c8*/ 	.word	0xffffffff


	//----- nvinfo : EIATTR_COOP_GROUP_INSTR_OFFSETS
	.align		4
.L_200:
        /*00cc*/ 	.byte	0x04, 0x28
        /*00ce*/ 	.short	(.L_202 - .L_201)


	//   ....[0]....
.L_201:
        /*00d0*/ 	.word	0x00003070


	//   ....[1]....
        /*00d4*/ 	.word	0x000030e0


	//   ....[2]....
        /*00d8*/ 	.word	0x000032c0


	//   ....[3]....
        /*00dc*/ 	.word	0x00003340


	//   ....[4]....
        /*00e0*/ 	.word	0x000035d0


	//   ....[5]....
        /*00e4*/ 	.word	0x00003600


	//   ....[6]....
        /*00e8*/ 	.word	0x00003740


	//   ....[7]....
        /*00ec*/ 	.word	0x00003780


	//   ....[8]....
        /*00f0*/ 	.word	0x00006020


	//   ....[9]....
        /*00f4*/ 	.word	0x00006160


	//   ....[10]....
        /*00f8*/ 	.word	0x000062b0


	//   ....[11]....
        /*00fc*/ 	.word	0x000062e0


	//   ....[12]....
        /*0100*/ 	.word	0x00006360


	//   ....[13]....
        /*0104*/ 	.word	0x00006380


	//   ....[14]....
        /*0108*/ 	.word	0x000063e0


	//   ....[15]....
        /*010c*/ 	.word	0x00006490


	//   ....[16]....
        /*0110*/ 	.word	0x000095a0


	//   ....[17]....
        /*0114*/ 	.word	0x000095f0


	//   ....[18]....
        /*0118*/ 	.word	0x00009870


	//   ....[19]....
        /*011c*/ 	.word	0x00009890


	//   ....[20]....
        /*0120*/ 	.word	0x000098a0


	//   ....[21]....
        /*0124*/ 	.word	0x000098b0


	//   ....[22]....
        /*0128*/ 	.word	0x00009910


	//   ....[23]....
        /*012c*/ 	.word	0x00009940


	//   ....[24]....
        /*0130*/ 	.word	0x0000c4d0


	//   ....[25]....
        /*0134*/ 	.word	0x0000c4e0


	//   ....[26]....
        /*0138*/ 	.word	0x0000c4f0


	//   ....[27]....
        /*013c*/ 	.word	0x0000c500


	//   ....[28]....
        /*0140*/ 	.word	0x0000c550


	//   ....[29]....
        /*0144*/ 	.word	0x0000c560


	//   ....[30]....
        /*0148*/ 	.word	0x0000c570


	//   ....[31]....
        /*014c*/ 	.word	0x0000c580


	//   ....[32]....
        /*0150*/ 	.word	0x0000e370


	//   ....[33]....
        /*0154*/ 	.word	0x0000e3b0


	//   ....[34]....
        /*0158*/ 	.word	0x0000e3c0


	//   ....[35]....
        /*015c*/ 	.word	0x0000e3e0


	//   ....[36]....
        /*0160*/ 	.word	0x0000e450


	//   ....[37]....
        /*0164*/ 	.word	0x0000e470


	//   ....[38]....
        /*0168*/ 	.word	0x0000e490


	//   ....[39]....
        /*016c*/ 	.word	0x0000e4a0


	//----- nvinfo : EIATTR_VRC_CTA_INIT_COUNT
	.align		4
.L_202:
        /*0170*/ 	.byte	0x02, 0x4a
	.zero		1
	.zero		1


	//----- nvinfo : EIATTR_EXIT_INSTR_OFFSETS
	.align		4
        /*0174*/ 	.byte	0x04, 0x1c
        /*0176*/ 	.short	(.L_204 - .L_203)


	//   ....[0]....
.L_203:
        /*0178*/ 	.word	0x00000330


	//   ....[1]....
        /*017c*/ 	.word	0x00000ef0


	//   ....[2]....
        /*0180*/ 	.word	0x00000f80


	//   ....[3]....
        /*0184*/ 	.word	0x0000fe30


	//   ....[4]....
        /*0188*/ 	.word	0x0000ff30


	//----- nvinfo : EIATTR_CRS_STACK_SIZE
	.align		4
.L_204:
        /*018c*/ 	.byte	0x04, 0x1e
        /*018e*/ 	.short	(.L_206 - .L_205)
.L_205:
        /*0190*/ 	.word	0x00000000


	//----- nvinfo : EIATTR_CBANK_PARAM_SIZE
	.align		4
.L_206:
        /*0194*/ 	.byte	0x03, 0x19
        /*0196*/ 	.short	0x01d0


	//----- nvinfo : EIATTR_PARAM_CBANK
	.align		4
        /*0198*/ 	.byte	0x04, 0x0a
        /*019a*/ 	.short	(.L_208 - .L_207)
	.align		4
.L_207:
        /*019c*/ 	.word	index@(.nv.constant0._ZN5flash16flash_fwd_kernelI23Flash_fwd_kernel_traitsILi96ELi128ELi64ELi4ELb0ELb0EN7cutlass6half_tE19Flash_kernel_traitsILi96ELi128ELi64ELi4ES3_EELb0ELb1ELb0ELb0ELb0ELb1ELb0ELb0EEEvNS_16Flash_fwd_paramsE)
        /*01a0*/ 	.short	0x0380
        /*01a2*/ 	.short	0x01d0


	//----- nvinfo : EIATTR_SW_WAR
	.align		4
.L_208:
        /*01a4*/ 	.byte	0x04, 0x36
        /*01a6*/ 	.short	(.L_210 - .L_209)
.L_209:
        /*01a8*/ 	.word	0x00000008
.L_210:


//--------------------- .nv.info._ZN5flash16flash_fwd_kernelI23Flash_fwd_kernel_traitsILi96ELi128ELi64ELi4ELb0ELb0EN7cutlass6half_tE19Flash_kernel_traitsILi96ELi128ELi64ELi4ES3_EELb0ELb1ELb0ELb0ELb0ELb0ELb0ELb0EEEvNS_16Flash_fwd_paramsE --------------------------
	.section	.nv.info._ZN5flash16flash_fwd_kernelI23Flash_fwd_kernel_traitsILi96ELi128ELi64ELi4ELb0ELb0EN7cutlass6half_tE19Flash_kernel_traitsILi96ELi128ELi64ELi4ES3_EELb0ELb1ELb0ELb0ELb0ELb0ELb0ELb0EEEvNS_16Flash_fwd_paramsE,"",@"SHT_CUDA_INFO"
	.sectionflags	@""
	.align	4


	//----- nvinfo : EIATTR_CUDA_API_VERSION
	.align		4
        /*0000*/ 	.byte	0x04, 0x37
        /*0002*/ 	.short	(.L_212 - .L_211)
.L_211:
        /*0004*/ 	.word	0x00000082


	//----- nvinfo : EIATTR_KPARAM_INFO
	.align		4
.L_212:
        /*0008*/ 	.byte	0x04, 0x17
        /*000a*/ 	.short	(.L_214 - .L_213)
.L_213:
        /*000c*/ 	.word	0x00000000
        /*0010*/ 	.short	0x0000
        /*0012*/ 	.short	0x0000
        /*0014*/ 	.byte	0x00, 0xf0, 0x41, 0x07


	//----- nvinfo : EIATTR_SPARSE_MMA_MASK
	.align		4
.L_214:
        /*0018*/ 	.byte	0x03, 0x50
        /*001a*/ 	.short	0x0000


	//----- nvinfo : EIATTR_MAXREG_COUNT
	.align		4
        /*001c*/ 	.byte	0x03, 0x1b
        /*001e*/ 	.short	0x00ff


	//----- nvinfo : EIATTR_NUM_BARRIERS
	.align		4
        /*0020*/ 	.byte	0x02, 0x4c
        /*0022*/ 	.byte	0x01
	.zero		1


	//----- nvinfo : EIATTR_MERCURY_ISA_VERSION
	.align		4
        /*0024*/ 	.byte	0x03, 0x5f
        /*0026*/ 	.short	0x0101


	//----- nvinfo : EIATTR_COOP_GROUP_MASK_REGIDS
	.align		4
        /*0028*/ 	.byte	0x04, 0x29
        /*002a*/ 	.short	(.L_216 - .L_215)


	//   ....[0]....
.L_215:
        /*002c*/ 	.word	0xffffffff


	//   ....[1]....
        /*0030*/ 	.word	0xffffffff


	//   ....[2]....
        /*0034*/ 	.word	0xffffffff


	//   ....[3]....
        /*0038*/ 	.word	0xffffffff


	//   ....[4]....
        /*003c*/ 	.word	0xffffffff


	//   ....[5]....
        /*0040*/ 	.word	0xffffffff


	//   ....[6]....
        /*0044*/ 	.word	0xffffffff


	//   ....[7]....
        /*0048*/ 	.word	0xffffffff


	//   ....[8]....
        /*004c*/ 	.word	0xffffffff


	//   ....[9]....
        /*0050*/ 	.word	0xffffffff


	//   ....[10]....
        /*0054*/ 	.word	0xffffffff


	//   ....[11]....
        /*0058*/ 	.word	0xffffffff


	//   ....[12]....
        /*005c*/ 	.word	0xffffffff


	//   ....[13]....
        /*0060*/ 	.word	0xffffffff


	//   ....[14]....
        /*0064*/ 	.word	0xffffffff


	//   ....[15]....
        /*0068*/ 	.word	0xffffffff


	//   ....[16]....
        /*006c*/ 	.word	0xffffffff


	//   ....[17]....
        /*0070*/ 	.word	0xffffffff


	//   ....[18]....
        /*0074*/ 	.word	0xffffffff


	//   ....[19]....
        /*0078*/ 	.word	0xffffffff


	//   ....[20]....
        /*007c*/ 	.word	0xffffffff


	//   ....[21]....
        /*0080*/ 	.word	0xffffffff


	//   ....[22]....
        /*0084*/ 	.word	0xffffffff


	//   ....[23]....
        /*0088*/ 	.word	0xffffffff


	//   ....[24]....
        /*008c*/ 	.word	0xffffffff


	//   ....[25]....
        /*0090*/ 	.word	0xffffffff


	//   ....[26]....
        /*0094*/ 	.word	0xffffffff


	//   ....[27]....
        /*0098*/ 	.word	0xffffffff


	//   ....[28]....
        /*009c*/ 	.word	0xffffffff


	//   ....[29]....
        /*00a0*/ 	.word	0xffffffff


	//   ....[30]....
        /*00a4*/ 	.word	0xffffffff


	//   ....[31]....
        /*00a8*/ 	.word	0xffffffff


	//   ....[32]....
        /*00ac*/ 	.word	0xffffffff


	//   ....[33]....
        /*00b0*/ 	.word	0xffffffff


	//   ....[34]....
        /*00b4*/ 	.word	0xffffffff


	//   ....[35]....
        /*00b8*/ 	.word	0xffffffff


	//   ....[36]....
        /*00bc*/ 	.word	0xffffffff


	//   ....[37]....
        /*00c0*/ 	.word	0xffffffff


	//   ....[38]....
        /*00c4*/ 	.word	0xffffffff


	//   ....[39]....
        /*00c8*/ 	.word	0xffffffff


	//----- nvinfo : EIATTR_COOP_GROUP_INSTR_OFFSETS
	.align		4
.L_216:
        /*00cc*/ 	.byte	0x04, 0x28
        /*00ce*/ 	.short	(.L_218 - .L_217)


	//   ....[0]....
.L_217:
        /*00d0*/ 	.word	0x000040f0


	//   ....[1]....
        /*00d4*/ 	.word	0x00004140


	//   ....[2]....
        /*00d8*/ 	.word	0x00004280


	//   ....[3]....
        /*00dc*/ 	.word	0x00004350


	//   ....[4]....
        /*00e0*/ 	.word	0x00004650


	//   ....[5]....
        /*00e4*/ 	.word	0x000046b0


	//   ....[6]....
        /*00e8*/ 	.word	0x000047d0


	//   ....[7]....
        /*00ec*/ 	.word	0x00004850


	//   ....[8]....
        /*00f0*/ 	.word	0x00007510


	//   ....[9]....
        /*00f4*/ 	.word	0x000075d0


	//   ....[10]....
        /*00f8*/ 	.word	0x000076b0


	//   ....[11]....
        /*00fc*/ 	.word	0x00007780


	//   ....[12]....
        /*0100*/ 	.word	0x000078d0


	//   ....[13]....
        /*0104*/ 	.word	0x00007900


	//   ....[14]....
        /*0108*/ 	.word	0x00007aa0


	//   ....[15]....
        /*010c*/ 	.word	0x00007ae0


	//   ....[16]....
        /*0110*/ 	.word	0x0000b1b0


	//   ....[17]....
        /*0114*/ 	.word	0x0000b1e0


	//   ....[18]....
        /*0118*/ 	.word	0x0000b2b0


	//   ....[19]....
        /*011c*/ 	.word	0x0000b2e0


	//   ....[20]....
        /*0120*/ 	.word	0x0000b300


	//   ....[21]....
        /*0124*/ 	.word	0x0000b310


	//   ....[22]....
        /*0128*/ 	.word	0x0000b370


	//   ....[23]....
        /*012c*/ 	.word	0x0000b3a0


	//   ....[24]....
        /*0130*/ 	.word	0x0000e3b0


	//   ....[25]....
        /*0134*/ 	.word	0x0000e3e0


	//   ....[26]....
        /*0138*/ 	.word	0x0000e3f0


	//   ....[27]....
        /*013c*/ 	.word	0x0000e400


	//   ....[28]....
        /*0140*/ 	.word	0x0000e450


	//   ....[29]....
        /*0144*/ 	.word	0x0000e460


	//   ....[30]....
        /*0148*/ 	.word	0x0000e470


	//   ....[31]....
        /*014c*/ 	.word	0x0000e480


	//   ....[32]....
        /*0150*/ 	.word	0x00010250


	//   ....[33]....
        /*0154*/ 	.word	0x00010290


	//   ....[34]....
        /*0158*/ 	.word	0x000102c0


	//   ....[35]....
        /*015c*/ 	.word	0x000102f0


	//   ....[36]....
        /*0160*/ 	.word	0x00010370


	//   ....[37]....
        /*0164*/ 	.word	0x00010390


	//   ....[38]....
        /*0168*/ 	.word	0x000103d0


	//   ....[39]....
        /*016c*/ 	.word	0x000103f0


	//----- nvinfo : EIATTR_VRC_CTA_INIT_COUNT
	.align		4
.L_218:
        /*0170*/ 	.byte	0x02, 0x4a
	.zero		1
	.zero		1


	//----- nvinfo : EIATTR_EXIT_INSTR_OFFSETS
	.align		4
        /*0174*/ 	.byte	0x04, 0x1c
        /*0176*/ 	.short	(.L_220 - .L_219)


	//   ....[0]....
.L_219:
        /*0178*/ 	.word	0x000004a0


	//   ....[1]....
        /*017c*/ 	.word	0x00001190


	//   ....[2]....
        /*0180*/ 	.word	0x00001220


	//   ....[3]....
        /*0184*/ 	.word	0x00011d60


	//   ....[4]....
        /*0188*/ 	.word	0x00011ea0


	//   ....[5]....
        /*018c*/ 	.word	0x00011ec0


	//----- nvinfo : EIATTR_CRS_STACK_SIZE
	.align		4
.L_220:
        /*0190*/ 	.byte	0x04, 0x1e
        /*0192*/ 	.short	(.L_222 - .L_221)
.L_221:
        /*0194*/ 	.word	0x00000000


	//----- nvinfo : EIATTR_CBANK_PARAM_SIZE
	.align		4
.L_222:
        /*0198*/ 	.byte	0x03, 0x19
        /*019a*/ 	.short	0x01d0


	//----- nvinfo : EIATTR_PARAM_CBANK
	.align		4
        /*019c*/ 	.byte	0x04, 0x0a
        /*019e*/ 	.short	(.L_224 - .L_223)
	.align		4
.L_223:
        /*01a0*/ 	.word	index@(.nv.constant0._ZN5flash16flash_fwd_kernelI23Flash_fwd_kernel_traitsILi96ELi128ELi64ELi4ELb0ELb0EN7cutlass6half_tE19Flash_kernel_traitsILi96ELi128ELi64ELi4ES3_EELb0ELb1ELb0ELb0ELb0ELb0ELb0ELb0EEEvNS_16Flash_fwd_paramsE)
        /*01a4*/ 	.short	0x0380
        /*01a6*/ 	.short	0x01d0


	//----- nvinfo : EIATTR_SW_WAR
	.align		4
.L_224:
        /*01a8*/ 	.byte	0x04, 0x36
        /*01aa*/ 	.short	(.L_226 - .L_225)
.L_225:
        /*01ac*/ 	.word	0x00000008
.L_226:


//--------------------- .nv.info._ZN5flash16flash_fwd_kernelI23Flash_fwd_kernel_traitsILi96ELi128ELi64ELi4ELb0ELb0EN7cutlass6half_tE19Flash_kernel_traitsILi96ELi128ELi64ELi4ES3_EELb0ELb1ELb0ELb1ELb0ELb0ELb0ELb0EEEvNS_16Flash_fwd_paramsE --------------------------
	.section	.nv.info._ZN5flash16flash_fwd_kernelI23Flash_fwd_kernel_traitsILi96ELi128ELi64ELi4ELb0ELb0EN7cutlass6half_tE19Flash_kernel_traitsILi96ELi128ELi64ELi4ES3_EELb0ELb1ELb0ELb1ELb0ELb0ELb0ELb0EEEvNS_16Flash_fwd_paramsE,"",@"SHT_CUDA_INFO"
	.sectionflags	@""
	.align	4


	//----- nvinfo : EIATTR_CUDA_API_VERSION
	.align		4
        /*0000*/ 	.byte	0x04, 0x37
        /*0002*/ 	.short	(.L_228 - .L_227)
.L_227:
        /*0004*/ 	.word	0x00000082


	//----- nvinfo : EIATTR_KPARAM_INFO
	.align		4
.L_228:
        /*0008*/ 	.byte	0x04, 0x17
        /*000a*/ 	.short	(.L_230 - .L_229)
.L_229:
        /*000c*/ 	.word	0x00000000
        /*0010*/ 	.short	0x0000
        /*0012*/ 	.short	0x0000
        /*0014*/ 	.byte	0x00, 0xf0, 0x41, 0x07


	//----- nvinfo : EIATTR_SPARSE_MMA_MASK
	.align		4
.L_230:
        /*0018*/ 	.byte	0x03, 0x50
        /*001a*/ 	.short	0x0000


	//----- nvinfo : EIATTR_MAXREG_COUNT
	.align		4
        /*001c*/ 	.byte	0x03, 0x1b
        /*001e*/ 	.short	0x00ff


	//----- nvinfo : EIATTR_NUM_BARRIERS
	.align		4
        /*0020*/ 	.byte	0x02, 0x4c
        /*0022*/ 	.byte	0x01
	.zero		1


	//----- nvinfo : EIATTR_MERCURY_ISA_VERSION
	.align		4
        /*0024*/ 	.byte	0x03, 0x5f
        /*0026*/ 	.short	0x0101


	//----- nvinfo : EIATTR_COOP_GROUP_MASK_REGIDS
	.align		4
        /*0028*/ 	.byte	0x04, 0x29
        /*002a*/ 	.short	(.L_232 - .L_231)


	//   ....[0]....
.L_231:
        /*002c*/ 	.word	0xffffffff


	//   ....[1]....
        /*0030*/ 	.word	0xffffffff


	//   ....[2]....
        /*0034*/ 	.word	0xffffffff


	//   ....[3]....
        /*0038*/ 	.word	0xffffffff


	//   ....[4]....
        /*003c*/ 	.word	0xffffffff


	//   ....[5]....
        /*0040*/ 	.word	0xffffffff


	//   ....[6]....
        /*0044*/ 	.word	0xffffffff


	//   ....[7]....
        /*0048*/ 	.word	0xffffffff


	//   ....[8]....
        /*004c*/ 	.word	0xffffffff


	//   ....[9]....
        /*0050*/ 	.word	0xffffffff


	//   ....[10]....
        /*0054*/ 	.word	0xffffffff


	//   ....[11]....
        /*0058*/ 	.word	0xffffffff


	//   ....[12]....
        /*005c*/ 	.word	0xffffffff


	//   ....[13]....
        /*0060*/ 	.word	0xffffffff


	//   ....[14]....
        /*0064*/ 	.word	0xffffffff


	//   ....[15]....
        /*0068*/ 	.word	0xffffffff


	//   ....[16]....
        /*006c*/ 	.word	0xffffffff


	//   ....[17]....
        /*0070*/ 	.word	0xffffffff


	//   ....[18]....
        /*0074*/ 	.word	0xffffffff


	//   ....[19]....
        /*0078*/ 	.word	0xffffffff


	//   ....[20]....
        /*007c*/ 	.word	0xffffffff


	//   ....[21]....
        /*0080*/ 	.word	0xffffffff


	//   ....[22]....
        /*0084*/ 	.word	0xffffffff


	//   ....[23]....
        /*0088*/ 	.word	0xffffffff


	//   ....[24]....
        /*008c*/ 	.word	0xffffffff


	//   ....[25]....
        /*0090*/ 	.word	0xffffffff


	//   ....[26]....
        /*0094*/ 	.word	0xffffffff


	//   ....[27]....
        /*0098*/ 	.word	0xffffffff


	//   ....[28]....
        /*009c*/ 	.word	0xffffffff


	//   ....[29]....
        /*00a0*/ 	.word	0xffffffff


	//   ....[30]....
        /*00a4*/ 	.word	0xffffffff


	//   ....[31]....
        /*00a8*/ 	.word	0xffffffff


	//   ....[32]....
        /*00ac*/ 	.word	0xffffffff


	//   ....[33]....
        /*00b0*/ 	.word	0xffffffff


	//   ....[34]....
        /*00b4*/ 	.word	0xffffffff


	//   ....[35]....
        /*00b8*/ 	.word	0xffffffff


	//   ....[36]....
        /*00bc*/ 	.word	0xffffffff


	//   ....[37]....
        /*00c0*/ 	.word	0xffffffff


	//   ....[38]....
        /*00c4*/ 	.word	0xffffffff


	//   ....[39]....
        /*00c8*/ 	.word	0xffffffff


	//----- nvinfo : EIATTR_COOP_GROUP_INSTR_OFFSETS
	.align		4
.L_232:
        /*00cc*/ 	.byte	0x04, 0x28
        /*00ce*/ 	.short	(.L_234 - .L_233)


	//   ....[0]....
.L_233:
        /*00d0*/ 	.word	0x00004a90


	//   ....[1]....
        /*00d4*/ 	.word	0x00004ac0


	//   ....[2]....
        /*00d8*/ 	.word	0x00004ba0


	//   ....[3]....
        /*00dc*/ 	.word	0x00004bc0


	//   ....[4]....
        /*00e0*/ 	.word	0x00004c90


	//   ....[5]....
        /*00e4*/ 	.word	0x00004cc0


	//   ....[6]....
        /*00e8*/ 	.word	0x00004e40


	//   ....[7]....
        /*00ec*/ 	.word	0x00004e80


	//   ....[8]....
        /*00f0*/ 	.word	0x00008340


	//   ....[9]....
        /*00f4*/ 	.word	0x00008390


	//   ....[10]....
        /*00f8*/ 	.word	0x00008430


	//   ....[11]....
        /*00fc*/ 	.word	0x00008440


	//   ....[12]....
        /*0100*/ 	.word	0x00008460


	//   ....[13]....
        /*0104*/ 	.word	0x00008470


	//   ....[14]....
        /*0108*/ 	.word	0x000084a0


	//   ....[15]....
        /*010c*/ 	.word	0x000084c0


	//   ....[16]....
        /*0110*/ 	.word	0x0000c220


	//   ....[17]....
        /*0114*/ 	.word	0x0000c2d0


	//   ....[18]....
        /*0118*/ 	.word	0x0000c330


	//   ....[19]....
        /*011c*/ 	.word	0x0000c360


	//   ....[20]....
        /*0120*/ 	.word	0x0000c370


	//   ....[21]....
        /*0124*/ 	.word	0x0000c390


	//   ....[22]....
        /*0128*/ 	.word	0x0000c3c0


	//   ....[23]....
        /*012c*/ 	.word	0x0000c400


	//   ....[24]....
        /*0130*/ 	.word	0x0000fa90


	//   ....[25]....
        /*0134*/ 	.word	0x0000fac0


	//   ....[26]....
        /*0138*/ 	.word	0x0000fad0


	//   ....[27]....
        /*013c*/ 	.word	0x0000fae0


	//   ....[28]....
        /*0140*/ 	.word	0x0000fb30


	//   ....[29]....
        /*0144*/ 	.word	0x0000fb40


	//   ....[30]....
        /*0148*/ 	.word	0x0000fb50


	//   ....[31]....
        /*014c*/ 	.word	0x0000fb60


	//   ....[32]....
        /*0150*/ 	.word	0x00011930


	//   ....[33]....
        /*0154*/ 	.word	0x00011970


	//   ....[34]....
        /*0158*/ 	.word	0x00011990


	//   ....[35]....
        /*015c*/ 	.word	0x000119b0


	//   ....[36]....
        /*0160*/ 	.word	0x00011a30


	//   ....[37]....
        /*0164*/ 	.word	0x00011a60


	//   ....[38]....
        /*0168*/ 	.word	0x00011aa0


	//   ....[39]....
        /*016c*/ 	.word	0x00011ac0


	//----- nvinfo : EIATTR_VRC_CTA_INIT_COUNT
	.align		4
.L_234:
        /*0170*/ 	.byte	0x02, 0x4a
	.zero		1
	.zero		1


	//----- nvinfo : EIATTR_EXIT_INSTR_OFFSETS
	.align		4
        /*0174*/ 	.byte	0x04, 0x1c
        /*0176*/ 	.short	(.L_236 - .L_235)


	//   ....[0]....
.L_235:
        /*0178*/ 	.word	0x000004a0


	//   ....[1]....
        /*017c*/ 	.word	0x00001190


	//   ....[2]....
        /*0180*/ 	.word	0x00001220


	//   ....[3]....
        /*0184*/ 	.word	0x00013420


	//   ....[4]....
        /*0188*/ 	.word	0x00013560


	//   ....[5]....
        /*018c*/ 	.word	0x00013580


	//----- nvinfo : EIATTR_CRS_STACK_SIZE
	.align		4
.L_236:
        /*0190*/ 	.byte	0x04, 0x1e
        /*0192*/ 	.short	(.L_238 - .L_237)
.L_237:
        /*0194*/ 	.word	0x00000000


	//----- nvinfo : EIATTR_CBANK_PARAM_SIZE
	.align		4
.L_238:
        /*0198*/ 	.byte	0x03, 0x19
        /*019a*/ 	.short	0x01d0


	//----- nvinfo : EIATTR_PARAM_CBANK
	.align		4
        /*019c*/ 	.byte	0x04, 0x0a
        /*019e*/ 	.short	(.L_240 - .L_239)
	.align		4
.L_239:
        /*01a0*/ 	.word	index@(.nv.constant0._ZN5flash16flash_fwd_kernelI23Flash_fwd_kernel_traitsILi96ELi128ELi64ELi4ELb0ELb0EN7cutlass6half_tE19Flash_kernel_traitsILi96ELi128ELi64ELi4ES3_EELb0ELb1ELb0ELb1ELb0ELb0ELb0ELb0EEEvNS_16Flash_fwd_paramsE)
        /*01a4*/ 	.short	0x0380
        /*01a6*/ 	.short	0x01d0


	//----- nvinfo : EIATTR_SW_WAR
	.align		4
.L_240:
        /*01a8*/ 	.byte	0x04, 0x36
        /*01aa*/ 	.short	(.L_242 - .L_241)
.L_241:
        /*01ac*/ 	.word	0x00000008
.L_242:


//--------------------- .nv.info._ZN5flash16flash_fwd_kernelI23Flash_fwd_kernel_traitsILi96ELi64ELi64ELi4ELb0ELb0EN7cutlass6half_tE19Flash_kernel_traitsILi96ELi64ELi64ELi4ES3_EELb0ELb1ELb0ELb0ELb1ELb1ELb0ELb0EEEvNS_16Flash_fwd_paramsE --------------------------
	.section	.nv.info._ZN5flash16flash_fwd_kernelI23Flash_fwd_kernel_traitsILi96ELi64ELi64ELi4ELb0ELb0EN7cutlass6half_tE19Flash_kernel_traitsILi96ELi64ELi64ELi4ES3_EELb0ELb1ELb0ELb0ELb1ELb1ELb0ELb0EEEvNS_16Flash_fwd_paramsE,"",@"SHT_CUDA_INFO"
	.sectionflags	@""
	.align	4


	//----- nvinfo : EIATTR_CUDA_API_VERSION
	.align		4
        /*0000*/ 	.byte	0x04, 0x37
        /*0002*/ 	.short	(.L_244 - .L_243)
.L_243:
        /*0004*/ 	.word	0x00000082


	//----- nvinfo : EIATTR_KPARAM_INFO
	.align		4
.L_244:
        /*0008*/ 	.byte	0x04, 0x17
        /*000a*/ 	.short	(.L_246 - .L_245)
.L_245:
        /*000c*/ 	.word	0x00000000
        /*0010*/ 	.short	0x0000
        /*0012*/ 	.short	0x0000
        /*0014*/ 	.byte	0x00, 0xf0, 0x41, 0x07


	//----- nvinfo : EIATTR_SPARSE_MMA_MASK
	.align		4
.L_246:
        /*0018*/ 	.byte	0x03, 0x50
        /*001a*/ 	.short	0x0000


	//----- nvinfo : EIATTR_MAXREG_COUNT
	.align		4
        /*001c*/ 	.byte	0x03, 0x1b
        /*001e*/ 	.short	0x00ff


	//----- nvinfo : EIATTR_NUM_BARRIERS
	.align		4
        /*0020*/ 	.byte	0x02, 0x4c
        /*0022*/ 	.byte	0x01
	.zero		1


	//----- nvinfo : EIATTR_MERCURY_ISA_VERSION
	.align		4
        /*0024*/ 	.byte	0x03, 0x5f
        /*0026*/ 	.short	0x0101


	//----- nvinfo : EIATTR_COOP_GROUP_MASK_REGIDS
	.align		4
        /*0028*/ 	.byte	0x04, 0x29
        /*002a*/ 	.short	(.L_248 - .L_247)


	//   ....[0]....
.L_247:
        /*002c*/ 	.word	0xffffffff


	//   ....[1]....
        /*0030*/ 	.word	0xffffffff


	//   ....[2]....
        /*0034*/ 	.word	0xffffffff


	//   ....[3]....
        /*0038*/ 	.word	0xffffffff


	//   ....[4]....
        /*003c*/ 	.word	0xffffffff


	//   ....[5]....
        /*0040*/ 	.word	0xffffffff


	//   ....[6]....
        /*0044*/ 	.word	0xffffffff


	//   ....[7]....
        /*0048*/ 	.word	0xffffffff


	//   ....[8]....
        /*004c*/ 	.word	0xffffffff


	//   ....[9]....
        /*0050*/ 	.word	0xffffffff


	//   ....[10]....
        /*0054*/ 	.word	0xffffffff


	//   ....[11]....
        /*0058*/ 	.word	0xffffffff


	//----- nvinfo : EIATTR_COOP_GROUP_INSTR_OFFSETS
	.align		4
.L_248:
        /*005c*/ 	.byte	0x04, 0x28
        /*005e*/ 	.short	(.L_250 - .L_249)


	//   ....[0]....
.L_249:
        /*0060*/ 	.word	0x00001f20


	//   ....[1]....
        /*0064*/ 	.word	0x00001f90


	//   ....[2]....
        /*0068*/ 	.word	0x00001ff0


	//   ....[3]....
        /*006c*/ 	.word	0x00002030


	//   ....[4]....
        /*0070*/ 	.word	0x00003620


	//   ....[5]....
        /*0074*/ 	.word	0x00003650


	//   ....[6]....
        /*0078*/ 	.word	0x000036a0


	//   ....[7]....
        /*007c*/ 	.word	0x000036b0


	//   ....[8]....
        /*0080*/ 	.word	0x00004660


	//   ....[9]....
        /*0084*/ 	.word	0x00004690


	//   ....[10]....
        /*0088*/ 	.word	0x00004730


	//   ....[11]....
        /*008c*/ 	.word	0x00004740


	//----- nvinfo : EIATTR_VRC_CTA_INIT_COUNT
	.align		4
.L_250:
        /*0090*/ 	.byte	0x02, 0x4a
	.zero		1
	.zero		1


	//----- nvinfo : EIATTR_EXIT_INSTR_OFFSETS
	.align		4
        /*0094*/ 	.byte	0x04, 0x1c
        /*0096*/ 	.short	(.L_252 - .L_251)


	//   ....[0]....
.L_251:
        /*0098*/ 	.word	0x00000170


	//   ....[1]....
        /*009c*/ 	.word	0x00000750


	//   ....[2]....
        /*00a0*/ 	.word	0x000007e0


	//   ....[3]....
        /*00a4*/ 	.word	0x00005550


	//----- nvinfo : EIATTR_CRS_STACK_SIZE
	.align		4
.L_252:
        /*00a8*/ 	.byte	0x04, 0x1e
        /*00aa*/ 	.short	(.L_254 - .L_253)
.L_253:
        /*00ac*/ 	.word	0x00000000


	//----- nvinfo : EIATTR_CBANK_PARAM_SIZE
	.align		4
.L_254:
        /*00b0*/ 	.byte	0x03, 0x19
        /*00b2*/ 	.short	0x01d0


	//----- nvinfo : EIATTR_PARAM_CBANK
	.align		4
        /*00b4*/ 	.byte	0x04, 0x0a
        /*00b6*/ 	.short	(.L_256 - .L_255)
	.align		4
.L_255:
        /*00b8*/ 	.word	index@(.nv.constant0._ZN5flash16flash_fwd_kernelI23Flash_fwd_kernel_traitsILi96ELi64ELi64ELi4ELb0ELb0EN7cutlass6half_tE19Flash_kernel_traitsILi96ELi64ELi64ELi4ES3_EELb0ELb1ELb0ELb0ELb1ELb1ELb0ELb0EEEvNS_16Flash_fwd_paramsE)
        /*00bc*/ 	.short	0x0380
        /*00be*/ 	.short	0x01d0


	//----- nvinfo : EIATTR_SW_WAR
	.align		4
.L_256:
        /*00c0*/ 	.byte	0x04, 0x36
        /*00c2*/ 	.short	(.L_258 - .L_257)
.L_257:
        /*00c4*/ 	.word	0x00000008
.L_258:


//--------------------- .nv.info._ZN5flash16flash_fwd_kernelI23Flash_fwd_kernel_traitsILi96ELi64ELi64ELi4ELb0ELb0EN7cutlass6half_tE19Flash_kernel_traitsILi96ELi64ELi64ELi4ES3_EELb0ELb1ELb0ELb0ELb0ELb1ELb0ELb0EEEvNS_16Flash_fwd_paramsE --------------------------
	.section	.nv.info._ZN5flash16flash_fwd_kernelI23Flash_fwd_kernel_traitsILi96ELi64ELi64ELi4ELb0ELb0EN7cutlass6half_tE19Flash_kernel_traitsILi96ELi64ELi64ELi4ES3_EELb0ELb1ELb0ELb0ELb0ELb1ELb0ELb0EEEvNS_16Flash_fwd_paramsE,"",@"SHT_CUDA_INFO"
	.sectionflags	@""
	.align	4


	//----- nvinfo : EIATTR_CUDA_API_VERSION
	.align		4
        /*0000*/ 	.byte	0x04, 0x37
        /*0002*/ 	.short	(.L_260 - .L_259)
.L_259:
        /*0004*/ 	.word	0x00000082


	//----- nvinfo : EIATTR_KPARAM_INFO
	.align		4
.L_260:
        /*0008*/ 	.byte	0x04, 0x17
        /*000a*/ 	.short	(.L_262 - .L_261)
.L_261:
        /*000c*/ 	.word	0x00000000
        /*0010*/ 	.short	0x0000
        /*0012*/ 	.short	0x0000
        /*0014*/ 	.byte	0x00, 0xf0, 0x41, 0x07


	//----- nvinfo : EIATTR_SPARSE_MMA_MASK
	.align		4
.L_262:
        /*0018*/ 	.byte	0x03, 0x50
        /*001a*/ 	.short	0x0000


	//----- nvinfo : EIATTR_MAXREG_COUNT
	.align		4
        /*001c*/ 	.byte	0x03, 0x1b
        /*001e*/ 	.short	0x00ff


	//----- nvinfo : EIATTR_NUM_BARRIERS
	.align		4
        /*0020*/ 	.byte	0x02, 0x4c
        /*0022*/ 	.byte	0x01
	.zero		1


	//----- nvinfo : EIATTR_MERCURY_ISA_VERSION
	.align		4
        /*0024*/ 	.byte	0x03, 0x5f
        /*0026*/ 	.short	0x0101


	//----- nvinfo : EIATTR_COOP_GROUP_MASK_REGIDS
	.align		4
        /*0028*/ 	.byte	0x04, 0x29
        /*002a*/ 	.short	(.L_264 - .L_263)


	//   ....[0]....
.L_263:
        /*002c*/ 	.word	0xffffffff


	//   ....[1]....
        /*0030*/ 	.word	0xffffffff


	//   ....[2]....
        /*0034*/ 	.word	0xffffffff


	//   ....[3]....
        /*0038*/ 	.word	0xffffffff


	//   ....[4]....
        /*003c*/ 	.word	0xffffffff


	//   ....[5]....
        /*0040*/ 	.word	0xffffffff


	//   ....[6]....
        /*0044*/ 	.word	0xffffffff


	//   ....[7]....
        /*0048*/ 	.word	0xffffffff


	//   ....[8]....
        /*004c*/ 	.word	0xffffffff


	//   ....[9]....
        /*0050*/ 	.word	0xffffffff


	//   ....[10]....
        /*0054*/ 	.word	0xffffffff


	//   ....[11]....
        /*0058*/ 	.word	0xffffffff


	//   ....[12]....
        /*005c*/ 	.word	0xffffffff


	//   ....[13]....
        /*0060*/ 	.word	0xffffffff


	//   ....[14]....
        /*0064*/ 	.word	0xffffffff


	//   ....[15]....
        /*0068*/ 	.word	0xffffffff


	//----- nvinfo : EIATTR_COOP_GROUP_INSTR_OFFSETS
	.align		4
.L_264:
        /*006c*/ 	.byte	0x04, 0x28
        /*006e*/ 	.short	(.L_266 - .L_265)


	//   ....[0]....
.L_265:
        /*0070*/ 	.word	0x00002660


	//   ....[1]....
        /*0074*/ 	.word	0x000026b0


	//   ....[2]....
        /*0078*/ 	.word	0x00002720


	//   ....[3]....
        /*007c*/ 	.word	0x00002750


	//   ....[4]....
        /*0080*/ 	.word	0x00004110


	//   ....[5]....
        /*0084*/ 	.word	0x00004190


	//   ....[6]....
        /*0088*/ 	.word	0x000041b0


	//   ....[7]....
        /*008c*/ 	.word	0x000041d0


	//   ....[8]....
        /*0090*/ 	.word	0x00005bb0


	//   ....[9]....
        /*0094*/ 	.word	0x00005be0


	//   ....[10]....
        /*0098*/ 	.word	0x00005c40


	//   ....[11]....
        /*009c*/ 	.word	0x00005c50


	//   ....[12]....
        /*00a0*/ 	.word	0x00006bf0


	//   ....[13]....
        /*00a4*/ 	.word	0x00006c30


	//   ....[14]....
        /*00a8*/ 	.word	0x00006cc0


	//   ....[15]....
        /*00ac*/ 	.word	0x00006cd0


	//----- nvinfo : EIATTR_VRC_CTA_INIT_COUNT
	.align		4
.L_266:
        /*00b0*/ 	.byte	0x02, 0x4a
	.zero		1
	.zero		1


	//----- nvinfo : EIATTR_EXIT_INSTR_OFFSETS
	.align		4
        /*00b4*/ 	.byte	0x04, 0x1c
        /*00b6*/ 	.short	(.L_268 - .L_267)


	//   ....[0]....
.L_267:
        /*00b8*/ 	.word	0x00000330


	//   ....[1]....
        /*00bc*/ 	.word	0x00000af0


	//   ....[2]....
        /*00c0*/ 	.word	0x00000b80


	//   ....[3]....
        /*00c4*/ 	.word	0x00007b40


	//   ....[4]....
        /*00c8*/ 	.word	0x00007c40


	//----- nvinfo : EIATTR_CRS_STACK_SIZE
	.align		4
.L_268:
        /*00cc*/ 	.byte	0x04, 0x1e
        /*00ce*/ 	.short	(.L_270 - .L_269)
.L_269:
        /*00d0*/ 	.word	0x00000000


	//----- nvinfo : EIATTR_CBANK_PARAM_SIZE
	.align		4
.L_270:
        /*00d4*/ 	.byte	0x03, 0x19
        /*00d6*/ 	.short	0x01d0


	//----- nvinfo : EIATTR_PARAM_CBANK
	.align		4
        /*00d8*/ 	.byte	0x04, 0x0a
        /*00da*/ 	.short	(.L_272 - .L_271)
	.align		4
.L_271:
        /*00dc*/ 	.word	index@(.nv.constant0._ZN5flash16flash_fwd_kernelI23Flash_fwd_kernel_traitsILi96ELi64ELi64ELi4ELb0ELb0EN7cutlass6half_tE19Flash_kernel_traitsILi96ELi64ELi64ELi4ES3_EELb0ELb1ELb0ELb0ELb0ELb1ELb0ELb0EEEvNS_16Flash_fwd_paramsE)
        /*00e0*/ 	.short	0x0380
        /*00e2*/ 	.short	0x01d0


	//----- nvinfo : EIATTR_SW_WAR
	.align		4
.L_272:
        /*00e4*/ 	.byte	0x04, 0x36
        /*00e6*/ 	.short	(.L_274 - .L_273)
.L_273:
        /*00e8*/ 	.word	0x00000008
.L_274:


//--------------------- .nv.info._ZN5flash16flash_fwd_kernelI23Flash_fwd_kernel_traitsILi96ELi64ELi64ELi4ELb0ELb0EN7cutlass6half_tE19Flash_kernel_traitsILi96ELi64ELi64ELi4ES3_EELb0ELb1ELb0ELb0ELb0ELb0ELb0ELb0EEEvNS_16Flash_fwd_paramsE --------------------------
	.section	.nv.info._ZN5flash16flash_fwd_kernelI23Flash_fwd_kernel_traitsILi96ELi64ELi64ELi4ELb0ELb0EN7cutlass6half_tE19Flash_kernel_traitsILi96ELi64ELi64ELi4ES3_EELb0ELb1ELb0ELb0ELb0ELb0ELb0ELb0EEEvNS_16Flash_fwd_paramsE,"",@"SHT_CUDA_INFO"
	.sectionflags	@""
	.align	4


	//----- nvinfo : EIATTR_CUDA_API_VERSION
	.align		4
        /*0000*/ 	.byte	0x04, 0x37
        /*0002*/ 	.short	(.L_276 - .L_275)
.L_275:
        /*0004*/ 	.word	0x00000082


	//----- nvinfo : EIATTR_KPARAM_INFO
	.align		4
.L_276:
        /*0008*/ 	.byte	0x04, 0x17
        /*000a*/ 	.short	(.L_278 - .L_277)
.L_277:
        /*000c*/ 	.word	0x00000000
        /*0010*/ 	.short	0x0000
        /*0012*/ 	.short	0x0000
        /*0014*/ 	.byte	0x00, 0xf0, 0x41, 0x07


	//----- nvinfo : EIATTR_SPARSE_MMA_MASK
	.align		4
.L_278:
        /*0018*/ 	.byte	0x03, 0x50
        /*001a*/ 	.short	0x0000


	//----- nvinfo : EIATTR_MAXREG_COUNT
	.align		4
        /*001c*/ 	.byte	0x03, 0x1b
        /*001e*/ 	.short	0x00ff


	//----- nvinfo : EIATTR_NUM_BARRIERS
	.align		4
        /*0020*/ 	.byte	0x02, 0x4c
        /*0022*/ 	.byte	0x01
	.zero		1


	//----- nvinfo : EIATTR_MERCURY_ISA_VERSION
	.align		4
        /*0024*/ 	.byte	0x03, 0x5f
        /*0026*/ 	.short	0x0101


	//----- nvinfo : EIATTR_COOP_GROUP_MASK_REGIDS
	.align		4
        /*0028*/ 	.byte	0x04, 0x29
        /*002a*/ 	.short	(.L_280 - .L_279)


	//   ....[0]....
.L_279:
        /*002c*/ 	.word	0xffffffff


	//   ....[1]....
        /*0030*/ 	.word	0xffffffff


	//   ....[2]....
        /*0034*/ 	.word	0xffffffff


	//   ....[3]....
        /*0038*/ 	.word	0xffffffff


	//   ....[4]....
        /*003c*/ 	.word	0xffffffff


	//   ....[5]....
        /*0040*/ 	.word	0xffffffff


	//   ....[6]....
        /*0044*/ 	.word	0xffffffff


	//   ....[7]....
        /*0048*/ 	.word	0xffffffff


	//   ....[8]....
        /*004c*/ 	.word	0xffffffff


	//   ....[9]....
        /*0050*/ 	.word	0xffffffff


	//   ....[10]....
        /*0054*/ 	.word	0xffffffff


	//   ....[11]....
        /*0058*/ 	.word	0xffffffff


	//   ....[12]....
        /*005c*/ 	.word	0xffffffff


	//   ....[13]....
        /*0060*/ 	.word	0xffffffff


	//   ....[14]....
        /*0064*/ 	.word	0xffffffff


	//   ....[15]....
        /*0068*/ 	.word	0xffffffff


	//----- nvinfo : EIATTR_COOP_GROUP_INSTR_OFFSETS
	.align		4
.L_280:
        /*006c*/ 	.byte	0x04, 0x28
        /*006e*/ 	.short	(.L_282 - .L_281)


	//   ....[0]....
.L_281:
        /*0070*/ 	.word	0x000030e0


	//   ....[1]....
        /*0074*/ 	.word	0x00003110


	//   ....[2]....
        /*0078*/ 	.word	0x00003130


	//   ....[3]....
        /*007c*/ 	.word	0x00003150


	//   ....[4]....
        /*0080*/ 	.word	0x00004f80


	//   ....[5]....
        /*0084*/ 	.word	0x00005000


	//   ....[6]....
        /*0088*/ 	.word	0x00005020


	//   ....[7]....
        /*008c*/ 	.word	0x00005040


	//   ....[8]....
        /*0090*/ 	.word	0x00006f20


	//   ....[9]....
        /*0094*/ 	.word	0x00006f30


	//   ....[10]....
        /*0098*/ 	.word	0x00006f70


	//   ....[11]....
        /*009c*/ 	.word	0x00006f80


	//   ....[12]....
        /*00a0*/ 	.word	0x00007f60


	//   ....[13]....
        /*00a4*/ 	.word	0x00007fa0


	//   ....[14]....
        /*00a8*/ 	.word	0x00008030


	//   ....[15]....
        /*00ac*/ 	.word	0x00008040


	//----- nvinfo : EIATTR_VRC_CTA_INIT_COUNT
	.align		4
.L_282:
        /*00b0*/ 	.byte	0x02, 0x4a
	.zero		1
	.zero		1


	//----- nvinfo : EIATTR_EXIT_INSTR_OFFSETS
	.align		4
        /*00b4*/ 	.byte	0x04, 0x1c
        /*00b6*/ 	.short	(.L_284 - .L_283)


	//   ....[0]....
.L_283:
        /*00b8*/ 	.word	0x00000330


	//   ....[1]....
        /*00bc*/ 	.word	0x00000b90


	//   ....[2]....
        /*00c0*/ 	.word	0x00000c20


	//   ....[3]....
        /*00c4*/ 	.word	0x00008e60


	//   ....[4]....
        /*00c8*/ 	.word	0x00008fa0


	//   ....[5]....
        /*00cc*/ 	.word	0x00008fc0


	//----- nvinfo : EIATTR_CRS_STACK_SIZE
	.align		4
.L_284:
        /*00d0*/ 	.byte	0x04, 0x1e
        /*00d2*/ 	.short	(.L_286 - .L_285)
.L_285:
        /*00d4*/ 	.word	0x00000000


	//----- nvinfo : EIATTR_CBANK_PARAM_SIZE
	.align		4
.L_286:
        /*00d8*/ 	.byte	0x03, 0x19
        /*00da*/ 	.short	0x01d0


	//----- nvinfo : EIATTR_PARAM_CBANK
	.align		4
        /*00dc*/ 	.byte	0x04, 0x0a
        /*00de*/ 	.short	(.L_288 - .L_287)
	.align		4
.L_287:
        /*00e0*/ 	.word	index@(.nv.constant0._ZN5flash16flash_fwd_kernelI23Flash_fwd_kernel_traitsILi96ELi64ELi64ELi4ELb0ELb0EN7cutlass6half_tE19Flash_kernel_traitsILi96ELi64ELi64ELi4ES3_EELb0ELb1ELb0ELb0ELb0ELb0ELb0ELb0EEEvNS_16Flash_fwd_paramsE)
        /*00e4*/ 	.short	0x0380
        /*00e6*/ 	.short	0x01d0


	//----- nvinfo : EIATTR_SW_WAR
	.align		4
.L_288:
        /*00e8*/ 	.byte	0x04, 0x36
        /*00ea*/ 	.short	(.L_290 - .L_289)
.L_289:
        /*00ec*/ 	.word	0x00000008
.L_290:


//--------------------- .nv.info._ZN5flash16flash_fwd_kernelI23Flash_fwd_kernel_traitsILi96ELi64ELi64ELi4ELb0ELb0EN7cutlass6half_tE19Flash_kernel_traitsILi96ELi64ELi64ELi4ES3_EELb0ELb1ELb0ELb1ELb0ELb0ELb0ELb0EEEvNS_16Flash_fwd_paramsE --------------------------
	.section	.nv.info._ZN5flash16flash_fwd_kernelI23Flash_fwd_kernel_traitsILi96ELi64ELi64ELi4ELb0ELb0EN7cutlass6half_tE19Flash_kernel_traitsILi96ELi64ELi64ELi4ES3_EELb0ELb1ELb0ELb1ELb0ELb0ELb0ELb0EEEvNS_16Flash_fwd_paramsE,"",@"SHT_CUDA_INFO"
	.sectionflags	@""
	.align	4


	//----- nvinfo : EIATTR_CUDA_API_VERSION
	.align		4
        /*0000*/ 	.byte	0x04, 0x37
        /*0002*/ 	.short	(.L_292 - .L_291)
.L_291:
        /*0004*/ 	.word	0x00000082


	//----- nvinfo : EIATTR_KPARAM_INFO
	.align		4
.L_292:
        /*0008*/ 	.byte	0x04, 0x17
        /*000a*/ 	.short	(.L_294 - .L_293)
.L_293:
        /*000c*/ 	.word	0x00000000
        /*0010*/ 	.short	0x0000
        /*0012*/ 	.short	0x0000
        /*0014*/ 	.byte	0x00, 0xf0, 0x41, 0x07


	//----- nvinfo : EIATTR_SPARSE_MMA_MASK
	.align		4
.L_294:
        /*0018*/ 	.byte	0x03, 0x50
        /*001a*/ 	.short	0x0000


	//----- nvinfo : EIATTR_MAXREG_COUNT
	.align		4
        /*001c*/ 	.byte	0x03, 0x1b
        /*001e*/ 	.short	0x00ff


	//----- nvinfo : EIATTR_NUM_BARRIERS
	.align		4
        /*0020*/ 	.byte	0x02, 0x4c
        /*0022*/ 	.byte	0x01
	.zero		1


	//----- nvinfo : EIATTR_MERCURY_ISA_VERSION
	.align		4
        /*0024*/ 	.byte	0x03, 0x5f
        /*0026*/ 	.short	0x0101


	//----- nvinfo : EIATTR_COOP_GROUP_MASK_REGIDS
	.align		4
        /*0028*/ 	.byte	0x04, 0x29
        /*002a*/ 	.short	(.L_296 - .L_295)


	//   ....[0]....
.L_295:
        /*002c*/ 	.word	0xffffffff


	//   ....[1]....
        /*0030*/ 	.word	0xffffffff


	//   ....[2]....
        /*0034*/ 	.word	0xffffffff


	//   ....[3]....
        /*0038*/ 	.word	0xffffffff


	//   ....[4]....
        /*003c*/ 	.word	0xffffffff


	//   ....[5]....
        /*0040*/ 	.word	0xffffffff


	//   ....[6]....
        /*0044*/ 	.word	0xffffffff


	//   ....[7]....
        /*0048*/ 	.word	0xffffffff


	//   ....[8]....
        /*004c*/ 	.word	0xffffffff


	//   ....[9]....
        /*0050*/ 	.word	0xffffffff


	//   ....[10]....
        /*0054*/ 	.word	0xffffffff


	//   ....[11]....
        /*0058*/ 	.word	0xffffffff


	//   ....[12]....
        /*005c*/ 	.word	0xffffffff


	//   ....[13]....
        /*0060*/ 	.word	0xffffffff


	//   ....[14]....
        /*0064*/ 	.word	0xffffffff


	//   ....[15]....
        /*0068*/ 	.word	0xffffffff


	//----- nvinfo : EIATTR_COOP_GROUP_INSTR_OFFSETS
	.align		4
.L_296:
        /*006c*/ 	.byte	0x04, 0x28
        /*006e*/ 	.short	(.L_298 - .L_297)


	//   ....[0]....
.L_297:
        /*0070*/ 	.word	0x00003480


	//   ....[1]....
        /*0074*/ 	.word	0x000034a0


	//   ....[2]....
        /*0078*/ 	.word	0x00003510


	//   ....[3]....
        /*007c*/ 	.word	0x00003520


	//   ....[4]....
        /*0080*/ 	.word	0x00005620


	//   ....[5]....
        /*0084*/ 	.word	0x00005660


	//   ....[6]....
        /*0088*/ 	.word	0x00005680


	//   ....[7]....
        /*008c*/ 	.word	0x000056a0


	//   ....[8]....
        /*0090*/ 	.word	0x000079a0


	//   ....[9]....
        /*0094*/ 	.word	0x000079b0


	//   ....[10]....
        /*0098*/ 	.word	0x000079e0


	//   ....[11]....
        /*009c*/ 	.word	0x000079f0


	//   ....[12]....
        /*00a0*/ 	.word	0x000089e0


	//   ....[13]....
        /*00a4*/ 	.word	0x00008a20


	//   ....[14]....
        /*00a8*/ 	.word	0x00008ac0


	//   ....[15]....
        /*00ac*/ 	.word	0x00008ae0


	//----- nvinfo : EIATTR_VRC_CTA_INIT_COUNT
	.align		4
.L_298:
        /*00b0*/ 	.byte	0x02, 0x4a
	.zero		1
	.zero		1


	//----- nvinfo : EIATTR_EXIT_INSTR_OFFSETS
	.align		4
        /*00b4*/ 	.byte	0x04, 0x1c
        /*00b6*/ 	.short	(.L_300 - .L_299)


	//   ....[0]....
.L_299:
        /*00b8*/ 	.word	0x00000330


	//   ....[1]....
        /*00bc*/ 	.word	0x00000b90


	//   ....[2]....
        /*00c0*/ 	.word	0x00000c20


	//   ....[3]....
        /*00c4*/ 	.word	0x000098e0


	//   ....[4]....
        /*00c8*/ 	.word	0x00009a20


	//   ....[5]....
        /*00cc*/ 	.word	0x00009a40


	//----- nvinfo : EIATTR_CRS_STACK_SIZE
	.align		4
.L_300:
        /*00d0*/ 	.byte	0x04, 0x1e
        /*00d2*/ 	.short	(.L_302 - .L_301)
.L_301:
        /*00d4*/ 	.word	0x00000000


	//----- nvinfo : EIATTR_CBANK_PARAM_SIZE
	.align		4
.L_302:
        /*00d8*/ 	.byte	0x03, 0x19
        /*00da*/ 	.short	0x01d0


	//----- nvinfo : EIATTR_PARAM_CBANK
	.align		4
        /*00dc*/ 	.byte	0x04, 0x0a
        /*00de*/ 	.short	(.L_304 - .L_303)
	.align		4
.L_303:
        /*00e0*/ 	.word	index@(.nv.constant0._ZN5flash16flash_fwd_kernelI23Flash_fwd_kernel_traitsILi96ELi64ELi64ELi4ELb0ELb0EN7cutlass6half_tE19Flash_kernel_traitsILi96ELi64ELi64ELi4ES3_EELb0ELb1ELb0ELb1ELb0ELb0ELb0ELb0EEEvNS_16Flash_fwd_paramsE)
        /*00e4*/ 	.short	0x0380
        /*00e6*/ 	.short	0x01d0


	//----- nvinfo : EIATTR_SW_WAR
	.align		4
.L_304:
        /*00e8*/ 	.byte	0x04, 0x36
        /*00ea*/ 	.short	(.L_306 - .L_305)
.L_305:
        /*00ec*/ 	.word	0x00000008
.L_306:


//--------------------- .nv.info._ZN5flash16flash_fwd_kernelI23Flash_fwd_kernel_traitsILi96ELi128ELi64ELi4ELb0ELb0EN7cutlass6half_tE19Flash_kernel_traitsILi96ELi128ELi64ELi4ES3_EELb1ELb1ELb0ELb0ELb0ELb0ELb0ELb0EEEvNS_16Flash_fwd_paramsE --------------------------
	.section	.nv.info._ZN5flash16flash_fwd_kernelI23Flash_fwd_kernel_traitsILi96ELi128ELi64ELi4ELb0ELb0EN7cutlass6half_tE19Flash_kernel_traitsILi96ELi128ELi64ELi4ES3_EELb1ELb1ELb0ELb0ELb0ELb0ELb0ELb0EEEvNS_16Flash_fwd_paramsE,"",@"SHT_CUDA_INFO"
	.sectionflags	@""
	.align	4


	//----- nvinfo : EIATTR_CUDA_API_VERSION
	.align		4
        /*0000*/ 	.byte	0x04, 0x37
        /*0002*/ 	.short	(.L_308 - .L_307)
.L_307:
        /*0004*/ 	.word	0x00000082


	//----- nvinfo : EIATTR_KPARAM_INFO
	.align		4
.L_308:
        /*0008*/ 	.byte	0x04, 0x17
        /*000a*/ 	.short	(.L_310 - .L_309)
.L_309:
        /*000c*/ 	.word	0x00000000
        /*0010*/ 	.short	0x0000
        /*0012*/ 	.short	0x0000
        /*0014*/ 	.byte	0x00, 0xf0, 0x41, 0x07


	//----- nvinfo : EIATTR_SPARSE_MMA_MASK
	.align		4
.L_310:
        /*0018*/ 	.byte	0x03, 0x50
        /*001a*/ 	.short	0x0000


	//----- nvinfo : EIATTR_MAXREG_COUNT
	.align		4
        /*001c*/ 	.byte	0x03, 0x1b
        /*001e*/ 	.short	0x00ff


	//----- nvinfo : EIATTR_NUM_BARRIERS
	.align		4
        /*0020*/ 	.byte	0x02, 0x4c
        /*0022*/ 	.byte	0x01
	.zero		1


	//----- nvinfo : EIATTR_ANNOTATIONS
	.align		4
        /*0024*/ 	.byte	0x04, 0x55
        /*0026*/ 	.short	(.L_312 - .L_311)


	//   ....[0]....
.L_311:
        /*0028*/ 	.word	0x00000001
        /*002c*/ 	.byte	0x50, 0x03, 0x00, 0x00, 0x01, 0x00, 0x00, 0x00, 0xc0, 0x3b, 0x00, 0x00, 0x01, 0x00, 0x00, 0x00
        /* <DEDUP_REMOVED lines=26> */
        /*01dc*/ 	.byte	0x20, 0x68, 0x01, 0x00, 0x01, 0x00, 0x00, 0x00, 0x60, 0x68, 0x01, 0x00


	//----- nvinfo : EIATTR_MERCURY_ISA_VERSION
	.align		4
.L_312:
        /*01e8*/ 	.byte	0x03, 0x5f
        /*01ea*/ 	.short	0x0101


	//----- nvinfo : EIATTR_INT_WARP_WIDE_INSTR_OFFSETS
	.align		4
        /*01ec*/ 	.byte	0x04, 0x31
        /*01ee*/ 	.short	(.L_314 - .L_313)


	//   ....[0]....
.L_313:
        /*01f0*/ 	.word	0x00008fc0


	//   ....[1]....
        /*01f4*/ 	.word	0x00009050


	//----- nvinfo : EIATTR_COOP_GROUP_MASK_REGIDS
	.align		4
.L_314:
        /*01f8*/ 	.byte	0x04, 0x29
        /*01fa*/ 	.short	(.L_316 - .L_315)


	//   ....[0]....
.L_315:
        /*01fc*/ 	.word	0xffffffff


	//   ....[1]....
        /*0200*/ 	.word	0xffffffff


	//   ....[2]....
        /*0204*/ 	.word	0xffffffff


	//   ....[3]....
        /*0208*/ 	.word	0xffffffff


	//   ....[4]....
        /*020c*/ 	.word	0xffffffff


	//   ....[5]....
        /*0210*/ 	.word	0xffffffff


	//   ....[6]....
        /*0214*/ 	.word	0xffffffff


	//   ....[7]....
        /*0218*/ 	.word	0xffffffff


	//   ....[8]....
        /*021c*/ 	.word	0xffffffff


	//   ....[9]....
        /*0220*/ 	.word	0xffffffff


	//   ....[10]....
        /*0224*/ 	.word	0xffffffff


	//   ....[11]....
        /*0228*/ 	.word	0xffffffff


	//   ....[12]....
        /*022c*/ 	.word	0xffffffff


	//   ....[13]....
        /*0230*/ 	.word	0xffffffff


	//   ....[14]....
        /*0234*/ 	.word	0xffffffff


	//   ....[15]....
        /*0238*/ 	.word	0xffffffff


	//   ....[16]....
        /*023c*/ 	.word	0xffffffff


	//   ....[17]....
        /*0240*/ 	.word	0xffffffff


	//   ....[18]....
        /*0244*/ 	.word	0xffffffff


	//   ....[19]....
        /*0248*/ 	.word	0xffffffff


	//   ....[20]....
        /*024c*/ 	.word	0xffffffff


	//   ....[21]....
        /*0250*/ 	.word	0xffffffff


	//   ....[22]....
        /*0254*/ 	.word	0xffffffff


	//   ....[23]....
        /*0258*/ 	.word	0xffffffff


	//   ....[24]....
        /*025c*/ 	.word	0xffffffff


	//   ....[25]....
        /*0260*/ 	.word	0xffffffff


	//   ....[26]....
        /*0264*/ 	.word	0xffffffff


	//   ....[27]....
        /*0268*/ 	.word	0xffffffff


	//   ....[28]....
        /*026c*/ 	.word	0xffffffff


	//   ....[29]....
        /*0270*/ 	.word	0xffffffff


	//   ....[30]....
        /*0274*/ 	.word	0xffffffff


	//   ....[31]....
        /*0278*/ 	.word	0xffffffff


	//   ....[32]....
        /*027c*/ 	.word	0xffffffff


	//   ....[33]....
        /*0280*/ 	.word	0xffffffff


	//   ....[34]....
        /*0284*/ 	.word	0xffffffff


	//   ....[35]....
        /*0288*/ 	.word	0xffffffff


	//   ....[36]....
        /*028c*/ 	.word	0xffffffff


	//   ....[37]....
        /*0290*/ 	.word	0xffffffff


	//   ....[38]....
        /*0294*/ 	.word	0xffffffff


	//   ....[39]....
        /*0298*/ 	.word	0xffffffff


	//----- nvinfo : EIATTR_COOP_GROUP_INSTR_OFFSETS
	.align		4
.L_316:
        /*029c*/ 	.byte	0x04, 0x28
        /*029e*/ 	.short	(.L_318 - .L_317)


	//   ....[0]....
.L_317:
        /*02a0*/ 	.word	0x00004540


	//   ....[1]....
        /*02a4*/ 	.word	0x000045c0


	//   ....[2]....
        /*02a8*/ 	.word	0x00004650


	//   ....[3]....
        /*02ac*/ 	.word	0x00004900


	//   ....[4]....
        /*02b0*/ 	.word	0x00004fa0


	//   ....[5]....
        /*02b4*/ 	.word	0x00005000


	//   ....[6]....
        /*02b8*/ 	.word	0x00005130


	//   ....[7]....
        /*02bc*/ 	.word	0x00005160


	//   ....[8]....
        /*02c0*/ 	.word	0x00009450


	//   ....[9]....
        /*02c4*/ 	.word	0x00009490


	//   ....[10]....
        /*02c8*/ 	.word	0x000094d0


	//   ....[11]....
        /*02cc*/ 	.word	0x00009500


	//   ....[12]....
        /*02d0*/ 	.word	0x00009570


	//   ....[13]....
        /*02d4*/ 	.word	0x000095a0


	//   ....[14]....
        /*02d8*/ 	.word	0x000095d0


	//   ....[15]....
        /*02dc*/ 	.word	0x00009600


	//   ....[16]....
        /*02e0*/ 	.word	0x0000e360


	//   ....[17]....
        /*02e4*/ 	.word	0x0000e3a0


	//   ....[18]....
        /*02e8*/ 	.word	0x0000e3e0


	//   ....[19]....
        /*02ec*/ 	.word	0x0000e410


	//   ....[20]....
        /*02f0*/ 	.word	0x0000e470


	//   ....[21]....
        /*02f4*/ 	.word	0x0000e490


	//   ....[22]....
        /*02f8*/ 	.word	0x0000e4a0


	//   ....[23]....
        /*02fc*/ 	.word	0x0000e880


	//   ....[24]....
        /*0300*/ 	.word	0x00013570


	//   ....[25]....
        /*0304*/ 	.word	0x000135b0


	//   ....[26]....
        /*0308*/ 	.word	0x00013690


	//   ....[27]....
        /*030c*/ 	.word	0x00013720


	//   ....[28]....
        /*0310*/ 	.word	0x000137f0


	//   ....[29]....
        /*0314*/ 	.word	0x00013820


	//   ....[30]....
        /*0318*/ 	.word	0x00013850


	//   ....[31]....
        /*031c*/ 	.word	0x00013880


	//   ....[32]....
        /*0320*/ 	.word	0x00016930


	//   ....[33]....
        /*0324*/ 	.word	0x00016940


	//   ....[34]....
        /*0328*/ 	.word	0x00016950


	//   ....[35]....
        /*032c*/ 	.word	0x00016970


	//   ....[36]....
        /*0330*/ 	.word	0x00016990


	//   ....[37]....
        /*0334*/ 	.word	0x000169b0


	//   ....[38]....
        /*0338*/ 	.word	0x000169c0


	//   ....[39]....
        /*033c*/ 	.word	0x000169f0


	//----- nvinfo : EIATTR_VRC_CTA_INIT_COUNT
	.align		4
.L_318:
        /*0340*/ 	.byte	0x02, 0x4a
	.zero		1
	.zero		1


	//----- nvinfo : EIATTR_EXIT_INSTR_OFFSETS
	.align		4
        /*0344*/ 	.byte	0x04, 0x1c
        /*0346*/ 	.short	(.L_320 - .L_319)


	//   ....[0]....
.L_319:
        /*0348*/ 	.word	0x00000620


	//   ....[1]....
        /*034c*/ 	.word	0x000012f0


	//   ....[2]....
        /*0350*/ 	.word	0x00001380


	//   ....[3]....
        /*0354*/ 	.word	0x00018390


	//   ....[4]....
        /*0358*/ 	.word	0x000184c0


	//   ....[5]....
        /*035c*/ 	.word	0x000184e0


	//----- nvinfo : EIATTR_CRS_STACK_SIZE
	.align		4
.L_320:
        /*0360*/ 	.byte	0x04, 0x1e
        /*0362*/ 	.short	(.L_322 - .L_321)
.L_321:
        /*0364*/ 	.word	0x00000000


	//----- nvinfo : EIATTR_CBANK_PARAM_SIZE
	.align		4
.L_322:
        /*0368*/ 	.byte	0x03, 0x19
        /*036a*/ 	.short	0x01d0


	//----- nvinfo : EIATTR_PARAM_CBANK
	.align		4
        /*036c*/ 	.byte	0x04, 0x0a
        /*036e*/ 	.short	(.L_324 - .L_323)
	.align		4
.L_323:
        /*0370*/ 	.word	index@(.nv.constant0._ZN5flash16flash_fwd_kernelI23Flash_fwd_kernel_traitsILi96ELi128ELi64ELi4ELb0ELb0EN7cutlass6half_tE19Flash_kernel_traitsILi96ELi128ELi64ELi4ES3_EELb1ELb1ELb0ELb0ELb0ELb0ELb0ELb0EEEvNS_16Flash_fwd_paramsE)
        /*0374*/ 	.short	0x0380
        /*0376*/ 	.short	0x01d0


	//----- nvinfo : EIATTR_SW_WAR
	.align		4
.L_324:
        /*0378*/ 	.byte	0x04, 0x36
        /*037a*/ 	.short	(.L_326 - .L_325)
.L_325:
        /*037c*/ 	.word	0x00000008
.L_326:


//--------------------- .nv.info._ZN5flash16flash_fwd_kernelI23Flash_fwd_kernel_traitsILi96ELi128ELi64ELi4ELb0ELb0EN7cutlass6half_tE19Flash_kernel_traitsILi96ELi128ELi64ELi4ES3_EELb1ELb1ELb0ELb0ELb1ELb1ELb0ELb0EEEvNS_16Flash_fwd_paramsE --------------------------
	.section	.nv.info._ZN5flash16flash_fwd_kernelI23Flash_fwd_kernel_traitsILi96ELi128ELi64ELi4ELb0ELb0EN7cutlass6half_tE19Flash_kernel_traitsILi96ELi128ELi64ELi4ES3_EELb1ELb1ELb0ELb0ELb1ELb1ELb0ELb0EEEvNS_16Flash_fwd_paramsE,"",@"SHT_CUDA_INFO"
	.sectionflags	@""
	.align	4


	//----- nvinfo : EIATTR_CUDA_API_VERSION
	.align		4
        /*0000*/ 	.byte	0x04, 0x37
        /*0002*/ 	.short	(.L_328 - .L_327)
.L_327:
        /*0004*/ 	.word	0x00000082


	//----- nvinfo : EIATTR_KPARAM_INFO
	.align		4
.L_328:
        /*0008*/ 	.byte	0x04, 0x17
        /*000a*/ 	.short	(.L_330 - .L_329)
.L_329:
        /*000c*/ 	.word	0x00000000
        /*0010*/ 	.short	0x0000
        /*0012*/ 	.short	0x0000
        /*0014*/ 	.byte	0x00, 0xf0, 0x41, 0x07


	//----- nvinfo : EIATTR_SPARSE_MMA_MASK
	.align		4
.L_330:
        /*0018*/ 	.byte	0x03, 0x50
        /*001a*/ 	.short	0x0000


	//----- nvinfo : EIATTR_MAXREG_COUNT
	.align		4
        /*001c*/ 	.byte	0x03, 0x1b
        /*001e*/ 	.short	0x00ff


	//----- nvinfo : EIATTR_NUM_BARRIERS
	.align		4
        /*0020*/ 	.byte	0x02, 0x4c
        /*0022*/ 	.byte	0x01
	.zero		1


	//----- nvinfo : EIATTR_ANNOTATIONS
	.align		4
        /*0024*/ 	.byte	0x04, 0x55
        /*0026*/ 	.short	(.L_332 - .L_331)


	//   ....[0]....
.L_331:
        /*0028*/ 	.word	0x00000001
        /*002c*/ 	.byte	0x10, 0x6c, 0x00, 0x00, 0x01, 0x00, 0x00, 0x00, 0x70, 0x6c, 0x00, 0x00, 0x01, 0x00, 0x00, 0x00
        /*003c*/ 	.byte	0x10, 0x6d, 0x00, 0x00, 0x01, 0x00, 0x00, 0x00, 0xc0, 0x8c, 0x00, 0x00, 0x01, 0x00, 0x00, 0x00
        /*004c*/ 	.byte	0x40, 0x8d, 0x00, 0x00, 0x01, 0x00, 0x00, 0x00, 0x90, 0x8d, 0x00, 0x00


	//----- nvinfo : EIATTR_MERCURY_ISA_VERSION
	.align		4
.L_332:
        /*0058*/ 	.byte	0x03, 0x5f
        /*005a*/ 	.short	0x0101


	//----- nvinfo : EIATTR_COOP_GROUP_MASK_REGIDS
	.align		4
        /*005c*/ 	.byte	0x04, 0x29
        /*005e*/ 	.short	(.L_334 - .L_333)


	//   ....[0]....
.L_333:
        /*0060*/ 	.word	0xffffffff


	//   ....[1]....
        /*0064*/ 	.word	0xffffffff


	//   ....[2]....
        /*0068*/ 	.word	0xffffffff


	//   ....[3]....
        /*006c*/ 	.word	0xffffffff


	//   ....[4]....
        /*0070*/ 	.word	0xffffffff


	//   ....[5]....
        /*0074*/ 	.word	0xffffffff


	//   ....[6]....
        /*0078*/ 	.word	0xffffffff


	//   ....[7]....
        /*007c*/ 	.word	0xffffffff


	//   ....[8]....
        /*0080*/ 	.word	0xffffffff


	//   ....[9]....
        /*0084*/ 	.word	0xffffffff


	//   ....[10]....
        /*0088*/ 	.word	0xffffffff


	//   ....[11]....
        /*008c*/ 	.word	0xffffffff


	//   ....[12]....
        /*0090*/ 	.word	0xffffffff


	//   ....[13]....
        /*0094*/ 	.word	0xffffffff


	//   ....[14]....
        /*0098*/ 	.word	0xffffffff


	//   ....[15]....
        /*009c*/ 	.word	0xffffffff


	//   ....[16]....
        /*00a0*/ 	.word	0xffffffff


	//   ....[17]....
        /*00a4*/ 	.word	0xffffffff


	//   ....[18]....
        /*00a8*/ 	.word	0xffffffff


	//   ....[19]....
        /*00ac*/ 	.word	0xffffffff


	//   ....[20]....
        /*00b0*/ 	.word	0xffffffff


	//   ....[21]....
        /*00b4*/ 	.word	0xffffffff


	//   ....[22]....
        /*00b8*/ 	.word	0xffffffff


	//   ....[23]....
        /*00bc*/ 	.word	0xffffffff


	//   ....[24]....
        /*00c0*/ 	.word	0xffffffff


	//   ....[25]....
        /*00c4*/ 	.word	0xffffffff


	//   ....[26]....
        /*00c8*/ 	.word	0xffffffff


	//   ....[27]....
        /*00cc*/ 	.word	0xffffffff


	//   ....[28]....
        /*00d0*/ 	.word	0xffffffff


	//   ....[29]....
        /*00d4*/ 	.word	0xffffffff


	//   ....[30]....
        /*00d8*/ 	.word	0xffffffff


	//   ....[31]....
        /*00dc*/ 	.word	0xffffffff


	//----- nvinfo : EIATTR_COOP_GROUP_INSTR_OFFSETS
	.align		4
.L_334:
        /*00e0*/ 	.byte	0x04, 0x28
        /*00e2*/ 	.short	(.L_336 - .L_335)


	//   ....[0]....
.L_335:
        /*00e4*/ 	.word	0x00002bb0


	//   ....[1]....
        /*00e8*/ 	.word	0x00002bf0


	//   ....[2]....
        /*00ec*/ 	.word	0x00002d70


	//   ....[3]....
        /*00f0*/ 	.word	0x00002dd0


	//   ....[4]....
        /*00f4*/ 	.word	0x000033a0


	//   ....[5]....
        /*00f8*/ 	.word	0x000035e0


	//   ....[6]....
        /*00fc*/ 	.word	0x000036a0


	//   ....[7]....
        /*0100*/ 	.word	0x00003860


	//   ....[8]....
        /*0104*/ 	.word	0x00006d50


	//   ....[9]....
        /*0108*/ 	.word	0x00006dd0


	//   ....[10]....
        /*010c*/ 	.word	0x00006eb0


	//   ....[11]....
        /*0110*/ 	.word	0x00006f20


	//   ....[12]....
        /*0114*/ 	.word	0x00007fa0


	//   ....[13]....
        /*0118*/ 	.word	0x00007fd0


	//   ....[14]....
        /*011c*/ 	.word	0x00008090


	//   ....[15]....
        /*0120*/ 	.word	0x000080c0


	//   ....[16]....
        /*0124*/ 	.word	0x0000bc70


	//   ....[17]....
        /*0128*/ 	.word	0x0000bcb0


	//   ....[18]....
        /*012c*/ 	.word	0x0000bde0


	//   ....[19]....
        /*0130*/ 	.word	0x0000bef0


	//   ....[20]....
        /*0134*/ 	.word	0x0000bf20


	//   ....[21]....
        /*0138*/ 	.word	0x0000bf50


	//   ....[22]....
        /*013c*/ 	.word	0x0000bf80


	//   ....[23]....
        /*0140*/ 	.word	0x0000c020


	//   ....[24]....
        /*0144*/ 	.word	0x0000ebc0


	//   ....[25]....
        /*0148*/ 	.word	0x0000ec00


	//   ....[26]....
        /*014c*/ 	.word	0x0000ec30


	//   ....[27]....
        /*0150*/ 	.word	0x0000ec50


	//   ....[28]....
        /*0154*/ 	.word	0x0000ecb0


	//   ....[29]....
        /*0158*/ 	.word	0x0000ecd0


	//   ....[30]....
        /*015c*/ 	.word	0x0000ecf0


	//   ....[31]....
        /*0160*/ 	.word	0x0000ed00


	//----- nvinfo : EIATTR_VRC_CTA_INIT_COUNT
	.align		4
.L_336:
        /*0164*/ 	.byte	0x02, 0x4a
	.zero		1
	.zero		1


	//----- nvinfo : EIATTR_EXIT_INSTR_OFFSETS
	.align		4
        /*0168*/ 	.byte	0x04, 0x1c
        /*016a*/ 	.short	(.L_338 - .L_337)


	//   ....[0]....
.L_337:
        /*016c*/ 	.word	0x00000330


	//   ....[1]....
        /*0170*/ 	.word	0x00000b80


	//   ....[2]....
        /*0174*/ 	.word	0x00000c10


	//   ....[3]....
        /*0178*/ 	.word	0x00010470


	//----- nvinfo : EIATTR_CRS_STACK_SIZE
	.align		4
.L_338:
        /*017c*/ 	.byte	0x04, 0x1e
        /*017e*/ 	.short	(.L_340 - .L_339)
.L_339:
        /*0180*/ 	.word	0x00000000


	//----- nvinfo : EIATTR_CBANK_PARAM_SIZE
	.align		4
.L_340:
        /*0184*/ 	.byte	0x03, 0x19
        /*0186*/ 	.short	0x01d0


	//----- nvinfo : EIATTR_PARAM_CBANK
	.align		4
        /*0188*/ 	.byte	0x04, 0x0a
        /*018a*/ 	.short	(.L_342 - .L_341)
	.align		4
.L_341:
        /*018c*/ 	.word	index@(.nv.constant0._ZN5flash16flash_fwd_kernelI23Flash_fwd_kernel_traitsILi96ELi128ELi64ELi4ELb0ELb0EN7cutlass6half_tE19Flash_kernel_traitsILi96ELi128ELi64ELi4ES3_EELb1ELb1ELb0ELb0ELb1ELb1ELb0ELb0EEEvNS_16Flash_fwd_paramsE)
        /*0190*/ 	.short	0x0380
        /*0192*/ 	.short	0x01d0


	//----- nvinfo : EIATTR_SW_WAR
	.align		4
.L_342:
        /*0194*/ 	.byte	0x04, 0x36
        /*0196*/ 	.short	(.L_344 - .L_343)
.L_343:
        /*0198*/ 	.word	0x00000008
.L_344:


//--------------------- .nv.info._ZN5flash16flash_fwd_kernelI23Flash_fwd_kernel_traitsILi96ELi128ELi64ELi4ELb0ELb0EN7cutlass6half_tE19Flash_kernel_traitsILi96ELi128ELi64ELi4ES3_EELb0ELb1ELb0ELb0ELb1ELb1ELb1ELb0EEEvNS_16Flash_fwd_paramsE --------------------------
	.section	.nv.info._ZN5flash16flash_fwd_kernelI23Flash_fwd_kernel_traitsILi96ELi128ELi64ELi4ELb0ELb0EN7cutlass6half_tE19Flash_kernel_traitsILi96ELi128ELi64ELi4ES3_EELb0ELb1ELb0ELb0ELb1ELb1ELb1ELb0EEEvNS_16Flash_fwd_paramsE,"",@"SHT_CUDA_INFO"
	.sectionflags	@""
	.align	4


	//----- nvinfo : EIATTR_CUDA_API_VERSION
	.align		4
        /*0000*/ 	.byte	0x04, 0x37
        /*0002*/ 	.short	(.L_346 - .L_345)
.L_345:
        /*0004*/ 	.word	0x00000082


	//----- nvinfo : EIATTR_KPARAM_INFO
	.align		4
.L_346:
        /*0008*/ 	.byte	0x04, 0x17
        /*000a*/ 	.short	(.L_348 - .L_347)
.L_347:
        /*000c*/ 	.word	0x00000000
        /*0010*/ 	.short	0x0000
        /*0012*/ 	.short	0x0000
        /*0014*/ 	.byte	0x00, 0xf0, 0x41, 0x07


	//----- nvinfo : EIATTR_SPARSE_MMA_MASK
	.align		4
.L_348:
        /*0018*/ 	.byte	0x03, 0x50
        /*001a*/ 	.short	0x0000


	//----- nvinfo : EIATTR_MAXREG_COUNT
	.align		4
        /*001c*/ 	.byte	0x03, 0x1b
        /*001e*/ 	.short	0x00ff


	//----- nvinfo : EIATTR_NUM_BARRIERS
	.align		4
        /*0020*/ 	.byte	0x02, 0x4c
        /*0022*/ 	.byte	0x01
	.zero		1


	//----- nvinfo : EIATTR_MERCURY_ISA_VERSION
	.align		4
        /*0024*/ 	.byte	0x03, 0x5f
        /*0026*/ 	.short	0x0101


	//----- nvinfo : EIATTR_COOP_GROUP_MASK_REGIDS
	.align		4
        /*0028*/ 	.byte	0x04, 0x29
        /*002a*/ 	.short	(.L_350 - .L_349)


	//   ....[0]....
.L_349:
        /*002c*/ 	.word	0xffffffff


	//   ....[1]....
        /*0030*/ 	.word	0xffffffff


	//   ....[2]....
        /*0034*/ 	.word	0xffffffff


	//   ....[3]....
        /*0038*/ 	.word	0xffffffff


	//   ....[4]....
        /*003c*/ 	.word	0xffffffff


	//   ....[5]....
        /*0040*/ 	.word	0xffffffff


	//   ....[6]....
        /*0044*/ 	.word	0xffffffff


	//   ....[7]....
        /*0048*/ 	.word	0xffffffff


	//   ....[8]....
        /*004c*/ 	.word	0xffffffff


	//   ....[9]....
        /*0050*/ 	.word	0xffffffff


	//   ....[10]....
        /*0054*/ 	.word	0xffffffff


	//   ....[11]....
        /*0058*/ 	.word	0xffffffff


	//   ....[12]....
        /*005c*/ 	.word	0xffffffff


	//   ....[13]....
        /*0060*/ 	.word	0xffffffff


	//   ....[14]....
        /*0064*/ 	.word	0xffffffff


	//   ....[15]....
        /*0068*/ 	.word	0xffffffff


	//   ....[16]....
        /*006c*/ 	.word	0xffffffff


	//   ....[17]....
        /*0070*/ 	.word	0xffffffff


	//   ....[18]....
        /*0074*/ 	.word	0xffffffff


	//   ....[19]....
        /*0078*/ 	.word	0xffffffff


	//   ....[20]....
        /*007c*/ 	.word	0xffffffff


	//   ....[21]....
        /*0080*/ 	.word	0xffffffff


	//   ....[22]....
        /*0084*/ 	.word	0xffffffff


	//   ....[23]....
        /*0088*/ 	.word	0xffffffff


	//   ....[24]....
        /*008c*/ 	.word	0xffffffff


	//   ....[25]....
        /*0090*/ 	.word	0xffffffff


	//   ....[26]....
        /*0094*/ 	.word	0xffffffff


	//   ....[27]....
        /*0098*/ 	.word	0xffffffff


	//   ....[28]....
        /*009c*/ 	.word	0xffffffff


	//   ....[29]....
        /*00a0*/ 	.word	0xffffffff


	//   ....[30]....
        /*00a4*/ 	.word	0xffffffff


	//   ....[31]....
        /*00a8*/ 	.word	0xffffffff


	//----- nvinfo : EIATTR_COOP_GROUP_INSTR_OFFSETS
	.align		4
.L_350:
        /*00ac*/ 	.byte	0x04, 0x28
        /*00ae*/ 	.short	(.L_352 - .L_351)


	//   ....[0]....
.L_351:
        /*00b0*/ 	.word	0x00003060


	//   ....[1]....
        /*00b4*/ 	.word	0x00003090


	//   ....[2]....
        /*00b8*/ 	.word	0x000031e0


	//   ....[3]....
        /*00bc*/ 	.word	0x00003220


	//   ....[4]....
        /*00c0*/ 	.word	0x00003500


	//   ....[5]....
        /*00c4*/ 	.word	0x00003570


	//   ....[6]....
        /*00c8*/ 	.word	0x00003660


	//   ....[7]....
        /*00cc*/ 	.word	0x00003710


	//   ....[8]....
        /*00d0*/ 	.word	0x00006780


	//   ....[9]....
        /*00d4*/ 	.word	0x000067c0


	//   ....[10]....
        /*00d8*/ 	.word	0x00006930


	//   ....[11]....
        /*00dc*/ 	.word	0x000069a0


	//   ....[12]....
        /*00e0*/ 	.word	0x00006ac0


	//   ....[13]....
        /*00e4*/ 	.word	0x00006b20


	//   ....[14]....
        /*00e8*/ 	.word	0x00006c60


	//   ....[15]....
        /*00ec*/ 	.word	0x00006d10


	//   ....[16]....
        /*00f0*/ 	.word	0x00009ed0


	//   ....[17]....
        /*00f4*/ 	.word	0x00009ee0


	//   ....[18]....
        /*00f8*/ 	.word	0x00009ef0


	//   ....[19]....
        /*00fc*/ 	.word	0x00009f00


	//   ....[20]....
        /*0100*/ 	.word	0x00009f80


	//   ....[21]....
        /*0104*/ 	.word	0x00009f90


	//   ....[22]....
        /*0108*/ 	.word	0x00009fa0


	//   ....[23]....
        /*010c*/ 	.word	0x00009fb0


	//   ....[24]....
        /*0110*/ 	.word	0x0000be70


	//   ....[25]....
        /*0114*/ 	.word	0x0000bea0


	//   ....[26]....
        /*0118*/ 	.word	0x0000beb0


	//   ....[27]....
        /*011c*/ 	.word	0x0000bf10


	//   ....[28]....
        /*0120*/ 	.word	0x0000bf60


	//   ....[29]....
        /*0124*/ 	.word	0x0000bf70


	//   ....[30]....
        /*0128*/ 	.word	0x0000bf80


	//   ....[31]....
        /*012c*/ 	.word	0x0000bfc0


	//----- nvinfo : EIATTR_VRC_CTA_INIT_COUNT
	.align		4
.L_352:
        /*0130*/ 	.byte	0x02, 0x4a
	.zero		1
	.zero		1


	//----- nvinfo : EIATTR_EXIT_INSTR_OFFSETS
	.align		4
        /*0134*/ 	.byte	0x04, 0x1c
        /*0136*/ 	.short	(.L_354 - .L_353)


	//   ....[0]....
.L_353:
        /*0138*/ 	.word	0x00000170


	//   ....[1]....
        /*013c*/ 	.word	0x000009f0


	//   ....[2]....
        /*0140*/ 	.word	0x00000a80


	//   ....[3]....
        /*0144*/ 	.word	0x0000d720


	//----- nvinfo : EIATTR_CRS_STACK_SIZE
	.align		4
.L_354:
        /*0148*/ 	.byte	0x04, 0x1e
        /*014a*/ 	.short	(.L_356 - .L_355)
.L_355:
        /*014c*/ 	.word	0x00000000


	//----- nvinfo : EIATTR_CBANK_PARAM_SIZE
	.align		4
.L_356:
        /*0150*/ 	.byte	0x03, 0x19
        /*0152*/ 	.short	0x01d0


	//----- nvinfo : EIATTR_PARAM_CBANK
	.align		4
        /*0154*/ 	.byte	0x04, 0x0a
        /*0156*/ 	.short	(.L_358 - .L_357)
	.align		4
.L_357:
        /*0158*/ 	.word	index@(.nv.constant0._ZN5flash16flash_fwd_kernelI23Flash_fwd_kernel_traitsILi96ELi128ELi64ELi4ELb0ELb0EN7cutlass6half_tE19Flash_kernel_traitsILi96ELi128ELi64ELi4ES3_EELb0ELb1ELb0ELb0ELb1ELb1ELb1ELb0EEEvNS_16Flash_fwd_paramsE)
        /*015c*/ 	.short	0x0380
        /*015e*/ 	.short	0x01d0


	//----- nvinfo : EIATTR_SW_WAR
	.align		4
.L_358:
        /*0160*/ 	.byte	0x04, 0x36
        /*0162*/ 	.short	(.L_360 - .L_359)
.L_359:
        /*0164*/ 	.word	0x00000008
.L_360:


//--------------------- .nv.info._ZN5flash16flash_fwd_kernelI23Flash_fwd_kernel_traitsILi96ELi128ELi64ELi4ELb0ELb0EN7cutlass6half_tE19Flash_kernel_traitsILi96ELi128ELi64ELi4ES3_EELb1ELb1ELb0ELb0ELb0ELb1ELb0ELb0EEEvNS_16Flash_fwd_paramsE --------------------------
	.section	.nv.info._ZN5flash16flash_fwd_kernelI23Flash_fwd_kernel_traitsILi96ELi128ELi64ELi4ELb0ELb0EN7cutlass6half_tE19Flash_kernel_traitsILi96ELi128ELi64ELi4ES3_EELb1ELb1ELb0ELb0ELb0ELb1ELb0ELb0EEEvNS_16Flash_fwd_paramsE,"",@"SHT_CUDA_INFO"
	.sectionflags	@""
	.align	4


	//----- nvinfo : EIATTR_CUDA_API_VERSION
	.align		4
        /*0000*/ 	.byte	0x04, 0x37
        /*0002*/ 	.short	(.L_362 - .L_361)
.L_361:
        /*0004*/ 	.word	0x00000082


	//----- nvinfo : EIATTR_KPARAM_INFO
	.align		4
.L_362:
        /*0008*/ 	.byte	0x04, 0x17
        /*000a*/ 	.short	(.L_364 - .L_363)
.L_363:
        /*000c*/ 	.word	0x00000000
        /*0010*/ 	.short	0x0000
        /*0012*/ 	.short	0x0000
        /*0014*/ 	.byte	0x00, 0xf0, 0x41, 0x07


	//----- nvinfo : EIATTR_SPARSE_MMA_MASK
	.align		4
.L_364:
        /*0018*/ 	.byte	0x03, 0x50
        /*001a*/ 	.short	0x0000


	//----- nvinfo : EIATTR_MAXREG_COUNT
	.align		4
        /*001c*/ 	.byte	0x03, 0x1b
        /*001e*/ 	.short	0x00ff


	//----- nvinfo : EIATTR_NUM_BARRIERS
	.align		4
        /*0020*/ 	.byte	0x02, 0x4c
        /*0022*/ 	.byte	0x01
	.zero		1


	//----- nvinfo : EIATTR_ANNOTATIONS
	.align		4
        /*0024*/ 	.byte	0x04, 0x55
        /*0026*/ 	.short	(.L_366 - .L_365)


	//   ....[0]....
.L_365:
        /*0028*/ 	.word	0x00000001
        /*002c*/ 	.byte	0xc0, 0x79, 0x00, 0x00, 0x01, 0x00, 0x00, 0x00, 0xc0, 0x7e, 0x00, 0x00, 0x01, 0x00, 0x00, 0x00
        /*003c*/ 	.byte	0x50, 0x7f, 0x00, 0x00, 0x01, 0x00, 0x00, 0x00, 0x40, 0x8b, 0x00, 0x00, 0x01, 0x00, 0x00, 0x00
        /*004c*/ 	.byte	0x20, 0x9f, 0x00, 0x00, 0x01, 0x00, 0x00, 0x00, 0x90, 0xa0, 0x00, 0x00, 0x01, 0x00, 0x00, 0x00
        /*005c*/ 	.byte	0x20, 0xbb, 0x00, 0x00, 0x01, 0x00, 0x00, 0x00, 0x30, 0xbb, 0x00, 0x00, 0x01, 0x00, 0x00, 0x00
        /*006c*/ 	.byte	0xb0, 0xc2, 0x00, 0x00, 0x01, 0x00, 0x00, 0x00, 0xd0, 0xca, 0x00, 0x00, 0x01, 0x00, 0x00, 0x00
        /*007c*/ 	.byte	0x10, 0xcb, 0x00, 0x00, 0x01, 0x00, 0x00, 0x00, 0xf0, 0xe3, 0x00, 0x00


	//----- nvinfo : EIATTR_MERCURY_ISA_VERSION
	.align		4
.L_366:
        /*0088*/ 	.byte	0x03, 0x5f
        /*008a*/ 	.short	0x0101


	//----- nvinfo : EIATTR_COOP_GROUP_MASK_REGIDS
	.align		4
        /*008c*/ 	.byte	0x04, 0x29
        /*008e*/ 	.short	(.L_368 - .L_367)


	//   ....[0]....
.L_367:
        /*0090*/ 	.word	0xffffffff


	//   ....[1]....
        /*0094*/ 	.word	0xffffffff


	//   ....[2]....
        /*0098*/ 	.word	0xffffffff


	//   ....[3]....
        /*009c*/ 	.word	0xffffffff


	//   ....[4]....
        /*00a0*/ 	.word	0xffffffff


	//   ....[5]....
        /*00a4*/ 	.word	0xffffffff


	//   ....[6]....
        /*00a8*/ 	.word	0xffffffff


	//   ....[7]....
        /*00ac*/ 	.word	0xffffffff


	//   ....[8]....
        /*00b0*/ 	.word	0xffffffff


	//   ....[9]....
        /*00b4*/ 	.word	0xffffffff


	//   ....[10]....
        /*00b8*/ 	.word	0xffffffff


	//   ....[11]....
        /*00bc*/ 	.word	0xffffffff


	//   ....[12]....
        /*00c0*/ 	.word	0xffffffff


	//   ....[13]....
        /*00c4*/ 	.word	0xffffffff


	//   ....[14]....
        /*00c8*/ 	.word	0xffffffff


	//   ....[15]....
        /*00cc*/ 	.word	0xffffffff


	//   ....[16]....
        /*00d0*/ 	.word	0xffffffff


	//   ....[17]....
        /*00d4*/ 	.word	0xffffffff


	//   ....[18]....
        /*00d8*/ 	.word	0xffffffff


	//   ....[19]....
        /*00dc*/ 	.word	0xffffffff


	//   ....[20]....
        /*00e0*/ 	.word	0xffffffff


	//   ....[21]....
        /*00e4*/ 	.word	0xffffffff


	//   ....[22]....
        /*00e8*/ 	.word	0xffffffff


	//   ....[23]....
        /*00ec*/ 	.word	0xffffffff


	//   ....[24]....
        /*00f0*/ 	.word	0xffffffff


	//   ....[25]....
        /*00f4*/ 	.word	0xffffffff


	//   ....[26]....
        /*00f8*/ 	.word	0xffffffff


	//   ....[27]....
        /*00fc*/ 	.word	0xffffffff


	//   ....[28]....
        /*0100*/ 	.word	0xffffffff


	//   ....[29]....
        /*0104*/ 	.word	0xffffffff


	//   ....[30]....
        /*0108*/ 	.word	0xffffffff


	//   ....[31]....
        /*010c*/ 	.word	0xffffffff


	//   ....[32]....
        /*0110*/ 	.word	0xffffffff


	//   ....[33]....
        /*0114*/ 	.word	0xffffffff


	//   ....[34]....
        /*0118*/ 	.word	0xffffffff


	//   ....[35]....
        /*011c*/ 	.word	0xffffffff


	//   ....[36]....
        /*0120*/ 	.word	0xffffffff


	//   ....[37]....
        /*0124*/ 	.word	0xffffffff


	//   ....[38]....
        /*0128*/ 	.word	0xffffffff


	//   ....[39]....
        /*012c*/ 	.word	0xffffffff


	//----- nvinfo : EIATTR_COOP_GROUP_INSTR_OFFSETS
	.align		4
.L_368:
        /*0130*/ 	.byte	0x04, 0x28
        /*0132*/ 	.short	(.L_370 - .L_369)


	//   ....[0]....
.L_369:
        /*0134*/ 	.word	0x00003760


	//   ....[1]....
        /*0138*/ 	.word	0x00003800


	//   ....[2]....
        /*013c*/ 	.word	0x000038c0


	//   ....[3]....
        /*0140*/ 	.word	0x00003980


	//   ....[4]....
        /*0144*/ 	.word	0x00003b60


	//   ....[5]....
        /*0148*/ 	.word	0x00003d50


	//   ....[6]....
        /*014c*/ 	.word	0x00004090


	//   ....[7]....
        /*0150*/ 	.word	0x000042b0


	//   ....[8]....
        /*0154*/ 	.word	0x00007dd0


	//   ....[9]....
        /*0158*/ 	.word	0x00007e10


	//   ....[10]....
        /*015c*/ 	.word	0x00007e50


	//   ....[11]....
        /*0160*/ 	.word	0x00007e90


	//   ....[12]....
        /*0164*/ 	.word	0x00007f80


	//   ....[13]....
        /*0168*/ 	.word	0x00007fb0


	//   ....[14]....
        /*016c*/ 	.word	0x00007fe0


	//   ....[15]....
        /*0170*/ 	.word	0x00008010


	//   ....[16]....
        /*0174*/ 	.word	0x0000c210


	//   ....[17]....
        /*0178*/ 	.word	0x0000c270


	//   ....[18]....
        /*017c*/ 	.word	0x0000c360


	//   ....[19]....
        /*0180*/ 	.word	0x0000c380


	//   ....[20]....
        /*0184*/ 	.word	0x0000d590


	//   ....[21]....
        /*0188*/ 	.word	0x0000d5a0


	//   ....[22]....
        /*018c*/ 	.word	0x0000d650


	//   ....[23]....
        /*0190*/ 	.word	0x0000d680


	//   ....[24]....
        /*0194*/ 	.word	0x00011320


	//   ....[25]....
        /*0198*/ 	.word	0x00011360


	//   ....[26]....
        /*019c*/ 	.word	0x00011480


	//   ....[27]....
        /*01a0*/ 	.word	0x000114c0


	//   ....[28]....
        /*01a4*/ 	.word	0x00011680


	//   ....[29]....
        /*01a8*/ 	.word	0x000116b0


	//   ....[30]....
        /*01ac*/ 	.word	0x000116e0


	//   ....[31]....
        /*01b0*/ 	.word	0x00011710


	//   ....[32]....
        /*01b4*/ 	.word	0x00014250


	//   ....[33]....
        /*01b8*/ 	.word	0x00014290


	//   ....[34]....
        /*01bc*/ 	.word	0x000142c0


	//   ....[35]....
        /*01c0*/ 	.word	0x00014320


	//   ....[36]....
        /*01c4*/ 	.word	0x00014360


	//   ....[37]....
        /*01c8*/ 	.word	0x00014390


	//   ....[38]....
        /*01cc*/ 	.word	0x000143b0


	//   ....[39]....
        /*01d0*/ 	.word	0x00014410


	//----- nvinfo : EIATTR_VRC_CTA_INIT_COUNT
	.align		4
.L_370:
        /*01d4*/ 	.byte	0x02, 0x4a
	.zero		1
	.zero		1


	//----- nvinfo : EIATTR_EXIT_INSTR_OFFSETS
	.align		4
        /*01d8*/ 	.byte	0x04, 0x1c
        /*01da*/ 	.short	(.L_372 - .L_371)


	//   ....[0]....
.L_371:
        /*01dc*/ 	.word	0x00000540


	//   ....[1]....
        /*01e0*/ 	.word	0x00001120


	//   ....[2]....
        /*01e4*/ 	.word	0x000011b0


	//   ....[3]....
        /*01e8*/ 	.word	0x00015d10


	//   ....[4]....
        /*01ec*/ 	.word	0x00015e10


	//----- nvinfo : EIATTR_CRS_STACK_SIZE
	.align		4
.L_372:
        /*01f0*/ 	.byte	0x04, 0x1e
        /*01f2*/ 	.short	(.L_374 - .L_373)
.L_373:
        /*01f4*/ 	.word	0x00000000


	//----- nvinfo : EIATTR_CBANK_PARAM_SIZE
	.align		4
.L_374:
        /*01f8*/ 	.byte	0x03, 0x19
        /*01fa*/ 	.short	0x01d0


	//----- nvinfo : EIATTR_PARAM_CBANK
	.align		4
        /*01fc*/ 	.byte	0x04, 0x0a
        /*01fe*/ 	.short	(.L_376 - .L_375)
	.align		4
.L_375:
        /*0200*/ 	.word	index@(.nv.constant0._ZN5flash16flash_fwd_kernelI23Flash_fwd_kernel_traitsILi96ELi128ELi64ELi4ELb0ELb0EN7cutlass6half_tE19Flash_kernel_traitsILi96ELi128ELi64ELi4ES3_EELb1ELb1ELb0ELb0ELb0ELb1ELb0ELb0EEEvNS_16Flash_fwd_paramsE)
        /*0204*/ 	.short	0x0380
        /*0206*/ 	.short	0x01d0


	//----- nvinfo : EIATTR_SW_WAR
	.align		4
.L_376:
        /*0208*/ 	.byte	0x04, 0x36
        /*020a*/ 	.short	(.L_378 - .L_377)
.L_377:
        /*020c*/ 	.word	0x00000008
.L_378:


//--------------------- .nv.info._ZN5flash16flash_fwd_kernelI23Flash_fwd_kernel_traitsILi96ELi128ELi64ELi4ELb0ELb0EN7cutlass6half_tE19Flash_kernel_traitsILi96ELi128ELi64ELi4ES3_EELb0ELb1ELb0ELb0ELb0ELb1ELb1ELb0EEEvNS_16Flash_fwd_paramsE --------------------------
	.section	.nv.info._ZN5flash16flash_fwd_kernelI23Flash_fwd_kernel_traitsILi96ELi128ELi64ELi4ELb0ELb0EN7cutlass6half_tE19Flash_kernel_traitsILi96ELi128ELi64ELi4ES3_EELb0ELb1ELb0ELb0ELb0ELb1ELb1ELb0EEEvNS_16Flash_fwd_paramsE,"",@"SHT_CUDA_INFO"
	.sectionflags	@""
	.align	4


	//----- nvinfo : EIATTR_CUDA_API_VERSION
	.align		4
        /*0000*/ 	.byte	0x04, 0x37
        /*0002*/ 	.short	(.L_380 - .L_379)
.L_379:
        /*0004*/ 	.word	0x00000082


	//----- nvinfo : EIATTR_KPARAM_INFO
	.align		4
.L_380:
        /*0008*/ 	.byte	0x04, 0x17
        /*000a*/ 	.short	(.L_382 - .L_381)
.L_381:
        /*000c*/ 	.word	0x00000000
        /*0010*/ 	.short	0x0000
        /*0012*/ 	.short	0x0000
        /*0014*/ 	.byte	0x00, 0xf0, 0x41, 0x07


	//----- nvinfo : EIATTR_SPARSE_MMA_MASK
	.align		4
.L_382:
        /*0018*/ 	.byte	0x03, 0x50
        /*001a*/ 	.short	0x0000


	//----- nvinfo : EIATTR_MAXREG_COUNT
	.align		4
        /*001c*/ 	.byte	0x03, 0x1b
        /*001e*/ 	.short	0x00ff


	//----- nvinfo : EIATTR_NUM_BARRIERS
	.align		4
        /*0020*/ 	.byte	0x02, 0x4c
        /*0022*/ 	.byte	0x01
	.zero		1


	//----- nvinfo : EIATTR_MERCURY_ISA_VERSION
	.align		4
        /*0024*/ 	.byte	0x03, 0x5f
        /*0026*/ 	.short	0x0101


	//----- nvinfo : EIATTR_COOP_GROUP_MASK_REGIDS
	.align		4
        /*0028*/ 	.byte	0x04, 0x29
        /*002a*/ 	.short	(.L_384 - .L_383)


	//   ....[0]....
.L_383:
        /*002c*/ 	.word	0xffffffff


	//   ....[1]....
        /*0030*/ 	.word	0xffffffff


	//   ....[2]....
        /*0034*/ 	.word	0xffffffff


	//   ....[3]....
        /*0038*/ 	.word	0xffffffff


	//   ....[4]....
        /*003c*/ 	.word	0xffffffff


	//   ....[5]....
        /*0040*/ 	.word	0xffffffff


	//   ....[6]....
        /*0044*/ 	.word	0xffffffff


	//   ....[7]....
        /*0048*/ 	.word	0xffffffff


	//   ....[8]....
        /*004c*/ 	.word	0xffffffff


	//   ....[9]....
        /*0050*/ 	.word	0xffffffff


	//   ....[10]....
        /*0054*/ 	.word	0xffffffff


	//   ....[11]....
        /*0058*/ 	.word	0xffffffff


	//   ....[12]....
        /*005c*/ 	.word	0xffffffff


	//   ....[13]....
        /*0060*/ 	.word	0xffffffff


	//   ....[14]....
        /*0064*/ 	.word	0xffffffff


	//   ....[15]....
        /*0068*/ 	.word	0xffffffff


	//   ....[16]....
        /*006c*/ 	.word	0xffffffff


	//   ....[17]....
        /*0070*/ 	.word	0xffffffff


	//   ....[18]....
        /*0074*/ 	.word	0xffffffff


	//   ....[19]....
        /*0078*/ 	.word	0xffffffff


	//   ....[20]....
        /*007c*/ 	.word	0xffffffff


	//   ....[21]....
        /*0080*/ 	.word	0xffffffff


	//   ....[22]....
        /*0084*/ 	.word	0xffffffff


	//   ....[23]....
        /*0088*/ 	.word	0xffffffff


	//   ....[24]....
        /*008c*/ 	.word	0xffffffff


	//   ....[25]....
        /*0090*/ 	.word	0xffffffff


	//   ....[26]....
        /*0094*/ 	.word	0xffffffff


	//   ....[27]....
        /*0098*/ 	.word	0xffffffff


	//   ....[28]....
        /*009c*/ 	.word	0xffffffff


	//   ....[29]....
        /*00a0*/ 	.word	0xffffffff


	//   ....[30]....
        /*00a4*/ 	.word	0xffffffff


	//   ....[31]....
        /*00a8*/ 	.word	0xffffffff


	//   ....[32]....
        /*00ac*/ 	.word	0xffffffff


	//   ....[33]....
        /*00b0*/ 	.word	0xffffffff


	//   ....[34]....
        /*00b4*/ 	.word	0xffffffff


	//   ....[35]....
        /*00b8*/ 	.word	0xffffffff


	//   ....[36]....
        /*00bc*/ 	.word	0xffffffff


	//   ....[37]....
        /*00c0*/ 	.word	0xffffffff


	//   ....[38]....
        /*00c4*/ 	.word	0xffffffff


	//   ....[39]....
        /*00c8*/ 	.word	0xffffffff


	//----- nvinfo : EIATTR_COOP_GROUP_INSTR_OFFSETS
	.align		4
.L_384:
        /*00cc*/ 	.byte	0x04, 0x28
        /*00ce*/ 	.short	(.L_386 - .L_385)


	//   ....[0]....
.L_385:
        /*00d0*/ 	.word	0x00003c20


	//   ....[1]....
        /*00d4*/ 	.word	0x00003db0


	//   ....[2]....
        /*00d8*/ 	.word	0x00003e10


	//   ....[3]....
        /*00dc*/ 	.word	0x00003e40


	//   ....[4]....
        /*00e0*/ 	.word	0x00003e50


	//   ....[5]....
        /*00e4*/ 	.word	0x00003e70


	//   ....[6]....
        /*00e8*/ 	.word	0x00003e90


	//   ....[7]....
        /*00ec*/ 	.word	0x00003ee0


	//   ....[8]....
        /*00f0*/ 	.word	0x00007060


	//   ....[9]....
        /*00f4*/ 	.word	0x000071d0


	//   ....[10]....
        /*00f8*/ 	.word	0x00007260


	//   ....[11]....
        /*00fc*/ 	.word	0x00007370


	//   ....[12]....
        /*0100*/ 	.word	0x000073c0


	//   ....[13]....
        /*0104*/ 	.word	0x000073f0


	//   ....[14]....
        /*0108*/ 	.word	0x000074b0


	//   ....[15]....
        /*010c*/ 	.word	0x00007570


	//   ....[16]....
        /*0110*/ 	.word	0x0000ae00


	//   ....[17]....
        /*0114*/ 	.word	0x0000ae60


	//   ....[18]....
        /*0118*/ 	.word	0x0000af60


	//   ....[19]....
        /*011c*/ 	.word	0x0000afe0


	//   ....[20]....
        /*0120*/ 	.word	0x0000b040


	//   ....[21]....
        /*0124*/ 	.word	0x0000b160


	//   ....[22]....
        /*0128*/ 	.word	0x0000b1e0


	//   ....[23]....
        /*012c*/ 	.word	0x0000b320


	//   ....[24]....
        /*0130*/ 	.word	0x0000e580


	//   ....[25]....
        /*0134*/ 	.word	0x0000e590


	//   ....[26]....
        /*0138*/ 	.word	0x0000e5a0


	//   ....[27]....
        /*013c*/ 	.word	0x0000e5b0


	//   ....[28]....
        /*0140*/ 	.word	0x0000e600


	//   ....[29]....
        /*0144*/ 	.word	0x0000e620


	//   ....[30]....
        /*0148*/ 	.word	0x0000e640


	//   ....[31]....
        /*014c*/ 	.word	0x0000e650


	//   ....[32]....
        /*0150*/ 	.word	0x000105c0


	//   ....[33]....
        /*0154*/ 	.word	0x00010600


	//   ....[34]....
        /*0158*/ 	.word	0x00010610


	//   ....[35]....
        /*015c*/ 	.word	0x00010660


	//   ....[36]....
        /*0160*/ 	.word	0x000106c0


	//   ....[37]....
        /*0164*/ 	.word	0x000106e0


	//   ....[38]....
        /*0168*/ 	.word	0x000106f0


	//   ....[39]....
        /*016c*/ 	.word	0x00010740


	//----- nvinfo : EIATTR_VRC_CTA_INIT_COUNT
	.align		4
.L_386:
        /*0170*/ 	.byte	0x02, 0x4a
	.zero		1
	.zero		1


	//----- nvinfo : EIATTR_EXIT_INSTR_OFFSETS
	.align		4
        /*0174*/ 	.byte	0x04, 0x1c
        /*0176*/ 	.short	(.L_388 - .L_387)


	//   ....[0]....
.L_387:
        /*0178*/ 	.word	0x00000330


	//   ....[1]....
        /*017c*/ 	.word	0x00000ef0


	//   ....[2]....
        /*0180*/ 	.word	0x00000f80


	//   ....[3]....
        /*0184*/ 	.word	0x00012080


	//   ....[4]....
        /*0188*/ 	.word	0x00012170


	//----- nvinfo : EIATTR_CRS_STACK_SIZE
	.align		4
.L_388:
        /*018c*/ 	.byte	0x04, 0x1e
        /*018e*/ 	.short	(.L_390 - .L_389)
.L_389:
        /*0190*/ 	.word	0x00000000


	//----- nvinfo : EIATTR_CBANK_PARAM_SIZE
	.align		4
.L_390:
        /*0194*/ 	.byte	0x03, 0x19
        /*0196*/ 	.short	0x01d0


	//----- nvinfo : EIATTR_PARAM_CBANK
	.align		4
        /*0198*/ 	.byte	0x04, 0x0a
        /*019a*/ 	.short	(.L_392 - .L_391)
	.align		4
.L_391:
        /*019c*/ 	.word	index@(.nv.constant0._ZN5flash16flash_fwd_kernelI23Flash_fwd_kernel_traitsILi96ELi128ELi64ELi4ELb0ELb0EN7cutlass6half_tE19Flash_kernel_traitsILi96ELi128ELi64ELi4ES3_EELb0ELb1ELb0ELb0ELb0ELb1ELb1ELb0EEEvNS_16Flash_fwd_paramsE)
        /*01a0*/ 	.short	0x0380
        /*01a2*/ 	.short	0x01d0


	//----- nvinfo : EIATTR_SW_WAR
	.align		4
.L_392:
        /*01a4*/ 	.byte	0x04, 0x36
        /*01a6*/ 	.short	(.L_394 - .L_393)
.L_393:
        /*01a8*/ 	.word	0x00000008
.L_394:


//--------------------- .nv.info._ZN5flash16flash_fwd_kernelI23Flash_fwd_kernel_traitsILi96ELi128ELi64ELi4ELb0ELb0EN7cutlass6half_tE19Flash_kernel_traitsILi96ELi128ELi64ELi4ES3_EELb1ELb1ELb0ELb1ELb0ELb0ELb0ELb0EEEvNS_16Flash_fwd_paramsE --------------------------
	.section	.nv.info._ZN5flash16flash_fwd_kernelI23Flash_fwd_kernel_traitsILi96ELi128ELi64ELi4ELb0ELb0EN7cutlass6half_tE19Flash_kernel_traitsILi96ELi128ELi64ELi4ES3_EELb1ELb1ELb0ELb1ELb0ELb0ELb0ELb0EEEvNS_16Flash_fwd_paramsE,"",@"SHT_CUDA_INFO"
	.sectionflags	@""
	.align	4


	//----- nvinfo : EIATTR_CUDA_API_VERSION
	.align		4
        /*0000*/ 	.byte	0x04, 0x37
        /*0002*/ 	.short	(.L_396 - .L_395)
.L_395:
        /*0004*/ 	.word	0x00000082


	//----- nvinfo : EIATTR_KPARAM_INFO
	.align		4
.L_396:
        /*0008*/ 	.byte	0x04, 0x17
        /*000a*/ 	.short	(.L_398 - .L_397)
.L_397:
        /*000c*/ 	.word	0x00000000
        /*0010*/ 	.short	0x0000
        /*0012*/ 	.short	0x0000
        /*0014*/ 	.byte	0x00, 0xf0, 0x41, 0x07


	//----- nvinfo : EIATTR_SPARSE_MMA_MASK
	.align		4
.L_398:
        /*0018*/ 	.byte	0x03, 0x50
        /*001a*/ 	.short	0x0000


	//----- nvinfo : EIATTR_MAXREG_COUNT
	.align		4
        /*001c*/ 	.byte	0x03, 0x1b
        /*001e*/ 	.short	0x00ff


	//----- nvinfo : EIATTR_NUM_BARRIERS
	.align		4
        /*0020*/ 	.byte	0x02, 0x4c
        /*0022*/ 	.byte	0x01
	.zero		1


	//----- nvinfo : EIATTR_ANNOTATIONS
	.align		4
        /*0024*/ 	.byte	0x04, 0x55
        /*0026*/ 	.short	(.L_400 - .L_399)


	//   ....[0]....
.L_399:
        /* <DEDUP_REMOVED lines=51> */


	//----- nvinfo : EIATTR_MERCURY_ISA_VERSION
	.align		4
.L_400:
        /*0348*/ 	.byte	0x03, 0x5f
        /*034a*/ 	.short	0x0101


	//----- nvinfo : EIATTR_INT_WARP_WIDE_INSTR_OFFSETS
	.align		4
        /*034c*/ 	.byte	0x04, 0x31
        /*034e*/ 	.short	(.L_402 - .L_401)


	//   ....[0]....
.L_401:
        /*0350*/ 	.word	0x0000adb0


	//   ....[1]....
        /*0354*/ 	.word	0x0000ae50


	//----- nvinfo : EIATTR_COOP_GROUP_MASK_REGIDS
	.align		4
.L_402:
        /*0358*/ 	.byte	0x04, 0x29
        /*035a*/ 	.short	(.L_404 - .L_403)


	//   ....[0]....
.L_403:
        /*035c*/ 	.word	0xffffffff


	//   ....[1]....
        /*0360*/ 	.word	0xffffffff


	//   ....[2]....
        /*0364*/ 	.word	0xffffffff


	//   ....[3]....
        /*0368*/ 	.word	0xffffffff


	//   ....[4]....
        /*036c*/ 	.word	0xffffffff


	//   ....[5]....
        /*0370*/ 	.word	0xffffffff


	//   ....[6]....
        /*0374*/ 	.word	0xffffffff


	//   ....[7]....
        /*0378*/ 	.word	0xffffffff


	//   ....[8]....
        /*037c*/ 	.word	0xffffffff


	//   ....[9]....
        /*0380*/ 	.word	0xffffffff


	//   ....[10]....
        /*0384*/ 	.word	0xffffffff


	//   ....[11]....
        /*0388*/ 	.word	0xffffffff


	//   ....[12]....
        /*038c*/ 	.word	0xffffffff


	//   ....[13]....
        /*0390*/ 	.word	0xffffffff


	//   ....[14]....
        /*0394*/ 	.word	0xffffffff


	//   ....[15]....
        /*0398*/ 	.word	0xffffffff


	//   ....[16]....
        /*039c*/ 	.word	0xffffffff


	//   ....[17]....
        /*03a0*/ 	.word	0xffffffff


	//   ....[18]....
        /*03a4*/ 	.word	0xffffffff


	//   ....[19]....
        /*03a8*/ 	.word	0xffffffff


	//   ....[20]....
        /*03ac*/ 	.word	0xffffffff


	//   ....[21]....
        /*03b0*/ 	.word	0xffffffff


	//   ....[22]....
        /*03b4*/ 	.word	0xffffffff


	//   ....[23]....
        /*03b8*/ 	.word	0xffffffff


	//   ....[24]....
        /*03bc*/ 	.word	0xffffffff


	//   ....[25]....
        /*03c0*/ 	.word	0xffffffff


	//   ....[26]....
        /*03c4*/ 	.word	0xffffffff


	//   ....[27]....
        /*03c8*/ 	.word	0xffffffff


	//   ....[28]....
        /*03cc*/ 	.word	0xffffffff


	//   ....[29]....
        /*03d0*/ 	.word	0xffffffff


	//   ....[30]....
        /*03d4*/ 	.word	0xffffffff


	//   ....[31]....
        /*03d8*/ 	.word	0xffffffff


	//   ....[32]....
        /*03dc*/ 	.word	0xffffffff


	//   ....[33]....
        /*03e0*/ 	.word	0xffffffff


	//   ....[34]....
        /*03e4*/ 	.word	0xffffffff


	//   ....[35]....
        /*03e8*/ 	.word	0xffffffff


	//   ....[36]....
        /*03ec*/ 	.word	0xffffffff


	//   ....[37]....
        /*03f0*/ 	.word	0xffffffff


	//   ....[38]....
        /*03f4*/ 	.word	0xffffffff


	//   ....[39]....
        /*03f8*/ 	.word	0xffffffff


	//----- nvinfo : EIATTR_COOP_GROUP_INSTR_OFFSETS
	.align		4
.L_404:
        /*03fc*/ 	.byte	0x04, 0x28
        /*03fe*/ 	.short	(.L_406 - .L_405)


	//   ....[0]....
.L_405:
        /*0400*/ 	.word	0x00004e10


	//   ....[1]....
        /*0404*/ 	.word	0x00004e50


	//   ....[2]....
        /*0408*/ 	.word	0x00004f90


	//   ....[3]....
        /*040c*/ 	.word	0x00004fc0


	//   ....[4]....
        /*0410*/ 	.word	0x000055f0


	//   ....[5]....
        /*0414*/ 	.word	0x00005970


	//   ....[6]....
        /*0418*/ 	.word	0x00005ab0


	//   ....[7]....
        /*041c*/ 	.word	0x00005af0


	//   ....[8]....
        /*0420*/ 	.word	0x0000b220


	//   ....[9]....
        /*0424*/ 	.word	0x0000b260


	//   ....[10]....
        /*0428*/ 	.word	0x0000b2a0


	//   ....[11]....
        /*042c*/ 	.word	0x0000b2e0


	//   ....[12]....
        /*0430*/ 	.word	0x0000b3c0


	//   ....[13]....
        /*0434*/ 	.word	0x0000b400


	//   ....[14]....
        /*0438*/ 	.word	0x0000b430


	//   ....[15]....
        /*043c*/ 	.word	0x0000b460


	//   ....[16]....
        /*0440*/ 	.word	0x00010cf0


	//   ....[17]....
        /*0444*/ 	.word	0x00010de0


	//   ....[18]....
        /*0448*/ 	.word	0x00010df0


	//   ....[19]....
        /*044c*/ 	.word	0x00010e00


	//   ....[20]....
        /*0450*/ 	.word	0x00010ef0


	//   ....[21]....
        /*0454*/ 	.word	0x00010fc0


	//   ....[22]....
        /*0458*/ 	.word	0x00011010


	//   ....[23]....
        /*045c*/ 	.word	0x00011020


	//   ....[24]....
        /*0460*/ 	.word	0x00015e20


	//   ....[25]....
        /*0464*/ 	.word	0x00015e60


	//   ....[26]....
        /*0468*/ 	.word	0x00016040


	//   ....[27]....
        /*046c*/ 	.word	0x00016080


	//   ....[28]....
        /*0470*/ 	.word	0x000160c0


	//   ....[29]....
        /*0474*/ 	.word	0x00016100


	//   ....[30]....
        /*0478*/ 	.word	0x00016290


	//   ....[31]....
        /*047c*/ 	.word	0x000162c0


	//   ....[32]....
        /*0480*/ 	.word	0x00019140


	//   ....[33]....
        /*0484*/ 	.word	0x00019150


	//   ....[34]....
        /*0488*/ 	.word	0x00019190


	//   ....[35]....
        /*048c*/ 	.word	0x000191b0


	//   ....[36]....
        /*0490*/ 	.word	0x000191c0


	//   ....[37]....
        /*0494*/ 	.word	0x000191d0


	//   ....[38]....
        /*0498*/ 	.word	0x00019200


	//   ....[39]....
        /*049c*/ 	.word	0x00019260


	//----- nvinfo : EIATTR_VRC_CTA_INIT_COUNT
	.align		4
.L_406:
        /*04a0*/ 	.byte	0x02, 0x4a
	.zero		1
	.zero		1


	//----- nvinfo : EIATTR_EXIT_INSTR_OFFSETS
	.align		4
        /*04a4*/ 	.byte	0x04, 0x1c
        /*04a6*/ 	.short	(.L_408 - .L_407)


	//   ....[0]....
.L_407:
        /*04a8*/ 	.word	0x00000620


	//   ....[1]....
        /*04ac*/ 	.word	0x00001300


	//   ....[2]....
        /*04b0*/ 	.word	0x00001390


	//   ....[3]....
        /*04b4*/ 	.word	0x0001abd0


	//   ....[4]....
        /*04b8*/ 	.word	0x0001ad10


	//   ....[5]....
        /*04bc*/ 	.word	0x0001ad30


	//----- nvinfo : EIATTR_CRS_STACK_SIZE
	.align		4
.L_408:
        /*04c0*/ 	.byte	0x04, 0x1e
        /*04c2*/ 	.short	(.L_410 - .L_409)
.L_409:
        /*04c4*/ 	.word	0x00000000


	//----- nvinfo : EIATTR_CBANK_PARAM_SIZE
	.align		4
.L_410:
        /*04c8*/ 	.byte	0x03, 0x19
        /*04ca*/ 	.short	0x01d0


	//----- nvinfo : EIATTR_PARAM_CBANK
	.align		4
        /*04cc*/ 	.byte	0x04, 0x0a
        /*04ce*/ 	.short	(.L_412 - .L_411)
	.align		4
.L_411:
        /*04d0*/ 	.word	index@(.nv.constant0._ZN5flash16flash_fwd_kernelI23Flash_fwd_kernel_traitsILi96ELi128ELi64ELi4ELb0ELb0EN7cutlass6half_tE19Flash_kernel_traitsILi96ELi128ELi64ELi4ES3_EELb1ELb1ELb0ELb1ELb0ELb0ELb0ELb0EEEvNS_16Flash_fwd_paramsE)
        /*04d4*/ 	.short	0x0380
        /*04d6*/ 	.short	0x01d0


	//----- nvinfo : EIATTR_SW_WAR
	.align		4
.L_412:
        /*04d8*/ 	.byte	0x04, 0x36
        /*04da*/ 	.short	(.L_414 - .L_413)
.L_413:
        /*04dc*/ 	.word	0x00000008
.L_414:


//--------------------- .nv.info._ZN5flash16flash_fwd_kernelI23Flash_fwd_kernel_traitsILi96ELi128ELi64ELi4ELb0ELb0EN7cutlass6half_tE19Flash_kernel_traitsILi96ELi128ELi64ELi4ES3_EELb1ELb1ELb0ELb0ELb0ELb0ELb0ELb1EEEvNS_16Flash_fwd_paramsE --------------------------
	.section	.nv.info._ZN5flash16flash_fwd_kernelI23Flash_fwd_kernel_traitsILi96ELi128ELi64ELi4ELb0ELb0EN7cutlass6half_tE19Flash_kernel_traitsILi96ELi128ELi64ELi4ES3_EELb1ELb1ELb0ELb0ELb0ELb0ELb0ELb1EEEvNS_16Flash_fwd_paramsE,"",@"SHT_CUDA_INFO"
	.sectionflags	@""
	.align	4


	//----- nvinfo : EIATTR_CUDA_API_VERSION
	.align		4
        /*0000*/ 	.byte	0x04, 0x37
        /*0002*/ 	.short	(.L_416 - .L_415)
.L_415:
        /*0004*/ 	.word	0x00000082


	//----- nvinfo : EIATTR_KPARAM_INFO
	.align		4
.L_416:
        /*0008*/ 	.byte	0x04, 0x17
        /*000a*/ 	.short	(.L_418 - .L_417)
.L_417:
        /*000c*/ 	.word	0x00000000
        /*0010*/ 	.short	0x0000
        /*0012*/ 	.short	0x0000
        /*0014*/ 	.byte	0x00, 0xf0, 0x41, 0x07


	//----- nvinfo : EIATTR_SPARSE_MMA_MASK
	.align		4
.L_418:
        /*0018*/ 	.byte	0x03, 0x50
        /*001a*/ 	.short	0x0000


	//----- nvinfo : EIATTR_MAXREG_COUNT
	.align		4
        /*001c*/ 	.byte	0x03, 0x1b
        /*001e*/ 	.short	0x00ff


	//----- nvinfo : EIATTR_NUM_BARRIERS
	.align		4
        /*0020*/ 	.byte	0x02, 0x4c
        /*0022*/ 	.byte	0x01
	.zero		1


	//----- nvinfo : EIATTR_ANNOTATIONS
	.align		4
        /*0024*/ 	.byte	0x04, 0x55
        /*0026*/ 	.short	(.L_420 - .L_419)


	//   ....[0]....
.L_419:
        /* <DEDUP_REMOVED lines=173> */
        /*0aec*/ 	.byte	0x50, 0x1e, 0x02, 0x00


	//----- nvinfo : EIATTR_MERCURY_ISA_VERSION
	.align		4
.L_420:
        /*0af0*/ 	.byte	0x03, 0x5f
        /*0af2*/ 	.short	0x0101


	//----- nvinfo : EIATTR_COOP_GROUP_MASK_REGIDS
	.align		4
        /*0af4*/ 	.byte	0x04, 0x29
        /*0af6*/ 	.short	(.L_422 - .L_421)


	//   ....[0]....
.L_421:
        /*0af8*/ 	.word	0xffffffff


	//   ....[1]....
        /*0afc*/ 	.word	0xffffffff


	//   ....[2]....
        /*0b00*/ 	.word	0xffffffff


	//   ....[3]....
        /*0b04*/ 	.word	0xffffffff


	//   ....[4]....
        /*0b08*/ 	.word	0xffffffff


	//   ....[5]....
        /*0b0c*/ 	.word	0xffffffff


	//   ....[6]....
        /*0b10*/ 	.word	0xffffffff


	//   ....[7]....
        /*0b14*/ 	.word	0xffffffff


	//   ....[8]....
        /*0b18*/ 	.word	0xffffffff


	//   ....[9]....
        /*0b1c*/ 	.word	0xffffffff


	//   ....[10]....
        /*0b20*/ 	.word	0xffffffff


	//   ....[11]....
        /*0b24*/ 	.word	0xffffffff


	//   ....[12]....
        /*0b28*/ 	.word	0xffffffff


	//   ....[13]....
        /*0b2c*/ 	.word	0xffffffff


	//   ....[14]....
        /*0b30*/ 	.word	0xffffffff


	//   ....[15]....
        /*0b34*/ 	.word	0xffffffff


	//   ....[16]....
        /*0b38*/ 	.word	0xffffffff


	//   ....[17]....
        /*0b3c*/ 	.word	0xffffffff


	//   ....[18]....
        /*0b40*/ 	.word	0xffffffff


	//   ....[19]....
        /*0b44*/ 	.word	0xffffffff


	//   ....[20]....
        /*0b48*/ 	.word	0xffffffff


	//   ....[21]....
        /*0b4c*/ 	.word	0xffffffff


	//   ....[22]....
        /*0b50*/ 	.word	0xffffffff


	//   ....[23]....
        /*0b54*/ 	.word	0xffffffff


	//   ....[24]....
        /*0b58*/ 	.word	0xffffffff


	//   ....[25]....
        /*0b5c*/ 	.word	0xffffffff


	//   ....[26]....
        /*0b60*/ 	.word	0xffffffff


	//   ....[27]....
        /*0b64*/ 	.word	0xffffffff


	//   ....[28]....
        /*0b68*/ 	.word	0xffffffff


	//   ....[29]....
        /*0b6c*/ 	.word	0xffffffff


	//   ....[30]....
        /*0b70*/ 	.word	0xffffffff


	//   ....[31]....
        /*0b74*/ 	.word	0xffffffff


	//   ....[32]....
        /*0b78*/ 	.word	0xffffffff


	//   ....[33]....
        /*0b7c*/ 	.word	0xffffffff


	//   ....[34]....
        /*0b80*/ 	.word	0xffffffff


	//   ....[35]....
        /*0b84*/ 	.word	0xffffffff


	//   ....[36]....
        /*0b88*/ 	.word	0xffffffff


	//   ....[37]....
        /*0b8c*/ 	.word	0xffffffff


	//   ....[38]....
        /*0b90*/ 	.word	0xffffffff


	//   ....[39]....
        /*0b94*/ 	.word	0xffffffff


	//----- nvinfo : EIATTR_COOP_GROUP_INSTR_OFFSETS
	.align		4
.L_422:
        /*0b98*/ 	.byte	0x04, 0x28
        /*0b9a*/ 	.short	(.L_424 - .L_423)


	//   ....[0]....
.L_423:
        /*0b9c*/ 	.word	0x00004c70


	//   ....[1]....
        /*0ba0*/ 	.word	0x00004ce0


	//   ....[2]....
        /*0ba4*/ 	.word	0x00004e80


	//   ....[3]....
        /*0ba8*/ 	.word	0x00004ee0


	//   ....[4]....
        /*0bac*/ 	.word	0x00004f10


	//   ....[5]....
        /*0bb0*/ 	.word	0x00004f40


	//   ....[6]....
        /*0bb4*/ 	.word	0x00005090


	//   ....[7]....
        /*0bb8*/ 	.word	0x000050e0


	//   ....[8]....
        /*0bbc*/ 	.word	0x0000ac90


	//   ....[9]....
        /*0bc0*/ 	.word	0x0000ad20


	//   ....[10]....
        /*0bc4*/ 	.word	0x0000b4f0


	//   ....[11]....
        /*0bc8*/ 	.word	0x0000b680


	//   ....[12]....
        /*0bcc*/ 	.word	0x0000b950


	//   ....[13]....
        /*0bd0*/ 	.word	0x0000b9d0


	//   ....[14]....
        /*0bd4*/ 	.word	0x0000ba30


	//   ....[15]....
        /*0bd8*/ 	.word	0x0000bba0


	//   ....[16]....
        /*0bdc*/ 	.word	0x00013140


	//   ....[17]....
        /*0be0*/ 	.word	0x00013150


	//   ....[18]....
        /*0be4*/ 	.word	0x000131d0


	//   ....[19]....
        /*0be8*/ 	.word	0x000131f0


	//   ....[20]....
        /*0bec*/ 	.word	0x000133e0


	//   ....[21]....
        /*0bf0*/ 	.word	0x00013470


	//   ....[22]....
        /*0bf4*/ 	.word	0x00013560


	//   ....[23]....
        /*0bf8*/ 	.word	0x000135a0


	//   ....[24]....
        /*0bfc*/ 	.word	0x0001b280


	//   ....[25]....
        /*0c00*/ 	.word	0x0001b2c0


	//   ....[26]....
        /*0c04*/ 	.word	0x0001b350


	//   ....[27]....
        /*0c08*/ 	.word	0x0001b3e0


	//   ....[28]....
        /*0c0c*/ 	.word	0x0001b4e0


	//   ....[29]....
        /*0c10*/ 	.word	0x0001b520


	//   ....[30]....
        /*0c14*/ 	.word	0x0001b5c0


	//   ....[31]....
        /*0c18*/ 	.word	0x0001b5e0


	//   ....[32]....
        /*0c1c*/ 	.word	0x00020930


	//   ....[33]....
        /*0c20*/ 	.word	0x00020940


	//   ....[34]....
        /*0c24*/ 	.word	0x00020950


	//   ....[35]....
        /*0c28*/ 	.word	0x00020960


	//   ....[36]....
        /*0c2c*/ 	.word	0x00020990


	//   ....[37]....
        /*0c30*/ 	.word	0x000209b0


	//   ....[38]....
        /*0c34*/ 	.word	0x000209c0


	//   ....[39]....
        /*0c38*/ 	.word	0x000209e0


	//----- nvinfo : EIATTR_VRC_CTA_INIT_COUNT
	.align		4
.L_424:
        /*0c3c*/ 	.byte	0x02, 0x4a
	.zero		1
	.zero		1


	//----- nvinfo : EIATTR_EXIT_INSTR_OFFSETS
	.align		4
        /*0c40*/ 	.byte	0x04, 0x1c
        /*0c42*/ 	.short	(.L_426 - .L_425)


	//   ....[0]....
.L_425:
        /*0c44*/ 	.word	0x00000660


	//   ....[1]....
        /*0c48*/ 	.word	0x00001360


	//   ....[2]....
        /*0c4c*/ 	.word	0x000013f0


	//   ....[3]....
        /*0c50*/ 	.word	0x00022410


	//   ....[4]....
        /*0c54*/ 	.word	0x00022550


	//   ....[5]....
        /*0c58*/ 	.word	0x00022570


	//----- nvinfo : EIATTR_CRS_STACK_SIZE
	.align		4
.L_426:
        /*0c5c*/ 	.byte	0x04, 0x1e
        /*0c5e*/ 	.short	(.L_428 - .L_427)
.L_427:
        /*0c60*/ 	.word	0x00000000


	//----- nvinfo : EIATTR_CBANK_PARAM_SIZE
	.align		4
.L_428:
        /*0c64*/ 	.byte	0x03, 0x19
        /*0c66*/ 	.short	0x01d0


	//----- nvinfo : EIATTR_PARAM_CBANK
	.align		4
        /*0c68*/ 	.byte	0x04, 0x0a
        /*0c6a*/ 	.short	(.L_430 - .L_429)
	.align		4
.L_429:
        /*0c6c*/ 	.word	index@(.nv.constant0._ZN5flash16flash_fwd_kernelI23Flash_fwd_kernel_traitsILi96ELi128ELi64ELi4ELb0ELb0EN7cutlass6half_tE19Flash_kernel_traitsILi96ELi128ELi64ELi4ES3_EELb1ELb1ELb0ELb0ELb0ELb0ELb0ELb1EEEvNS_16Flash_fwd_paramsE)
        /*0c70*/ 	.short	0x0380
        /*0c72*/ 	.short	0x01d0


	//----- nvinfo : EIATTR_SW_WAR
	.align		4
.L_430:
        /*0c74*/ 	.byte	0x04, 0x36
        /*0c76*/ 	.short	(.L_432 - .L_431)
.L_431:
        /*0c78*/ 	.word	0x00000008
.L_432:


//--------------------- .nv.info._ZN5flash16flash_fwd_kernelI23Flash_fwd_kernel_traitsILi96ELi128ELi64ELi4ELb0ELb0EN7cutlass6half_tE19Flash_kernel_traitsILi96ELi128ELi64ELi4ES3_EELb0ELb1ELb0ELb0ELb0ELb0ELb1ELb0EEEvNS_16Flash_fwd_paramsE --------------------------
	.section	.nv.info._ZN5flash16flash_fwd_kernelI23Flash_fwd_kernel_traitsILi96ELi128ELi64ELi4ELb0ELb0EN7cutlass6half_tE19Flash_kernel_traitsILi96ELi128ELi64ELi4ES3_EELb0ELb1ELb0ELb0ELb0ELb0ELb1ELb0EEEvNS_16Flash_fwd_paramsE,"",@"SHT_CUDA_INFO"
	.sectionflags	@""
	.align	4


	//----- nvinfo : EIATTR_CUDA_API_VERSION
	.align		4
        /*0000*/ 	.byte	0x04, 0x37
        /*0002*/ 	.short	(.L_434 - .L_433)
.L_433:
        /*0004*/ 	.word	0x00000082


	//----- nvinfo : EIATTR_KPARAM_INFO
	.align		4
.L_434:
        /*0008*/ 	.byte	0x04, 0x17
        /*000a*/ 	.short	(.L_436 - .L_435)
.L_435:
        /*000c*/ 	.word	0x00000000
        /*0010*/ 	.short	0x0000
        /*0012*/ 	.short	0x0000
        /*0014*/ 	.byte	0x00, 0xf0, 0x41, 0x07


	//----- nvinfo : EIATTR_SPARSE_MMA_MASK
	.align		4
.L_436:
        /*0018*/ 	.byte	0x03, 0x50
        /*001a*/ 	.short	0x0000


	//----- nvinfo : EIATTR_MAXREG_COUNT
	.align		4
        /*001c*/ 	.byte	0x03, 0x1b
        /*001e*/ 	.short	0x00ff


	//----- nvinfo : EIATTR_NUM_BARRIERS
	.align		4
        /*0020*/ 	.byte	0x02, 0x4c
        /*0022*/ 	.byte	0x01
	.zero		1


	//----- nvinfo : EIATTR_MERCURY_ISA_VERSION
	.align		4
        /*0024*/ 	.byte	0x03, 0x5f
        /*0026*/ 	.short	0x0101


	//----- nvinfo : EIATTR_COOP_GROUP_MASK_REGIDS
	.align		4
        /*0028*/ 	.byte	0x04, 0x29
        /*002a*/ 	.short	(.L_438 - .L_437)


	//   ....[0]....
.L_437:
        /*002c*/ 	.word	0xffffffff


	//   ....[1]....
        /*0030*/ 	.word	0xffffffff


	//   ....[2]....
        /*0034*/ 	.word	0xffffffff


	//   ....[3]....
        /*0038*/ 	.word	0xffffffff


	//   ....[4]....
        /*003c*/ 	.word	0xffffffff


	//   ....[5]....
        /*0040*/ 	.word	0xffffffff


	//   ....[6]....
        /*0044*/ 	.word	0xffffffff


	//   ....[7]....
        /*0048*/ 	.word	0xffffffff


	//   ....[8]....
        /*004c*/ 	.word	0xffffffff


	//   ....[9]....
        /*0050*/ 	.word	0xffffffff


	//   ....[10]....
        /*0054*/ 	.word	0xffffffff


	//   ....[11]....
        /*0058*/ 	.word	0xffffffff


	//   ....[12]....
        /*005c*/ 	.word	0xffffffff


	//   ....[13]....
        /*0060*/ 	.word	0xffffffff


	//   ....[14]....
        /*0064*/ 	.word	0xffffffff


	//   ....[15]....
        /*0068*/ 	.word	0xffffffff


	//   ....[16]....
        /*006c*/ 	.word	0xffffffff


	//   ....[17]....
        /*0070*/ 	.word	0xffffffff


	//   ....[18]....
        /*0074*/ 	.word	0xffffffff


	//   ....[19]....
        /*0078*/ 	.word	0xffffffff


	//   ....[20]....
        /*007c*/ 	.word	0xffffffff


	//   ....[21]....
        /*0080*/ 	.word	0xffffffff


	//   ....[22]....
        /*0084*/ 	.word	0xffffffff


	//   ....[23]....
        /*0088*/ 	.word	0xffffffff


	//   ....[24]....
        /*008c*/ 	.word	0xffffffff


	//   ....[25]....
        /*0090*/ 	.word	0xffffffff


	//   ....[26]....
        /*0094*/ 	.word	0xffffffff


	//   ....[27]....
        /*0098*/ 	.word	0xffffffff


	//   ....[28]....
        /*009c*/ 	.word	0xffffffff


	//   ....[29]....
        /*00a0*/ 	.word	0xffffffff


	//   ....[30]....
        /*00a4*/ 	.word	0xffffffff


	//   ....[31]....
        /*00a8*/ 	.word	0xffffffff


	//   ....[32]....
        /*00ac*/ 	.word	0xffffffff


	//   ....[33]....
        /*00b0*/ 	.word	0xffffffff


	//   ....[34]....
        /*00b4*/ 	.word	0xffffffff


	//   ....[35]....
        /*00b8*/ 	.word	0xffffffff


	//   ....[36]....
        /*00bc*/ 	.word	0xffffffff


	//   ....[37]....
        /*00c0*/ 	.word	0xffffffff


	//   ....[38]....
        /*00c4*/ 	.word	0xffffffff


	//   ....[39]....
        /*00c8*/ 	.word	0xffffffff


	//----- nvinfo : EIATTR_COOP_GROUP_INSTR_OFFSETS
	.align		4
.L_438:
        /*00cc*/ 	.byte	0x04, 0x28
        /*00ce*/ 	.short	(.L_440 - .L_439)


	//   ....[0]....
.L_439:
        /*00d0*/ 	.word	0x000048d0


	//   ....[1]....
        /*00d4*/ 	.word	0x00004b70


	//   ....[2]....
        /*00d8*/ 	.word	0x00004c80


	//   ....[3]....
        /*00dc*/ 	.word	0x00004e10


	//   ....[4]....
        /*00e0*/ 	.word	0x00004e50


	//   ....[5]....
        /*00e4*/ 	.word	0x00004e60


	//   ....[6]....
        /*00e8*/ 	.word	0x00004e90


	//   ....[7]....
        /*00ec*/ 	.word	0x00004ef0


	//   ....[8]....
        /*00f0*/ 	.word	0x000085f0


	//   ....[9]....
        /*00f4*/ 	.word	0x00008670


	//   ....[10]....
        /*00f8*/ 	.word	0x000087b0


	//   ....[11]....
        /*00fc*/ 	.word	0x00008840


	//   ....[12]....
        /*0100*/ 	.word	0x000088a0


	//   ....[13]....
        /*0104*/ 	.word	0x00008920


	//   ....[14]....
        /*0108*/ 	.word	0x00008a00


	//   ....[15]....
        /*010c*/ 	.word	0x00008ac0


	//   ....[16]....
        /*0110*/ 	.word	0x0000c9d0


	//   ....[17]....
        /*0114*/ 	.word	0x0000ca00


	//   ....[18]....
        /*0118*/ 	.word	0x0000cad0


	//   ....[19]....
        /*011c*/ 	.word	0x0000cb00


	//   ....[20]....
        /*0120*/ 	.word	0x0000cb30


	//   ....[21]....
        /*0124*/ 	.word	0x0000cb40


	//   ....[22]....
        /*0128*/ 	.word	0x0000cbb0


	//   ....[23]....
        /*012c*/ 	.word	0x0000cc40


	//   ....[24]....
        /*0130*/ 	.word	0x00010420


	//   ....[25]....
        /*0134*/ 	.word	0x00010480


	//   ....[26]....
        /*0138*/ 	.word	0x00010490


	//   ....[27]....
        /*013c*/ 	.word	0x000104a0


	//   ....[28]....
        /*0140*/ 	.word	0x000104d0


	//   ....[29]....
        /*0144*/ 	.word	0x00010500


	//   ....[30]....
        /*0148*/ 	.word	0x00010520


	//   ....[31]....
        /*014c*/ 	.word	0x00010530


	//   ....[32]....
        /*0150*/ 	.word	0x000124a0


	//   ....[33]....
        /*0154*/ 	.word	0x000124e0


	//   ....[34]....
        /*0158*/ 	.word	0x00012510


	//   ....[35]....
        /*015c*/ 	.word	0x00012590


	//   ....[36]....
        /*0160*/ 	.word	0x000125b0


	//   ....[37]....
        /*0164*/ 	.word	0x000125f0


	//   ....[38]....
        /*0168*/ 	.word	0x00012630


	//   ....[39]....
        /*016c*/ 	.word	0x000126a0


	//----- nvinfo : EIATTR_VRC_CTA_INIT_COUNT
	.align		4
.L_440:
        /*0170*/ 	.byte	0x02, 0x4a
	.zero		1
	.zero		1


	//----- nvinfo : EIATTR_EXIT_INSTR_OFFSETS
	.align		4
        /*0174*/ 	.byte	0x04, 0x1c
        /*0176*/ 	.short	(.L_442 - .L_441)


	//   ....[0]....
.L_441:
        /*0178*/ 	.word	0x000004a0


	//   ....[1]....
        /*017c*/ 	.word	0x00001190


	//   ....[2]....
        /*0180*/ 	.word	0x00001220


	//   ....[3]....
        /*0184*/ 	.word	0x00013fb0


	//   ....[4]....
        /*0188*/ 	.word	0x000140f0


	//   ....[5]....
        /*018c*/ 	.word	0x00014110


	//----- nvinfo : EIATTR_CRS_STACK_SIZE
	.align		4
.L_442:
        /*0190*/ 	.byte	0x04, 0x1e
        /*0192*/ 	.short	(.L_444 - .L_443)
.L_443:
        /*0194*/ 	.word	0x00000000


	//----- nvinfo : EIATTR_CBANK_PARAM_SIZE
	.align		4
.L_444:
        /*0198*/ 	.byte	0x03, 0x19
        /*019a*/ 	.short	0x01d0


	//----- nvinfo : EIATTR_PARAM_CBANK
	.align		4
        /*019c*/ 	.byte	0x04, 0x0a
        /*019e*/ 	.short	(.L_446 - .L_445)
	.align		4
.L_445:
        /*01a0*/ 	.word	index@(.nv.constant0._ZN5flash16flash_fwd_kernelI23Flash_fwd_kernel_traitsILi96ELi128ELi64ELi4ELb0ELb0EN7cutlass6half_tE19Flash_kernel_traitsILi96ELi128ELi64ELi4ES3_EELb0ELb1ELb0ELb0ELb0ELb0ELb1ELb0EEEvNS_16Flash_fwd_paramsE)
        /*01a4*/ 	.short	0x0380
        /*01a6*/ 	.short	0x01d0


	//----- nvinfo : EIATTR_SW_WAR
	.align		4
.L_446:
        /*01a8*/ 	.byte	0x04, 0x36
        /*01aa*/ 	.short	(.L_448 - .L_447)
.L_447:
        /*01ac*/ 	.word	0x00000008
.L_448:


//--------------------- .nv.info._ZN5flash16flash_fwd_kernelI23Flash_fwd_kernel_traitsILi96ELi128ELi64ELi4ELb0ELb0EN7cutlass6half_tE19Flash_kernel_traitsILi96ELi128ELi64ELi4ES3_EELb1ELb1ELb0ELb1ELb0ELb0ELb0ELb1EEEvNS_16Flash_fwd_paramsE --------------------------
	.section	.nv.info._ZN5flash16flash_fwd_kernelI23Flash_fwd_kernel_traitsILi96ELi128ELi64ELi4ELb0ELb0EN7cutlass6half_tE19Flash_kernel_traitsILi96ELi128ELi64ELi4ES3_EELb1ELb1ELb0ELb1ELb0ELb0ELb0ELb1EEEvNS_16Flash_fwd_paramsE,"",@"SHT_CUDA_INFO"
	.sectionflags	@""
	.align	4


	//----- nvinfo : EIATTR_CUDA_API_VERSION
	.align		4
        /*0000*/ 	.byte	0x04, 0x37
        /*0002*/ 	.short	(.L_450 - .L_449)
.L_449:
        /*0004*/ 	.word	0x00000082


	//----- nvinfo : EIATTR_KPARAM_INFO
	.align		4
.L_450:
        /*0008*/ 	.byte	0x04, 0x17
        /*000a*/ 	.short	(.L_452 - .L_451)
.L_451:
        /*000c*/ 	.word	0x00000000
        /*0010*/ 	.short	0x0000
        /*0012*/ 	.short	0x0000
        /*0014*/ 	.byte	0x00, 0xf0, 0x41, 0x07


	//----- nvinfo : EIATTR_SPARSE_MMA_MASK
	.align		4
.L_452:
        /*0018*/ 	.byte	0x03, 0x50
        /*001a*/ 	.short	0x0000


	//----- nvinfo : EIATTR_MAXREG_COUNT
	.align		4
        /*001c*/ 	.byte	0x03, 0x1b
        /*001e*/ 	.short	0x00ff


	//----- nvinfo : EIATTR_NUM_BARRIERS
	.align		4
        /*0020*/ 	.byte	0x02, 0x4c
        /*0022*/ 	.byte	0x01
	.zero		1


	//----- nvinfo : EIATTR_ANNOTATIONS
	.align		4
        /*0024*/ 	.byte	0x04, 0x55
        /*0026*/ 	.short	(.L_454 - .L_453)


	//   ....[0]....
.L_453:
        /* <DEDUP_REMOVED lines=181> */


	//----- nvinfo : EIATTR_MERCURY_ISA_VERSION
	.align		4
.L_454:
        /*0b60*/ 	.byte	0x03, 0x5f
        /*0b62*/ 	.short	0x0101


	//----- nvinfo : EIATTR_COOP_GROUP_MASK_REGIDS
	.align		4
        /*0b64*/ 	.byte	0x04, 0x29
        /*0b66*/ 	.short	(.L_456 - .L_455)


	//   ....[0]....
.L_455:
        /*0b68*/ 	.word	0xffffffff


	//   ....[1]....
        /*0b6c*/ 	.word	0xffffffff


	//   ....[2]....
        /*0b70*/ 	.word	0xffffffff


	//   ....[3]....
        /*0b74*/ 	.word	0xffffffff


	//   ....[4]....
        /*0b78*/ 	.word	0xffffffff


	//   ....[5]....
        /*0b7c*/ 	.word	0xffffffff


	//   ....[6]....
        /*0b80*/ 	.word	0xffffffff


	//   ....[7]....
        /*0b84*/ 	.word	0xffffffff


	//   ....[8]....
        /*0b88*/ 	.word	0xffffffff


	//   ....[9]....
        /*0b8c*/ 	.word	0xffffffff


	//   ....[10]....
        /*0b90*/ 	.word	0xffffffff


	//   ....[11]....
        /*0b94*/ 	.word	0xffffffff


	//   ....[12]....
        /*0b98*/ 	.word	0xffffffff


	//   ....[13]....
        /*0b9c*/ 	.word	0xffffffff


	//   ....[14]....
        /*0ba0*/ 	.word	0xffffffff


	//   ....[15]....
        /*0ba4*/ 	.word	0xffffffff


	//   ....[16]....
        /*0ba8*/ 	.word	0xffffffff


	//   ....[17]....
        /*0bac*/ 	.word	0xffffffff


	//   ....[18]....
        /*0bb0*/ 	.word	0xffffffff


	//   ....[19]....
        /*0bb4*/ 	.word	0xffffffff


	//   ....[20]....
        /*0bb8*/ 	.word	0xffffffff


	//   ....[21]....
        /*0bbc*/ 	.word	0xffffffff


	//   ....[22]....
        /*0bc0*/ 	.word	0xffffffff


	//   ....[23]....
        /*0bc4*/ 	.word	0xffffffff


	//   ....[24]....
        /*0bc8*/ 	.word	0xffffffff


	//   ....[25]....
        /*0bcc*/ 	.word	0xffffffff


	//   ....[26]....
        /*0bd0*/ 	.word	0xffffffff


	//   ....[27]....
        /*0bd4*/ 	.word	0xffffffff


	//   ....[28]....
        /*0bd8*/ 	.word	0xffffffff


	//   ....[29]....
        /*0bdc*/ 	.word	0xffffffff


	//   ....[30]....
        /*0be0*/ 	.word	0xffffffff


	//   ....[31]....
        /*0be4*/ 	.word	0xffffffff


	//   ....[32]....
        /*0be8*/ 	.word	0xffffffff


	//   ....[33]....
        /*0bec*/ 	.word	0xffffffff


	//   ....[34]....
        /*0bf0*/ 	.word	0xffffffff


	//   ....[35]....
        /*0bf4*/ 	.word	0xffffffff


	//   ....[36]....
        /*0bf8*/ 	.word	0xffffffff


	//   ....[37]....
        /*0bfc*/ 	.word	0xffffffff


	//   ....[38]....
        /*0c00*/ 	.word	0xffffffff


	//   ....[39]....
        /*0c04*/ 	.word	0xffffffff


	//----- nvinfo : EIATTR_COOP_GROUP_INSTR_OFFSETS
	.align		4
.L_456:
        /*0c08*/ 	.byte	0x04, 0x28
        /*0c0a*/ 	.short	(.L_458 - .L_457)


	//   ....[0]....
.L_457:
        /*0c0c*/ 	.word	0x000051c0


	//   ....[1]....
        /*0c10*/ 	.word	0x000051f0


	//   ....[2]....
        /*0c14*/ 	.word	0x00005230


	//   ....[3]....
        /*0c18*/ 	.word	0x000052a0


	//   ....[4]....
        /*0c1c*/ 	.word	0x000053c0


	//   ....[5]....
        /*0c20*/ 	.word	0x00005400


	//   ....[6]....
        /*0c24*/ 	.word	0x00005440


	//   ....[7]....
        /*0c28*/ 	.word	0x00005480


	//   ....[8]....
        /*0c2c*/ 	.word	0x0000b9f0


	//   ....[9]....
        /*0c30*/ 	.word	0x0000bc70


	//   ....[10]....
        /*0c34*/ 	.word	0x0000bce0


	//   ....[11]....
        /*0c38*/ 	.word	0x0000bd70


	//   ....[12]....
        /*0c3c*/ 	.word	0x0000bd80


	//   ....[13]....
        /*0c40*/ 	.word	0x0000be50


	//   ....[14]....
        /*0c44*/ 	.word	0x0000c0f0


	//   ....[15]....
        /*0c48*/ 	.word	0x0000c270


	//   ....[16]....
        /*0c4c*/ 	.word	0x00013d80


	//   ....[17]....
        /*0c50*/ 	.word	0x00013e20


	//   ....[18]....
        /*0c54*/ 	.word	0x00013f00


	//   ....[19]....
        /*0c58*/ 	.word	0x00014060


	//   ....[20]....
        /*0c5c*/ 	.word	0x00014090


	//   ....[21]....
        /*0c60*/ 	.word	0x00014250


	//   ....[22]....
        /*0c64*/ 	.word	0x000142d0


	//   ....[23]....
        /*0c68*/ 	.word	0x000142e0


	//   ....[24]....
        /*0c6c*/ 	.word	0x0001bc00


	//   ....[25]....
        /*0c70*/ 	.word	0x0001bc40


	//   ....[26]....
        /*0c74*/ 	.word	0x0001bc80


	//   ....[27]....
        /*0c78*/ 	.word	0x0001bcc0


	//   ....[28]....
        /*0c7c*/ 	.word	0x0001bde0


	//   ....[29]....
        /*0c80*/ 	.word	0x0001be40


	//   ....[30]....
        /*0c84*/ 	.word	0x0001be80


	//   ....[31]....
        /*0c88*/ 	.word	0x0001bef0


	//   ....[32]....
        /*0c8c*/ 	.word	0x00021890


	//   ....[33]....
        /*0c90*/ 	.word	0x000218a0


	//   ....[34]....
        /*0c94*/ 	.word	0x000218b0


	//   ....[35]....
        /*0c98*/ 	.word	0x000218c0


	//   ....[36]....
        /*0c9c*/ 	.word	0x000218e0


	//   ....[37]....
        /*0ca0*/ 	.word	0x00021910


	//   ....[38]....
        /*0ca4*/ 	.word	0x00021920


	//   ....[39]....
        /*0ca8*/ 	.word	0x00021940


	//----- nvinfo : EIATTR_VRC_CTA_INIT_COUNT
	.align		4
.L_458:
        /*0cac*/ 	.byte	0x02, 0x4a
	.zero		1
	.zero		1


	//----- nvinfo : EIATTR_EXIT_INSTR_OFFSETS
	.align		4
        /*0cb0*/ 	.byte	0x04, 0x1c
        /*0cb2*/ 	.short	(.L_460 - .L_459)


	//   ....[0]....
.L_459:
        /*0cb4*/ 	.word	0x00000660


	//   ....[1]....
        /*0cb8*/ 	.word	0x00001350


	//   ....[2]....
        /*0cbc*/ 	.word	0x000013e0


	//   ....[3]....
        /*0cc0*/ 	.word	0x00023360


	//   ....[4]....
        /*0cc4*/ 	.word	0x000234a0


	//   ....[5]....
        /*0cc8*/ 	.word	0x000234c0


	//----- nvinfo : EIATTR_CRS_STACK_SIZE
	.align		4
.L_460:
        /*0ccc*/ 	.byte	0x04, 0x1e
        /*0cce*/ 	.short	(.L_462 - .L_461)
.L_461:
        /*0cd0*/ 	.word	0x00000000


	//----- nvinfo : EIATTR_CBANK_PARAM_SIZE
	.align		4
.L_462:
        /*0cd4*/ 	.byte	0x03, 0x19
        /*0cd6*/ 	.short	0x01d0


	//----- nvinfo : EIATTR_PARAM_CBANK
	.align		4
        /*0cd8*/ 	.byte	0x04, 0x0a
        /*0cda*/ 	.short	(.L_464 - .L_463)
	.align		4
.L_463:
        /*0cdc*/ 	.word	index@(.nv.constant0._ZN5flash16flash_fwd_kernelI23Flash_fwd_kernel_traitsILi96ELi128ELi64ELi4ELb0ELb0EN7cutlass6half_tE19Flash_kernel_traitsILi96ELi128ELi64ELi4ES3_EELb1ELb1ELb0ELb1ELb0ELb0ELb0ELb1EEEvNS_16Flash_fwd_paramsE)
        /*0ce0*/ 	.short	0x0380
        /*0ce2*/ 	.short	0x01d0


	//----- nvinfo : EIATTR_SW_WAR
	.align		4
.L_464:
        /*0ce4*/ 	.byte	0x04, 0x36
        /*0ce6*/ 	.short	(.L_466 - .L_465)
.L_465:
        /*0ce8*/ 	.word	0x00000008
.L_466:


//--------------------- .nv.info._ZN5flash16flash_fwd_kernelI23Flash_fwd_kernel_traitsILi96ELi128ELi64ELi4ELb0ELb0EN7cutlass6half_tE19Flash_kernel_traitsILi96ELi128ELi64ELi4ES3_EELb0ELb1ELb0ELb1ELb0ELb0ELb1ELb0EEEvNS_16Flash_fwd_paramsE --------------------------
	.section	.nv.info._ZN5flash16flash_fwd_kernelI23Flash_fwd_kernel_traitsILi96ELi128ELi64ELi4ELb0ELb0EN7cutlass6half_tE19Flash_kernel_traitsILi96ELi128ELi64ELi4ES3_EELb0ELb1ELb0ELb1ELb0ELb0ELb1ELb0EEEvNS_16Flash_fwd_paramsE,"",@"SHT_CUDA_INFO"
	.sectionflags	@""
	.align	4


	//----- nvinfo : EIATTR_CUDA_API_VERSION
	.align		4
        /*0000*/ 	.byte	0x04, 0x37
        /*0002*/ 	.short	(.L_468 - .L_467)
.L_467:
        /*0004*/ 	.word	0x00000082


	//----- nvinfo : EIATTR_KPARAM_INFO
	.align		4
.L_468:
        /*0008*/ 	.byte	0x04, 0x17
        /*000a*/ 	.short	(.L_470 - .L_469)
.L_469:
        /*000c*/ 	.word	0x00000000
        /*0010*/ 	.short	0x0000
        /*0012*/ 	.short	0x0000
        /*0014*/ 	.byte	0x00, 0xf0, 0x41, 0x07


	//----- nvinfo : EIATTR_SPARSE_MMA_MASK
	.align		4
.L_470:
        /*0018*/ 	.byte	0x03, 0x50
        /*001a*/ 	.short	0x0000


	//----- nvinfo : EIATTR_MAXREG_COUNT
	.align		4
        /*001c*/ 	.byte	0x03, 0x1b
        /*001e*/ 	.short	0x00ff


	//----- nvinfo : EIATTR_NUM_BARRIERS
	.align		4
        /*0020*/ 	.byte	0x02, 0x4c
        /*0022*/ 	.byte	0x01
	.zero		1


	//----- nvinfo : EIATTR_MERCURY_ISA_VERSION
	.align		4
        /*0024*/ 	.byte	0x03, 0x5f
        /*0026*/ 	.short	0x0101


	//----- nvinfo : EIATTR_COOP_GROUP_MASK_REGIDS
	.align		4
        /*0028*/ 	.byte	0x04, 0x29
        /*002a*/ 	.short	(.L_472 - .L_471)


	//   ....[0]....
.L_471:
        /*002c*/ 	.word	0xffffffff


	//   ....[1]....
        /*0030*/ 	.word	0xffffffff


	//   ....[2]....
        /*0034*/ 	.word	0xffffffff


	//   ....[3]....
        /*0038*/ 	.word	0xffffffff


	//   ....[4]....
        /*003c*/ 	.word	0xffffffff


	//   ....[5]....
        /*0040*/ 	.word	0xffffffff


	//   ....[6]....
        /*0044*/ 	.word	0xffffffff


	//   ....[7]....
        /*0048*/ 	.word	0xffffffff


	//   ....[8]....
        /*004c*/ 	.word	0xffffffff


	//   ....[9]....
        /*0050*/ 	.word	0xffffffff


	//   ....[10]....
        /*0054*/ 	.word	0xffffffff


	//   ....[11]....
        /*0058*/ 	.word	0xffffffff


	//   ....[12]....
        /*005c*/ 	.word	0xffffffff


	//   ....[13]....
        /*0060*/ 	.word	0xffffffff


	//   ....[14]....
        /*0064*/ 	.word	0xffffffff


	//   ....[15]....
        /*0068*/ 	.word	0xffffffff


	//   ....[16]....
        /*006c*/ 	.word	0xffffffff


	//   ....[17]....
        /*0070*/ 	.word	0xffffffff


	//   ....[18]....
        /*0074*/ 	.word	0xffffffff


	//   ....[19]....
        /*0078*/ 	.word	0xffffffff


	//   ....[20]....
        /*007c*/ 	.word	0xffffffff


	//   ....[21]....
        /*0080*/ 	.word	0xffffffff


	//   ....[22]....
        /*0084*/ 	.word	0xffffffff


	//   ....[23]....
        /*0088*/ 	.word	0xffffffff


	//   ....[24]....
        /*008c*/ 	.word	0xffffffff


	//   ....[25]....
        /*0090*/ 	.word	0xffffffff


	//   ....[26]....
        /*0094*/ 	.word	0xffffffff


	//   ....[27]....
        /*0098*/ 	.word	0xffffffff


	//   ....[28]....
        /*009c*/ 	.word	0xffffffff


	//   ....[29]....
        /*00a0*/ 	.word	0xffffffff


	//   ....[30]....
        /*00a4*/ 	.word	0xffffffff


	//   ....[31]....
        /*00a8*/ 	.word	0xffffffff


	//   ....[32]....
        /*00ac*/ 	.word	0xffffffff


	//   ....[33]....
        /*00b0*/ 	.word	0xffffffff


	//   ....[34]....
        /*00b4*/ 	.word	0xffffffff


	//   ....[35]....
        /*00b8*/ 	.word	0xffffffff


	//   ....[36]....
        /*00bc*/ 	.word	0xffffffff


	//   ....[37]....
        /*00c0*/ 	.word	0xffffffff


	//   ....[38]....
        /*00c4*/ 	.word	0xffffffff


	//   ....[39]....
        /*00c8*/ 	.word	0xffffffff


	//----- nvinfo : EIATTR_COOP_GROUP_INSTR_OFFSETS
	.align		4
.L_472:
        /*00cc*/ 	.byte	0x04, 0x28
        /*00ce*/ 	.short	(.L_474 - .L_473)


	//   ....[0]....
.L_473:
        /*00d0*/ 	.word	0x000052a0


	//   ....[1]....
        /*00d4*/ 	.word	0x000052c0


	//   ....[2]....
        /*00d8*/ 	.word	0x00005360


	//   ....[3]....
        /*00dc*/ 	.word	0x00005390


	//   ....[4]....
        /*00e0*/ 	.word	0x000054f0


	//   ....[5]....
        /*00e4*/ 	.word	0x00005530


	//   ....[6]....
        /*00e8*/ 	.word	0x000056c0


	//   ....[7]....
        /*00ec*/ 	.word	0x00005700


	//   ....[8]....
        /*00f0*/ 	.word	0x000092d0


	//   ....[9]....
        /*00f4*/ 	.word	0x00009360


	//   ....[10]....
        /*00f8*/ 	.word	0x00009370


	//   ....[11]....
        /*00fc*/ 	.word	0x000093a0


	//   ....[12]....
        /*0100*/ 	.word	0x00009410


	//   ....[13]....
        /*0104*/ 	.word	0x00009430


	//   ....[14]....
        /*0108*/ 	.word	0x000094a0


	//   ....[15]....
        /*010c*/ 	.word	0x00009630


	//   ....[16]....
        /*0110*/ 	.word	0x0000da60


	//   ....[17]....
        /*0114*/ 	.word	0x0000dab0


	//   ....[18]....
        /*0118*/ 	.word	0x0000db60


	//   ....[19]....
        /*011c*/ 	.word	0x0000db90


	//   ....[20]....
        /*0120*/ 	.word	0x0000dbb0


	//   ....[21]....
        /*0124*/ 	.word	0x0000dc50


	//   ....[22]....
        /*0128*/ 	.word	0x0000dc80


	//   ....[23]....
        /*012c*/ 	.word	0x0000de00


	//   ....[24]....
        /*0130*/ 	.word	0x00011ac0


	//   ....[25]....
        /*0134*/ 	.word	0x00011b40


	//   ....[26]....
        /*0138*/ 	.word	0x00011b50


	//   ....[27]....
        /*013c*/ 	.word	0x00011b60


	//   ....[28]....
        /*0140*/ 	.word	0x00011b90


	//   ....[29]....
        /*0144*/ 	.word	0x00011bc0


	//   ....[30]....
        /*0148*/ 	.word	0x00011be0


	//   ....[31]....
        /*014c*/ 	.word	0x00011bf0


	//   ....[32]....
        /*0150*/ 	.word	0x00013b50


	//   ....[33]....
        /*0154*/ 	.word	0x00013b90


	//   ....[34]....
        /*0158*/ 	.word	0x00013bd0


	//   ....[35]....
        /*015c*/ 	.word	0x00013c00


	//   ....[36]....
        /*0160*/ 	.word	0x00013c80


	//   ....[37]....
        /*0164*/ 	.word	0x00013cb0


	//   ....[38]....
        /*0168*/ 	.word	0x00013cf0


	//   ....[39]....
        /*016c*/ 	.word	0x00013d10


	//----- nvinfo : EIATTR_VRC_CTA_INIT_COUNT
	.align		4
.L_474:
        /*0170*/ 	.byte	0x02, 0x4a
	.zero		1
	.zero		1


	//----- nvinfo : EIATTR_EXIT_INSTR_OFFSETS
	.align		4
        /*0174*/ 	.byte	0x04, 0x1c
        /*0176*/ 	.short	(.L_476 - .L_475)


	//   ....[0]....
.L_475:
        /*0178*/ 	.word	0x000004a0


	//   ....[1]....
        /*017c*/ 	.word	0x00001190


	//   ....[2]....
        /*0180*/ 	.word	0x00001220


	//   ....[3]....
        /*0184*/ 	.word	0x00015640


	//   ....[4]....
        /*0188*/ 	.word	0x00015780


	//   ....[5]....
        /*018c*/ 	.word	0x000157a0


	//----- nvinfo : EIATTR_CRS_STACK_SIZE
	.align		4
.L_476:
        /*0190*/ 	.byte	0x04, 0x1e
        /*0192*/ 	.short	(.L_478 - .L_477)
.L_477:
        /*0194*/ 	.word	0x00000000


	//----- nvinfo : EIATTR_CBANK_PARAM_SIZE
	.align		4
.L_478:
        /*0198*/ 	.byte	0x03, 0x19
        /*019a*/ 	.short	0x01d0


	//----- nvinfo : EIATTR_PARAM_CBANK
	.align		4
        /*019c*/ 	.byte	0x04, 0x0a
        /*019e*/ 	.short	(.L_480 - .L_479)
	.align		4
.L_479:
        /*01a0*/ 	.word	index@(.nv.constant0._ZN5flash16flash_fwd_kernelI23Flash_fwd_kernel_traitsILi96ELi128ELi64ELi4ELb0ELb0EN7cutlass6half_tE19Flash_kernel_traitsILi96ELi128ELi64ELi4ES3_EELb0ELb1ELb0ELb1ELb0ELb0ELb1ELb0EEEvNS_16Flash_fwd_paramsE)
        /*01a4*/ 	.short	0x0380
        /*01a6*/ 	.short	0x01d0


	//----- nvinfo : EIATTR_SW_WAR
	.align		4
.L_480:
        /*01a8*/ 	.byte	0x04, 0x36
        /*01aa*/ 	.short	(.L_482 - .L_481)
.L_481:
        /*01ac*/ 	.word	0x00000008
.L_482:


//--------------------- .nv.info._ZN5flash16flash_fwd_kernelI23Flash_fwd_kernel_traitsILi96ELi64ELi64ELi4ELb0ELb0EN7cutlass6half_tE19Flash_kernel_traitsILi96ELi64ELi64ELi4ES3_EELb1ELb1ELb0ELb0ELb0ELb0ELb0ELb0EEEvNS_16Flash_fwd_paramsE --------------------------
	.section	.nv.info._ZN5flash16flash_fwd_kernelI23Flash_fwd_kernel_traitsILi96ELi64ELi64ELi4ELb0ELb0EN7cutlass6half_tE19Flash_kernel_traitsILi96ELi64ELi64ELi4ES3_EELb1ELb1ELb0ELb0ELb0ELb0ELb0ELb0EEEvNS_16Flash_fwd_paramsE,"",@"SHT_CUDA_INFO"
	.sectionflags	@""
	.align	4


	//----- nvinfo : EIATTR_CUDA_API_VERSION
	.align		4
        /*0000*/ 	.byte	0x04, 0x37
        /*0002*/ 	.short	(.L_484 - .L_483)
.L_483:
        /*0004*/ 	.word	0x00000082


	//----- nvinfo : EIATTR_KPARAM_INFO
	.align		4
.L_484:
        /*0008*/ 	.byte	0x04, 0x17
        /*000a*/ 	.short	(.L_486 - .L_485)
.L_485:
        /*000c*/ 	.word	0x00000000
        /*0010*/ 	.short	0x0000
        /*0012*/ 	.short	0x0000
        /*0014*/ 	.byte	0x00, 0xf0, 0x41, 0x07


	//----- nvinfo : EIATTR_SPARSE_MMA_MASK
	.align		4
.L_486:
        /*0018*/ 	.byte	0x03, 0x50
        /*001a*/ 	.short	0x0000


	//----- nvinfo : EIATTR_MAXREG_COUNT
	.align		4
        /*001c*/ 	.byte	0x03, 0x1b
        /*001e*/ 	.short	0x00ff


	//----- nvinfo : EIATTR_NUM_BARRIERS
	.align		4
        /*0020*/ 	.byte	0x02, 0x4c
        /*0022*/ 	.byte	0x01
	.zero		1


	//----- nvinfo : EIATTR_MERCURY_ISA_VERSION
	.align		4
        /*0024*/ 	.byte	0x03, 0x5f
        /*0026*/ 	.short	0x0101


	//----- nvinfo : EIATTR_COOP_GROUP_MASK_REGIDS
	.align		4
        /*0028*/ 	.byte	0x04, 0x29
        /*002a*/ 	.short	(.L_488 - .L_487)


	//   ....[0]....
.L_487:
        /*002c*/ 	.word	0xffffffff


	//   ....[1]....
        /*0030*/ 	.word	0xffffffff


	//   ....[2]....
        /*0034*/ 	.word	0xffffffff


	//   ....[3]....
        /*0038*/ 	.word	0xffffffff


	//   ....[4]....
        /*003c*/ 	.word	0xffffffff


	//   ....[5]....
        /*0040*/ 	.word	0xffffffff


	//   ....[6]....
        /*0044*/ 	.word	0xffffffff


	//   ....[7]....
        /*0048*/ 	.word	0xffffffff


	//   ....[8]....
        /*004c*/ 	.word	0xffffffff


	//   ....[9]....
        /*0050*/ 	.word	0xffffffff


	//   ....[10]....
        /*0054*/ 	.word	0xffffffff


	//   ....[11]....
        /*0058*/ 	.word	0xffffffff


	//   ....[12]....
        /*005c*/ 	.word	0xffffffff


	//   ....[13]....
        /*0060*/ 	.word	0xffffffff


	//   ....[14]....
        /*0064*/ 	.word	0xffffffff


	//   ....[15]....
        /*0068*/ 	.word	0xffffffff


	//----- nvinfo : EIATTR_COOP_GROUP_INSTR_OFFSETS
	.align		4
.L_488:
        /*006c*/ 	.byte	0x04, 0x28
        /*006e*/ 	.short	(.L_490 - .L_489)


	//   ....[0]....
.L_489:
        /*0070*/ 	.word	0x00003420


	//   ....[1]....
        /*0074*/ 	.word	0x00003490


	//   ....[2]....
        /*0078*/ 	.word	0x00003590


	//   ....[3]....
        /*007c*/ 	.word	0x00003600


	//   ....[4]....
        /*0080*/ 	.word	0x00005bb0


	//   ....[5]....
        /*0084*/ 	.word	0x00005bc0


	//   ....[6]....
        /*0088*/ 	.word	0x00005c20


	//   ....[7]....
        /*008c*/ 	.word	0x00005c40


	//   ....[8]....
        /*0090*/ 	.word	0x00008070


	//   ....[9]....
        /*0094*/ 	.word	0x00008130


	//   ....[10]....
        /*0098*/ 	.word	0x00008220


	//   ....[11]....
        /*009c*/ 	.word	0x00008240


	//   ....[12]....
        /*00a0*/ 	.word	0x000099e0


	//   ....[13]....
        /*00a4*/ 	.word	0x00009a20


	//   ....[14]....
        /*00a8*/ 	.word	0x00009a80


	//   ....[15]....
        /*00ac*/ 	.word	0x00009a90


	//----- nvinfo : EIATTR_VRC_CTA_INIT_COUNT
	.align		4
.L_490:
        /*00b0*/ 	.byte	0x02, 0x4a
	.zero		1
	.zero		1


	//----- nvinfo : EIATTR_EXIT_INSTR_OFFSETS
	.align		4
        /*00b4*/ 	.byte	0x04, 0x1c
        /*00b6*/ 	.short	(.L_492 - .L_491)


	//   ....[0]....
.L_491:
        /*00b8*/ 	.word	0x00000510


	//   ....[1]....
        /*00bc*/ 	.word	0x00000d70


	//   ....[2]....
        /*00c0*/ 	.word	0x00000e00


	//   ....[3]....
        /*00c4*/ 	.word	0x0000a920


	//   ....[4]....
        /*00c8*/ 	.word	0x0000aa60


	//   ....[5]....
        /*00cc*/ 	.word	0x0000aa80


	//----- nvinfo : EIATTR_CRS_STACK_SIZE
	.align		4
.L_492:
        /*00d0*/ 	.byte	0x04, 0x1e
        /*00d2*/ 	.short	(.L_494 - .L_493)
.L_493:
        /*00d4*/ 	.word	0x00000000


	//----- nvinfo : EIATTR_CBANK_PARAM_SIZE
	.align		4
.L_494:
        /*00d8*/ 	.byte	0x03, 0x19
        /*00da*/ 	.short	0x01d0


	//----- nvinfo : EIATTR_PARAM_CBANK
	.align		4
        /*00dc*/ 	.byte	0x04, 0x0a
        /*00de*/ 	.short	(.L_496 - .L_495)
	.align		4
.L_495:
        /*00e0*/ 	.word	index@(.nv.constant0._ZN5flash16flash_fwd_kernelI23Flash_fwd_kernel_traitsILi96ELi64ELi64ELi4ELb0ELb0EN7cutlass6half_tE19Flash_kernel_traitsILi96ELi64ELi64ELi4ES3_EELb1ELb1ELb0ELb0ELb0ELb0ELb0ELb0EEEvNS_16Flash_fwd_paramsE)
        /*00e4*/ 	.short	0x0380
        /*00e6*/ 	.short	0x01d0


	//----- nvinfo : EIATTR_SW_WAR
	.align		4
.L_496:
        /*00e8*/ 	.byte	0x04, 0x36
        /*00ea*/ 	.short	(.L_498 - .L_497)
.L_497:
        /*00ec*/ 	.word	0x00000008
.L_498:


//--------------------- .nv.info._ZN5flash16flash_fwd_kernelI23Flash_fwd_kernel_traitsILi96ELi64ELi64ELi4ELb0ELb0EN7cutlass6half_tE19Flash_kernel_traitsILi96ELi64ELi64ELi4ES3_EELb1ELb1ELb0ELb0ELb1ELb1ELb0ELb0EEEvNS_16Flash_fwd_paramsE --------------------------
	.section	.nv.info._ZN5flash16flash_fwd_kernelI23Flash_fwd_kernel_traitsILi96ELi64ELi64ELi4ELb0ELb0EN7cutlass6half_tE19Flash_kernel_traitsILi96ELi64ELi64ELi4ES3_EELb1ELb1ELb0ELb0ELb1ELb1ELb0ELb0EEEvNS_16Flash_fwd_paramsE,"",@"SHT_CUDA_INFO"
	.sectionflags	@""
	.align	4


	//----- nvinfo : EIATTR_CUDA_API_VERSION
	.align		4
        /*0000*/ 	.byte	0x04, 0x37
        /*0002*/ 	.short	(.L_500 - .L_499)
.L_499:
        /*0004*/ 	.word	0x00000082


	//----- nvinfo : EIATTR_KPARAM_INFO
	.align		4
.L_500:
        /*0008*/ 	.byte	0x04, 0x17
        /*000a*/ 	.short	(.L_502 - .L_501)
.L_501:
        /*000c*/ 	.word	0x00000000
        /*0010*/ 	.short	0x0000
        /*0012*/ 	.short	0x0000
        /*0014*/ 	.byte	0x00, 0xf0, 0x41, 0x07


	//----- nvinfo : EIATTR_SPARSE_MMA_MASK
	.align		4
.L_502:
        /*0018*/ 	.byte	0x03, 0x50
        /*001a*/ 	.short	0x0000


	//----- nvinfo : EIATTR_MAXREG_COUNT
	.align		4
        /*001c*/ 	.byte	0x03, 0x1b
        /*001e*/ 	.short	0x00ff


	//----- nvinfo : EIATTR_NUM_BARRIERS
	.align		4
        /*0020*/ 	.byte	0x02, 0x4c
        /*0022*/ 	.byte	0x01
	.zero		1


	//----- nvinfo : EIATTR_MERCURY_ISA_VERSION
	.align		4
        /*0024*/ 	.byte	0x03, 0x5f
        /*0026*/ 	.short	0x0101


	//----- nvinfo : EIATTR_COOP_GROUP_MASK_REGIDS
	.align		4
        /*0028*/ 	.byte	0x04, 0x29
        /*002a*/ 	.short	(.L_504 - .L_503)


	//   ....[0]....
.L_503:
        /*002c*/ 	.word	0xffffffff


	//   ....[1]....
        /*0030*/ 	.word	0xffffffff


	//   ....[2]....
        /*0034*/ 	.word	0xffffffff


	//   ....[3]....
        /*0038*/ 	.word	0xffffffff


	//   ....[4]....
        /*003c*/ 	.word	0xffffffff


	//   ....[5]....
        /*0040*/ 	.word	0xffffffff


	//   ....[6]....
        /*0044*/ 	.word	0xffffffff


	//   ....[7]....
        /*0048*/ 	.word	0xffffffff


	//   ....[8]....
        /*004c*/ 	.word	0xffffffff


	//   ....[9]....
        /*0050*/ 	.word	0xffffffff


	//   ....[10]....
        /*0054*/ 	.word	0xffffffff


	//   ....[11]....
        /*0058*/ 	.word	0xffffffff


	//----- nvinfo : EIATTR_COOP_GROUP_INSTR_OFFSETS
	.align		4
.L_504:
        /*005c*/ 	.byte	0x04, 0x28
        /*005e*/ 	.short	(.L_506 - .L_505)


	//   ....[0]....
.L_505:
        /*0060*/ 	.word	0x000021c0


	//   ....[1]....
        /*0064*/ 	.word	0x00002240


	//   ....[2]....
        /*0068*/ 	.word	0x00002390


	//   ....[3]....
        /*006c*/ 	.word	0x00002420


	//   ....[4]....
        /*0070*/ 	.word	0x00004110


	//   ....[5]....
        /*0074*/ 	.word	0x000041b0


	//   ....[6]....
        /*0078*/ 	.word	0x00004270


	//   ....[7]....
        /*007c*/ 	.word	0x00004290


	//   ....[8]....
        /*0080*/ 	.word	0x00005a60


	//   ....[9]....
        /*0084*/ 	.word	0x00005a90


	//   ....[10]....
        /*0088*/ 	.word	0x00005b00


	//   ....[11]....
        /*008c*/ 	.word	0x00005b10


	//----- nvinfo : EIATTR_VRC_CTA_INIT_COUNT
	.align		4
.L_506:
        /*0090*/ 	.byte	0x02, 0x4a
	.zero		1
	.zero		1


	//----- nvinfo : EIATTR_EXIT_INSTR_OFFSETS
	.align		4
        /*0094*/ 	.byte	0x04, 0x1c
        /*0096*/ 	.short	(.L_508 - .L_507)


	//   ....[0]....
.L_507:
        /*0098*/ 	.word	0x000002f0


	//   ....[1]....
        /*009c*/ 	.word	0x000008b0


	//   ....[2]....
        /*00a0*/ 	.word	0x00000940


	//   ....[3]....
        /*00a4*/ 	.word	0x000068d0


	//----- nvinfo : EIATTR_CRS_STACK_SIZE
	.align		4
.L_508:
        /*00a8*/ 	.byte	0x04, 0x1e
        /*00aa*/ 	.short	(.L_510 - .L_509)
.L_509:
        /*00ac*/ 	.word	0x00000000


	//----- nvinfo : EIATTR_CBANK_PARAM_SIZE
	.align		4
.L_510:
        /*00b0*/ 	.byte	0x03, 0x19
        /*00b2*/ 	.short	0x01d0


	//----- nvinfo : EIATTR_PARAM_CBANK
	.align		4
        /*00b4*/ 	.byte	0x04, 0x0a
        /*00b6*/ 	.short	(.L_512 - .L_511)
	.align		4
.L_511:
        /*00b8*/ 	.word	index@(.nv.constant0._ZN5flash16flash_fwd_kernelI23Flash_fwd_kernel_traitsILi96ELi64ELi64ELi4ELb0ELb0EN7cutlass6half_tE19Flash_kernel_traitsILi96ELi64ELi64ELi4ES3_EELb1ELb1ELb0ELb0ELb1ELb1ELb0ELb0EEEvNS_16Flash_fwd_paramsE)
        /*00bc*/ 	.short	0x0380
        /*00be*/ 	.short	0x01d0


	//----- nvinfo : EIATTR_SW_WAR
	.align		4
.L_512:
        /*00c0*/ 	.byte	0x04, 0x36
        /*00c2*/ 	.short	(.L_514 - .L_513)
.L_513:
        /*00c4*/ 	.word	0x00000008
.L_514:


//--------------------- .nv.info._ZN5flash16flash_fwd_kernelI23Flash_fwd_kernel_traitsILi96ELi64ELi64ELi4ELb0ELb0EN7cutlass6half_tE19Flash_kernel_traitsILi96ELi64ELi64ELi4ES3_EELb0ELb1ELb0ELb0ELb1ELb1ELb1ELb0EEEvNS_16Flash_fwd_paramsE --------------------------
	.section	.nv.info._ZN5flash16flash_fwd_kernelI23Flash_fwd_kernel_traitsILi96ELi64ELi64ELi4ELb0ELb0EN7cutlass6half_tE19Flash_kernel_traitsILi96ELi64ELi64ELi4ES3_EELb0ELb1ELb0ELb0ELb1ELb1ELb1ELb0EEEvNS_16Flash_fwd_paramsE,"",@"SHT_CUDA_INFO"
	.sectionflags	@""
	.align	4


	//----- nvinfo : EIATTR_CUDA_API_VERSION
	.align		4
        /*0000*/ 	.byte	0x04, 0x37
        /*0002*/ 	.short	(.L_516 - .L_515)
.L_515:
        /*0004*/ 	.word	0x00000082


	//----- nvinfo : EIATTR_KPARAM_INFO
	.align		4
.L_516:
        /*0008*/ 	.byte	0x04, 0x17
        /*000a*/ 	.short	(.L_518 - .L_517)
.L_517:
        /*000c*/ 	.word	0x00000000
        /*0010*/ 	.short	0x0000
        /*0012*/ 	.short	0x0000
        /*0014*/ 	.byte	0x00, 0xf0, 0x41, 0x07


	//----- nvinfo : EIATTR_SPARSE_MMA_MASK
	.align		4
.L_518:
        /*0018*/ 	.byte	0x03, 0x50
        /*001a*/ 	.short	0x0000


	//----- nvinfo : EIATTR_MAXREG_COUNT
	.align		4
        /*001c*/ 	.byte	0x03, 0x1b
        /*001e*/ 	.short	0x00ff


	//----- nvinfo : EIATTR_NUM_BARRIERS
	.align		4
        /*0020*/ 	.byte	0x02, 0x4c
        /*0022*/ 	.byte	0x01
	.zero		1


	//----- nvinfo : EIATTR_MERCURY_ISA_VERSION
	.align		4
        /*0024*/ 	.byte	0x03, 0x5f
        /*0026*/ 	.short	0x0101


	//----- nvinfo : EIATTR_COOP_GROUP_MASK_REGIDS
	.align		4
        /*0028*/ 	.byte	0x04, 0x29
        /*002a*/ 	.short	(.L_520 - .L_519)


	//   ....[0]....
.L_519:
        /*002c*/ 	.word	0xffffffff


	//   ....[1]....
        /*0030*/ 	.word	0xffffffff


	//   ....[2]....
        /*0034*/ 	.word	0xffffffff


	//   ....[3]....
        /*0038*/ 	.word	0xffffffff


	//   ....[4]....
        /*003c*/ 	.word	0xffffffff


	//   ....[5]....
        /*0040*/ 	.word	0xffffffff


	//   ....[6]....
        /*0044*/ 	.word	0xffffffff


	//   ....[7]....
        /*0048*/ 	.word	0xffffffff


	//   ....[8]....
        /*004c*/ 	.word	0xffffffff


	//   ....[9]....
        /*0050*/ 	.word	0xffffffff


	//   ....[10]....
        /*0054*/ 	.word	0xffffffff


	//   ....[11]....
        /*0058*/ 	.word	0xffffffff


	//----- nvinfo : EIATTR_COOP_GROUP_INSTR_OFFSETS
	.align		4
.L_520:
        /*005c*/ 	.byte	0x04, 0x28
        /*005e*/ 	.short	(.L_522 - .L_521)


	//   ....[0]....
.L_521:
        /*0060*/ 	.word	0x00002340


	//   ....[1]....
        /*0064*/ 	.word	0x000023a0


	//   ....[2]....
        /*0068*/ 	.word	0x00002410


	//   ....[3]....
        /*006c*/ 	.word	0x00002440


	//   ....[4]....
        /*0070*/ 	.word	0x00003e40


	//   ....[5]....
        /*0074*/ 	.word	0x00003e70


	//   ....[6]....
        /*0078*/ 	.word	0x00003ed0


	//   ....[7]....
        /*007c*/ 	.word	0x00003ee0


	//   ....[8]....
        /*0080*/ 	.word	0x00004e80


	//   ....[9]....
        /*0084*/ 	.word	0x00004eb0


	//   ....[10]....
        /*0088*/ 	.word	0x00004f50


	//   ....[11]....
        /*008c*/ 	.word	0x00004f60


	//----- nvinfo : EIATTR_VRC_CTA_INIT_COUNT
	.align		4
.L_522:
        /*0090*/ 	.byte	0x02, 0x4a
	.zero		1
	.zero		1


	//----- nvinfo : EIATTR_EXIT_INSTR_OFFSETS
	.align		4
        /*0094*/ 	.byte	0x04, 0x1c
        /*0096*/ 	.short	(.L_524 - .L_523)


	//   ....[0]....
.L_523:
        /*0098*/ 	.word	0x00000170


	//   ....[1]....
        /*009c*/ 	.word	0x00000750


	//   ....[2]....
        /*00a0*/ 	.word	0x000007e0


	//   ....[3]....
        /*00a4*/ 	.word	0x00005d70


	//----- nvinfo : EIATTR_CRS_STACK_SIZE
	.align		4
.L_524:
        /*00a8*/ 	.byte	0x04, 0x1e
        /*00aa*/ 	.short	(.L_526 - .L_525)
.L_525:
        /*00ac*/ 	.word	0x00000000


	//----- nvinfo : EIATTR_CBANK_PARAM_SIZE
	.align		4
.L_526:
        /*00b0*/ 	.byte	0x03, 0x19
        /*00b2*/ 	.short	0x01d0


	//----- nvinfo : EIATTR_PARAM_CBANK
	.align		4
        /*00b4*/ 	.byte	0x04, 0x0a
        /*00b6*/ 	.short	(.L_528 - .L_527)
	.align		4
.L_527:
        /*00b8*/ 	.word	index@(.nv.constant0._ZN5flash16flash_fwd_kernelI23Flash_fwd_kernel_traitsILi96ELi64ELi64ELi4ELb0ELb0EN7cutlass6half_tE19Flash_kernel_traitsILi96ELi64ELi64ELi4ES3_EELb0ELb1ELb0ELb0ELb1ELb1ELb1ELb0EEEvNS_16Flash_fwd_paramsE)
        /*00bc*/ 	.short	0x0380
        /*00be*/ 	.short	0x01d0


	//----- nvinfo : EIATTR_SW_WAR
	.align		4
.L_528:
        /*00c0*/ 	.byte	0x04, 0x36
        /*00c2*/ 	.short	(.L_530 - .L_529)
.L_529:
        /*00c4*/ 	.word	0x00000008
.L_530:


//--------------------- .nv.info._ZN5flash16flash_fwd_kernelI23Flash_fwd_kernel_traitsILi96ELi64ELi64ELi4ELb0ELb0EN7cutlass6half_tE19Flash_kernel_traitsILi96ELi64ELi64ELi4ES3_EELb1ELb1ELb0ELb0ELb0ELb1ELb0ELb0EEEvNS_16Flash_fwd_paramsE --------------------------
	.section	.nv.info._ZN5flash16flash_fwd_kernelI23Flash_fwd_kernel_traitsILi96ELi64ELi64ELi4ELb0ELb0EN7cutlass6half_tE19Flash_kernel_traitsILi96ELi64ELi64ELi4ES3_EELb1ELb1ELb0ELb0ELb0ELb1ELb0ELb0EEEvNS_16Flash_fwd_paramsE,"",@"SHT_CUDA_INFO"
	.sectionflags	@""
	.align	4


	//----- nvinfo : EIATTR_CUDA_API_VERSION
	.align		4
        /*0000*/ 	.byte	0x04, 0x37
        /*0002*/ 	.short	(.L_532 - .L_531)
.L_531:
        /*0004*/ 	.word	0x00000082


	//----- nvinfo : EIATTR_KPARAM_INFO
	.align		4
.L_532:
        /*0008*/ 	.byte	0x04, 0x17
        /*000a*/ 	.short	(.L_534 - .L_533)
.L_533:
        /*000c*/ 	.word	0x00000000
        /*0010*/ 	.short	0x0000
        /*0012*/ 	.short	0x0000
        /*0014*/ 	.byte	0x00, 0xf0, 0x41, 0x07


	//----- nvinfo : EIATTR_SPARSE_MMA_MASK
	.align		4
.L_534:
        /*0018*/ 	.byte	0x03, 0x50
        /*001a*/ 	.short	0x0000


	//----- nvinfo : EIATTR_MAXREG_COUNT
	.align		4
        /*001c*/ 	.byte	0x03, 0x1b
        /*001e*/ 	.short	0x00ff


	//----- nvinfo : EIATTR_NUM_BARRIERS
	.align		4
        /*0020*/ 	.byte	0x02, 0x4c
        /*0022*/ 	.byte	0x01
	.zero		1


	//----- nvinfo : EIATTR_MERCURY_ISA_VERSION
	.align		4
        /*0024*/ 	.byte	0x03, 0x5f
        /*0026*/ 	.short	0x0101


	//----- nvinfo : EIATTR_COOP_GROUP_MASK_REGIDS
	.align		4
        /*0028*/ 	.byte	0x04, 0x29
        /*002a*/ 	.short	(.L_536 - .L_535)


	//   ....[0]....
.L_535:
        /*002c*/ 	.word	0xffffffff


	//   ....[1]....
        /*0030*/ 	.word	0xffffffff


	//   ....[2]....
        /*0034*/ 	.word	0xffffffff


	//   ....[3]....
        /*0038*/ 	.word	0xffffffff


	//   ....[4]....
        /*003c*/ 	.word	0xffffffff


	//   ....[5]....
        /*0040*/ 	.word	0xffffffff


	//   ....[6]....
        /*0044*/ 	.word	0xffffffff


	//   ....[7]....
        /*0048*/ 	.word	0xffffffff


	//   ....[8]....
        /*004c*/ 	.word	0xffffffff


	//   ....[9]....
        /*0050*/ 	.word	0xffffffff


	//   ....[10]....
        /*0054*/ 	.word	0xffffffff


	//   ....[11]....
        /*0058*/ 	.word	0xffffffff


	//   ....[12]....
        /*005c*/ 	.word	0xffffffff


	//   ....[13]....
        /*0060*/ 	.word	0xffffffff


	//   ....[14]....
        /*0064*/ 	.word	0xffffffff


	//   ....[15]....
        /*0068*/ 	.word	0xffffffff


	//----- nvinfo : EIATTR_COOP_GROUP_INSTR_OFFSETS
	.align		4
.L_536:
        /*006c*/ 	.byte	0x04, 0x28
        /*006e*/ 	.short	(.L_538 - .L_537)


	//   ....[0]....
.L_537:
        /*0070*/ 	.word	0x00002920


	//   ....[1]....
        /*0074*/ 	.word	0x00002980


	//   ....[2]....
        /*0078*/ 	.word	0x00002ac0


	//   ....[3]....
        /*007c*/ 	.word	0x00002b50


	//   ....[4]....
        /*0080*/ 	.word	0x00004db0


	//   ....[5]....
        /*0084*/ 	.word	0x00004e40


	//   ....[6]....
        /*0088*/ 	.word	0x00004ec0


	//   ....[7]....
        /*008c*/ 	.word	0x00004f40


	//   ....[8]....
        /*0090*/ 	.word	0x00007060


	//   ....[9]....
        /*0094*/ 	.word	0x00007090


	//   ....[10]....
        /*0098*/ 	.word	0x00007180


	//   ....[11]....
        /*009c*/ 	.word	0x000071b0


	//   ....[12]....
        /*00a0*/ 	.word	0x00008900


	//   ....[13]....
        /*00a4*/ 	.word	0x00008940


	//   ....[14]....
        /*00a8*/ 	.word	0x000089e0


	//   ....[15]....
        /*00ac*/ 	.word	0x000089f0


	//----- nvinfo : EIATTR_VRC_CTA_INIT_COUNT
	.align		4
.L_538:
        /*00b0*/ 	.byte	0x02, 0x4a
	.zero		1
	.zero		1


	//----- nvinfo : EIATTR_EXIT_INSTR_OFFSETS
	.align		4
        /*00b4*/ 	.byte	0x04, 0x1c
        /*00b6*/ 	.short	(.L_540 - .L_539)


	//   ....[0]....
.L_539:
        /*00b8*/ 	.word	0x000004f0


	//   ....[1]....
        /*00bc*/ 	.word	0x00000cb0


	//   ....[2]....
        /*00c0*/ 	.word	0x00000d40


	//   ....[3]....
        /*00c4*/ 	.word	0x00009840


	//   ....[4]....
        /*00c8*/ 	.word	0x00009940


	//----- nvinfo : EIATTR_CRS_STACK_SIZE
	.align		4
.L_540:
        /*00cc*/ 	.byte	0x04, 0x1e
        /*00ce*/ 	.short	(.L_542 - .L_541)
.L_541:
        /*00d0*/ 	.word	0x00000000


	//----- nvinfo : EIATTR_CBANK_PARAM_SIZE
	.align		4
.L_542:
        /*00d4*/ 	.byte	0x03, 0x19
        /*00d6*/ 	.short	0x01d0


	//----- nvinfo : EIATTR_PARAM_CBANK
	.align		4
        /*00d8*/ 	.byte	0x04, 0x0a
        /*00da*/ 	.short	(.L_544 - .L_543)
	.align		4
.L_543:
        /*00dc*/ 	.word	index@(.nv.constant0._ZN5flash16flash_fwd_kernelI23Flash_fwd_kernel_traitsILi96ELi64ELi64ELi4ELb0ELb0EN7cutlass6half_tE19Flash_kernel_traitsILi96ELi64ELi64ELi4ES3_EELb1ELb1ELb0ELb0ELb0ELb1ELb0ELb0EEEvNS_16Flash_fwd_paramsE)
        /*00e0*/ 	.short	0x0380
        /*00e2*/ 	.short	0x01d0


	//----- nvinfo : EIATTR_SW_WAR
	.align		4
.L_544:
        /*00e4*/ 	.byte	0x04, 0x36
        /*00e6*/ 	.short	(.L_546 - .L_545)
.L_545:
        /*00e8*/ 	.word	0x00000008
.L_546:


//--------------------- .nv.info._ZN5flash16flash_fwd_kernelI23Flash_fwd_kernel_traitsILi96ELi64ELi64ELi4ELb0ELb0EN7cutlass6half_tE19Flash_kernel_traitsILi96ELi64ELi64ELi4ES3_EELb0ELb1ELb0ELb0ELb0ELb1ELb1ELb0EEEvNS_16Flash_fwd_paramsE --------------------------
	.section	.nv.info._ZN5flash16flash_fwd_kernelI23Flash_fwd_kernel_traitsILi96ELi64ELi64ELi4ELb0ELb0EN7cutlass6half_tE19Flash_kernel_traitsILi96ELi64ELi64ELi4ES3_EELb0ELb1ELb0ELb0ELb0ELb1ELb1ELb0EEEvNS_16Flash_fwd_paramsE,"",@"SHT_CUDA_INFO"
	.sectionflags	@""
	.align	4


	//----- nvinfo : EIATTR_CUDA_API_VERSION
	.align		4
        /*0000*/ 	.byte	0x04, 0x37
        /*0002*/ 	.short	(.L_548 - .L_547)
.L_547:
        /*0004*/ 	.word	0x00000082


	//----- nvinfo : EIATTR_KPARAM_INFO
	.align		4
.L_548:
        /*0008*/ 	.byte	0x04, 0x17
        /*000a*/ 	.short	(.L_550 - .L_549)
.L_549:
        /*000c*/ 	.word	0x00000000
        /*0010*/ 	.short	0x0000
        /*0012*/ 	.short	0x0000
        /*0014*/ 	.byte	0x00, 0xf0, 0x41, 0x07


	//----- nvinfo : EIATTR_SPARSE_MMA_MASK
	.align		4
.L_550:
        /*0018*/ 	.byte	0x03, 0x50
        /*001a*/ 	.short	0x0000


	//----- nvinfo : EIATTR_MAXREG_COUNT
	.align		4
        /*001c*/ 	.byte	0x03, 0x1b
        /*001e*/ 	.short	0x00ff


	//----- nvinfo : EIATTR_NUM_BARRIERS
	.align		4
        /*0020*/ 	.byte	0x02, 0x4c
        /*0022*/ 	.byte	0x01
	.zero		1


	//----- nvinfo : EIATTR_MERCURY_ISA_VERSION
	.align		4
        /*0024*/ 	.byte	0x03, 0x5f
        /*0026*/ 	.short	0x0101


	//----- nvinfo : EIATTR_COOP_GROUP_MASK_REGIDS
	.align		4
        /*0028*/ 	.byte	0x04, 0x29
        /*002a*/ 	.short	(.L_552 - .L_551)


	//   ....[0]....
.L_551:
        /*002c*/ 	.word	0xffffffff


	//   ....[1]....
        /*0030*/ 	.word	0xffffffff


	//   ....[2]....
        /*0034*/ 	.word	0xffffffff


	//   ....[3]....
        /*0038*/ 	.word	0xffffffff


	//   ....[4]....
        /*003c*/ 	.word	0xffffffff


	//   ....[5]....
        /*0040*/ 	.word	0xffffffff


	//   ....[6]....
        /*0044*/ 	.word	0xffffffff


	//   ....[7]....
        /*0048*/ 	.word	0xffffffff


	//   ....[8]....
        /*004c*/ 	.word	0xffffffff


	//   ....[9]....
        /*0050*/ 	.word	0xffffffff


	//   ....[10]....
        /*0054*/ 	.word	0xffffffff


	//   ....[11]....
        /*0058*/ 	.word	0xffffffff


	//   ....[12]....
        /*005c*/ 	.word	0xffffffff


	//   ....[13]....
        /*0060*/ 	.word	0xffffffff


	//   ....[14]....
        /*0064*/ 	.word	0xffffffff


	//   ....[15]....
        /*0068*/ 	.word	0xffffffff


	//----- nvinfo : EIATTR_COOP_GROUP_INSTR_OFFSETS
	.align		4
.L_552:
        /*006c*/ 	.byte	0x04, 0x28
        /*006e*/ 	.short	(.L_554 - .L_553)


	//   ....[0]....
.L_553:
        /*0070*/ 	.word	0x00002a70


	//   ....[1]....
        /*0074*/ 	.word	0x00002ab0


	//   ....[2]....
        /*0078*/ 	.word	0x00002b20


	//   ....[3]....
        /*007c*/ 	.word	0x00002b50


	//   ....[4]....
        /*0080*/ 	.word	0x000048f0


	//   ....[5]....
        /*0084*/ 	.word	0x00004980


	//   ....[6]....
        /*0088*/ 	.word	0x000049a0


	//   ....[7]....
        /*008c*/ 	.word	0x000049c0


	//   ....[8]....
        /*0090*/ 	.word	0x000067c0


	//   ....[9]....
        /*0094*/ 	.word	0x000067f0


	//   ....[10]....
        /*0098*/ 	.word	0x00006850


	//   ....[11]....
        /*009c*/ 	.word	0x00006860


	//   ....[12]....
        /*00a0*/ 	.word	0x00007800


	//   ....[13]....
        /*00a4*/ 	.word	0x00007840


	//   ....[14]....
        /*00a8*/ 	.word	0x000078d0


	//   ....[15]....
        /*00ac*/ 	.word	0x000078e0


	//----- nvinfo : EIATTR_VRC_CTA_INIT_COUNT
	.align		4
.L_554:
        /*00b0*/ 	.byte	0x02, 0x4a
	.zero		1
	.zero		1


	//----- nvinfo : EIATTR_EXIT_INSTR_OFFSETS
	.align		4
        /*00b4*/ 	.byte	0x04, 0x1c
        /*00b6*/ 	.short	(.L_556 - .L_555)


	//   ....[0]....
.L_555:
        /*00b8*/ 	.word	0x00000330


	//   ....[1]....
        /*00bc*/ 	.word	0x00000af0


	//   ....[2]....
        /*00c0*/ 	.word	0x00000b80


	//   ....[3]....
        /*00c4*/ 	.word	0x00008750


	//   ....[4]....
        /*00c8*/ 	.word	0x00008850


	//----- nvinfo : EIATTR_CRS_STACK_SIZE
	.align		4
.L_556:
        /*00cc*/ 	.byte	0x04, 0x1e
        /*00ce*/ 	.short	(.L_558 - .L_557)
.L_557:
        /*00d0*/ 	.word	0x00000000


	//----- nvinfo : EIATTR_CBANK_PARAM_SIZE
	.align		4
.L_558:
        /*00d4*/ 	.byte	0x03, 0x19
        /*00d6*/ 	.short	0x01d0


	//----- nvinfo : EIATTR_PARAM_CBANK
	.align		4
        /*00d8*/ 	.byte	0x04, 0x0a
        /*00da*/ 	.short	(.L_560 - .L_559)
	.align		4
.L_559:
        /*00dc*/ 	.word	index@(.nv.constant0._ZN5flash16flash_fwd_kernelI23Flash_fwd_kernel_traitsILi96ELi64ELi64ELi4ELb0ELb0EN7cutlass6half_tE19Flash_kernel_traitsILi96ELi64ELi64ELi4ES3_EELb0ELb1ELb0ELb0ELb0ELb1ELb1ELb0EEEvNS_16Flash_fwd_paramsE)
        /*00e0*/ 	.short	0x0380
        /*00e2*/ 	.short	0x01d0


	//----- nvinfo : EIATTR_SW_WAR
	.align		4
.L_560:
        /*00e4*/ 	.byte	0x04, 0x36
        /*00e6*/ 	.short	(.L_562 - .L_561)
.L_561:
        /*00e8*/ 	.word	0x00000008
.L_562:


//--------------------- .nv.info._ZN5flash16flash_fwd_kernelI23Flash_fwd_kernel_traitsILi96ELi64ELi64ELi4ELb0ELb0EN7cutlass6half_tE19Flash_kernel_traitsILi96ELi64ELi64ELi4ES3_EELb1ELb1ELb0ELb1ELb0ELb0ELb0ELb0EEEvNS_16Flash_fwd_paramsE --------------------------
	.section	.nv.info._ZN5flash16flash_fwd_kernelI23Flash_fwd_kernel_traitsILi96ELi64ELi64ELi4ELb0ELb0EN7cutlass6half_tE19Flash_kernel_traitsILi96ELi64ELi64ELi4ES3_EELb1ELb1ELb0ELb1ELb0ELb0ELb0ELb0EEEvNS_16Flash_fwd_paramsE,"",@"SHT_CUDA_INFO"
	.sectionflags	@""
	.align	4


	//----- nvinfo : EIATTR_CUDA_API_VERSION
	.align		4
        /*0000*/ 	.byte	0x04, 0x37
        /*0002*/ 	.short	(.L_564 - .L_563)
.L_563:
        /*0004*/ 	.word	0x00000082


	//----- nvinfo : EIATTR_KPARAM_INFO
	.align		4
.L_564:
        /*0008*/ 	.byte	0x04, 0x17
        /*000a*/ 	.short	(.L_566 - .L_565)
.L_565:
        /*000c*/ 	.word	0x00000000
        /*0010*/ 	.short	0x0000
        /*0012*/ 	.short	0x0000
        /*0014*/ 	.byte	0x00, 0xf0, 0x41, 0x07


	//----- nvinfo : EIATTR_SPARSE_MMA_MASK
	.align		4
.L_566:
        /*0018*/ 	.byte	0x03, 0x50
        /*001a*/ 	.short	0x0000


	//----- nvinfo : EIATTR_MAXREG_COUNT
	.align		4
        /*001c*/ 	.byte	0x03, 0x1b
        /*001e*/ 	.short	0x00ff


	//----- nvinfo : EIATTR_NUM_BARRIERS
	.align		4
        /*0020*/ 	.byte	0x02, 0x4c
        /*0022*/ 	.byte	0x01
	.zero		1


	//----- nvinfo : EIATTR_MERCURY_ISA_VERSION
	.align		4
        /*0024*/ 	.byte	0x03, 0x5f
        /*0026*/ 	.short	0x0101


	//----- nvinfo : EIATTR_COOP_GROUP_MASK_REGIDS
	.align		4
        /*0028*/ 	.byte	0x04, 0x29
        /*002a*/ 	.short	(.L_568 - .L_567)


	//   ....[0]....
.L_567:
        /*002c*/ 	.word	0xffffffff


	//   ....[1]....
        /*0030*/ 	.word	0xffffffff


	//   ....[2]....
        /*0034*/ 	.word	0xffffffff


	//   ....[3]....
        /*0038*/ 	.word	0xffffffff


	//   ....[4]....
        /*003c*/ 	.word	0xffffffff


	//   ....[5]....
        /*0040*/ 	.word	0xffffffff


	//   ....[6]....
        /*0044*/ 	.word	0xffffffff


	//   ....[7]....
        /*0048*/ 	.word	0xffffffff


	//   ....[8]....
        /*004c*/ 	.word	0xffffffff


	//   ....[9]....
        /*0050*/ 	.word	0xffffffff


	//   ....[10]....
        /*0054*/ 	.word	0xffffffff


	//   ....[11]....
        /*0058*/ 	.word	0xffffffff


	//   ....[12]....
        /*005c*/ 	.word	0xffffffff


	//   ....[13]....
        /*0060*/ 	.word	0xffffffff


	//   ....[14]....
        /*0064*/ 	.word	0xffffffff


	//   ....[15]....
        /*0068*/ 	.word	0xffffffff


	//----- nvinfo : EIATTR_COOP_GROUP_INSTR_OFFSETS
	.align		4
.L_568:
        /*006c*/ 	.byte	0x04, 0x28
        /*006e*/ 	.short	(.L_570 - .L_569)


	//   ....[0]....
.L_569:
        /*0070*/ 	.word	0x00003840


	//   ....[1]....
        /*0074*/ 	.word	0x00003880


	//   ....[2]....
        /*0078*/ 	.word	0x00003990


	//   ....[3]....
        /*007c*/ 	.word	0x000039c0


	//   ....[4]....
        /*0080*/ 	.word	0x000061d0


	//   ....[5]....
        /*0084*/ 	.word	0x000061e0


	//   ....[6]....
        /*0088*/ 	.word	0x00006220


	//   ....[7]....
        /*008c*/ 	.word	0x00006240


	//   ....[8]....
        /*0090*/ 	.word	0x00008b00


	//   ....[9]....
        /*0094*/ 	.word	0x00008b20


	//   ....[10]....
        /*0098*/ 	.word	0x00008b80


	//   ....[11]....
        /*009c*/ 	.word	0x00008b90


	//   ....[12]....
        /*00a0*/ 	.word	0x0000a400


	//   ....[13]....
        /*00a4*/ 	.word	0x0000a440


	//   ....[14]....
        /*00a8*/ 	.word	0x0000a4d0


	//   ....[15]....
        /*00ac*/ 	.word	0x0000a4f0


	//----- nvinfo : EIATTR_VRC_CTA_INIT_COUNT
	.align		4
.L_570:
        /*00b0*/ 	.byte	0x02, 0x4a
	.zero		1
	.zero		1


	//----- nvinfo : EIATTR_EXIT_INSTR_OFFSETS
	.align		4
        /*00b4*/ 	.byte	0x04, 0x1c
        /*00b6*/ 	.short	(.L_572 - .L_571)


	//   ....[0]....
.L_571:
        /*00b8*/ 	.word	0x00000510


	//   ....[1]....
        /*00bc*/ 	.word	0x00000d60


	//   ....[2]....
        /*00c0*/ 	.word	0x00000df0


	//   ....[3]....
        /*00c4*/ 	.word	0x0000b320


	//   ....[4]....
        /*00c8*/ 	.word	0x0000b460


	//   ....[5]....
        /*00cc*/ 	.word	0x0000b480


	//----- nvinfo : EIATTR_CRS_STACK_SIZE
	.align		4
.L_572:
        /*00d0*/ 	.byte	0x04, 0x1e
        /*00d2*/ 	.short	(.L_574 - .L_573)
.L_573:
        /*00d4*/ 	.word	0x00000000


	//----- nvinfo : EIATTR_CBANK_PARAM_SIZE
	.align		4
.L_574:
        /*00d8*/ 	.byte	0x03, 0x19
        /*00da*/ 	.short	0x01d0


	//----- nvinfo : EIATTR_PARAM_CBANK
	.align		4
        /*00dc*/ 	.byte	0x04, 0x0a
        /*00de*/ 	.short	(.L_576 - .L_575)
	.align		4
.L_575:
        /*00e0*/ 	.word	index@(.nv.constant0._ZN5flash16flash_fwd_kernelI23Flash_fwd_kernel_traitsILi96ELi64ELi64ELi4ELb0ELb0EN7cutlass6half_tE19Flash_kernel_traitsILi96ELi64ELi64ELi4ES3_EELb1ELb1ELb0ELb1ELb0ELb0ELb0ELb0EEEvNS_16Flash_fwd_paramsE)
        /*00e4*/ 	.short	0x0380
        /*00e6*/ 	.short	0x01d0


	//----- nvinfo : EIATTR_SW_WAR
	.align		4
.L_576:
        /*00e8*/ 	.byte	0x04, 0x36
        /*00ea*/ 	.short	(.L_578 - .L_577)
.L_577:
        /*00ec*/ 	.word	0x00000008
.L_578:


//--------------------- .nv.info._ZN5flash16flash_fwd_kernelI23Flash_fwd_kernel_traitsILi96ELi64ELi64ELi4ELb0ELb0EN7cutlass6half_tE19Flash_kernel_traitsILi96ELi64ELi64ELi4ES3_EELb1ELb1ELb0ELb0ELb0ELb0ELb0ELb1EEEvNS_16Flash_fwd_paramsE --------------------------
	.section	.nv.info._ZN5flash16flash_fwd_kernelI23Flash_fwd_kernel_traitsILi96ELi64ELi64ELi4ELb0ELb0EN7cutlass6half_tE19Flash_kernel_traitsILi96ELi64ELi64ELi4ES3_EELb1ELb1ELb0ELb0ELb0ELb0ELb0ELb1EEEvNS_16Flash_fwd_paramsE,"",@"SHT_CUDA_INFO"
	.sectionflags	@""
	.align	4


	//----- nvinfo : EIATTR_CUDA_API_VERSION
	.align		4
        /*0000*/ 	.byte	0x04, 0x37
        /*0002*/ 	.short	(.L_580 - .L_579)
.L_579:
        /*0004*/ 	.word	0x00000082


	//----- nvinfo : EIATTR_KPARAM_INFO
	.align		4
.L_580:
        /*0008*/ 	.byte	0x04, 0x17
        /*000a*/ 	.short	(.L_582 - .L_581)
.L_581:
        /*000c*/ 	.word	0x00000000
        /*0010*/ 	.short	0x0000
        /*0012*/ 	.short	0x0000
        /*0014*/ 	.byte	0x00, 0xf0, 0x41, 0x07


	//----- nvinfo : EIATTR_SPARSE_MMA_MASK
	.align		4
.L_582:
        /*0018*/ 	.byte	0x03, 0x50
        /*001a*/ 	.short	0x0000


	//----- nvinfo : EIATTR_MAXREG_COUNT
	.align		4
        /*001c*/ 	.byte	0x03, 0x1b
        /*001e*/ 	.short	0x00ff


	//----- nvinfo : EIATTR_NUM_BARRIERS
	.align		4
        /*0020*/ 	.byte	0x02, 0x4c
        /*0022*/ 	.byte	0x01
	.zero		1


	//----- nvinfo : EIATTR_MERCURY_ISA_VERSION
	.align		4
        /*0024*/ 	.byte	0x03, 0x5f
        /*0026*/ 	.short	0x0101


	//----- nvinfo : EIATTR_COOP_GROUP_MASK_REGIDS
	.align		4
        /*0028*/ 	.byte	0x04, 0x29
        /*002a*/ 	.short	(.L_584 - .L_583)


	//   ....[0]....
.L_583:
        /*002c*/ 	.word	0xffffffff


	//   ....[1]....
        /*0030*/ 	.word	0xffffffff


	//   ....[2]....
        /*0034*/ 	.word	0xffffffff


	//   ....[3]....
        /*0038*/ 	.word	0xffffffff


	//   ....[4]....
        /*003c*/ 	.word	0xffffffff


	//   ....[5]....
        /*0040*/ 	.word	0xffffffff


	//   ....[6]....
        /*0044*/ 	.word	0xffffffff


	//   ....[7]....
        /*0048*/ 	.word	0xffffffff


	//   ....[8]....
        /*004c*/ 	.word	0xffffffff


	//   ....[9]....
        /*0050*/ 	.word	0xffffffff


	//   ....[10]....
        /*0054*/ 	.word	0xffffffff


	//   ....[11]....
        /*0058*/ 	.word	0xffffffff


	//   ....[12]....
        /*005c*/ 	.word	0xffffffff


	//   ....[13]....
        /*0060*/ 	.word	0xffffffff


	//   ....[14]....
        /*0064*/ 	.word	0xffffffff


	//   ....[15]....
        /*0068*/ 	.word	0xffffffff


	//----- nvinfo : EIATTR_COOP_GROUP_INSTR_OFFSETS
	.align		4
.L_584:
        /*006c*/ 	.byte	0x04, 0x28
        /*006e*/ 	.short	(.L_586 - .L_585)


	//   ....[0]....
.L_585:
        /*0070*/ 	.word	0x000034b0


	//   ....[1]....
        /*0074*/ 	.word	0x00003510


	//   ....[2]....
        /*0078*/ 	.word	0x000035d0


	//   ....[3]....
        /*007c*/ 	.word	0x00003620


	//   ....[4]....
        /*0080*/ 	.word	0x000066a0


	//   ....[5]....
        /*0084*/ 	.word	0x000066b0


	//   ....[6]....
        /*0088*/ 	.word	0x00006760


	//   ....[7]....
        /*008c*/ 	.word	0x00006790


	//   ....[8]....
        /*0090*/ 	.word	0x000097a0


	//   ....[9]....
        /*0094*/ 	.word	0x00009860


	//   ....[10]....
        /*0098*/ 	.word	0x000098e0


	//   ....[11]....
        /*009c*/ 	.word	0x00009990


	//   ....[12]....
        /*00a0*/ 	.word	0x0000bc10


	//   ....[13]....
        /*00a4*/ 	.word	0x0000bc50


	//   ....[14]....
        /*00a8*/ 	.word	0x0000bcc0


	//   ....[15]....
        /*00ac*/ 	.word	0x0000bcd0


	//----- nvinfo : EIATTR_VRC_CTA_INIT_COUNT
	.align		4
.L_586:
        /*00b0*/ 	.byte	0x02, 0x4a
	.zero		1
	.zero		1


	//----- nvinfo : EIATTR_EXIT_INSTR_OFFSETS
	.align		4
        /*00b4*/ 	.byte	0x04, 0x1c
        /*00b6*/ 	.short	(.L_588 - .L_587)


	//   ....[0]....
.L_587:
        /*00b8*/ 	.word	0x000004f0


	//   ....[1]....
        /*00bc*/ 	.word	0x00000d40


	//   ....[2]....
        /*00c0*/ 	.word	0x00000dd0


	//   ....[3]....
        /*00c4*/ 	.word	0x0000cb50


	//   ....[4]....
        /*00c8*/ 	.word	0x0000cc90


	//   ....[5]....
        /*00cc*/ 	.word	0x0000ccb0


	//----- nvinfo : EIATTR_CRS_STACK_SIZE
	.align		4
.L_588:
        /*00d0*/ 	.byte	0x04, 0x1e
        /*00d2*/ 	.short	(.L_590 - .L_589)
.L_589:
        /*00d4*/ 	.word	0x00000000


	//----- nvinfo : EIATTR_CBANK_PARAM_SIZE
	.align		4
.L_590:
        /*00d8*/ 	.byte	0x03, 0x19
        /*00da*/ 	.short	0x01d0


	//----- nvinfo : EIATTR_PARAM_CBANK
	.align		4
        /*00dc*/ 	.byte	0x04, 0x0a
        /*00de*/ 	.short	(.L_592 - .L_591)
	.align		4
.L_591:
        /*00e0*/ 	.word	index@(.nv.constant0._ZN5flash16flash_fwd_kernelI23Flash_fwd_kernel_traitsILi96ELi64ELi64ELi4ELb0ELb0EN7cutlass6half_tE19Flash_kernel_traitsILi96ELi64ELi64ELi4ES3_EELb1ELb1ELb0ELb0ELb0ELb0ELb0ELb1EEEvNS_16Flash_fwd_paramsE)
        /*00e4*/ 	.short	0x0380
        /*00e6*/ 	.short	0x01d0


	//----- nvinfo : EIATTR_SW_WAR
	.align		4
.L_592:
        /*00e8*/ 	.byte	0x04, 0x36
        /*00ea*/ 	.short	(.L_594 - .L_593)
.L_593:
        /*00ec*/ 	.word	0x00000008
.L_594:


//--------------------- .nv.info._ZN5flash16flash_fwd_kernelI23Flash_fwd_kernel_traitsILi96ELi64ELi64ELi4ELb0ELb0EN7cutlass6half_tE19Flash_kernel_traitsILi96ELi64ELi64ELi4ES3_EELb0ELb1ELb0ELb0ELb0ELb0ELb1ELb0EEEvNS_16Flash_fwd_paramsE --------------------------
	.section	.nv.info._ZN5flash16flash_fwd_kernelI23Flash_fwd_kernel_traitsILi96ELi64ELi64ELi4ELb0ELb0EN7cutlass6half_tE19Flash_kernel_traitsILi96ELi64ELi64ELi4ES3_EELb0ELb1ELb0ELb0ELb0ELb0ELb1ELb0EEEvNS_16Flash_fwd_paramsE,"",@"SHT_CUDA_INFO"
	.sectionflags	@""
	.align	4


	//----- nvinfo : EIATTR_CUDA_API_VERSION
	.align		4
        /*0000*/ 	.byte	0x04, 0x37
        /*0002*/ 	.short	(.L_596 - .L_595)
.L_595:
        /*0004*/ 	.word	0x00000082


	//----- nvinfo : EIATTR_KPARAM_INFO
	.align		4
.L_596:
        /*0008*/ 	.byte	0x04, 0x17
        /*000a*/ 	.short	(.L_598 - .L_597)
.L_597:
        /*000c*/ 	.word	0x00000000
        /*0010*/ 	.short	0x0000
        /*0012*/ 	.short	0x0000
        /*0014*/ 	.byte	0x00, 0xf0, 0x41, 0x07


	//----- nvinfo : EIATTR_SPARSE_MMA_MASK
	.align		4
.L_598:
        /*0018*/ 	.byte	0x03, 0x50
        /*001a*/ 	.short	0x0000


	//----- nvinfo : EIATTR_MAXREG_COUNT
	.align		4
        /*001c*/ 	.byte	0x03, 0x1b
        /*001e*/ 	.short	0x00ff


	//----- nvinfo : EIATTR_NUM_BARRIERS
	.align		4
        /*0020*/ 	.byte	0x02, 0x4c
        /*0022*/ 	.byte	0x01
	.zero		1


	//----- nvinfo : EIATTR_MERCURY_ISA_VERSION
	.align		4
        /*0024*/ 	.byte	0x03, 0x5f
        /*0026*/ 	.short	0x0101


	//----- nvinfo : EIATTR_COOP_GROUP_MASK_REGIDS
	.align		4
        /*0028*/ 	.byte	0x04, 0x29
        /*002a*/ 	.short	(.L_600 - .L_599)


	//   ....[0]....
.L_599:
        /*002c*/ 	.word	0xffffffff


	//   ....[1]....
        /*0030*/ 	.word	0xffffffff


	//   ....[2]....
        /*0034*/ 	.word	0xffffffff


	//   ....[3]....
        /*0038*/ 	.word	0xffffffff


	//   ....[4]....
        /*003c*/ 	.word	0xffffffff


	//   ....[5]....
        /*0040*/ 	.word	0xffffffff


	//   ....[6]....
        /*0044*/ 	.word	0xffffffff


	//   ....[7]....
        /*0048*/ 	.word	0xffffffff


	//   ....[8]....
        /*004c*/ 	.word	0xffffffff


	//   ....[9]....
        /*0050*/ 	.word	0xffffffff


	//   ....[10]....
        /*0054*/ 	.word	0xffffffff


	//   ....[11]....
        /*0058*/ 	.word	0xffffffff


	//   ....[12]....
        /*005c*/ 	.word	0xffffffff


	//   ....[13]....
        /*0060*/ 	.word	0xffffffff


	//   ....[14]....
        /*0064*/ 	.word	0xffffffff


	//   ....[15]....
        /*0068*/ 	.word	0xffffffff


	//----- nvinfo : EIATTR_COOP_GROUP_INSTR_OFFSETS
	.align		4
.L_600:
        /*006c*/ 	.byte	0x04, 0x28
        /*006e*/ 	.short	(.L_602 - .L_601)


	//   ....[0]....
.L_601:
        /*0070*/ 	.word	0x00003530


	//   ....[1]....
        /*0074*/ 	.word	0x00003550


	//   ....[2]....
        /*0078*/ 	.word	0x00003570


	//   ....[3]....
        /*007c*/ 	.word	0x00003590


	//   ....[4]....
        /*0080*/ 	.word	0x00005770


	//   ....[5]....
        /*0084*/ 	.word	0x000057a0


	//   ....[6]....
        /*0088*/ 	.word	0x000057c0


	//   ....[7]....
        /*008c*/ 	.word	0x000057e0


	//   ....[8]....
        /*0090*/ 	.word	0x00007ad0


	//   ....[9]....
        /*0094*/ 	.word	0x00007ae0


	//   ....[10]....
        /*0098*/ 	.word	0x00007b30


	//   ....[11]....
        /*009c*/ 	.word	0x00007b40


	//   ....[12]....
        /*00a0*/ 	.word	0x00008b10


	//   ....[13]....
        /*00a4*/ 	.word	0x00008b50


	//   ....[14]....
        /*00a8*/ 	.word	0x00008be0


	//   ....[15]....
        /*00ac*/ 	.word	0x00008bf0


	//----- nvinfo : EIATTR_VRC_CTA_INIT_COUNT
	.align		4
.L_602:
        /*00b0*/ 	.byte	0x02, 0x4a
	.zero		1
	.zero		1


	//----- nvinfo : EIATTR_EXIT_INSTR_OFFSETS
	.align		4
        /*00b4*/ 	.byte	0x04, 0x1c
        /*00b6*/ 	.short	(.L_604 - .L_603)


	//   ....[0]....
.L_603:
        /*00b8*/ 	.word	0x00000330


	//   ....[1]....
        /*00bc*/ 	.word	0x00000ba0


	//   ....[2]....
        /*00c0*/ 	.word	0x00000c30


	//   ....[3]....
        /*00c4*/ 	.word	0x00009a10


	//   ....[4]....
        /*00c8*/ 	.word	0x00009b50


	//   ....[5]....
        /*00cc*/ 	.word	0x00009b70


	//----- nvinfo : EIATTR_CRS_STACK_SIZE
	.align		4
.L_604:
        /*00d0*/ 	.byte	0x04, 0x1e
        /*00d2*/ 	.short	(.L_606 - .L_605)
.L_605:
        /*00d4*/ 	.word	0x00000000


	//----- nvinfo : EIATTR_CBANK_PARAM_SIZE
	.align		4
.L_606:
        /*00d8*/ 	.byte	0x03, 0x19
        /*00da*/ 	.short	0x01d0


	//----- nvinfo : EIATTR_PARAM_CBANK
	.align		4
        /*00dc*/ 	.byte	0x04, 0x0a
        /*00de*/ 	.short	(.L_608 - .L_607)
	.align		4
.L_607:
        /*00e0*/ 	.word	index@(.nv.constant0._ZN5flash16flash_fwd_kernelI23Flash_fwd_kernel_traitsILi96ELi64ELi64ELi4ELb0ELb0EN7cutlass6half_tE19Flash_kernel_traitsILi96ELi64ELi64ELi4ES3_EELb0ELb1ELb0ELb0ELb0ELb0ELb1ELb0EEEvNS_16Flash_fwd_paramsE)
        /*00e4*/ 	.short	0x0380
        /*00e6*/ 	.short	0x01d0


	//----- nvinfo : EIATTR_SW_WAR
	.align		4
.L_608:
        /*00e8*/ 	.byte	0x04, 0x36
        /*00ea*/ 	.short	(.L_610 - .L_609)
.L_609:
        /*00ec*/ 	.word	0x00000008
.L_610:


//--------------------- .nv.info._ZN5flash16flash_fwd_kernelI23Flash_fwd_kernel_traitsILi96ELi64ELi64ELi4ELb0ELb0EN7cutlass6half_tE19Flash_kernel_traitsILi96ELi64ELi64ELi4ES3_EELb1ELb1ELb0ELb1ELb0ELb0ELb0ELb1EEEvNS_16Flash_fwd_paramsE --------------------------
	.section	.nv.info._ZN5flash16flash_fwd_kernelI23Flash_fwd_kernel_traitsILi96ELi64ELi64ELi4ELb0ELb0EN7cutlass6half_tE19Flash_kernel_traitsILi96ELi64ELi64ELi4ES3_EELb1ELb1ELb0ELb1ELb0ELb0ELb0ELb1EEEvNS_16Flash_fwd_paramsE,"",@"SHT_CUDA_INFO"
	.sectionflags	@""
	.align	4


	//----- nvinfo : EIATTR_CUDA_API_VERSION
	.align		4
        /*0000*/ 	.byte	0x04, 0x37
        /*0002*/ 	.short	(.L_612 - .L_611)
.L_611:
        /*0004*/ 	.word	0x00000082


	//----- nvinfo : EIATTR_KPARAM_INFO
	.align		4
.L_612:
        /*0008*/ 	.byte	0x04, 0x17
        /*000a*/ 	.short	(.L_614 - .L_613)
.L_613:
        /*000c*/ 	.word	0x00000000
        /*0010*/ 	.short	0x0000
        /*0012*/ 	.short	0x0000
        /*0014*/ 	.byte	0x00, 0xf0, 0x41, 0x07


	//----- nvinfo : EIATTR_SPARSE_MMA_MASK
	.align		4
.L_614:
        /*0018*/ 	.byte	0x03, 0x50
        /*001a*/ 	.short	0x0000


	//----- nvinfo : EIATTR_MAXREG_COUNT
	.align		4
        /*001c*/ 	.byte	0x03, 0x1b
        /*001e*/ 	.short	0x00ff


	//----- nvinfo : EIATTR_NUM_BARRIERS
	.align		4
        /*0020*/ 	.byte	0x02, 0x4c
        /*0022*/ 	.byte	0x01
	.zero		1


	//----- nvinfo : EIATTR_MERCURY_ISA_VERSION
	.align		4
        /*0024*/ 	.byte	0x03, 0x5f
        /*0026*/ 	.short	0x0101


	//----- nvinfo : EIATTR_COOP_GROUP_MASK_REGIDS
	.align		4
        /*0028*/ 	.byte	0x04, 0x29
        /*002a*/ 	.short	(.L_616 - .L_615)


	//   ....[0]....
.L_615:
        /*002c*/ 	.word	0xffffffff


	//   ....[1]....
        /*0030*/ 	.word	0xffffffff


	//   ....[2]....
        /*0034*/ 	.word	0xffffffff


	//   ....[3]....
        /*0038*/ 	.word	0xffffffff


	//   ....[4]....
        /*003c*/ 	.word	0xffffffff


	//   ....[5]....
        /*0040*/ 	.word	0xffffffff


	//   ....[6]....
        /*0044*/ 	.word	0xffffffff


	//   ....[7]....
        /*0048*/ 	.word	0xffffffff


	//   ....[8]....
        /*004c*/ 	.word	0xffffffff


	//   ....[9]....
        /*0050*/ 	.word	0xffffffff


	//   ....[10]....
        /*0054*/ 	.word	0xffffffff


	//   ....[11]....
        /*0058*/ 	.word	0xffffffff


	//   ....[12]....
        /*005c*/ 	.word	0xffffffff


	//   ....[13]....
        /*0060*/ 	.word	0xffffffff


	//   ....[14]....
        /*0064*/ 	.word	0xffffffff


	//   ....[15]....
        /*0068*/ 	.word	0xffffffff


	//----- nvinfo : EIATTR_COOP_GROUP_INSTR_OFFSETS
	.align		4
.L_616:
        /*006c*/ 	.byte	0x04, 0x28
        /*006e*/ 	.short	(.L_618 - .L_617)


	//   ....[0]....
.L_617:
        /*0070*/ 	.word	0x000038b0


	//   ....[1]....
        /*0074*/ 	.word	0x000038f0


	//   ....[2]....
        /*0078*/ 	.word	0x00003a10


	//   ....[3]....
        /*007c*/ 	.word	0x00003a30


	//   ....[4]....
        /*0080*/ 	.word	0x00006dc0


	//   ....[5]....
        /*0084*/ 	.word	0x00006dd0


	//   ....[6]....
        /*0088*/ 	.word	0x00006e80


	//   ....[7]....
        /*008c*/ 	.word	0x00006eb0


	//   ....[8]....
        /*0090*/ 	.word	0x0000a3b0


	//   ....[9]....
        /*0094*/ 	.word	0x0000a3f0


	//   ....[10]....
        /*0098*/ 	.word	0x0000a500


	//   ....[11]....
        /*009c*/ 	.word	0x0000a530


	//   ....[12]....
        /*00a0*/ 	.word	0x0000c6c0


	//   ....[13]....
        /*00a4*/ 	.word	0x0000c700


	//   ....[14]....
        /*00a8*/ 	.word	0x0000c780


	//   ....[15]....
        /*00ac*/ 	.word	0x0000c790


	//----- nvinfo : EIATTR_VRC_CTA_INIT_COUNT
	.align		4
.L_618:
        /*00b0*/ 	.byte	0x02, 0x4a
	.zero		1
	.zero		1


	//----- nvinfo : EIATTR_EXIT_INSTR_OFFSETS
	.align		4
        /*00b4*/ 	.byte	0x04, 0x1c
        /*00b6*/ 	.short	(.L_620 - .L_619)


	//   ....[0]....
.L_619:
        /*00b8*/ 	.word	0x000004f0


	//   ....[1]....
        /*00bc*/ 	.word	0x00000d50


	//   ....[2]....
        /*00c0*/ 	.word	0x00000de0


	//   ....[3]....
        /*00c4*/ 	.word	0x0000d5f0


	//   ....[4]....
        /*00c8*/ 	.word	0x0000d730


	//   ....[5]....
        /*00cc*/ 	.word	0x0000d750


	//----- nvinfo : EIATTR_CRS_STACK_SIZE
	.align		4
.L_620:
        /*00d0*/ 	.byte	0x04, 0x1e
        /*00d2*/ 	.short	(.L_622 - .L_621)
.L_621:
        /*00d4*/ 	.word	0x00000000


	//----- nvinfo : EIATTR_CBANK_PARAM_SIZE
	.align		4
.L_622:
        /*00d8*/ 	.byte	0x03, 0x19
        /*00da*/ 	.short	0x01d0


	//----- nvinfo : EIATTR_PARAM_CBANK
	.align		4
        /*00dc*/ 	.byte	0x04, 0x0a
        /*00de*/ 	.short	(.L_624 - .L_623)
	.align		4
.L_623:
        /*00e0*/ 	.word	index@(.nv.constant0._ZN5flash16flash_fwd_kernelI23Flash_fwd_kernel_traitsILi96ELi64ELi64ELi4ELb0ELb0EN7cutlass6half_tE19Flash_kernel_traitsILi96ELi64ELi64ELi4ES3_EELb1ELb1ELb0ELb1ELb0ELb0ELb0ELb1EEEvNS_16Flash_fwd_paramsE)
        /*00e4*/ 	.short	0x0380
        /*00e6*/ 	.short	0x01d0


	//----- nvinfo : EIATTR_SW_WAR
	.align		4
.L_624:
        /*00e8*/ 	.byte	0x04, 0x36
        /*00ea*/ 	.short	(.L_626 - .L_625)
.L_625:
        /*00ec*/ 	.word	0x00000008
.L_626:


//--------------------- .nv.info._ZN5flash16flash_fwd_kernelI23Flash_fwd_kernel_traitsILi96ELi64ELi64ELi4ELb0ELb0EN7cutlass6half_tE19Flash_kernel_traitsILi96ELi64ELi64ELi4ES3_EELb0ELb1ELb0ELb1ELb0ELb0ELb1ELb0EEEvNS_16Flash_fwd_paramsE --------------------------
	.section	.nv.info._ZN5flash16flash_fwd_kernelI23Flash_fwd_kernel_traitsILi96ELi64ELi64ELi4ELb0ELb0EN7cutlass6half_tE19Flash_kernel_traitsILi96ELi64ELi64ELi4ES3_EELb0ELb1ELb0ELb1ELb0ELb0ELb1ELb0EEEvNS_16Flash_fwd_paramsE,"",@"SHT_CUDA_INFO"
	.sectionflags	@""
	.align	4


	//----- nvinfo : EIATTR_CUDA_API_VERSION
	.align		4
        /*0000*/ 	.byte	0x04, 0x37
        /*0002*/ 	.short	(.L_628 - .L_627)
.L_627:
        /*0004*/ 	.word	0x00000082


	//----- nvinfo : EIATTR_KPARAM_INFO
	.align		4
.L_628:
        /*0008*/ 	.byte	0x04, 0x17
        /*000a*/ 	.short	(.L_630 - .L_629)
.L_629:
        /*000c*/ 	.word	0x00000000
        /*0010*/ 	.short	0x0000
        /*0012*/ 	.short	0x0000
        /*0014*/ 	.byte	0x00, 0xf0, 0x41, 0x07


	//----- nvinfo : EIATTR_SPARSE_MMA_MASK
	.align		4
.L_630:
        /*0018*/ 	.byte	0x03, 0x50
        /*001a*/ 	.short	0x0000


	//----- nvinfo : EIATTR_MAXREG_COUNT
	.align		4
        /*001c*/ 	.byte	0x03, 0x1b
        /*001e*/ 	.short	0x00ff


	//----- nvinfo : EIATTR_NUM_BARRIERS
	.align		4
        /*0020*/ 	.byte	0x02, 0x4c
        /*0022*/ 	.byte	0x01
	.zero		1


	//----- nvinfo : EIATTR_MERCURY_ISA_VERSION
	.align		4
        /*0024*/ 	.byte	0x03, 0x5f
        /*0026*/ 	.short	0x0101


	//----- nvinfo : EIATTR_COOP_GROUP_MASK_REGIDS
	.align		4
        /*0028*/ 	.byte	0x04, 0x29
        /*002a*/ 	.short	(.L_632 - .L_631)


	//   ....[0]....
.L_631:
        /*002c*/ 	.word	0xffffffff


	//   ....[1]....
        /*0030*/ 	.word	0xffffffff


	//   ....[2]....
        /*0034*/ 	.word	0xffffffff


	//   ....[3]....
        /*0038*/ 	.word	0xffffffff


	//   ....[4]....
        /*003c*/ 	.word	0xffffffff


	//   ....[5]....
        /*0040*/ 	.word	0xffffffff


	//   ....[6]....
        /*0044*/ 	.word	0xffffffff


	//   ....[7]....
        /*0048*/ 	.word	0xffffffff


	//   ....[8]....
        /*004c*/ 	.word	0xffffffff


	//   ....[9]....
        /*0050*/ 	.word	0xffffffff


	//   ....[10]....
        /*0054*/ 	.word	0xffffffff


	//   ....[11]....
        /*0058*/ 	.word	0xffffffff


	//   ....[12]....
        /*005c*/ 	.word	0xffffffff


	//   ....[13]....
        /*0060*/ 	.word	0xffffffff


	//   ....[14]....
        /*0064*/ 	.word	0xffffffff


	//   ....[15]....
        /*0068*/ 	.word	0xffffffff


	//----- nvinfo : EIATTR_COOP_GROUP_INSTR_OFFSETS
	.align		4
.L_632:
        /*006c*/ 	.byte	0x04, 0x28
        /*006e*/ 	.short	(.L_634 - .L_633)


	//   ....[0]....
.L_633:
        /*0070*/ 	.word	0x00003880


	//   ....[1]....
        /*0074*/ 	.word	0x000038b0


	//   ....[2]....
        /*0078*/ 	.word	0x00003940


	//   ....[3]....
        /*007c*/ 	.word	0x00003950


	//   ....[4]....
        /*0080*/ 	.word	0x00005e30


	//   ....[5]....
        /*0084*/ 	.word	0x00005e60


	//   ....[6]....
        /*0088*/ 	.word	0x00005e80


	//   ....[7]....
        /*008c*/ 	.word	0x00005ea0


	//   ....[8]....
        /*0090*/ 	.word	0x00008590


	//   ....[9]....
        /*0094*/ 	.word	0x000085c0


	//   ....[10]....
        /*0098*/ 	.word	0x00008620


	//   ....[11]....
        /*009c*/ 	.word	0x00008630


	//   ....[12]....
        /*00a0*/ 	.word	0x000095c0


	//   ....[13]....
        /*00a4*/ 	.word	0x00009600


	//   ....[14]....
        /*00a8*/ 	.word	0x000096a0


	//   ....[15]....
        /*00ac*/ 	.word	0x000096c0


	//----- nvinfo : EIATTR_VRC_CTA_INIT_COUNT
	.align		4
.L_634:
        /*00b0*/ 	.byte	0x02, 0x4a
	.zero		1
	.zero		1


	//----- nvinfo : EIATTR_EXIT_INSTR_OFFSETS
	.align		4
        /*00b4*/ 	.byte	0x04, 0x1c
        /*00b6*/ 	.short	(.L_636 - .L_635)


	//   ....[0]....
.L_635:
        /*00b8*/ 	.word	0x00000330


	//   ....[1]....
        /*00bc*/ 	.word	0x00000b90


	//   ....[2]....
        /*00c0*/ 	.word	0x00000c20


	//   ....[3]....
        /*00c4*/ 	.word	0x0000a4c0


	//   ....[4]....
        /*00c8*/ 	.word	0x0000a600


	//   ....[5]....
        /*00cc*/ 	.word	0x0000a620


	//----- nvinfo : EIATTR_CRS_STACK_SIZE
	.align		4
.L_636:
        /*00d0*/ 	.byte	0x04, 0x1e
        /*00d2*/ 	.short	(.L_638 - .L_637)
.L_637:
        /*00d4*/ 	.word	0x00000000


	//----- nvinfo : EIATTR_CBANK_PARAM_SIZE
	.align		4
.L_638:
        /*00d8*/ 	.byte	0x03, 0x19
        /*00da*/ 	.short	0x01d0


	//----- nvinfo : EIATTR_PARAM_CBANK
	.align		4
        /*00dc*/ 	.byte	0x04, 0x0a
        /*00de*/ 	.short	(.L_640 - .L_639)
	.align		4
.L_639:
        /*00e0*/ 	.word	index@(.nv.constant0._ZN5flash16flash_fwd_kernelI23Flash_fwd_kernel_traitsILi96ELi64ELi64ELi4ELb0ELb0EN7cutlass6half_tE19Flash_kernel_traitsILi96ELi64ELi64ELi4ES3_EELb0ELb1ELb0ELb1ELb0ELb0ELb1ELb0EEEvNS_16Flash_fwd_paramsE)
        /*00e4*/ 	.short	0x0380
        /*00e6*/ 	.short	0x01d0


	//----- nvinfo : EIATTR_SW_WAR
	.align		4
.L_640:
        /*00e8*/ 	.byte	0x04, 0x36
        /*00ea*/ 	.short	(.L_642 - .L_641)
.L_641:
        /*00ec*/ 	.word	0x00000008
.L_642:


//--------------------- .nv.callgraph             --------------------------
	.section	.nv.callgraph,"",@"SHT_CUDA_CALLGRAPH"
	.align	4
	.sectionentsize	8
	.align		4
        /*0000*/ 	.word	0x00000000
	.align		4
        /*0004*/ 	.word	0xffffffff
	.align		4
        /*0008*/ 	.word	0x00000000
	.align		4
        /*000c*/ 	.word	0xfffffffe
	.align		4
        /*0010*/ 	.word	0x00000000
	.align		4
        /*0014*/ 	.word	0xfffffffd
	.align		4
        /*0018*/ 	.word	0x00000000
	.align		4
        /*001c*/ 	.word	0xfffffffc


//--------------------- .nv.constant4             --------------------------
	.section	.nv.constant4,"a",@progbits
	.align	8
	.align		8
.nv.constant4:
        /*0000*/ 	.dword	_ZN72_INTERNAL_9204a569_36_flash_fwd_hdim96_fp16_causal_sm80_cu_e763cb1e_26934cuda3std3__45__cpo5beginE
	.align		8
        /*0008*/ 	.dword	_ZN72_INTERNAL_9204a569_36_flash_fwd_hdim96_fp16_causal_sm80_cu_e763cb1e_26934cuda3std3__45__cpo3endE
	.align		8
        /*0010*/ 	.dword	_ZN72_INTERNAL_9204a569_36_flash_fwd_hdim96_fp16_causal_sm80_cu_e763cb1e_26934cuda3std3__45__cpo6cbeginE
	.align		8
        /*0018*/ 	.dword	_ZN72_INTERNAL_9204a569_36_flash_fwd_hdim96_fp16_causal_sm80_cu_e763cb1e_26934cuda3std3__45__cpo4cendE
	.align		8
        /*0020*/ 	.dword	_ZN72_INTERNAL_9204a569_36_flash_fwd_hdim96_fp16_causal_sm80_cu_e763cb1e_26934cuda3std3__474_GLOBAL__N__9204a569_36_flash_fwd_hdim96_fp16_causal_sm80_cu_e763cb1e_26936ignoreE
	.align		8
        /*0028*/ 	.dword	_ZN72_INTERNAL_9204a569_36_flash_fwd_hdim96_fp16_causal_sm80_cu_e763cb1e_26934cuda3std3__419piecewise_constructE
	.align		8
        /*0030*/ 	.dword	_ZN72_INTERNAL_9204a569_36_flash_fwd_hdim96_fp16_causal_sm80_cu_e763cb1e_26934cuda3std3__48in_placeE
	.align		8
        /*0038*/ 	.dword	_ZN72_INTERNAL_9204a569_36_flash_fwd_hdim96_fp16_causal_sm80_cu_e763cb1e_26934cuda3std6ranges3__45__cpo4swapE
	.align		8
        /*0040*/ 	.dword	_ZN72_INTERNAL_9204a569_36_flash_fwd_hdim96_fp16_causal_sm80_cu_e763cb1e_26934cuda3std6ranges3__45__cpo9iter_moveE
	.align		8
        /*0048*/ 	.dword	_ZN72_INTERNAL_9204a569_36_flash_fwd_hdim96_fp16_causal_sm80_cu_e763cb1e_26934cute7productE
	.align		8
        /*0050*/ 	.dword	_ZN72_INTERNAL_9204a569_36_flash_fwd_hdim96_fp16_causal_sm80_cu_e763cb1e_26934cute1_E


//--------------------- .text._ZN5flash16flash_fwd_kernelI23Flash_fwd_kernel_traitsILi96ELi128ELi64ELi4ELb0ELb0EN7cutlass6half_tE19Flash_kernel_traitsILi96ELi128ELi64ELi4ES3_EELb0ELb1ELb0ELb0ELb1ELb1ELb0ELb0EEEvNS_16Flash_fwd_paramsE --------------------------
	.section	.text._ZN5flash16flash_fwd_kernelI23Flash_fwd_kernel_traitsILi96ELi128ELi64ELi4ELb0ELb0EN7cutlass6half_tE19Flash_kernel_traitsILi96ELi128ELi64ELi4ES3_EELb0ELb1ELb0ELb0ELb1ELb1ELb0ELb0EEEvNS_16Flash_fwd_paramsE,"ax",@progbits
	.align	128
        .global         _ZN5flash16flash_fwd_kernelI23Flash_fwd_kernel_traitsILi96ELi128ELi64ELi4ELb0ELb0EN7cutlass6half_tE19Flash_kernel_traitsILi96ELi128ELi64ELi4ES3_EELb0ELb1ELb0ELb0ELb1ELb1ELb0ELb0EEEvNS_16Flash_fwd_paramsE
        .type           _ZN5flash16flash_fwd_kernelI23Flash_fwd_kernel_traitsILi96ELi128ELi64ELi4ELb0ELb0EN7cutlass6half_tE19Flash_kernel_traitsILi96ELi128ELi64ELi4ES3_EELb0ELb1ELb0ELb0ELb1ELb1ELb0ELb0EEEvNS_16Flash_fwd_paramsE,@function
        .size           _ZN5flash16flash_fwd_kernelI23Flash_fwd_kernel_traitsILi96ELi128ELi64ELi4ELb0ELb0EN7cutlass6half_tE19Flash_kernel_traitsILi96ELi128ELi64ELi4ES3_EELb0ELb1ELb0ELb0ELb1ELb1ELb0ELb0EEEvNS_16Flash_fwd_paramsE,(.L_x_1259 - _ZN5flash16flash_fwd_kernelI23Flash_fwd_kernel_traitsILi96ELi128ELi64ELi4ELb0ELb0EN7cutlass6half_tE19Flash_kernel_traitsILi96ELi128ELi64ELi4ES3_EELb0ELb1ELb0ELb0ELb1ELb1ELb0ELb0EEEvNS_16Flash_fwd_paramsE)
        .other          _ZN5flash16flash_fwd_kernelI23Flash_fwd_kernel_traitsILi96ELi128ELi64ELi4ELb0ELb0EN7cutlass6half_tE19Flash_kernel_traitsILi96ELi128ELi64ELi4ES3_EELb0ELb1ELb0ELb0ELb1ELb1ELb0ELb0EEEvNS_16Flash_fwd_paramsE,@"STO_CUDA_ENTRY STV_DEFAULT"
_ZN5flash16flash_fwd_kernelI23Flash_fwd_kernel_traitsILi96ELi128ELi64ELi4ELb0ELb0EN7cutlass6half_tE19Flash_kernel_traitsILi96ELi128ELi64ELi4ES3_EELb0ELb1ELb0ELb0ELb1ELb1ELb0ELb0EEEvNS_16Flash_fwd_paramsE:
.text._ZN5flash16flash_fwd_kernelI23Flash_fwd_kernel_traitsILi96ELi128ELi64ELi4ELb0ELb0EN7cutlass6half_tE19Flash_kernel_traitsILi96ELi128ELi64ELi4ES3_EELb0ELb1ELb0ELb0ELb1ELb1ELb0ELb0EEEvNS_16Flash_fwd_paramsE:
[----:B------:R-:W-:Y:S08]  /*0000*/  LDC R1, c[0x0][0x37c] ;  /* 0x0000df00ff017b82 */ /* 0x000ff00000000800 */
[----:B------:R-:W1:Y:S01]  /*0010*/  LDC.64 R2, c[0x0][0x478] ;  /* 0x00011e00ff027b82 */ /* 0x000e620000000a00 */
[----:B------:R-:W2:Y:S01]  /*0020*/  S2R R12, SR_CTAID.Y ;  /* 0x00000000000c7919 */ /* 0x000ea20000002600 */
[----:B------:R-:W3:Y:S01]  /*0030*/  LDCU.64 UR26, c[0x0][0x358] ;  /* 0x00006b00ff1a77ac */ /* 0x000ee20008000a00 */
[----:B------:R-:W-:-:S05]  /*0040*/  IMAD.MOV.U32 R11, RZ, RZ, RZ ;  /* 0x000000ffff0b7224 */ /* 0x000fca00078e00ff */
[----:B------:R-:W4:Y:S01]  /*0050*/  LDC.64 R4, c[0x0][0x470] ;  /* 0x00011c00ff047b82 */ /* 0x000f220000000a00 */
[----:B------:R-:W3:Y:S07]  /*0060*/  S2R R19, SR_CTAID.X ;  /* 0x0000000000137919 */ /* 0x000eee0000002500 */
[----:B------:R-:W3:Y:S01]  /*0070*/  LDC R51, c[0x0][0x434] ;  /* 0x00010d00ff337b82 */ /* 0x000ee20000000800 */
[----:B-1----:R-:W-:-:S04]  /*0080*/  ISETP.NE.U32.AND P2, PT, R2, RZ, PT ;  /* 0x000000ff0200720c */ /* 0x002fc80003f45070 */
[----:B------:R-:W-:Y:S02]  /*0090*/  ISETP.NE.AND.EX P2, PT, R3, RZ, PT, P2 ;  /* 0x000000ff0300720c */ /* 0x000fe40003f45320 */
[----:B----4-:R-:W-:-:S04]  /*00a0*/  ISETP.NE.U32.AND P0, PT, R4, RZ, PT ;  /* 0x000000ff0400720c */ /* 0x010fc80003f05070 */
[----:B------:R-:W-:-:S07]  /*00b0*/  ISETP.NE.AND.EX P0, PT, R5, RZ, PT, P0 ;  /* 0x000000ff0500720c */ /* 0x000fce0003f05300 */
[----:B------:R-:W2:Y:S08]  /*00c0*/  @P2 LDC.64 R2, c[0x0][0x478] ;  /* 0x00011e00ff022b82 */ /* 0x000eb00000000a00 */
[----:B------:R-:W1:Y:S01]  /*00d0*/  @P0 LDC.64 R4, c[0x0][0x470] ;  /* 0x00011c00ff040b82 */ /* 0x000e620000000a00 */
[----:B--2---:R-:W-:-:S07]  /*00e0*/  @P2 IMAD.WIDE.U32 R8, R12, 0x4, R2 ;  /* 0x000000040c082825 */ /* 0x004fce00078e0002 */
[----:B------:R-:W2:Y:S01]  /*00f0*/  @!P2 LDC.64 R2, c[0x0][0x438] ;  /* 0x00010e00ff02ab82 */ /* 0x000ea20000000a00 */
[----:B---3--:R3:W5:Y:S01]  /*0100*/  @P2 LDG.E R0, desc[UR26][R8.64] ;  /* 0x0000001a08002981 */ /* 0x008762000c1e1900 */
[----:B-1----:R-:W-:-:S06]  /*0110*/  @P0 IMAD.WIDE.U32 R6, R12, 0x4, R4 ;  /* 0x000000040c060825 */ /* 0x002fcc00078e0004 */
[----:B------:R-:W1:Y:S01]  /*0120*/  @!P2 LDC.64 R4, c[0x0][0x488] ;  /* 0x00012200ff04ab82 */ /* 0x000e620000000a00 */
[----:B------:R-:W-:Y:S01]  /*0130*/  IMAD.SHL.U32 R226, R19, 0x80, RZ ;  /* 0x0000008013e27824 */ /* 0x000fe200078e00ff */
[----:B------:R3:W5:Y:S04]  /*0140*/  @P0 LDG.E R11, desc[UR26][R6.64] ;  /* 0x0000001a060b0981 */ /* 0x000768000c1e1900 */
[----:B------:R-:W-:Y:S02]  /*0150*/  ISETP.GE.AND P1, PT, R226, R51, PT ;  /* 0x00000033e200720c */ /* 0x000fe40003f26270 */
[----:B-1----:R-:W-:-:S11]  /*0160*/  @!P2 ISETP.NE.U32.AND P0, PT, R4, RZ, PT ;  /* 0x000000ff0400a20c */ /* 0x002fd60003f05070 */
[----:B--23--:R-:W-:Y:S05]  /*0170*/  @P1 EXIT ;  /* 0x000000000000194d */ /* 0x00cfea0003800000 */
[----:B------:R-:W1:Y:S01]  /*0180*/  LDCU UR24, c[0x0][0x508] ;  /* 0x0000a100ff1877ac */ /* 0x000e620008000800 */
[----:B------:R-:W-:Y:S01]  /*0190*/  @!P2 ISETP.NE.AND.EX P0, PT, R5, RZ, PT, P0 ;  /* 0x000000ff0500a20c */ /* 0x000fe20003f05300 */
[----:B-----5:R-:W-:Y:S01]  /*01a0*/  @P2 IMAD.IADD R49, R0, 0x1, -R11 ;  /* 0x0000000100312824 */ /* 0x020fe200078e0a0b */
[----:B------:R-:W2:Y:S01]  /*01b0*/  S2R R7, SR_CTAID.Z ;  /* 0x0000000000077919 */ /* 0x000ea20000002700 */
[----:B------:R-:W-:Y:S01]  /*01c0*/  VIADD R0, R19, 0x1 ;  /* 0x0000000113007836 */ /* 0x000fe20000000000 */
[----:B------:R-:W-:Y:S01]  /*01d0*/  @!P2 SEL R3, R3, RZ, P0 ;  /* 0x000000ff0303a207 */ /* 0x000fe20000000000 */
[----:B------:R-:W3:Y:S02]  /*01e0*/  S2R R50, SR_TID.X ;  /* 0x0000000000327919 */ /* 0x000ee40000002100 */
[----:B------:R-:W-:Y:S01]  /*01f0*/  IMAD R0, R0, 0x80, -R51 ;  /* 0x0000008000007824 */ /* 0x000fe200078e0a33 */
[----:B------:R-:W-:-:S05]  /*0200*/  @!P2 IADD3 R49, PT, PT, R3, R2, -R11 ;  /* 0x000000020331a210 */ /* 0x000fca0007ffe80b */
[----:B------:R-:W-:-:S05]  /*0210*/  VIADD R5, R49, 0x3f ;  /* 0x0000003f31057836 */ /* 0x000fca0000000000 */
[----:B-1----:R-:W-:Y:S02]  /*0220*/  IADD3 R3, PT, PT, R5, UR24, R0 ;  /* 0x0000001805037c10 */ /* 0x002fe4000fffe000 */
[----:B------:R-:W-:Y:S02]  /*0230*/  SHF.R.S32.HI R2, RZ, 0x1f, R5 ;  /* 0x0000001fff027819 */ /* 0x000fe40000011405 */
[----:B------:R-:W-:Y:S02]  /*0240*/  SHF.R.S32.HI R0, RZ, 0x1f, R3 ;  /* 0x0000001fff007819 */ /* 0x000fe40000011403 */
[----:B------:R-:W-:Y:S02]  /*0250*/  LEA.HI R2, R2, R5, RZ, 0x6 ;  /* 0x0000000502027211 */ /* 0x000fe400078f30ff */
[----:B------:R-:W-:Y:S02]  /*0260*/  LEA.HI R0, R0, R3, RZ, 0x6 ;  /* 0x0000000300007211 */ /* 0x000fe400078f30ff */
[----:B------:R-:W-:-:S02]  /*0270*/  SHF.R.S32.HI R2, RZ, 0x6, R2 ;  /* 0x00000006ff027819 */ /* 0x000fc40000011402 */
[----:B------:R-:W-:-:S04]  /*0280*/  SHF.R.S32.HI R3, RZ, 0x6, R0 ;  /* 0x00000006ff037819 */ /* 0x000fc80000011400 */
[----:B------:R-:W-:-:S04]  /*0290*/  VIMNMX R2, PT, PT, R2, R3, PT ;  /* 0x0000000302027248 */ /* 0x000fc80003fe0100 */
[----:B------:R-:W-:-:S13]  /*02a0*/  ISETP.GT.AND P0, PT, R2, RZ, PT ;  /* 0x000000ff0200720c */ /* 0x000fda0003f04270 */
[----:B--23--:R-:W-:Y:S05]  /*02b0*/  @P0 BRA `(.L_x_0) ;  /* 0x0000000400f00947 */ /* 0x00cfea0003800000 */
[----:B------:R-:W1:Y:S01]  /*02c0*/  LDCU.U8 UR4, c[0x0][0x549] ;  /* 0x0000a920ff0477ac */ /* 0x000e620008000000 */
[----:B------:R-:W2:Y:S01]  /*02d0*/  LDC.64 R4, c[0x0][0x400] ;  /* 0x00010000ff047b82 */ /* 0x000ea20000000a00 */
[----:B------:R-:W-:Y:S01]  /*02e0*/  IMAD.SHL.U32 R14, R50, 0x8, RZ ;  /* 0x00000008320e7824 */ /* 0x000fe200078e00ff */
[----:B------:R-:W3:Y:S04]  /*02f0*/  LDCU.U8 UR6, c[0x0][0x548] ;  /* 0x0000a900ff0677ac */ /* 0x000ee80008000000 */
[----:B------:R-:W-:Y:S02]  /*0300*/  LOP3.LUT R14, R14, 0x18, RZ, 0xc0, !PT ;  /* 0x000000180e0e7812 */ /* 0x000fe400078ec0ff */
[----:B-1----:R-:W-:-:S13]  /*0310*/  ISETP.NE.AND P1, PT, RZ, UR4, PT ;  /* 0x00000004ff007c0c */ /* 0x002fda000bf25270 */
[----:B------:R-:W1:Y:S01]  /*0320*/  @P1 LDC R6, c[0x0][0x430] ;  /* 0x00010c00ff061b82 */ /* 0x000e620000000800 */
[----:B------:R-:W-:-:S07]  /*0330*/  @P1 MOV R9, 0x1 ;  /* 0x0000000100091802 */ /* 0x000fce0000000f00 */
[----:B------:R-:W4:Y:S01]  /*0340*/  @P1 LDC R11, c[0x0][0x430] ;  /* 0x00010c00ff0b1b82 */ /* 0x000f220000000800 */
[----:B-1----:R-:W-:Y:S01]  /*0350*/  @P1 IMAD R6, R51, R6, RZ ;  /* 0x0000000633061224 */ /* 0x002fe200078e02ff */
[----:B--23--:R-:W-:Y:S06]  /*0360*/  @P1 BRA `(.L_x_1) ;  /* 0x0000000000241947 */ /* 0x00cfec0003800000 */
[----:B------:R-:W-:Y:S01]  /*0370*/  ISETP.NE.AND P0, PT, RZ, UR6, PT ;  /* 0x00000006ff007c0c */ /* 0x000fe2000bf05270 */
[----:B------:R-:W1:-:S12]  /*0380*/  LDC R0, c[0x0][0x3e0] ;  /* 0x0000f800ff007b82 */ /* 0x000e580000000800 */
[----:B------:R-:W2:Y:S01]  /*0390*/  @P0 LDC R6, c[0x0][0x454] ;  /* 0x00011500ff060b82 */ /* 0x000ea20000000800 */
[----:B----4-:R-:W-:Y:S02]  /*03a0*/  @P0 MOV R11, 0x1 ;  /* 0x00000001000b0802 */ /* 0x010fe40000000f00 */
[----:B------:R-:W-:-:S05]  /*03b0*/  @!P0 MOV R11, 0x1 ;  /* 0x00000001000b8802 */ /* 0x000fca0000000f00 */
[----:B------:R-:W1:Y:S08]  /*03c0*/  @P0 LDC R9, c[0x0][0x454] ;  /* 0x00011500ff090b82 */ /* 0x000e700000000800 */
[----:B------:R-:W3:Y:S01]  /*03d0*/  @!P0 LDC R6, c[0x0][0x434] ;  /* 0x00010d00ff068b82 */ /* 0x000ee20000000800 */
[-C--:B-1----:R-:W-:Y:S02]  /*03e0*/  @P0 IMAD R9, R9, R0.reuse, RZ ;  /* 0x0000000009090224 */ /* 0x082fe400078e02ff */
[----:B--2---:R-:W-:-:S07]  /*03f0*/  @!P0 IMAD R9, R51, R0, RZ ;  /* 0x0000000033098224 */ /* 0x004fce00078e02ff */
.L_x_1:
[----:B------:R-:W1:Y:S01]  /*0400*/  LDCU.64 UR4, c[0x0][0x410] ;  /* 0x00008200ff0477ac */ /* 0x000e620008000a00 */
[----:B------:R-:W2:Y:S01]  /*0410*/  LDC.64 R2, c[0x0][0x408] ;  /* 0x00010200ff027b82 */ /* 0x000ea20000000a00 */
[----:B------:R-:W-:Y:S01]  /*0420*/  IMAD.MOV.U32 R15, RZ, RZ, RZ ;  /* 0x000000ffff0f7224 */ /* 0x000fe200078e00ff */
[----:B------:R-:W-:Y:S01]  /*0430*/  ISETP.NE.AND P0, PT, RZ, UR6, !P1 ;  /* 0x00000006ff007c0c */ /* 0x000fe2000cf05270 */
[----:B------:R-:W-:Y:S01]  /*0440*/  BSSY.RECONVERGENT B0, `(.L_x_2) ;  /* 0x0000043000007945 */ /* 0x000fe20003800200 */
[----:B------:R-:W-:Y:S01]  /*0450*/  IMAD.WIDE.U32 R14, R12, R4, R14 ;  /* 0x000000040c0e7225 */ /* 0x000fe200078e000e */
[----:B------:R-:W-:Y:S02]  /*0460*/  SHF.R.U32.HI R4, RZ, 0x2, R50 ;  /* 0x00000002ff047819 */ /* 0x000fe40000011632 */
[----:B------:R-:W-:Y:S01]  /*0470*/  LOP3.LUT P6, R50, R50, 0x3, RZ, 0xc0, !PT ;  /* 0x0000000332327812 */ /* 0x000fe200078cc0ff */
[----:B------:R-:W-:Y:S01]  /*0480*/  IMAD R15, R12, R5, R15 ;  /* 0x000000050c0f7224 */ /* 0x000fe200078e020f */
[----:B------:R-:W-:Y:S01]  /*0490*/  LEA R0, P1, R19, R4, 0x7 ;  /* 0x0000000413007211 */ /* 0x000fe200078238ff */
[----:B---3--:R-:W-:-:S02]  /*04a0*/  IMAD R5, R7, R6, RZ ;  /* 0x0000000607057224 */ /* 0x008fc400078e02ff */
[----:B------:R-:W-:Y:S01]  /*04b0*/  VIADD R10, R4, 0x20 ;  /* 0x00000020040a7836 */ /* 0x000fe20000000000 */
[----:B------:R-:W-:Y:S02]  /*04c0*/  LEA.HI.X R19, R19, RZ, RZ, 0x7, P1 ;  /* 0x000000ff13137211 */ /* 0x000fe400008f3cff */
[----:B------:R-:W-:Y:S02]  /*04d0*/  @!P0 IMAD R5, R12, R9, R5 ;  /* 0x000000090c058224 */ /* 0x000fe400078e0205 */
[----:B-1----:R-:W-:-:S04]  /*04e0*/  IMAD.WIDE.U32 R14, R7, UR4, R14 ;  /* 0x00000004070e7c25 */ /* 0x002fc8000f8e000e */
[----:B------:R-:W-:Y:S01]  /*04f0*/  IMAD R15, R7, UR5, R15 ;  /* 0x00000005070f7c24 */ /* 0x000fe2000f8e020f */
[----:B------:R-:W1:Y:S01]  /*0500*/  LDCU.64 UR4, c[0x0][0x3f0] ;  /* 0x00007e00ff0477ac */ /* 0x000e620008000a00 */
[----:B------:R-:W-:Y:S02]  /*0510*/  IMAD R12, R12, R51, RZ ;  /* 0x000000330c0c7224 */ /* 0x000fe400078e02ff */
[-C--:B--2---:R-:W-:Y:S02]  /*0520*/  IMAD R6, R19, R2.reuse, RZ ;  /* 0x0000000213067224 */ /* 0x084fe400078e02ff */
[----:B------:R-:W-:Y:S02]  /*0530*/  IMAD.IADD R51, R51, 0x1, -R226 ;  /* 0x0000000133337824 */ /* 0x000fe400078e0ae2 */
[C---:B------:R-:W-:Y:S02]  /*0540*/  IMAD R6, R0.reuse, R3, R6 ;  /* 0x0000000300067224 */ /* 0x040fe400078e0206 */
[----:B------:R-:W-:Y:S01]  /*0550*/  IMAD.WIDE.U32 R14, R0, R2, R14 ;  /* 0x00000002000e7225 */ /* 0x000fe200078e000e */
[----:B------:R-:W-:-:S02]  /*0560*/  SHF.R.S32.HI R0, RZ, 0x1f, R12 ;  /* 0x0000001fff007819 */ /* 0x000fc4000001140c */
[----:B------:R-:W-:Y:S01]  /*0570*/  SEL R12, R12, RZ, P0 ;  /* 0x000000ff0c0c7207 */ /* 0x000fe20000000000 */
[----:B----4-:R-:W-:Y:S01]  /*0580*/  IMAD R226, R226, R11, RZ ;  /* 0x0000000be2e27224 */ /* 0x010fe200078e02ff */
[----:B------:R-:W-:Y:S01]  /*0590*/  SEL R0, R0, RZ, P0 ;  /* 0x000000ff00007207 */ /* 0x000fe20000000000 */
[----:B------:R-:W-:Y:S01]  /*05a0*/  IMAD.IADD R9, R15, 0x1, R6 ;  /* 0x000000010f097824 */ /* 0x000fe200078e0206 */
[C---:B------:R-:W-:Y:S01]  /*05b0*/  ISETP.GE.OR P6, PT, R4.reuse, R51, P6 ;  /* 0x000000330400720c */ /* 0x040fe200037c6670 */
[----:B------:R-:W-:Y:S01]  /*05c0*/  VIADD R8, R4, 0x40 ;  /* 0x0000004004087836 */ /* 0x000fe20000000000 */
[--C-:B------:R-:W-:Y:S01]  /*05d0*/  IADD3 R12, P2, P1, R226, R12, R5.reuse ;  /* 0x0000000ce20c7210 */ /* 0x100fe2000795e005 */
[----:B------:R-:W-:Y:S01]  /*05e0*/  VIADD R16, R4, 0x60 ;  /* 0x0000006004107836 */ /* 0x000fe20000000000 */
[----:B------:R-:W-:Y:S02]  /*05f0*/  SHF.R.S32.HI R7, RZ, 0x1f, R226 ;  /* 0x0000001fff077819 */ /* 0x000fe400000114e2 */
[----:B------:R-:W-:-:S02]  /*0600*/  SHF.R.S32.HI R5, RZ, 0x1f, R5 ;  /* 0x0000001fff057819 */ /* 0x000fc40000011405 */
[C---:B-1----:R-:W-:Y:S02]  /*0610*/  LEA R6, P0, R14.reuse, UR4, 0x1 ;  /* 0x000000040e067c11 */ /* 0x042fe4000f8008ff */
[----:B------:R-:W-:Y:S02]  /*0620*/  IADD3.X R0, PT, PT, R7, R0, R5, P2, P1 ;  /* 0x0000000007007210 */ /* 0x000fe400017e2405 */
[----:B------:R-:W-:Y:S01]  /*0630*/  LEA.HI.X R7, R14, UR5, R9, 0x1, P0 ;  /* 0x000000050e077c11 */ /* 0x000fe200080f0c09 */
[C---:B------:R-:W-:Y:S01]  /*0640*/  IMAD.SHL.U32 R9, R2.reuse, 0x40, RZ ;  /* 0x0000004002097824 */ /* 0x040fe200078e00ff */
[CC--:B------:R-:W-:Y:S02]  /*0650*/  LEA R14, P0, R2.reuse, R6.reuse, 0x7 ;  /* 0x00000006020e7211 */ /* 0x0c0fe400078038ff */
[----:B------:R-:W-:Y:S01]  /*0660*/  SHF.L.U64.HI R5, R2, 0x6, R3 ;  /* 0x0000000602057819 */ /* 0x000fe20000010203 */
[----:B------:R1:W-:Y:S01]  /*0670*/  STG.E.128 desc[UR26][R6.64], RZ ;  /* 0x000000ff06007986 */ /* 0x0003e2000c101d1a */
[----:B------:R-:W-:-:S02]  /*0680*/  IADD3 R18, P1, PT, R9, R6, RZ ;  /* 0x0000000609127210 */ /* 0x000fc40007f3e0ff */
[----:B------:R-:W-:Y:S01]  /*0690*/  LEA.HI.X R15, R2, R7, R3, 0x7, P0 ;  /* 0x00000007020f7211 */ /* 0x000fe200000f3c03 */
[----:B------:R1:W-:Y:S01]  /*06a0*/  STG.E.128 desc[UR26][R6.64+0x40], RZ ;  /* 0x000040ff06007986 */ /* 0x0003e2000c101d1a */
[----:B------:R-:W-:Y:S01]  /*06b0*/  IADD3 R2, P0, PT, R9, R14, RZ ;  /* 0x0000000e09027210 */ /* 0x000fe20007f1e0ff */
[C---:B------:R-:W-:Y:S01]  /*06c0*/  IMAD.X R19, R5.reuse, 0x1, R7, P1 ;  /* 0x0000000105137824 */ /* 0x040fe200008e0607 */
[-C--:B------:R-:W-:Y:S01]  /*06d0*/  ISETP.GE.AND P5, PT, R10, R51.reuse, PT ;  /* 0x000000330a00720c */ /* 0x080fe20003fa6270 */
[----:B------:R1:W-:Y:S01]  /*06e0*/  STG.E.128 desc[UR26][R6.64+0x80], RZ ;  /* 0x000080ff06007986 */ /* 0x0003e2000c101d1a */
[-C--:B------:R-:W-:Y:S01]  /*06f0*/  ISETP.GE.AND P4, PT, R8, R51.reuse, PT ;  /* 0x000000330800720c */ /* 0x080fe20003f86270 */
[----:B------:R-:W-:Y:S01]  /*0700*/  IMAD.X R3, R5, 0x1, R15, P0 ;  /* 0x0000000105037824 */ /* 0x000fe200000e060f */
[----:B------:R-:W-:Y:S01]  /*0710*/  ISETP.GE.AND P3, PT, R16, R51, PT ;  /* 0x000000331000720c */ /* 0x000fe20003f66270 */
[----:B------:R1:W-:Y:S01]  /*0720*/  STG.E.128 desc[UR26][R18.64], RZ ;  /* 0x000000ff12007986 */ /* 0x0003e2000c101d1a */
[----:B------:R-:W-:-:S02]  /*0730*/  ISETP.NE.OR P5, PT, R50, RZ, P5 ;  /* 0x000000ff3200720c */ /* 0x000fc40002fa5670 */
[C---:B------:R-:W-:Y:S01]  /*0740*/  ISETP.NE.OR P4, PT, R50.reuse, RZ, P4 ;  /* 0x000000ff3200720c */ /* 0x040fe20002785670 */
[----:B------:R1:W-:Y:S01]  /*0750*/  STG.E.128 desc[UR26][R18.64+0x40], RZ ;  /* 0x000040ff12007986 */ /* 0x0003e2000c101d1a */
[----:B------:R-:W-:-:S03]  /*0760*/  ISETP.NE.OR P3, PT, R50, RZ, P3 ;  /* 0x000000ff3200720c */ /* 0x000fc60001f65670 */
[----:B------:R1:W-:Y:S04]  /*0770*/  STG.E.128 desc[UR26][R18.64+0x80], RZ ;  /* 0x000080ff12007986 */ /* 0x0003e8000c101d1a */
[----:B------:R1:W-:Y:S04]  /*0780*/  STG.E.128 desc[UR26][R14.64], RZ ;  /* 0x000000ff0e007986 */ /* 0x0003e8000c101d1a */
[----:B------:R1:W-:Y:S04]  /*0790*/  STG.E.128 desc[UR26][R14.64+0x40], RZ ;  /* 0x000040ff0e007986 */ /* 0x0003e8000c101d1a */
[----:B------:R1:W-:Y:S04]  /*07a0*/  STG.E.128 desc[UR26][R14.64+0x80], RZ ;  /* 0x000080ff0e007986 */ /* 0x0003e8000c101d1a */
[----:B------:R1:W-:Y:S04]  /*07b0*/  STG.E.128 desc[UR26][R2.64], RZ ;  /* 0x000000ff02007986 */ /* 0x0003e8000c101d1a */
[----:B------:R1:W-:Y:S04]  /*07c0*/  STG.E.128 desc[UR26][R2.64+0x40], RZ ;  /* 0x000040ff02007986 */ /* 0x0003e8000c101d1a */
[----:B------:R1:W-:Y:S01]  /*07d0*/  STG.E.128 desc[UR26][R2.64+0x80], RZ ;  /* 0x000080ff02007986 */ /* 0x0003e2000c101d1a */
[----:B------:R-:W-:Y:S05]  /*07e0*/  @P6 BRA `(.L_x_3) ;  /* 0x0000000000206947 */ /* 0x000fea0003800000 */
[----:B------:R-:W2:Y:S01]  /*07f0*/  LDCU.64 UR4, c[0x0][0x420] ;  /* 0x00008400ff0477ac */ /* 0x000ea20008000a00 */
[----:B------:R-:W-:-:S05]  /*0800*/  IMAD R5, R4, R11, RZ ;  /* 0x0000000b04057224 */ /* 0x000fca00078e02ff */
[----:B-1----:R-:W-:-:S04]  /*0810*/  IADD3 R3, P0, PT, R5, R12, RZ ;  /* 0x0000000c05037210 */ /* 0x002fc80007f1e0ff */
[----:B------:R-:W-:Y:S02]  /*0820*/  LEA.HI.X.SX32 R2, R5, R0, 0x1, P0 ;  /* 0x0000000005027211 */ /* 0x000fe400000f0eff */
[----:B--2---:R-:W-:-:S04]  /*0830*/  LEA R4, P0, R3, UR4, 0x2 ;  /* 0x0000000403047c11 */ /* 0x004fc8000f8010ff */
[----:B------:R-:W-:Y:S01]  /*0840*/  LEA.HI.X R5, R3, UR5, R2, 0x2, P0 ;  /* 0x0000000503057c11 */ /* 0x000fe200080f1402 */
[----:B------:R-:W-:-:S05]  /*0850*/  IMAD.MOV.U32 R3, RZ, RZ, 0x7f800000 ;  /* 0x7f800000ff037424 */ /* 0x000fca00078e00ff */
[----:B------:R2:W-:Y:S03]  /*0860*/  STG.E desc[UR26][R4.64], R3 ;  /* 0x0000000304007986 */ /* 0x0005e6000c10191a */
.L_x_3:
[----:B------:R-:W-:Y:S05]  /*0870*/  BSYNC.RECONVERGENT B0 ;  /* 0x0000000000007941 */ /* 0x000fea0003800200 */
.L_x_2:
[----:B------:R-:W-:Y:S04]  /*0880*/  BSSY.RECONVERGENT B0, `(.L_x_4) ;  /* 0x000000a000007945 */ /* 0x000fe80003800200 */
[----:B------:R-:W-:Y:S05]  /*0890*/  @P5 BRA `(.L_x_5) ;  /* 0x0000000000205947 */ /* 0x000fea0003800000 */
[----:B------:R-:W3:Y:S01]  /*08a0*/  LDCU.64 UR4, c[0x0][0x420] ;  /* 0x00008400ff0477ac */ /* 0x000ee20008000a00 */
[----:B--2---:R-:W-:-:S05]  /*08b0*/  IMAD R5, R10, R11, RZ ;  /* 0x0000000b0a057224 */ /* 0x004fca00078e02ff */
[----:B-1----:R-:W-:-:S04]  /*08c0*/  IADD3 R3, P0, PT, R5, R12, RZ ;  /* 0x0000000c05037210 */ /* 0x002fc80007f1e0ff */
[----:B------:R-:W-:Y:S02]  /*08d0*/  LEA.HI.X.SX32 R2, R5, R0, 0x1, P0 ;  /* 0x0000000005027211 */ /* 0x000fe400000f0eff */
[----:B---3--:R-:W-:-:S04]  /*08e0*/  LEA R4, P0, R3, UR4, 0x2 ;  /* 0x0000000403047c11 */ /* 0x008fc8000f8010ff */
[----:B------:R-:W-:Y:S01]  /*08f0*/  LEA.HI.X R5, R3, UR5, R2, 0x2, P0 ;  /* 0x0000000503057c11 */ /* 0x000fe200080f1402 */
[----:B------:R-:W-:-:S05]  /*0900*/  IMAD.MOV.U32 R3, RZ, RZ, 0x7f800000 ;  /* 0x7f800000ff037424 */ /* 0x000fca00078e00ff */
[----:B------:R3:W-:Y:S03]  /*0910*/  STG.E desc[UR26][R4.64], R3 ;  /* 0x0000000304007986 */ /* 0x0007e6000c10191a */
.L_x_5:
[----:B------:R-:W-:Y:S05]  /*0920*/  BSYNC.RECONVERGENT B0 ;  /* 0x0000000000007941 */ /* 0x000fea0003800200 */
.L_x_4:
[----:B------:R-:W-:Y:S04]  /*0930*/  BSSY.RECONVERGENT B0, `(.L_x_6) ;  /* 0x000000a000007945 */ /* 0x000fe80003800200 */
[----:B------:R-:W-:Y:S05]  /*0940*/  @P4 BRA `(.L_x_7) ;  /* 0x0000000000204947 */ /* 0x000fea0003800000 */
[----:B------:R-:W4:Y:S01]  /*0950*/  LDCU.64 UR4, c[0x0][0x420] ;  /* 0x00008400ff0477ac */ /* 0x000f220008000a00 */
[----:B--23--:R-:W-:-:S05]  /*0960*/  IMAD R5, R8, R11, RZ ;  /* 0x0000000b08057224 */ /* 0x00cfca00078e02ff */
[----:B-1----:R-:W-:-:S04]  /*0970*/  IADD3 R3, P0, PT, R5, R12, RZ ;  /* 0x0000000c05037210 */ /* 0x002fc80007f1e0ff */
[----:B------:R-:W-:Y:S02]  /*0980*/  LEA.HI.X.SX32 R2, R5, R0, 0x1, P0 ;  /* 0x0000000005027211 */ /* 0x000fe400000f0eff */
[----:B----4-:R-:W-:-:S04]  /*0990*/  LEA R4, P0, R3, UR4, 0x2 ;  /* 0x0000000403047c11 */ /* 0x010fc8000f8010ff */
[----:B------:R-:W-:Y:S01]  /*09a0*/  LEA.HI.X R5, R3, UR5, R2, 0x2, P0 ;  /* 0x0000000503057c11 */ /* 0x000fe200080f1402 */
[----:B------:R-:W-:-:S05]  /*09b0*/  IMAD.MOV.U32 R3, RZ, RZ, 0x7f800000 ;  /* 0x7f800000ff037424 */ /* 0x000fca00078e00ff */
[----:B------:R4:W-:Y:S03]  /*09c0*/  STG.E desc[UR26][R4.64], R3 ;  /* 0x0000000304007986 */ /* 0x0009e6000c10191a */
.L_x_7:
[----:B------:R-:W-:Y:S05]  /*09d0*/  BSYNC.RECONVERGENT B0 ;  /* 0x0000000000007941 */ /* 0x000fea0003800200 */
.L_x_6:
[----:B------:R-:W-:Y:S05]  /*09e0*/  @P3 EXIT ;  /* 0x000000000000394d */ /* 0x000fea0003800000 */
[----:B------:R-:W1:Y:S01]  /*09f0*/  LDCU.64 UR4, c[0x0][0x420] ;  /* 0x00008400ff0477ac */ /* 0x000e620008000a00 */
[----:B------:R-:W-:Y:S02]  /*0a00*/  IMAD R11, R16, R11, RZ ;  /* 0x0000000b100b7224 */ /* 0x000fe400078e02ff */
[----:B--234-:R-:W-:-:S03]  /*0a10*/  IMAD.MOV.U32 R5, RZ, RZ, 0x7f800000 ;  /* 0x7f800000ff057424 */ /* 0x01cfc600078e00ff */
[----:B------:R-:W-:-:S04]  /*0a20*/  IADD3 R12, P0, PT, R11, R12, RZ ;  /* 0x0000000c0b0c7210 */ /* 0x000fc80007f1e0ff */
[----:B------:R-:W-:Y:S02]  /*0a30*/  LEA.HI.X.SX32 R11, R11, R0, 0x1, P0 ;  /* 0x000000000b0b7211 */ /* 0x000fe400000f0eff */
[----:B-1----:R-:W-:-:S04]  /*0a40*/  LEA R2, P0, R12, UR4, 0x2 ;  /* 0x000000040c027c11 */ /* 0x002fc8000f8010ff */
[----:B------:R-:W-:-:S05]  /*0a50*/  LEA.HI.X R3, R12, UR5, R11, 0x2, P0 ;  /* 0x000000050c037c11 */ /* 0x000fca00080f140b */
[----:B------:R-:W-:Y:S01]  /*0a60*/  STG.E desc[UR26][R2.64], R5 ;  /* 0x0000000502007986 */ /* 0x000fe2000c10191a */
[----:B------:R-:W-:Y:S05]  /*0a70*/  EXIT ;  /* 0x000000000000794d */ /* 0x000fea0003800000 */
.L_x_0:
[----:B------:R-:W1:Y:S01]  /*0a80*/  LDC R0, c[0x0][0x3e8] ;  /* 0x0000fa00ff007b82 */ /* 0x000e620000000800 */
[----:B------:R-:W-:Y:S01]  /*0a90*/  IABS R6, R7 ;  /* 0x0000000700067213 */ /* 0x000fe20000000000 */
[----:B------:R-:W2:Y:S01]  /*0aa0*/  LDCU.128 UR4, c[0x0][0x3b0] ;  /* 0x00007600ff0477ac */ /* 0x000ea20008000c00 */
[C---:B------:R-:W-:Y:S01]  /*0ab0*/  IMAD.SHL.U32 R225, R50.reuse, 0x8, RZ ;  /* 0x0000000832e17824 */ /* 0x040fe200078e00ff */
[--C-:B------:R-:W-:Y:S01]  /*0ac0*/  SHF.R.U32.HI R134, RZ, 0x2, R50.reuse ;  /* 0x00000002ff867819 */ /* 0x100fe20000011632 */
[----:B------:R-:W-:Y:S01]  /*0ad0*/  IMAD.MOV.U32 R23, RZ, RZ, RZ ;  /* 0x000000ffff177224 */ /* 0x000fe200078e00ff */
[----:B------:R-:W3:Y:S01]  /*0ae0*/  LDCU.128 UR20, c[0x0][0x3a0] ;  /* 0x00007400ff1477ac */ /* 0x000ee20008000c00 */
[----:B------:R-:W-:Y:S01]  /*0af0*/  IMAD.SHL.U32 R133, R50, 0x20, RZ ;  /* 0x0000002032857824 */ /* 0x000fe200078e00ff */
[----:B------:R-:W4:Y:S01]  /*0b00*/  LDC.64 R170, c[0x0][0x3c0] ;  /* 0x0000f000ffaa7b82 */ /* 0x000f220000000a00 */
[----:B------:R-:W-:Y:S01]  /*0b10*/  LOP3.LUT R22, R225, 0x18, RZ, 0xc0, !PT ;  /* 0x00000018e1167812 */ /* 0x000fe200078ec0ff */
[----:B------:R-:W5:Y:S01]  /*0b20*/  LDCU.128 UR16, c[0x0][0x3d0] ;  /* 0x00007a00ff1077ac */ /* 0x000f620008000c00 */
[----:B------:R-:W-:Y:S01]  /*0b30*/  VIADD R48, R2, 0xffffffff ;  /* 0xffffffff02307836 */ /* 0x000fe20000000000 */
[----:B------:R-:W-:Y:S01]  /*0b40*/  SHF.R.U32.HI R132, RZ, 0x1, R50 ;  /* 0x00000001ff847819 */ /* 0x000fe20000011632 */
[----:B------:R-:W-:Y:S01]  /*0b50*/  IMAD.MOV.U32 R135, RZ, RZ, RZ ;  /* 0x000000ffff877224 */ /* 0x000fe200078e00ff */
[----:B------:R-:W5:Y:S01]  /*0b60*/  LDCU.128 UR12, c[0x0][0x390] ;  /* 0x00007200ff0c77ac */ /* 0x000f620008000c00 */
[C---:B------:R-:W-:Y:S01]  /*0b70*/  LOP3.LUT P6, RZ, R50.reuse, 0x4, RZ, 0xc0, !PT ;  /* 0x0000000432ff7812 */ /* 0x040fe200078cc0ff */
[----:B------:R-:W-:Y:S01]  /*0b80*/  IMAD.SHL.U32 R229, R50, 0x2, RZ ;  /* 0x0000000232e57824 */ /* 0x000fe200078e00ff */
[----:B------:R-:W5:Y:S01]  /*0b90*/  LDCU.128 UR8, c[0x0][0x380] ;  /* 0x00007000ff0877ac */ /* 0x000f620008000c00 */
[----:B------:R-:W-:-:S03]  /*0ba0*/  IMAD.WIDE.U32 R18, R19, 0x80, R134 ;  /* 0x0000008013127825 */ /* 0x000fc600078e0086 */
[----:B------:R-:W-:Y:S02]  /*0bb0*/  LOP3.LUT R229, R229, 0x6, RZ, 0xc0, !PT ;  /* 0x00000006e5e57812 */ /* 0x000fe400078ec0ff */
[----:B-1----:R-:W-:-:S04]  /*0bc0*/  IABS R3, R0 ;  /* 0x0000000000037213 */ /* 0x002fc80000000000 */
[----:B------:R-:W1:Y:S08]  /*0bd0*/  I2F.RP R5, R3 ;  /* 0x0000000300057306 */ /* 0x000e700000209400 */
[----:B-1----:R-:W1:Y:S02]  /*0be0*/  MUFU.RCP R8, R5 ;  /* 0x0000000500087308 */ /* 0x002e640000001000 */
[----:B-1----:R-:W-:Y:S01]  /*0bf0*/  VIADD R8, R8, 0xffffffe ;  /* 0x0ffffffe08087836 */ /* 0x002fe20000000000 */
[----:B------:R-:W-:-:S05]  /*0c00*/  SHF.R.S32.HI R5, RZ, 0x1f, R11 ;  /* 0x0000001fff057819 */ /* 0x000fca000001140b */
[----:B------:R-:W1:Y:S02]  /*0c10*/  F2I.FTZ.U32.TRUNC.NTZ R9, R8 ;  /* 0x0000000800097305 */ /* 0x000e64000021f000 */
[----:B-1----:R-:W-:Y:S02]  /*0c20*/  IMAD.MOV R4, RZ, RZ, -R9 ;  /* 0x000000ffff047224 */ /* 0x002fe400078e0a09 */
[----:B------:R-:W-:Y:S02]  /*0c30*/  IMAD.MOV.U32 R8, RZ, RZ, RZ ;  /* 0x000000ffff087224 */ /* 0x000fe400078e00ff */
[----:B------:R-:W-:-:S04]  /*0c40*/  IMAD R4, R4, R3, RZ ;  /* 0x0000000304047224 */ /* 0x000fc800078e02ff */
[----:B------:R-:W-:-:S06]  /*0c50*/  IMAD.HI.U32 R9, R9, R4, R8 ;  /* 0x0000000409097227 */ /* 0x000fcc00078e0008 */
[----:B------:R-:W-:-:S04]  /*0c60*/  IMAD.HI.U32 R16, R9, R6, RZ ;  /* 0x0000000609107227 */ /* 0x000fc800078e00ff */
[----:B------:R-:W-:Y:S02]  /*0c70*/  IMAD.MOV R4, RZ, RZ, -R16 ;  /* 0x000000ffff047224 */ /* 0x000fe400078e0a10 */
[----:B--2---:R-:W-:-:S04]  /*0c80*/  IMAD.WIDE.U32 R8, R11, UR6, R22 ;  /* 0x000000060b087c25 */ /* 0x004fc8000f8e0016 */
[----:B------:R-:W-:Y:S02]  /*0c90*/  IMAD R4, R3, R4, R6 ;  /* 0x0000000403047224 */ /* 0x000fe400078e0206 */
[----:B------:R-:W-:-:S03]  /*0ca0*/  IMAD R6, R5, UR6, RZ ;  /* 0x0000000605067c24 */ /* 0x000fc6000f8e02ff */
[----:B------:R-:W-:Y:S01]  /*0cb0*/  ISETP.GT.U32.AND P1, PT, R3, R4, PT ;  /* 0x000000040300720c */ /* 0x000fe20003f24070 */
[----:B------:R-:W-:-:S04]  /*0cc0*/  IMAD R6, R11, UR7, R6 ;  /* 0x000000070b067c24 */ /* 0x000fc8000f8e0206 */
[----:B------:R-:W-:Y:S01]  /*0cd0*/  IMAD.IADD R9, R9, 0x1, R6 ;  /* 0x0000000109097824 */ /* 0x000fe200078e0206 */
[----:B------:R-:W-:Y:S01]  /*0ce0*/  LOP3.LUT R6, R133, 0xc0, RZ, 0xc0, !PT ;  /* 0x000000c085067812 */ /* 0x000fe200078ec0ff */
[----:B---3--:R-:W-:Y:S01]  /*0cf0*/  IMAD.WIDE.U32 R14, R12, UR20, R8 ;  /* 0x000000140c0e7c25 */ /* 0x008fe2000f8e0008 */
[----:B------:R-:W-:Y:S01]  /*0d00*/  LOP3.LUT R9, R225, 0xd8, RZ, 0xc0, !PT ;  /* 0x000000d8e1097812 */ /* 0x000fe200078ec0ff */
[----:B------:R-:W-:-:S04]  /*0d10*/  USHF.L.U64.HI UR20, UR6, 0x6, UR7 ;  /* 0x0000000606147899 */ /* 0x000fc80008010207 */
[----:B------:R-:W-:Y:S02]  /*0d20*/  @!P1 IMAD.IADD R4, R4, 0x1, -R3 ;  /* 0x0000000104049824 */ /* 0x000fe400078e0a03 */
[----:B------:R-:W-:Y:S01]  /*0d30*/  @!P1 VIADD R16, R16, 0x1 ;  /* 0x0000000110109836 */ /* 0x000fe20000000000 */
[----:B------:R-:W-:Y:S01]  /*0d40*/  ISETP.NE.AND P1, PT, R0, RZ, PT ;  /* 0x000000ff0000720c */ /* 0x000fe20003f25270 */
[----:B------:R-:W-:Y:S01]  /*0d50*/  IMAD R15, R12, UR21, R15 ;  /* 0x000000150c0f7c24 */ /* 0x000fe2000f8e020f */
[----:B------:R-:W-:Y:S01]  /*0d60*/  ISETP.GE.U32.AND P2, PT, R4, R3, PT ;  /* 0x000000030400720c */ /* 0x000fe20003f46070 */
[----:B------:R-:W-:Y:S01]  /*0d70*/  USHF.L.U32 UR21, UR6, 0x6, URZ ;  /* 0x0000000606157899 */ /* 0x000fe200080006ff */
[----:B------:R-:W-:Y:S01]  /*0d80*/  LOP3.LUT R3, R7, R0, RZ, 0x3c, !PT ;  /* 0x0000000007037212 */ /* 0x000fe200078e3cff */
[----:B------:R-:W-:Y:S01]  /*0d90*/  IMAD.WIDE.U32 R14, R134, UR6, R14 ;  /* 0x00000006860e7c25 */ /* 0x000fe2000f8e000e */
[----:B------:R-:W-:Y:S02]  /*0da0*/  LOP3.LUT R4, R9, 0x18, R50, 0x78, !PT ;  /* 0x0000001809047812 */ /* 0x000fe400078e7832 */
[----:B------:R-:W-:Y:S01]  /*0db0*/  ISETP.GE.AND P0, PT, R3, RZ, PT ;  /* 0x000000ff0300720c */ /* 0x000fe20003f06270 */
[----:B------:R-:W-:Y:S01]  /*0dc0*/  IMAD.SHL.U32 R3, R50, 0x4, RZ ;  /* 0x0000000432037824 */ /* 0x000fe200078e00ff */
[----:B------:R-:W-:Y:S01]  /*0dd0*/  LOP3.LUT R225, R4, 0x1f20, R225, 0xf8, !PT ;  /* 0x00001f2004e17812 */ /* 0x000fe200078ef8e1 */
[----:B------:R-:W-:-:S02]  /*0de0*/  IMAD R15, R134, UR7, R15 ;  /* 0x00000007860f7c24 */ /* 0x000fc4000f8e020f */
[----:B------:R-:W-:Y:S01]  /*0df0*/  IMAD R9, R48, UR20, RZ ;  /* 0x0000001430097c24 */ /* 0x000fe2000f8e02ff */
[----:B------:R-:W-:Y:S01]  /*0e00*/  LOP3.LUT R3, R6, 0x18, R3, 0xf8, !PT ;  /* 0x0000001806037812 */ /* 0x000fe200078ef803 */
[----:B------:R-:W-:Y:S02]  /*0e10*/  @P2 VIADD R16, R16, 0x1 ;  /* 0x0000000110102836 */ /* 0x000fe40000000000 */
[----:B----4-:R-:W-:Y:S01]  /*0e20*/  IMAD R6, R5, R170, RZ ;  /* 0x000000aa05067224 */ /* 0x010fe200078e02ff */
[----:B------:R-:W-:Y:S01]  /*0e30*/  LOP3.LUT R219, R3, 0x8, R50, 0x78, !PT ;  /* 0x0000000803db7812 */ /* 0x000fe200078e7832 */
[----:B------:R-:W1:Y:S01]  /*0e40*/  LDC.64 R4, c[0x0][0x3c8] ;  /* 0x0000f200ff047b82 */ /* 0x000e620000000a00 */
[----:B------:R-:W-:-:S04]  /*0e50*/  IMAD.WIDE.U32 R20, R48, UR21, RZ ;  /* 0x0000001530147c25 */ /* 0x000fc8000f8e00ff */
[----:B------:R-:W-:Y:S01]  /*0e60*/  @!P0 IMAD.MOV R16, RZ, RZ, -R16 ;  /* 0x000000ffff108224 */ /* 0x000fe200078e0a10 */
[----:B------:R-:W-:Y:S01]  /*0e70*/  @!P1 LOP3.LUT R16, RZ, R0, RZ, 0x33, !PT ;  /* 0x00000000ff109212 */ /* 0x000fe200078e33ff */
[C---:B------:R-:W-:Y:S02]  /*0e80*/  IMAD R6, R11.reuse, R171, R6 ;  /* 0x000000ab0b067224 */ /* 0x040fe400078e0206 */
[----:B------:R-:W-:Y:S01]  /*0e90*/  IMAD.WIDE.U32 R10, R11, R170, R22 ;  /* 0x000000aa0b0a7225 */ /* 0x000fe200078e0016 */
[----:B------:R-:W-:-:S03]  /*0ea0*/  SHF.R.S32.HI R0, RZ, 0x1f, R16 ;  /* 0x0000001fff007819 */ /* 0x000fc60000011410 */
[----:B-----5:R-:W-:-:S04]  /*0eb0*/  IMAD.WIDE.U32 R14, R16, UR16, R14 ;  /* 0x00000010100e7c25 */ /* 0x020fc8000f8e000e */
[----:B------:R-:W-:Y:S01]  /*0ec0*/  IMAD R223, R0, UR16, RZ ;  /* 0x0000001000df7c24 */ /* 0x000fe2000f8e02ff */
[----:B------:R-:W-:Y:S01]  /*0ed0*/  LEA R224, P0, R14, UR10, 0x1 ;  /* 0x0000000a0ee07c11 */ /* 0x000fe2000f8008ff */
[----:B------:R-:W-:Y:S01]  /*0ee0*/  IMAD.WIDE.U32 R22, R12, UR14, R22 ;  /* 0x0000000e0c167c25 */ /* 0x000fe2000f8e0016 */
[----:B------:R-:W-:Y:S01]  /*0ef0*/  USHF.L.U32 UR14, UR6, 0x5, URZ ;  /* 0x00000005060e7899 */ /* 0x000fe200080006ff */
[----:B------:R-:W2:Y:S01]  /*0f00*/  S2UR UR16, SR_CgaCtaId ;  /* 0x00000000001079c3 */ /* 0x000ea20000008800 */
[----:B------:R-:W-:Y:S01]  /*0f10*/  USHF.L.U64.HI UR6, UR6, 0x5, UR7 ;  /* 0x0000000506067899 */ /* 0x000fe20008010207 */
[----:B------:R-:W-:Y:S01]  /*0f20*/  IMAD R223, R16, UR17, R223 ;  /* 0x0000001110df7c24 */ /* 0x000fe2000f8e02df */
[----:B------:R-:W-:Y:S01]  /*0f30*/  USHF.L.U64.HI UR7, UR4, 0x5, UR5 ;  /* 0x0000000504077899 */ /* 0x000fe20008010205 */
[----:B------:R-:W-:Y:S01]  /*0f40*/  IMAD.IADD R11, R11, 0x1, R6 ;  /* 0x000000010b0b7824 */ /* 0x000fe200078e0206 */
[----:B------:R-:W-:Y:S01]  /*0f50*/  USHF.L.U32 UR10, UR4, 0x5, URZ ;  /* 0x00000005040a7899 */ /* 0x000fe200080006ff */
[----:B------:R-:W-:-:S02]  /*0f60*/  IMAD.IADD R223, R15, 0x1, R223 ;  /* 0x000000010fdf7824 */ /* 0x000fc400078e02df */
[----:B------:R-:W-:Y:S02]  /*0f70*/  IMAD.IADD R6, R21, 0x1, R9 ;  /* 0x0000000115067824 */ /* 0x000fe400078e0209 */
[----:B------:R-:W-:Y:S01]  /*0f80*/  IMAD R23, R12, UR15, R23 ;  /* 0x0000000f0c177c24 */ /* 0x000fe2000f8e0217 */
[----:B------:R-:W-:Y:S01]  /*0f90*/  LEA.HI.X R223, R14, UR11, R223, 0x1, P0 ;  /* 0x0000000b0edf7c11 */ /* 0x000fe200080f0cdf */
[----:B------:R-:W-:Y:S01]  /*0fa0*/  IMAD.WIDE.U32 R24, R12, UR22, R10 ;  /* 0x000000160c187c25 */ /* 0x000fe2000f8e000a */
[C---:B------:R-:W-:Y:S01]  /*0fb0*/  IADD3 R9, P0, PT, R20.reuse, UR14, RZ ;  /* 0x0000000e14097c10 */ /* 0x040fe2000ff1e0ff */
[----:B------:R-:W-:Y:S01]  /*0fc0*/  USHF.L.U32 UR15, UR4, 0x6, URZ ;  /* 0x00000006040f7899 */ /* 0x000fe200080006ff */
[----:B------:R-:W-:Y:S01]  /*0fd0*/  LEA R14, P1, R20, R224, 0x1 ;  /* 0x000000e0140e7211 */ /* 0x000fe200078208ff */
[----:B------:R-:W-:Y:S01]  /*0fe0*/  USHF.L.U64.HI UR11, UR4, 0x6, UR5 ;  /* 0x00000006040b7899 */ /* 0x000fe20008010205 */
[----:B------:R-:W-:Y:S01]  /*0ff0*/  IADD3.X R8, PT, PT, R6, UR6, RZ, P0, !PT ;  /* 0x0000000606087c10 */ /* 0x000fe200087fe4ff */
[----:B------:R-:W-:Y:S01]  /*1000*/  IMAD R25, R12, UR23, R25 ;  /* 0x000000170c197c24 */ /* 0x000fe2000f8e0219 */
[----:B------:R-:W-:Y:S01]  /*1010*/  LEA.HI.X R15, R20, R223, R6, 0x1, P1 ;  /* 0x000000df140f7211 */ /* 0x000fe200008f0c06 */
[----:B-1----:R-:W-:Y:S01]  /*1020*/  IMAD.WIDE.U32 R20, R7, R4, R22 ;  /* 0x0000000407147225 */ /* 0x002fe200078e0016 */
[----:B------:R-:W-:-:S03]  /*1030*/  LEA R10, P0, R9, R224, 0x1 ;  /* 0x000000e0090a7211 */ /* 0x000fc600078008ff */
[----:B------:R-:W-:Y:S01]  /*1040*/  IMAD.U32 R22, RZ, RZ, UR10 ;  /* 0x0000000aff167e24 */ /* 0x000fe2000f8e00ff */
[----:B------:R-:W-:Y:S01]  /*1050*/  LEA.HI.X R11, R9, R223, R8, 0x1, P0 ;  /* 0x000000df090b7211 */ /* 0x000fe200000f0c08 */
[----:B------:R-:W-:Y:S02]  /*1060*/  IMAD.U32 R23, RZ, RZ, UR7 ;  /* 0x00000007ff177e24 */ /* 0x000fe4000f8e00ff */
[----:B------:R-:W-:Y:S02]  /*1070*/  IMAD R21, R7, R5, R21 ;  /* 0x0000000507157224 */ /* 0x000fe400078e0215 */
[----:B------:R-:W-:-:S04]  /*1080*/  IMAD.WIDE.U32 R8, R134, R170, R24 ;  /* 0x000000aa86087225 */ /* 0x000fc800078e0018 */
[----:B------:R-:W-:Y:S02]  /*1090*/  IMAD R7, R19, UR4, RZ ;  /* 0x0000000413077c24 */ /* 0x000fe4000f8e02ff */
[----:B------:R-:W-:Y:S02]  /*10a0*/  IMAD.U32 R24, RZ, RZ, UR15 ;  /* 0x0000000fff187e24 */ /* 0x000fe4000f8e00ff */
[----:B------:R-:W-:Y:S02]  /*10b0*/  IMAD.U32 R25, RZ, RZ, UR11 ;  /* 0x0000000bff197e24 */ /* 0x000fe4000f8e00ff */
[----:B------:R-:W-:Y:S02]  /*10c0*/  IMAD R5, R0, UR18, RZ ;  /* 0x0000001200057c24 */ /* 0x000fe4000f8e02ff */
[----:B------:R-:W-:-:S04]  /*10d0*/  IMAD.WIDE.U32 R22, R18, UR4, R22 ;  /* 0x0000000412167c25 */ /* 0x000fc8000f8e0016 */
[C---:B------:R-:W-:Y:S01]  /*10e0*/  IMAD R9, R134.reuse, R171, R9 ;  /* 0x000000ab86097224 */ /* 0x040fe200078e0209 */
[----:B------:R-:W-:Y:S01]  /*10f0*/  LOP3.LUT R134, R134, 0x7, RZ, 0xc0, !PT ;  /* 0x0000000786867812 */ /* 0x000fe200078ec0ff */
[C---:B------:R-:W-:Y:S02]  /*1100*/  IMAD R12, R18.reuse, UR5, R7 ;  /* 0x00000005120c7c24 */ /* 0x040fe4000f8e0207 */
[----:B------:R-:W-:-:S04]  /*1110*/  IMAD.WIDE.U32 R6, R18, UR4, R24 ;  /* 0x0000000412067c25 */ /* 0x000fc8000f8e0018 */
[----:B------:R-:W-:Y:S01]  /*1120*/  IMAD R0, R16, UR19, R5 ;  /* 0x0000001310007c24 */ /* 0x000fe2000f8e0205 */
[----:B------:R-:W-:Y:S01]  /*1130*/  IADD3 R5, P3, PT, R20, R22, RZ ;  /* 0x0000001614057210 */ /* 0x000fe20007f7e0ff */
[----:B------:R-:W-:Y:S01]  /*1140*/  IMAD.WIDE.U32 R16, R16, UR18, R8 ;  /* 0x0000001210107c25 */ /* 0x000fe2000f8e0008 */
[----:B------:R-:W-:Y:S02]  /*1150*/  IADD3 R9, P1, P0, R20, UR10, R6 ;  /* 0x0000000a14097c10 */ /* 0x000fe4000f83e006 */
[----:B------:R-:W-:Y:S01]  /*1160*/  IADD3.X R4, PT, PT, R21, R12, R23, P3, !PT ;  /* 0x0000000c15047210 */ /* 0x000fe20001ffe417 */
[----:B------:R-:W-:Y:S01]  /*1170*/  IMAD.WIDE.U32 R18, R18, UR4, R20 ;  /* 0x0000000412127c25 */ /* 0x000fe2000f8e0014 */
[----:B------:R-:W-:Y:S02]  /*1180*/  UMOV UR4, 0x400 ;  /* 0x0000040000047882 */ /* 0x000fe40000000000 */
[----:B--2---:R-:W-:Y:S01]  /*1190*/  ULEA UR4, UR16, UR4, 0x18 ;  /* 0x0000000410047291 */ /* 0x004fe2000f8ec0ff */
[----:B------:R-:W-:Y:S01]  /*11a0*/  IMAD.IADD R8, R12, 0x1, R7 ;  /* 0x000000010c087824 */ /* 0x000fe200078e0207 */
[----:B------:R-:W-:Y:S01]  /*11b0*/  IADD3 R7, P2, PT, R20, R6, RZ ;  /* 0x0000000614077210 */ /* 0x000fe20007f5e0ff */
[----:B------:R-:W-:Y:S01]  /*11c0*/  IMAD.IADD R12, R19, 0x1, R12 ;  /* 0x00000001130c7824 */ /* 0x000fe200078e020c */
[----:B------:R-:W-:Y:S01]  /*11d0*/  LEA R20, P3, R18, UR8, 0x1 ;  /* 0x0000000812147c11 */ /* 0x000fe2000f8608ff */
[----:B------:R-:W-:Y:S01]  /*11e0*/  IMAD.IADD R221, R17, 0x1, R0 ;  /* 0x0000000111dd7824 */ /* 0x000fe200078e0200 */
[----:B------:R-:W-:Y:S01]  /*11f0*/  LEA R225, R225, UR4, 0x1 ;  /* 0x00000004e1e17c11 */ /* 0x000fe2000f8e08ff */
[----:B------:R-:W-:Y:S01]  /*1200*/  IMAD.X R6, R8, 0x1, R21, P2 ;  /* 0x0000000108067824 */ /* 0x000fe200010e0615 */
[----:B------:R-:W-:-:S02]  /*1210*/  IADD3.X R8, PT, PT, R21, UR7, R8, P1, P0 ;  /* 0x0000000715087c10 */ /* 0x000fc40008fe0408 */
[----:B------:R-:W-:Y:S02]  /*1220*/  LEA R22, P2, R5, UR8, 0x1 ;  /* 0x0000000805167c11 */ /* 0x000fe4000f8408ff */
[----:B------:R-:W-:Y:S02]  /*1230*/  LEA.HI.X R21, R18, UR9, R12, 0x1, P3 ;  /* 0x0000000912157c11 */ /* 0x000fe400098f0c0c */
[----:B------:R-:W-:Y:S02]  /*1240*/  LEA R18, P1, R7, UR8, 0x1 ;  /* 0x0000000807127c11 */ /* 0x000fe4000f8208ff */
[----:B------:R-:W-:Y:S01]  /*1250*/  LEA.HI.X R23, R5, UR9, R4, 0x1, P2 ;  /* 0x0000000905177c11 */ /* 0x000fe200090f0c04 */
[----:B------:R-:W-:Y:S01]  /*1260*/  @!PT LDS RZ, [RZ] ;  /* 0x00000000fffff984 */ /* 0x000fe20000000800 */
[----:B------:R-:W-:Y:S01]  /*1270*/  @!PT LDS RZ, [RZ] ;  /* 0x00000000fffff984 */ /* 0x000fe20000000800 */
[----:B------:R-:W-:Y:S01]  /*1280*/  @!PT LDS RZ, [RZ] ;  /* 0x00000000fffff984 */ /* 0x000fe20000000800 */
[----:B------:R-:W-:Y:S01]  /*1290*/  LDGSTS.E.BYPASS.LTC128B.128 [R225], desc[UR26][R20.64] ;  /* 0x0000000014e17fae */ /* 0x000fe2000b981a1a */
[----:B------:R-:W-:Y:S01]  /*12a0*/  LEA R12, P0, R9, UR8, 0x1 ;  /* 0x00000008090c7c11 */ /* 0x000fe2000f8008ff */
[----:B------:R-:W-:Y:S01]  /*12b0*/  IMAD.WIDE.U32 R4, R48, R170, RZ ;  /* 0x000000aa30047225 */ /* 0x000fe200078e00ff */
[----:B------:R-:W-:Y:S01]  /*12c0*/  LEA.HI.X R19, R7, UR9, R6, 0x1, P1 ;  /* 0x0000000907137c11 */ /* 0x000fe200088f0c06 */
[----:B------:R-:W-:Y:S01]  /*12d0*/  LDGSTS.E.BYPASS.LTC128B.128 [R225+0x2000], desc[UR26][R20.64+0x40] ;  /* 0x0200004014e17fae */ /* 0x000fe2000b981a1a */
[----:B------:R-:W-:Y:S01]  /*12e0*/  LEA.HI.X R13, R9, UR9, R8, 0x1, P0 ;  /* 0x00000009090d7c11 */ /* 0x000fe200080f0c08 */
[----:B------:R-:W-:Y:S01]  /*12f0*/  IMAD.SHL.U32 R8, R50, 0x10, RZ ;  /* 0x0000001032087824 */ /* 0x000fe200078e00ff */
[----:B------:R-:W-:Y:S01]  /*1300*/  LEA R222, P0, R16, UR12, 0x1 ;  /* 0x0000000c10de7c11 */ /* 0x000fe2000f8008ff */
[----:B------:R-:W-:Y:S01]  /*1310*/  LDGSTS.E.BYPASS.LTC128B.128 [R225+0x4000], desc[UR26][R20.64+0x80] ;  /* 0x0400008014e17fae */ /* 0x000fe2000b981a1a */
[----:B------:R-:W-:Y:S01]  /*1320*/  IMAD R0, R48, R171, R5 ;  /* 0x000000ab30007224 */ /* 0x000fe200078e0205 */
[----:B------:R-:W-:Y:S01]  /*1330*/  LOP3.LUT R7, R133, 0x120, RZ, 0xc0, !PT ;  /* 0x0000012085077812 */ /* 0x000fe200078ec0ff */
[----:B------:R-:W-:Y:S01]  /*1340*/  IMAD.SHL.U32 R5, R4, 0x40, RZ ;  /* 0x0000004004057824 */ /* 0x000fe200078e00ff */
[----:B------:R-:W-:Y:S01]  /*1350*/  LDGSTS.E.BYPASS.LTC128B.128 [R225+0x800], desc[UR26][R22.64] ;  /* 0x0080000016e17fae */ /* 0x000fe2000b981a1a */
[----:B------:R-:W-:-:S02]  /*1360*/  LEA.HI.X R221, R16, UR13, R221, 0x1, P0 ;  /* 0x0000000d10dd7c11 */ /* 0x000fc400080f0cdd */
[----:B------:R-:W-:Y:S01]  /*1370*/  LOP3.LUT R7, R7, 0x3e00, R8, 0xf8, !PT ;  /* 0x00003e0007077812 */ /* 0x000fe200078ef808 */
[----:B------:R-:W-:Y:S01]  /*1380*/  LDGSTS.E.BYPASS.LTC128B.128 [R225+0x2800], desc[UR26][R22.64+0x40] ;  /* 0x0280004016e17fae */ /* 0x000fe2000b981a1a */
[----:B------:R-:W-:Y:S02]  /*1390*/  LOP3.LUT R8, R8, 0x100, RZ, 0xc0, !PT ;  /* 0x0000010008087812 */ /* 0x000fe400078ec0ff */
[----:B------:R-:W-:Y:S01]  /*13a0*/  SHF.L.U64.HI R6, R4, 0x6, R0 ;  /* 0x0000000604067819 */ /* 0x000fe20000010200 */
[----:B------:R-:W-:Y:S01]  /*13b0*/  LDGSTS.E.BYPASS.LTC128B.128 [R225+0x4800], desc[UR26][R22.64+0x80] ;  /* 0x0480008016e17fae */ /* 0x000fe2000b981a1a */
[----:B------:R-:W-:-:S03]  /*13c0*/  LOP3.LUT R8, R8, 0x20, R133, 0xf8, !PT ;  /* 0x0000002008087812 */ /* 0x000fc600078ef885 */
[----:B------:R-:W-:Y:S01]  /*13d0*/  LDGSTS.E.BYPASS.LTC128B.128 [R225+0x1000], desc[UR26][R18.64] ;  /* 0x0100000012e17fae */ /* 0x000fe2000b981a1a */
[----:B------:R-:W-:-:S03]  /*13e0*/  LOP3.LUT R219, R8, R219, RZ, 0xfc, !PT ;  /* 0x000000db08db7212 */ /* 0x000fc600078efcff */
[----:B------:R-:W-:Y:S01]  /*13f0*/  LDGSTS.E.BYPASS.LTC128B.128 [R225+0x3000], desc[UR26][R18.64+0x40] ;  /* 0x0300004012e17fae */ /* 0x000fe2000b981a1a */
[----:B------:R-:W-:-:S03]  /*1400*/  LEA R219, R219, UR4, 0x1 ;  /* 0x00000004dbdb7c11 */ /* 0x000fc6000f8e08ff */
[----:B------:R-:W-:Y:S04]  /*1410*/  LDGSTS.E.BYPASS.LTC128B.128 [R225+0x5000], desc[UR26][R18.64+0x80] ;  /* 0x0500008012e17fae */ /* 0x000fe8000b981a1a */
[----:B------:R-:W-:Y:S04]  /*1420*/  LDGSTS.E.BYPASS.LTC128B.128 [R225+0x1800], desc[UR26][R12.64] ;  /* 0x018000000ce17fae */ /* 0x000fe8000b981a1a */
[----:B------:R-:W-:Y:S04]  /*1430*/  LDGSTS.E.BYPASS.LTC128B.128 [R225+0x3800], desc[UR26][R12.64+0x40] ;  /* 0x038000400ce17fae */ /* 0x000fe8000b981a1a */
[----:B------:R1:W-:Y:S04]  /*1440*/  LDGSTS.E.BYPASS.LTC128B.128 [R225+0x5800], desc[UR26][R12.64+0x80] ;  /* 0x058000800ce17fae */ /* 0x0003e8000b981a1a */
[----:B------:R-:W-:Y:S04]  /*1450*/  LDGSTS.E.BYPASS.LTC128B.128 [R225+0x6000], desc[UR26][R14.64] ;  /* 0x060000000ee17fae */ /* 0x000fe8000b981a1a */
[----:B------:R-:W-:Y:S04]  /*1460*/  LDGSTS.E.BYPASS.LTC128B.128 [R225+0x7000], desc[UR26][R14.64+0x40] ;  /* 0x070000400ee17fae */ /* 0x000fe8000b981a1a */
[----:B------:R-:W-:Y:S04]  /*1470*/  LDGSTS.E.BYPASS.LTC128B.128 [R225+0x8000], desc[UR26][R14.64+0x80] ;  /* 0x080000800ee17fae */ /* 0x000fe8000b981a1a */
[----:B------:R-:W-:Y:S04]  /*1480*/  LDGSTS.E.BYPASS.LTC128B.128 [R225+0x6800], desc[UR26][R10.64] ;  /* 0x068000000ae17fae */ /* 0x000fe8000b981a1a */
[----:B------:R-:W-:Y:S04]  /*1490*/  LDGSTS.E.BYPASS.LTC128B.128 [R225+0x7800], desc[UR26][R10.64+0x40] ;  /* 0x078000400ae17fae */ /* 0x000fe8000b981a1a */
[----:B------:R2:W-:Y:S01]  /*14a0*/  LDGSTS.E.BYPASS.LTC128B.128 [R225+0x8800], desc[UR26][R10.64+0x80] ;  /* 0x088000800ae17fae */ /* 0x0005e2000b981a1a */
[----:B-1----:R-:W-:-:S03]  /*14b0*/  LEA R12, P0, R4, R222, 0x7 ;  /* 0x000000de040c7211 */ /* 0x002fc600078038ff */
[----:B------:R-:W0:Y:S01]  /*14c0*/  LDGDEPBAR ;  /* 0x00000000000079af */ /* 0x000e220000000000 */
[----:B------:R-:W-:Y:S02]  /*14d0*/  LEA.HI.X R13, R4, R221, R0, 0x7, P0 ;  /* 0x000000dd040d7211 */ /* 0x000fe400000f3c00 */
[C---:B------:R-:W-:Y:S02]  /*14e0*/  LEA R5, P0, R170.reuse, R5, 0x5 ;  /* 0x00000005aa057211 */ /* 0x040fe400078028ff */
[----:B------:R-:W-:Y:S01]  /*14f0*/  LOP3.LUT R0, R3, 0x8, R132, 0x78, !PT ;  /* 0x0000000803007812 */ /* 0x000fe200078e7884 */
[----:B------:R-:W-:Y:S01]  /*1500*/  IMAD.MOV.U32 R3, RZ, RZ, 0x20 ;  /* 0x00000020ff037424 */ /* 0x000fe200078e00ff */
[----:B------:R-:W-:Y:S02]  /*1510*/  LEA.HI.X R6, R170, R6, R171, 0x5, P0 ;  /* 0x00000006aa067211 */ /* 0x000fe400000f2cab */
[----:B------:R-:W-:Y:S02]  /*1520*/  LEA R4, P0, R5, R222, 0x1 ;  /* 0x000000de05047211 */ /* 0x000fe400078008ff */
[----:B------:R-:W-:-:S02]  /*1530*/  LOP3.LUT R220, R7, R0, RZ, 0xfc, !PT ;  /* 0x0000000007dc7212 */ /* 0x000fc400078efcff */
[----:B------:R-:W-:Y:S02]  /*1540*/  LEA.HI.X R5, R5, R221, R6, 0x1, P0 ;  /* 0x000000dd05057211 */ /* 0x000fe400000f0c06 */
[----:B------:R-:W-:Y:S02]  /*1550*/  LEA R220, R220, UR4, 0x1 ;  /* 0x00000004dcdc7c11 */ /* 0x000fe4000f8e08ff */
[----:B------:R-:W-:Y:S02]  /*1560*/  SEL R3, R3, 0xffffffe0, !P6 ;  /* 0xffffffe003037807 */ /* 0x000fe40007000000 */
[----:B------:R-:W-:Y:S01]  /*1570*/  LOP3.LUT R0, R0, 0x120, R133, 0xf8, !PT ;  /* 0x0000012000007812 */ /* 0x000fe200078ef885 */
[----:B------:R-:W-:-:S04]  /*1580*/  DEPBAR.LE SB0, 0x0 ;  /* 0x000080000000791a */ /* 0x000fc80000000000 */
[----:B------:R-:W-:Y:S01]  /*1590*/  BAR.SYNC.DEFER_BLOCKING 0x0 ;  /* 0x0000000000007b1d */ /* 0x000fe20000010000 */
[C---:B------:R-:W-:Y:S02]  /*15a0*/  IMAD.IADD R217, R3.reuse, 0x1, R219 ;  /* 0x0000000103d97824 */ /* 0x040fe400078e02db */
[----:B------:R-:W-:-:S03]  /*15b0*/  IMAD.IADD R135, R3, 0x1, R220 ;  /* 0x0000000103877824 */ /* 0x000fc600078e02dc */
[----:B------:R-:W-:Y:S01]  /*15c0*/  @!PT LDS RZ, [RZ] ;  /* 0x00000000fffff984 */ /* 0x000fe20000000800 */
[----:B------:R-:W-:Y:S01]  /*15d0*/  @!PT LDS RZ, [RZ] ;  /* 0x00000000fffff984 */ /* 0x000fe20000000800 */
[----:B------:R-:W-:Y:S01]  /*15e0*/  @!PT LDS RZ, [RZ] ;  /* 0x00000000fffff984 */ /* 0x000fe20000000800 */
[----:B------:R-:W-:Y:S04]  /*15f0*/  LDGSTS.E.BYPASS.LTC128B.128 [R225+0x9000], desc[UR26][R12.64] ;  /* 0x090000000ce17fae */ /* 0x000fe8000b981a1a */
[----:B------:R-:W-:Y:S04]  /*1600*/  LDGSTS.E.BYPASS.LTC128B.128 [R225+0xa000], desc[UR26][R12.64+0x40] ;  /* 0x0a0000400ce17fae */ /* 0x000fe8000b981a1a */
[----:B------:R1:W-:Y:S04]  /*1610*/  LDGSTS.E.BYPASS.LTC128B.128 [R225+0xb000], desc[UR26][R12.64+0x80] ;  /* 0x0b0000800ce17fae */ /* 0x0003e8000b981a1a */
[----:B------:R-:W-:Y:S04]  /*1620*/  LDGSTS.E.BYPASS.LTC128B.128 [R225+0x9800], desc[UR26][R4.64] ;  /* 0x0980000004e17fae */ /* 0x000fe8000b981a1a */
[----:B------:R-:W-:Y:S04]  /*1630*/  LDGSTS.E.BYPASS.LTC128B.128 [R225+0xa800], desc[UR26][R4.64+0x40] ;  /* 0x0a80004004e17fae */ /* 0x000fe8000b981a1a */
[----:B------:R3:W-:Y:S04]  /*1640*/  LDGSTS.E.BYPASS.LTC128B.128 [R225+0xb800], desc[UR26][R4.64+0x80] ;  /* 0x0b80008004e17fae */ /* 0x0007e8000b981a1a */
[----:B------:R-:W-:Y:S04]  /*1650*/  LDSM.16.M88.4 R104, [R220] ;  /* 0x00000000dc68783b */ /* 0x000fe80000000200 */
[----:B------:R-:W4:Y:S04]  /*1660*/  LDSM.16.M88.4 R64, [R219+0x6000] ;  /* 0x00600000db40783b */ /* 0x000f280000000200 */
[----:B------:R-:W5:Y:S04]  /*1670*/  LDSM.16.M88.4 R28, [R220+0x1000] ;  /* 0x00100000dc1c783b */ /* 0x000f680000000200 */
[----:B------:R-:W5:Y:S04]  /*1680*/  LDSM.16.M88.4 R44, [R219+0x6400] ;  /* 0x00640000db2c783b */ /* 0x000f680000000200 */
[----:B------:R-:W5:Y:S04]  /*1690*/  LDSM.16.M88.4 R112, [R219+0x6800] ;  /* 0x00680000db70783b */ /* 0x000f680000000200 */
[----:B------:R-:W5:Y:S04]  /*16a0*/  LDSM.16.M88.4 R16, [R219+0x6c00] ;  /* 0x006c0000db10783b */ /* 0x000f680000000200 */
[----:B--2---:R-:W-:Y:S04]  /*16b0*/  LDSM.16.M88.4 R8, [R217+0x6000] ;  /* 0x00600000d908783b */ /* 0x004fe80000000200 */
[----:B-1----:R-:W1:Y:S04]  /*16c0*/  LDSM.16.M88.4 R12, [R135+0x1000] ;  /* 0x00100000870c783b */ /* 0x002e680000000200 */
[----:B---3--:R-:W2:Y:S04]  /*16d0*/  LDSM.16.M88.4 R4, [R217+0x6400] ;  /* 0x00640000d904783b */ /* 0x008ea80000000200 */
[----:B------:R-:W3:Y:S04]  /*16e0*/  LDSM.16.M88.4 R100, [R217+0x6800] ;  /* 0x00680000d964783b */ /* 0x000ee80000000200 */
[----:B------:R-:W3:Y:S04]  /*16f0*/  LDSM.16.M88.4 R96, [R217+0x6c00] ;  /* 0x006c0000d960783b */ /* 0x000ee80000000200 */
[----:B------:R-:W3:Y:S01]  /*1700*/  LDSM.16.M88.4 R92, [R135] ;  /* 0x00000000875c783b */ /* 0x000ee20000000200 */
[-C--:B----4-:R-:W-:Y:S03]  /*1710*/  HMMA.16816.F32 R76, R104, R64.reuse, RZ ;  /* 0x00000040684c723c */ /* 0x090fe600000018ff */
[----:B------:R-:W-:Y:S04]  /*1720*/  LDSM.16.M88.4 R88, [R220+0x3000] ;  /* 0x00300000dc58783b */ /* 0x000fe80000000200 */
[----:B------:R-:W4:Y:S01]  /*1730*/  LDSM.16.M88.4 R84, [R219+0x7000] ;  /* 0x00700000db54783b */ /* 0x000f220000000200 */
[C---:B-----5:R-:W-:Y:S03]  /*1740*/  HMMA.16816.F32 R72, R28.reuse, R64, RZ ;  /* 0x000000401c48723c */ /* 0x060fe600000018ff */
[----:B------:R-:W5:Y:S04]  /*1750*/  LDSM.16.M88.4 R80, [R219+0x7400] ;  /* 0x00740000db50783b */ /* 0x000f680000000200 */
[----:B------:R-:W5:Y:S01]  /*1760*/  LDSM.16.M88.4 R24, [R219+0x7800] ;  /* 0x00780000db18783b */ /* 0x000f620000000200 */
[C---:B------:R-:W-:Y:S03]  /*1770*/  HMMA.16816.F32 R68, R28.reuse, R66, RZ ;  /* 0x000000421c44723c */ /* 0x040fe600000018ff */
[----:B------:R-:W5:Y:S04]  /*1780*/  LDSM.16.M88.4 R20, [R219+0x7c00] ;  /* 0x007c0000db14783b */ /* 0x000f680000000200 */
[----:B------:R-:W-:Y:S01]  /*1790*/  LDSM.16.M88.4 R128, [R135+0x2000] ;  /* 0x002000008780783b */ /* 0x000fe20000000200 */
[C---:B------:R-:W-:Y:S03]  /*17a0*/  HMMA.16816.F32 R56, R28.reuse, R44, RZ ;  /* 0x0000002c1c38723c */ /* 0x040fe600000018ff */
[----:B------:R-:W-:Y:S04]  /*17b0*/  LDSM.16.M88.4 R124, [R217+0x7800] ;  /* 0x00780000d97c783b */ /* 0x000fe80000000200 */
[----:B------:R-:W-:Y:S01]  /*17c0*/  LDSM.16.M88.4 R120, [R217+0x7c00] ;  /* 0x007c0000d978783b */ /* 0x000fe20000000200 */
[C---:B------:R-:W-:Y:S03]  /*17d0*/  HMMA.16816.F32 R40, R28.reuse, R112, RZ ;  /* 0x000000701c28723c */ /* 0x040fe600000018ff */
[----:B------:R-:W0:Y:S05]  /*17e0*/  LDGDEPBAR ;  /* 0x00000000000079af */ /* 0x000e2a0000000000 */
[C---:B------:R-:W-:Y:S08]  /*17f0*/  HMMA.16816.F32 R52, R28.reuse, R46, RZ ;  /* 0x0000002e1c34723c */ /* 0x040ff000000018ff */
[----:B------:R-:W-:Y:S08]  /*1800*/  HMMA.16816.F32 R36, R28, R114, RZ ;  /* 0x000000721c24723c */ /* 0x000ff000000018ff */
[C---:B------:R-:W-:Y:S08]  /*1810*/  HMMA.16816.F32 R60, R104.reuse, R44, RZ ;  /* 0x0000002c683c723c */ /* 0x040ff000000018ff */
[C---:B------:R-:W-:Y:S08]  /*1820*/  HMMA.16816.F32 R116, R104.reuse, R112, RZ ;  /* 0x000000706874723c */ /* 0x040ff000000018ff */
[----:B------:R-:W-:Y:S08]  /*1830*/  HMMA.16816.F32 R64, R104, R66, RZ ;  /* 0x000000426840723c */ /* 0x000ff000000018ff */
[----:B------:R-:W-:Y:S08]  /*1840*/  HMMA.16816.F32 R32, R28, R16, RZ ;  /* 0x000000101c20723c */ /* 0x000ff000000018ff */
[C---:B------:R-:W-:Y:S08]  /*1850*/  HMMA.16816.F32 R44, R104.reuse, R46, RZ ;  /* 0x0000002e682c723c */ /* 0x040ff000000018ff */
[C---:B------:R-:W-:Y:S08]  /*1860*/  HMMA.16816.F32 R112, R104.reuse, R114, RZ ;  /* 0x000000726870723c */ /* 0x040ff000000018ff */
[----:B------:R-:W-:Y:S08]  /*1870*/  HMMA.16816.F32 R108, R104, R16, RZ ;  /* 0x00000010686c723c */ /* 0x000ff000000018ff */
[-C--:B------:R-:W-:Y:S08]  /*1880*/  HMMA.16816.F32 R28, R28, R18.reuse, RZ ;  /* 0x000000121c1c723c */ /* 0x080ff000000018ff */
[----:B------:R-:W-:Y:S01]  /*1890*/  HMMA.16816.F32 R104, R104, R18, RZ ;  /* 0x000000126868723c */ /* 0x000fe200000018ff */
[----:B------:R-:W5:Y:S07]  /*18a0*/  LDSM.16.M88.4 R16, [R220+0x2000] ;  /* 0x00200000dc10783b */ /* 0x000f6e0000000200 */
[C---:B-1----:R-:W-:Y:S08]  /*18b0*/  HMMA.16816.F32 R72, R12.reuse, R8, R72 ;  /* 0x000000080c48723c */ /* 0x042ff00000001848 */
[C---:B--2---:R-:W-:Y:S08]  /*18c0*/  HMMA.16816.F32 R56, R12.reuse, R4, R56 ;  /* 0x000000040c38723c */ /* 0x044ff00000001838 */
[C---:B---3--:R-:W-:Y:S08]  /*18d0*/  HMMA.16816.F32 R40, R12.reuse, R100, R40 ;  /* 0x000000640c28723c */ /* 0x048ff00000001828 */
[C---:B------:R-:W-:Y:S08]  /*18e0*/  HMMA.16816.F32 R32, R12.reuse, R96, R32 ;  /* 0x000000600c20723c */ /* 0x040ff00000001820 */
[C---:B------:R-:W-:Y:S08]  /*18f0*/  HMMA.16816.F32 R68, R12.reuse, R10, R68 ;  /* 0x0000000a0c44723c */ /* 0x040ff00000001844 */
[C---:B------:R-:W-:Y:S08]  /*1900*/  HMMA.16816.F32 R52, R12.reuse, R6, R52 ;  /* 0x000000060c34723c */ /* 0x040ff00000001834 */
[C---:B------:R-:W-:Y:S08]  /*1910*/  HMMA.16816.F32 R36, R12.reuse, R102, R36 ;  /* 0x000000660c24723c */ /* 0x040ff00000001824 */
[----:B------:R-:W-:Y:S01]  /*1920*/  HMMA.16816.F32 R28, R12, R98, R28 ;  /* 0x000000620c1c723c */ /* 0x000fe2000000181c */
[----:B------:R-:W-:Y:S07]  /*1930*/  LDSM.16.M88.4 R12, [R135+0x3000] ;  /* 0x00300000870c783b */ /* 0x000fee0000000200 */
[C---:B------:R-:W-:Y:S08]  /*1940*/  HMMA.16816.F32 R76, R92.reuse, R8, R76 ;  /* 0x000000085c4c723c */ /* 0x040ff0000000184c */
[C---:B------:R-:W-:Y:S01]  /*1950*/  HMMA.16816.F32 R64, R92.reuse, R10, R64 ;  /* 0x0000000a5c40723c */ /* 0x040fe20000001840 */
[----:B------:R-:W1:Y:S07]  /*1960*/  LDSM.16.M88.4 R8, [R217+0x7400] ;  /* 0x00740000d908783b */ /* 0x000e6e0000000200 */
[C---:B------:R-:W-:Y:S08]  /*1970*/  HMMA.16816.F32 R60, R92.reuse, R4, R60 ;  /* 0x000000045c3c723c */ /* 0x040ff0000000183c */
[C---:B------:R-:W-:Y:S01]  /*1980*/  HMMA.16816.F32 R44, R92.reuse, R6, R44 ;  /* 0x000000065c2c723c */ /* 0x040fe2000000182c */
[----:B------:R-:W2:Y:S07]  /*1990*/  LDSM.16.M88.4 R4, [R217+0x7000] ;  /* 0x00700000d904783b */ /* 0x000eae0000000200 */
[C---:B------:R-:W-:Y:S08]  /*19a0*/  HMMA.16816.F32 R116, R92.reuse, R100, R116 ;  /* 0x000000645c74723c */ /* 0x040ff00000001874 */
[C---:B------:R-:W-:Y:S01]  /*19b0*/  HMMA.16816.F32 R112, R92.reuse, R102, R112 ;  /* 0x000000665c70723c */ /* 0x040fe20000001870 */
[----:B------:R-:W-:Y:S07]  /*19c0*/  LDSM.16.M88.4 R100, [R220+0x4000] ;  /* 0x00400000dc64783b */ /* 0x000fee0000000200 */
[C---:B------:R-:W-:Y:S08]  /*19d0*/  HMMA.16816.F32 R108, R92.reuse, R96, R108 ;  /* 0x000000605c6c723c */ /* 0x040ff0000000186c */
[----:B------:R-:W-:Y:S01]  /*19e0*/  HMMA.16816.F32 R104, R92, R98, R104 ;  /* 0x000000625c68723c */ /* 0x000fe20000001868 */
[----:B------:R-:W-:Y:S04]  /*19f0*/  LDSM.16.M88.4 R96, [R220+0x5000] ;  /* 0x00500000dc60783b */ /* 0x000fe80000000200 */
[----:B------:R-:W-:Y:S03]  /*1a00*/  LDSM.16.M88.4 R92, [R219+0x8000] ;  /* 0x00800000db5c783b */ /* 0x000fe60000000200 */
[C---:B----4-:R-:W-:Y:S08]  /*1a10*/  HMMA.16816.F32 R72, R88.reuse, R84, R72 ;  /* 0x000000545848723c */ /* 0x050ff00000001848 */
[C---:B-----5:R-:W-:Y:S08]  /*1a20*/  HMMA.16816.F32 R56, R88.reuse, R80, R56 ;  /* 0x000000505838723c */ /* 0x060ff00000001838 */
[C---:B------:R-:W-:Y:S08]  /*1a30*/  HMMA.16816.F32 R40, R88.reuse, R24, R40 ;  /* 0x000000185828723c */ /* 0x040ff00000001828 */
[C---:B------:R-:W-:Y:S08]  /*1a40*/  HMMA.16816.F32 R32, R88.reuse, R20, R32 ;  /* 0x000000145820723c */ /* 0x040ff00000001820 */
[C---:B------:R-:W-:Y:S08]  /*1a50*/  HMMA.16816.F32 R68, R88.reuse, R86, R68 ;  /* 0x000000565844723c */ /* 0x040ff00000001844 */
[C---:B------:R-:W-:Y:S08]  /*1a60*/  HMMA.16816.F32 R52, R88.reuse, R82, R52 ;  /* 0x000000525834723c */ /* 0x040ff00000001834 */
[C---:B------:R-:W-:Y:S08]  /*1a70*/  HMMA.16816.F32 R36, R88.reuse, R26, R36 ;  /* 0x0000001a5824723c */ /* 0x040ff00000001824 */
[----:B------:R-:W-:Y:S01]  /*1a80*/  HMMA.16816.F32 R28, R88, R22, R28 ;  /* 0x00000016581c723c */ /* 0x000fe2000000181c */
[----:B------:R-:W3:Y:S07]  /*1a90*/  LDSM.16.M88.4 R88, [R219+0x8400] ;  /* 0x00840000db58783b */ /* 0x000eee0000000200 */
[C---:B------:R-:W-:Y:S08]  /*1aa0*/  HMMA.16816.F32 R60, R16.reuse, R80, R60 ;  /* 0x00000050103c723c */ /* 0x040ff0000000183c */
[C---:B------:R-:W-:Y:S01]  /*1ab0*/  HMMA.16816.F32 R44, R16.reuse, R82, R44 ;  /* 0x00000052102c723c */ /* 0x040fe2000000182c */
[----:B------:R-:W-:Y:S07]  /*1ac0*/  LDSM.16.M88.4 R80, [R219+0x8c00] ;  /* 0x008c0000db50783b */ /* 0x000fee0000000200 */
[C---:B------:R-:W-:Y:S08]  /*1ad0*/  HMMA.16816.F32 R76, R16.reuse, R84, R76 ;  /* 0x00000054104c723c */ /* 0x040ff0000000184c */
[C---:B------:R-:W-:Y:S01]  /*1ae0*/  HMMA.16816.F32 R64, R16.reuse, R86, R64 ;  /* 0x000000561040723c */ /* 0x040fe20000001840 */
[----:B------:R-:W4:Y:S07]  /*1af0*/  LDSM.16.M88.4 R84, [R219+0x8800] ;  /* 0x00880000db54783b */ /* 0x000f2e0000000200 */
[C---:B------:R-:W-:Y:S08]  /*1b00*/  HMMA.16816.F32 R116, R16.reuse, R24, R116 ;  /* 0x000000181074723c */ /* 0x040ff00000001874 */
[C---:B------:R-:W-:Y:S01]  /*1b10*/  HMMA.16816.F32 R112, R16.reuse, R26, R112 ;  /* 0x0000001a1070723c */ /* 0x040fe20000001870 */
[----:B------:R-:W-:Y:S07]  /*1b20*/  LDSM.16.M88.4 R24, [R135+0x5000] ;  /* 0x005000008718783b */ /* 0x000fee0000000200 */
[C---:B------:R-:W-:Y:S08]  /*1b30*/  HMMA.16816.F32 R108, R16.reuse, R20, R108 ;  /* 0x00000014106c723c */ /* 0x040ff0000000186c */
[----:B------:R-:W-:Y:S01]  /*1b40*/  HMMA.16816.F32 R104, R16, R22, R104 ;  /* 0x000000161068723c */ /* 0x000fe20000001868 */
[----:B------:R-:W5:Y:S04]  /*1b50*/  LDSM.16.M88.4 R16, [R217+0x8400] ;  /* 0x00840000d910783b */ /* 0x000f680000000200 */
[----:B------:R-:W-:Y:S03]  /*1b60*/  LDSM.16.M88.4 R20, [R217+0x8000] ;  /* 0x00800000d914783b */ /* 0x000fe60000000200 */
[C---:B-1----:R-:W-:Y:S08]  /*1b70*/  HMMA.16816.F32 R56, R12.reuse, R8, R56 ;  /* 0x000000080c38723c */ /* 0x042ff00000001838 */
[----:B------:R-:W-:Y:S08]  /*1b80*/  HMMA.16816.F32 R52, R12, R10, R52 ;  /* 0x0000000a0c34723c */ /* 0x000ff00000001834 */
[C---:B------:R-:W-:Y:S08]  /*1b90*/  HMMA.16816.F32 R60, R128.reuse, R8, R60 ;  /* 0x00000008803c723c */ /* 0x040ff0000000183c */
[----:B------:R-:W-:Y:S01]  /*1ba0*/  HMMA.16816.F32 R44, R128, R10, R44 ;  /* 0x0000000a802c723c */ /* 0x000fe2000000182c */
[----:B------:R-:W1:Y:S07]  /*1bb0*/  LDSM.16.M88.4 R8, [R135+0x4000] ;  /* 0x004000008708783b */ /* 0x000e6e0000000200 */
[C---:B--2---:R-:W-:Y:S08]  /*1bc0*/  HMMA.16816.F32 R72, R12.reuse, R4, R72 ;  /* 0x000000040c48723c */ /* 0x044ff00000001848 */
[C---:B------:R-:W-:Y:S08]  /*1bd0*/  HMMA.16816.F32 R68, R12.reuse, R6, R68 ;  /* 0x000000060c44723c */ /* 0x040ff00000001844 */
[C---:B------:R-:W-:Y:S08]  /*1be0*/  HMMA.16816.F32 R40, R12.reuse, R124, R40 ;  /* 0x0000007c0c28723c */ /* 0x040ff00000001828 */
[C---:B------:R-:W-:Y:S08]  /*1bf0*/  HMMA.16816.F32 R36, R12.reuse, R126, R36 ;  /* 0x0000007e0c24723c */ /* 0x040ff00000001824 */
[C---:B------:R-:W-:Y:S08]  /*1c00*/  HMMA.16816.F32 R32, R12.reuse, R120, R32 ;  /* 0x000000780c20723c */ /* 0x040ff00000001820 */
[----:B------:R-:W-:Y:S01]  /*1c10*/  HMMA.16816.F32 R28, R12, R122, R28 ;  /* 0x0000007a0c1c723c */ /* 0x000fe2000000181c */
[----:B------:R-:W2:Y:S07]  /*1c20*/  LDSM.16.M88.4 R12, [R217+0x8800] ;  /* 0x00880000d90c783b */ /* 0x000eae0000000200 */
[C---:B------:R-:W-:Y:S08]  /*1c30*/  HMMA.16816.F32 R116, R128.reuse, R124, R116 ;  /* 0x0000007c8074723c */ /* 0x040ff00000001874 */
[----:B------:R-:W-:Y:S08]  /*1c40*/  HMMA.16816.F32 R112, R128, R126, R112 ;  /* 0x0000007e8070723c */ /* 0x000ff00000001870 */
[-C--:B---3--:R-:W-:Y:S08]  /*1c50*/  HMMA.16816.F32 R56, R96, R88.reuse, R56 ;  /* 0x000000586038723c */ /* 0x088ff00000001838 */
[----:B------:R-:W-:Y:S08]  /*1c60*/  HMMA.16816.F32 R60, R100, R88, R60 ;  /* 0x00000058643c723c */ /* 0x000ff0000000183c */
[C---:B------:R-:W-:Y:S08]  /*1c70*/  HMMA.16816.F32 R76, R128.reuse, R4, R76 ;  /* 0x00000004804c723c */ /* 0x040ff0000000184c */
[----:B------:R-:W-:Y:S01]  /*1c80*/  HMMA.16816.F32 R64, R128, R6, R64 ;  /* 0x000000068040723c */ /* 0x000fe20000001840 */
[----:B------:R-:W3:Y:S01]  /*1c90*/  LDSM.16.M88.4 R4, [R217+0x8c00] ;  /* 0x008c0000d904783b */ /* 0x000ee20000000200 */
[----:B------:R-:W-:-:S06]  /*1ca0*/  DEPBAR.LE SB0, 0x0 ;  /* 0x000080000000791a */ /* 0x000fcc0000000000 */
[----:B------:R-:W-:Y:S08]  /*1cb0*/  HMMA.16816.F32 R72, R96, R92, R72 ;  /* 0x0000005c6048723c */ /* 0x000ff00000001848 */
[----:B------:R-:W-:Y:S08]  /*1cc0*/  HMMA.16816.F32 R108, R128, R120, R108 ;  /* 0x00000078806c723c */ /* 0x000ff0000000186c */
[-C--:B----4-:R-:W-:Y:S08]  /*1cd0*/  HMMA.16816.F32 R40, R96, R84.reuse, R40 ;  /* 0x000000546028723c */ /* 0x090ff00000001828 */
[----:B------:R-:W-:Y:S08]  /*1ce0*/  HMMA.16816.F32 R116, R100, R84, R116 ;  /* 0x000000546474723c */ /* 0x000ff00000001874 */
[C---:B------:R-:W-:Y:S08]  /*1cf0*/  HMMA.16816.F32 R68, R96.reuse, R94, R68 ;  /* 0x0000005e6044723c */ /* 0x040ff00000001844 */
[-C--:B------:R-:W-:Y:S08]  /*1d00*/  HMMA.16816.F32 R36, R96, R86.reuse, R36 ;  /* 0x000000566024723c */ /* 0x080ff00000001824 */
[----:B------:R-:W-:Y:S08]  /*1d10*/  HMMA.16816.F32 R112, R100, R86, R112 ;  /* 0x000000566470723c */ /* 0x000ff00000001870 */
[-C--:B------:R-:W-:Y:S08]  /*1d20*/  HMMA.16816.F32 R52, R96, R90.reuse, R52 ;  /* 0x0000005a6034723c */ /* 0x080ff00000001834 */
[----:B------:R-:W-:Y:S08]  /*1d30*/  HMMA.16816.F32 R44, R100, R90, R44 ;  /* 0x0000005a642c723c */ /* 0x000ff0000000182c */
[-C--:B-----5:R-:W-:Y:S08]  /*1d40*/  HMMA.16816.F32 R56, R24, R16.reuse, R56 ;  /* 0x000000101838723c */ /* 0x0a0ff00000001838 */
[----:B-1----:R-:W-:Y:S01]  /*1d50*/  HMMA.16816.F32 R60, R8, R16, R60 ;  /* 0x00000010083c723c */ /* 0x002fe2000000183c */
[----:B------:R-:W-:-:S04]  /*1d60*/  LOP3.LUT R17, R132, 0x1f0, RZ, 0xc0, !PT ;  /* 0x000001f084117812 */ /* 0x000fc800078ec0ff */
[----:B------:R-:W-:-:S03]  /*1d70*/  IADD3 R16, PT, PT, R17, 0x1, R226 ;  /* 0x0000000111107810 */ /* 0x000fc60007ffe0e2 */
[----:B------:R-:W-:Y:S08]  /*1d80*/  HMMA.16816.F32 R76, R100, R92, R76 ;  /* 0x0000005c644c723c */ /* 0x000ff0000000184c */
[----:B------:R-:W-:Y:S08]  /*1d90*/  HMMA.16816.F32 R72, R24, R20, R72 ;  /* 0x000000141848723c */ /* 0x000ff00000001848 */
[-C--:B------:R-:W-:Y:S08]  /*1da0*/  HMMA.16816.F32 R32, R96, R80.reuse, R32 ;  /* 0x000000506020723c */ /* 0x080ff00000001820 */
[----:B------:R-:W-:Y:S08]  /*1db0*/  HMMA.16816.F32 R108, R100, R80, R108 ;  /* 0x00000050646c723c */ /* 0x000ff0000000186c */
[-C--:B--2---:R-:W-:Y:S08]  /*1dc0*/  HMMA.16816.F32 R40, R24, R12.reuse, R40 ;  /* 0x0000000c1828723c */ /* 0x084ff00000001828 */
[----:B------:R-:W-:Y:S01]  /*1dd0*/  HMMA.16816.F32 R116, R8, R12, R116 ;  /* 0x0000000c0874723c */ /* 0x000fe20000001874 */
[----:B------:R-:W-:Y:S01]  /*1de0*/  IADD3 R12, PT, PT, R16, -R51, R134 ;  /* 0x80000033100c7210 */ /* 0x000fe20007ffe086 */
[----:B------:R-:W-:-:S03]  /*1df0*/  IMAD R13, R48, 0x40, R229 ;  /* 0x00000040300d7824 */ /* 0x000fc600078e02e5 */
[--C-:B------:R-:W-:Y:S01]  /*1e00*/  IADD3 R12, PT, PT, R12, UR24, R49.reuse ;  /* 0x000000180c0c7c10 */ /* 0x100fe2000fffe031 */
[C---:B------:R-:W-:Y:S02]  /*1e10*/  VIADD R16, R13.reuse, 0x10 ;  /* 0x000000100d107836 */ /* 0x040fe40000000000 */
[C---:B------:R-:W-:Y:S01]  /*1e20*/  HMMA.16816.F32 R68, R24.reuse, R22, R68 ;  /* 0x000000161844723c */ /* 0x040fe20000001844 */
[C-C-:B------:R-:W-:Y:S02]  /*1e30*/  VIADDMNMX R169, R12.reuse, 0x40, R49.reuse, PT ;  /* 0x000000400ca97846 */ /* 0x140fe40003800131 */
[C---:B------:R-:W-:Y:S02]  /*1e40*/  VIMNMX R228, PT, PT, R12.reuse, R49, PT ;  /* 0x000000310ce47248 */ /* 0x040fe40003fe0100 */
[C-C-:B------:R-:W-:Y:S02]  /*1e50*/  VIADDMNMX R164, R12.reuse, 0x48, R49.reuse, PT ;  /* 0x000000480ca47846 */ /* 0x140fe40003800131 */
[----:B------:R-:W-:Y:S01]  /*1e60*/  VIADDMNMX R227, R12, 0x8, R49, PT ;  /* 0x000000080ce37846 */ /* 0x000fe20003800131 */
[----:B------:R-:W-:Y:S01]  /*1e70*/  HMMA.16816.F32 R36, R24, R14, R36 ;  /* 0x0000000e1824723c */ /* 0x000fe20000001824 */
[----:B------:R-:W-:-:S02]  /*1e80*/  ISETP.GE.AND P4, PT, R13, R169, PT ;  /* 0x000000a90d00720c */ /* 0x000fc40003f86270 */
[----:B------:R-:W-:-:S04]  /*1e90*/  ISETP.GE.AND P1, PT, R13, R164, PT ;  /* 0x000000a40d00720c */ /* 0x000fc80003f26270 */
[----:B------:R-:W-:Y:S01]  /*1ea0*/  FSEL R74, R74, -INF , !P1 ;  /* 0xff8000004a4a7808 */ /* 0x000fe20004800000 */
[----:B------:R-:W-:Y:S01]  /*1eb0*/  HMMA.16816.F32 R112, R8, R14, R112 ;  /* 0x0000000e0870723c */ /* 0x000fe20000001870 */
[----:B------:R-:W-:-:S05]  /*1ec0*/  VIADD R14, R13, 0x1 ;  /* 0x000000010d0e7836 */ /* 0x000fca0000000000 */
[C---:B------:R-:W-:Y:S02]  /*1ed0*/  ISETP.GE.AND P3, PT, R14.reuse, R169, PT ;  /* 0x000000a90e00720c */ /* 0x040fe40003f66270 */
[----:B------:R-:W-:Y:S01]  /*1ee0*/  HMMA.16816.F32 R64, R100, R94, R64 ;  /* 0x0000005e6440723c */ /* 0x000fe20000001840 */
[C---:B------:R-:W-:Y:S02]  /*1ef0*/  ISETP.GE.AND P5, PT, R14.reuse, R228, PT ;  /* 0x000000e40e00720c */ /* 0x040fe40003fa6270 */
[C---:B------:R-:W-:Y:S02]  /*1f00*/  ISETP.GE.AND P2, PT, R14.reuse, R227, PT ;  /* 0x000000e30e00720c */ /* 0x040fe40003f46270 */
[----:B------:R-:W-:Y:S01]  /*1f10*/  ISETP.GE.AND P0, PT, R14, R164, PT ;  /* 0x000000a40e00720c */ /* 0x000fe20003f06270 */
[----:B------:R-:W-:Y:S01]  /*1f20*/  VIADD R14, R13, 0x11 ;  /* 0x000000110d0e7836 */ /* 0x000fe20000000000 */
[----:B------:R-:W-:Y:S01]  /*1f30*/  FSEL R73, R73, -INF , !P3 ;  /* 0xff80000049497808 */ /* 0x000fe20005800000 */
[----:B------:R-:W-:Y:S01]  /*1f40*/  HMMA.16816.F32 R52, R24, R18, R52 ;  /* 0x000000121834723c */ /* 0x000fe20000001834 */
[----:B------:R-:W-:-:S07]  /*1f50*/  FSEL R12, R75, -INF , !P0 ;  /* 0xff8000004b0c7808 */ /* 0x000fce0004000000 */
[----:B------:R-:W-:Y:S01]  /*1f60*/  HMMA.16816.F32 R44, R8, R18, R44 ;  /* 0x00000012082c723c */ /* 0x000fe2000000182c */
[----:B------:R-:W-:-:S05]  /*1f70*/  VIADD R18, R13, 0x9 ;  /* 0x000000090d127836 */ /* 0x000fca0000000000 */
[CC--:B------:R-:W-:Y:S02]  /*1f80*/  ISETP.GE.AND P3, PT, R18.reuse, R169.reuse, PT ;  /* 0x000000a91200720c */ /* 0x0c0fe40003f66270 */
[----:B------:R-:W-:Y:S01]  /*1f90*/  HMMA.16816.F32 R104, R128, R122, R104 ;  /* 0x0000007a8068723c */ /* 0x000fe20000001868 */
[----:B------:R-:W-:Y:S02]  /*1fa0*/  ISETP.GE.AND P0, PT, R18, R164, PT ;  /* 0x000000a41200720c */ /* 0x000fe40003f06270 */
[----:B------:R-:W-:Y:S01]  /*1fb0*/  FSEL R69, R69, -INF , !P3 ;  /* 0xff80000045457808 */ /* 0x000fe20005800000 */
[----:B------:R-:W-:Y:S01]  /*1fc0*/  BAR.SYNC.DEFER_BLOCKING 0x0 ;  /* 0x0000000000007b1d */ /* 0x000fe20000010000 */
[----:B------:R-:W-:-:S03]  /*1fd0*/  ISETP.GE.AND P3, PT, R14, R169, PT ;  /* 0x000000a90e00720c */ /* 0x000fc60003f66270 */
[----:B------:R-:W-:Y:S01]  /*1fe0*/  HMMA.16816.F32 R76, R8, R20, R76 ;  /* 0x00000014084c723c */ /* 0x000fe2000000184c */
[----:B------:R-:W-:Y:S01]  /*1ff0*/  VIADD R21, R13, 0x8 ;  /* 0x000000080d157836 */ /* 0x000fe20000000000 */
[----:B------:R-:W-:Y:S01]  /*2000*/  FSEL R51, R57, -INF , !P3 ;  /* 0xff80000039337808 */ /* 0x000fe20005800000 */
[C---:B------:R-:W-:Y:S02]  /*2010*/  VIADD R57, R13.reuse, 0x18 ;  /* 0x000000180d397836 */ /* 0x040fe40000000000 */
[----:B------:R-:W-:Y:S01]  /*2020*/  VIADD R20, R13, 0x21 ;  /* 0x000000210d147836 */ /* 0x000fe20000000000 */
[----:B------:R-:W-:Y:S02]  /*2030*/  ISETP.GE.AND P1, PT, R21, R164, PT ;  /* 0x000000a41500720c */ /* 0x000fe40003f26270 */
[----:B------:R-:W-:Y:S02]  /*2040*/  HMMA.16816.F32 R28, R96, R82, R28 ;  /* 0x00000052601c723c */ /* 0x000fe4000000181c */
[----:B------:R-:W-:-:S02]  /*2050*/  FSEL R70, R70, -INF , !P1 ;  /* 0xff80000046467808 */ /* 0x000fc40004800000 */
[----:B------:R-:W-:-:S04]  /*2060*/  ISETP.GE.AND P1, PT, R16, R164, PT ;  /* 0x000000a41000720c */ /* 0x000fc80003f26270 */
[-C--:B---3--:R-:W-:Y:S01]  /*2070*/  HMMA.16816.F32 R32, R24, R4.reuse, R32 ;  /* 0x000000041820723c */ /* 0x088fe20000001820 */
[----:B------:R-:W-:Y:S02]  /*2080*/  FSEL R50, R58, -INF , !P1 ;  /* 0xff8000003a327808 */ /* 0x000fe40004800000 */
[----:B------:R-:W-:Y:S02]  /*2090*/  ISETP.GE.AND P1, PT, R57, R164, PT ;  /* 0x000000a43900720c */ /* 0x000fe40003f26270 */
[----:B------:R-:W-:Y:S02]  /*20a0*/  FSEL R77, R77, -INF , !P5 ;  /* 0xff8000004d4d7808 */ /* 0x000fe40006800000 */
[----:B------:R-:W-:Y:S01]  /*20b0*/  ISETP.GE.AND P5, PT, R20, R228, PT ;  /* 0x000000e41400720c */ /* 0x000fe20003fa6270 */
[----:B------:R-:W-:Y:S01]  /*20c0*/  HMMA.16816.F32 R108, R8, R4, R108 ;  /* 0x00000004086c723c */ /* 0x000fe2000000186c */
[----:B------:R-:W-:Y:S02]  /*20d0*/  FSEL R5, R72, -INF , !P4 ;  /* 0xff80000048057808 */ /* 0x000fe40006000000 */
[----:B------:R-:W-:-:S02]  /*20e0*/  ISETP.GE.AND P4, PT, R21, R169, PT ;  /* 0x000000a91500720c */ /* 0x000fc40003f86270 */
[----:B------:R-:W-:Y:S02]  /*20f0*/  FSEL R4, R71, -INF , !P0 ;  /* 0xff80000047047808 */ /* 0x000fe40004000000 */
[----:B------:R-:W-:Y:S01]  /*2100*/  FSEL R15, R68, -INF , !P4 ;  /* 0xff800000440f7808 */ /* 0x000fe20006000000 */
[----:B------:R-:W-:Y:S01]  /*2110*/  HMMA.16816.F32 R64, R8, R22, R64 ;  /* 0x000000160840723c */ /* 0x000fe20000001840 */
[-C--:B------:R-:W-:Y:S01]  /*2120*/  ISETP.GE.AND P4, PT, R16, R169.reuse, PT ;  /* 0x000000a91000720c */ /* 0x080fe20003f86270 */
[C---:B------:R-:W-:Y:S01]  /*2130*/  VIADD R22, R13.reuse, 0x20 ;  /* 0x000000200d167836 */ /* 0x040fe20000000000 */
[----:B------:R-:W-:Y:S02]  /*2140*/  ISETP.GE.AND P0, PT, R14, R164, PT ;  /* 0x000000a40e00720c */ /* 0x000fe40003f06270 */
[----:B------:R-:W-:Y:S01]  /*2150*/  FSEL R85, R56, -INF , !P4 ;  /* 0xff80000038557808 */ /* 0x000fe20006000000 */
[----:B------:R-:W-:Y:S01]  /*2160*/  VIADD R56, R13, 0x19 ;  /* 0x000000190d387836 */ /* 0x000fe20000000000 */
[----:B------:R-:W-:Y:S01]  /*2170*/  ISETP.GE.AND P4, PT, R57, R169, PT ;  /* 0x000000a93900720c */ /* 0x000fe20003f86270 */
[----:B------:R-:W-:Y:S01]  /*2180*/  HMMA.16816.F32 R104, R100, R82, R104 ;  /* 0x000000526468723c */ /* 0x000fe20000001868 */
[----:B------:R-:W-:-:S02]  /*2190*/  FSEL R100, R59, -INF , !P0 ;  /* 0xff8000003b647808 */ /* 0x000fc40004000000 */
[CC--:B------:R-:W-:Y:S02]  /*21a0*/  ISETP.GE.AND P0, PT, R56.reuse, R164.reuse, PT ;  /* 0x000000a43800720c */ /* 0x0c0fe40003f06270 */
[----:B------:R-:W-:Y:S02]  /*21b0*/  ISETP.GE.AND P3, PT, R56, R169, PT ;  /* 0x000000a93800720c */ /* 0x000fe40003f66270 */
[----:B------:R-:W-:Y:S01]  /*21c0*/  FSEL R49, R52, -INF , !P4 ;  /* 0xff80000034317808 */ /* 0x000fe20006000000 */
[----:B------:R-:W-:Y:S01]  /*21d0*/  HMMA.16816.F32 R28, R24, R6, R28 ;  /* 0x00000006181c723c */ /* 0x000fe2000000181c */
[----:B------:R-:W-:Y:S02]  /*21e0*/  FSEL R24, R54, -INF , !P1 ;  /* 0xff80000036187808 */ /* 0x000fe40004800000 */
[----:B------:R-:W-:Y:S02]  /*21f0*/  ISETP.GE.AND P1, PT, R22, R164, PT ;  /* 0x000000a41600720c */ /* 0x000fe40003f26270 */
[----:B------:R-:W-:-:S02]  /*2200*/  FSEL R26, R55, -INF , !P0 ;  /* 0xff800000371a7808 */ /* 0x000fc40004000000 */
[----:B------:R-:W-:Y:S02]  /*2210*/  ISETP.GE.AND P0, PT, R20, R164, PT ;  /* 0x000000a41400720c */ /* 0x000fe40003f06270 */
[----:B------:R-:W-:Y:S02]  /*2220*/  FSEL R53, R53, -INF , !P3 ;  /* 0xff80000035357808 */ /* 0x000fe40005800000 */
[----:B------:R-:W-:Y:S01]  /*2230*/  FSEL R232, R42, -INF , !P1 ;  /* 0xff8000002ae87808 */ /* 0x000fe20004800000 */
[----:B------:R-:W-:Y:S01]  /*2240*/  VIADD R42, R13, 0x29 ;  /* 0x000000290d2a7836 */ /* 0x000fe20000000000 */
[-C--:B------:R-:W-:Y:S01]  /*2250*/  ISETP.GE.AND P4, PT, R22, R169.reuse, PT ;  /* 0x000000a91600720c */ /* 0x080fe20003f86270 */
[----:B------:R-:W-:Y:S01]  /*2260*/  HMMA.16816.F32 R104, R8, R6, R104 ;  /* 0x000000060868723c */ /* 0x000fe20000001868 */
[-C--:B------:R-:W-:Y:S02]  /*2270*/  ISETP.GE.AND P3, PT, R20, R169.reuse, PT ;  /* 0x000000a91400720c */ /* 0x080fe40003f66270 */
[----:B------:R-:W-:Y:S01]  /*2280*/  FSEL R230, R43, -INF , !P0 ;  /* 0xff8000002be67808 */ /* 0x000fe20004000000 */
[C---:B------:R-:W-:Y:S01]  /*2290*/  VIADD R43, R13.reuse, 0x28 ;  /* 0x000000280d2b7836 */ /* 0x040fe20000000000 */
[----:B------:R-:W-:Y:S01]  /*22a0*/  FSEL R19, R40, -INF , !P4 ;  /* 0xff80000028137808 */ /* 0x000fe20006000000 */
[----:B------:R-:W-:Y:S01]  /*22b0*/  VIADD R40, R13, 0x31 ;  /* 0x000000310d287836 */ /* 0x000fe20000000000 */
[----:B------:R-:W-:Y:S01]  /*22c0*/  FSEL R17, R41, -INF , !P3 ;  /* 0xff80000029117808 */ /* 0x000fe20005800000 */
[----:B------:R-:W-:Y:S01]  /*22d0*/  VIADD R41, R13, 0x30 ;  /* 0x000000300d297836 */ /* 0x000fe20000000000 */
[----:B------:R-:W-:-:S02]  /*22e0*/  ISETP.GE.AND P3, PT, R42, R169, PT ;  /* 0x000000a92a00720c */ /* 0x000fc40003f66270 */
[-C--:B------:R-:W-:Y:S02]  /*22f0*/  ISETP.GE.AND P0, PT, R42, R164.reuse, PT ;  /* 0x000000a42a00720c */ /* 0x080fe40003f06270 */
[-C--:B------:R-:W-:Y:S02]  /*2300*/  ISETP.GE.AND P4, PT, R43, R169.reuse, PT ;  /* 0x000000a92b00720c */ /* 0x080fe40003f86270 */
[----:B------:R-:W-:Y:S02]  /*2310*/  FSEL R211, R37, -INF , !P3 ;  /* 0xff80000025d37808 */ /* 0x000fe40005800000 */
[----:B------:R-:W-:Y:S02]  /*2320*/  FSEL R214, R39, -INF , !P0 ;  /* 0xff80000027d67808 */ /* 0x000fe40004000000 */
[C---:B------:R-:W-:Y:S02]  /*2330*/  ISETP.GE.AND P3, PT, R40.reuse, R169, PT ;  /* 0x000000a92800720c */ /* 0x040fe40003f66270 */
[----:B------:R-:W-:-:S02]  /*2340*/  ISETP.GE.AND P0, PT, R40, R164, PT ;  /* 0x000000a42800720c */ /* 0x000fc40003f06270 */
[----:B------:R-:W-:Y:S02]  /*2350*/  FSEL R213, R36, -INF , !P4 ;  /* 0xff80000024d57808 */ /* 0x000fe40006000000 */
[----:B------:R-:W-:Y:S02]  /*2360*/  ISETP.GE.AND P4, PT, R41, R169, PT ;  /* 0x000000a92900720c */ /* 0x000fe40003f86270 */
[----:B------:R-:W-:Y:S01]  /*2370*/  FSEL R200, R33, -INF , !P3 ;  /* 0xff80000021c87808 */ /* 0x000fe20005800000 */
[----:B------:R-:W-:Y:S01]  /*2380*/  VIADD R33, R13, 0x38 ;  /* 0x000000380d217836 */ /* 0x000fe20000000000 */
[----:B------:R-:W-:Y:S02]  /*2390*/  FSEL R195, R35, -INF , !P0 ;  /* 0xff80000023c37808 */ /* 0x000fe40004000000 */
[C---:B------:R-:W-:Y:S02]  /*23a0*/  ISETP.GE.AND P0, PT, R13.reuse, R228, PT ;  /* 0x000000e40d00720c */ /* 0x040fe40003f06270 */
[----:B------:R-:W-:Y:S01]  /*23b0*/  FSEL R199, R32, -INF , !P4 ;  /* 0xff80000020c77808 */ /* 0x000fe20006000000 */
[C---:B------:R-:W-:Y:S01]  /*23c0*/  VIADD R32, R13.reuse, 0x39 ;  /* 0x000000390d207836 */ /* 0x040fe20000000000 */
[----:B------:R-:W-:-:S02]  /*23d0*/  ISETP.GE.AND P3, PT, R13, R227, PT ;  /* 0x000000e30d00720c */ /* 0x000fc40003f66270 */
[----:B------:R-:W-:Y:S02]  /*23e0*/  FSEL R13, R76, -INF , !P0 ;  /* 0xff8000004c0d7808 */ /* 0x000fe40004000000 */
[-C--:B------:R-:W-:Y:S02]  /*23f0*/  ISETP.GE.AND P0, PT, R33, R164.reuse, PT ;  /* 0x000000a42100720c */ /* 0x080fe40003f06270 */
[-C--:B------:R-:W-:Y:S02]  /*2400*/  ISETP.GE.AND P1, PT, R43, R164.reuse, PT ;  /* 0x000000a42b00720c */ /* 0x080fe40003f26270 */
[----:B------:R-:W-:Y:S02]  /*2410*/  FSEL R192, R30, -INF , !P0 ;  /* 0xff8000001ec07808 */ /* 0x000fe40004000000 */
[----:B------:R-:W-:Y:S02]  /*2420*/  ISETP.GE.AND P0, PT, R32, R164, PT ;  /* 0x000000a42000720c */ /* 0x000fe40003f06270 */
[----:B------:R-:W-:-:S02]  /*2430*/  FSEL R212, R38, -INF , !P1 ;  /* 0xff80000026d47808 */ /* 0x000fc40004800000 */
[----:B------:R-:W-:Y:S02]  /*2440*/  FSEL R198, R31, -INF , !P0 ;  /* 0xff8000001fc67808 */ /* 0x000fe40004000000 */
[----:B------:R-:W-:Y:S02]  /*2450*/  ISETP.GE.AND P0, PT, R18, R228, PT ;  /* 0x000000e41200720c */ /* 0x000fe40003f06270 */
[----:B------:R-:W-:Y:S02]  /*2460*/  FMNMX3.FTZ R6, R5, R73, R15, !PT ;  /* 0x0000004905067276 */ /* 0x000fe4000781000f */
[----:B------:R-:W-:Y:S02]  /*2470*/  ISETP.GE.AND P1, PT, R41, R164, PT ;  /* 0x000000a42900720c */ /* 0x000fe40003f26270 */
[----:B------:R-:W-:Y:S02]  /*2480*/  FSEL R65, R65, -INF , !P0 ;  /* 0xff80000041417808 */ /* 0x000fe40004000000 */
[----:B------:R-:W-:-:S02]  /*2490*/  ISETP.GE.AND P0, PT, R14, R228, PT ;  /* 0x000000e40e00720c */ /* 0x000fc40003f06270 */
[----:B------:R-:W-:Y:S02]  /*24a0*/  ISETP.GE.AND P4, PT, R33, R169, PT ;  /* 0x000000a92100720c */ /* 0x000fe40003f86270 */
[----:B------:R-:W-:Y:S02]  /*24b0*/  FMNMX3.FTZ R6, R6, R69, R85, !PT ;  /* 0x0000004506067276 */ /* 0x000fe40007810055 */
[----:B------:R-:W-:Y:S02]  /*24c0*/  FSEL R194, R34, -INF , !P1 ;  /* 0xff80000022c27808 */ /* 0x000fe40004800000 */
[----:B------:R-:W-:Y:S02]  /*24d0*/  ISETP.GE.AND P1, PT, R32, R169, PT ;  /* 0x000000a92000720c */ /* 0x000fe40003f26270 */
[----:B------:R-:W-:Y:S02]  /*24e0*/  FSEL R27, R61, -INF , !P0 ;  /* 0xff8000003d1b7808 */ /* 0x000fe40004000000 */
[----:B------:R-:W-:-:S02]  /*24f0*/  FSEL R197, R28, -INF , !P4 ;  /* 0xff8000001cc57808 */ /* 0x000fc40006000000 */
[----:B------:R-:W-:Y:S02]  /*2500*/  FMNMX3.FTZ R7, R74, R12, R70, !PT ;  /* 0x0000000c4a077276 */ /* 0x000fe40007810046 */
[----:B------:R-:W-:Y:S02]  /*2510*/  FMNMX3.FTZ R6, R6, R51, R49, !PT ;  /* 0x0000003306067276 */ /* 0x000fe40007810031 */
[-C--:B------:R-:W-:Y:S02]  /*2520*/  ISETP.GE.AND P0, PT, R56, R228.reuse, PT ;  /* 0x000000e43800720c */ /* 0x080fe40003f06270 */
[----:B------:R-:W-:Y:S02]  /*2530*/  ISETP.GE.AND P4, PT, R21, R228, PT ;  /* 0x000000e41500720c */ /* 0x000fe40003f86270 */
[----:B------:R-:W-:Y:S02]  /*2540*/  FSEL R196, R29, -INF , !P1 ;  /* 0xff8000001dc47808 */ /* 0x000fe40004800000 */
[----:B------:R-:W-:-:S02]  /*2550*/  ISETP.GE.AND P1, PT, R21, R227, PT ;  /* 0x000000e31500720c */ /* 0x000fc40003f26270 */
[----:B------:R-:W-:Y:S02]  /*2560*/  FMNMX3.FTZ R7, R7, R4, R50, !PT ;  /* 0x0000000407077276 */ /* 0x000fe40007810032 */
[----:B------:R-:W-:Y:S02]  /*2570*/  FMNMX3.FTZ R6, R6, R53, R19, !PT ;  /* 0x0000003506067276 */ /* 0x000fe40007810013 */
[----:B------:R-:W-:Y:S02]  /*2580*/  FSEL R21, R45, -INF , !P0 ;  /* 0xff8000002d157808 */ /* 0x000fe40004000000 */
[----:B------:R-:W-:Y:S02]  /*2590*/  FSEL R9, R64, -INF , !P4 ;  /* 0xff80000040097808 */ /* 0x000fe40006000000 */
[----:B------:R-:W-:Y:S02]  /*25a0*/  ISETP.NE.AND P0, PT, R2, 0x1, PT ;  /* 0x000000010200780c */ /* 0x000fe40003f05270 */
[----:B------:R-:W-:-:S02]  /*25b0*/  ISETP.GE.AND P4, PT, R16, R228, PT ;  /* 0x000000e41000720c */ /* 0x000fc40003f86270 */
[----:B------:R-:W-:Y:S02]  /*25c0*/  FMNMX3.FTZ R7, R7, R100, R24, !PT ;  /* 0x0000006407077276 */ /* 0x000fe40007810018 */
[----:B------:R-:W-:Y:S02]  /*25d0*/  FMNMX3.FTZ R6, R6, R17, R213, !PT ;  /* 0x0000001106067276 */ /* 0x000fe400078100d5 */
[----:B------:R-:W-:Y:S02]  /*25e0*/  FSEL R23, R60, -INF , !P4 ;  /* 0xff8000003c177808 */ /* 0x000fe40006000000 */
[----:B------:R-:W-:Y:S02]  /*25f0*/  ISETP.GE.AND P4, PT, R57, R228, PT ;  /* 0x000000e43900720c */ /* 0x000fe40003f86270 */
[----:B------:R-:W-:Y:S02]  /*2600*/  FMNMX3.FTZ R7, R7, R26, R232, !PT ;  /* 0x0000001a07077276 */ /* 0x000fe400078100e8 */
[----:B------:R-:W-:-:S02]  /*2610*/  FMNMX3.FTZ R6, R6, R211, R199, !PT ;  /* 0x000000d306067276 */ /* 0x000fc400078100c7 */
[----:B------:R-:W-:Y:S02]  /*2620*/  FSEL R25, R44, -INF , !P4 ;  /* 0xff8000002c197808 */ /* 0x000fe40006000000 */
[----:B------:R-:W-:Y:S02]  /*2630*/  ISETP.GE.AND P4, PT, R22, R228, PT ;  /* 0x000000e41600720c */ /* 0x000fe40003f86270 */
[----:B------:R-:W-:Y:S02]  /*2640*/  FMNMX3.FTZ R7, R7, R230, R212, !PT ;  /* 0x000000e607077276 */ /* 0x000fe400078100d4 */
[----:B------:R-:W-:Y:S02]  /*2650*/  FMNMX3.FTZ R11, R6, R200, R197, !PT ;  /* 0x000000c8060b7276 */ /* 0x000fe400078100c5 */
[----:B------:R-:W-:Y:S02]  /*2660*/  FSEL R205, R116, -INF , !P4 ;  /* 0xff80000074cd7808 */ /* 0x000fe40006000000 */
[----:B------:R-:W-:-:S02]  /*2670*/  FMNMX3.FTZ R8, R7, R214, R194, !PT ;  /* 0x000000d607087276 */ /* 0x000fc400078100c2 */
[----:B------:R-:W-:Y:S01]  /*2680*/  FMNMX.FTZ R28, R196, R11, !PT ;  /* 0x0000000bc41c7209 */ /* 0x000fe20007810000 */
[----:B------:R-:W-:Y:S06]  /*2690*/  @!P0 BRA `(.L_x_8) ;  /* 0x0000000000508947 */ /* 0x000fec0003800000 */
[----:B------:R-:W-:-:S04]  /*26a0*/  VIADD R10, R2, 0xfffffffe ;  /* 0xfffffffe020a7836 */ /* 0x000fc80000000000 */
[C---:B------:R-:W-:Y:S02]  /*26b0*/  IMAD R7, R10.reuse, UR20, RZ ;  /* 0x000000140a077c24 */ /* 0x040fe4000f8e02ff */
[----:B------:R-:W-:-:S04]  /*26c0*/  IMAD.WIDE.U32 R10, R10, UR21, RZ ;  /* 0x000000150a0a7c25 */ /* 0x000fc8000f8e00ff */
[----:B------:R-:W-:Y:S01]  /*26d0*/  IMAD.IADD R6, R11, 0x1, R7 ;  /* 0x000000010b067824 */ /* 0x000fe200078e0207 */
[CC--:B------:R-:W-:Y:S02]  /*26e0*/  LEA R30, P4, R10.reuse, R224.reuse, 0x1 ;  /* 0x000000e00a1e7211 */ /* 0x0c0fe400078808ff */
[C---:B------:R-:W-:Y:S02]  /*26f0*/  IADD3 R7, P0, PT, R10.reuse, UR14, RZ ;  /* 0x0000000e0a077c10 */ /* 0x040fe4000ff1e0ff */
[-C--:B------:R-:W-:Y:S02]  /*2700*/  LEA.HI.X R31, R10, R223.reuse, R6, 0x1, P4 ;  /* 0x000000df0a1f7211 */ /* 0x080fe400020f0c06 */
[----:B------:R-:W-:Y:S02]  /*2710*/  IADD3.X R6, PT, PT, R6, UR6, RZ, P0, !PT ;  /* 0x0000000606067c10 */ /* 0x000fe400087fe4ff */
[C---:B------:R-:W-:Y:S01]  /*2720*/  LEA R10, P0, R7.reuse, R224, 0x1 ;  /* 0x000000e0070a7211 */ /* 0x040fe200078008ff */
[----:B------:R-:W-:Y:S01]  /*2730*/  @!PT LDS RZ, [RZ] ;  /* 0x00000000fffff984 */ /* 0x000fe20000000800 */
[----:B------:R-:W-:Y:S01]  /*2740*/  @!PT LDS RZ, [RZ] ;  /* 0x00000000fffff984 */ /* 0x000fe20000000800 */
[----:B------:R-:W-:Y:S01]  /*2750*/  @!PT LDS RZ, [RZ] ;  /* 0x00000000fffff984 */ /* 0x000fe20000000800 */
[----:B------:R1:W-:Y:S03]  /*2760*/  LDGSTS.E.BYPASS.LTC128B.128 [R225+0x6000], desc[UR26][R30.64] ;  /* 0x060000001ee17fae */ /* 0x0003e6000b981a1a */
[----:B------:R-:W-:Y:S01]  /*2770*/  LEA.HI.X R11, R7, R223, R6, 0x1, P0 ;  /* 0x000000df070b7211 */ /* 0x000fe200000f0c06 */
[----:B------:R1:W-:Y:S04]  /*2780*/  LDGSTS.E.BYPASS.LTC128B.128 [R225+0x7000], desc[UR26][R30.64+0x40] ;  /* 0x070000401ee17fae */ /* 0x0003e8000b981a1a */
[----:B------:R1:W-:Y:S04]  /*2790*/  LDGSTS.E.BYPASS.LTC128B.128 [R225+0x8000], desc[UR26][R30.64+0x80] ;  /* 0x080000801ee17fae */ /* 0x0003e8000b981a1a */
[----:B------:R1:W-:Y:S04]  /*27a0*/  LDGSTS.E.BYPASS.LTC128B.128 [R225+0x6800], desc[UR26][R10.64] ;  /* 0x068000000ae17fae */ /* 0x0003e8000b981a1a */
[----:B------:R1:W-:Y:S04]  /*27b0*/  LDGSTS.E.BYPASS.LTC128B.128 [R225+0x7800], desc[UR26][R10.64+0x40] ;  /* 0x078000400ae17fae */ /* 0x0003e8000b981a1a */
[----:B------:R1:W-:Y:S04]  /*27c0*/  LDGSTS.E.BYPASS.LTC128B.128 [R225+0x8800], desc[UR26][R10.64+0x80] ;  /* 0x088000800ae17fae */ /* 0x0003e8000b981a1a */
[----:B------:R-:W0:Y:S02]  /*27d0*/  LDGDEPBAR ;  /* 0x00000000000079af */ /* 0x000e240000000000 */
.L_x_8:
[----:B------:R-:W2:Y:S01]  /*27e0*/  SHFL.BFLY PT, R7, R28, 0x2, 0x1f ;  /* 0x0c401f001c077f89 */ /* 0x000ea200000e0000 */
[-C--:B------:R-:W-:Y:S01]  /*27f0*/  ISETP.GE.AND P0, PT, R43, R228.reuse, PT ;  /* 0x000000e42b00720c */ /* 0x080fe20003f06270 */
[----:B------:R-:W3:Y:S01]  /*2800*/  LDCU UR5, c[0x0][0x45c] ;  /* 0x00008b80ff0577ac */ /* 0x000ee20008000800 */
[----:B------:R-:W-:Y:S02]  /*2810*/  FSEL R209, R117, -INF , !P5 ;  /* 0xff80000075d17808 */ /* 0x000fe40006800000 */
[----:B------:R-:W-:Y:S02]  /*2820*/  FSEL R207, R112, -INF , !P0 ;  /* 0xff80000070cf7808 */ /* 0x000fe40004000000 */
[-C--:B------:R-:W-:Y:S02]  /*2830*/  ISETP.GE.AND P0, PT, R41, R228.reuse, PT ;  /* 0x000000e42900720c */ /* 0x080fe40003f06270 */
[----:B------:R-:W-:Y:S02]  /*2840*/  ISETP.GE.AND P5, PT, R42, R228, PT ;  /* 0x000000e42a00720c */ /* 0x000fe40003fa6270 */
[----:B------:R-:W-:-:S02]  /*2850*/  FSEL R193, R108, -INF , !P0 ;  /* 0xff8000006cc17808 */ /* 0x000fc40004000000 */
[----:B------:R-:W-:Y:S02]  /*2860*/  FSEL R203, R113, -INF , !P5 ;  /* 0xff80000071cb7808 */ /* 0x000fe40006800000 */
[-C--:B------:R-:W-:Y:S02]  /*2870*/  ISETP.GE.AND P0, PT, R14, R227.reuse, PT ;  /* 0x000000e30e00720c */ /* 0x080fe40003f06270 */
[-C--:B------:R-:W-:Y:S02]  /*2880*/  ISETP.GE.AND P4, PT, R18, R227.reuse, PT ;  /* 0x000000e31200720c */ /* 0x080fe40003f86270 */
[----:B------:R-:W-:Y:S02]  /*2890*/  ISETP.GE.AND P5, PT, R16, R227, PT ;  /* 0x000000e31000720c */ /* 0x000fe40003fa6270 */
[----:B------:R-:W-:Y:S02]  /*28a0*/  FSEL R78, R78, -INF , !P3 ;  /* 0xff8000004e4e7808 */ /* 0x000fe40005800000 */
[----:B------:R-:W-:-:S02]  /*28b0*/  FSEL R14, R79, -INF , !P2 ;  /* 0xff8000004f0e7808 */ /* 0x000fc40005000000 */
[----:B--2---:R-:W-:Y:S02]  /*28c0*/  FMNMX.FTZ R7, R28, R7, !PT ;  /* 0x000000071c077209 */ /* 0x004fe40007810000 */
[----:B------:R-:W-:Y:S02]  /*28d0*/  FMNMX3.FTZ R28, R13, R77, R9, !PT ;  /* 0x0000004d0d1c7276 */ /* 0x000fe40007810009 */
[----:B-1----:R-:W-:Y:S01]  /*28e0*/  FSEL R10, R66, -INF , !P1 ;  /* 0xff800000420a7808 */ /* 0x002fe20004800000 */
[----:B------:R-:W1:Y:S01]  /*28f0*/  SHFL.BFLY PT, R166, R7, 0x1, 0x1f ;  /* 0x0c201f0007a67f89 */ /* 0x000e6200000e0000 */
[----:B------:R-:W-:Y:S02]  /*2900*/  FMNMX3.FTZ R11, R8, R195, R192, !PT ;  /* 0x000000c3080b7276 */ /* 0x000fe400078100c0 */
[----:B------:R-:W-:Y:S02]  /*2910*/  ISETP.GE.AND P1, PT, R22, R227, PT ;  /* 0x000000e31600720c */ /* 0x000fe40003f26270 */
[----:B------:R-:W-:-:S02]  /*2920*/  FMNMX3.FTZ R28, R28, R65, R23, !PT ;  /* 0x000000411c1c7276 */ /* 0x000fc40007810017 */
[-C--:B------:R-:W-:Y:S02]  /*2930*/  ISETP.GE.AND P3, PT, R57, R227.reuse, PT ;  /* 0x000000e33900720c */ /* 0x080fe40003f66270 */
[----:B------:R-:W-:Y:S02]  /*2940*/  FSEL R8, R67, -INF , !P4 ;  /* 0xff80000043087808 */ /* 0x000fe40006000000 */
[----:B------:R-:W-:Y:S02]  /*2950*/  FSEL R22, R62, -INF , !P5 ;  /* 0xff8000003e167808 */ /* 0x000fe40006800000 */
[----:B------:R-:W-:Y:S02]  /*2960*/  FMNMX3.FTZ R29, R78, R14, R10, !PT ;  /* 0x0000000e4e1d7276 */ /* 0x000fe4000781000a */
[----:B------:R-:W-:Y:S02]  /*2970*/  ISETP.GE.AND P4, PT, R20, R227, PT ;  /* 0x000000e31400720c */ /* 0x000fe40003f86270 */
[----:B------:R-:W-:-:S02]  /*2980*/  FMNMX3.FTZ R28, R28, R27, R25, !PT ;  /* 0x0000001b1c1c7276 */ /* 0x000fc40007810019 */
[----:B------:R-:W-:Y:S02]  /*2990*/  ISETP.GE.AND P2, PT, R56, R227, PT ;  /* 0x000000e33800720c */ /* 0x000fe40003f46270 */
[----:B------:R-:W-:Y:S02]  /*29a0*/  FSEL R20, R63, -INF , !P0 ;  /* 0xff8000003f147808 */ /* 0x000fe40004000000 */
[----:B------:R-:W-:Y:S02]  /*29b0*/  FSEL R18, R46, -INF , !P3 ;  /* 0xff8000002e127808 */ /* 0x000fe40005800000 */
[----:B------:R-:W-:Y:S02]  /*29c0*/  FMNMX3.FTZ R29, R29, R8, R22, !PT ;  /* 0x000000081d1d7276 */ /* 0x000fe40007810016 */
[----:B------:R-:W-:Y:S02]  /*29d0*/  FMNMX.FTZ R6, R198, R11, !PT ;  /* 0x0000000bc6067209 */ /* 0x000fe40007810000 */
[----:B------:R-:W-:-:S02]  /*29e0*/  FMNMX3.FTZ R28, R28, R21, R205, !PT ;  /* 0x000000151c1c7276 */ /* 0x000fc400078100cd */
[----:B------:R-:W-:Y:S01]  /*29f0*/  ISETP.GE.AND P5, PT, R43, R227, PT ;  /* 0x000000e32b00720c */ /* 0x000fe20003fa6270 */
[----:B------:R-:W2:Y:S01]  /*2a00*/  SHFL.BFLY PT, R11, R6, 0x2, 0x1f ;  /* 0x0c401f00060b7f89 */ /* 0x000ea200000e0000 */
[----:B------:R-:W-:Y:S02]  /*2a10*/  FSEL R16, R47, -INF , !P2 ;  /* 0xff8000002f107808 */ /* 0x000fe40005000000 */
[----:B------:R-:W-:Y:S02]  /*2a20*/  FSEL R210, R118, -INF , !P1 ;  /* 0xff80000076d27808 */ /* 0x000fe40004800000 */
[----:B------:R-:W-:Y:S02]  /*2a30*/  FMNMX3.FTZ R29, R29, R20, R18, !PT ;  /* 0x000000141d1d7276 */ /* 0x000fe40007810012 */
[----:B------:R-:W-:Y:S02]  /*2a40*/  ISETP.GE.AND P2, PT, R40, R228, PT ;  /* 0x000000e42800720c */ /* 0x000fe40003f46270 */
[----:B------:R-:W-:-:S02]  /*2a50*/  FSEL R208, R119, -INF , !P4 ;  /* 0xff80000077d07808 */ /* 0x000fc40006000000 */
[----:B------:R-:W-:Y:S02]  /*2a60*/  ISETP.GE.AND P4, PT, R33, R228, PT ;  /* 0x000000e42100720c */ /* 0x000fe40003f86270 */
[----:B------:R-:W-:Y:S02]  /*2a70*/  FMNMX3.FTZ R28, R28, R209, R207, !PT ;  /* 0x000000d11c1c7276 */ /* 0x000fe400078100cf */
[-C--:B------:R-:W-:Y:S02]  /*2a80*/  ISETP.GE.AND P0, PT, R42, R227.reuse, PT ;  /* 0x000000e32a00720c */ /* 0x080fe40003f06270 */
[----:B------:R-:W-:Y:S02]  /*2a90*/  ISETP.GE.AND P3, PT, R41, R227, PT ;  /* 0x000000e32900720c */ /* 0x000fe40003f66270 */
[----:B------:R-:W-:Y:S02]  /*2aa0*/  FSEL R206, R114, -INF , !P5 ;  /* 0xff80000072ce7808 */ /* 0x000fe40006800000 */
[----:B------:R-:W-:-:S02]  /*2ab0*/  FMNMX3.FTZ R29, R29, R16, R210, !PT ;  /* 0x000000101d1d7276 */ /* 0x000fc400078100d2 */
[----:B------:R-:W-:Y:S02]  /*2ac0*/  FSEL R191, R109, -INF , !P2 ;  /* 0xff8000006dbf7808 */ /* 0x000fe40005000000 */
[----:B------:R-:W-:Y:S02]  /*2ad0*/  ISETP.GE.AND P2, PT, R32, R228, PT ;  /* 0x000000e42000720c */ /* 0x000fe40003f46270 */
[----:B------:R-:W-:Y:S02]  /*2ae0*/  FSEL R189, R104, -INF , !P4 ;  /* 0xff80000068bd7808 */ /* 0x000fe40006000000 */
[----:B------:R-:W-:Y:S02]  /*2af0*/  FMNMX3.FTZ R28, R28, R203, R193, !PT ;  /* 0x000000cb1c1c7276 */ /* 0x000fe400078100c1 */
[-C--:B------:R-:W-:Y:S02]  /*2b00*/  ISETP.GE.AND P1, PT, R40, R227.reuse, PT ;  /* 0x000000e32800720c */ /* 0x080fe40003f26270 */
[----:B------:R-:W-:-:S02]  /*2b10*/  ISETP.GE.AND P5, PT, R33, R227, PT ;  /* 0x000000e32100720c */ /* 0x000fc40003fa6270 */
[----:B------:R-:W-:Y:S02]  /*2b20*/  FSEL R204, R115, -INF , !P0 ;  /* 0xff80000073cc7808 */ /* 0x000fe40004000000 */
[----:B------:R-:W-:Y:S02]  /*2b30*/  FSEL R188, R110, -INF , !P3 ;  /* 0xff8000006ebc7808 */ /* 0x000fe40005800000 */
[----:B------:R-:W-:Y:S02]  /*2b40*/  FMNMX3.FTZ R29, R29, R208, R206, !PT ;  /* 0x000000d01d1d7276 */ /* 0x000fe400078100ce */
[----:B-1----:R-:W-:Y:S02]  /*2b50*/  FMNMX.FTZ R166, R7, R166, !PT ;  /* 0x000000a607a67209 */ /* 0x002fe40007810000 */
[----:B------:R-:W-:Y:S02]  /*2b60*/  ISETP.GE.AND P0, PT, R32, R227, PT ;  /* 0x000000e32000720c */ /* 0x000fe40003f06270 */
[----:B------:R-:W-:Y:S01]  /*2b70*/  FSEL R187, R105, -INF , !P2 ;  /* 0xff80000069bb7808 */ /* 0x000fe20005000000 */
[----:B---3--:R-:W-:Y:S01]  /*2b80*/  FMUL.FTZ R202, R166, UR5 ;  /* 0x00000005a6ca7c20 */ /* 0x008fe20008410000 */
[----:B------:R-:W-:-:S02]  /*2b90*/  FMNMX3.FTZ R28, R28, R191, R189, !PT ;  /* 0x000000bf1c1c7276 */ /* 0x000fc400078100bd */
[----:B------:R-:W-:Y:S02]  /*2ba0*/  FSEL R186, R111, -INF , !P1 ;  /* 0xff8000006fba7808 */ /* 0x000fe40004800000 */
[----:B------:R-:W-:Y:S02]  /*2bb0*/  FSEL R184, R106, -INF , !P5 ;  /* 0xff8000006ab87808 */ /* 0x000fe40006800000 */
[----:B------:R-:W-:Y:S02]  /*2bc0*/  FMNMX3.FTZ R29, R29, R204, R188, !PT ;  /* 0x000000cc1d1d7276 */ /* 0x000fe400078100bc */
[----:B------:R-:W-:Y:S02]  /*2bd0*/  FSEL R183, R107, -INF , !P0 ;  /* 0xff8000006bb77808 */ /* 0x000fe40004000000 */
[----:B------:R-:W-:Y:S02]  /*2be0*/  FSETP.NEU.FTZ.AND P0, PT, R166, -INF , PT ;  /* 0xff800000a600780b */ /* 0x000fe40003f1d000 */
[----:B------:R-:W-:-:S02]  /*2bf0*/  LEA R218, R0, UR4, 0x1 ;  /* 0x0000000400da7c11 */ /* 0x000fc4000f8e08ff */
[----:B------:R-:W-:Y:S02]  /*2c00*/  FMNMX.FTZ R168, R187, R28, !PT ;  /* 0x0000001cbba87209 */ /* 0x000fe40007810000 */
[----:B------:R-:W-:Y:S01]  /*2c10*/  FMNMX3.FTZ R0, R29, R186, R184, !PT ;  /* 0x000000ba1d007276 */ /* 0x000fe200078100b8 */
[----:B------:R-:W-:Y:S01]  /*2c20*/  LDSM.16.MT88.4 R148, [R218+0x9000] ;  /* 0x00900000da94783b */ /* 0x000fe20000004200 */
[----:B------:R-:W-:Y:S02]  /*2c30*/  FSEL R202, R202, RZ, P0 ;  /* 0x000000ffcaca7208 */ /* 0x000fe40000000000 */
[----:B------:R-:W-:Y:S01]  /*2c40*/  IADD3 R216, PT, PT, R3, R218, RZ ;  /* 0x000000da03d87210 */ /* 0x000fe20007ffe0ff */
[----:B------:R-:W-:Y:S01]  /*2c50*/  LDSM.16.MT88.4 R96, [R218+0xa000] ;  /* 0x00a00000da60783b */ /* 0x000fe20000004200 */
[----:B------:R-:W-:Y:S01]  /*2c60*/  FMNMX.FTZ R0, R183, R0, !PT ;  /* 0x00000000b7007209 */ /* 0x000fe20007810000 */
[--C-:B------:R-:W-:Y:S01]  /*2c70*/  FFMA.FTZ R63, R5, UR5, -R202.reuse ;  /* 0x00000005053f7c23 */ /* 0x100fe200080108ca */
[----:B--2---:R-:W-:Y:S01]  /*2c80*/  FMNMX.FTZ R11, R6, R11, !PT ;  /* 0x0000000b060b7209 */ /* 0x004fe20007810000 */
[----:B------:R-:W1:Y:S01]  /*2c90*/  SHFL.BFLY PT, R3, R168, 0x2, 0x1f ;  /* 0x0c401f00a8037f89 */ /* 0x000e6200000e0000 */
[--C-:B------:R-:W-:Y:S01]  /*2ca0*/  FFMA.FTZ R62, R73, UR5, -R202.reuse ;  /* 0x00000005493e7c23 */ /* 0x100fe200080108ca */
[--C-:B------:R-:W-:Y:S01]  /*2cb0*/  FFMA.FTZ R60, R15, UR5, -R202.reuse ;  /* 0x000000050f3c7c23 */ /* 0x100fe200080108ca */
[--C-:B------:R-:W-:Y:S01]  /*2cc0*/  FFMA.FTZ R55, R69, UR5, -R202.reuse ;  /* 0x0000000545377c23 */ /* 0x100fe200080108ca */
[----:B------:R-:W2:Y:S01]  /*2cd0*/  SHFL.BFLY PT, R5, R0, 0x2, 0x1f ;  /* 0x0c401f0000057f89 */ /* 0x000ea200000e0000 */
[----:B------:R-:W-:Y:S01]  /*2ce0*/  MUFU.EX2 R63, R63 ;  /* 0x0000003f003f7308 */ /* 0x000fe20000000800 */
[--C-:B------:R-:W-:Y:S01]  /*2cf0*/  FFMA.FTZ R28, R51, UR5, -R202.reuse ;  /* 0x00000005331c7c23 */ /* 0x100fe200080108ca */
[--C-:B------:R-:W-:Y:S01]  /*2d00*/  FFMA.FTZ R56, R85, UR5, -R202.reuse ;  /* 0x0000000555387c23 */ /* 0x100fe200080108ca */
[----:B------:R-:W3:Y:S01]  /*2d10*/  SHFL.BFLY PT, R6, R11, 0x1, 0x1f ;  /* 0x0c201f000b067f89 */ /* 0x000ee200000e0000 */
[----:B------:R-:W4:Y:S01]  /*2d20*/  MUFU.EX2 R62, R62 ;  /* 0x0000003e003e7308 */ /* 0x000f220000000800 */
[--C-:B------:R-:W-:Y:S01]  /*2d30*/  FFMA.FTZ R199, R199, UR5, -R202.reuse ;  /* 0x00000005c7c77c23 */ /* 0x100fe200080108ca */
[--C-:B------:R-:W-:Y:S01]  /*2d40*/  FFMA.FTZ R200, R200, UR5, -R202.reuse ;  /* 0x00000005c8c87c23 */ /* 0x100fe200080108ca */
[----:B------:R-:W-:Y:S01]  /*2d50*/  LDSM.16.MT88.4 R80, [R216+0x9000] ;  /* 0x00900000d850783b */ /* 0x000fe20000004200 */
[----:B------:R-:W-:Y:S01]  /*2d60*/  MUFU.EX2 R60, R60 ;  /* 0x0000003c003c7308 */ /* 0x000fe20000000800 */
[--C-:B------:R-:W-:Y:S01]  /*2d70*/  FFMA.FTZ R233, R196, UR5, -R202.reuse ;  /* 0x00000005c4e97c23 */ /* 0x100fe200080108ca */
[----:B------:R-:W-:Y:S01]  /*2d80*/  FFMA.FTZ R197, R197, UR5, -R202 ;  /* 0x00000005c5c57c23 */ /* 0x000fe200080108ca */
[----:B------:R-:W-:Y:S01]  /*2d90*/  LDSM.16.MT88.4 R112, [R216+0xa000] ;  /* 0x00a00000d870783b */ /* 0x000fe20000004200 */
[----:B------:R-:W5:Y:S03]  /*2da0*/  MUFU.EX2 R55, R55 ;  /* 0x0000003700377308 */ /* 0x000f660000000800 */
[----:B------:R-:W-:Y:S01]  /*2db0*/  LDSM.16.MT88.4 R128, [R218+0xb000] ;  /* 0x00b00000da80783b */ /* 0x000fe20000004200 */
[----:B------:R-:W-:Y:S01]  /*2dc0*/  MUFU.EX2 R56, R56 ;  /* 0x0000003800387308 */ /* 0x000fe20000000800 */
[----:B----4-:R-:W-:-:S02]  /*2dd0*/  F2FP.F16.F32.PACK_AB R140, R62, R63 ;  /* 0x0000003f3e8c723e */ /* 0x010fc400000000ff */
[----:B------:R-:W-:Y:S01]  /*2de0*/  LDSM.16.MT88.4 R44, [R218+0xa400] ;  /* 0x00a40000da2c783b */ /* 0x000fe20000004200 */
[----:B-1----:R-:W-:Y:S01]  /*2df0*/  FMNMX.FTZ R168, R168, R3, !PT ;  /* 0x00000003a8a87209 */ /* 0x002fe20007810000 */
[----:B------:R-:W-:Y:S01]  /*2e00*/  FADD.FTZ R63, R63, R62 ;  /* 0x0000003e3f3f7221 */ /* 0x000fe20000010000 */
[----:B------:R-:W-:Y:S01]  /*2e10*/  MUFU.EX2 R199, R199 ;  /* 0x000000c700c77308 */ /* 0x000fe20000000800 */
[----:B--2---:R-:W-:Y:S01]  /*2e20*/  FMNMX.FTZ R0, R0, R5, !PT ;  /* 0x0000000500007209 */ /* 0x004fe20007810000 */
[----:B------:R-:W-:Y:S01]  /*2e30*/  LDSM.16.MT88.4 R40, [R216+0xa400] ;  /* 0x00a40000d828783b */ /* 0x000fe20000004200 */
[----:B-----5:R-:W-:Y:S01]  /*2e40*/  F2FP.F16.F32.PACK_AB R142, R55, R60 ;  /* 0x0000003c378e723e */ /* 0x020fe200000000ff */
[----:B------:R-:W-:Y:S02]  /*2e50*/  FADD.FTZ R60, R60, R63 ;  /* 0x0000003f3c3c7221 */ /* 0x000fe40000010000 */
[----:B------:R-:W1:Y:S01]  /*2e60*/  SHFL.BFLY PT, R3, R168, 0x1, 0x1f ;  /* 0x0c201f00a8037f89 */ /* 0x000e6200000e0000 */
[----:B---3--:R-:W-:Y:S01]  /*2e70*/  FMNMX.FTZ R165, R11, R6, !PT ;  /* 0x000000060ba57209 */ /* 0x008fe20007810000 */
[----:B------:R-:W-:Y:S01]  /*2e80*/  MUFU.EX2 R200, R200 ;  /* 0x000000c800c87308 */ /* 0x000fe20000000800 */
[----:B------:R-:W-:Y:S01]  /*2e90*/  FADD.FTZ R55, R55, R60 ;  /* 0x0000003c37377221 */ /* 0x000fe20000010000 */
[----:B------:R-:W2:Y:S01]  /*2ea0*/  SHFL.BFLY PT, R167, R0, 0x1, 0x1f ;  /* 0x0c201f0000a77f89 */ /* 0x000ea200000e0000 */
[C---:B------:R-:W-:Y:S01]  /*2eb0*/  FSETP.NEU.FTZ.AND P0, PT, R165.reuse, -INF , PT ;  /* 0xff800000a500780b */ /* 0x040fe20003f1d000 */
[----:B------:R-:W-:Y:S01]  /*2ec0*/  FMUL.FTZ R201, R165, UR5 ;  /* 0x00000005a5c97c20 */ /* 0x000fe20008410000 */
[----:B------:R-:W-:Y:S01]  /*2ed0*/  MUFU.EX2 R196, R197 ;  /* 0x000000c500c47308 */ /* 0x000fe20000000800 */
[----:B------:R-:W-:Y:S03]  /*2ee0*/  LDSM.16.MT88.4 R36, [R218+0xb400] ;  /* 0x00b40000da24783b */ /* 0x000fe60000004200 */
[----:B------:R-:W-:Y:S01]  /*2ef0*/  FSEL R201, R201, RZ, P0 ;  /* 0x000000ffc9c97208 */ /* 0x000fe20000000000 */
[----:B------:R-:W-:Y:S01]  /*2f00*/  LDSM.16.MT88.4 R32, [R216+0xb400] ;  /* 0x00b40000d820783b */ /* 0x000fe20000004200 */
[----:B------:R-:W-:Y:S03]  /*2f10*/  MUFU.EX2 R233, R233 ;  /* 0x000000e900e97308 */ /* 0x000fe60000000800 */
[--C-:B------:R-:W-:Y:S01]  /*2f20*/  FFMA.FTZ R54, R4, UR5, -R201.reuse ;  /* 0x0000000504367c23 */ /* 0x100fe200080108c9 */
[--C-:B------:R-:W-:Y:S01]  /*2f30*/  FFMA.FTZ R61, R74, UR5, -R201.reuse ;  /* 0x000000054a3d7c23 */ /* 0x100fe200080108c9 */
[----:B------:R-:W3:Y:S01]  /*2f40*/  LDSM.16.MT88.4 R4, [R216+0xb000] ;  /* 0x00b00000d804783b */ /* 0x000ee20000004200 */
[--C-:B------:R-:W-:Y:S01]  /*2f50*/  FFMA.FTZ R58, R12, UR5, -R201.reuse ;  /* 0x000000050c3a7c23 */ /* 0x100fe200080108c9 */
[--C-:B------:R-:W-:Y:S01]  /*2f60*/  FFMA.FTZ R59, R70, UR5, -R201.reuse ;  /* 0x00000005463b7c23 */ /* 0x100fe200080108c9 */
[--C-:B------:R-:W-:Y:S01]  /*2f70*/  FFMA.FTZ R52, R50, UR5, -R201.reuse ;  /* 0x0000000532347c23 */ /* 0x100fe200080108c9 */
[----:B------:R-:W-:Y:S01]  /*2f80*/  MUFU.EX2 R54, R54 ;  /* 0x0000003600367308 */ /* 0x000fe20000000800 */
[--C-:B------:R-:W-:Y:S01]  /*2f90*/  FFMA.FTZ R51, R100, UR5, -R201.reuse ;  /* 0x0000000564337c23 */ /* 0x100fe200080108c9 */
[----:B-1----:R-:W-:Y:S01]  /*2fa0*/  FMNMX.FTZ R168, R168, R3, !PT ;  /* 0x00000003a8a87209 */ /* 0x002fe20007810000 */
[--C-:B------:R-:W-:Y:S01]  /*2fb0*/  FFMA.FTZ R3, R49, UR5, -R202.reuse ;  /* 0x0000000531037c23 */ /* 0x100fe200080108ca */
[----:B------:R-:W-:Y:S01]  /*2fc0*/  MUFU.EX2 R61, R61 ;  /* 0x0000003d003d7308 */ /* 0x000fe20000000800 */
[--C-:B------:R-:W-:Y:S01]  /*2fd0*/  FFMA.FTZ R50, R24, UR5, -R201.reuse ;  /* 0x0000000518327c23 */ /* 0x100fe200080108c9 */
[----:B--2---:R-:W-:Y:S01]  /*2fe0*/  FMNMX.FTZ R167, R0, R167, !PT ;  /* 0x000000a700a77209 */ /* 0x004fe20007810000 */
[C---:B------:R-:W-:Y:S01]  /*2ff0*/  FMUL.FTZ R190, R168.reuse, UR5 ;  /* 0x00000005a8be7c20 */ /* 0x040fe20008410000 */
[----:B------:R-:W-:Y:S01]  /*3000*/  FSETP.NEU.FTZ.AND P0, PT, R168, -INF , PT ;  /* 0xff800000a800780b */ /* 0x000fe20003f1d000 */
[----:B------:R-:W1:Y:S01]  /*3010*/  MUFU.EX2 R58, R58 ;  /* 0x0000003a003a7308 */ /* 0x000e620000000800 */
[----:B------:R-:W-:Y:S01]  /*3020*/  FFMA.FTZ R0, R53, UR5, -R202 ;  /* 0x0000000535007c23 */ /* 0x000fe200080108ca */
[C---:B------:R-:W-:Y:S01]  /*3030*/  FMUL.FTZ R185, R167.reuse, UR5 ;  /* 0x00000005a7b97c20 */ /* 0x040fe20008410000 */
[----:B------:R-:W-:Y:S01]  /*3040*/  FSEL R190, R190, RZ, P0 ;  /* 0x000000ffbebe7208 */ /* 0x000fe20000000000 */
[----:B------:R-:W2:Y:S01]  /*3050*/  MUFU.EX2 R59, R59 ;  /* 0x0000003b003b7308 */ /* 0x000ea20000000800 */
[----:B------:R-:W-:Y:S01]  /*3060*/  FSETP.NEU.FTZ.AND P0, PT, R167, -INF , PT ;  /* 0xff800000a700780b */ /* 0x000fe20003f1d000 */
[--C-:B------:R-:W-:Y:S01]  /*3070*/  FFMA.FTZ R53, R26, UR5, -R201.reuse ;  /* 0x000000051a357c23 */ /* 0x100fe200080108c9 */
[----:B------:R-:W-:Y:S01]  /*3080*/  FFMA.FTZ R194, R194, UR5, -R201 ;  /* 0x00000005c2c27c23 */ /* 0x000fe200080108c9 */
[--C-:B------:R-:W-:Y:S01]  /*3090*/  FFMA.FTZ R174, R13, UR5, -R190.reuse ;  /* 0x000000050dae7c23 */ /* 0x100fe200080108be */
[----:B------:R-:W-:Y:S01]  /*30a0*/  FSEL R185, R185, RZ, P0 ;  /* 0x000000ffb9b97208 */ /* 0x000fe20000000000 */
[--C-:B------:R-:W-:Y:S01]  /*30b0*/  FFMA.FTZ R66, R9, UR5, -R190.reuse ;  /* 0x0000000509427c23 */ /* 0x100fe200080108be */
[--C-:B------:R-:W-:Y:S01]  /*30c0*/  FFMA.FTZ R173, R77, UR5, -R190.reuse ;  /* 0x000000054dad7c23 */ /* 0x100fe200080108be */
[--C-:B------:R-:W-:Y:S01]  /*30d0*/  FFMA.FTZ R65, R65, UR5, -R190.reuse ;  /* 0x0000000541417c23 */ /* 0x100fe200080108be */
[----:B------:R4:W-:Y:S01]  /*30e0*/  MUFU.EX2 R49, R28 ;  /* 0x0000001c00317308 */ /* 0x0009e20000000800 */
[--C-:B------:R-:W-:Y:S01]  /*30f0*/  FFMA.FTZ R67, R14, UR5, -R185.reuse ;  /* 0x000000050e437c23 */ /* 0x100fe200080108b9 */
[--C-:B------:R-:W-:Y:S01]  /*3100*/  FFMA.FTZ R64, R10, UR5, -R185.reuse ;  /* 0x000000050a407c23 */ /* 0x100fe200080108b9 */
[--C-:B------:R-:W-:Y:S01]  /*3110*/  FFMA.FTZ R57, R8, UR5, -R185.reuse ;  /* 0x0000000508397c23 */ /* 0x100fe200080108b9 */
[----:B------:R-:W5:Y:S01]  /*3120*/  LDSM.16.MT88.4 R12, [R218+0x9400] ;  /* 0x00940000da0c783b */ /* 0x000f620000004200 */
[--C-:B------:R-:W-:Y:S01]  /*3130*/  FFMA.FTZ R172, R78, UR5, -R185.reuse ;  /* 0x000000054eac7c23 */ /* 0x100fe200080108b9 */
[----:B------:R-:W-:Y:S01]  /*3140*/  MUFU.EX2 R174, R174 ;  /* 0x000000ae00ae7308 */ /* 0x000fe20000000800 */
[----:B-1----:R-:W-:Y:S01]  /*3150*/  F2FP.F16.F32.PACK_AB R141, R58, R61 ;  /* 0x0000003d3a8d723e */ /* 0x002fe200000000ff */
[----:B------:R-:W1:Y:S01]  /*3160*/  LDSM.16.MT88.4 R8, [R216+0x9400] ;  /* 0x00940000d808783b */ /* 0x000e620000004200 */
[----:B--2---:R-:W-:Y:S01]  /*3170*/  F2FP.F16.F32.PACK_AB R143, R54, R59 ;  /* 0x0000003b368f723e */ /* 0x004fe200000000ff */
[----:B------:R-:W2:Y:S01]  /*3180*/  MUFU.EX2 R173, R173 ;  /* 0x000000ad00ad7308 */ /* 0x000ea20000000800 */
[--C-:B------:R-:W-:Y:S01]  /*3190*/  FFMA.FTZ R178, R23, UR5, -R190.reuse ;  /* 0x0000000517b27c23 */ /* 0x100fe200080108be */
[--C-:B------:R-:W-:Y:S01]  /*31a0*/  FFMA.FTZ R175, R27, UR5, -R190.reuse ;  /* 0x000000051baf7c23 */ /* 0x100fe200080108be */
[--C-:B------:R-:W-:Y:S01]  /*31b0*/  FFMA.FTZ R177, R25, UR5, -R190.reuse ;  /* 0x0000000519b17c23 */ /* 0x100fe200080108be */
[----:B------:R-:W-:Y:S01]  /*31c0*/  MUFU.EX2 R66, R66 ;  /* 0x0000004200427308 */ /* 0x000fe20000000800 */
[----:B------:R-:W-:Y:S01]  /*31d0*/  FFMA.FTZ R176, R21, UR5, -R190 ;  /* 0x0000000515b07c23 */ /* 0x000fe200080108be */
[C---:B------:R-:W-:Y:S01]  /*31e0*/  HMMA.16816.F32 R156, R140.reuse, R148, RZ ;  /* 0x000000948c9c723c */ /* 0x040fe200000018ff */
[--C-:B------:R-:W-:Y:S01]  /*31f0*/  FFMA.FTZ R181, R22, UR5, -R185.reuse ;  /* 0x0000000516b57c23 */ /* 0x100fe200080108b9 */
[----:B------:R-:W3:Y:S01]  /*3200*/  MUFU.EX2 R65, R65 ;  /* 0x0000004100417308 */ /* 0x000ee20000000800 */
[--C-:B------:R-:W-:Y:S01]  /*3210*/  FFMA.FTZ R180, R20, UR5, -R185.reuse ;  /* 0x0000000514b47c23 */ /* 0x100fe200080108b9 */
[--C-:B------:R-:W-:Y:S01]  /*3220*/  FFMA.FTZ R179, R18, UR5, -R185.reuse ;  /* 0x0000000512b37c23 */ /* 0x100fe200080108b9 */
[----:B------:R-:W-:Y:S01]  /*3230*/  FFMA.FTZ R182, R16, UR5, -R185 ;  /* 0x0000000510b67c23 */ /* 0x000fe200080108b9 */
[----:B------:R-:W-:Y:S01]  /*3240*/  MUFU.EX2 R172, R172 ;  /* 0x000000ac00ac7308 */ /* 0x000fe20000000800 */
[----:B----4-:R-:W4:Y:S01]  /*3250*/  LDSM.16.MT88.4 R28, [R218+0x9800] ;  /* 0x00980000da1c783b */ /* 0x010f220000004200 */
[C---:B------:R-:W-:Y:S01]  /*3260*/  HMMA.16816.F32 R72, R140.reuse, R80, RZ ;  /* 0x000000508c48723c */ /* 0x040fe200000018ff */
[----:B--2---:R-:W-:Y:S01]  /*3270*/  F2FP.F16.F32.PACK_AB R136, R173, R174 ;  /* 0x000000aead88723e */ /* 0x004fe200000000ff */
[----:B------:R-:W2:Y:S01]  /*3280*/  MUFU.EX2 R67, R67 ;  /* 0x0000004300437308 */ /* 0x000ea20000000800 */
[----:B------:R-:W4:Y:S01]  /*3290*/  LDSM.16.MT88.4 R24, [R216+0x9800] ;  /* 0x00980000d818783b */ /* 0x000f220000004200 */
[----:B------:R-:W-:Y:S01]  /*32a0*/  FADD.FTZ R173, R174, R173 ;  /* 0x000000adaead7221 */ /* 0x000fe20000010000 */
[----:B------:R-:W-:Y:S01]  /*32b0*/  FADD.FTZ R58, R61, R58 ;  /* 0x0000003a3d3a7221 */ /* 0x000fe20000010000 */
[----:B------:R-:W-:Y:S01]  /*32c0*/  MUFU.EX2 R64, R64 ;  /* 0x0000004000407308 */ /* 0x000fe20000000800 */
[----:B------:R-:W4:Y:S01]  /*32d0*/  LDSM.16.MT88.4 R20, [R218+0xa800] ;  /* 0x00a80000da14783b */ /* 0x000f220000004200 */
[C---:B------:R-:W-:Y:S01]  /*32e0*/  HMMA.16816.F32 R88, R140.reuse, R96, RZ ;  /* 0x000000608c58723c */ /* 0x040fe200000018ff */
[----:B---3--:R-:W-:Y:S01]  /*32f0*/  F2FP.F16.F32.PACK_AB R138, R65, R66 ;  /* 0x00000042418a723e */ /* 0x008fe200000000ff */
[----:B------:R-:W3:Y:S01]  /*3300*/  MUFU.EX2 R57, R57 ;  /* 0x0000003900397308 */ /* 0x000ee20000000800 */
[----:B------:R-:W-:Y:S01]  /*3310*/  FADD.FTZ R66, R66, R173 ;  /* 0x000000ad42427221 */ /* 0x000fe20000010000 */
[----:B------:R-:W-:Y:S01]  /*3320*/  FADD.FTZ R59, R59, R58 ;  /* 0x0000003a3b3b7221 */ /* 0x000fe20000010000 */
[----:B------:R-:W-:Y:S01]  /*3330*/  FFMA.FTZ R195, R195, UR5, -R201 ;  /* 0x00000005c3c37c23 */ /* 0x000fe200080108c9 */
[----:B------:R-:W-:Y:S01]  /*3340*/  MUFU.EX2 R3, R3 ;  /* 0x0000000300037308 */ /* 0x000fe20000000800 */
[----:B------:R-:W-:Y:S01]  /*3350*/  FADD.FTZ R65, R65, R66 ;  /* 0x0000004241417221 */ /* 0x000fe20000010000 */
[C---:B------:R-:W-:Y:S01]  /*3360*/  HMMA.16816.F32 R104, R140.reuse, R112, RZ ;  /* 0x000000708c68723c */ /* 0x040fe200000018ff */
[----:B--2---:R-:W-:Y:S01]  /*3370*/  F2FP.F16.F32.PACK_AB R137, R67, R172 ;  /* 0x000000ac4389723e */ /* 0x004fe200000000ff */
[----:B------:R-:W-:Y:S01]  /*3380*/  MUFU.EX2 R0, R0 ;  /* 0x0000000000007308 */ /* 0x000fe20000000800 */
[----:B------:R-:W-:Y:S01]  /*3390*/  FADD.FTZ R67, R172, R67 ;  /* 0x00000043ac437221 */ /* 0x000fe20000010000 */
[----:B------:R-:W-:Y:S01]  /*33a0*/  FADD.FTZ R59, R54, R59 ;  /* 0x0000003b363b7221 */ /* 0x000fe20000010000 */
[--C-:B------:R-:W-:Y:S01]  /*33b0*/  FFMA.FTZ R192, R192, UR5, -R201.reuse ;  /* 0x00000005c0c07c23 */ /* 0x100fe200080108c9 */
[----:B------:R-:W-:Y:S01]  /*33c0*/  MUFU.EX2 R52, R52 ;  /* 0x0000003400347308 */ /* 0x000fe20000000800 */
[----:B------:R-:W-:Y:S01]  /*33d0*/  FFMA.FTZ R231, R198, UR5, -R201 ;  /* 0x00000005c6e77c23 */ /* 0x000fe200080108c9 */
[C---:B------:R-:W-:Y:S01]  /*33e0*/  HMMA.16816.F32 R120, R140.reuse, R128, RZ ;  /* 0x000000808c78723c */ /* 0x040fe200000018ff */
[----:B---3--:R-:W-:Y:S01]  /*33f0*/  F2FP.F16.F32.PACK_AB R139, R57, R64 ;  /* 0x00000040398b723e */ /* 0x008fe200000000ff */
[----:B------:R-:W2:Y:S01]  /*3400*/  MUFU.EX2 R51, R51 ;  /* 0x0000003300337308 */ /* 0x000ea20000000800 */
[----:B------:R-:W-:Y:S01]  /*3410*/  FADD.FTZ R64, R64, R67 ;  /* 0x0000004340407221 */ /* 0x000fe20000010000 */
[--C-:B------:R-:W-:Y:S01]  /*3420*/  FFMA.FTZ R198, R191, UR5, -R190.reuse ;  /* 0x00000005bfc67c23 */ /* 0x100fe200080108be */
[----:B------:R-:W-:Y:S01]  /*3430*/  FFMA.FTZ R197, R187, UR5, -R190 ;  /* 0x00000005bbc57c23 */ /* 0x000fe200080108be */
[----:B------:R-:W-:Y:S01]  /*3440*/  MUFU.EX2 R50, R50 ;  /* 0x0000003200327308 */ /* 0x000fe20000000800 */
[----:B------:R-:W-:Y:S01]  /*3450*/  FADD.FTZ R64, R57, R64 ;  /* 0x0000004039407221 */ /* 0x000fe20000010000 */
[----:B------:R-:W-:Y:S01]  /*3460*/  HMMA.16816.F32 R132, R140, R4, RZ ;  /* 0x000000048c84723c */ /* 0x000fe200000018ff */
[----:B------:R-:W-:Y:S01]  /*3470*/  FFMA.FTZ R184, R184, UR5, -R185 ;  /* 0x00000005b8b87c23 */ /* 0x000fe200080108b9 */
[----:B------:R-:W3:Y:S01]  /*3480*/  MUFU.EX2 R53, R53 ;  /* 0x0000003500357308 */ /* 0x000ee20000000800 */
[----:B------:R-:W-:-:S03]  /*3490*/  ISETP.NE.AND P0, PT, R48, RZ, PT ;  /* 0x000000ff3000720c */ /* 0x000fc60003f05270 */
[----:B------:R-:W-:Y:S02]  /*34a0*/  MUFU.EX2 R178, R178 ;  /* 0x000000b200b27308 */ /* 0x000fe40000000800 */
[C---:B------:R-:W-:Y:S02]  /*34b0*/  HMMA.16816.F32 R152, R140.reuse, R150, RZ ;  /* 0x000000968c98723c */ /* 0x040fe400000018ff */
[----:B------:R-:W4:Y:S04]  /*34c0*/  MUFU.EX2 R175, R175 ;  /* 0x000000af00af7308 */ /* 0x000f280000000800 */
[----:B------:R-:W-:Y:S02]  /*34d0*/  MUFU.EX2 R177, R177 ;  /* 0x000000b100b17308 */ /* 0x000fe40000000800 */
[C---:B------:R-:W-:Y:S02]  /*34e0*/  HMMA.16816.F32 R76, R140.reuse, R82, RZ ;  /* 0x000000528c4c723c */ /* 0x040fe400000018ff */
[----:B------:R-:W-:Y:S04]  /*34f0*/  MUFU.EX2 R176, R176 ;  /* 0x000000b000b07308 */ /* 0x000fe80000000800 */
[----:B------:R-:W-:Y:S02]  /*3500*/  MUFU.EX2 R181, R181 ;  /* 0x000000b500b57308 */ /* 0x000fe40000000800 */
[C---:B------:R-:W-:Y:S02]  /*3510*/  HMMA.16816.F32 R92, R140.reuse, R98, RZ ;  /* 0x000000628c5c723c */ /* 0x040fe400000018ff */
[----:B------:R-:W4:Y:S04]  /*3520*/  MUFU.EX2 R180, R180 ;  /* 0x000000b400b47308 */ /* 0x000f280000000800 */
[----:B------:R-:W-:Y:S02]  /*3530*/  MUFU.EX2 R179, R179 ;  /* 0x000000b300b37308 */ /* 0x000fe40000000800 */
[C---:B------:R-:W-:Y:S02]  /*3540*/  HMMA.16816.F32 R108, R140.reuse, R114, RZ ;  /* 0x000000728c6c723c */ /* 0x040fe400000018ff */
[----:B------:R-:W4:Y:S04]  /*3550*/  MUFU.EX2 R182, R182 ;  /* 0x000000b600b67308 */ /* 0x000f280000000800 */
[----:B------:R-:W-:Y:S02]  /*3560*/  MUFU.EX2 R194, R194 ;  /* 0x000000c200c27308 */ /* 0x000fe40000000800 */
[C---:B------:R-:W-:Y:S02]  /*3570*/  HMMA.16816.F32 R124, R140.reuse, R130, RZ ;  /* 0x000000828c7c723c */ /* 0x040fe400000018ff */
[----:B------:R-:W-:Y:S04]  /*3580*/  MUFU.EX2 R195, R195 ;  /* 0x000000c300c37308 */ /* 0x000fe80000000800 */
[----:B------:R-:W-:Y:S02]  /*3590*/  MUFU.EX2 R192, R192 ;  /* 0x000000c000c07308 */ /* 0x000fe40000000800 */
[----:B------:R-:W-:Y:S02]  /*35a0*/  HMMA.16816.F32 R140, R140, R6, RZ ;  /* 0x000000068c8c723c */ /* 0x000fe400000018ff */
[----:B------:R-:W-:Y:S04]  /*35b0*/  MUFU.EX2 R231, R231 ;  /* 0x000000e700e77308 */ /* 0x000fe80000000800 */
[----:B------:R-:W-:Y:S02]  /*35c0*/  MUFU.EX2 R198, R198 ;  /* 0x000000c600c67308 */ /* 0x000fe40000000800 */
[C---:B------:R-:W-:Y:S08]  /*35d0*/  HMMA.16816.F32 R160, R136.reuse, R148, RZ ;  /* 0x0000009488a0723c */ /* 0x040ff000000018ff */
        /* <DEDUP_REMOVED lines=9> */
[----:B------:R-:W-:Y:S01]  /*3670*/  HMMA.16816.F32 R144, R136, R4, RZ ;  /* 0x000000048890723c */ /* 0x000fe200000018ff */
[----:B------:R-:W-:Y:S01]  /*3680*/  F2FP.F16.F32.PACK_AB R4, R49, R56 ;  /* 0x000000383104723e */ /* 0x000fe200000000ff */
[----:B------:R-:W-:Y:S01]  /*3690*/  FADD.FTZ R56, R56, R55 ;  /* 0x0000003738387221 */ /* 0x000fe20000010000 */
[----:B--2---:R-:W-:Y:S01]  /*36a0*/  F2FP.F16.F32.PACK_AB R5, R51, R52 ;  /* 0x000000343305723e */ /* 0x004fe200000000ff */
[----:B------:R-:W-:-:S02]  /*36b0*/  FADD.FTZ R52, R52, R59 ;  /* 0x0000003b34347221 */ /* 0x000fc40000010000 */
[----:B------:R-:W-:Y:S02]  /*36c0*/  FADD.FTZ R56, R49, R56 ;  /* 0x0000003831387221 */ /* 0x000fe40000010000 */
[----:B------:R-:W-:Y:S01]  /*36d0*/  HMMA.16816.F32 R136, R136, R6, RZ ;  /* 0x000000068888723c */ /* 0x000fe200000018ff */
[----:B------:R-:W-:Y:S01]  /*36e0*/  F2FP.F16.F32.PACK_AB R6, R0, R3 ;  /* 0x000000030006723e */ /* 0x000fe200000000ff */
[----:B------:R-:W-:Y:S01]  /*36f0*/  FADD.FTZ R51, R51, R52 ;  /* 0x0000003433337221 */ /* 0x000fe20000010000 */
[----:B---3--:R-:W-:Y:S01]  /*3700*/  F2FP.F16.F32.PACK_AB R7, R53, R50 ;  /* 0x000000323507723e */ /* 0x008fe200000000ff */
[----:B------:R-:W-:Y:S02]  /*3710*/  FADD.FTZ R3, R3, R56 ;  /* 0x0000003803037221 */ /* 0x000fe40000010000 */
[----:B------:R-:W-:Y:S02]  /*3720*/  FADD.FTZ R50, R50, R51 ;  /* 0x0000003332327221 */ /* 0x000fe40000010000 */
[----:B------:R-:W-:-:S02]  /*3730*/  FADD.FTZ R0, R0, R3 ;  /* 0x0000000300007221 */ /* 0x000fc40000010000 */
[----:B-----5:R-:W-:Y:S01]  /*3740*/  HMMA.16816.F32 R156, R4, R12, R156 ;  /* 0x0000000c049c723c */ /* 0x020fe2000000189c */
[----:B------:R-:W-:-:S07]  /*3750*/  FADD.FTZ R53, R53, R50 ;  /* 0x0000003235357221 */ /* 0x000fce0000010000 */
[C---:B-1----:R-:W-:Y:S08]  /*3760*/  HMMA.16816.F32 R72, R4.reuse, R8, R72 ;  /* 0x000000080448723c */ /* 0x042ff00000001848 */
[C---:B------:R-:W-:Y:S08]  /*3770*/  HMMA.16816.F32 R88, R4.reuse, R44, R88 ;  /* 0x0000002c0458723c */ /* 0x040ff00000001858 */
        /* <DEDUP_REMOVED lines=8> */
[----:B------:R-:W-:Y:S01]  /*3800*/  HMMA.16816.F32 R140, R4, R34, R140 ;  /* 0x00000022048c723c */ /* 0x000fe2000000188c */
[----:B----4-:R-:W-:Y:S01]  /*3810*/  F2FP.F16.F32.PACK_AB R4, R175, R178 ;  /* 0x000000b2af04723e */ /* 0x010fe200000000ff */
[----:B------:R-:W-:Y:S01]  /*3820*/  FADD.FTZ R178, R178, R65 ;  /* 0x00000041b2b27221 */ /* 0x000fe20000010000 */
[----:B------:R-:W-:Y:S01]  /*3830*/  F2FP.F16.F32.PACK_AB R5, R180, R181 ;  /* 0x000000b5b405723e */ /* 0x000fe200000000ff */
[----:B------:R-:W-:Y:S01]  /*3840*/  FADD.FTZ R181, R181, R64 ;  /* 0x00000040b5b57221 */ /* 0x000fe20000010000 */
[----:B------:R-:W-:Y:S01]  /*3850*/  F2FP.F16.F32.PACK_AB R6, R176, R177 ;  /* 0x000000b1b006723e */ /* 0x000fe200000000ff */
[----:B------:R-:W-:Y:S01]  /*3860*/  FADD.FTZ R178, R175, R178 ;  /* 0x000000b2afb27221 */ /* 0x000fe20000010000 */
[----:B------:R-:W-:Y:S01]  /*3870*/  F2FP.F16.F32.PACK_AB R7, R182, R179 ;  /* 0x000000b3b607723e */ /* 0x000fe200000000ff */
[----:B------:R-:W-:-:S02]  /*3880*/  FADD.FTZ R180, R180, R181 ;  /* 0x000000b5b4b47221 */ /* 0x000fc40000010000 */
[----:B------:R-:W-:Y:S02]  /*3890*/  FADD.FTZ R177, R177, R178 ;  /* 0x000000b2b1b17221 */ /* 0x000fe40000010000 */
[----:B------:R-:W-:Y:S02]  /*38a0*/  FADD.FTZ R179, R179, R180 ;  /* 0x000000b4b3b37221 */ /* 0x000fe40000010000 */
[C---:B------:R-:W-:Y:S01]  /*38b0*/  HMMA.16816.F32 R116, R4.reuse, R36, R116 ;  /* 0x000000240474723c */ /* 0x040fe20000001874 */
[--C-:B------:R-:W-:Y:S01]  /*38c0*/  FFMA.FTZ R37, R19, UR5, -R202.reuse ;  /* 0x0000000513257c23 */ /* 0x100fe200080108ca */
[----:B------:R-:W-:Y:S01]  /*38d0*/  FFMA.FTZ R36, R17, UR5, -R202 ;  /* 0x0000000511247c23 */ /* 0x000fe200080108ca */
[----:B------:R-:W-:Y:S01]  /*38e0*/  FADD.FTZ R176, R176, R177 ;  /* 0x000000b1b0b07221 */ /* 0x000fe20000010000 */
[----:B------:R-:W1:Y:S01]  /*38f0*/  LDSM.16.MT88.4 R16, [R216+0xa800] ;  /* 0x00a80000d810783b */ /* 0x000e620000004200 */
[----:B------:R-:W-:Y:S02]  /*3900*/  FADD.FTZ R179, R182, R179 ;  /* 0x000000b3b6b37221 */ /* 0x000fe40000010000 */
[----:B------:R-:W-:Y:S01]  /*3910*/  MUFU.EX2 R37, R37 ;  /* 0x0000002500257308 */ /* 0x000fe20000000800 */
[C---:B------:R-:W-:Y:S03]  /*3920*/  HMMA.16816.F32 R160, R4.reuse, R12, R160 ;  /* 0x0000000c04a0723c */ /* 0x040fe600000018a0 */
[----:B------:R-:W2:Y:S05]  /*3930*/  MUFU.EX2 R36, R36 ;  /* 0x0000002400247308 */ /* 0x000eaa0000000800 */
[C---:B------:R-:W-:Y:S08]  /*3940*/  HMMA.16816.F32 R68, R4.reuse, R8, R68 ;  /* 0x000000080444723c */ /* 0x040ff00000001844 */
[C---:B------:R-:W-:Y:S01]  /*3950*/  HMMA.16816.F32 R148, R4.reuse, R14, R148 ;  /* 0x0000000e0494723c */ /* 0x040fe20000001894 */
[----:B------:R-:W3:Y:S07]  /*3960*/  LDSM.16.MT88.4 R12, [R218+0xb800] ;  /* 0x00b80000da0c783b */ /* 0x000eee0000004200 */
[C---:B------:R-:W-:Y:S01]  /*3970*/  HMMA.16816.F32 R80, R4.reuse, R10, R80 ;  /* 0x0000000a0450723c */ /* 0x040fe20000001850 */
[----:B------:R-:W4:Y:S07]  /*3980*/  LDSM.16.MT88.4 R8, [R216+0xb800] ;  /* 0x00b80000d808783b */ /* 0x000f2e0000004200 */
[----:B------:R-:W-:Y:S01]  /*3990*/  HMMA.16816.F32 R84, R4, R44, R84 ;  /* 0x0000002c0454723c */ /* 0x000fe20000001854 */
[--C-:B------:R-:W-:Y:S01]  /*39a0*/  FFMA.FTZ R44, R232, UR5, -R201.reuse ;  /* 0x00000005e82c7c23 */ /* 0x100fe200080108c9 */
[----:B------:R-:W-:Y:S01]  /*39b0*/  FFMA.FTZ R45, R214, UR5, -R201 ;  /* 0x00000005d62d7c23 */ /* 0x000fe200080108c9 */
[----:B------:R-:W-:-:S02]  /*39c0*/  FFMA.FTZ R232, R183, UR5, -R185 ;  /* 0x00000005b7e87c23 */ /* 0x000fc400080108b9 */
[----:B------:R-:W-:Y:S03]  /*39d0*/  MUFU.EX2 R183, R184 ;  /* 0x000000b800b77308 */ /* 0x000fe60000000800 */
[C---:B------:R-:W-:Y:S01]  /*39e0*/  HMMA.16816.F32 R100, R4.reuse, R40, R100 ;  /* 0x000000280464723c */ /* 0x040fe20000001864 */
[--C-:B------:R-:W-:Y:S01]  /*39f0*/  FFMA.FTZ R41, R230, UR5, -R201.reuse ;  /* 0x00000005e6297c23 */ /* 0x100fe200080108c9 */
[----:B------:R-:W-:Y:S01]  /*3a00*/  FFMA.FTZ R40, R212, UR5, -R201 ;  /* 0x00000005d4287c23 */ /* 0x000fe200080108c9 */
[----:B------:R-:W-:Y:S01]  /*3a10*/  MUFU.EX2 R44, R44 ;  /* 0x0000002c002c7308 */ /* 0x000fe20000000800 */
[--C-:B------:R-:W-:Y:S01]  /*3a20*/  FFMA.FTZ R201, R193, UR5, -R190.reuse ;  /* 0x00000005c1c97c23 */ /* 0x100fe200080108be */
[----:B------:R-:W-:Y:S01]  /*3a30*/  FFMA.FTZ R193, R189, UR5, -R190 ;  /* 0x00000005bdc17c23 */ /* 0x000fe200080108be */
[----:B------:R-:W-:Y:S01]  /*3a40*/  FFMA.FTZ R189, R186, UR5, -R185 ;  /* 0x00000005babd7c23 */ /* 0x000fe200080108b9 */
[----:B------:R-:W-:Y:S01]  /*3a50*/  MUFU.EX2 R41, R41 ;  /* 0x0000002900297308 */ /* 0x000fe20000000800 */
[----:B------:R-:W-:Y:S01]  /*3a60*/  HMMA.16816.F32 R144, R4, R32, R144 ;  /* 0x000000200490723c */ /* 0x000fe20000001890 */
[--C-:B------:R-:W-:Y:S01]  /*3a70*/  FFMA.FTZ R33, R213, UR5, -R202.reuse ;  /* 0x00000005d5217c23 */ /* 0x100fe200080108ca */
[----:B------:R-:W-:Y:S01]  /*3a80*/  FFMA.FTZ R32, R211, UR5, -R202 ;  /* 0x00000005d3207c23 */ /* 0x000fe200080108ca */
[----:B------:R-:W-:Y:S01]  /*3a90*/  MUFU.EX2 R40, R40 ;  /* 0x0000002800287308 */ /* 0x000fe20000000800 */
[----:B------:R-:W-:-:S03]  /*3aa0*/  MOV R230, 0xffffffff ;  /* 0xffffffff00e67802 */ /* 0x000fc60000000f00 */
[----:B------:R-:W-:Y:S01]  /*3ab0*/  MUFU.EX2 R33, R33 ;  /* 0x0000002100217308 */ /* 0x000fe20000000800 */
[C---:B------:R-:W-:Y:S01]  /*3ac0*/  HMMA.16816.F32 R96, R4.reuse, R46, R96 ;  /* 0x0000002e0460723c */ /* 0x040fe20000001860 */
[--C-:B------:R-:W-:Y:S01]  /*3ad0*/  FFMA.FTZ R47, R208, UR5, -R185.reuse ;  /* 0x00000005d02f7c23 */ /* 0x100fe200080108b9 */
[--C-:B------:R-:W-:Y:S01]  /*3ae0*/  FFMA.FTZ R46, R204, UR5, -R185.reuse ;  /* 0x00000005cc2e7c23 */ /* 0x100fe200080108b9 */
[----:B------:R-:W5:Y:S04]  /*3af0*/  MUFU.EX2 R32, R32 ;  /* 0x0000002000207308 */ /* 0x000f680000000800 */
[----:B------:R-:W1:Y:S01]  /*3b00*/  MUFU.EX2 R45, R45 ;  /* 0x0000002d002d7308 */ /* 0x000e620000000800 */
[C---:B------:R-:W-:Y:S01]  /*3b10*/  HMMA.16816.F32 R112, R4.reuse, R42, R112 ;  /* 0x0000002a0470723c */ /* 0x040fe20000001870 */
[--C-:B------:R-:W-:Y:S01]  /*3b20*/  FFMA.FTZ R42, R207, UR5, -R190.reuse ;  /* 0x00000005cf2a7c23 */ /* 0x100fe200080108be */
[--C-:B------:R-:W-:Y:S01]  /*3b30*/  FFMA.FTZ R43, R206, UR5, -R185.reuse ;  /* 0x00000005ce2b7c23 */ /* 0x100fe200080108b9 */
[----:B------:R-:W-:Y:S04]  /*3b40*/  MUFU.EX2 R47, R47 ;  /* 0x0000002f002f7308 */ /* 0x000fe80000000800 */
[----:B------:R-:W-:Y:S01]  /*3b50*/  MUFU.EX2 R42, R42 ;  /* 0x0000002a002a7308 */ /* 0x000fe20000000800 */
[C---:B------:R-:W-:Y:S01]  /*3b60*/  HMMA.16816.F32 R128, R4.reuse, R38, R128 ;  /* 0x000000260480723c */ /* 0x040fe20000001880 */
[--C-:B------:R-:W-:Y:S01]  /*3b70*/  FFMA.FTZ R39, R203, UR5, -R190.reuse ;  /* 0x00000005cb277c23 */ /* 0x100fe200080108be */
[--C-:B------:R-:W-:Y:S01]  /*3b80*/  FFMA.FTZ R38, R210, UR5, -R185.reuse ;  /* 0x00000005d2267c23 */ /* 0x100fe200080108b9 */
[----:B------:R-:W-:Y:S04]  /*3b90*/  MUFU.EX2 R43, R43 ;  /* 0x0000002b002b7308 */ /* 0x000fe80000000800 */
[----:B------:R-:W-:Y:S01]  /*3ba0*/  MUFU.EX2 R39, R39 ;  /* 0x0000002700277308 */ /* 0x000fe20000000800 */
[----:B------:R-:W-:Y:S01]  /*3bb0*/  HMMA.16816.F32 R136, R4, R34, R136 ;  /* 0x000000220488723c */ /* 0x000fe20000001888 */
[--C-:B------:R-:W-:Y:S01]  /*3bc0*/  FFMA.FTZ R35, R205, UR5, -R190.reuse ;  /* 0x00000005cd237c23 */ /* 0x100fe200080108be */
[----:B------:R-:W-:Y:S01]  /*3bd0*/  FFMA.FTZ R34, R209, UR5, -R190 ;  /* 0x00000005d1227c23 */ /* 0x000fe200080108be */
[----:B------:R-:W-:Y:S01]  /*3be0*/  MUFU.EX2 R38, R38 ;  /* 0x0000002600267308 */ /* 0x000fe20000000800 */
[----:B--2---:R-:W-:Y:S01]  /*3bf0*/  F2FP.F16.F32.PACK_AB R4, R36, R37 ;  /* 0x000000252404723e */ /* 0x004fe200000000ff */
[----:B------:R-:W-:Y:S01]  /*3c00*/  FFMA.FTZ R190, R188, UR5, -R185 ;  /* 0x00000005bcbe7c23 */ /* 0x000fe200080108b9 */
[----:B-----5:R-:W-:Y:S01]  /*3c10*/  F2FP.F16.F32.PACK_AB R6, R32, R33 ;  /* 0x000000212006723e */ /* 0x020fe200000000ff */
[----:B------:R-:W-:Y:S01]  /*3c20*/  MUFU.EX2 R35, R35 ;  /* 0x0000002300237308 */ /* 0x000fe20000000800 */
[----:B------:R-:W-:Y:S01]  /*3c30*/  F2FP.F16.F32.PACK_AB R5, R41, R44 ;  /* 0x0000002c2905723e */ /* 0x000fe200000000ff */
[----:B------:R-:W-:Y:S01]  /*3c40*/  FADD.FTZ R37, R37, R0 ;  /* 0x0000000025257221 */ /* 0x000fe20000010000 */
[----:B-1----:R-:W-:Y:S01]  /*3c50*/  F2FP.F16.F32.PACK_AB R7, R45, R40 ;  /* 0x000000282d07723e */ /* 0x002fe200000000ff */
[----:B------:R-:W1:Y:S01]  /*3c60*/  MUFU.EX2 R34, R34 ;  /* 0x0000002200227308 */ /* 0x000e620000000800 */
[----:B------:R-:W-:Y:S01]  /*3c70*/  FADD.FTZ R44, R44, R53 ;  /* 0x000000352c2c7221 */ /* 0x000fe20000010000 */
[----:B------:R-:W-:-:S02]  /*3c80*/  FADD.FTZ R36, R36, R37 ;  /* 0x0000002524247221 */ /* 0x000fc40000010000 */
[----:B------:R-:W2:Y:S01]  /*3c90*/  MUFU.EX2 R46, R46 ;  /* 0x0000002e002e7308 */ /* 0x000ea20000000800 */
[----:B------:R-:W-:Y:S01]  /*3ca0*/  FADD.FTZ R41, R41, R44 ;  /* 0x0000002c29297221 */ /* 0x000fe20000010000 */
[C---:B------:R-:W-:Y:S01]  /*3cb0*/  HMMA.16816.F32 R156, R4.reuse, R28, R156 ;  /* 0x0000001c049c723c */ /* 0x040fe2000000189c */
[----:B------:R-:W-:Y:S01]  /*3cc0*/  FADD.FTZ R33, R33, R36 ;  /* 0x0000002421217221 */ /* 0x000fe20000010000 */
[----:B------:R-:W5:Y:S01]  /*3cd0*/  MUFU.EX2 R191, R201 ;  /* 0x000000c900bf7308 */ /* 0x000f620000000800 */
[----:B------:R-:W-:Y:S02]  /*3ce0*/  FADD.FTZ R40, R40, R41 ;  /* 0x0000002928287221 */ /* 0x000fe40000010000 */
[----:B------:R-:W-:Y:S01]  /*3cf0*/  FADD.FTZ R32, R32, R33 ;  /* 0x0000002120207221 */ /* 0x000fe20000010000 */
[----:B------:R-:W-:Y:S01]  /*3d00*/  MUFU.EX2 R186, R190 ;  /* 0x000000be00ba7308 */ /* 0x000fe20000000800 */
[----:B------:R-:W-:Y:S01]  /*3d10*/  FADD.FTZ R45, R45, R40 ;  /* 0x000000282d2d7221 */ /* 0x000fe20000010000 */
[C---:B------:R-:W-:Y:S02]  /*3d20*/  HMMA.16816.F32 R72, R4.reuse, R24, R72 ;  /* 0x000000180448723c */ /* 0x040fe40000001848 */
[----:B------:R-:W5:Y:S04]  /*3d30*/  MUFU.EX2 R189, R189 ;  /* 0x000000bd00bd7308 */ /* 0x000f680000000800 */
[----:B------:R-:W-:Y:S02]  /*3d40*/  MUFU.EX2 R187, R193 ;  /* 0x000000c100bb7308 */ /* 0x000fe40000000800 */
[C---:B------:R-:W-:Y:S02]  /*3d50*/  HMMA.16816.F32 R88, R4.reuse, R20, R88 ;  /* 0x000000140458723c */ /* 0x040fe40000001858 */
[----:B------:R-:W5:Y:S04]  /*3d60*/  MUFU.EX2 R188, R197 ;  /* 0x000000c500bc7308 */ /* 0x000f680000000800 */
[----:B------:R-:W5:Y:S02]  /*3d70*/  MUFU.EX2 R232, R232 ;  /* 0x000000e800e87308 */ /* 0x000f640000000800 */
[C---:B------:R-:W-:Y:S08]  /*3d80*/  HMMA.16816.F32 R104, R4.reuse, R16, R104 ;  /* 0x000000100468723c */ /* 0x040ff00000001868 */
[C---:B---3--:R-:W-:Y:S08]  /*3d90*/  HMMA.16816.F32 R120, R4.reuse, R12, R120 ;  /* 0x0000000c0478723c */ /* 0x048ff00000001878 */
[C---:B----4-:R-:W-:Y:S08]  /*3da0*/  HMMA.16816.F32 R132, R4.reuse, R8, R132 ;  /* 0x000000080484723c */ /* 0x050ff00000001884 */
[C---:B------:R-:W-:Y:S08]  /*3db0*/  HMMA.16816.F32 R152, R4.reuse, R30, R152 ;  /* 0x0000001e0498723c */ /* 0x040ff00000001898 */
[C---:B------:R-:W-:Y:S08]  /*3dc0*/  HMMA.16816.F32 R76, R4.reuse, R26, R76 ;  /* 0x0000001a044c723c */ /* 0x040ff0000000184c */
[C---:B------:R-:W-:Y:S08]  /*3dd0*/  HMMA.16816.F32 R92, R4.reuse, R22, R92 ;  /* 0x00000016045c723c */ /* 0x040ff0000000185c */
[C---:B------:R-:W-:Y:S08]  /*3de0*/  HMMA.16816.F32 R108, R4.reuse, R18, R108 ;  /* 0x00000012046c723c */ /* 0x040ff0000000186c */
[C---:B------:R-:W-:Y:S08]  /*3df0*/  HMMA.16816.F32 R124, R4.reuse, R14, R124 ;  /* 0x0000000e047c723c */ /* 0x040ff0000000187c */
[----:B------:R-:W-:Y:S01]  /*3e00*/  HMMA.16816.F32 R140, R4, R10, R140 ;  /* 0x0000000a048c723c */ /* 0x000fe2000000188c */
[----:B-1----:R-:W-:Y:S01]  /*3e10*/  F2FP.F16.F32.PACK_AB R4, R34, R35 ;  /* 0x000000232204723e */ /* 0x002fe200000000ff */
[----:B------:R-:W-:Y:S01]  /*3e20*/  FADD.FTZ R35, R35, R176 ;  /* 0x000000b023237221 */ /* 0x000fe20000010000 */
[----:B------:R-:W-:Y:S01]  /*3e30*/  F2FP.F16.F32.PACK_AB R5, R47, R38 ;  /* 0x000000262f05723e */ /* 0x000fe200000000ff */
[----:B------:R-:W-:Y:S01]  /*3e40*/  FADD.FTZ R38, R38, R179 ;  /* 0x000000b326267221 */ /* 0x000fe20000010000 */
[----:B------:R-:W-:Y:S01]  /*3e50*/  F2FP.F16.F32.PACK_AB R6, R39, R42 ;  /* 0x0000002a2706723e */ /* 0x000fe200000000ff */
[----:B------:R-:W-:Y:S01]  /*3e60*/  FADD.FTZ R35, R34, R35 ;  /* 0x0000002322237221 */ /* 0x000fe20000010000 */
[----:B--2---:R-:W-:Y:S01]  /*3e70*/  F2FP.F16.F32.PACK_AB R7, R46, R43 ;  /* 0x0000002b2e07723e */ /* 0x004fe200000000ff */
[----:B------:R-:W-:-:S02]  /*3e80*/  FADD.FTZ R38, R47, R38 ;  /* 0x000000262f267221 */ /* 0x000fc40000010000 */
[----:B------:R-:W-:Y:S02]  /*3e90*/  FADD.FTZ R42, R42, R35 ;  /* 0x000000232a2a7221 */ /* 0x000fe40000010000 */
[----:B------:R-:W-:Y:S02]  /*3ea0*/  FADD.FTZ R43, R43, R38 ;  /* 0x000000262b2b7221 */ /* 0x000fe40000010000 */
[----:B------:R-:W-:Y:S01]  /*3eb0*/  HMMA.16816.F32 R160, R4, R28, R160 ;  /* 0x0000001c04a0723c */ /* 0x000fe200000018a0 */
[----:B------:R-:W-:Y:S01]  /*3ec0*/  FADD.FTZ R42, R39, R42 ;  /* 0x0000002a272a7221 */ /* 0x000fe20000010000 */
[----:B------:R-:W-:-:S06]  /*3ed0*/  FADD.FTZ R43, R46, R43 ;  /* 0x0000002b2e2b7221 */ /* 0x000fcc0000010000 */
[C---:B------:R-:W-:Y:S01]  /*3ee0*/  HMMA.16816.F32 R148, R4.reuse, R30, R148 ;  /* 0x0000001e0494723c */ /* 0x040fe20000001894 */
[----:B------:R-:W1:Y:S07]  /*3ef0*/  LDSM.16.MT88.4 R28, [R218+0x9c00] ;  /* 0x009c0000da1c783b */ /* 0x000e6e0000004200 */
[C---:B------:R-:W-:Y:S08]  /*3f00*/  HMMA.16816.F32 R68, R4.reuse, R24, R68 ;  /* 0x000000180444723c */ /* 0x040ff00000001844 */
[C---:B------:R-:W-:Y:S01]  /*3f10*/  HMMA.16816.F32 R80, R4.reuse, R26, R80 ;  /* 0x0000001a0450723c */ /* 0x040fe20000001850 */
[----:B------:R-:W2:Y:S07]  /*3f20*/  LDSM.16.MT88.4 R24, [R216+0x9c00] ;  /* 0x009c0000d818783b */ /* 0x000eae0000004200 */
[C---:B------:R-:W-:Y:S08]  /*3f30*/  HMMA.16816.F32 R84, R4.reuse, R20, R84 ;  /* 0x000000140454723c */ /* 0x040ff00000001854 */
[C---:B------:R-:W-:Y:S01]  /*3f40*/  HMMA.16816.F32 R96, R4.reuse, R22, R96 ;  /* 0x000000160460723c */ /* 0x040fe20000001860 */
[----:B------:R-:W3:Y:S07]  /*3f50*/  LDSM.16.MT88.4 R20, [R218+0xac00] ;  /* 0x00ac0000da14783b */ /* 0x000eee0000004200 */
[C---:B------:R-:W-:Y:S08]  /*3f60*/  HMMA.16816.F32 R100, R4.reuse, R16, R100 ;  /* 0x000000100464723c */ /* 0x040ff00000001864 */
[C---:B------:R-:W-:Y:S01]  /*3f70*/  HMMA.16816.F32 R112, R4.reuse, R18, R112 ;  /* 0x000000120470723c */ /* 0x040fe20000001870 */
[----:B------:R-:W4:Y:S07]  /*3f80*/  LDSM.16.MT88.4 R16, [R216+0xac00] ;  /* 0x00ac0000d810783b */ /* 0x000f2e0000004200 */
[C---:B------:R-:W-:Y:S08]  /*3f90*/  HMMA.16816.F32 R116, R4.reuse, R12, R116 ;  /* 0x0000000c0474723c */ /* 0x040ff00000001874 */
[C---:B------:R-:W-:Y:S01]  /*3fa0*/  HMMA.16816.F32 R128, R4.reuse, R14, R128 ;  /* 0x0000000e0480723c */ /* 0x040fe20000001880 */
[----:B------:R-:W5:Y:S07]  /*3fb0*/  LDSM.16.MT88.4 R12, [R218+0xbc00] ;  /* 0x00bc0000da0c783b */ /* 0x000f6e0000004200 */
[C---:B------:R-:W-:Y:S08]  /*3fc0*/  HMMA.16816.F32 R144, R4.reuse, R8, R144 ;  /* 0x000000080490723c */ /* 0x040ff00000001890 */
[----:B------:R-:W-:Y:S01]  /*3fd0*/  HMMA.16816.F32 R136, R4, R10, R136 ;  /* 0x0000000a0488723c */ /* 0x000fe20000001888 */
[----:B------:R-:W5:Y:S01]  /*3fe0*/  LDSM.16.MT88.4 R8, [R216+0xbc00] ;  /* 0x00bc0000d808783b */ /* 0x000f620000004200 */
[----:B------:R-:W-:Y:S01]  /*3ff0*/  F2FP.F16.F32.PACK_AB R4, R200, R199 ;  /* 0x000000c7c804723e */ /* 0x000fe200000000ff */
[----:B------:R-:W-:Y:S01]  /*4000*/  FADD.FTZ R199, R199, R32 ;  /* 0x00000020c7c77221 */ /* 0x000fe20000010000 */
[----:B------:R-:W-:-:S02]  /*4010*/  F2FP.F16.F32.PACK_AB R6, R233, R196 ;  /* 0x000000c4e906723e */ /* 0x000fc400000000ff */
[----:B------:R-:W-:Y:S01]  /*4020*/  F2FP.F16.F32.PACK_AB R5, R195, R194 ;  /* 0x000000c2c305723e */ /* 0x000fe200000000ff */
[----:B------:R-:W-:Y:S01]  /*4030*/  FADD.FTZ R194, R194, R45 ;  /* 0x0000002dc2c27221 */ /* 0x000fe20000010000 */
[----:B------:R-:W-:Y:S01]  /*4040*/  F2FP.F16.F32.PACK_AB R7, R231, R192 ;  /* 0x000000c0e707723e */ /* 0x000fe200000000ff */
[----:B------:R-:W-:Y:S02]  /*4050*/  FADD.FTZ R199, R200, R199 ;  /* 0x000000c7c8c77221 */ /* 0x000fe40000010000 */
[----:B------:R-:W-:Y:S02]  /*4060*/  FADD.FTZ R195, R195, R194 ;  /* 0x000000c2c3c37221 */ /* 0x000fe40000010000 */
[----:B------:R-:W-:Y:S02]  /*4070*/  FADD.FTZ R196, R196, R199 ;  /* 0x000000c7c4c47221 */ /* 0x000fe40000010000 */
[----:B-1----:R-:W-:Y:S01]  /*4080*/  HMMA.16816.F32 R156, R4, R28, R156 ;  /* 0x0000001c049c723c */ /* 0x002fe2000000189c */
[----:B------:R-:W-:Y:S01]  /*4090*/  FADD.FTZ R192, R192, R195 ;  /* 0x000000c3c0c07221 */ /* 0x000fe20000010000 */
[----:B------:R-:W-:-:S03]  /*40a0*/  FADD.FTZ R233, R233, R196 ;  /* 0x000000c4e9e97221 */ /* 0x000fc60000010000 */
[----:B------:R-:W-:-:S03]  /*40b0*/  FADD.FTZ R231, R231, R192 ;  /* 0x000000c0e7e77221 */ /* 0x000fc60000010000 */
[C---:B------:R-:W-:Y:S08]  /*40c0*/  HMMA.16816.F32 R152, R4.reuse, R30, R152 ;  /* 0x0000001e0498723c */ /* 0x040ff00000001898 */
[C---:B--2---:R-:W-:Y:S08]  /*40d0*/  HMMA.16816.F32 R72, R4.reuse, R24, R72 ;  /* 0x000000180448723c */ /* 0x044ff00000001848 */
[C---:B------:R-:W-:Y:S08]  /*40e0*/  HMMA.16816.F32 R76, R4.reuse, R26, R76 ;  /* 0x0000001a044c723c */ /* 0x040ff0000000184c */
[C---:B---3--:R-:W-:Y:S08]  /*40f0*/  HMMA.16816.F32 R88, R4.reuse, R20, R88 ;  /* 0x000000140458723c */ /* 0x048ff00000001858 */
[C---:B------:R-:W-:Y:S08]  /*4100*/  HMMA.16816.F32 R92, R4.reuse, R22, R92 ;  /* 0x00000016045c723c */ /* 0x040ff0000000185c */
[C---:B----4-:R-:W-:Y:S08]  /*4110*/  HMMA.16816.F32 R104, R4.reuse, R16, R104 ;  /* 0x000000100468723c */ /* 0x050ff00000001868 */
[C---:B------:R-:W-:Y:S08]  /*4120*/  HMMA.16816.F32 R108, R4.reuse, R18, R108 ;  /* 0x00000012046c723c */ /* 0x040ff0000000186c */
[C---:B-----5:R-:W-:Y:S08]  /*4130*/  HMMA.16816.F32 R120, R4.reuse, R12, R120 ;  /* 0x0000000c0478723c */ /* 0x060ff00000001878 */
[C---:B------:R-:W-:Y:S08]  /*4140*/  HMMA.16816.F32 R124, R4.reuse, R14, R124 ;  /* 0x0000000e047c723c */ /* 0x040ff0000000187c */
[C---:B------:R-:W-:Y:S08]  /*4150*/  HMMA.16816.F32 R132, R4.reuse, R8, R132 ;  /* 0x000000080484723c */ /* 0x040ff00000001884 */
[----:B------:R-:W-:Y:S01]  /*4160*/  HMMA.16816.F32 R140, R4, R10, R140 ;  /* 0x0000000a048c723c */ /* 0x000fe2000000188c */
[----:B------:R-:W-:Y:S01]  /*4170*/  F2FP.F16.F32.PACK_AB R4, R198, R191 ;  /* 0x000000bfc604723e */ /* 0x000fe200000000ff */
[----:B------:R-:W-:Y:S01]  /*4180*/  FADD.FTZ R191, R191, R42 ;  /* 0x0000002abfbf7221 */ /* 0x000fe20000010000 */
[C---:B------:R-:W-:Y:S01]  /*4190*/  F2FP.F16.F32.PACK_AB R5, R189.reuse, R186 ;  /* 0x000000babd05723e */ /* 0x040fe200000000ff */
[----:B------:R-:W-:Y:S01]  /*41a0*/  FADD.FTZ R186, R186, R43 ;  /* 0x0000002bbaba7221 */ /* 0x000fe20000010000 */
[----:B------:R-:W-:Y:S01]  /*41b0*/  F2FP.F16.F32.PACK_AB R6, R188, R187 ;  /* 0x000000bbbc06723e */ /* 0x000fe200000000ff */
[----:B------:R-:W-:Y:S01]  /*41c0*/  FADD.FTZ R198, R198, R191 ;  /* 0x000000bfc6c67221 */ /* 0x000fe20000010000 */
[----:B------:R-:W-:Y:S01]  /*41d0*/  F2FP.F16.F32.PACK_AB R7, R232, R183 ;  /* 0x000000b7e807723e */ /* 0x000fe200000000ff */
[----:B------:R-:W-:-:S02]  /*41e0*/  FADD.FTZ R186, R189, R186 ;  /* 0x000000babdba7221 */ /* 0x000fc40000010000 */
[----:B------:R-:W-:Y:S02]  /*41f0*/  FADD.FTZ R187, R187, R198 ;  /* 0x000000c6bbbb7221 */ /* 0x000fe40000010000 */
[----:B------:R-:W-:Y:S02]  /*4200*/  FADD.FTZ R183, R183, R186 ;  /* 0x000000bab7b77221 */ /* 0x000fe40000010000 */
[----:B------:R-:W-:Y:S01]  /*4210*/  HMMA.16816.F32 R160, R4, R28, R160 ;  /* 0x0000001c04a0723c */ /* 0x000fe200000018a0 */
[----:B------:R-:W-:Y:S01]  /*4220*/  FADD.FTZ R235, R188, R187 ;  /* 0x000000bbbceb7221 */ /* 0x000fe20000010000 */
[----:B------:R-:W-:-:S06]  /*4230*/  FADD.FTZ R232, R232, R183 ;  /* 0x000000b7e8e87221 */ /* 0x000fcc0000010000 */
        /* <DEDUP_REMOVED lines=11> */
[----:B------:R-:W-:-:S04]  /*42f0*/  NOP ;  /* 0x0000000000007918 */ /* 0x000fc80000000000 */
[----:B------:R-:W-:-:S15]  /*4300*/  @!P0 BRA `(.L_x_9) ;  /* 0x0000003400488947 */ /* 0x000fde0003800000 */
[----:B------:R-:W-:Y:S01]  /*4310*/  VIADD R3, R2, 0xfffffffe ;  /* 0xfffffffe02037836 */ /* 0x000fe20000000000 */
[----:B------:R-:W-:-:S04]  /*4320*/  DEPBAR.LE SB0, 0x0 ;  /* 0x000080000000791a */ /* 0x000fc80000000000 */
[----:B------:R-:W-:-:S04]  /*4330*/  IMAD.WIDE.U32 R6, R3, R170, RZ ;  /* 0x000000aa03067225 */ /* 0x000fc800078e00ff */
[----:B------:R-:W-:Y:S01]  /*4340*/  IMAD R0, R3, R171, R7 ;  /* 0x000000ab03007224 */ /* 0x000fe200078e0207 */
[----:B------:R-:W-:Y:S01]  /*4350*/  BAR.SYNC.DEFER_BLOCKING 0x0 ;  /* 0x0000000000007b1d */ /* 0x000fe20000010000 */
[C---:B------:R-:W-:Y:S01]  /*4360*/  IMAD.SHL.U32 R3, R6.reuse, 0x40, RZ ;  /* 0x0000004006037824 */ /* 0x040fe200078e00ff */
[----:B------:R-:W-:Y:S01]  /*4370*/  LEA R8, P1, R6, R222, 0x7 ;  /* 0x000000de06087211 */ /* 0x000fe200078238ff */
[----:B------:R-:W-:-:S03]  /*4380*/  IMAD R229, R2, 0x40, R229 ;  /* 0x0000004002e57824 */ /* 0x000fc600078e02e5 */
[----:B------:R-:W-:Y:S02]  /*4390*/  LEA R4, P0, R170, R3, 0x5 ;  /* 0x00000003aa047211 */ /* 0x000fe400078028ff */
[C-C-:B------:R-:W-:Y:S02]  /*43a0*/  SHF.L.U64.HI R3, R6.reuse, 0x6, R0.reuse ;  /* 0x0000000606037819 */ /* 0x140fe40000010200 */
[----:B------:R-:W-:Y:S01]  /*43b0*/  LEA.HI.X R9, R6, R221, R0, 0x7, P1 ;  /* 0x000000dd06097211 */ /* 0x000fe200008f3c00 */
[----:B------:R-:W-:Y:S01]  /*43c0*/  VIADD R0, R220, 0x20 ;  /* 0x00000020dc007836 */ /* 0x000fe20000000000 */
[----:B------:R-:W-:Y:S01]  /*43d0*/  LEA.HI.X R3, R170, R3, R171, 0x5, P0 ;  /* 0x00000003aa037211 */ /* 0x000fe200000f2cab */
[----:B------:R-:W-:Y:S01]  /*43e0*/  @P6 VIADD R0, R220, 0xffffffe0 ;  /* 0xffffffe0dc006836 */ /* 0x000fe20000000000 */
[----:B------:R-:W-:-:S04]  /*43f0*/  LEA R10, P0, R4, R222, 0x1 ;  /* 0x000000de040a7211 */ /* 0x000fc800078008ff */
[----:B------:R-:W-:Y:S01]  /*4400*/  LEA.HI.X R11, R4, R221, R3, 0x1, P0 ;  /* 0x000000dd040b7211 */ /* 0x000fe200000f0c03 */
[----:B------:R-:W-:Y:S01]  /*4410*/  VIADD R3, R229, 0xffffff81 ;  /* 0xffffff81e5037836 */ /* 0x000fe20000000000 */
[----:B------:R-:W-:Y:S01]  /*4420*/  @!PT LDS RZ, [RZ] ;  /* 0x00000000fffff984 */ /* 0x000fe20000000800 */
[----:B------:R-:W-:Y:S01]  /*4430*/  @!PT LDS RZ, [RZ] ;  /* 0x00000000fffff984 */ /* 0x000fe20000000800 */
[----:B------:R-:W-:Y:S01]  /*4440*/  @!PT LDS RZ, [RZ] ;  /* 0x00000000fffff984 */ /* 0x000fe20000000800 */
[----:B------:R-:W-:Y:S04]  /*4450*/  LDGSTS.E.BYPASS.LTC128B.128 [R225+0x9000], desc[UR26][R8.64] ;  /* 0x0900000008e17fae */ /* 0x000fe8000b981a1a */
[C---:B------:R-:W-:Y:S02]  /*4460*/  ISETP.GE.AND P5, PT, R3.reuse, R228, PT ;  /* 0x000000e40300720c */ /* 0x040fe40003fa6270 */
[----:B------:R-:W-:Y:S01]  /*4470*/  ISETP.GE.AND P3, PT, R3, R227, PT ;  /* 0x000000e30300720c */ /* 0x000fe20003f66270 */
[----:B------:R-:W-:Y:S04]  /*4480*/  LDGSTS.E.BYPASS.LTC128B.128 [R225+0xa000], desc[UR26][R8.64+0x40] ;  /* 0x0a00004008e17fae */ /* 0x000fe8000b981a1a */
[----:B------:R-:W-:Y:S04]  /*4490*/  LDGSTS.E.BYPASS.LTC128B.128 [R225+0xb000], desc[UR26][R8.64+0x80] ;  /* 0x0b00008008e17fae */ /* 0x000fe8000b981a1a */
[----:B------:R-:W-:Y:S04]  /*44a0*/  LDGSTS.E.BYPASS.LTC128B.128 [R225+0x9800], desc[UR26][R10.64] ;  /* 0x098000000ae17fae */ /* 0x000fe8000b981a1a */
[----:B------:R-:W-:Y:S04]  /*44b0*/  LDGSTS.E.BYPASS.LTC128B.128 [R225+0xa800], desc[UR26][R10.64+0x40] ;  /* 0x0a8000400ae17fae */ /* 0x000fe8000b981a1a */
[----:B------:R1:W-:Y:S04]  /*44c0*/  LDGSTS.E.BYPASS.LTC128B.128 [R225+0xb800], desc[UR26][R10.64+0x80] ;  /* 0x0b8000800ae17fae */ /* 0x0003e8000b981a1a */
[----:B------:R-:W-:Y:S04]  /*44d0*/  LDSM.16.M88.4 R60, [R220] ;  /* 0x00000000dc3c783b */ /* 0x000fe80000000200 */
[----:B------:R-:W2:Y:S04]  /*44e0*/  LDSM.16.M88.4 R188, [R219+0x6000] ;  /* 0x00600000dbbc783b */ /* 0x000ea80000000200 */
[----:B------:R-:W3:Y:S04]  /*44f0*/  LDSM.16.M88.4 R4, [R220+0x1000] ;  /* 0x00100000dc04783b */ /* 0x000ee80000000200 */
[----:B------:R-:W4:Y:S04]  /*4500*/  LDSM.16.M88.4 R180, [R219+0x6400] ;  /* 0x00640000dbb4783b */ /* 0x000f280000000200 */
[----:B------:R-:W5:Y:S04]  /*4510*/  LDSM.16.M88.4 R172, [R219+0x6800] ;  /* 0x00680000dbac783b */ /* 0x000f680000000200 */
[----:B------:R-:W1:Y:S04]  /*4520*/  LDSM.16.M88.4 R40, [R219+0x6c00] ;  /* 0x006c0000db28783b */ /* 0x000e680000000200 */
[----:B------:R-:W-:Y:S04]  /*4530*/  LDSM.16.M88.4 R208, [R217+0x6000] ;  /* 0x00600000d9d0783b */ /* 0x000fe80000000200 */
[----:B------:R-:W1:Y:S04]  /*4540*/  LDSM.16.M88.4 R36, [R0+0x1000] ;  /* 0x001000000024783b */ /* 0x000e680000000200 */
[----:B------:R-:W1:Y:S04]  /*4550*/  LDSM.16.M88.4 R204, [R217+0x6400] ;  /* 0x00640000d9cc783b */ /* 0x000e680000000200 */
[----:B------:R-:W1:Y:S04]  /*4560*/  LDSM.16.M88.4 R200, [R217+0x6800] ;  /* 0x00680000d9c8783b */ /* 0x000e680000000200 */
[----:B------:R-:W1:Y:S04]  /*4570*/  LDSM.16.M88.4 R196, [R217+0x6c00] ;  /* 0x006c0000d9c4783b */ /* 0x000e680000000200 */
[----:B------:R-:W1:Y:S01]  /*4580*/  LDSM.16.M88.4 R56, [R0] ;  /* 0x000000000038783b */ /* 0x000e620000000200 */
[-C--:B--2---:R-:W-:Y:S03]  /*4590*/  HMMA.16816.F32 R192, R60, R188.reuse, RZ ;  /* 0x000000bc3cc0723c */ /* 0x084fe600000018ff */
[----:B------:R-:W-:Y:S04]  /*45a0*/  LDSM.16.M88.4 R212, [R220+0x3000] ;  /* 0x00300000dcd4783b */ /* 0x000fe80000000200 */
[----:B------:R-:W2:Y:S01]  /*45b0*/  LDSM.16.M88.4 R52, [R219+0x7000] ;  /* 0x00700000db34783b */ /* 0x000ea20000000200 */
[C---:B---3--:R-:W-:Y:S03]  /*45c0*/  HMMA.16816.F32 R32, R4.reuse, R188, RZ ;  /* 0x000000bc0420723c */ /* 0x048fe600000018ff */
[----:B------:R-:W3:Y:S04]  /*45d0*/  LDSM.16.M88.4 R48, [R219+0x7400] ;  /* 0x00740000db30783b */ /* 0x000ee80000000200 */
[----:B------:R-:W3:Y:S01]  /*45e0*/  LDSM.16.M88.4 R44, [R219+0x7800] ;  /* 0x00780000db2c783b */ /* 0x000ee20000000200 */
[C---:B------:R-:W-:Y:S03]  /*45f0*/  HMMA.16816.F32 R28, R4.reuse, R190, RZ ;  /* 0x000000be041c723c */ /* 0x040fe600000018ff */
[----:B------:R-:W0:Y:S05]  /*4600*/  LDGDEPBAR ;  /* 0x00000000000079af */ /* 0x000e2a0000000000 */
[C---:B----4-:R-:W-:Y:S08]  /*4610*/  HMMA.16816.F32 R24, R4.reuse, R180, RZ ;  /* 0x000000b40418723c */ /* 0x050ff000000018ff */
[C---:B-----5:R-:W-:Y:S08]  /*4620*/  HMMA.16816.F32 R16, R4.reuse, R172, RZ ;  /* 0x000000ac0410723c */ /* 0x060ff000000018ff */
[C---:B------:R-:W-:Y:S08]  /*4630*/  HMMA.16816.F32 R20, R4.reuse, R182, RZ ;  /* 0x000000b60414723c */ /* 0x040ff000000018ff */
[----:B------:R-:W-:Y:S08]  /*4640*/  HMMA.16816.F32 R12, R4, R174, RZ ;  /* 0x000000ae040c723c */ /* 0x000ff000000018ff */
[C---:B------:R-:W-:Y:S08]  /*4650*/  HMMA.16816.F32 R184, R60.reuse, R180, RZ ;  /* 0x000000b43cb8723c */ /* 0x040ff000000018ff */
[C---:B------:R-:W-:Y:S08]  /*4660*/  HMMA.16816.F32 R176, R60.reuse, R172, RZ ;  /* 0x000000ac3cb0723c */ /* 0x040ff000000018ff */
[----:B------:R-:W-:Y:S08]  /*4670*/  HMMA.16816.F32 R188, R60, R190, RZ ;  /* 0x000000be3cbc723c */ /* 0x000ff000000018ff */
[----:B-1----:R-:W-:Y:S08]  /*4680*/  HMMA.16816.F32 R8, R4, R40, RZ ;  /* 0x000000280408723c */ /* 0x002ff000000018ff */
[C---:B------:R-:W-:Y:S08]  /*4690*/  HMMA.16816.F32 R180, R60.reuse, R182, RZ ;  /* 0x000000b63cb4723c */ /* 0x040ff000000018ff */
[C---:B------:R-:W-:Y:S08]  /*46a0*/  HMMA.16816.F32 R172, R60.reuse, R174, RZ ;  /* 0x000000ae3cac723c */ /* 0x040ff000000018ff */
[----:B------:R-:W-:Y:S08]  /*46b0*/  HMMA.16816.F32 R64, R60, R40, RZ ;  /* 0x000000283c40723c */ /* 0x000ff000000018ff */
[-C--:B------:R-:W-:Y:S08]  /*46c0*/  HMMA.16816.F32 R4, R4, R42.reuse, RZ ;  /* 0x0000002a0404723c */ /* 0x080ff000000018ff */
[----:B------:R-:W-:Y:S01]  /*46d0*/  HMMA.16816.F32 R60, R60, R42, RZ ;  /* 0x0000002a3c3c723c */ /* 0x000fe200000018ff */
[----:B------:R-:W1:Y:S07]  /*46e0*/  LDSM.16.M88.4 R40, [R219+0x7c00] ;  /* 0x007c0000db28783b */ /* 0x000e6e0000000200 */
        /* <DEDUP_REMOVED lines=8> */
[----:B------:R-:W4:Y:S07]  /*4770*/  LDSM.16.M88.4 R36, [R220+0x2000] ;  /* 0x00200000dc24783b */ /* 0x000f2e0000000200 */
[C---:B------:R-:W-:Y:S08]  /*4780*/  HMMA.16816.F32 R192, R56.reuse, R208, R192 ;  /* 0x000000d038c0723c */ /* 0x040ff000000018c0 */
[C---:B------:R-:W-:Y:S08]  /*4790*/  HMMA.16816.F32 R184, R56.reuse, R204, R184 ;  /* 0x000000cc38b8723c */ /* 0x040ff000000018b8 */
[C---:B------:R-:W-:Y:S08]  /*47a0*/  HMMA.16816.F32 R176, R56.reuse, R200, R176 ;  /* 0x000000c838b0723c */ /* 0x040ff000000018b0 */
[C---:B------:R-:W-:Y:S08]  /*47b0*/  HMMA.16816.F32 R64, R56.reuse, R196, R64 ;  /* 0x000000c43840723c */ /* 0x040ff00000001840 */
[C---:B------:R-:W-:Y:S01]  /*47c0*/  HMMA.16816.F32 R188, R56.reuse, R210, R188 ;  /* 0x000000d238bc723c */ /* 0x040fe200000018bc */
[----:B------:R-:W-:Y:S07]  /*47d0*/  LDSM.16.M88.4 R208, [R217+0x7000] ;  /* 0x00700000d9d0783b */ /* 0x000fee0000000200 */
[C---:B------:R-:W-:Y:S01]  /*47e0*/  HMMA.16816.F32 R180, R56.reuse, R206, R180 ;  /* 0x000000ce38b4723c */ /* 0x040fe200000018b4 */
[----:B------:R-:W-:Y:S07]  /*47f0*/  LDSM.16.M88.4 R204, [R217+0x7400] ;  /* 0x00740000d9cc783b */ /* 0x000fee0000000200 */
[C---:B------:R-:W-:Y:S01]  /*4800*/  HMMA.16816.F32 R172, R56.reuse, R202, R172 ;  /* 0x000000ca38ac723c */ /* 0x040fe200000018ac */
[----:B------:R-:W-:Y:S07]  /*4810*/  LDSM.16.M88.4 R200, [R217+0x7800] ;  /* 0x00780000d9c8783b */ /* 0x000fee0000000200 */
[----:B------:R-:W-:Y:S01]  /*4820*/  HMMA.16816.F32 R60, R56, R198, R60 ;  /* 0x000000c6383c723c */ /* 0x000fe2000000183c */
[----:B------:R-:W5:Y:S04]  /*4830*/  LDSM.16.M88.4 R56, [R0+0x3000] ;  /* 0x003000000038783b */ /* 0x000f680000000200 */
[----:B------:R-:W5:Y:S03]  /*4840*/  LDSM.16.M88.4 R196, [R217+0x7c00] ;  /* 0x007c0000d9c4783b */ /* 0x000f660000000200 */
[C---:B--2---:R-:W-:Y:S08]  /*4850*/  HMMA.16816.F32 R32, R212.reuse, R52, R32 ;  /* 0x00000034d420723c */ /* 0x044ff00000001820 */
[C---:B---3--:R-:W-:Y:S08]  /*4860*/  HMMA.16816.F32 R24, R212.reuse, R48, R24 ;  /* 0x00000030d418723c */ /* 0x048ff00000001818 */
[C---:B------:R-:W-:Y:S08]  /*4870*/  HMMA.16816.F32 R16, R212.reuse, R44, R16 ;  /* 0x0000002cd410723c */ /* 0x040ff00000001810 */
[C---:B-1----:R-:W-:Y:S08]  /*4880*/  HMMA.16816.F32 R8, R212.reuse, R40, R8 ;  /* 0x00000028d408723c */ /* 0x042ff00000001808 */
[C---:B------:R-:W-:Y:S08]  /*4890*/  HMMA.16816.F32 R28, R212.reuse, R54, R28 ;  /* 0x00000036d41c723c */ /* 0x040ff0000000181c */
[C---:B------:R-:W-:Y:S08]  /*48a0*/  HMMA.16816.F32 R20, R212.reuse, R50, R20 ;  /* 0x00000032d414723c */ /* 0x040ff00000001814 */
[C---:B------:R-:W-:Y:S08]  /*48b0*/  HMMA.16816.F32 R12, R212.reuse, R46, R12 ;  /* 0x0000002ed40c723c */ /* 0x040ff0000000180c */
[----:B------:R-:W-:Y:S01]  /*48c0*/  HMMA.16816.F32 R4, R212, R42, R4 ;  /* 0x0000002ad404723c */ /* 0x000fe20000001804 */
[----:B------:R-:W1:Y:S07]  /*48d0*/  LDSM.16.M88.4 R212, [R0+0x2000] ;  /* 0x0020000000d4783b */ /* 0x000e6e0000000200 */
[C---:B----4-:R-:W-:Y:S08]  /*48e0*/  HMMA.16816.F32 R192, R36.reuse, R52, R192 ;  /* 0x0000003424c0723c */ /* 0x050ff000000018c0 */
[C---:B------:R-:W-:Y:S01]  /*48f0*/  HMMA.16816.F32 R188, R36.reuse, R54, R188 ;  /* 0x0000003624bc723c */ /* 0x040fe200000018bc */
[----:B------:R-:W-:Y:S07]  /*4900*/  LDSM.16.M88.4 R52, [R220+0x5000] ;  /* 0x00500000dc34783b */ /* 0x000fee0000000200 */
[C---:B------:R-:W-:Y:S08]  /*4910*/  HMMA.16816.F32 R184, R36.reuse, R48, R184 ;  /* 0x0000003024b8723c */ /* 0x040ff000000018b8 */
[C---:B------:R-:W-:Y:S01]  /*4920*/  HMMA.16816.F32 R180, R36.reuse, R50, R180 ;  /* 0x0000003224b4723c */ /* 0x040fe200000018b4 */
[----:B------:R-:W-:Y:S07]  /*4930*/  LDSM.16.M88.4 R48, [R219+0x8000] ;  /* 0x00800000db30783b */ /* 0x000fee0000000200 */
[C---:B------:R-:W-:Y:S08]  /*4940*/  HMMA.16816.F32 R176, R36.reuse, R44, R176 ;  /* 0x0000002c24b0723c */ /* 0x040ff000000018b0 */
[C---:B------:R-:W-:Y:S01]  /*4950*/  HMMA.16816.F32 R172, R36.reuse, R46, R172 ;  /* 0x0000002e24ac723c */ /* 0x040fe200000018ac */
[----:B------:R-:W-:Y:S07]  /*4960*/  LDSM.16.M88.4 R44, [R219+0x8400] ;  /* 0x00840000db2c783b */ /* 0x000fee0000000200 */
[C---:B------:R-:W-:Y:S08]  /*4970*/  HMMA.16816.F32 R64, R36.reuse, R40, R64 ;  /* 0x000000282440723c */ /* 0x040ff00000001840 */
[----:B------:R-:W-:Y:S01]  /*4980*/  HMMA.16816.F32 R60, R36, R42, R60 ;  /* 0x0000002a243c723c */ /* 0x000fe2000000183c */
[----:B------:R-:W-:Y:S04]  /*4990*/  LDSM.16.M88.4 R40, [R219+0x8800] ;  /* 0x00880000db28783b */ /* 0x000fe80000000200 */
[----:B------:R-:W-:Y:S03]  /*49a0*/  LDSM.16.M88.4 R36, [R219+0x8c00] ;  /* 0x008c0000db24783b */ /* 0x000fe60000000200 */
[C---:B-----5:R-:W-:Y:S08]  /*49b0*/  HMMA.16816.F32 R32, R56.reuse, R208, R32 ;  /* 0x000000d03820723c */ /* 0x060ff00000001820 */
[C---:B------:R-:W-:Y:S08]  /*49c0*/  HMMA.16816.F32 R28, R56.reuse, R210, R28 ;  /* 0x000000d2381c723c */ /* 0x040ff0000000181c */
[C---:B------:R-:W-:Y:S08]  /*49d0*/  HMMA.16816.F32 R24, R56.reuse, R204, R24 ;  /* 0x000000cc3818723c */ /* 0x040ff00000001818 */
[C---:B------:R-:W-:Y:S08]  /*49e0*/  HMMA.16816.F32 R20, R56.reuse, R206, R20 ;  /* 0x000000ce3814723c */ /* 0x040ff00000001814 */
[C---:B------:R-:W-:Y:S08]  /*49f0*/  HMMA.16816.F32 R16, R56.reuse, R200, R16 ;  /* 0x000000c83810723c */ /* 0x040ff00000001810 */
[C---:B------:R-:W-:Y:S08]  /*4a00*/  HMMA.16816.F32 R12, R56.reuse, R202, R12 ;  /* 0x000000ca380c723c */ /* 0x040ff0000000180c */
[C---:B------:R-:W-:Y:S08]  /*4a10*/  HMMA.16816.F32 R8, R56.reuse, R196, R8 ;  /* 0x000000c43808723c */ /* 0x040ff00000001808 */
[----:B------:R-:W-:Y:S01]  /*4a20*/  HMMA.16816.F32 R4, R56, R198, R4 ;  /* 0x000000c63804723c */ /* 0x000fe20000001804 */
[----:B------:R-:W2:Y:S07]  /*4a30*/  LDSM.16.M88.4 R56, [R220+0x4000] ;  /* 0x00400000dc38783b */ /* 0x000eae0000000200 */
[C---:B-1----:R-:W-:Y:S08]  /*4a40*/  HMMA.16816.F32 R192, R212.reuse, R208, R192 ;  /* 0x000000d0d4c0723c */ /* 0x042ff000000018c0 */
[C---:B------:R-:W-:Y:S08]  /*4a50*/  HMMA.16816.F32 R188, R212.reuse, R210, R188 ;  /* 0x000000d2d4bc723c */ /* 0x040ff000000018bc */
[C---:B------:R-:W-:Y:S08]  /*4a60*/  HMMA.16816.F32 R184, R212.reuse, R204, R184 ;  /* 0x000000ccd4b8723c */ /* 0x040ff000000018b8 */
[C---:B------:R-:W-:Y:S08]  /*4a70*/  HMMA.16816.F32 R180, R212.reuse, R206, R180 ;  /* 0x000000ced4b4723c */ /* 0x040ff000000018b4 */
[C---:B------:R-:W-:Y:S08]  /*4a80*/  HMMA.16816.F32 R176, R212.reuse, R200, R176 ;  /* 0x000000c8d4b0723c */ /* 0x040ff000000018b0 */
[C---:B------:R-:W-:Y:S01]  /*4a90*/  HMMA.16816.F32 R172, R212.reuse, R202, R172 ;  /* 0x000000cad4ac723c */ /* 0x040fe200000018ac */
[----:B------:R-:W-:Y:S07]  /*4aa0*/  LDSM.16.M88.4 R200, [R0+0x4000] ;  /* 0x0040000000c8783b */ /* 0x000fee0000000200 */
[C---:B------:R-:W-:Y:S08]  /*4ab0*/  HMMA.16816.F32 R64, R212.reuse, R196, R64 ;  /* 0x000000c4d440723c */ /* 0x040ff00000001840 */
[----:B------:R-:W-:Y:S01]  /*4ac0*/  HMMA.16816.F32 R212, R212, R198, R60 ;  /* 0x000000c6d4d4723c */ /* 0x000fe2000000183c */
[----:B------:R-:W1:Y:S04]  /*4ad0*/  LDSM.16.M88.4 R60, [R217+0x8000] ;  /* 0x00800000d93c783b */ /* 0x000e680000000200 */
[----:B------:R3:W4:Y:S03]  /*4ae0*/  LDSM.16.M88.4 R196, [R0+0x5000] ;  /* 0x0050000000c4783b */ /* 0x0007260000000200 */
[-C--:B--2---:R-:W-:Y:S08]  /*4af0*/  HMMA.16816.F32 R192, R56, R48.reuse, R192 ;  /* 0x0000003038c0723c */ /* 0x084ff000000018c0 */
[C---:B------:R-:W-:Y:S08]  /*4b00*/  HMMA.16816.F32 R32, R52.reuse, R48, R32 ;  /* 0x000000303420723c */ /* 0x040ff00000001820 */
[----:B------:R-:W-:Y:S01]  /*4b10*/  HMMA.16816.F32 R28, R52, R50, R28 ;  /* 0x00000032341c723c */ /* 0x000fe2000000181c */
[----:B---3--:R-:W-:-:S07]  /*4b20*/  VIADD R0, R229, 0xffffff80 ;  /* 0xffffff80e5007836 */ /* 0x008fce0000000000 */
[C---:B------:R-:W-:Y:S01]  /*4b30*/  HMMA.16816.F32 R24, R52.reuse, R44, R24 ;  /* 0x0000002c3418723c */ /* 0x040fe20000001818 */
[C---:B------:R-:W-:Y:S02]  /*4b40*/  ISETP.GE.AND P4, PT, R0.reuse, R228, PT ;  /* 0x000000e40000720c */ /* 0x040fe40003f86270 */
[C---:B------:R-:W-:Y:S02]  /*4b50*/  ISETP.GE.AND P2, PT, R0.reuse, R227, PT ;  /* 0x000000e30000720c */ /* 0x040fe40003f46270 */
[C---:B------:R-:W-:Y:S02]  /*4b60*/  ISETP.GE.AND P0, PT, R0.reuse, R169, PT ;  /* 0x000000a90000720c */ /* 0x040fe40003f06270 */
[----:B------:R-:W-:Y:S01]  /*4b70*/  ISETP.GE.AND P1, PT, R0, R164, PT ;  /* 0x000000a40000720c */ /* 0x000fe20003f26270 */
[----:B------:R-:W-:Y:S01]  /*4b80*/  HMMA.16816.F32 R20, R52, R46, R20 ;  /* 0x0000002e3414723c */ /* 0x000fe20000001814 */
[----:B------:R-:W-:-:S07]  /*4b90*/  VIADD R0, R229, 0xffffff88 ;  /* 0xffffff88e5007836 */ /* 0x000fce0000000000 */
[C---:B------:R-:W-:Y:S08]  /*4ba0*/  HMMA.16816.F32 R16, R52.reuse, R40, R16 ;  /* 0x000000283410723c */ /* 0x040ff00000001810 */
[C---:B------:R-:W-:Y:S08]  /*4bb0*/  HMMA.16816.F32 R12, R52.reuse, R42, R12 ;  /* 0x0000002a340c723c */ /* 0x040ff0000000180c */
[C---:B------:R-:W-:Y:S08]  /*4bc0*/  HMMA.16816.F32 R8, R52.reuse, R36, R8 ;  /* 0x000000243408723c */ /* 0x040ff00000001808 */
[----:B------:R-:W-:Y:S01]  /*4bd0*/  HMMA.16816.F32 R4, R52, R38, R4 ;  /* 0x000000263404723c */ /* 0x000fe20000001804 */
[----:B------:R-:W2:Y:S07]  /*4be0*/  LDSM.16.M88.4 R52, [R217+0x8400] ;  /* 0x00840000d934783b */ /* 0x000eae0000000200 */
[-C--:B-1----:R-:W-:Y:S08]  /*4bf0*/  HMMA.16816.F32 R192, R200, R60.reuse, R192 ;  /* 0x0000003cc8c0723c */ /* 0x082ff000000018c0 */
[----:B----4-:R-:W-:Y:S08]  /*4c00*/  HMMA.16816.F32 R32, R196, R60, R32 ;  /* 0x0000003cc420723c */ /* 0x010ff00000001820 */
[----:B------:R-:W-:Y:S03]  /*4c10*/  HMMA.16816.F32 R188, R56, R50, R188 ;  /* 0x0000003238bc723c */ /* 0x000fe600000018bc */
[----:B------:R-:W-:-:S02]  /*4c20*/  FSEL R246, R194, -INF , !P2 ;  /* 0xff800000c2f67808 */ /* 0x000fc40005000000 */
[----:B------:R-:W-:Y:S02]  /*4c30*/  ISETP.GE.AND P2, PT, R3, R164, PT ;  /* 0x000000a40300720c */ /* 0x000fe40003f46270 */
[----:B------:R-:W-:Y:S01]  /*4c40*/  FSEL R250, R195, -INF , !P3 ;  /* 0xff800000c3fa7808 */ /* 0x000fe20005800000 */
[C---:B------:R-:W-:Y:S08]  /*4c50*/  HMMA.16816.F32 R64, R56.reuse, R36, R64 ;  /* 0x000000243840723c */ /* 0x040ff00000001840 */
[C---:B------:R-:W-:Y:S01]  /*4c60*/  HMMA.16816.F32 R212, R56.reuse, R38, R212 ;  /* 0x0000002638d4723c */ /* 0x040fe200000018d4 */
[----:B------:R-:W1:Y:S07]  /*4c70*/  LDSM.16.M88.4 R36, [R217+0x8800] ;  /* 0x00880000d924783b */ /* 0x000e6e0000000200 */
[C---:B------:R-:W-:Y:S08]  /*4c80*/  HMMA.16816.F32 R184, R56.reuse, R44, R184 ;  /* 0x0000002c38b8723c */ /* 0x040ff000000018b8 */
[C---:B------:R-:W-:Y:S08]  /*4c90*/  HMMA.16816.F32 R180, R56.reuse, R46, R180 ;  /* 0x0000002e38b4723c */ /* 0x040ff000000018b4 */
[----:B------:R-:W-:Y:S01]  /*4ca0*/  HMMA.16816.F32 R176, R56, R40, R176 ;  /* 0x0000002838b0723c */ /* 0x000fe200000018b0 */
[----:B------:R-:W-:-:S02]  /*4cb0*/  FSEL R40, R32, -INF , !P0 ;  /* 0xff80000020287808 */ /* 0x000fc40004000000 */
[----:B------:R-:W-:Y:S02]  /*4cc0*/  FSEL R41, R34, -INF , !P1 ;  /* 0xff80000022297808 */ /* 0x000fe40004800000 */
[C---:B------:R-:W-:Y:S02]  /*4cd0*/  ISETP.GE.AND P0, PT, R0.reuse, R228, PT ;  /* 0x000000e40000720c */ /* 0x040fe40003f06270 */
[----:B------:R-:W-:Y:S01]  /*4ce0*/  ISETP.GE.AND P1, PT, R0, R227, PT ;  /* 0x000000e30000720c */ /* 0x000fe20003f26270 */
[----:B------:R-:W-:Y:S01]  /*4cf0*/  HMMA.16816.F32 R172, R56, R42, R172 ;  /* 0x0000002a38ac723c */ /* 0x000fe200000018ac */
[----:B------:R-:W-:Y:S02]  /*4d00*/  FSEL R56, R192, -INF , !P4 ;  /* 0xff800000c0387808 */ /* 0x000fe40006000000 */
[----:B------:R-:W-:Y:S01]  /*4d10*/  ISETP.GE.AND P4, PT, R3, R169, PT ;  /* 0x000000a90300720c */ /* 0x000fe20003f86270 */
[----:B------:R-:W-:Y:S01]  /*4d20*/  VIADD R3, R229, 0xffffff89 ;  /* 0xffffff89e5037836 */ /* 0x000fe20000000000 */
[----:B------:R-:W-:-:S02]  /*4d30*/  FSEL R43, R35, -INF , !P2 ;  /* 0xff800000232b7808 */ /* 0x000fc40005000000 */
[----:B------:R-:W-:Y:S01]  /*4d40*/  FSEL R42, R33, -INF , !P4 ;  /* 0xff800000212a7808 */ /* 0x000fe20006000000 */
[----:B------:R-:W-:Y:S01]  /*4d50*/  HMMA.16816.F32 R188, R200, R62, R188 ;  /* 0x0000003ec8bc723c */ /* 0x000fe200000018bc */
[----:B------:R-:W3:Y:S01]  /*4d60*/  LDSM.16.M88.4 R32, [R217+0x8c00] ;  /* 0x008c0000d920783b */ /* 0x000ee20000000200 */
[----:B------:R-:W-:Y:S01]  /*4d70*/  ISETP.GE.AND P4, PT, R0, R164, PT ;  /* 0x000000a40000720c */ /* 0x000fe20003f86270 */
[----:B------:R-:W-:-:S04]  /*4d80*/  DEPBAR.LE SB0, 0x0 ;  /* 0x000080000000791a */ /* 0x000fc80000000000 */
[C---:B------:R-:W-:Y:S01]  /*4d90*/  ISETP.GE.AND P2, PT, R3.reuse, R228, PT ;  /* 0x000000e40300720c */ /* 0x040fe20003f46270 */
[----:B------:R-:W-:Y:S01]  /*4da0*/  HMMA.16816.F32 R28, R196, R62, R28 ;  /* 0x0000003ec41c723c */ /* 0x000fe2000000181c */
[----:B------:R-:W-:-:S07]  /*4db0*/  ISETP.GE.AND P3, PT, R3, R227, PT ;  /* 0x000000e30300720c */ /* 0x000fce0003f66270 */
[-C--:B--2---:R-:W-:Y:S03]  /*4dc0*/  HMMA.16816.F32 R184, R200, R52.reuse, R184 ;  /* 0x00000034c8b8723c */ /* 0x084fe600000018b8 */
[----:B------:R-:W-:Y:S02]  /*4dd0*/  FSEL R61, R188, -INF , !P0 ;  /* 0xff800000bc3d7808 */ /* 0x000fe40004000000 */
[----:B------:R-:W-:Y:S02]  /*4de0*/  FSEL R244, R190, -INF , !P1 ;  /* 0xff800000bef47808 */ /* 0x000fe40004800000 */
[-C--:B------:R-:W-:Y:S01]  /*4df0*/  ISETP.GE.AND P0, PT, R3, R169.reuse, PT ;  /* 0x000000a90300720c */ /* 0x080fe20003f06270 */
[----:B------:R-:W-:Y:S01]  /*4e00*/  HMMA.16816.F32 R24, R196, R52, R24 ;  /* 0x00000034c418723c */ /* 0x000fe20000001818 */
[----:B------:R-:W-:Y:S02]  /*4e10*/  FSEL R52, R193, -INF , !P5 ;  /* 0xff800000c1347808 */ /* 0x000fe40006800000 */
[----:B------:R-:W-:Y:S01]  /*4e20*/  ISETP.GE.AND P5, PT, R0, R169, PT ;  /* 0x000000a90000720c */ /* 0x000fe20003fa6270 */
[----:B------:R-:W-:Y:S01]  /*4e30*/  VIADD R0, R229, 0xffffff90 ;  /* 0xffffff90e5007836 */ /* 0x000fe20000000000 */
[----:B------:R-:W-:Y:S01]  /*4e40*/  ISETP.GE.AND P1, PT, R3, R164, PT ;  /* 0x000000a40300720c */ /* 0x000fe20003f26270 */
[----:B------:R-:W-:Y:S01]  /*4e50*/  VIADD R3, R229, 0xffffff91 ;  /* 0xffffff91e5037836 */ /* 0x000fe20000000000 */
[----:B------:R-:W-:Y:S01]  /*4e60*/  FSEL R53, R30, -INF , !P4 ;  /* 0xff8000001e357808 */ /* 0x000fe20006000000 */
[----:B------:R-:W-:Y:S01]  /*4e70*/  HMMA.16816.F32 R180, R200, R54, R180 ;  /* 0x00000036c8b4723c */ /* 0x000fe200000018b4 */
[----:B------:R-:W-:-:S02]  /*4e80*/  FSEL R28, R28, -INF , !P5 ;  /* 0xff8000001c1c7808 */ /* 0x000fc40006800000 */
[----:B------:R-:W-:Y:S02]  /*4e90*/  FSEL R252, R189, -INF , !P2 ;  /* 0xff800000bdfc7808 */ /* 0x000fe40005000000 */
[----:B------:R-:W-:Y:S02]  /*4ea0*/  FSEL R30, R29, -INF , !P0 ;  /* 0xff8000001d1e7808 */ /* 0x000fe40004000000 */
[C---:B------:R-:W-:Y:S01]  /*4eb0*/  ISETP.GE.AND P5, PT, R0.reuse, R228, PT ;  /* 0x000000e40000720c */ /* 0x040fe20003fa6270 */
[C---:B------:R-:W-:Y:S01]  /*4ec0*/  HMMA.16816.F32 R20, R196.reuse, R54, R20 ;  /* 0x00000036c414723c */ /* 0x040fe20000001814 */
[C---:B------:R-:W-:Y:S02]  /*4ed0*/  ISETP.GE.AND P4, PT, R0.reuse, R227, PT ;  /* 0x000000e30000720c */ /* 0x040fe40003f86270 */
[C---:B------:R-:W-:Y:S02]  /*4ee0*/  ISETP.GE.AND P2, PT, R0.reuse, R169, PT ;  /* 0x000000a90000720c */ /* 0x040fe40003f46270 */
[----:B------:R-:W-:Y:S01]  /*4ef0*/  ISETP.GE.AND P0, PT, R0, R164, PT ;  /* 0x000000a40000720c */ /* 0x000fe20003f06270 */
[----:B------:R-:W-:Y:S01]  /*4f00*/  VIADD R0, R229, 0xffffff98 ;  /* 0xffffff98e5007836 */ /* 0x000fe20000000000 */
[----:B------:R-:W-:Y:S01]  /*4f10*/  FSEL R31, R31, -INF , !P1 ;  /* 0xff8000001f1f7808 */ /* 0x000fe20004800000 */
[----:B-1----:R-:W-:Y:S01]  /*4f20*/  HMMA.16816.F32 R16, R196, R36, R16 ;  /* 0x00000024c410723c */ /* 0x002fe20000001810 */
[----:B------:R-:W-:-:S02]  /*4f30*/  ISETP.GE.AND P1, PT, R3, R227, PT ;  /* 0x000000e30300720c */ /* 0x000fc40003f26270 */
[----:B------:R-:W-:Y:S02]  /*4f40*/  FSEL R248, R191, -INF , !P3 ;  /* 0xff800000bff87808 */ /* 0x000fe40005800000 */
[----:B------:R-:W-:Y:S02]  /*4f50*/  FSEL R210, R184, -INF , !P5 ;  /* 0xff800000b8d27808 */ /* 0x000fe40006800000 */
[----:B------:R-:W-:Y:S01]  /*4f60*/  FSEL R206, R186, -INF , !P4 ;  /* 0xff800000bace7808 */ /* 0x000fe20006000000 */
[----:B------:R-:W-:Y:S01]  /*4f70*/  HMMA.16816.F32 R12, R196, R38, R12 ;  /* 0x00000026c40c723c */ /* 0x000fe2000000180c */
[C---:B------:R-:W-:Y:S02]  /*4f80*/  ISETP.GE.AND P3, PT, R3.reuse, R228, PT ;  /* 0x000000e40300720c */ /* 0x040fe40003f66270 */
[C---:B------:R-:W-:Y:S02]  /*4f90*/  ISETP.GE.AND P5, PT, R3.reuse, R169, PT ;  /* 0x000000a90300720c */ /* 0x040fe40003fa6270 */
[----:B------:R-:W-:Y:S01]  /*4fa0*/  ISETP.GE.AND P4, PT, R3, R164, PT ;  /* 0x000000a40300720c */ /* 0x000fe20003f86270 */
[----:B------:R-:W-:Y:S01]  /*4fb0*/  VIADD R3, R229, 0xffffff99 ;  /* 0xffffff99e5037836 */ /* 0x000fe20000000000 */
[----:B------:R-:W-:Y:S01]  /*4fc0*/  FSEL R208, R187, -INF , !P1 ;  /* 0xff800000bbd07808 */ /* 0x000fe20004800000 */
[----:B------:R-:W-:Y:S01]  /*4fd0*/  HMMA.16816.F32 R176, R200, R36, R176 ;  /* 0x00000024c8b0723c */ /* 0x000fe200000018b0 */
[----:B------:R-:W-:-:S02]  /*4fe0*/  FSEL R188, R24, -INF , !P2 ;  /* 0xff80000018bc7808 */ /* 0x000fc40005000000 */
[C---:B------:R-:W-:Y:S02]  /*4ff0*/  ISETP.GE.AND P1, PT, R0.reuse, R228, PT ;  /* 0x000000e40000720c */ /* 0x040fe40003f26270 */
[----:B------:R-:W-:Y:S02]  /*5000*/  ISETP.GE.AND P2, PT, R0, R227, PT ;  /* 0x000000e30000720c */ /* 0x000fe40003f46270 */
[----:B------:R-:W-:Y:S01]  /*5010*/  FSEL R190, R25, -INF , !P5 ;  /* 0xff80000019be7808 */ /* 0x000fe20006800000 */
[----:B---3--:R-:W-:Y:S01]  /*5020*/  HMMA.16816.F32 R8, R196, R32, R8 ;  /* 0x00000020c408723c */ /* 0x008fe20000001808 */
[----:B------:R-:W-:Y:S02]  /*5030*/  FSEL R191, R27, -INF , !P4 ;  /* 0xff8000001bbf7808 */ /* 0x000fe40006000000 */
[----:B------:R-:W-:Y:S02]  /*5040*/  FSEL R236, R180, -INF , !P1 ;  /* 0xff800000b4ec7808 */ /* 0x000fe40004800000 */
[----:B------:R-:W-:-:S02]  /*5050*/  FSEL R234, R182, -INF , !P2 ;  /* 0xff800000b6ea7808 */ /* 0x000fc40005000000 */
[----:B------:R-:W-:Y:S01]  /*5060*/  FSEL R195, R26, -INF , !P0 ;  /* 0xff8000001ac37808 */ /* 0x000fe20004000000 */
[----:B------:R-:W-:Y:S01]  /*5070*/  HMMA.16816.F32 R4, R196, R34, R4 ;  /* 0x00000022c404723c */ /* 0x000fe20000001804 */
[C---:B------:R-:W-:Y:S02]  /*5080*/  ISETP.GE.AND P4, PT, R3.reuse, R228, PT ;  /* 0x000000e40300720c */ /* 0x040fe40003f86270 */
[C---:B------:R-:W-:Y:S02]  /*5090*/  ISETP.GE.AND P5, PT, R3.reuse, R227, PT ;  /* 0x000000e30300720c */ /* 0x040fe40003fa6270 */
[CC--:B------:R-:W-:Y:S02]  /*50a0*/  ISETP.GE.AND P1, PT, R3.reuse, R169.reuse, PT ;  /* 0x000000a90300720c */ /* 0x0c0fe40003f26270 */
[-C--:B------:R-:W-:Y:S01]  /*50b0*/  ISETP.GE.AND P2, PT, R3, R164.reuse, PT ;  /* 0x000000a40300720c */ /* 0x080fe20003f46270 */
[----:B------:R-:W-:Y:S01]  /*50c0*/  VIADD R3, R229, 0xffffffa1 ;  /* 0xffffffa1e5037836 */ /* 0x000fe20000000000 */
[C---:B------:R-:W-:Y:S01]  /*50d0*/  ISETP.GE.AND P0, PT, R0.reuse, R169, PT ;  /* 0x000000a90000720c */ /* 0x040fe20003f06270 */
[C---:B------:R-:W-:Y:S01]  /*50e0*/  HMMA.16816.F32 R172, R200.reuse, R38, R172 ;  /* 0x00000026c8ac723c */ /* 0x040fe200000018ac */
[----:B------:R-:W-:Y:S01]  /*50f0*/  FSEL R230, R185, -INF , !P3 ;  /* 0xff800000b9e67808 */ /* 0x000fe20005800000 */
[----:B------:R-:W-:Y:S01]  /*5100*/  BAR.SYNC.DEFER_BLOCKING 0x0 ;  /* 0x0000000000007b1d */ /* 0x000fe20000010000 */
[-C--:B------:R-:W-:Y:S01]  /*5110*/  ISETP.GE.AND P3, PT, R0, R164.reuse, PT ;  /* 0x000000a40000720c */ /* 0x080fe20003f66270 */
[C---:B------:R-:W-:Y:S01]  /*5120*/  VIADD R0, R229.reuse, 0xffffffa0 ;  /* 0xffffffa0e5007836 */ /* 0x040fe20000000000 */
[----:B------:R-:W-:Y:S01]  /*5130*/  FSEL R242, R20, -INF , !P0 ;  /* 0xff80000014f27808 */ /* 0x000fe20004000000 */
[----:B------:R-:W-:Y:S01]  /*5140*/  VIADD R20, R229, 0xffffffa8 ;  /* 0xffffffa8e5147836 */ /* 0x000fe20000000000 */
[----:B------:R-:W-:Y:S01]  /*5150*/  FSEL R197, R23, -INF , !P2 ;  /* 0xff80000017c57808 */ /* 0x000fe20005000000 */
[----:B------:R-:W-:Y:S01]  /*5160*/  HMMA.16816.F32 R212, R200, R34, R212 ;  /* 0x00000022c8d4723c */ /* 0x000fe200000018d4 */
[----:B------:R-:W-:-:S02]  /*5170*/  ISETP.GE.AND P2, PT, R3, R164, PT ;  /* 0x000000a40300720c */ /* 0x000fc40003f46270 */
[----:B------:R-:W-:Y:S02]  /*5180*/  FSEL R240, R183, -INF , !P5 ;  /* 0xff800000b7f07808 */ /* 0x000fe40006800000 */
[----:B------:R-:W-:Y:S02]  /*5190*/  FSEL R193, R22, -INF , !P3 ;  /* 0xff80000016c17808 */ /* 0x000fe40005800000 */
[----:B------:R-:W-:Y:S02]  /*51a0*/  FSEL R238, R181, -INF , !P4 ;  /* 0xff800000b5ee7808 */ /* 0x000fe40006000000 */
[----:B------:R-:W-:Y:S02]  /*51b0*/  FSEL R194, R21, -INF , !P1 ;  /* 0xff80000015c27808 */ /* 0x000fe40004800000 */
[----:B------:R-:W-:Y:S02]  /*51c0*/  ISETP.GE.AND P5, PT, R3, R169, PT ;  /* 0x000000a90300720c */ /* 0x000fe40003fa6270 */
[----:B------:R-:W-:-:S02]  /*51d0*/  ISETP.GE.AND P0, PT, R0, R228, PT ;  /* 0x000000e40000720c */ /* 0x000fc40003f06270 */
[C---:B------:R-:W-:Y:S02]  /*51e0*/  ISETP.GE.AND P3, PT, R0.reuse, R227, PT ;  /* 0x000000e30000720c */ /* 0x040fe40003f66270 */
[CC--:B------:R-:W-:Y:S02]  /*51f0*/  ISETP.GE.AND P4, PT, R0.reuse, R169.reuse, PT ;  /* 0x000000a90000720c */ /* 0x0c0fe40003f86270 */
[-C--:B------:R-:W-:Y:S01]  /*5200*/  ISETP.GE.AND P1, PT, R0, R164.reuse, PT ;  /* 0x000000a40000720c */ /* 0x080fe20003f26270 */
[----:B------:R-:W-:Y:S01]  /*5210*/  VIADD R0, R229, 0xffffffa9 ;  /* 0xffffffa9e5007836 */ /* 0x000fe20000000000 */
[----:B------:R-:W-:Y:S02]  /*5220*/  FSEL R185, R19, -INF , !P2 ;  /* 0xff80000013b97808 */ /* 0x000fe40005000000 */
[----:B------:R-:W-:Y:S02]  /*5230*/  ISETP.GE.AND P2, PT, R20, R164, PT ;  /* 0x000000a41400720c */ /* 0x000fe40003f46270 */
[----:B------:R-:W-:Y:S01]  /*5240*/  FSEL R204, R17, -INF , !P5 ;  /* 0xff80000011cc7808 */ /* 0x000fe20006800000 */
[C---:B------:R-:W-:Y:S01]  /*5250*/  VIADD R17, R229.reuse, 0xffffffb0 ;  /* 0xffffffb0e5117836 */ /* 0x040fe20000000000 */
[----:B------:R-:W-:Y:S01]  /*5260*/  FSEL R198, R16, -INF , !P4 ;  /* 0xff80000010c67808 */ /* 0x000fe20006000000 */
[----:B------:R-:W-:Y:S01]  /*5270*/  VIADD R16, R229, 0xffffffb1 ;  /* 0xffffffb1e5107836 */ /* 0x000fe20000000000 */
[----:B------:R-:W-:-:S02]  /*5280*/  ISETP.GE.AND P4, PT, R0, R169, PT ;  /* 0x000000a90000720c */ /* 0x000fc40003f86270 */
[----:B------:R-:W-:Y:S02]  /*5290*/  FSEL R183, R14, -INF , !P2 ;  /* 0xff8000000eb77808 */ /* 0x000fe40005000000 */
[C---:B------:R-:W-:Y:S02]  /*52a0*/  ISETP.GE.AND P5, PT, R3.reuse, R228, PT ;  /* 0x000000e40300720c */ /* 0x040fe40003fa6270 */
[----:B------:R-:W-:Y:S01]  /*52b0*/  ISETP.GE.AND P2, PT, R3, R227, PT ;  /* 0x000000e30300720c */ /* 0x000fe20003f46270 */
[C---:B------:R-:W-:Y:S01]  /*52c0*/  VIADD R3, R229.reuse, 0xffffffb8 ;  /* 0xffffffb8e5037836 */ /* 0x040fe20000000000 */
[----:B------:R-:W-:Y:S01]  /*52d0*/  FSEL R176, R176, -INF , !P0 ;  /* 0xff800000b0b07808 */ /* 0x000fe20004000000 */
[----:B------:R-:W-:Y:S01]  /*52e0*/  VIADD R229, R229, 0xffffffb9 ;  /* 0xffffffb9e5e57836 */ /* 0x000fe20000000000 */
[----:B------:R-:W-:Y:S02]  /*52f0*/  ISETP.GE.AND P0, PT, R17, R164, PT ;  /* 0x000000a41100720c */ /* 0x000fe40003f06270 */
[----:B------:R-:W-:-:S02]  /*5300*/  FSEL R196, R13, -INF , !P4 ;  /* 0xff8000000dc47808 */ /* 0x000fc40006000000 */
[----:B------:R-:W-:Y:S02]  /*5310*/  FSEL R187, R18, -INF , !P1 ;  /* 0xff80000012bb7808 */ /* 0x000fe40004800000 */
[-C--:B------:R-:W-:Y:S02]  /*5320*/  ISETP.GE.AND P4, PT, R16, R169.reuse, PT ;  /* 0x000000a91000720c */ /* 0x080fe40003f86270 */
[-C--:B------:R-:W-:Y:S02]  /*5330*/  ISETP.GE.AND P1, PT, R20, R169.reuse, PT ;  /* 0x000000a91400720c */ /* 0x080fe40003f26270 */
[----:B------:R-:W-:Y:S02]  /*5340*/  FSEL R54, R10, -INF , !P0 ;  /* 0xff8000000a367808 */ /* 0x000fe40004000000 */
[----:B------:R-:W-:Y:S02]  /*5350*/  ISETP.GE.AND P0, PT, R229, R169, PT ;  /* 0x000000a9e500720c */ /* 0x000fe40003f06270 */
[----:B------:R-:W-:-:S02]  /*5360*/  FSEL R181, R9, -INF , !P4 ;  /* 0xff80000009b57808 */ /* 0x000fc40006000000 */
[----:B------:R-:W-:Y:S02]  /*5370*/  FSEL R192, R12, -INF , !P1 ;  /* 0xff8000000cc07808 */ /* 0x000fe40004800000 */
[----:B------:R-:W-:Y:S02]  /*5380*/  FMNMX3.FTZ R9, R166, R40, R42, !PT ;  /* 0x00000028a6097276 */ /* 0x000fe4000781002a */
[-C--:B------:R-:W-:Y:S02]  /*5390*/  ISETP.GE.AND P1, PT, R0, R164.reuse, PT ;  /* 0x000000a40000720c */ /* 0x080fe40003f26270 */
[----:B------:R-:W-:Y:S02]  /*53a0*/  FSEL R58, R5, -INF , !P0 ;  /* 0xff800000053a7808 */ /* 0x000fe40004000000 */
[C---:B------:R-:W-:Y:S02]  /*53b0*/  ISETP.GE.AND P4, PT, R3.reuse, R169, PT ;  /* 0x000000a90300720c */ /* 0x040fe40003f86270 */
[----:B------:R-:W-:-:S02]  /*53c0*/  ISETP.GE.AND P0, PT, R3, R164, PT ;  /* 0x000000a40300720c */ /* 0x000fc40003f06270 */
[----:B------:R-:W-:Y:S02]  /*53d0*/  FMNMX3.FTZ R9, R9, R28, R30, !PT ;  /* 0x0000001c09097276 */ /* 0x000fe4000781001e */
[----:B------:R-:W-:Y:S02]  /*53e0*/  FSEL R189, R15, -INF , !P1 ;  /* 0xff8000000fbd7808 */ /* 0x000fe40004800000 */
[----:B------:R-:W-:Y:S01]  /*53f0*/  HMMA.16816.F32 R12, R200, R32, R64 ;  /* 0x00000020c80c723c */ /* 0x000fe20000001840 */
[----:B------:R-:W-:Y:S02]  /*5400*/  FSEL R65, R4, -INF , !P4 ;  /* 0xff80000004417808 */ /* 0x000fe40006000000 */
[----:B------:R-:W-:Y:S02]  /*5410*/  FSEL R57, R6, -INF , !P0 ;  /* 0xff80000006397808 */ /* 0x000fe40004000000 */
[----:B------:R-:W-:Y:S02]  /*5420*/  FMNMX3.FTZ R4, R165, R41, R43, !PT ;  /* 0x00000029a5047276 */ /* 0x000fe4000781002b */
[----:B------:R-:W-:-:S02]  /*5430*/  FMNMX3.FTZ R9, R9, R188, R190, !PT ;  /* 0x000000bc09097276 */ /* 0x000fc400078100be */
[----:B------:R-:W-:Y:S02]  /*5440*/  ISETP.GE.AND P0, PT, R229, R164, PT ;  /* 0x000000a4e500720c */ /* 0x000fe40003f06270 */
[----:B------:R-:W-:Y:S02]  /*5450*/  FMNMX3.FTZ R4, R4, R53, R31, !PT ;  /* 0x0000003504047276 */ /* 0x000fe4000781001f */
[----:B------:R-:W-:Y:S02]  /*5460*/  FMNMX3.FTZ R5, R9, R242, R194, !PT ;  /* 0x000000f209057276 */ /* 0x000fe400078100c2 */
[----:B------:R-:W-:Y:S02]  /*5470*/  FSEL R62, R7, -INF , !P0 ;  /* 0xff800000073e7808 */ /* 0x000fe40004000000 */
[----:B------:R-:W-:Y:S02]  /*5480*/  ISETP.GE.U32.AND P0, PT, R2, 0x3, PT ;  /* 0x000000030200780c */ /* 0x000fe40003f06070 */
[----:B------:R-:W-:-:S02]  /*5490*/  ISETP.GE.AND P1, PT, R17, R169, PT ;  /* 0x000000a91100720c */ /* 0x000fc40003f26270 */
[----:B------:R-:W-:Y:S02]  /*54a0*/  FMNMX3.FTZ R4, R4, R195, R191, !PT ;  /* 0x000000c304047276 */ /* 0x000fe400078100bf */
[----:B------:R-:W-:Y:S02]  /*54b0*/  FMNMX3.FTZ R5, R5, R198, R204, !PT ;  /* 0x000000c605057276 */ /* 0x000fe400078100cc */
[----:B------:R-:W-:Y:S02]  /*54c0*/  FSEL R60, R8, -INF , !P1 ;  /* 0xff800000083c7808 */ /* 0x000fe40004800000 */
[----:B------:R-:W-:Y:S02]  /*54d0*/  FMNMX3.FTZ R4, R4, R193, R197, !PT ;  /* 0x000000c104047276 */ /* 0x000fe400078100c5 */
[----:B------:R-:W-:Y:S02]  /*54e0*/  FMNMX3.FTZ R5, R5, R192, R196, !PT ;  /* 0x000000c005057276 */ /* 0x000fe400078100c4 */
[----:B------:R-:W-:-:S02]  /*54f0*/  ISETP.GE.AND P1, PT, R16, R164, PT ;  /* 0x000000a41000720c */ /* 0x000fc40003f26270 */
[----:B------:R-:W-:Y:S02]  /*5500*/  FMNMX3.FTZ R4, R4, R187, R185, !PT ;  /* 0x000000bb04047276 */ /* 0x000fe400078100b9 */
[----:B------:R-:W-:Y:S02]  /*5510*/  FMNMX3.FTZ R5, R5, R60, R181, !PT ;  /* 0x0000003c05057276 */ /* 0x000fe400078100b5 */
[----:B------:R-:W-:Y:S02]  /*5520*/  FSEL R59, R11, -INF , !P1 ;  /* 0xff8000000b3b7808 */ /* 0x000fe40004800000 */
[C---:B------:R-:W-:Y:S02]  /*5530*/  ISETP.GE.AND P4, PT, R20.reuse, R228, PT ;  /* 0x000000e41400720c */ /* 0x040fe40003f86270 */
[----:B------:R-:W-:Y:S02]  /*5540*/  ISETP.GE.AND P1, PT, R20, R227, PT ;  /* 0x000000e31400720c */ /* 0x000fe40003f26270 */
[----:B------:R-:W-:-:S02]  /*5550*/  FMNMX3.FTZ R6, R4, R183, R189, !PT ;  /* 0x000000b704067276 */ /* 0x000fc400078100bd */
[----:B------:R-:W-:Y:S01]  /*5560*/  FMNMX3.FTZ R7, R5, R65, R58, !PT ;  /* 0x0000004105077276 */ /* 0x000fe2000781003a */
[----:B------:R-:W-:Y:S08]  /*5570*/  @!P0 BRA `(.L_x_10) ;  /* 0x0000000000508947 */ /* 0x000ff00003800000 */
[----:B------:R-:W-:-:S04]  /*5580*/  VIADD R10, R2, 0xfffffffd ;  /* 0xfffffffd020a7836 */ /* 0x000fc80000000000 */
[C---:B------:R-:W-:Y:S02]  /*5590*/  IMAD R5, R10.reuse, UR20, RZ ;  /* 0x000000140a057c24 */ /* 0x040fe4000f8e02ff */
[----:B------:R-:W-:-:S04]  /*55a0*/  IMAD.WIDE.U32 R10, R10, UR21, RZ ;  /* 0x000000150a0a7c25 */ /* 0x000fc8000f8e00ff */
[----:B------:R-:W-:Y:S01]  /*55b0*/  IMAD.IADD R4, R11, 0x1, R5 ;  /* 0x000000010b047824 */ /* 0x000fe200078e0205 */
[----:B------:R-:W-:-:S04]  /*55c0*/  LEA R8, P0, R10, R224, 0x1 ;  /* 0x000000e00a087211 */ /* 0x000fc800078008ff */
[C---:B------:R-:W-:Y:S02]  /*55d0*/  LEA.HI.X R9, R10.reuse, R223, R4, 0x1, P0 ;  /* 0x000000df0a097211 */ /* 0x040fe400000f0c04 */
[----:B------:R-:W-:-:S03]  /*55e0*/  IADD3 R5, P0, PT, R10, UR14, RZ ;  /* 0x0000000e0a057c10 */ /* 0x000fc6000ff1e0ff */
[----:B------:R-:W-:Y:S01]  /*55f0*/  @!PT LDS RZ, [RZ] ;  /* 0x00000000fffff984 */ /* 0x000fe20000000800 */
[----:B------:R-:W-:Y:S01]  /*5600*/  @!PT LDS RZ, [RZ] ;  /* 0x00000000fffff984 */ /* 0x000fe20000000800 */
[----:B------:R-:W-:Y:S01]  /*5610*/  @!PT LDS RZ, [RZ] ;  /* 0x00000000fffff984 */ /* 0x000fe20000000800 */
[----:B------:R1:W-:Y:S01]  /*5620*/  LDGSTS.E.BYPASS.LTC128B.128 [R225+0x6000], desc[UR26][R8.64] ;  /* 0x0600000008e17fae */ /* 0x0003e2000b981a1a */
[----:B------:R-:W-:Y:S02]  /*5630*/  IADD3.X R4, PT, PT, R4, UR6, RZ, P0, !PT ;  /* 0x0000000604047c10 */ /* 0x000fe400087fe4ff */
[C---:B------:R-:W-:Y:S01]  /*5640*/  LEA R10, P0, R5.reuse, R224, 0x1 ;  /* 0x000000e0050a7211 */ /* 0x040fe200078008ff */
[----:B------:R1:W-:Y:S03]  /*5650*/  LDGSTS.E.BYPASS.LTC128B.128 [R225+0x7000], desc[UR26][R8.64+0x40] ;  /* 0x0700004008e17fae */ /* 0x0003e6000b981a1a */
[----:B------:R-:W-:Y:S01]  /*5660*/  LEA.HI.X R11, R5, R223, R4, 0x1, P0 ;  /* 0x000000df050b7211 */ /* 0x000fe200000f0c04 */
[----:B------:R1:W-:Y:S04]  /*5670*/  LDGSTS.E.BYPASS.LTC128B.128 [R225+0x8000], desc[UR26][R8.64+0x80] ;  /* 0x0800008008e17fae */ /* 0x0003e8000b981a1a */
[----:B------:R1:W-:Y:S04]  /*5680*/  LDGSTS.E.BYPASS.LTC128B.128 [R225+0x6800], desc[UR26][R10.64] ;  /* 0x068000000ae17fae */ /* 0x0003e8000b981a1a */
[----:B------:R1:W-:Y:S04]  /*5690*/  LDGSTS.E.BYPASS.LTC128B.128 [R225+0x7800], desc[UR26][R10.64+0x40] ;  /* 0x078000400ae17fae */ /* 0x0003e8000b981a1a */
[----:B------:R1:W-:Y:S04]  /*56a0*/  LDGSTS.E.BYPASS.LTC128B.128 [R225+0x8800], desc[UR26][R10.64+0x80] ;  /* 0x088000800ae17fae */ /* 0x0003e8000b981a1a */
[----:B------:R-:W0:Y:S02]  /*56b0*/  LDGDEPBAR ;  /* 0x00000000000079af */ /* 0x000e240000000000 */
.L_x_10:
[----:B------:R-:W-:Y:S01]  /*56c0*/  FMNMX3.FTZ R5, R6, R54, R59, !PT ;  /* 0x0000003606057276 */ /* 0x000fe2000781003b */
[----:B------:R-:W-:Y:S01]  /*56d0*/  SHFL.BFLY PT, R4, R7, 0x2, 0x1f ;  /* 0x0c401f0007047f89 */ /* 0x000fe200000e0000 */
[----:B------:R-:W-:Y:S02]  /*56e0*/  FSEL R178, R178, -INF , !P3 ;  /* 0xff800000b2b27808 */ /* 0x000fe40005800000 */
[----:B------:R-:W-:Y:S01]  /*56f0*/  FMNMX3.FTZ R5, R5, R57, R62, !PT ;  /* 0x0000003905057276 */ /* 0x000fe2000781003e */
[----:B------:R-:W-:Y:S01]  /*5700*/  LDSM.16.MT88.4 R24, [R218+0x9000] ;  /* 0x00900000da18783b */ /* 0x000fe20000004200 */
[C---:B------:R-:W-:Y:S02]  /*5710*/  ISETP.GE.AND P3, PT, R0.reuse, R228, PT ;  /* 0x000000e40000720c */ /* 0x040fe40003f66270 */
[----:B------:R-:W-:Y:S01]  /*5720*/  ISETP.GE.AND P0, PT, R0, R227, PT ;  /* 0x000000e30000720c */ /* 0x000fe20003f06270 */
[----:B------:R-:W-:Y:S01]  /*5730*/  LDSM.16.MT88.4 R20, [R216+0x9000] ;  /* 0x00900000d814783b */ /* 0x000fe20000004200 */
[----:B------:R-:W-:-:S02]  /*5740*/  FMNMX3.FTZ R6, R168, R56, R52, !PT ;  /* 0x00000038a8067276 */ /* 0x000fc40007810034 */
[----:B-1----:R-:W-:Y:S01]  /*5750*/  FMNMX3.FTZ R11, R167, R246, R250, !PT ;  /* 0x000000f6a70b7276 */ /* 0x002fe200078100fa */
[----:B------:R-:W1:Y:S01]  /*5760*/  SHFL.BFLY PT, R0, R5, 0x2, 0x1f ;  /* 0x0c401f0005007f89 */ /* 0x000e6200000e0000 */
[----:B------:R-:W-:Y:S02]  /*5770*/  FMNMX3.FTZ R9, R6, R61, R252, !PT ;  /* 0x0000003d06097276 */ /* 0x000fe400078100fc */
[----:B------:R-:W-:Y:S02]  /*5780*/  FSEL R182, R177, -INF , !P5 ;  /* 0xff800000b1b67808 */ /* 0x000fe40006800000 */
[----:B------:R-:W-:Y:S02]  /*5790*/  FMNMX3.FTZ R9, R9, R210, R230, !PT ;  /* 0x000000d209097276 */ /* 0x000fe400078100e6 */
[----:B------:R-:W-:Y:S02]  /*57a0*/  FMNMX3.FTZ R11, R11, R244, R248, !PT ;  /* 0x000000f40b0b7276 */ /* 0x000fe400078100f8 */
[----:B------:R-:W-:-:S02]  /*57b0*/  FMNMX3.FTZ R9, R9, R236, R238, !PT ;  /* 0x000000ec09097276 */ /* 0x000fc400078100ee */
[----:B------:R-:W-:Y:S02]  /*57c0*/  FSEL R180, R179, -INF , !P2 ;  /* 0xff800000b3b47808 */ /* 0x000fe40005000000 */
[-C--:B------:R-:W-:Y:S02]  /*57d0*/  ISETP.GE.AND P5, PT, R17, R228.reuse, PT ;  /* 0x000000e41100720c */ /* 0x080fe40003fa6270 */
[----:B------:R-:W-:Y:S02]  /*57e0*/  ISETP.GE.AND P2, PT, R16, R228, PT ;  /* 0x000000e41000720c */ /* 0x000fe40003f46270 */
[----:B------:R-:W-:Y:S02]  /*57f0*/  FSEL R186, R172, -INF , !P4 ;  /* 0xff800000acba7808 */ /* 0x000fe40006000000 */
[----:B------:R-:W-:Y:S02]  /*5800*/  FSEL R184, R173, -INF , !P3 ;  /* 0xff800000adb87808 */ /* 0x000fe40005800000 */
[----:B------:R-:W-:-:S02]  /*5810*/  FMNMX3.FTZ R9, R9, R176, R182, !PT ;  /* 0x000000b009097276 */ /* 0x000fc400078100b6 */
[----:B------:R-:W-:Y:S02]  /*5820*/  FMNMX3.FTZ R11, R11, R206, R208, !PT ;  /* 0x000000ce0b0b7276 */ /* 0x000fe400078100d0 */
[----:B------:R-:W-:Y:S02]  /*5830*/  FSEL R174, R174, -INF , !P1 ;  /* 0xff800000aeae7808 */ /* 0x000fe40004800000 */
[-C--:B------:R-:W-:Y:S02]  /*5840*/  ISETP.GE.AND P4, PT, R3, R228.reuse, PT ;  /* 0x000000e40300720c */ /* 0x080fe40003f86270 */
[----:B------:R-:W-:Y:S02]  /*5850*/  ISETP.GE.AND P1, PT, R229, R228, PT ;  /* 0x000000e4e500720c */ /* 0x000fe40003f26270 */
[----:B------:R-:W-:Y:S02]  /*5860*/  FSEL R45, R12, -INF , !P5 ;  /* 0xff8000000c2d7808 */ /* 0x000fe40006800000 */
[----:B------:R-:W-:-:S02]  /*5870*/  FSEL R44, R13, -INF , !P2 ;  /* 0xff8000000d2c7808 */ /* 0x000fc40005000000 */
[----:B------:R-:W-:Y:S02]  /*5880*/  FMNMX3.FTZ R6, R9, R186, R184, !PT ;  /* 0x000000ba09067276 */ /* 0x000fe400078100b8 */
[----:B-1----:R-:W-:Y:S02]  /*5890*/  FMNMX.FTZ R0, R5, R0, !PT ;  /* 0x0000000005007209 */ /* 0x002fe40007810000 */
[----:B------:R-:W-:Y:S02]  /*58a0*/  FMNMX3.FTZ R5, R11, R234, R240, !PT ;  /* 0x000000ea0b057276 */ /* 0x000fe400078100f0 */
[----:B------:R-:W-:Y:S01]  /*58b0*/  FSEL R51, R212, -INF , !P4 ;  /* 0xff800000d4337808 */ /* 0x000fe20006000000 */
[----:B------:R-:W-:Y:S01]  /*58c0*/  LDSM.16.MT88.4 R8, [R218+0xb000] ;  /* 0x00b00000da08783b */ /* 0x000fe20000004200 */
[----:B------:R-:W-:Y:S02]  /*58d0*/  FSEL R50, R213, -INF , !P1 ;  /* 0xff800000d5327808 */ /* 0x000fe40004800000 */
[----:B------:R-:W-:-:S02]  /*58e0*/  FMNMX3.FTZ R6, R6, R45, R44, !PT ;  /* 0x0000002d06067276 */ /* 0x000fc4000781002c */
[----:B------:R-:W-:Y:S02]  /*58f0*/  FSEL R172, R175, -INF , !P0 ;  /* 0xff800000afac7808 */ /* 0x000fe40004000000 */
[-C--:B------:R-:W-:Y:S02]  /*5900*/  ISETP.GE.AND P3, PT, R17, R227.reuse, PT ;  /* 0x000000e31100720c */ /* 0x080fe40003f66270 */
[----:B------:R-:W-:Y:S02]  /*5910*/  ISETP.GE.AND P0, PT, R16, R227, PT ;  /* 0x000000e31000720c */ /* 0x000fe40003f06270 */
[----:B------:R-:W-:Y:S01]  /*5920*/  FMNMX3.FTZ R5, R5, R178, R180, !PT ;  /* 0x000000b205057276 */ /* 0x000fe200078100b4 */
[----:B------:R-:W-:Y:S01]  /*5930*/  LDSM.16.MT88.4 R16, [R218+0xa000] ;  /* 0x00a00000da10783b */ /* 0x000fe20000004200 */
[----:B------:R-:W-:Y:S02]  /*5940*/  FMNMX3.FTZ R6, R6, R51, R50, !PT ;  /* 0x0000003306067276 */ /* 0x000fe40007810032 */
[----:B------:R-:W-:-:S02]  /*5950*/  ISETP.GE.AND P5, PT, R3, R227, PT ;  /* 0x000000e30300720c */ /* 0x000fc40003fa6270 */
[----:B------:R-:W-:Y:S01]  /*5960*/  ISETP.GE.AND P2, PT, R229, R227, PT ;  /* 0x000000e3e500720c */ /* 0x000fe20003f46270 */
[----:B------:R-:W1:Y:S01]  /*5970*/  SHFL.BFLY PT, R33, R6, 0x2, 0x1f ;  /* 0x0c401f0006217f89 */ /* 0x000e6200000e0000 */
[----:B------:R-:W-:Y:S02]  /*5980*/  FSEL R49, R14, -INF , !P3 ;  /* 0xff8000000e317808 */ /* 0x000fe40005800000 */
[----:B------:R-:W-:Y:S02]  /*5990*/  FSEL R48, R15, -INF , !P0 ;  /* 0xff8000000f307808 */ /* 0x000fe40004000000 */
[----:B------:R-:W-:Y:S01]  /*59a0*/  FMNMX3.FTZ R5, R5, R174, R172, !PT ;  /* 0x000000ae05057276 */ /* 0x000fe200078100ac */
[----:B------:R-:W-:Y:S01]  /*59b0*/  LDSM.16.MT88.4 R12, [R216+0xa000] ;  /* 0x00a00000d80c783b */ /* 0x000fe20000004200 */
[----:B------:R-:W-:Y:S02]  /*59c0*/  FMNMX.FTZ R4, R7, R4, !PT ;  /* 0x0000000407047209 */ /* 0x000fe40007810000 */
[----:B------:R-:W-:Y:S01]  /*59d0*/  FSEL R47, R214, -INF , !P5 ;  /* 0xff800000d62f7808 */ /* 0x000fe20006800000 */
[----:B------:R-:W2:Y:S01]  /*59e0*/  SHFL.BFLY PT, R7, R0, 0x1, 0x1f ;  /* 0x0c201f0000077f89 */ /* 0x000ea200000e0000 */
[----:B------:R-:W-:-:S02]  /*59f0*/  FSEL R46, R215, -INF , !P2 ;  /* 0xff800000d72e7808 */ /* 0x000fc40005000000 */
[----:B------:R-:W-:Y:S01]  /*5a00*/  FMNMX3.FTZ R5, R5, R49, R48, !PT ;  /* 0x0000003105057276 */ /* 0x000fe20007810030 */
[----:B------:R-:W3:Y:S03]  /*5a10*/  SHFL.BFLY PT, R3, R4, 0x1, 0x1f ;  /* 0x0c201f0004037f89 */ /* 0x000ee600000e0000 */
[----:B------:R-:W-:-:S05]  /*5a20*/  FMNMX3.FTZ R32, R5, R47, R46, !PT ;  /* 0x0000002f05207276 */ /* 0x000fca000781002e */
[----:B------:R-:W4:Y:S01]  /*5a30*/  SHFL.BFLY PT, R5, R32, 0x2, 0x1f ;  /* 0x0c401f0020057f89 */ /* 0x000f2200000e0000 */
[----:B-1----:R-:W-:Y:S02]  /*5a40*/  FMNMX.FTZ R33, R6, R33, !PT ;  /* 0x0000002106217209 */ /* 0x002fe40007810000 */
[----:B--2---:R-:W-:Y:S02]  /*5a50*/  FMNMX.FTZ R0, R0, R7, !PT ;  /* 0x0000000700007209 */ /* 0x004fe40007810000 */
[----:B---3--:R-:W-:-:S03]  /*5a60*/  FMNMX.FTZ R3, R4, R3, !PT ;  /* 0x0000000304037209 */ /* 0x008fc60007810000 */
[C---:B------:R-:W-:Y:S01]  /*5a70*/  FMUL.FTZ R164, R0.reuse, UR5 ;  /* 0x0000000500a47c20 */ /* 0x040fe20008410000 */
[----:B------:R-:W1:Y:S01]  /*5a80*/  SHFL.BFLY PT, R4, R33, 0x1, 0x1f ;  /* 0x0c201f0021047f89 */ /* 0x000e6200000e0000 */
[----:B------:R-:W-:Y:S01]  /*5a90*/  FSETP.NEU.FTZ.AND P0, PT, R0, -INF , PT ;  /* 0xff8000000000780b */ /* 0x000fe20003f1d000 */
[C---:B------:R-:W-:Y:S01]  /*5aa0*/  FMUL.FTZ R169, R3.reuse, UR5 ;  /* 0x0000000503a97c20 */ /* 0x040fe20008410000 */
[----:B------:R-:W-:Y:S02]  /*5ab0*/  FSETP.NEU.FTZ.AND P1, PT, R3, -INF , PT ;  /* 0xff8000000300780b */ /* 0x000fe40003f3d000 */
[----:B----4-:R-:W-:Y:S02]  /*5ac0*/  FMNMX.FTZ R32, R32, R5, !PT ;  /* 0x0000000520207209 */ /* 0x010fe40007810000 */
[----:B------:R-:W-:Y:S02]  /*5ad0*/  FSEL R164, R164, RZ, P0 ;  /* 0x000000ffa4a47208 */ /* 0x000fe40000000000 */
[----:B------:R-:W-:Y:S01]  /*5ae0*/  FSEL R169, R169, RZ, P1 ;  /* 0x000000ffa9a97208 */ /* 0x000fe20000800000 */
[----:B------:R-:W2:Y:S01]  /*5af0*/  SHFL.BFLY PT, R5, R32, 0x1, 0x1f ;  /* 0x0c201f0020057f89 */ /* 0x000ea200000e0000 */
[----:B------:R-:W-:Y:S01]  /*5b00*/  FSEL R7, R3, RZ, P1 ;  /* 0x000000ff03077208 */ /* 0x000fe20000800000 */
[--C-:B------:R-:W-:Y:S01]  /*5b10*/  FFMA.FTZ R39, R53, UR5, -R164.reuse ;  /* 0x0000000535277c23 */ /* 0x100fe200080108a4 */
[----:B------:R-:W-:Y:S01]  /*5b20*/  FSEL R6, R0, RZ, P0 ;  /* 0x000000ff00067208 */ /* 0x000fe20000000000 */
[--C-:B------:R-:W-:Y:S01]  /*5b30*/  FFMA.FTZ R36, R41, UR5, -R164.reuse ;  /* 0x0000000529247c23 */ /* 0x100fe200080108a4 */
[----:B------:R-:W-:Y:S01]  /*5b40*/  FFMA.FTZ R34, R43, UR5, -R164 ;  /* 0x000000052b227c23 */ /* 0x000fe200080108a4 */
[----:B------:R-:W-:Y:S01]  /*5b50*/  FADD.FTZ R7, R166, -R7 ;  /* 0x80000007a6077221 */ /* 0x000fe20000010000 */
[--C-:B------:R-:W-:Y:S01]  /*5b60*/  FFMA.FTZ R37, R42, UR5, -R169.reuse ;  /* 0x000000052a257c23 */ /* 0x100fe200080108a9 */
[----:B------:R-:W-:Y:S01]  /*5b70*/  FADD.FTZ R6, R165, -R6 ;  /* 0x80000006a5067221 */ /* 0x000fe20000010000 */
[--C-:B------:R-:W-:Y:S01]  /*5b80*/  FFMA.FTZ R40, R40, UR5, -R169.reuse ;  /* 0x0000000528287c23 */ /* 0x100fe200080108a9 */
[----:B------:R-:W-:Y:S01]  /*5b90*/  FMUL.FTZ R7, R7, UR5 ;  /* 0x0000000507077c20 */ /* 0x000fe20008410000 */
[--C-:B------:R-:W-:Y:S01]  /*5ba0*/  FFMA.FTZ R38, R28, UR5, -R169.reuse ;  /* 0x000000051c267c23 */ /* 0x100fe200080108a9 */
[----:B------:R-:W-:Y:S01]  /*5bb0*/  FMUL.FTZ R41, R6, UR5 ;  /* 0x0000000506297c20 */ /* 0x000fe20008410000 */
[----:B-1----:R-:W-:Y:S01]  /*5bc0*/  FMNMX.FTZ R33, R33, R4, !PT ;  /* 0x0000000421217209 */ /* 0x002fe20007810000 */
[----:B------:R-:W-:Y:S01]  /*5bd0*/  MUFU.EX2 R43, R7 ;  /* 0x00000007002b7308 */ /* 0x000fe20000000800 */
[--C-:B------:R-:W-:Y:S01]  /*5be0*/  FFMA.FTZ R35, R30, UR5, -R169.reuse ;  /* 0x000000051e237c23 */ /* 0x100fe200080108a9 */
[--C-:B------:R-:W-:Y:S01]  /*5bf0*/  FFMA.FTZ R42, R31, UR5, -R164.reuse ;  /* 0x000000051f2a7c23 */ /* 0x100fe200080108a4 */
[C---:B------:R-:W-:Y:S01]  /*5c00*/  FSETP.NEU.FTZ.AND P1, PT, R33.reuse, -INF , PT ;  /* 0xff8000002100780b */ /* 0x040fe20003f3d000 */
[C---:B------:R-:W-:Y:S01]  /*5c10*/  FMUL.FTZ R53, R33.reuse, UR5 ;  /* 0x0000000521357c20 */ /* 0x040fe20008410000 */
[----:B------:R-:W-:Y:S01]  /*5c20*/  MUFU.EX2 R40, R40 ;  /* 0x0000002800287308 */ /* 0x000fe20000000800 */
[--C-:B------:R-:W-:Y:S01]  /*5c30*/  FFMA.FTZ R175, R190, UR5, -R169.reuse ;  /* 0x00000005beaf7c23 */ /* 0x100fe200080108a9 */
[----:B------:R-:W-:Y:S01]  /*5c40*/  FSEL R165, R33, RZ, P1 ;  /* 0x000000ff21a57208 */ /* 0x000fe20000800000 */
[----:B------:R-:W-:Y:S01]  /*5c50*/  FFMA.FTZ R173, R194, UR5, -R169 ;  /* 0x00000005c2ad7c23 */ /* 0x000fe200080108a9 */
[----:B------:R-:W-:Y:S01]  /*5c60*/  FSEL R53, R53, RZ, P1 ;  /* 0x000000ff35357208 */ /* 0x000fe20000800000 */
[----:B------:R-:W1:Y:S01]  /*5c70*/  MUFU.EX2 R37, R37 ;  /* 0x0000002500257308 */ /* 0x000e620000000800 */
[----:B--2---:R-:W-:Y:S01]  /*5c80*/  FMNMX.FTZ R32, R32, R5, !PT ;  /* 0x0000000520207209 */ /* 0x004fe20007810000 */
[----:B------:R-:W-:Y:S01]  /*5c90*/  FADD.FTZ R165, R168, -R165 ;  /* 0x800000a5a8a57221 */ /* 0x000fe20000010000 */
[----:B------:R-:W-:Y:S01]  /*5ca0*/  FFMA.FTZ R190, R195, UR5, -R164 ;  /* 0x00000005c3be7c23 */ /* 0x000fe200080108a4 */
[--C-:B------:R-:W-:Y:S01]  /*5cb0*/  FFMA.FTZ R5, R56, UR5, -R53.reuse ;  /* 0x0000000538057c23 */ /* 0x100fe20008010835 */
[C---:B------:R-:W-:Y:S01]  /*5cc0*/  FSETP.NEU.FTZ.AND P0, PT, R32.reuse, -INF , PT ;  /* 0xff8000002000780b */ /* 0x040fe20003f1d000 */
[----:B------:R-:W-:Y:S01]  /*5cd0*/  FMUL.FTZ R4, R32, UR5 ;  /* 0x0000000520047c20 */ /* 0x000fe20008410000 */
[--C-:B------:R-:W-:Y:S01]  /*5ce0*/  FFMA.FTZ R55, R52, UR5, -R53.reuse ;  /* 0x0000000534377c23 */ /* 0x100fe20008010835 */
[--C-:B------:R-:W-:Y:S01]  /*5cf0*/  FFMA.FTZ R56, R61, UR5, -R53.reuse ;  /* 0x000000053d387c23 */ /* 0x100fe20008010835 */
[----:B------:R2:W-:Y:S01]  /*5d00*/  MUFU.EX2 R52, R5 ;  /* 0x0000000500347308 */ /* 0x0005e20000000800 */
[----:B------:R-:W-:Y:S01]  /*5d10*/  FSEL R166, R32, RZ, P0 ;  /* 0x000000ff20a67208 */ /* 0x000fe20000000000 */
[----:B------:R-:W-:Y:S01]  /*5d20*/  FFMA.FTZ R63, R252, UR5, -R53 ;  /* 0x00000005fc3f7c23 */ /* 0x000fe20008010835 */
[----:B------:R-:W-:Y:S01]  /*5d30*/  FSEL R61, R4, RZ, P0 ;  /* 0x000000ff043d7208 */ /* 0x000fe20000000000 */
[----:B------:R-:W-:Y:S01]  /*5d40*/  MUFU.EX2 R38, R38 ;  /* 0x0000002600267308 */ /* 0x000fe20000000800 */
[----:B------:R-:W-:Y:S01]  /*5d50*/  FMUL.FTZ R168, R165, UR5 ;  /* 0x00000005a5a87c20 */ /* 0x000fe20008410000 */
[----:B------:R-:W-:Y:S01]  /*5d60*/  FADD.FTZ R166, R167, -R166 ;  /* 0x800000a6a7a67221 */ /* 0x000fe20000010000 */
[----:B-1----:R-:W-:Y:S01]  /*5d70*/  F2FP.F16.F32.PACK_AB R28, R37, R40 ;  /* 0x00000028251c723e */ /* 0x002fe200000000ff */
[----:B------:R-:W1:Y:S01]  /*5d80*/  MUFU.EX2 R35, R35 ;  /* 0x0000002300237308 */ /* 0x000e620000000800 */
[--C-:B------:R-:W-:Y:S01]  /*5d90*/  FFMA.FTZ R67, R246, UR5, -R61.reuse ;  /* 0x00000005f6437c23 */ /* 0x100fe2000801083d */
[--C-:B------:R-:W-:Y:S01]  /*5da0*/  FFMA.FTZ R64, R250, UR5, -R61.reuse ;  /* 0x00000005fa407c23 */ /* 0x100fe2000801083d */
[--C-:B------:R-:W-:Y:S01]  /*5db0*/  FFMA.FTZ R66, R244, UR5, -R61.reuse ;  /* 0x00000005f4427c23 */ /* 0x100fe2000801083d */
[----:B------:R-:W-:Y:S01]  /*5dc0*/  MUFU.EX2 R36, R36 ;  /* 0x0000002400247308 */ /* 0x000fe20000000800 */
[----:B------:R-:W-:Y:S01]  /*5dd0*/  FMUL.FTZ R167, R166, UR5 ;  /* 0x00000005a6a77c20 */ /* 0x000fe20008410000 */
[----:B--2---:R-:W2:Y:S01]  /*5de0*/  LDSM.16.MT88.4 R4, [R216+0xb000] ;  /* 0x00b00000d804783b */ /* 0x004ea20000004200 */
[----:B------:R-:W-:Y:S01]  /*5df0*/  FFMA.FTZ R248, R248, UR5, -R61 ;  /* 0x00000005f8f87c23 */ /* 0x000fe2000801083d */
[----:B------:R-:W3:Y:S01]  /*5e00*/  MUFU.EX2 R34, R34 ;  /* 0x0000002200227308 */ /* 0x000ee20000000800 */
[-C--:B------:R-:W-:Y:S01]  /*5e10*/  FMUL.FTZ R156, R156, R43.reuse ;  /* 0x0000002b9c9c7220 */ /* 0x080fe20000410000 */
[-C--:B------:R-:W-:Y:S01]  /*5e20*/  FMUL.FTZ R157, R157, R43.reuse ;  /* 0x0000002b9d9d7220 */ /* 0x080fe20000410000 */
[-C--:B------:R-:W-:Y:S01]  /*5e30*/  FMUL.FTZ R152, R152, R43.reuse ;  /* 0x0000002b98987220 */ /* 0x080fe20000410000 */
[----:B------:R-:W-:Y:S01]  /*5e40*/  MUFU.EX2 R39, R39 ;  /* 0x0000002700277308 */ /* 0x000fe20000000800 */
[-C--:B------:R-:W-:Y:S01]  /*5e50*/  FMUL.FTZ R153, R153, R43.reuse ;  /* 0x0000002b99997220 */ /* 0x080fe20000410000 */
[----:B-1----:R-:W-:Y:S01]  /*5e60*/  F2FP.F16.F32.PACK_AB R30, R35, R38 ;  /* 0x00000026231e723e */ /* 0x002fe200000000ff */
[-C--:B------:R-:W-:Y:S01]  /*5e70*/  FMUL.FTZ R72, R72, R43.reuse ;  /* 0x0000002b48487220 */ /* 0x080fe20000410000 */
[----:B------:R-:W1:Y:S01]  /*5e80*/  MUFU.EX2 R42, R42 ;  /* 0x0000002a002a7308 */ /* 0x000e620000000800 */
[-C--:B------:R-:W-:Y:S01]  /*5e90*/  FMUL.FTZ R73, R73, R43.reuse ;  /* 0x0000002b49497220 */ /* 0x080fe20000410000 */
[-C--:B------:R-:W-:Y:S01]  /*5ea0*/  FMUL.FTZ R76, R76, R43.reuse ;  /* 0x0000002b4c4c7220 */ /* 0x080fe20000410000 */
[-C--:B------:R-:W-:Y:S01]  /*5eb0*/  FMUL.FTZ R77, R77, R43.reuse ;  /* 0x0000002b4d4d7220 */ /* 0x080fe20000410000 */
[----:B------:R-:W4:Y:S01]  /*5ec0*/  MUFU.EX2 R41, R41 ;  /* 0x0000002900297308 */ /* 0x000f220000000800 */
[-C--:B------:R-:W-:Y:S01]  /*5ed0*/  FMUL.FTZ R88, R88, R43.reuse ;  /* 0x0000002b58587220 */ /* 0x080fe20000410000 */
[----:B---3--:R-:W-:Y:S01]  /*5ee0*/  F2FP.F16.F32.PACK_AB R29, R34, R36 ;  /* 0x00000024221d723e */ /* 0x008fe200000000ff */
[-C--:B------:R-:W-:Y:S01]  /*5ef0*/  FMUL.FTZ R89, R89, R43.reuse ;  /* 0x0000002b59597220 */ /* 0x080fe20000410000 */
[----:B------:R-:W-:Y:S01]  /*5f00*/  MUFU.EX2 R55, R55 ;  /* 0x0000003700377308 */ /* 0x000fe20000000800 */
[-C--:B------:R-:W-:Y:S01]  /*5f10*/  FMUL.FTZ R92, R92, R43.reuse ;  /* 0x0000002b5c5c7220 */ /* 0x080fe20000410000 */
[-C--:B------:R-:W-:Y:S01]  /*5f20*/  FMUL.FTZ R93, R93, R43.reuse ;  /* 0x0000002b5d5d7220 */ /* 0x080fe20000410000 */
[-C--:B------:R-:W-:Y:S01]  /*5f30*/  FMUL.FTZ R104, R104, R43.reuse ;  /* 0x0000002b68687220 */ /* 0x080fe20000410000 */
[----:B------:R-:W-:Y:S01]  /*5f40*/  MUFU.EX2 R56, R56 ;  /* 0x0000003800387308 */ /* 0x000fe20000000800 */
[----:B------:R-:W-:Y:S01]  /*5f50*/  FMUL.FTZ R105, R105, R43 ;  /* 0x0000002b69697220 */ /* 0x000fe20000410000 */
[----:B-1----:R-:W-:Y:S01]  /*5f60*/  F2FP.F16.F32.PACK_AB R31, R42, R39 ;  /* 0x000000272a1f723e */ /* 0x002fe200000000ff */
[-C--:B------:R-:W-:Y:S01]  /*5f70*/  FMUL.FTZ R108, R108, R43.reuse ;  /* 0x0000002b6c6c7220 */ /* 0x080fe20000410000 */
[----:B------:R-:W-:Y:S01]  /*5f80*/  MUFU.EX2 R63, R63 ;  /* 0x0000003f003f7308 */ /* 0x000fe20000000800 */
[----:B------:R-:W-:Y:S01]  /*5f90*/  FMUL.FTZ R109, R109, R43 ;  /* 0x0000002b6d6d7220 */ /* 0x000fe20000410000 */
[-C--:B----4-:R-:W-:Y:S01]  /*5fa0*/  FMUL.FTZ R158, R158, R41.reuse ;  /* 0x000000299e9e7220 */ /* 0x090fe20000410000 */
[-C--:B------:R-:W-:Y:S01]  /*5fb0*/  FMUL.FTZ R159, R159, R41.reuse ;  /* 0x000000299f9f7220 */ /* 0x080fe20000410000 */
[----:B------:R-:W-:Y:S01]  /*5fc0*/  MUFU.EX2 R67, R67 ;  /* 0x0000004300437308 */ /* 0x000fe20000000800 */
[-C--:B------:R-:W-:Y:S01]  /*5fd0*/  FMUL.FTZ R154, R154, R41.reuse ;  /* 0x000000299a9a7220 */ /* 0x080fe20000410000 */
[-C--:B------:R-:W-:Y:S01]  /*5fe0*/  FMUL.FTZ R155, R155, R41.reuse ;  /* 0x000000299b9b7220 */ /* 0x080fe20000410000 */
        /* <DEDUP_REMOVED lines=13> */
[----:B------:R-:W1:Y:S01]  /*60c0*/  MUFU.EX2 R166, R168 ;  /* 0x000000a800a67308 */ /* 0x000e620000000800 */
[-C--:B------:R-:W-:Y:S01]  /*60d0*/  FMUL.FTZ R110, R110, R41.reuse ;  /* 0x000000296e6e7220 */ /* 0x080fe20000410000 */
[----:B------:R-:W-:Y:S01]  /*60e0*/  FMUL.FTZ R111, R111, R41 ;  /* 0x000000296f6f7220 */ /* 0x000fe20000410000 */
[-C--:B------:R-:W-:Y:S01]  /*60f0*/  FMUL.FTZ R120, R120, R43.reuse ;  /* 0x0000002b78787220 */ /* 0x080fe20000410000 */
[----:B------:R-:W3:Y:S01]  /*6100*/  MUFU.EX2 R167, R167 ;  /* 0x000000a700a77308 */ /* 0x000ee20000000800 */
[----:B------:R-:W-:Y:S01]  /*6110*/  FMUL.FTZ R121, R121, R43 ;  /* 0x0000002b79797220 */ /* 0x000fe20000410000 */
[-C--:B------:R-:W-:Y:S01]  /*6120*/  FMUL.FTZ R122, R122, R41.reuse ;  /* 0x000000297a7a7220 */ /* 0x080fe20000410000 */
        /* <DEDUP_REMOVED lines=13> */
[C---:B------:R-:W-:Y:S01]  /*6200*/  HMMA.16816.F32 R156, R28.reuse, R24, R156 ;  /* 0x000000181c9c723c */ /* 0x040fe2000000189c */
[-C--:B-1----:R-:W-:Y:S01]  /*6210*/  FMUL.FTZ R160, R160, R166.reuse ;  /* 0x000000a6a0a07220 */ /* 0x082fe20000410000 */
[-C--:B------:R-:W-:Y:S01]  /*6220*/  FMUL.FTZ R161, R161, R166.reuse ;  /* 0x000000a6a1a17220 */ /* 0x080fe20000410000 */
[-C--:B---3--:R-:W-:Y:S01]  /*6230*/  FMUL.FTZ R162, R162, R167.reuse ;  /* 0x000000a7a2a27220 */ /* 0x088fe20000410000 */
[-C--:B------:R-:W-:Y:S01]  /*6240*/  FMUL.FTZ R163, R163, R167.reuse ;  /* 0x000000a7a3a37220 */ /* 0x080fe20000410000 */
[-C--:B------:R-:W-:Y:S01]  /*6250*/  FMUL.FTZ R148, R148, R166.reuse ;  /* 0x000000a694947220 */ /* 0x080fe20000410000 */
[-C--:B------:R-:W-:Y:S01]  /*6260*/  FMUL.FTZ R149, R149, R166.reuse ;  /* 0x000000a695957220 */ /* 0x080fe20000410000 */
[-C--:B------:R-:W-:Y:S01]  /*6270*/  FMUL.FTZ R150, R150, R167.reuse ;  /* 0x000000a796967220 */ /* 0x080fe20000410000 */
[C---:B------:R-:W-:Y:S01]  /*6280*/  HMMA.16816.F32 R152, R28.reuse, R26, R152 ;  /* 0x0000001a1c98723c */ /* 0x040fe20000001898 */
[-C--:B------:R-:W-:Y:S01]  /*6290*/  FMUL.FTZ R151, R151, R167.reuse ;  /* 0x000000a797977220 */ /* 0x080fe20000410000 */
[-C--:B------:R-:W-:Y:S01]  /*62a0*/  FMUL.FTZ R68, R68, R166.reuse ;  /* 0x000000a644447220 */ /* 0x080fe20000410000 */
[-C--:B------:R-:W-:Y:S01]  /*62b0*/  FMUL.FTZ R69, R69, R166.reuse ;  /* 0x000000a645457220 */ /* 0x080fe20000410000 */
        /* <DEDUP_REMOVED lines=40> */
[----:B------:R-:W-:Y:S01]  /*6540*/  FMUL.FTZ R137, R137, R166 ;  /* 0x000000a689897220 */ /* 0x000fe20000410000 */
[-C--:B------:R-:W-:Y:S01]  /*6550*/  FMUL.FTZ R138, R138, R167.reuse ;  /* 0x000000a78a8a7220 */ /* 0x080fe20000410000 */
[----:B------:R-:W-:Y:S01]  /*6560*/  FMUL.FTZ R139, R139, R167 ;  /* 0x000000a78b8b7220 */ /* 0x000fe20000410000 */
[--C-:B------:R-:W-:Y:S01]  /*6570*/  FFMA.FTZ R168, R188, UR5, -R169.reuse ;  /* 0x00000005bca87c23 */ /* 0x100fe200080108a9 */
[C---:B------:R-:W-:Y:S01]  /*6580*/  HMMA.16816.F32 R108, R28.reuse, R14, R108 ;  /* 0x0000000e1c6c723c */ /* 0x040fe2000000186c */
[----:B------:R-:W-:Y:S01]  /*6590*/  FFMA.FTZ R188, R242, UR5, -R169 ;  /* 0x00000005f2bc7c23 */ /* 0x000fe200080108a9 */
[--C-:B------:R-:W-:Y:S01]  /*65a0*/  FFMA.FTZ R179, R191, UR5, -R164.reuse ;  /* 0x00000005bfb37c23 */ /* 0x100fe200080108a4 */
[--C-:B------:R-:W-:Y:S01]  /*65b0*/  FFMA.FTZ R177, R193, UR5, -R164.reuse ;  /* 0x00000005c1b17c23 */ /* 0x100fe200080108a4 */
[--C-:B------:R-:W-:Y:S01]  /*65c0*/  FFMA.FTZ R194, R197, UR5, -R164.reuse ;  /* 0x00000005c5c27c23 */ /* 0x100fe200080108a4 */
[----:B------:R-:W-:Y:S01]  /*65d0*/  MUFU.EX2 R168, R168 ;  /* 0x000000a800a87308 */ /* 0x000fe20000000800 */
[--C-:B------:R-:W-:Y:S01]  /*65e0*/  FFMA.FTZ R195, R206, UR5, -R61.reuse ;  /* 0x00000005cec37c23 */ /* 0x100fe2000801083d */
[----:B------:R-:W-:Y:S01]  /*65f0*/  FFMA.FTZ R206, R208, UR5, -R61 ;  /* 0x00000005d0ce7c23 */ /* 0x000fe2000801083d */
[C---:B------:R-:W-:Y:S01]  /*6600*/  HMMA.16816.F32 R120, R28.reuse, R8, R120 ;  /* 0x000000081c78723c */ /* 0x040fe20000001878 */
[----:B------:R-:W1:Y:S01]  /*6610*/  MUFU.EX2 R175, R175 ;  /* 0x000000af00af7308 */ /* 0x000e620000000800 */
[--C-:B------:R-:W-:Y:S01]  /*6620*/  FFMA.FTZ R200, R210, UR5, -R53.reuse ;  /* 0x00000005d2c87c23 */ /* 0x100fe20008010835 */
[--C-:B------:R-:W-:Y:S01]  /*6630*/  FFMA.FTZ R191, R230, UR5, -R53.reuse ;  /* 0x00000005e6bf7c23 */ /* 0x100fe20008010835 */
[--C-:B------:R-:W-:Y:S01]  /*6640*/  FFMA.FTZ R193, R236, UR5, -R53.reuse ;  /* 0x00000005ecc17c23 */ /* 0x100fe20008010835 */
[----:B------:R-:W-:Y:S01]  /*6650*/  MUFU.EX2 R188, R188 ;  /* 0x000000bc00bc7308 */ /* 0x000fe20000000800 */
[----:B------:R-:W-:Y:S01]  /*6660*/  FFMA.FTZ R202, R238, UR5, -R53 ;  /* 0x00000005eeca7c23 */ /* 0x000fe20008010835 */
[--C-:B------:R-:W-:Y:S01]  /*6670*/  FFMA.FTZ R197, R234, UR5, -R61.reuse ;  /* 0x00000005eac57c23 */ /* 0x100fe2000801083d */
[C---:B------:R-:W-:Y:S01]  /*6680*/  HMMA.16816.F32 R124, R28.reuse, R10, R124 ;  /* 0x0000000a1c7c723c */ /* 0x040fe2000000187c */
[----:B------:R-:W-:Y:S01]  /*6690*/  MUFU.EX2 R173, R173 ;  /* 0x000000ad00ad7308 */ /* 0x000fe20000000800 */
[----:B------:R-:W-:Y:S01]  /*66a0*/  FFMA.FTZ R208, R240, UR5, -R61 ;  /* 0x00000005f0d07c23 */ /* 0x000fe2000801083d */
[--C-:B------:R-:W-:Y:S01]  /*66b0*/  FFMA.FTZ R201, R187, UR5, -R164.reuse ;  /* 0x00000005bbc97c23 */ /* 0x100fe200080108a4 */
[--C-:B------:R-:W-:Y:S01]  /*66c0*/  FFMA.FTZ R199, R204, UR5, -R169.reuse ;  /* 0x00000005ccc77c23 */ /* 0x100fe200080108a9 */
[----:B------:R-:W-:Y:S01]  /*66d0*/  MUFU.EX2 R190, R190 ;  /* 0x000000be00be7308 */ /* 0x000fe20000000800 */
[--C-:B------:R-:W-:Y:S01]  /*66e0*/  FFMA.FTZ R198, R198, UR5, -R169.reuse ;  /* 0x00000005c6c67c23 */ /* 0x100fe200080108a9 */
[----:B------:R-:W-:Y:S01]  /*66f0*/  FFMA.FTZ R192, R192, UR5, -R169 ;  /* 0x00000005c0c07c23 */ /* 0x000fe200080108a9 */
[C---:B--2---:R-:W-:Y:S01]  /*6700*/  HMMA.16816.F32 R132, R28.reuse, R4, R132 ;  /* 0x000000041c84723c */ /* 0x044fe20000001884 */
[----:B------:R-:W2:Y:S01]  /*6710*/  MUFU.EX2 R179, R179 ;  /* 0x000000b300b37308 */ /* 0x000ea20000000800 */
[--C-:B------:R-:W-:Y:S01]  /*6720*/  FFMA.FTZ R183, R183, UR5, -R164.reuse ;  /* 0x00000005b7b77c23 */ /* 0x100fe200080108a4 */
[----:B------:R-:W-:Y:S01]  /*6730*/  FFMA.FTZ R204, R189, UR5, -R164 ;  /* 0x00000005bdcc7c23 */ /* 0x000fe200080108a4 */
[--C-:B------:R-:W-:Y:S01]  /*6740*/  FFMA.FTZ R189, R182, UR5, -R53.reuse ;  /* 0x00000005b6bd7c23 */ /* 0x100fe20008010835 */
[----:B------:R-:W-:Y:S01]  /*6750*/  MUFU.EX2 R177, R177 ;  /* 0x000000b100b17308 */ /* 0x000fe20000000800 */
[--C-:B------:R-:W-:Y:S01]  /*6760*/  FFMA.FTZ R176, R176, UR5, -R53.reuse ;  /* 0x00000005b0b07c23 */ /* 0x100fe20008010835 */
[----:B------:R-:W-:Y:S01]  /*6770*/  FFMA.FTZ R182, R186, UR5, -R53 ;  /* 0x00000005bab67c23 */ /* 0x000fe20008010835 */
[----:B------:R-:W-:Y:S01]  /*6780*/  HMMA.16816.F32 R140, R28, R6, R140 ;  /* 0x000000061c8c723c */ /* 0x000fe2000000188c */
[----:B------:R-:W-:Y:S01]  /*6790*/  F2FP.F16.F32.PACK_AB R28, R55, R52 ;  /* 0x00000034371c723e */ /* 0x000fe200000000ff */
[----:B------:R-:W3:Y:S01]  /*67a0*/  MUFU.EX2 R194, R194 ;  /* 0x000000c200c27308 */ /* 0x000ee20000000800 */
[----:B------:R-:W-:Y:S01]  /*67b0*/  F2FP.F16.F32.PACK_AB R29, R64, R67 ;  /* 0x00000043401d723e */ /* 0x000fe200000000ff */
[--C-:B------:R-:W-:Y:S01]  /*67c0*/  FFMA.FTZ R178, R178, UR5, -R61.reuse ;  /* 0x00000005b2b27c23 */ /* 0x100fe2000801083d */
[----:B------:R-:W-:Y:S01]  /*67d0*/  F2FP.F16.F32.PACK_AB R30, R63, R56 ;  /* 0x000000383f1e723e */ /* 0x000fe200000000ff */
[----:B------:R-:W-:Y:S01]  /*67e0*/  MUFU.EX2 R200, R200 ;  /* 0x000000c800c87308 */ /* 0x000fe20000000800 */
[----:B------:R-:W-:Y:S01]  /*67f0*/  F2FP.F16.F32.PACK_AB R31, R165, R66 ;  /* 0x00000042a51f723e */ /* 0x000fe200000000ff */
[--C-:B------:R-:W-:Y:S01]  /*6800*/  FFMA.FTZ R203, R180, UR5, -R61.reuse ;  /* 0x00000005b4cb7c23 */ /* 0x100fe2000801083d */
[--C-:B------:R-:W-:Y:S01]  /*6810*/  FFMA.FTZ R205, R172, UR5, -R61.reuse ;  /* 0x00000005accd7c23 */ /* 0x100fe2000801083d */
[----:B------:R-:W4:Y:S01]  /*6820*/  MUFU.EX2 R191, R191 ;  /* 0x000000bf00bf7308 */ /* 0x000f220000000800 */
[----:B------:R-:W-:Y:S01]  /*6830*/  FFMA.FTZ R174, R174, UR5, -R61 ;  /* 0x00000005aeae7c23 */ /* 0x000fe2000801083d */
[--C-:B------:R-:W-:Y:S01]  /*6840*/  FFMA.FTZ R60, R60, UR5, -R169.reuse ;  /* 0x000000053c3c7c23 */ /* 0x100fe200080108a9 */
[----:B------:R-:W-:Y:S01]  /*6850*/  FFMA.FTZ R181, R181, UR5, -R169 ;  /* 0x00000005b5b57c23 */ /* 0x000fe200080108a9 */
[C---:B------:R-:W-:Y:S01]  /*6860*/  HMMA.16816.F32 R160, R28.reuse, R24, R160 ;  /* 0x000000181ca0723c */ /* 0x040fe200000018a0 */
[----:B------:R-:W-:Y:S01]  /*6870*/  MUFU.EX2 R193, R193 ;  /* 0x000000c100c17308 */ /* 0x000fe20000000800 */
[----:B------:R-:W-:Y:S01]  /*6880*/  FFMA.FTZ R52, R235, R166, R52 ;  /* 0x000000a6eb347223 */ /* 0x000fe20000010034 */
[----:B------:R-:W-:Y:S01]  /*6890*/  FFMA.FTZ R67, R232, R167, R67 ;  /* 0x000000a7e8437223 */ /* 0x000fe20000010043 */
[----:B------:R-:W-:Y:S01]  /*68a0*/  FFMA.FTZ R40, R233, R43, R40 ;  /* 0x0000002be9287223 */ /* 0x000fe20000010028 */
[----:B------:R-:W-:Y:S01]  /*68b0*/  MUFU.EX2 R202, R202 ;  /* 0x000000ca00ca7308 */ /* 0x000fe20000000800 */
[----:B------:R-:W-:Y:S01]  /*68c0*/  FFMA.FTZ R41, R231, R41, R36 ;  /* 0x00000029e7297223 */ /* 0x000fe20000010024 */
[----:B------:R-:W-:Y:S01]  /*68d0*/  FADD.FTZ R55, R55, R52 ;  /* 0x0000003437377221 */ /* 0x000fe20000010000 */
[C---:B------:R-:W-:Y:S01]  /*68e0*/  HMMA.16816.F32 R148, R28.reuse, R26, R148 ;  /* 0x0000001a1c94723c */ /* 0x040fe20000001894 */
[----:B------:R-:W5:Y:S01]  /*68f0*/  LDSM.16.MT88.4 R24, [R218+0x9400] ;  /* 0x00940000da18783b */ /* 0x000f620000004200 */
[----:B------:R-:W-:Y:S01]  /*6900*/  MUFU.EX2 R195, R195 ;  /* 0x000000c300c37308 */ /* 0x000fe20000000800 */
[----:B------:R-:W-:Y:S01]  /*6910*/  FADD.FTZ R67, R64, R67 ;  /* 0x0000004340437221 */ /* 0x000fe20000010000 */
[----:B------:R-:W-:Y:S01]  /*6920*/  FADD.FTZ R37, R37, R40 ;  /* 0x0000002825257221 */ /* 0x000fe20000010000 */
[----:B------:R-:W-:Y:S01]  /*6930*/  FADD.FTZ R34, R34, R41 ;  /* 0x0000002922227221 */ /* 0x000fe20000010000 */
[----:B------:R-:W4:Y:S01]  /*6940*/  MUFU.EX2 R206, R206 ;  /* 0x000000ce00ce7308 */ /* 0x000f220000000800 */
[--C-:B------:R-:W-:Y:S01]  /*6950*/  FFMA.FTZ R54, R54, UR5, -R164.reuse ;  /* 0x0000000536367c23 */ /* 0x100fe200080108a4 */
[C---:B------:R-:W-:Y:S01]  /*6960*/  HMMA.16816.F32 R68, R28.reuse, R20, R68 ;  /* 0x000000141c44723c */ /* 0x040fe20000001844 */
[----:B------:R-:W-:Y:S01]  /*6970*/  FFMA.FTZ R62, R62, UR5, -R164 ;  /* 0x000000053e3e7c23 */ /* 0x000fe200080108a4 */
[----:B------:R-:W-:Y:S01]  /*6980*/  MUFU.EX2 R197, R197 ;  /* 0x000000c500c57308 */ /* 0x000fe20000000800 */
[----:B------:R-:W-:Y:S01]  /*6990*/  FADD.FTZ R56, R56, R55 ;  /* 0x0000003738387221 */ /* 0x000fe20000010000 */
[----:B------:R-:W-:Y:S01]  /*69a0*/  FADD.FTZ R66, R66, R67 ;  /* 0x0000004342427221 */ /* 0x000fe20000010000 */
[----:B------:R-:W-:Y:S01]  /*69b0*/  FADD.FTZ R38, R38, R37 ;  /* 0x0000002526267221 */ /* 0x000fe20000010000 */
[----:B------:R-:W4:Y:S01]  /*69c0*/  MUFU.EX2 R208, R208 ;  /* 0x000000d000d07308 */ /* 0x000f220000000800 */
[----:B------:R-:W-:Y:S01]  /*69d0*/  FADD.FTZ R39, R39, R34 ;  /* 0x0000002227277221 */ /* 0x000fe20000010000 */
[C---:B------:R-:W-:Y:S01]  /*69e0*/  HMMA.16816.F32 R80, R28.reuse, R22, R80 ;  /* 0x000000161c50723c */ /* 0x040fe20000001850 */
[----:B------:R-:W4:Y:S01]  /*69f0*/  LDSM.16.MT88.4 R20, [R216+0x9400] ;  /* 0x00940000d814783b */ /* 0x000f220000004200 */
[----:B------:R-:W-:Y:S01]  /*6a00*/  MUFU.EX2 R198, R198 ;  /* 0x000000c600c67308 */ /* 0x000fe20000000800 */
[----:B------:R-:W-:Y:S01]  /*6a10*/  FADD.FTZ R63, R63, R56 ;  /* 0x000000383f3f7221 */ /* 0x000fe20000010000 */
[----:B------:R-:W-:Y:S01]  /*6a20*/  FADD.FTZ R66, R165, R66 ;  /* 0x00000042a5427221 */ /* 0x000fe20000010000 */
[----:B------:R-:W-:Y:S01]  /*6a30*/  FADD.FTZ R35, R35, R38 ;  /* 0x0000002623237221 */ /* 0x000fe20000010000 */
[----:B------:R-:W4:Y:S01]  /*6a40*/  MUFU.EX2 R199, R199 ;  /* 0x000000c700c77308 */ /* 0x000f220000000800 */
[----:B------:R-:W-:Y:S01]  /*6a50*/  FADD.FTZ R39, R42, R39 ;  /* 0x000000272a277221 */ /* 0x000fe20000010000 */
[----:B------:R-:W-:Y:S01]  /*6a60*/  HMMA.16816.F32 R84, R28, R16, R84 ;  /* 0x000000101c54723c */ /* 0x000fe20000001854 */
[--C-:B------:R-:W-:Y:S01]  /*6a70*/  FFMA.FTZ R51, R51, UR5, -R53.reuse ;  /* 0x0000000533337c23 */ /* 0x100fe20008010835 */
[----:B------:R-:W-:Y:S01]  /*6a80*/  MUFU.EX2 R192, R192 ;  /* 0x000000c000c07308 */ /* 0x000fe20000000800 */
[----:B------:R-:W-:Y:S01]  /*6a90*/  FFMA.FTZ R180, R50, UR5, -R53 ;  /* 0x0000000532b47c23 */ /* 0x000fe20008010835 */
[----:B------:R-:W-:-:S02]  /*6aa0*/  ISETP.NE.AND P0, PT, R2, 0x2, PT ;  /* 0x000000020200780c */ /* 0x000fc40003f05270 */
[----:B------:R-:W-:Y:S01]  /*6ab0*/  MUFU.EX2 R183, R183 ;  /* 0x000000b700b77308 */ /* 0x000fe20000000800 */
[----:B------:R-:W-:Y:S01]  /*6ac0*/  IADD3 R2, PT, PT, R2, -0x3, RZ ;  /* 0xfffffffd02027810 */ /* 0x000fe20007ffe0ff */
[C---:B------:R-:W-:Y:S01]  /*6ad0*/  HMMA.16816.F32 R96, R28.reuse, R18, R96 ;  /* 0x000000121c60723c */ /* 0x040fe20000001860 */
[----:B------:R-:W4:Y:S01]  /*6ae0*/  LDSM.16.MT88.4 R16, [R218+0xa400] ;  /* 0x00a40000da10783b */ /* 0x000f220000004200 */
[----:B------:R-:W-:Y:S01]  /*6af0*/  MUFU.EX2 R204, R204 ;  /* 0x000000cc00cc7308 */ /* 0x000fe20000000800 */
[----:B------:R-:W-:Y:S02]  /*6b00*/  SEL R230, R2, 0xffffffff, P0 ;  /* 0xffffffff02e67807 */ /* 0x000fe40000000000 */
[----:B------:R-:W-:Y:S01]  /*6b10*/  MOV R165, R0 ;  /* 0x0000000000a57202 */ /* 0x000fe20000000f00 */
[----:B------:R-:W-:Y:S01]  /*6b20*/  MUFU.EX2 R176, R176 ;  /* 0x000000b000b07308 */ /* 0x000fe20000000800 */
[----:B------:R-:W-:Y:S01]  /*6b30*/  MOV R166, R3 ;  /* 0x0000000300a67202 */ /* 0x000fe20000000f00 */
[C---:B------:R-:W-:Y:S01]  /*6b40*/  HMMA.16816.F32 R100, R28.reuse, R12, R100 ;  /* 0x0000000c1c64723c */ /* 0x040fe20000001864 */
[----:B------:R-:W-:Y:S01]  /*6b50*/  MOV R167, R32 ;  /* 0x0000002000a77202 */ /* 0x000fe20000000f00 */
[----:B------:R-:W-:Y:S04]  /*6b60*/  MUFU.EX2 R189, R189 ;  /* 0x000000bd00bd7308 */ /* 0x000fe80000000800 */
[----:B------:R-:W-:Y:S02]  /*6b70*/  MUFU.EX2 R182, R182 ;  /* 0x000000b600b67308 */ /* 0x000fe40000000800 */
[C---:B------:R-:W-:Y:S01]  /*6b80*/  HMMA.16816.F32 R112, R28.reuse, R14, R112 ;  /* 0x0000000e1c70723c */ /* 0x040fe20000001870 */
[----:B------:R-:W4:Y:S01]  /*6b90*/  LDSM.16.MT88.4 R12, [R216+0xa400] ;  /* 0x00a40000d80c783b */ /* 0x000f220000004200 */
[----:B------:R-:W-:Y:S04]  /*6ba0*/  MUFU.EX2 R178, R178 ;  /* 0x000000b200b27308 */ /* 0x000fe80000000800 */
[----:B------:R-:W-:Y:S02]  /*6bb0*/  MUFU.EX2 R203, R203 ;  /* 0x000000cb00cb7308 */ /* 0x000fe40000000800 */
[C---:B------:R-:W-:Y:S02]  /*6bc0*/  HMMA.16816.F32 R116, R28.reuse, R8, R116 ;  /* 0x000000081c74723c */ /* 0x040fe40000001874 */
[----:B------:R1:W-:Y:S04]  /*6bd0*/  MUFU.EX2 R172, R174 ;  /* 0x000000ae00ac7308 */ /* 0x0003e80000000800 */
[----:B------:R-:W-:Y:S02]  /*6be0*/  MUFU.EX2 R205, R205 ;  /* 0x000000cd00cd7308 */ /* 0x000fe40000000800 */
[C---:B------:R-:W-:Y:S01]  /*6bf0*/  HMMA.16816.F32 R128, R28.reuse, R10, R128 ;  /* 0x0000000a1c80723c */ /* 0x040fe20000001880 */
[----:B------:R-:W4:Y:S01]  /*6c00*/  LDSM.16.MT88.4 R8, [R218+0xb400] ;  /* 0x00b40000da08783b */ /* 0x000f220000004200 */
[----:B------:R-:W-:Y:S04]  /*6c10*/  MUFU.EX2 R60, R60 ;  /* 0x0000003c003c7308 */ /* 0x000fe80000000800 */
[----:B------:R-:W-:Y:S02]  /*6c20*/  MUFU.EX2 R54, R54 ;  /* 0x0000003600367308 */ /* 0x000fe40000000800 */
[C---:B------:R-:W-:Y:S01]  /*6c30*/  HMMA.16816.F32 R144, R28.reuse, R4, R144 ;  /* 0x000000041c90723c */ /* 0x040fe20000001890 */
[----:B-1----:R-:W-:Y:S01]  /*6c40*/  FFMA.FTZ R174, R49, UR5, -R61 ;  /* 0x0000000531ae7c23 */ /* 0x002fe2000801083d */
[----:B------:R-:W-:Y:S04]  /*6c50*/  MUFU.EX2 R62, R62 ;  /* 0x0000003e003e7308 */ /* 0x000fe80000000800 */
[----:B------:R-:W-:Y:S02]  /*6c60*/  MUFU.EX2 R50, R51 ;  /* 0x0000003300327308 */ /* 0x000fe40000000800 */
[----:B------:R-:W-:Y:S01]  /*6c70*/  HMMA.16816.F32 R136, R28, R6, R136 ;  /* 0x000000061c88723c */ /* 0x000fe20000001888 */
[----:B------:R-:W1:Y:S01]  /*6c80*/  LDSM.16.MT88.4 R4, [R216+0xb400] ;  /* 0x00b40000d804783b */ /* 0x000e620000004200 */
[----:B------:R-:W-:Y:S01]  /*6c90*/  F2FP.F16.F32.PACK_AB R28, R175, R168 ;  /* 0x000000a8af1c723e */ /* 0x000fe200000000ff */
[----:B------:R-:W-:Y:S01]  /*6ca0*/  FADD.FTZ R168, R168, R35 ;  /* 0x00000023a8a87221 */ /* 0x000fe20000010000 */
[----:B--2---:R-:W-:Y:S01]  /*6cb0*/  F2FP.F16.F32.PACK_AB R29, R179, R190 ;  /* 0x000000beb31d723e */ /* 0x004fe200000000ff */
[----:B------:R-:W-:Y:S01]  /*6cc0*/  FADD.FTZ R190, R190, R39 ;  /* 0x00000027bebe7221 */ /* 0x000fe20000010000 */
[----:B------:R-:W-:Y:S01]  /*6cd0*/  F2FP.F16.F32.PACK_AB R30, R173, R188 ;  /* 0x000000bcad1e723e */ /* 0x000fe200000000ff */
[----:B------:R-:W-:Y:S01]  /*6ce0*/  FADD.FTZ R175, R175, R168 ;  /* 0x000000a8afaf7221 */ /* 0x000fe20000010000 */
[----:B---3--:R-:W-:Y:S01]  /*6cf0*/  F2FP.F16.F32.PACK_AB R31, R194, R177 ;  /* 0x000000b1c21f723e */ /* 0x008fe200000000ff */
[----:B------:R-:W-:Y:S01]  /*6d00*/  FADD.FTZ R190, R179, R190 ;  /* 0x000000beb3be7221 */ /* 0x000fe20000010000 */
[----:B------:R-:W-:Y:S01]  /*6d10*/  MUFU.EX2 R49, R180 ;  /* 0x000000b400317308 */ /* 0x000fe20000000800 */
[----:B------:R-:W-:Y:S01]  /*6d20*/  FADD.FTZ R188, R188, R175 ;  /* 0x000000afbcbc7221 */ /* 0x000fe20000010000 */
[----:B------:R-:W-:Y:S01]  /*6d30*/  MOV R168, R33 ;  /* 0x0000002100a87202 */ /* 0x000fe20000000f00 */
[----:B------:R-:W-:-:S02]  /*6d40*/  FADD.FTZ R177, R177, R190 ;  /* 0x000000beb1b17221 */ /* 0x000fc40000010000 */
[----:B-----5:R-:W-:Y:S01]  /*6d50*/  HMMA.16816.F32 R156, R28, R24, R156 ;  /* 0x000000181c9c723c */ /* 0x020fe2000000189c */
[----:B------:R-:W-:Y:S01]  /*6d60*/  FADD.FTZ R173, R173, R188 ;  /* 0x000000bcadad7221 */ /* 0x000fe20000010000 */
[----:B------:R-:W-:-:S06]  /*6d70*/  FADD.FTZ R194, R194, R177 ;  /* 0x000000b1c2c27221 */ /* 0x000fcc0000010000 */
[C---:B------:R-:W-:Y:S08]  /*6d80*/  HMMA.16816.F32 R152, R28.reuse, R26, R152 ;  /* 0x0000001a1c98723c */ /* 0x040ff00000001898 */
[C---:B----4-:R-:W-:Y:S08]  /*6d90*/  HMMA.16816.F32 R72, R28.reuse, R20, R72 ;  /* 0x000000141c48723c */ /* 0x050ff00000001848 */
[C---:B------:R-:W-:Y:S08]  /*6da0*/  HMMA.16816.F32 R76, R28.reuse, R22, R76 ;  /* 0x000000161c4c723c */ /* 0x040ff0000000184c */
[C---:B------:R-:W-:Y:S08]  /*6db0*/  HMMA.16816.F32 R88, R28.reuse, R16, R88 ;  /* 0x000000101c58723c */ /* 0x040ff00000001858 */
[C---:B------:R-:W-:Y:S08]  /*6dc0*/  HMMA.16816.F32 R92, R28.reuse, R18, R92 ;  /* 0x000000121c5c723c */ /* 0x040ff0000000185c */
[C---:B------:R-:W-:Y:S08]  /*6dd0*/  HMMA.16816.F32 R104, R28.reuse, R12, R104 ;  /* 0x0000000c1c68723c */ /* 0x040ff00000001868 */
[C---:B------:R-:W-:Y:S08]  /*6de0*/  HMMA.16816.F32 R108, R28.reuse, R14, R108 ;  /* 0x0000000e1c6c723c */ /* 0x040ff0000000186c */
[C---:B------:R-:W-:Y:S08]  /*6df0*/  HMMA.16816.F32 R120, R28.reuse, R8, R120 ;  /* 0x000000081c78723c */ /* 0x040ff00000001878 */
[C---:B------:R-:W-:Y:S08]  /*6e00*/  HMMA.16816.F32 R124, R28.reuse, R10, R124 ;  /* 0x0000000a1c7c723c */ /* 0x040ff0000000187c */
[C---:B-1----:R-:W-:Y:S08]  /*6e10*/  HMMA.16816.F32 R132, R28.reuse, R4, R132 ;  /* 0x000000041c84723c */ /* 0x042ff00000001884 */
[----:B------:R-:W-:Y:S01]  /*6e20*/  HMMA.16816.F32 R140, R28, R6, R140 ;  /* 0x000000061c8c723c */ /* 0x000fe2000000188c */
[----:B------:R-:W-:Y:S01]  /*6e30*/  F2FP.F16.F32.PACK_AB R28, R191, R200 ;  /* 0x000000c8bf1c723e */ /* 0x000fe200000000ff */
        /* <DEDUP_REMOVED lines=10> */
[----:B------:R-:W-:Y:S01]  /*6ee0*/  FFMA.FTZ R12, R196, UR5, -R169 ;  /* 0x00000005c40c7c23 */ /* 0x000fe200080108a9 */
[----:B------:R-:W-:Y:S01]  /*6ef0*/  FFMA.FTZ R196, R185, UR5, -R164 ;  /* 0x00000005b9c47c23 */ /* 0x000fe200080108a4 */
[----:B------:R-:W-:Y:S01]  /*6f00*/  FADD.FTZ R193, R202, R193 ;  /* 0x000000c1cac17221 */ /* 0x000fe20000010000 */
[----:B------:R1:W-:Y:S01]  /*6f10*/  MUFU.EX2 R185, R201 ;  /* 0x000000c900b97308 */ /* 0x0003e20000000800 */
[----:B------:R-:W-:-:S03]  /*6f20*/  FADD.FTZ R197, R208, R197 ;  /* 0x000000c5d0c57221 */ /* 0x000fc60000010000 */
[C---:B------:R-:W-:Y:S01]  /*6f30*/  HMMA.16816.F32 R160, R28.reuse, R24, R160 ;  /* 0x000000181ca0723c */ /* 0x040fe200000018a0 */
[----:B------:R2:W-:Y:S04]  /*6f40*/  MUFU.EX2 R187, R12 ;  /* 0x0000000c00bb7308 */ /* 0x0005e80000000800 */
[----:B------:R-:W3:Y:S03]  /*6f50*/  MUFU.EX2 R196, R196 ;  /* 0x000000c400c47308 */ /* 0x000ee60000000800 */
[----:B------:R-:W-:Y:S01]  /*6f60*/  HMMA.16816.F32 R148, R28, R26, R148 ;  /* 0x0000001a1c94723c */ /* 0x000fe20000001894 */
[----:B------:R-:W4:Y:S01]  /*6f70*/  LDSM.16.MT88.4 R24, [R218+0x9800] ;  /* 0x00980000da18783b */ /* 0x000f220000004200 */
[----:B-1----:R-:W-:-:S06]  /*6f80*/  FFMA.FTZ R201, R184, UR5, -R53 ;  /* 0x00000005b8c97c23 */ /* 0x002fcc0008010835 */
[C---:B------:R-:W-:Y:S01]  /*6f90*/  HMMA.16816.F32 R68, R28.reuse, R20, R68 ;  /* 0x000000141c44723c */ /* 0x040fe20000001844 */
[----:B------:R-:W1:Y:S07]  /*6fa0*/  MUFU.EX2 R201, R201 ;  /* 0x000000c900c97308 */ /* 0x000e6e0000000800 */
[C---:B------:R-:W-:Y:S01]  /*6fb0*/  HMMA.16816.F32 R80, R28.reuse, R22, R80 ;  /* 0x000000161c50723c */ /* 0x040fe20000001850 */
[----:B------:R-:W5:Y:S07]  /*6fc0*/  LDSM.16.MT88.4 R20, [R216+0x9800] ;  /* 0x00980000d814783b */ /* 0x000f6e0000004200 */
[C---:B------:R-:W-:Y:S08]  /*6fd0*/  HMMA.16816.F32 R84, R28.reuse, R16, R84 ;  /* 0x000000101c54723c */ /* 0x040ff00000001854 */
[C---:B------:R-:W-:Y:S01]  /*6fe0*/  HMMA.16816.F32 R96, R28.reuse, R18, R96 ;  /* 0x000000121c60723c */ /* 0x040fe20000001860 */
[----:B------:R-:W1:Y:S07]  /*6ff0*/  LDSM.16.MT88.4 R16, [R218+0xa800] ;  /* 0x00a80000da10783b */ /* 0x000e6e0000004200 */
[C---:B------:R-:W-:Y:S01]  /*7000*/  HMMA.16816.F32 R112, R28.reuse, R14, R112 ;  /* 0x0000000e1c70723c */ /* 0x040fe20000001870 */
[----:B--2---:R-:W2:Y:S07]  /*7010*/  LDSM.16.MT88.4 R12, [R216+0xa800] ;  /* 0x00a80000d80c783b */ /* 0x004eae0000004200 */
[C---:B------:R-:W-:Y:S08]  /*7020*/  HMMA.16816.F32 R116, R28.reuse, R8, R116 ;  /* 0x000000081c74723c */ /* 0x040ff00000001874 */
[C---:B------:R-:W-:Y:S01]  /*7030*/  HMMA.16816.F32 R128, R28.reuse, R10, R128 ;  /* 0x0000000a1c80723c */ /* 0x040fe20000001880 */
[----:B------:R-:W2:Y:S07]  /*7040*/  LDSM.16.MT88.4 R8, [R218+0xb800] ;  /* 0x00b80000da08783b */ /* 0x000eae0000004200 */
[C---:B------:R-:W-:Y:S08]  /*7050*/  HMMA.16816.F32 R144, R28.reuse, R4, R144 ;  /* 0x000000041c90723c */ /* 0x040ff00000001890 */
[----:B------:R-:W-:Y:S01]  /*7060*/  HMMA.16816.F32 R136, R28, R6, R136 ;  /* 0x000000061c88723c */ /* 0x000fe20000001888 */
[----:B------:R-:W2:Y:S01]  /*7070*/  LDSM.16.MT88.4 R4, [R216+0xb800] ;  /* 0x00b80000d804783b */ /* 0x000ea20000004200 */
[----:B------:R-:W-:Y:S01]  /*7080*/  F2FP.F16.F32.PACK_AB R28, R199, R198 ;  /* 0x000000c6c71c723e */ /* 0x000fe200000000ff */
[----:B------:R-:W-:Y:S01]  /*7090*/  FADD.FTZ R198, R198, R173 ;  /* 0x000000adc6c67221 */ /* 0x000fe20000010000 */
[----:B---3--:R-:W-:Y:S01]  /*70a0*/  F2FP.F16.F32.PACK_AB R29, R196, R185 ;  /* 0x000000b9c41d723e */ /* 0x008fe200000000ff */
[----:B------:R-:W-:Y:S01]  /*70b0*/  FADD.FTZ R185, R185, R194 ;  /* 0x000000c2b9b97221 */ /* 0x000fe20000010000 */
[----:B------:R-:W-:Y:S01]  /*70c0*/  F2FP.F16.F32.PACK_AB R30, R187, R192 ;  /* 0x000000c0bb1e723e */ /* 0x000fe200000000ff */
[----:B------:R-:W-:Y:S01]  /*70d0*/  FADD.FTZ R199, R199, R198 ;  /* 0x000000c6c7c77221 */ /* 0x000fe20000010000 */
[----:B------:R-:W-:Y:S01]  /*70e0*/  F2FP.F16.F32.PACK_AB R31, R204, R183 ;  /* 0x000000b7cc1f723e */ /* 0x000fe200000000ff */
[----:B------:R-:W-:-:S02]  /*70f0*/  FADD.FTZ R196, R196, R185 ;  /* 0x000000b9c4c47221 */ /* 0x000fc40000010000 */
[----:B------:R-:W-:Y:S02]  /*7100*/  FADD.FTZ R192, R192, R199 ;  /* 0x000000c7c0c07221 */ /* 0x000fe40000010000 */
[----:B------:R-:W-:Y:S02]  /*7110*/  FADD.FTZ R183, R183, R196 ;  /* 0x000000c4b7b77221 */ /* 0x000fe40000010000 */
[----:B----4-:R-:W-:Y:S01]  /*7120*/  HMMA.16816.F32 R156, R28, R24, R156 ;  /* 0x000000181c9c723c */ /* 0x010fe2000000189c */
[----:B------:R-:W-:Y:S01]  /*7130*/  FADD.FTZ R187, R187, R192 ;  /* 0x000000c0bbbb7221 */ /* 0x000fe20000010000 */
[----:B------:R-:W-:-:S06]  /*7140*/  FADD.FTZ R183, R204, R183 ;  /* 0x000000b7ccb77221 */ /* 0x000fcc0000010000 */
[C---:B------:R-:W-:Y:S08]  /*7150*/  HMMA.16816.F32 R152, R28.reuse, R26, R152 ;  /* 0x0000001a1c98723c */ /* 0x040ff00000001898 */
[C---:B-----5:R-:W-:Y:S08]  /*7160*/  HMMA.16816.F32 R72, R28.reuse, R20, R72 ;  /* 0x000000141c48723c */ /* 0x060ff00000001848 */
[C---:B------:R-:W-:Y:S08]  /*7170*/  HMMA.16816.F32 R76, R28.reuse, R22, R76 ;  /* 0x000000161c4c723c */ /* 0x040ff0000000184c */
[C---:B-1----:R-:W-:Y:S08]  /*7180*/  HMMA.16816.F32 R88, R28.reuse, R16, R88 ;  /* 0x000000101c58723c */ /* 0x042ff00000001858 */
[C---:B------:R-:W-:Y:S08]  /*7190*/  HMMA.16816.F32 R92, R28.reuse, R18, R92 ;  /* 0x000000121c5c723c */ /* 0x040ff0000000185c */
[C---:B--2---:R-:W-:Y:S08]  /*71a0*/  HMMA.16816.F32 R104, R28.reuse, R12, R104 ;  /* 0x0000000c1c68723c */ /* 0x044ff00000001868 */
[C---:B------:R-:W-:Y:S08]  /*71b0*/  HMMA.16816.F32 R108, R28.reuse, R14, R108 ;  /* 0x0000000e1c6c723c */ /* 0x040ff0000000186c */
[C---:B------:R-:W-:Y:S08]  /*71c0*/  HMMA.16816.F32 R120, R28.reuse, R8, R120 ;  /* 0x000000081c78723c */ /* 0x040ff00000001878 */
[C---:B------:R-:W-:Y:S08]  /*71d0*/  HMMA.16816.F32 R124, R28.reuse, R10, R124 ;  /* 0x0000000a1c7c723c */ /* 0x040ff0000000187c */
[C---:B------:R-:W-:Y:S08]  /*71e0*/  HMMA.16816.F32 R132, R28.reuse, R4, R132 ;  /* 0x000000041c84723c */ /* 0x040ff00000001884 */
        /* <DEDUP_REMOVED lines=14> */
[----:B------:R-:W1:Y:S01]  /*72d0*/  MUFU.EX2 R65, R181 ;  /* 0x000000b500417308 */ /* 0x000e620000000800 */
[----:B------:R-:W-:Y:S01]  /*72e0*/  FADD.FTZ R201, R201, R182 ;  /* 0x000000b6c9c97221 */ /* 0x000fe20000010000 */
[----:B------:R-:W-:Y:S02]  /*72f0*/  FADD.FTZ R205, R205, R172 ;  /* 0x000000accdcd7221 */ /* 0x000fe40000010000 */
[----:B------:R-:W-:Y:S01]  /*7300*/  MUFU.EX2 R58, R12 ;  /* 0x0000000c003a7308 */ /* 0x000fe20000000800 */
[----:B------:R-:W-:Y:S01]  /*7310*/  HMMA.16816.F32 R116, R28, R8, R116 ;  /* 0x000000081c74723c */ /* 0x000fe20000001874 */
[--C-:B------:R-:W-:Y:S01]  /*7320*/  FFMA.FTZ R8, R59, UR5, -R164.reuse ;  /* 0x000000053b087c23 */ /* 0x100fe200080108a4 */
[----:B------:R-:W-:Y:S01]  /*7330*/  FFMA.FTZ R59, R57, UR5, -R164 ;  /* 0x00000005393b7c23 */ /* 0x000fe200080108a4 */
[--C-:B------:R-:W-:Y:S01]  /*7340*/  FFMA.FTZ R164, R45, UR5, -R53.reuse ;  /* 0x000000052da47c23 */ /* 0x100fe20008010835 */
[----:B------:R-:W-:Y:S01]  /*7350*/  MUFU.EX2 R169, R169 ;  /* 0x000000a900a97308 */ /* 0x000fe20000000800 */
[----:B------:R-:W-:Y:S01]  /*7360*/  FFMA.FTZ R45, R44, UR5, -R53 ;  /* 0x000000052c2d7c23 */ /* 0x000fe20008010835 */
[----:B------:R-:W-:-:S02]  /*7370*/  FFMA.FTZ R53, R48, UR5, -R61 ;  /* 0x0000000530357c23 */ /* 0x000fc4000801083d */
[C---:B------:R-:W-:Y:S01]  /*7380*/  HMMA.16816.F32 R160, R28.reuse, R24, R160 ;  /* 0x000000181ca0723c */ /* 0x040fe200000018a0 */
[----:B------:R-:W2:Y:S04]  /*7390*/  MUFU.EX2 R57, R8 ;  /* 0x0000000800397308 */ /* 0x000ea80000000800 */
[----:B------:R-:W3:Y:S03]  /*73a0*/  MUFU.EX2 R59, R59 ;  /* 0x0000003b003b7308 */ /* 0x000ee60000000800 */
[C---:B------:R-:W-:Y:S01]  /*73b0*/  HMMA.16816.F32 R148, R28.reuse, R26, R148 ;  /* 0x0000001a1c94723c */ /* 0x040fe20000001894 */
[----:B------:R-:W4:Y:S01]  /*73c0*/  LDSM.16.MT88.4 R24, [R218+0x9c00] ;  /* 0x009c0000da18783b */ /* 0x000f220000004200 */
[----:B------:R5:W-:Y:S04]  /*73d0*/  MUFU.EX2 R44, R164 ;  /* 0x000000a4002c7308 */ /* 0x000be80000000800 */
[----:B------:R-:W4:Y:S02]  /*73e0*/  MUFU.EX2 R45, R45 ;  /* 0x0000002d002d7308 */ /* 0x000f240000000800 */
[C---:B------:R-:W-:Y:S02]  /*73f0*/  HMMA.16816.F32 R68, R28.reuse, R20, R68 ;  /* 0x000000141c44723c */ /* 0x040fe40000001844 */
[----:B------:R-:W-:Y:S06]  /*7400*/  MUFU.EX2 R48, R174 ;  /* 0x000000ae00307308 */ /* 0x000fec0000000800 */
[C---:B------:R-:W-:Y:S01]  /*7410*/  HMMA.16816.F32 R80, R28.reuse, R22, R80 ;  /* 0x000000161c50723c */ /* 0x040fe20000001850 */
[----:B------:R-:W4:Y:S01]  /*7420*/  LDSM.16.MT88.4 R20, [R216+0x9c00] ;  /* 0x009c0000d814783b */ /* 0x000f220000004200 */
[--C-:B-----5:R-:W-:Y:S01]  /*7430*/  FFMA.FTZ R164, R47, UR5, -R61.reuse ;  /* 0x000000052fa47c23 */ /* 0x120fe2000801083d */
[----:B------:R-:W-:Y:S01]  /*7440*/  FFMA.FTZ R61, R46, UR5, -R61 ;  /* 0x000000052e3d7c23 */ /* 0x000fe2000801083d */
[----:B------:R-:W5:Y:S04]  /*7450*/  MUFU.EX2 R47, R53 ;  /* 0x00000035002f7308 */ /* 0x000f680000000800 */
[C---:B------:R-:W-:Y:S01]  /*7460*/  HMMA.16816.F32 R84, R28.reuse, R16, R84 ;  /* 0x000000101c54723c */ /* 0x040fe20000001854 */
[----:B------:R-:W-:Y:S04]  /*7470*/  MUFU.EX2 R46, R164 ;  /* 0x000000a4002e7308 */ /* 0x000fe80000000800 */
[----:B------:R-:W5:Y:S03]  /*7480*/  MUFU.EX2 R51, R61 ;  /* 0x0000003d00337308 */ /* 0x000f660000000800 */
[C---:B------:R-:W-:Y:S01]  /*7490*/  HMMA.16816.F32 R96, R28.reuse, R18, R96 ;  /* 0x000000121c60723c */ /* 0x040fe20000001860 */
[----:B------:R-:W5:Y:S07]  /*74a0*/  LDSM.16.MT88.4 R16, [R218+0xac00] ;  /* 0x00ac0000da10783b */ /* 0x000f6e0000004200 */
[C---:B------:R-:W-:Y:S01]  /*74b0*/  HMMA.16816.F32 R112, R28.reuse, R14, R112 ;  /* 0x0000000e1c70723c */ /* 0x040fe20000001870 */
[----:B------:R-:W5:Y:S07]  /*74c0*/  LDSM.16.MT88.4 R12, [R216+0xac00] ;  /* 0x00ac0000d80c783b */ /* 0x000f6e0000004200 */
[C---:B------:R-:W-:Y:S01]  /*74d0*/  HMMA.16816.F32 R128, R28.reuse, R10, R128 ;  /* 0x0000000a1c80723c */ /* 0x040fe20000001880 */
[----:B------:R-:W5:Y:S07]  /*74e0*/  LDSM.16.MT88.4 R8, [R218+0xbc00] ;  /* 0x00bc0000da08783b */ /* 0x000f6e0000004200 */
[C---:B------:R-:W-:Y:S08]  /*74f0*/  HMMA.16816.F32 R144, R28.reuse, R4, R144 ;  /* 0x000000041c90723c */ /* 0x040ff00000001890 */
[----:B------:R-:W-:Y:S01]  /*7500*/  HMMA.16816.F32 R136, R28, R6, R136 ;  /* 0x000000061c88723c */ /* 0x000fe20000001888 */
[----:B------:R-:W5:Y:S01]  /*7510*/  LDSM.16.MT88.4 R4, [R216+0xbc00] ;  /* 0x00bc0000d804783b */ /* 0x000f620000004200 */
[----:B-1----:R-:W-:Y:S01]  /*7520*/  F2FP.F16.F32.PACK_AB R28, R65, R60 ;  /* 0x0000003c411c723e */ /* 0x002fe200000000ff */
[----:B------:R-:W-:Y:S01]  /*7530*/  FADD.FTZ R60, R60, R187 ;  /* 0x000000bb3c3c7221 */ /* 0x000fe20000010000 */
[----:B--2---:R-:W-:Y:S01]  /*7540*/  F2FP.F16.F32.PACK_AB R29, R57, R54 ;  /* 0x00000036391d723e */ /* 0x004fe200000000ff */
[----:B------:R-:W-:Y:S01]  /*7550*/  FADD.FTZ R54, R54, R183 ;  /* 0x000000b736367221 */ /* 0x000fe20000010000 */
[----:B------:R-:W-:Y:S01]  /*7560*/  F2FP.F16.F32.PACK_AB R30, R169, R58 ;  /* 0x0000003aa91e723e */ /* 0x000fe200000000ff */
[----:B------:R-:W-:Y:S01]  /*7570*/  FADD.FTZ R65, R65, R60 ;  /* 0x0000003c41417221 */ /* 0x000fe20000010000 */
[----:B---3--:R-:W-:Y:S01]  /*7580*/  F2FP.F16.F32.PACK_AB R31, R62, R59 ;  /* 0x0000003b3e1f723e */ /* 0x008fe200000000ff */
[----:B------:R-:W-:-:S02]  /*7590*/  FADD.FTZ R54, R57, R54 ;  /* 0x0000003639367221 */ /* 0x000fc40000010000 */
[----:B------:R-:W-:Y:S02]  /*75a0*/  FADD.FTZ R58, R58, R65 ;  /* 0x000000413a3a7221 */ /* 0x000fe40000010000 */
[----:B------:R-:W-:Y:S02]  /*75b0*/  FADD.FTZ R59, R59, R54 ;  /* 0x000000363b3b7221 */ /* 0x000fe40000010000 */
[----:B----4-:R-:W-:Y:S01]  /*75c0*/  HMMA.16816.F32 R156, R28, R24, R156 ;  /* 0x000000181c9c723c */ /* 0x010fe2000000189c */
[----:B------:R-:W-:Y:S01]  /*75d0*/  FADD.FTZ R233, R169, R58 ;  /* 0x0000003aa9e97221 */ /* 0x000fe20000010000 */
[----:B------:R-:W-:-:S06]  /*75e0*/  FADD.FTZ R231, R62, R59 ;  /* 0x0000003b3ee77221 */ /* 0x000fcc0000010000 */
[C---:B------:R-:W-:Y:S08]  /*75f0*/  HMMA.16816.F32 R152, R28.reuse, R26, R152 ;  /* 0x0000001a1c98723c */ /* 0x040ff00000001898 */
[C---:B------:R-:W-:Y:S08]  /*7600*/  HMMA.16816.F32 R72, R28.reuse, R20, R72 ;  /* 0x000000141c48723c */ /* 0x040ff00000001848 */
[C---:B------:R-:W-:Y:S08]  /*7610*/  HMMA.16816.F32 R76, R28.reuse, R22, R76 ;  /* 0x000000161c4c723c */ /* 0x040ff0000000184c */
        /* <DEDUP_REMOVED lines=31> */
[----:B------:R-:W-:-:S15]  /*7810*/  HMMA.16816.F32 R136, R28, R6, R136 ;  /* 0x000000061c88723c */ /* 0x000fde0000001888 */
[----:B------:R-:W-:-:S05]  /*7820*/  NOP ;  /* 0x0000000000007918 */ /* 0x000fca0000000000 */
.L_x_9:
[----:B------:R-:W-:-:S13]  /*7830*/  ISETP.GE.AND P0, PT, R230, RZ, PT ;  /* 0x000000ffe600720c */ /* 0x000fda0003f06270 */
[----:B------:R-:W-:Y:S05]  /*7840*/  @!P0 BRA `(.L_x_11) ;  /* 0x0000002c00148947 */ /* 0x000fea0003800000 */
[C---:B------:R-:W-:Y:S01]  /*7850*/  SHF.L.U64.HI R228, R170.reuse, 0x5, R171 ;  /* 0x00000005aae47819 */ /* 0x040fe200000102ab */
[----:B------:R-:W-:Y:S01]  /*7860*/  IMAD.SHL.U32 R229, R170, 0x20, RZ ;  /* 0x00000020aae57824 */ /* 0x000fe200078e00ff */
[----:B------:R-:W-:Y:S01]  /*7870*/  MOV R169, R166 ;  /* 0x000000a600a97202 */ /* 0x000fe20000000f00 */
[----:B------:R-:W-:Y:S01]  /*7880*/  IMAD.MOV.U32 R2, RZ, RZ, R165 ;  /* 0x000000ffff027224 */ /* 0x000fe200078e00a5 */
[----:B------:R-:W-:Y:S01]  /*7890*/  MOV R3, R168 ;  /* 0x000000a800037202 */ /* 0x000fe20000000f00 */
[----:B------:R-:W-:Y:S01]  /*78a0*/  IMAD.MOV.U32 R0, RZ, RZ, R167 ;  /* 0x000000ffff007224 */ /* 0x000fe200078e00a7 */
[----:B------:R-:W-:Y:S01]  /*78b0*/  IADD3 R227, PT, PT, R220, 0x20, RZ ;  /* 0x00000020dce37810 */ /* 0x000fe20007ffe0ff */
[----:B------:R-:W1:Y:S01]  /*78c0*/  LDCU UR4, c[0x0][0x45c] ;  /* 0x00008b80ff0477ac */ /* 0x000e620008000800 */
[----:B------:R-:W2:Y:S01]  /*78d0*/  LDCU.64 UR8, c[0x0][0x3c0] ;  /* 0x00007800ff0877ac */ /* 0x000ea20008000a00 */
[----:B------:R-:W-:Y:S05]  /*78e0*/  BRA `(.L_x_12) ;  /* 0x0000000000547947 */ /* 0x000fea0003800000 */
.L_x_14:
[----:B------:R-:W-:Y:S04]  /*78f0*/  VIADD R172, R230, 0xffffffff ;  /* 0xffffffffe6ac7836 */ /* 0x000fe80000000000 */
[C---:B------:R-:W-:Y:S02]  /*7900*/  IMAD R165, R172.reuse, UR20, RZ ;  /* 0x00000014aca57c24 */ /* 0x040fe4000f8e02ff */
[----:B------:R-:W-:Y:S04]  /*7910*/  IMAD.WIDE.U32 R172, R172, UR21, RZ ;  /* 0x00000015acac7c25 */ /* 0x000fe8000f8e00ff */
        /* <DEDUP_REMOVED lines=16> */
[----:B------:R-:W0:Y:S01]  /*7a20*/  LDGDEPBAR ;  /* 0x00000000000079af */ /* 0x000e220000000000 */
[----:B------:R-:W-:Y:S05]  /*7a30*/  BRA `(.L_x_13) ;  /* 0x0000000800f87947 */ /* 0x000fea0003800000 */
.L_x_12:
[----:B------:R-:W-:Y:S04]  /*7a40*/  DEPBAR.LE SB0, 0x0 ;  /* 0x000080000000791a */ /* 0x000fe80000000000 */
[----:B------:R-:W-:Y:S01]  /*7a50*/  BAR.SYNC.DEFER_BLOCKING 0x0 ;  /* 0x0000000000007b1d */ /* 0x000fe20000010000 */
[C---:B--2---:R-:W-:Y:S04]  /*7a60*/  IMAD.WIDE.U32 R214, R230.reuse, UR8, RZ ;  /* 0x00000008e6d67c25 */ /* 0x044fe8000f8e00ff */
[----:B------:R-:W-:Y:S01]  /*7a70*/  IMAD R170, R230, UR9, R215 ;  /* 0x00000009e6aa7c24 */ /* 0x000fe2000f8e02d7 */
[C---:B------:R-:W-:Y:S01]  /*7a80*/  LEA R238, P1, R214.reuse, R222, 0x7 ;  /* 0x000000ded6ee7211 */ /* 0x040fe200078238ff */
[----:B------:R-:W-:Y:S01]  /*7a90*/  IMAD.MOV.U32 R168, RZ, RZ, R227 ;  /* 0x000000ffffa87224 */ /* 0x000fe200078e00e3 */
[----:B------:R-:W-:Y:S01]  /*7aa0*/  LEA R171, P0, R214, R229, 0x6 ;  /* 0x000000e5d6ab7211 */ /* 0x000fe200078030ff */
[----:B------:R-:W-:Y:S01]  /*7ab0*/  @P6 VIADD R168, R220, 0xffffffe0 ;  /* 0xffffffe0dca86836 */ /* 0x000fe20000000000 */
[CCC-:B------:R-:W-:Y:S02]  /*7ac0*/  LEA.HI.X R239, R214.reuse, R221.reuse, R170.reuse, 0x7, P1 ;  /* 0x000000ddd6ef7211 */ /* 0x1c0fe400008f3caa */
[----:B------:R-:W-:Y:S02]  /*7ad0*/  LEA.HI.X R212, R214, R228, R170, 0x6, P0 ;  /* 0x000000e4d6d47211 */ /* 0x000fe400000f34aa */
[C---:B------:R-:W-:Y:S04]  /*7ae0*/  LEA R236, P0, R171.reuse, R222, 0x1 ;  /* 0x000000deabec7211 */ /* 0x040fe800078008ff */
[----:B------:R-:W-:Y:S02]  /*7af0*/  LEA.HI.X R237, R171, R221, R212, 0x1, P0 ;  /* 0x000000ddabed7211 */ /* 0x000fe400000f0cd4 */
[----:B------:R-:W-:Y:S01]  /*7b00*/  ISETP.NE.AND P0, PT, R230, RZ, PT ;  /* 0x000000ffe600720c */ /* 0x000fe20003f05270 */
[----:B------:R-:W-:Y:S01]  /*7b10*/  @!PT LDS RZ, [RZ] ;  /* 0x00000000fffff984 */ /* 0x000fe20000000800 */
[----:B------:R-:W-:Y:S01]  /*7b20*/  @!PT LDS RZ, [RZ] ;  /* 0x00000000fffff984 */ /* 0x000fe20000000800 */
[----:B------:R-:W-:Y:S01]  /*7b30*/  @!PT LDS RZ, [RZ] ;  /* 0x00000000fffff984 */ /* 0x000fe20000000800 */
[----:B------:R2:W-:Y:S08]  /*7b40*/  LDGSTS.E.BYPASS.LTC128B.128 [R225+0x9000], desc[UR26][R238.64] ;  /* 0x09000000eee17fae */ /* 0x0005f0000b981a1a */
[----:B------:R2:W-:Y:S08]  /*7b50*/  LDGSTS.E.BYPASS.LTC128B.128 [R225+0xa000], desc[UR26][R238.64+0x40] ;  /* 0x0a000040eee17fae */ /* 0x0005f0000b981a1a */
[----:B------:R2:W-:Y:S08]  /*7b60*/  LDGSTS.E.BYPASS.LTC128B.128 [R225+0xb000], desc[UR26][R238.64+0x80] ;  /* 0x0b000080eee17fae */ /* 0x0005f0000b981a1a */
[----:B------:R2:W-:Y:S08]  /*7b70*/  LDGSTS.E.BYPASS.LTC128B.128 [R225+0x9800], desc[UR26][R236.64] ;  /* 0x09800000ece17fae */ /* 0x0005f0000b981a1a */
[----:B------:R2:W-:Y:S08]  /*7b80*/  LDGSTS.E.BYPASS.LTC128B.128 [R225+0xa800], desc[UR26][R236.64+0x40] ;  /* 0x0a800040ece17fae */ /* 0x0005f0000b981a1a */
[----:B------:R2:W-:Y:S08]  /*7b90*/  LDGSTS.E.BYPASS.LTC128B.128 [R225+0xb800], desc[UR26][R236.64+0x80] ;  /* 0x0b800080ece17fae */ /* 0x0005f0000b981a1a */
[----:B------:R-:W-:Y:S08]  /*7ba0*/  LDSM.16.M88.4 R164, [R220] ;  /* 0x00000000dca4783b */ /* 0x000ff00000000200 */
[----:B------:R-:W3:Y:S08]  /*7bb0*/  LDSM.16.M88.4 R172, [R219+0x6000] ;  /* 0x00600000dbac783b */ /* 0x000ef00000000200 */
[----:B------:R-:W4:Y:S08]  /*7bc0*/  LDSM.16.M88.4 R176, [R220+0x1000] ;  /* 0x00100000dcb0783b */ /* 0x000f300000000200 */
[----:B------:R-:W5:Y:S08]  /*7bd0*/  LDSM.16.M88.4 R180, [R219+0x6400] ;  /* 0x00640000dbb4783b */ /* 0x000f700000000200 */
[----:B------:R-:W0:Y:S08]  /*7be0*/  LDGDEPBAR ;  /* 0x00000000000079af */ /* 0x000e300000000000 */
[----:B------:R-:W1:Y:S08]  /*7bf0*/  LDSM.16.M88.4 R184, [R219+0x6800] ;  /* 0x00680000dbb8783b */ /* 0x000e700000000200 */
[----:B------:R-:W2:Y:S01]  /*7c00*/  LDSM.16.M88.4 R188, [R219+0x6c00] ;  /* 0x006c0000dbbc783b */ /* 0x000ea20000000200 */
[-C--:B---3--:R-:W-:Y:S07]  /*7c10*/  HMMA.16816.F32 R4, R164, R172.reuse, RZ ;  /* 0x000000aca404723c */ /* 0x088fee00000018ff */
[----:B------:R-:W-:Y:S01]  /*7c20*/  LDSM.16.M88.4 R192, [R168] ;  /* 0x00000000a8c0783b */ /* 0x000fe20000000200 */
[C---:B----4-:R-:W-:Y:S07]  /*7c30*/  HMMA.16816.F32 R8, R176.reuse, R172, RZ ;  /* 0x000000acb008723c */ /* 0x050fee00000018ff */
[----:B------:R-:W3:Y:S01]  /*7c40*/  LDSM.16.M88.4 R196, [R217+0x6000] ;  /* 0x00600000d9c4783b */ /* 0x000ee20000000200 */
[-C--:B------:R-:W-:Y:S07]  /*7c50*/  HMMA.16816.F32 R12, R176, R174.reuse, RZ ;  /* 0x000000aeb00c723c */ /* 0x080fee00000018ff */
[----:B------:R-:W4:Y:S01]  /*7c60*/  LDSM.16.M88.4 R200, [R168+0x1000] ;  /* 0x00100000a8c8783b */ /* 0x000f220000000200 */
[C---:B------:R-:W-:Y:S07]  /*7c70*/  HMMA.16816.F32 R16, R164.reuse, R174, RZ ;  /* 0x000000aea410723c */ /* 0x040fee00000018ff */
[----:B------:R-:W4:Y:S01]  /*7c80*/  LDSM.16.M88.4 R204, [R217+0x6400] ;  /* 0x00640000d9cc783b */ /* 0x000f220000000200 */
[-C--:B-----5:R-:W-:Y:S07]  /*7c90*/  HMMA.16816.F32 R20, R164, R180.reuse, RZ ;  /* 0x000000b4a414723c */ /* 0x0a0fee00000018ff */
[----:B------:R-:W5:Y:S01]  /*7ca0*/  LDSM.16.M88.4 R208, [R217+0x6800] ;  /* 0x00680000d9d0783b */ /* 0x000f620000000200 */
[C---:B------:R-:W-:Y:S07]  /*7cb0*/  HMMA.16816.F32 R24, R176.reuse, R180, RZ ;  /* 0x000000b4b018723c */ /* 0x040fee00000018ff */
[----:B------:R-:W5:Y:S01]  /*7cc0*/  LDSM.16.M88.4 R172, [R217+0x6c00] ;  /* 0x006c0000d9ac783b */ /* 0x000f620000000200 */
[-C--:B------:R-:W-:Y:S07]  /*7cd0*/  HMMA.16816.F32 R28, R176, R182.reuse, RZ ;  /* 0x000000b6b01c723c */ /* 0x080fee00000018ff */
[----:B------:R-:W-:Y:S01]  /*7ce0*/  LDSM.16.M88.4 R212, [R217+0x7400] ;  /* 0x00740000d9d4783b */ /* 0x000fe20000000200 */
[C---:B------:R-:W-:Y:S07]  /*7cf0*/  HMMA.16816.F32 R32, R164.reuse, R182, RZ ;  /* 0x000000b6a420723c */ /* 0x040fee00000018ff */
[----:B------:R-:W-:Y:S01]  /*7d00*/  LDSM.16.M88.4 R180, [R220+0x3000] ;  /* 0x00300000dcb4783b */ /* 0x000fe20000000200 */
[-C--:B-1----:R-:W-:Y:S08]  /*7d10*/  HMMA.16816.F32 R36, R164, R184.reuse, RZ ;  /* 0x000000b8a424723c */ /* 0x082ff000000018ff */
[C---:B------:R-:W-:Y:S08]  /*7d20*/  HMMA.16816.F32 R40, R176.reuse, R184, RZ ;  /* 0x000000b8b028723c */ /* 0x040ff000000018ff */
[-C--:B------:R-:W-:Y:S08]  /*7d30*/  HMMA.16816.F32 R44, R176, R186.reuse, RZ ;  /* 0x000000bab02c723c */ /* 0x080ff000000018ff */
[C---:B------:R-:W-:Y:S01]  /*7d40*/  HMMA.16816.F32 R48, R164.reuse, R186, RZ ;  /* 0x000000baa430723c */ /* 0x040fe200000018ff */
[----:B------:R-:W-:Y:S07]  /*7d50*/  LDSM.16.M88.4 R184, [R219+0x7400] ;  /* 0x00740000dbb8783b */ /* 0x000fee0000000200 */
[-C--:B--2---:R-:W-:Y:S08]  /*7d60*/  HMMA.16816.F32 R52, R164, R188.reuse, RZ ;  /* 0x000000bca434723c */ /* 0x084ff000000018ff */
[C---:B------:R-:W-:Y:S08]  /*7d70*/  HMMA.16816.F32 R56, R176.reuse, R188, RZ ;  /* 0x000000bcb038723c */ /* 0x040ff000000018ff */
[-C--:B------:R-:W-:Y:S01]  /*7d80*/  HMMA.16816.F32 R60, R176, R190.reuse, RZ ;  /* 0x000000beb03c723c */ /* 0x080fe200000018ff */
[----:B------:R-:W-:Y:S07]  /*7d90*/  LDSM.16.M88.4 R176, [R219+0x7000] ;  /* 0x00700000dbb0783b */ /* 0x000fee0000000200 */
[----:B------:R-:W-:Y:S01]  /*7da0*/  HMMA.16816.F32 R64, R164, R190, RZ ;  /* 0x000000bea440723c */ /* 0x000fe200000018ff */
[----:B------:R-:W1:Y:S07]  /*7db0*/  LDSM.16.M88.4 R164, [R220+0x2000] ;  /* 0x00200000dca4783b */ /* 0x000e6e0000000200 */
[-C--:B---3--:R-:W-:Y:S01]  /*7dc0*/  HMMA.16816.F32 R4, R192, R196.reuse, R4 ;  /* 0x000000c4c004723c */ /* 0x088fe20000001804 */
[----:B------:R-:W2:Y:S07]  /*7dd0*/  LDSM.16.M88.4 R188, [R219+0x7800] ;  /* 0x00780000dbbc783b */ /* 0x000eae0000000200 */
[C---:B----4-:R-:W-:Y:S08]  /*7de0*/  HMMA.16816.F32 R8, R200.reuse, R196, R8 ;  /* 0x000000c4c808723c */ /* 0x050ff00000001808 */
[-C--:B------:R-:W-:Y:S08]  /*7df0*/  HMMA.16816.F32 R12, R200, R198.reuse, R12 ;  /* 0x000000c6c80c723c */ /* 0x080ff0000000180c */
[C---:B------:R-:W-:Y:S01]  /*7e00*/  HMMA.16816.F32 R16, R192.reuse, R198, R16 ;  /* 0x000000c6c010723c */ /* 0x040fe20000001810 */
[----:B------:R-:W3:Y:S07]  /*7e10*/  LDSM.16.M88.4 R196, [R219+0x7c00] ;  /* 0x007c0000dbc4783b */ /* 0x000eee0000000200 */
[-C--:B------:R-:W-:Y:S08]  /*7e20*/  HMMA.16816.F32 R20, R192, R204.reuse, R20 ;  /* 0x000000ccc014723c */ /* 0x080ff00000001814 */
[C---:B------:R-:W-:Y:S08]  /*7e30*/  HMMA.16816.F32 R24, R200.reuse, R204, R24 ;  /* 0x000000ccc818723c */ /* 0x040ff00000001818 */
[-C--:B------:R-:W-:Y:S08]  /*7e40*/  HMMA.16816.F32 R28, R200, R206.reuse, R28 ;  /* 0x000000cec81c723c */ /* 0x080ff0000000181c */
[C---:B------:R-:W-:Y:S01]  /*7e50*/  HMMA.16816.F32 R32, R192.reuse, R206, R32 ;  /* 0x000000cec020723c */ /* 0x040fe20000001820 */
[----:B------:R-:W-:Y:S07]  /*7e60*/  LDSM.16.M88.4 R204, [R217+0x7000] ;  /* 0x00700000d9cc783b */ /* 0x000fee0000000200 */
[-C--:B-----5:R-:W-:Y:S08]  /*7e70*/  HMMA.16816.F32 R36, R192, R208.reuse, R36 ;  /* 0x000000d0c024723c */ /* 0x0a0ff00000001824 */
[C---:B------:R-:W-:Y:S08]  /*7e80*/  HMMA.16816.F32 R40, R200.reuse, R208, R40 ;  /* 0x000000d0c828723c */ /* 0x040ff00000001828 */
[-C--:B------:R-:W-:Y:S08]  /*7e90*/  HMMA.16816.F32 R44, R200, R210.reuse, R44 ;  /* 0x000000d2c82c723c */ /* 0x080ff0000000182c */
[C---:B------:R-:W-:Y:S01]  /*7ea0*/  HMMA.16816.F32 R48, R192.reuse, R210, R48 ;  /* 0x000000d2c030723c */ /* 0x040fe20000001830 */
[----:B------:R-:W-:Y:S07]  /*7eb0*/  LDSM.16.M88.4 R208, [R168+0x3000] ;  /* 0x00300000a8d0783b */ /* 0x000fee0000000200 */
[-C--:B------:R-:W-:Y:S08]  /*7ec0*/  HMMA.16816.F32 R52, R192, R172.reuse, R52 ;  /* 0x000000acc034723c */ /* 0x080ff00000001834 */
[C---:B------:R-:W-:Y:S08]  /*7ed0*/  HMMA.16816.F32 R56, R200.reuse, R172, R56 ;  /* 0x000000acc838723c */ /* 0x040ff00000001838 */
[-C--:B------:R-:W-:Y:S01]  /*7ee0*/  HMMA.16816.F32 R60, R200, R174.reuse, R60 ;  /* 0x000000aec83c723c */ /* 0x080fe2000000183c */
[----:B------:R-:W4:Y:S07]  /*7ef0*/  LDSM.16.M88.4 R200, [R168+0x2000] ;  /* 0x00200000a8c8783b */ /* 0x000f2e0000000200 */
[----:B------:R-:W-:Y:S01]  /*7f00*/  HMMA.16816.F32 R64, R192, R174, R64 ;  /* 0x000000aec040723c */ /* 0x000fe20000001840 */
[----:B------:R-:W5:Y:S07]  /*7f10*/  LDSM.16.M88.4 R172, [R217+0x7800] ;  /* 0x00780000d9ac783b */ /* 0x000f6e0000000200 */
[-C--:B-1----:R-:W-:Y:S01]  /*7f20*/  HMMA.16816.F32 R4, R164, R176.reuse, R4 ;  /* 0x000000b0a404723c */ /* 0x082fe20000001804 */
[----:B------:R-:W-:Y:S07]  /*7f30*/  LDSM.16.M88.4 R192, [R219+0x8c00] ;  /* 0x008c0000dbc0783b */ /* 0x000fee0000000200 */
[C---:B------:R-:W-:Y:S08]  /*7f40*/  HMMA.16816.F32 R8, R180.reuse, R176, R8 ;  /* 0x000000b0b408723c */ /* 0x040ff00000001808 */
[-C--:B------:R-:W-:Y:S08]  /*7f50*/  HMMA.16816.F32 R12, R180, R178.reuse, R12 ;  /* 0x000000b2b40c723c */ /* 0x080ff0000000180c */
[C---:B------:R-:W-:Y:S01]  /*7f60*/  HMMA.16816.F32 R16, R164.reuse, R178, R16 ;  /* 0x000000b2a410723c */ /* 0x040fe20000001810 */
[----:B------:R-:W1:Y:S07]  /*7f70*/  LDSM.16.M88.4 R176, [R217+0x7c00] ;  /* 0x007c0000d9b0783b */ /* 0x000e6e0000000200 */
[-C--:B------:R-:W-:Y:S08]  /*7f80*/  HMMA.16816.F32 R20, R164, R184.reuse, R20 ;  /* 0x000000b8a414723c */ /* 0x080ff00000001814 */
[C---:B------:R-:W-:Y:S08]  /*7f90*/  HMMA.16816.F32 R24, R180.reuse, R184, R24 ;  /* 0x000000b8b418723c */ /* 0x040ff00000001818 */
[-C--:B------:R-:W-:Y:S08]  /*7fa0*/  HMMA.16816.F32 R28, R180, R186.reuse, R28 ;  /* 0x000000bab41c723c */ /* 0x080ff0000000181c */
[C---:B------:R-:W-:Y:S01]  /*7fb0*/  HMMA.16816.F32 R32, R164.reuse, R186, R32 ;  /* 0x000000baa420723c */ /* 0x040fe20000001820 */
[----:B------:R-:W-:Y:S07]  /*7fc0*/  LDSM.16.M88.4 R184, [R220+0x5000] ;  /* 0x00500000dcb8783b */ /* 0x000fee0000000200 */
[-C--:B--2---:R-:W-:Y:S08]  /*7fd0*/  HMMA.16816.F32 R36, R164, R188.reuse, R36 ;  /* 0x000000bca424723c */ /* 0x084ff00000001824 */
[C---:B------:R-:W-:Y:S08]  /*7fe0*/  HMMA.16816.F32 R40, R180.reuse, R188, R40 ;  /* 0x000000bcb428723c */ /* 0x040ff00000001828 */
[-C--:B------:R-:W-:Y:S08]  /*7ff0*/  HMMA.16816.F32 R44, R180, R190.reuse, R44 ;  /* 0x000000beb42c723c */ /* 0x080ff0000000182c */
[C---:B------:R-:W-:Y:S01]  /*8000*/  HMMA.16816.F32 R48, R164.reuse, R190, R48 ;  /* 0x000000bea430723c */ /* 0x040fe20000001830 */
[----:B------:R-:W-:Y:S07]  /*8010*/  LDSM.16.M88.4 R188, [R219+0x8800] ;  /* 0x00880000dbbc783b */ /* 0x000fee0000000200 */
[-C--:B---3--:R-:W-:Y:S08]  /*8020*/  HMMA.16816.F32 R52, R164, R196.reuse, R52 ;  /* 0x000000c4a434723c */ /* 0x088ff00000001834 */
[C---:B------:R-:W-:Y:S08]  /*8030*/  HMMA.16816.F32 R56, R180.reuse, R196, R56 ;  /* 0x000000c4b438723c */ /* 0x040ff00000001838 */
[-C--:B------:R-:W-:Y:S01]  /*8040*/  HMMA.16816.F32 R60, R180, R198.reuse, R60 ;  /* 0x000000c6b43c723c */ /* 0x080fe2000000183c */
[----:B------:R-:W-:Y:S07]  /*8050*/  LDSM.16.M88.4 R180, [R219+0x8000] ;  /* 0x00800000dbb4783b */ /* 0x000fee0000000200 */
[----:B------:R-:W-:Y:S01]  /*8060*/  HMMA.16816.F32 R64, R164, R198, R64 ;  /* 0x000000c6a440723c */ /* 0x000fe20000001840 */
[----:B------:R-:W2:Y:S07]  /*8070*/  LDSM.16.M88.4 R164, [R220+0x4000] ;  /* 0x00400000dca4783b */ /* 0x000eae0000000200 */
[-C--:B----4-:R-:W-:Y:S01]  /*8080*/  HMMA.16816.F32 R4, R200, R204.reuse, R4 ;  /* 0x000000ccc804723c */ /* 0x090fe20000001804 */
[----:B------:R-:W-:Y:S07]  /*8090*/  LDSM.16.M88.4 R196, [R168+0x4000] ;  /* 0x00400000a8c4783b */ /* 0x000fee0000000200 */
[C---:B------:R-:W-:Y:S08]  /*80a0*/  HMMA.16816.F32 R8, R208.reuse, R204, R8 ;  /* 0x000000ccd008723c */ /* 0x040ff00000001808 */
[-C--:B------:R-:W-:Y:S08]  /*80b0*/  HMMA.16816.F32 R12, R208, R206.reuse, R12 ;  /* 0x000000ced00c723c */ /* 0x080ff0000000180c */
[C---:B------:R-:W-:Y:S01]  /*80c0*/  HMMA.16816.F32 R16, R200.reuse, R206, R16 ;  /* 0x000000cec810723c */ /* 0x040fe20000001810 */
[----:B------:R-:W-:Y:S07]  /*80d0*/  LDSM.16.M88.4 R204, [R217+0x8000] ;  /* 0x00800000d9cc783b */ /* 0x000fee0000000200 */
        /* <DEDUP_REMOVED lines=9> */
[----:B------:R-:W3:Y:S07]  /*8170*/  LDSM.16.M88.4 R172, [R219+0x8400] ;  /* 0x00840000dbac783b */ /* 0x000eee0000000200 */
[-C--:B-1----:R-:W-:Y:S08]  /*8180*/  HMMA.16816.F32 R52, R200, R176.reuse, R52 ;  /* 0x000000b0c834723c */ /* 0x082ff00000001834 */
[C---:B------:R-:W-:Y:S08]  /*8190*/  HMMA.16816.F32 R56, R208.reuse, R176, R56 ;  /* 0x000000b0d038723c */ /* 0x040ff00000001838 */
[-C--:B------:R-:W-:Y:S01]  /*81a0*/  HMMA.16816.F32 R60, R208, R178.reuse, R60 ;  /* 0x000000b2d03c723c */ /* 0x080fe2000000183c */
[----:B------:R-:W1:Y:S07]  /*81b0*/  LDSM.16.M88.4 R208, [R168+0x5000] ;  /* 0x00500000a8d0783b */ /* 0x000e6e0000000200 */
[----:B------:R-:W-:Y:S01]  /*81c0*/  HMMA.16816.F32 R64, R200, R178, R64 ;  /* 0x000000b2c840723c */ /* 0x000fe20000001840 */
[----:B------:R-:W4:Y:S07]  /*81d0*/  LDSM.16.M88.4 R176, [R217+0x8400] ;  /* 0x00840000d9b0783b */ /* 0x000f2e0000000200 */
[-C--:B--2---:R-:W-:Y:S01]  /*81e0*/  HMMA.16816.F32 R4, R164, R180.reuse, R4 ;  /* 0x000000b4a404723c */ /* 0x084fe20000001804 */
[----:B------:R-:W2:Y:S01]  /*81f0*/  LDSM.16.M88.4 R200, [R217+0x8800] ;  /* 0x00880000d9c8783b */ /* 0x000ea20000000200 */
[----:B------:R-:W-:Y:S06]  /*8200*/  DEPBAR.LE SB0, 0x0 ;  /* 0x000080000000791a */ /* 0x000fec0000000000 */
[C---:B------:R-:W-:Y:S01]  /*8210*/  HMMA.16816.F32 R8, R184.reuse, R180, R8 ;  /* 0x000000b4b808723c */ /* 0x040fe20000001808 */
[----:B------:R-:W-:Y:S07]  /*8220*/  BAR.SYNC.DEFER_BLOCKING 0x0 ;  /* 0x0000000000007b1d */ /* 0x000fee0000010000 */
[-C--:B------:R-:W-:Y:S08]  /*8230*/  HMMA.16816.F32 R12, R184, R182.reuse, R12 ;  /* 0x000000b6b80c723c */ /* 0x080ff0000000180c */
[C---:B------:R-:W-:Y:S08]  /*8240*/  HMMA.16816.F32 R16, R164.reuse, R182, R16 ;  /* 0x000000b6a410723c */ /* 0x040ff00000001810 */
[-C--:B---3--:R-:W-:Y:S08]  /*8250*/  HMMA.16816.F32 R20, R164, R172.reuse, R20 ;  /* 0x000000aca414723c */ /* 0x088ff00000001814 */
[C---:B------:R-:W-:Y:S08]  /*8260*/  HMMA.16816.F32 R24, R184.reuse, R172, R24 ;  /* 0x000000acb818723c */ /* 0x040ff00000001818 */
[-C--:B------:R-:W-:Y:S08]  /*8270*/  HMMA.16816.F32 R28, R184, R174.reuse, R28 ;  /* 0x000000aeb81c723c */ /* 0x080ff0000000181c */
        /* <DEDUP_REMOVED lines=8> */
[----:B------:R-:W-:Y:S08]  /*8300*/  HMMA.16816.F32 R64, R164, R194, R64 ;  /* 0x000000c2a440723c */ /* 0x000ff00000001840 */
[-C--:B------:R-:W-:Y:S08]  /*8310*/  HMMA.16816.F32 R4, R196, R204.reuse, R4 ;  /* 0x000000ccc404723c */ /* 0x080ff00000001804 */
[C---:B-1----:R-:W-:Y:S08]  /*8320*/  HMMA.16816.F32 R8, R208.reuse, R204, R8 ;  /* 0x000000ccd008723c */ /* 0x042ff00000001808 */
[-C--:B------:R-:W-:Y:S08]  /*8330*/  HMMA.16816.F32 R12, R208, R206.reuse, R12 ;  /* 0x000000ced00c723c */ /* 0x080ff0000000180c */
[C---:B------:R-:W-:Y:S04]  /*8340*/  HMMA.16816.F32 R16, R196.reuse, R206, R16 ;  /* 0x000000cec410723c */ /* 0x040fe80000001810 */
[----:B------:R-:W-:Y:S04]  /*8350*/  FMNMX3.FTZ R171, R2, R10, R11, !PT ;  /* 0x0000000a02ab7276 */ /* 0x000fe8000781000b */
[-C--:B----4-:R-:W-:Y:S03]  /*8360*/  HMMA.16816.F32 R20, R196, R176.reuse, R20 ;  /* 0x000000b0c414723c */ /* 0x090fe60000001814 */
[----:B------:R-:W-:Y:S05]  /*8370*/  FMNMX3.FTZ R171, R171, R14, R15, !PT ;  /* 0x0000000eabab7276 */ /* 0x000fea000781000f */
[C---:B------:R-:W-:Y:S08]  /*8380*/  HMMA.16816.F32 R24, R208.reuse, R176, R24 ;  /* 0x000000b0d018723c */ /* 0x040ff00000001818 */
[-C--:B------:R-:W-:Y:S08]  /*8390*/  HMMA.16816.F32 R28, R208, R178.reuse, R28 ;  /* 0x000000b2d01c723c */ /* 0x080ff0000000181c */
[C---:B------:R-:W-:Y:S04]  /*83a0*/  HMMA.16816.F32 R32, R196.reuse, R178, R32 ;  /* 0x000000b2c420723c */ /* 0x040fe80000001820 */
[----:B------:R-:W-:Y:S04]  /*83b0*/  FMNMX3.FTZ R171, R171, R26, R27, !PT ;  /* 0x0000001aabab7276 */ /* 0x000fe8000781001b */
[-C--:B--2---:R-:W-:Y:S03]  /*83c0*/  HMMA.16816.F32 R36, R196, R200.reuse, R36 ;  /* 0x000000c8c424723c */ /* 0x084fe60000001824 */
[----:B------:R-:W-:Y:S05]  /*83d0*/  FMNMX3.FTZ R171, R171, R30, R31, !PT ;  /* 0x0000001eabab7276 */ /* 0x000fea000781001f */
[C---:B------:R-:W-:Y:S08]  /*83e0*/  HMMA.16816.F32 R40, R208.reuse, R200, R40 ;  /* 0x000000c8d028723c */ /* 0x040ff00000001828 */
[-C--:B------:R-:W-:Y:S08]  /*83f0*/  HMMA.16816.F32 R44, R208, R202.reuse, R44 ;  /* 0x000000cad02c723c */ /* 0x080ff0000000182c */
[C---:B------:R-:W-:Y:S04]  /*8400*/  HMMA.16816.F32 R48, R196.reuse, R202, R48 ;  /* 0x000000cac430723c */ /* 0x040fe80000001830 */
[----:B------:R-:W-:Y:S04]  /*8410*/  FMNMX3.FTZ R171, R171, R42, R43, !PT ;  /* 0x0000002aabab7276 */ /* 0x000fe8000781002b */
[-C--:B------:R-:W-:Y:S03]  /*8420*/  HMMA.16816.F32 R52, R196, R212.reuse, R52 ;  /* 0x000000d4c434723c */ /* 0x080fe60000001834 */
[----:B------:R-:W-:Y:S05]  /*8430*/  FMNMX3.FTZ R171, R171, R46, R47, !PT ;  /* 0x0000002eabab7276 */ /* 0x000fea000781002f */
[C---:B------:R-:W-:Y:S04]  /*8440*/  HMMA.16816.F32 R56, R208.reuse, R212, R56 ;  /* 0x000000d4d038723c */ /* 0x040fe80000001838 */
[----:B------:R-:W-:Y:S02]  /*8450*/  FMNMX3.FTZ R212, R169, R8, R9, !PT ;  /* 0x00000008a9d47276 */ /* 0x000fe40007810009 */
[----:B------:R-:W-:Y:S02]  /*8460*/  FMNMX3.FTZ R213, R0, R6, R7, !PT ;  /* 0x0000000600d57276 */ /* 0x000fe40007810007 */
[----:B------:R-:W-:Y:S01]  /*8470*/  FMNMX3.FTZ R212, R212, R12, R13, !PT ;  /* 0x0000000cd4d47276 */ /* 0x000fe2000781000d */
[-C--:B------:R-:W-:Y:S03]  /*8480*/  HMMA.16816.F32 R60, R208, R214.reuse, R60 ;  /* 0x000000d6d03c723c */ /* 0x080fe6000000183c */
[----:B------:R-:W-:Y:S02]  /*8490*/  FMNMX3.FTZ R213, R213, R18, R19, !PT ;  /* 0x00000012d5d57276 */ /* 0x000fe40007810013 */
[----:B------:R-:W-:Y:S02]  /*84a0*/  FMNMX3.FTZ R212, R212, R24, R25, !PT ;  /* 0x00000018d4d47276 */ /* 0x000fe40007810019 */
[----:B------:R-:W-:Y:S01]  /*84b0*/  FMNMX3.FTZ R213, R213, R22, R23, !PT ;  /* 0x00000016d5d57276 */ /* 0x000fe20007810017 */
[----:B------:R-:W-:Y:S04]  /*84c0*/  HMMA.16816.F32 R64, R196, R214, R64 ;  /* 0x000000d6c440723c */ /* 0x000fe80000001840 */
[----:B------:R-:W-:Y:S02]  /*84d0*/  FMNMX3.FTZ R214, R3, R4, R5, !PT ;  /* 0x0000000403d67276 */ /* 0x000fe40007810005 */
        /* <DEDUP_REMOVED lines=18> */
[----:B------:R-:W-:Y:S01]  /*8600*/  FMNMX3.FTZ R213, R213, R66, R67, !PT ;  /* 0x00000042d5d57276 */ /* 0x000fe20007810043 */
[----:B------:R-:W-:Y:S06]  /*8610*/  @P0 BRA `(.L_x_14) ;  /* 0xfffffff000b40947 */ /* 0x000fec000383ffff */
.L_x_13:
[----:B------:R-:W2:Y:S08]  /*8620*/  SHFL.BFLY PT, R167, R214, 0x2, 0x1f ;  /* 0x0c401f00d6a77f89 */ /* 0x000eb000000e0000 */
[----:B------:R-:W3:Y:S08]  /*8630*/  SHFL.BFLY PT, R166, R213, 0x2, 0x1f ;  /* 0x0c401f00d5a67f89 */ /* 0x000ef000000e0000 */
[----:B------:R-:W4:Y:S08]  /*8640*/  SHFL.BFLY PT, R165, R212, 0x2, 0x1f ;  /* 0x0c401f00d4a57f89 */ /* 0x000f3000000e0000 */
[----:B------:R-:W5:Y:S08]  /*8650*/  SHFL.BFLY PT, R164, R171, 0x2, 0x1f ;  /* 0x0c401f00aba47f89 */ /* 0x000f7000000e0000 */
[----:B-1----:R-:W-:Y:S01]  /*8660*/  LDSM.16.MT88.4 R176, [R216+0x9000] ;  /* 0x00900000d8b0783b */ /* 0x002fe20000004200 */
[----:B--2---:R-:W-:Y:S02]  /*8670*/  FMNMX.FTZ R174, R214, R167, !PT ;  /* 0x000000a7d6ae7209 */ /* 0x004fe40007810000 */
[----:B---3--:R-:W-:Y:S05]  /*8680*/  FMNMX.FTZ R173, R213, R166, !PT ;  /* 0x000000a6d5ad7209 */ /* 0x008fea0007810000 */
[----:B------:R-:W1:Y:S01]  /*8690*/  SHFL.BFLY PT, R167, R174, 0x1, 0x1f ;  /* 0x0c201f00aea77f89 */ /* 0x000e6200000e0000 */
[----:B----4-:R-:W-:Y:S02]  /*86a0*/  FMNMX.FTZ R172, R212, R165, !PT ;  /* 0x000000a5d4ac7209 */ /* 0x010fe40007810000 */
[----:B-----5:R-:W-:Y:S05]  /*86b0*/  FMNMX.FTZ R170, R171, R164, !PT ;  /* 0x000000a4abaa7209 */ /* 0x020fea0007810000 */
[----:B------:R-:W2:Y:S08]  /*86c0*/  SHFL.BFLY PT, R175, R172, 0x1, 0x1f ;  /* 0x0c201f00acaf7f89 */ /* 0x000eb000000e0000 */
[----:B------:R-:W3:Y:S08]  /*86d0*/  SHFL.BFLY PT, R164, R173, 0x1, 0x1f ;  /* 0x0c201f00ada47f89 */ /* 0x000ef000000e0000 */
[----:B------:R-:W4:Y:S01]  /*86e0*/  SHFL.BFLY PT, R165, R170, 0x1, 0x1f ;  /* 0x0c201f00aaa57f89 */ /* 0x000f2200000e0000 */
[----:B-1----:R-:W-:Y:S04]  /*86f0*/  FMNMX.FTZ R168, R174, R167, !PT ;  /* 0x000000a7aea87209 */ /* 0x002fe80007810000 */
[C---:B------:R-:W-:Y:S01]  /*8700*/  FSETP.NEU.FTZ.AND P1, PT, R168.reuse, -INF , PT ;  /* 0xff800000a800780b */ /* 0x040fe20003f3d000 */
[C---:B------:R-:W-:Y:S01]  /*8710*/  FADD.FTZ R3, -R168.reuse, R3 ;  /* 0x00000003a8037221 */ /* 0x040fe20000010100 */
[----:B------:R-:W-:Y:S01]  /*8720*/  FMUL.FTZ R195, R168, UR4 ;  /* 0x00000004a8c37c20 */ /* 0x000fe20008410000 */
[----:B--2---:R-:W-:Y:S04]  /*8730*/  FMNMX.FTZ R166, R172, R175, !PT ;  /* 0x000000afaca67209 */ /* 0x004fe80007810000 */
[----:B------:R-:W-:Y:S02]  /*8740*/  FSEL R195, R195, RZ, P1 ;  /* 0x000000ffc3c37208 */ /* 0x000fe40000800000 */
[----:B---3--:R-:W-:Y:S01]  /*8750*/  FMNMX.FTZ R167, R173, R164, !PT ;  /* 0x000000a4ada77209 */ /* 0x008fe20007810000 */
[----:B------:R-:W-:Y:S01]  /*8760*/  FMUL.FTZ R194, R166, UR4 ;  /* 0x00000004a6c27c20 */ /* 0x000fe20008410000 */
[----:B------:R-:W1:Y:S01]  /*8770*/  LDSM.16.MT88.4 R172, [R218+0x9000] ;  /* 0x00900000daac783b */ /* 0x000e620000004200 */
[----:B----4-:R-:W-:Y:S01]  /*8780*/  FMNMX.FTZ R165, R170, R165, !PT ;  /* 0x000000a5aaa57209 */ /* 0x010fe20007810000 */
[----:B------:R-:W-:Y:S01]  /*8790*/  FFMA.FTZ R171, R16, UR4, -R195 ;  /* 0x0000000410ab7c23 */ /* 0x000fe200080108c3 */
[----:B------:R-:W-:Y:S01]  /*87a0*/  FADD.FTZ R164, -R167, R0 ;  /* 0x00000000a7a47221 */ /* 0x000fe20000010100 */
[----:B------:R-:W-:Y:S01]  /*87b0*/  FADD.FTZ R0, -R166, R169 ;  /* 0x000000a9a6007221 */ /* 0x000fe20000010100 */
[----:B------:R-:W-:Y:S01]  /*87c0*/  FMUL.FTZ R169, R3, UR4 ;  /* 0x0000000403a97c20 */ /* 0x000fe20008410000 */
[C---:B------:R-:W-:Y:S01]  /*87d0*/  FMUL.FTZ R196, R167.reuse, UR4 ;  /* 0x00000004a7c47c20 */ /* 0x040fe20008410000 */
[----:B------:R-:W-:Y:S01]  /*87e0*/  FMUL.FTZ R3, R164, UR4 ;  /* 0x00000004a4037c20 */ /* 0x000fe20008410000 */
[----:B------:R-:W-:Y:S01]  /*87f0*/  FSETP.NEU.FTZ.AND P0, PT, R167, -INF , PT ;  /* 0xff800000a700780b */ /* 0x000fe20003f1d000 */
[----:B------:R2:W3:Y:S01]  /*8800*/  MUFU.EX2 R164, R169 ;  /* 0x000000a900a47308 */ /* 0x0004e20000000800 */
[C---:B------:R-:W-:Y:S01]  /*8810*/  FADD.FTZ R2, -R165.reuse, R2 ;  /* 0x00000002a5027221 */ /* 0x040fe20000010100 */
[----:B------:R-:W-:Y:S01]  /*8820*/  FMUL.FTZ R193, R165, UR4 ;  /* 0x00000004a5c17c20 */ /* 0x000fe20008410000 */
[----:B------:R-:W-:Y:S01]  /*8830*/  FSEL R196, R196, RZ, P0 ;  /* 0x000000ffc4c47208 */ /* 0x000fe20000000000 */
[----:B------:R-:W-:Y:S01]  /*8840*/  FMUL.FTZ R170, R0, UR4 ;  /* 0x0000000400aa7c20 */ /* 0x000fe20008410000 */
[----:B------:R-:W-:Y:S01]  /*8850*/  FSETP.NEU.FTZ.AND P1, PT, R166, -INF , PT ;  /* 0xff800000a600780b */ /* 0x000fe20003f3d000 */
[--C-:B------:R-:W-:Y:S01]  /*8860*/  FFMA.FTZ R180, R17, UR4, -R195.reuse ;  /* 0x0000000411b47c23 */ /* 0x100fe200080108c3 */
[----:B------:R-:W-:Y:S01]  /*8870*/  FSETP.NEU.FTZ.AND P0, PT, R165, -INF , PT ;  /* 0xff800000a500780b */ /* 0x000fe20003f1d000 */
[--C-:B------:R-:W-:Y:S01]  /*8880*/  FFMA.FTZ R182, R18, UR4, -R196.reuse ;  /* 0x0000000412b67c23 */ /* 0x100fe200080108c4 */
[--C-:B------:R-:W-:Y:S01]  /*8890*/  FFMA.FTZ R183, R19, UR4, -R196.reuse ;  /* 0x0000000413b77c23 */ /* 0x100fe200080108c4 */
[--C-:B------:R-:W-:Y:S01]  /*88a0*/  FFMA.FTZ R181, R4, UR4, -R195.reuse ;  /* 0x0000000404b57c23 */ /* 0x100fe200080108c3 */
[--C-:B------:R-:W-:Y:S01]  /*88b0*/  FFMA.FTZ R184, R6, UR4, -R196.reuse ;  /* 0x0000000406b87c23 */ /* 0x100fe200080108c4 */
[----:B------:R-:W-:Y:S01]  /*88c0*/  FFMA.FTZ R7, R7, UR4, -R196 ;  /* 0x0000000407077c23 */ /* 0x000fe200080108c4 */
[----:B------:R-:W-:Y:S01]  /*88d0*/  FMUL.FTZ R0, R2, UR4 ;  /* 0x0000000402007c20 */ /* 0x000fe20008410000 */
[----:B--2---:R-:W-:Y:S01]  /*88e0*/  FFMA.FTZ R169, R5, UR4, -R195 ;  /* 0x0000000405a97c23 */ /* 0x004fe200080108c3 */
[----:B------:R-:W-:Y:S01]  /*88f0*/  FSEL R194, R194, RZ, P1 ;  /* 0x000000ffc2c27208 */ /* 0x000fe20000800000 */
[----:B------:R-:W2:Y:S01]  /*8900*/  MUFU.EX2 R2, R170 ;  /* 0x000000aa00027308 */ /* 0x000ea20000000800 */
[----:B------:R-:W-:Y:S01]  /*8910*/  FSEL R193, R193, RZ, P0 ;  /* 0x000000ffc1c17208 */ /* 0x000fe20000000000 */
[C---:B---3--:R-:W-:Y:S01]  /*8920*/  FMUL.FTZ R4, R164.reuse, R160 ;  /* 0x000000a0a4047220 */ /* 0x048fe20000410000 */
[----:B------:R-:W-:Y:S07]  /*8930*/  FMUL.FTZ R5, R164, R161 ;  /* 0x000000a1a4057220 */ /* 0x000fee0000410000 */
[----:B------:R-:W3:Y:S01]  /*8940*/  MUFU.EX2 R3, R3 ;  /* 0x0000000300037308 */ /* 0x000ee20000000800 */
[--C-:B------:R-:W-:Y:S01]  /*8950*/  FFMA.FTZ R189, R12, UR4, -R194.reuse ;  /* 0x000000040cbd7c23 */ /* 0x100fe200080108c2 */
[--C-:B------:R-:W-:Y:S01]  /*8960*/  FFMA.FTZ R190, R13, UR4, -R194.reuse ;  /* 0x000000040dbe7c23 */ /* 0x100fe200080108c2 */
[--C-:B------:R-:W-:Y:S07]  /*8970*/  FFMA.FTZ R192, R14, UR4, -R193.reuse ;  /* 0x000000040ec07c23 */ /* 0x100fee00080108c1 */
[----:B------:R4:W-:Y:S01]  /*8980*/  MUFU.EX2 R170, R7 ;  /* 0x0000000700aa7308 */ /* 0x0009e20000000800 */
[--C-:B------:R-:W-:Y:S01]  /*8990*/  FFMA.FTZ R191, R15, UR4, -R193.reuse ;  /* 0x000000040fbf7c23 */ /* 0x100fe200080108c1 */
[--C-:B------:R-:W-:Y:S01]  /*89a0*/  FFMA.FTZ R185, R8, UR4, -R194.reuse ;  /* 0x0000000408b97c23 */ /* 0x100fe200080108c2 */
[----:B------:R-:W-:Y:S07]  /*89b0*/  FFMA.FTZ R186, R9, UR4, -R194 ;  /* 0x0000000409ba7c23 */ /* 0x000fee00080108c2 */
[----:B------:R-:W-:Y:S01]  /*89c0*/  MUFU.EX2 R181, R181 ;  /* 0x000000b500b57308 */ /* 0x000fe20000000800 */
[--C-:B------:R-:W-:Y:S01]  /*89d0*/  FFMA.FTZ R187, R10, UR4, -R193.reuse ;  /* 0x000000040abb7c23 */ /* 0x100fe200080108c1 */
[----:B------:R-:W-:Y:S01]  /*89e0*/  FFMA.FTZ R188, R11, UR4, -R193 ;  /* 0x000000040bbc7c23 */ /* 0x000fe200080108c1 */
[C---:B--2---:R-:W-:Y:S07]  /*89f0*/  FMUL.FTZ R8, R2.reuse, R156 ;  /* 0x0000009c02087220 */ /* 0x044fee0000410000 */
[----:B------:R-:W2:Y:S01]  /*8a00*/  MUFU.EX2 R169, R169 ;  /* 0x000000a900a97308 */ /* 0x000ea20000000800 */
[C---:B------:R-:W-:Y:S01]  /*8a10*/  FMUL.FTZ R9, R2.reuse, R157 ;  /* 0x0000009d02097220 */ /* 0x040fe20000410000 */
[C---:B---3--:R-:W-:Y:S01]  /*8a20*/  FMUL.FTZ R6, R3.reuse, R162 ;  /* 0x000000a203067220 */ /* 0x048fe20000410000 */
[C---:B------:R-:W-:Y:S07]  /*8a30*/  FMUL.FTZ R12, R2.reuse, R152 ;  /* 0x00000098020c7220 */ /* 0x040fee0000410000 */
[----:B------:R-:W3:Y:S01]  /*8a40*/  MUFU.EX2 R184, R184 ;  /* 0x000000b800b87308 */ /* 0x000ee20000000800 */
[----:B------:R-:W-:Y:S01]  /*8a50*/  FMUL.FTZ R13, R2, R153 ;  /* 0x00000099020d7220 */ /* 0x000fe20000410000 */
[C---:B----4-:R-:W-:Y:S01]  /*8a60*/  FMUL.FTZ R7, R3.reuse, R163 ;  /* 0x000000a303077220 */ /* 0x050fe20000410000 */
[C---:B------:R-:W-:Y:S07]  /*8a70*/  FMUL.FTZ R16, R164.reuse, R148 ;  /* 0x00000094a4107220 */ /* 0x040fee0000410000 */
[----:B------:R-:W-:Y:S01]  /*8a80*/  MUFU.EX2 R171, R171 ;  /* 0x000000ab00ab7308 */ /* 0x000fe20000000800 */
[----:B------:R-:W-:Y:S01]  /*8a90*/  FMUL.FTZ R17, R164, R149 ;  /* 0x00000095a4117220 */ /* 0x000fe20000410000 */
[C---:B------:R-:W-:Y:S01]  /*8aa0*/  FMUL.FTZ R18, R3.reuse, R150 ;  /* 0x0000009603127220 */ /* 0x040fe20000410000 */
[----:B------:R-:W-:Y:S07]  /*8ab0*/  FMUL.FTZ R19, R3, R151 ;  /* 0x0000009703137220 */ /* 0x000fee0000410000 */
[----:B------:R-:W4:Y:S01]  /*8ac0*/  MUFU.EX2 R180, R180 ;  /* 0x000000b400b47308 */ /* 0x000f220000000800 */
[----:B------:R-:W5:Y:S01]  /*8ad0*/  LDSM.16.MT88.4 R148, [R218+0xa000] ;  /* 0x00a00000da94783b */ /* 0x000f620000004200 */
[----:B--2---:R-:W-:Y:S01]  /*8ae0*/  F2FP.F16.F32.PACK_AB R160, R169, R181 ;  /* 0x000000b5a9a0723e */ /* 0x004fe200000000ff */
[--C-:B------:R-:W-:Y:S07]  /*8af0*/  FFMA.FTZ R205, R36, UR4, -R195.reuse ;  /* 0x0000000424cd7c23 */ /* 0x100fee00080108c3 */
[----:B------:R-:W-:Y:S01]  /*8b00*/  MUFU.EX2 R182, R182 ;  /* 0x000000b600b67308 */ /* 0x000fe20000000800 */
[--C-:B------:R-:W-:Y:S01]  /*8b10*/  FFMA.FTZ R208, R37, UR4, -R195.reuse ;  /* 0x0000000425d07c23 */ /* 0x100fe200080108c3 */
[----:B---3--:R-:W-:Y:S01]  /*8b20*/  F2FP.F16.F32.PACK_AB R161, R170, R184 ;  /* 0x000000b8aaa1723e */ /* 0x008fe200000000ff */
[--C-:B------:R-:W-:Y:S07]  /*8b30*/  FFMA.FTZ R207, R38, UR4, -R196.reuse ;  /* 0x0000000426cf7c23 */ /* 0x100fee00080108c4 */
[----:B------:R-:W2:Y:S01]  /*8b40*/  MUFU.EX2 R183, R183 ;  /* 0x000000b700b77308 */ /* 0x000ea20000000800 */
[--C-:B------:R-:W-:Y:S01]  /*8b50*/  FFMA.FTZ R210, R39, UR4, -R196.reuse ;  /* 0x0000000427d27c23 */ /* 0x100fe200080108c4 */
[--C-:B------:R-:W-:Y:S01]  /*8b60*/  FFMA.FTZ R209, R48, UR4, -R195.reuse ;  /* 0x0000000430d17c23 */ /* 0x100fe200080108c3 */
[----:B------:R-:W-:Y:S07]  /*8b70*/  LDSM.16.MT88.4 R36, [R218+0x9800] ;  /* 0x00980000da24783b */ /* 0x000fee0000004200 */
[----:B------:R-:W3:Y:S01]  /*8b80*/  MUFU.EX2 R0, R0 ;  /* 0x0000000000007308 */ /* 0x000ee20000000800 */
[----:B------:R-:W-:Y:S01]  /*8b90*/  FFMA.FTZ R206, R49, UR4, -R195 ;  /* 0x0000000431ce7c23 */ /* 0x000fe200080108c3 */
[----:B----4-:R-:W-:Y:S01]  /*8ba0*/  F2FP.F16.F32.PACK_AB R162, R180, R171 ;  /* 0x000000abb4a2723e */ /* 0x010fe200000000ff */
[--C-:B------:R-:W-:Y:S07]  /*8bb0*/  FFMA.FTZ R212, R50, UR4, -R196.reuse ;  /* 0x0000000432d47c23 */ /* 0x100fee00080108c4 */
[----:B------:R-:W-:Y:S01]  /*8bc0*/  MUFU.EX2 R185, R185 ;  /* 0x000000b900b97308 */ /* 0x000fe20000000800 */
[----:B------:R-:W-:Y:S01]  /*8bd0*/  FFMA.FTZ R211, R51, UR4, -R196 ;  /* 0x0000000433d37c23 */ /* 0x000fe200080108c4 */
[--C-:B------:R-:W-:Y:S01]  /*8be0*/  FFMA.FTZ R234, R44, UR4, -R194.reuse ;  /* 0x000000042cea7c23 */ /* 0x100fe200080108c2 */
[----:B------:R-:W-:Y:S07]  /*8bf0*/  LDSM.16.MT88.4 R48, [R216+0x9800] ;  /* 0x00980000d830783b */ /* 0x000fee0000004200 */
[----:B------:R-:W4:Y:S01]  /*8c00*/  MUFU.EX2 R186, R186 ;  /* 0x000000ba00ba7308 */ /* 0x000f220000000800 */
[----:B------:R-:W-:Y:S01]  /*8c10*/  FFMA.FTZ R237, R45, UR4, -R194 ;  /* 0x000000042ded7c23 */ /* 0x000fe200080108c2 */
[----:B--2---:R-:W-:Y:S01]  /*8c20*/  F2FP.F16.F32.PACK_AB R163, R183, R182 ;  /* 0x000000b6b7a3723e */ /* 0x004fe200000000ff */
[--C-:B------:R-:W-:Y:S07]  /*8c30*/  FFMA.FTZ R239, R46, UR4, -R193.reuse ;  /* 0x000000042eef7c23 */ /* 0x100fee00080108c1 */
[----:B------:R-:W-:Y:S01]  /*8c40*/  MUFU.EX2 R187, R187 ;  /* 0x000000bb00bb7308 */ /* 0x000fe20000000800 */
[----:B------:R-:W-:Y:S01]  /*8c50*/  FFMA.FTZ R238, R47, UR4, -R193 ;  /* 0x000000042fee7c23 */ /* 0x000fe200080108c1 */
[C---:B---3--:R-:W-:Y:S01]  /*8c60*/  FMUL.FTZ R14, R0.reuse, R154 ;  /* 0x0000009a000e7220 */ /* 0x048fe20000410000 */
[----:B------:R-:W-:Y:S07]  /*8c70*/  LDSM.16.MT88.4 R44, [R216+0xa800] ;  /* 0x00a80000d82c783b */ /* 0x000fee0000004200 */
[----:B------:R-:W2:Y:S01]  /*8c80*/  MUFU.EX2 R188, R188 ;  /* 0x000000bc00bc7308 */ /* 0x000ea20000000800 */
[-C--:B-1----:R-:W-:Y:S09]  /*8c90*/  HMMA.16816.F32 R4, R160, R172.reuse, R4 ;  /* 0x000000aca004723c */ /* 0x082ff20000001804 */
[----:B------:R-:W-:Y:S01]  /*8ca0*/  MUFU.EX2 R189, R189 ;  /* 0x000000bd00bd7308 */ /* 0x000fe20000000800 */
[C---:B------:R-:W-:Y:S01]  /*8cb0*/  FMUL.FTZ R10, R0.reuse, R158 ;  /* 0x0000009e000a7220 */ /* 0x040fe20000410000 */
[----:B------:R-:W-:Y:S08]  /*8cc0*/  FMUL.FTZ R11, R0, R159 ;  /* 0x0000009f000b7220 */ /* 0x000ff00000410000 */
[----:B------:R-:W1:Y:S01]  /*8cd0*/  MUFU.EX2 R190, R190 ;  /* 0x000000be00be7308 */ /* 0x000e620000000800 */
[----:B----4-:R-:W-:Y:S01]  /*8ce0*/  F2FP.F16.F32.PACK_AB R156, R186, R185 ;  /* 0x000000b9ba9c723e */ /* 0x010fe200000000ff */
[----:B------:R-:W-:Y:S01]  /*8cf0*/  FMUL.FTZ R15, R0, R155 ;  /* 0x0000009b000f7220 */ /* 0x000fe20000410000 */
[C---:B------:R-:W-:Y:S07]  /*8d00*/  FMUL.FTZ R68, R164.reuse, R68 ;  /* 0x00000044a4447220 */ /* 0x040fee0000410000 */
[----:B------:R-:W-:Y:S01]  /*8d10*/  MUFU.EX2 R192, R192 ;  /* 0x000000c000c07308 */ /* 0x000fe20000000800 */
[----:B------:R-:W-:Y:S01]  /*8d20*/  FMUL.FTZ R69, R164, R69 ;  /* 0x00000045a4457220 */ /* 0x000fe20000410000 */
[----:B--2---:R-:W-:Y:S01]  /*8d30*/  F2FP.F16.F32.PACK_AB R157, R188, R187 ;  /* 0x000000bbbc9d723e */ /* 0x004fe200000000ff */
[C---:B------:R-:W-:Y:S07]  /*8d40*/  FMUL.FTZ R70, R3.reuse, R70 ;  /* 0x0000004603467220 */ /* 0x040fee0000410000 */
[----:B------:R-:W2:Y:S01]  /*8d50*/  MUFU.EX2 R191, R191 ;  /* 0x000000bf00bf7308 */ /* 0x000ea20000000800 */
[----:B------:R-:W-:Y:S01]  /*8d60*/  FMUL.FTZ R71, R3, R71 ;  /* 0x0000004703477220 */ /* 0x000fe20000410000 */
[----:B------:R-:W3:Y:S01]  /*8d70*/  LDSM.16.MT88.4 R152, [R216+0xa000] ;  /* 0x00a00000d898783b */ /* 0x000ee20000004200 */
[--C-:B------:R-:W-:Y:S01]  /*8d80*/  FFMA.FTZ R240, R52, UR4, -R195.reuse ;  /* 0x0000000434f07c23 */ /* 0x100fe200080108c3 */
[--C-:B------:R-:W-:Y:S01]  /*8d90*/  FFMA.FTZ R241, R53, UR4, -R195.reuse ;  /* 0x0000000435f17c23 */ /* 0x100fe200080108c3 */
[--C-:B------:R-:W-:Y:S01]  /*8da0*/  FFMA.FTZ R243, R54, UR4, -R196.reuse ;  /* 0x0000000436f37c23 */ /* 0x100fe200080108c4 */
[----:B-1----:R-:W-:Y:S01]  /*8db0*/  F2FP.F16.F32.PACK_AB R158, R190, R189 ;  /* 0x000000bdbe9e723e */ /* 0x002fe200000000ff */
[--C-:B------:R-:W-:Y:S01]  /*8dc0*/  FFMA.FTZ R55, R55, UR4, -R196.reuse ;  /* 0x0000000437377c23 */ /* 0x100fe200080108c4 */
[C---:B------:R-:W-:Y:S01]  /*8dd0*/  FMUL.FTZ R72, R2.reuse, R72 ;  /* 0x0000004802487220 */ /* 0x040fe20000410000 */
[----:B------:R-:W-:Y:S01]  /*8de0*/  FMUL.FTZ R73, R2, R73 ;  /* 0x0000004902497220 */ /* 0x000fe20000410000 */
[C---:B------:R-:W-:Y:S01]  /*8df0*/  FMUL.FTZ R74, R0.reuse, R74 ;  /* 0x0000004a004a7220 */ /* 0x040fe20000410000 */
[----:B------:R-:W-:Y:S01]  /*8e00*/  FMUL.FTZ R75, R0, R75 ;  /* 0x0000004b004b7220 */ /* 0x000fe20000410000 */
[C---:B------:R-:W-:Y:S01]  /*8e10*/  FMUL.FTZ R76, R2.reuse, R76 ;  /* 0x0000004c024c7220 */ /* 0x040fe20000410000 */
[----:B------:R-:W-:Y:S01]  /*8e20*/  FMUL.FTZ R77, R2, R77 ;  /* 0x0000004d024d7220 */ /* 0x000fe20000410000 */
[----:B--2---:R-:W-:Y:S01]  /*8e30*/  F2FP.F16.F32.PACK_AB R159, R191, R192 ;  /* 0x000000c0bf9f723e */ /* 0x004fe200000000ff */
[C---:B------:R-:W-:Y:S01]  /*8e40*/  FMUL.FTZ R78, R0.reuse, R78 ;  /* 0x0000004e004e7220 */ /* 0x040fe20000410000 */
[----:B------:R-:W-:Y:S01]  /*8e50*/  FMUL.FTZ R79, R0, R79 ;  /* 0x0000004f004f7220 */ /* 0x000fe20000410000 */
[C---:B------:R-:W-:Y:S01]  /*8e60*/  FMUL.FTZ R84, R164.reuse, R84 ;  /* 0x00000054a4547220 */ /* 0x040fe20000410000 */
[----:B------:R-:W-:Y:S01]  /*8e70*/  FMUL.FTZ R85, R164, R85 ;  /* 0x00000055a4557220 */ /* 0x000fe20000410000 */
[C---:B------:R-:W-:Y:S01]  /*8e80*/  FMUL.FTZ R86, R3.reuse, R86 ;  /* 0x0000005603567220 */ /* 0x040fe20000410000 */
[C---:B------:R-:W-:Y:S01]  /*8e90*/  FMUL.FTZ R87, R3.reuse, R87 ;  /* 0x0000005703577220 */ /* 0x040fe20000410000 */
[C---:B------:R-:W-:Y:S01]  /*8ea0*/  HMMA.16816.F32 R8, R156.reuse, R172, R8 ;  /* 0x000000ac9c08723c */ /* 0x040fe20000001808 */
[----:B------:R-:W-:Y:S03]  /*8eb0*/  MUFU.EX2 R205, R205 ;  /* 0x000000cd00cd7308 */ /* 0x000fe60000000800 */
[C---:B------:R-:W-:Y:S01]  /*8ec0*/  FMUL.FTZ R88, R2.reuse, R88 ;  /* 0x0000005802587220 */ /* 0x040fe20000410000 */
[----:B------:R-:W-:Y:S01]  /*8ed0*/  FMUL.FTZ R89, R2, R89 ;  /* 0x0000005902597220 */ /* 0x000fe20000410000 */
[C---:B------:R-:W-:Y:S01]  /*8ee0*/  FMUL.FTZ R90, R0.reuse, R90 ;  /* 0x0000005a005a7220 */ /* 0x040fe20000410000 */
[----:B------:R-:W-:Y:S01]  /*8ef0*/  FMUL.FTZ R91, R0, R91 ;  /* 0x0000005b005b7220 */ /* 0x000fe20000410000 */
[-C--:B------:R-:W-:Y:S03]  /*8f00*/  HMMA.16816.F32 R12, R156, R174.reuse, R12 ;  /* 0x000000ae9c0c723c */ /* 0x080fe6000000180c */
[----:B------:R-:W-:Y:S01]  /*8f10*/  MUFU.EX2 R208, R208 ;  /* 0x000000d000d07308 */ /* 0x000fe20000000800 */
[C---:B------:R-:W-:Y:S01]  /*8f20*/  FMUL.FTZ R92, R2.reuse, R92 ;  /* 0x0000005c025c7220 */ /* 0x040fe20000410000 */
[----:B------:R-:W-:Y:S01]  /*8f30*/  FMUL.FTZ R93, R2, R93 ;  /* 0x0000005d025d7220 */ /* 0x000fe20000410000 */
[C---:B------:R-:W-:Y:S01]  /*8f40*/  FMUL.FTZ R94, R0.reuse, R94 ;  /* 0x0000005e005e7220 */ /* 0x040fe20000410000 */
[----:B------:R-:W-:Y:S01]  /*8f50*/  FMUL.FTZ R95, R0, R95 ;  /* 0x0000005f005f7220 */ /* 0x000fe20000410000 */
[C---:B------:R-:W-:Y:S01]  /*8f60*/  FMUL.FTZ R96, R164.reuse, R96 ;  /* 0x00000060a4607220 */ /* 0x040fe20000410000 */
[C---:B------:R-:W-:Y:S04]  /*8f70*/  HMMA.16816.F32 R16, R160.reuse, R174, R16 ;  /* 0x000000aea010723c */ /* 0x040fe80000001810 */
[----:B------:R-:W-:Y:S01]  /*8f80*/  MUFU.EX2 R207, R207 ;  /* 0x000000cf00cf7308 */ /* 0x000fe20000000800 */
[C---:B------:R-:W-:Y:S01]  /*8f90*/  FMUL.FTZ R97, R164.reuse, R97 ;  /* 0x00000061a4617220 */ /* 0x040fe20000410000 */
[C---:B------:R-:W-:Y:S01]  /*8fa0*/  FMUL.FTZ R98, R3.reuse, R98 ;  /* 0x0000006203627220 */ /* 0x040fe20000410000 */
[C---:B------:R-:W-:Y:S01]  /*8fb0*/  FMUL.FTZ R99, R3.reuse, R99 ;  /* 0x0000006303637220 */ /* 0x040fe20000410000 */
[C---:B------:R-:W-:Y:S01]  /*8fc0*/  FMUL.FTZ R100, R164.reuse, R100 ;  /* 0x00000064a4647220 */ /* 0x040fe20000410000 */
[-C--:B------:R-:W-:Y:S05]  /*8fd0*/  HMMA.16816.F32 R68, R160, R176.reuse, R68 ;  /* 0x000000b0a044723c */ /* 0x080fea0000001844 */
[----:B------:R-:W-:Y:S01]  /*8fe0*/  MUFU.EX2 R210, R210 ;  /* 0x000000d200d27308 */ /* 0x000fe20000000800 */
[----:B------:R-:W-:Y:S01]  /*8ff0*/  FMUL.FTZ R101, R164, R101 ;  /* 0x00000065a4657220 */ /* 0x000fe20000410000 */
[C---:B------:R-:W-:Y:S01]  /*9000*/  FMUL.FTZ R102, R3.reuse, R102 ;  /* 0x0000006603667220 */ /* 0x040fe20000410000 */
[C---:B------:R-:W-:Y:S01]  /*9010*/  FMUL.FTZ R103, R3.reuse, R103 ;  /* 0x0000006703677220 */ /* 0x040fe20000410000 */
[C---:B------:R-:W-:Y:S01]  /*9020*/  FMUL.FTZ R104, R2.reuse, R104 ;  /* 0x0000006802687220 */ /* 0x040fe20000410000 */
[----:B------:R-:W-:Y:S01]  /*9030*/  FMUL.FTZ R105, R2, R105 ;  /* 0x0000006902697220 */ /* 0x000fe20000410000 */
[C---:B------:R-:W-:Y:S04]  /*9040*/  HMMA.16816.F32 R72, R156.reuse, R176, R72 ;  /* 0x000000b09c48723c */ /* 0x040fe80000001848 */
[----:B------:R-:W-:Y:S01]  /*9050*/  MUFU.EX2 R209, R209 ;  /* 0x000000d100d17308 */ /* 0x000fe20000000800 */
[C---:B------:R-:W-:Y:S01]  /*9060*/  FMUL.FTZ R106, R0.reuse, R106 ;  /* 0x0000006a006a7220 */ /* 0x040fe20000410000 */
[----:B------:R-:W-:Y:S01]  /*9070*/  FMUL.FTZ R107, R0, R107 ;  /* 0x0000006b006b7220 */ /* 0x000fe20000410000 */
[C---:B------:R-:W-:Y:S01]  /*9080*/  FMUL.FTZ R108, R2.reuse, R108 ;  /* 0x0000006c026c7220 */ /* 0x040fe20000410000 */
[----:B------:R-:W-:Y:S01]  /*9090*/  FMUL.FTZ R109, R2, R109 ;  /* 0x0000006d026d7220 */ /* 0x000fe20000410000 */
[-C--:B------:R-:W-:Y:S05]  /*90a0*/  HMMA.16816.F32 R76, R156, R178.reuse, R76 ;  /* 0x000000b29c4c723c */ /* 0x080fea000000184c */
[----:B------:R-:W-:Y:S01]  /*90b0*/  MUFU.EX2 R206, R206 ;  /* 0x000000ce00ce7308 */ /* 0x000fe20000000800 */
[C---:B------:R-:W-:Y:S01]  /*90c0*/  FMUL.FTZ R80, R164.reuse, R80 ;  /* 0x00000050a4507220 */ /* 0x040fe20000410000 */
[----:B------:R-:W-:Y:S01]  /*90d0*/  FMUL.FTZ R81, R164, R81 ;  /* 0x00000051a4517220 */ /* 0x000fe20000410000 */
[C---:B------:R-:W-:Y:S01]  /*90e0*/  FMUL.FTZ R82, R3.reuse, R82 ;  /* 0x0000005203527220 */ /* 0x040fe20000410000 */
[C---:B------:R-:W-:Y:S01]  /*90f0*/  FMUL.FTZ R83, R3.reuse, R83 ;  /* 0x0000005303537220 */ /* 0x040fe20000410000 */
[C---:B------:R-:W-:Y:S01]  /*9100*/  FMUL.FTZ R110, R0.reuse, R110 ;  /* 0x0000006e006e7220 */ /* 0x040fe20000410000 */
[----:B------:R-:W-:Y:S01]  /*9110*/  FMUL.FTZ R111, R0, R111 ;  /* 0x0000006f006f7220 */ /* 0x000fe20000410000 */
[C---:B------:R-:W-:Y:S01]  /*9120*/  FMUL.FTZ R112, R164.reuse, R112 ;  /* 0x00000070a4707220 */ /* 0x040fe20000410000 */
[C---:B------:R-:W-:Y:S01]  /*9130*/  FMUL.FTZ R113, R164.reuse, R113 ;  /* 0x00000071a4717220 */ /* 0x040fe20000410000 */
[C---:B------:R-:W-:Y:S01]  /*9140*/  FMUL.FTZ R114, R3.reuse, R114 ;  /* 0x0000007203727220 */ /* 0x040fe20000410000 */
[C---:B------:R-:W-:Y:S01]  /*9150*/  FMUL.FTZ R115, R3.reuse, R115 ;  /* 0x0000007303737220 */ /* 0x040fe20000410000 */
[C---:B------:R-:W-:Y:S01]  /*9160*/  HMMA.16816.F32 R80, R160.reuse, R178, R80 ;  /* 0x000000b2a050723c */ /* 0x040fe20000001850 */
[----:B------:R-:W-:Y:S03]  /*9170*/  MUFU.EX2 R212, R212 ;  /* 0x000000d400d47308 */ /* 0x000fe60000000800 */
[C---:B------:R-:W-:Y:S01]  /*9180*/  FMUL.FTZ R116, R164.reuse, R116 ;  /* 0x00000074a4747220 */ /* 0x040fe20000410000 */
[----:B------:R-:W-:Y:S01]  /*9190*/  FMUL.FTZ R117, R164, R117 ;  /* 0x00000075a4757220 */ /* 0x000fe20000410000 */
[C---:B------:R-:W-:Y:S01]  /*91a0*/  FMUL.FTZ R118, R3.reuse, R118 ;  /* 0x0000007603767220 */ /* 0x040fe20000410000 */
[C---:B------:R-:W-:Y:S01]  /*91b0*/  FMUL.FTZ R119, R3.reuse, R119 ;  /* 0x0000007703777220 */ /* 0x040fe20000410000 */
[-C--:B-----5:R-:W-:Y:S03]  /*91c0*/  HMMA.16816.F32 R84, R160, R148.reuse, R84 ;  /* 0x00000094a054723c */ /* 0x0a0fe60000001854 */
        /* <DEDUP_REMOVED lines=8> */
[----:B------:R-:W-:Y:S01]  /*9250*/  FMUL.FTZ R125, R2, R125 ;  /* 0x0000007d027d7220 */ /* 0x000fe20000410000 */
[C---:B------:R-:W-:Y:S01]  /*9260*/  FMUL.FTZ R126, R0.reuse, R126 ;  /* 0x0000007e007e7220 */ /* 0x040fe20000410000 */
[----:B------:R-:W-:Y:S01]  /*9270*/  FMUL.FTZ R127, R0, R127 ;  /* 0x0000007f007f7220 */ /* 0x000fe20000410000 */
[C---:B------:R-:W-:Y:S01]  /*9280*/  FMUL.FTZ R128, R164.reuse, R128 ;  /* 0x00000080a4807220 */ /* 0x040fe20000410000 */
[-C--:B------:R-:W-:Y:S05]  /*9290*/  HMMA.16816.F32 R92, R156, R150.reuse, R92 ;  /* 0x000000969c5c723c */ /* 0x080fea000000185c */
[----:B------:R-:W-:Y:S01]  /*92a0*/  MUFU.EX2 R237, R237 ;  /* 0x000000ed00ed7308 */ /* 0x000fe20000000800 */
[----:B------:R-:W-:Y:S01]  /*92b0*/  FMUL.FTZ R129, R164, R129 ;  /* 0x00000081a4817220 */ /* 0x000fe20000410000 */
[C---:B------:R-:W-:Y:S01]  /*92c0*/  FMUL.FTZ R130, R3.reuse, R130 ;  /* 0x0000008203827220 */ /* 0x040fe20000410000 */
[----:B------:R-:W-:Y:S01]  /*92d0*/  FMUL.FTZ R131, R3, R131 ;  /* 0x0000008303837220 */ /* 0x000fe20000410000 */
[--C-:B------:R-:W-:Y:S01]  /*92e0*/  FFMA.FTZ R172, R20, UR4, -R195.reuse ;  /* 0x0000000414ac7c23 */ /* 0x100fe200080108c3 */
[C---:B------:R-:W-:Y:S01]  /*92f0*/  FMUL.FTZ R20, R164.reuse, R144 ;  /* 0x00000090a4147220 */ /* 0x040fe20000410000 */
[C---:B------:R-:W-:Y:S01]  /*9300*/  HMMA.16816.F32 R96, R160.reuse, R150, R96 ;  /* 0x00000096a060723c */ /* 0x040fe20000001860 */
[----:B------:R-:W1:Y:S03]  /*9310*/  LDSM.16.MT88.4 R148, [R218+0xb000] ;  /* 0x00b00000da94783b */ /* 0x000e660000004200 */
[----:B------:R-:W-:Y:S01]  /*9320*/  MUFU.EX2 R239, R239 ;  /* 0x000000ef00ef7308 */ /* 0x000fe20000000800 */
[--C-:B------:R-:W-:Y:S01]  /*9330*/  FFMA.FTZ R173, R21, UR4, -R195.reuse ;  /* 0x0000000415ad7c23 */ /* 0x100fe200080108c3 */
[----:B------:R-:W-:Y:S01]  /*9340*/  FMUL.FTZ R21, R164, R145 ;  /* 0x00000091a4157220 */ /* 0x000fe20000410000 */
[--C-:B------:R-:W-:Y:S01]  /*9350*/  FFMA.FTZ R174, R22, UR4, -R196.reuse ;  /* 0x0000000416ae7c23 */ /* 0x100fe200080108c4 */
[----:B------:R-:W-:Y:S01]  /*9360*/  FMUL.FTZ R22, R3, R146 ;  /* 0x0000009203167220 */ /* 0x000fe20000410000 */
[-C--:B---3--:R-:W-:Y:S05]  /*9370*/  HMMA.16816.F32 R100, R160, R152.reuse, R100 ;  /* 0x00000098a064723c */ /* 0x088fea0000001864 */
[----:B------:R-:W-:Y:S01]  /*9380*/  MUFU.EX2 R172, R172 ;  /* 0x000000ac00ac7308 */ /* 0x000fe20000000800 */
[--C-:B------:R-:W-:Y:S01]  /*9390*/  FFMA.FTZ R175, R23, UR4, -R196.reuse ;  /* 0x0000000417af7c23 */ /* 0x100fe200080108c4 */
[----:B------:R-:W-:Y:S01]  /*93a0*/  FMUL.FTZ R23, R3, R147 ;  /* 0x0000009303177220 */ /* 0x000fe20000410000 */
[C---:B------:R-:W-:Y:S01]  /*93b0*/  FMUL.FTZ R132, R2.reuse, R132 ;  /* 0x0000008402847220 */ /* 0x040fe20000410000 */
[----:B------:R-:W-:Y:S01]  /*93c0*/  LDSM.16.MT88.4 R144, [R218+0x9400] ;  /* 0x00940000da90783b */ /* 0x000fe20000004200 */
[----:B------:R-:W-:Y:S01]  /*93d0*/  FMUL.FTZ R133, R2, R133 ;  /* 0x0000008502857220 */ /* 0x000fe20000410000 */
[C---:B------:R-:W-:Y:S04]  /*93e0*/  HMMA.16816.F32 R104, R156.reuse, R152, R104 ;  /* 0x000000989c68723c */ /* 0x040fe80000001868 */
[----:B------:R-:W2:Y:S01]  /*93f0*/  MUFU.EX2 R173, R173 ;  /* 0x000000ad00ad7308 */ /* 0x000ea20000000800 */
[C---:B------:R-:W-:Y:S01]  /*9400*/  FMUL.FTZ R134, R0.reuse, R134 ;  /* 0x0000008600867220 */ /* 0x040fe20000410000 */
[----:B------:R-:W-:Y:S01]  /*9410*/  FMUL.FTZ R135, R0, R135 ;  /* 0x0000008700877220 */ /* 0x000fe20000410000 */
[--C-:B------:R-:W-:Y:S01]  /*9420*/  FFMA.FTZ R176, R32, UR4, -R195.reuse ;  /* 0x0000000420b07c23 */ /* 0x100fe200080108c3 */
[C---:B------:R-:W-:Y:S01]  /*9430*/  FMUL.FTZ R32, R2.reuse, R140 ;  /* 0x0000008c02207220 */ /* 0x040fe20000410000 */
[-C--:B------:R-:W-:Y:S05]  /*9440*/  HMMA.16816.F32 R108, R156, R154.reuse, R108 ;  /* 0x0000009a9c6c723c */ /* 0x080fea000000186c */
[----:B------:R-:W-:Y:S01]  /*9450*/  MUFU.EX2 R174, R174 ;  /* 0x000000ae00ae7308 */ /* 0x000fe20000000800 */
[--C-:B------:R-:W-:Y:S01]  /*9460*/  FFMA.FTZ R177, R33, UR4, -R195.reuse ;  /* 0x0000000421b17c23 */ /* 0x100fe200080108c3 */
[----:B------:R-:W-:Y:S01]  /*9470*/  FMUL.FTZ R33, R2, R141 ;  /* 0x0000008d02217220 */ /* 0x000fe20000410000 */
[--C-:B------:R-:W-:Y:S01]  /*9480*/  FFMA.FTZ R178, R34, UR4, -R196.reuse ;  /* 0x0000000422b27c23 */ /* 0x100fe200080108c4 */
[C---:B------:R-:W-:Y:S01]  /*9490*/  FMUL.FTZ R34, R0.reuse, R142 ;  /* 0x0000008e00227220 */ /* 0x040fe20000410000 */
[----:B------:R-:W-:Y:S01]  /*94a0*/  FFMA.FTZ R179, R35, UR4, -R196 ;  /* 0x0000000423b37c23 */ /* 0x000fe200080108c4 */
[C---:B------:R-:W-:Y:S01]  /*94b0*/  HMMA.16816.F32 R112, R160.reuse, R154, R112 ;  /* 0x0000009aa070723c */ /* 0x040fe20000001870 */
[----:B------:R-:W3:Y:S03]  /*94c0*/  LDSM.16.MT88.4 R152, [R216+0xb000] ;  /* 0x00b00000d898783b */ /* 0x000ee60000004200 */
[----:B------:R-:W4:Y:S01]  /*94d0*/  MUFU.EX2 R175, R175 ;  /* 0x000000af00af7308 */ /* 0x000f220000000800 */
[----:B------:R-:W-:Y:S01]  /*94e0*/  FMUL.FTZ R35, R0, R143 ;  /* 0x0000008f00237220 */ /* 0x000fe20000410000 */
[----:B------:R-:W-:Y:S08]  /*94f0*/  FFMA.FTZ R242, R64, UR4, -R195 ;  /* 0x0000000440f27c23 */ /* 0x000ff000080108c3 */
[----:B------:R-:W-:Y:S01]  /*9500*/  MUFU.EX2 R176, R176 ;  /* 0x000000b000b07308 */ /* 0x000fe20000000800 */
[--C-:B------:R-:W-:Y:S01]  /*9510*/  FFMA.FTZ R197, R24, UR4, -R194.reuse ;  /* 0x0000000418c57c23 */ /* 0x100fe200080108c2 */
[C---:B------:R-:W-:Y:S01]  /*9520*/  FMUL.FTZ R24, R164.reuse, R136 ;  /* 0x00000088a4187220 */ /* 0x040fe20000410000 */
[-C--:B-1----:R-:W-:Y:S01]  /*9530*/  HMMA.16816.F32 R116, R160, R148.reuse, R116 ;  /* 0x00000094a074723c */ /* 0x082fe20000001874 */
[----:B------:R-:W1:Y:S06]  /*9540*/  LDSM.16.MT88.4 R140, [R216+0x9400] ;  /* 0x00940000d88c783b */ /* 0x000e6c0000004200 */
[----:B------:R5:W-:Y:S01]  /*9550*/  MUFU.EX2 R64, R55 ;  /* 0x0000003700407308 */ /* 0x000be20000000800 */
[--C-:B------:R-:W-:Y:S01]  /*9560*/  FFMA.FTZ R198, R25, UR4, -R194.reuse ;  /* 0x0000000419c67c23 */ /* 0x100fe200080108c2 */
[----:B------:R-:W-:Y:S01]  /*9570*/  FMUL.FTZ R25, R164, R137 ;  /* 0x00000089a4197220 */ /* 0x000fe20000410000 */
[--C-:B------:R-:W-:Y:S01]  /*9580*/  FFMA.FTZ R202, R26, UR4, -R193.reuse ;  /* 0x000000041aca7c23 */ /* 0x100fe200080108c1 */
[----:B------:R-:W-:Y:S06]  /*9590*/  FMUL.FTZ R26, R3, R138 ;  /* 0x0000008a031a7220 */ /* 0x000fec0000410000 */
[----:B------:R-:W-:Y:S01]  /*95a0*/  MUFU.EX2 R197, R197 ;  /* 0x000000c500c57308 */ /* 0x000fe20000000800 */
[C---:B------:R-:W-:Y:S09]  /*95b0*/  HMMA.16816.F32 R120, R156.reuse, R148, R120 ;  /* 0x000000949c78723c */ /* 0x040ff20000001878 */
[----:B------:R-:W3:Y:S01]  /*95c0*/  MUFU.EX2 R198, R198 ;  /* 0x000000c600c67308 */ /* 0x000ee20000000800 */
[--C-:B------:R-:W-:Y:S01]  /*95d0*/  FFMA.FTZ R199, R27, UR4, -R193.reuse ;  /* 0x000000041bc77c23 */ /* 0x100fe200080108c1 */
[----:B------:R-:W-:Y:S01]  /*95e0*/  FMUL.FTZ R27, R3, R139 ;  /* 0x0000008b031b7220 */ /* 0x000fe20000410000 */
[--C-:B------:R-:W-:Y:S07]  /*95f0*/  FFMA.FTZ R203, R28, UR4, -R194.reuse ;  /* 0x000000041ccb7c23 */ /* 0x100fee00080108c2 */
[----:B------:R-:W-:Y:S01]  /*9600*/  MUFU.EX2 R202, R202 ;  /* 0x000000ca00ca7308 */ /* 0x000fe20000000800 */
[-C--:B------:R-:W-:Y:S01]  /*9610*/  HMMA.16816.F32 R124, R156, R150.reuse, R124 ;  /* 0x000000969c7c723c */ /* 0x080fe2000000187c */
[----:B-----5:R-:W-:Y:S08]  /*9620*/  LDSM.16.MT88.4 R52, [R216+0xac00] ;  /* 0x00ac0000d834783b */ /* 0x020ff00000004200 */
[----:B------:R-:W5:Y:S01]  /*9630*/  MUFU.EX2 R199, R199 ;  /* 0x000000c700c77308 */ /* 0x000f620000000800 */
[----:B--2---:R-:W-:Y:S01]  /*9640*/  F2FP.F16.F32.PACK_AB R28, R173, R172 ;  /* 0x000000acad1c723e */ /* 0x004fe200000000ff */
[--C-:B------:R-:W-:Y:S01]  /*9650*/  FFMA.FTZ R200, R29, UR4, -R194.reuse ;  /* 0x000000041dc87c23 */ /* 0x100fe200080108c2 */
[----:B----4-:R-:W-:Y:S07]  /*9660*/  F2FP.F16.F32.PACK_AB R29, R175, R174 ;  /* 0x000000aeaf1d723e */ /* 0x010fee00000000ff */
[----:B------:R-:W-:Y:S01]  /*9670*/  MUFU.EX2 R203, R203 ;  /* 0x000000cb00cb7308 */ /* 0x000fe20000000800 */
[C---:B------:R-:W-:Y:S01]  /*9680*/  HMMA.16816.F32 R128, R160.reuse, R150, R128 ;  /* 0x00000096a080723c */ /* 0x040fe20000001880 */
[----:B------:R-:W2:Y:S08]  /*9690*/  LDSM.16.MT88.4 R148, [R218+0xa400] ;  /* 0x00a40000da94783b */ /* 0x000eb00000004200 */
[----:B------:R-:W4:Y:S01]  /*96a0*/  MUFU.EX2 R200, R200 ;  /* 0x000000c800c87308 */ /* 0x000f220000000800 */
[----:B---3--:R-:W-:Y:S01]  /*96b0*/  F2FP.F16.F32.PACK_AB R136, R198, R197 ;  /* 0x000000c5c688723e */ /* 0x008fe200000000ff */
[--C-:B------:R-:W-:Y:S01]  /*96c0*/  FFMA.FTZ R204, R30, UR4, -R193.reuse ;  /* 0x000000041ecc7c23 */ /* 0x100fe200080108c1 */
[--C-:B------:R-:W-:Y:S07]  /*96d0*/  FFMA.FTZ R201, R31, UR4, -R193.reuse ;  /* 0x000000041fc97c23 */ /* 0x100fee00080108c1 */
[----:B------:R-:W3:Y:S01]  /*96e0*/  MUFU.EX2 R177, R177 ;  /* 0x000000b100b17308 */ /* 0x000ee20000000800 */
[-C--:B------:R-:W-:Y:S03]  /*96f0*/  HMMA.16816.F32 R20, R160, R152.reuse, R20 ;  /* 0x00000098a014723c */ /* 0x080fe60000001814 */
[----:B-----5:R-:W-:Y:S06]  /*9700*/  F2FP.F16.F32.PACK_AB R137, R199, R202 ;  /* 0x000000cac789723e */ /* 0x020fec00000000ff */
[----:B------:R-:W-:Y:S01]  /*9710*/  MUFU.EX2 R204, R204 ;  /* 0x000000cc00cc7308 */ /* 0x000fe20000000800 */
[--C-:B------:R-:W-:Y:S01]  /*9720*/  FFMA.FTZ R214, R40, UR4, -R194.reuse ;  /* 0x0000000428d67c23 */ /* 0x100fe200080108c2 */
[----:B------:R-:W-:Y:S01]  /*9730*/  FFMA.FTZ R213, R41, UR4, -R194 ;  /* 0x0000000429d57c23 */ /* 0x000fe200080108c2 */
[--C-:B------:R-:W-:Y:S01]  /*9740*/  FFMA.FTZ R236, R42, UR4, -R193.reuse ;  /* 0x000000042aec7c23 */ /* 0x100fe200080108c1 */
[C---:B------:R-:W-:Y:S06]  /*9750*/  HMMA.16816.F32 R132, R156.reuse, R152, R132 ;  /* 0x000000989c84723c */ /* 0x040fec0000001884 */
[----:B------:R-:W-:Y:S01]  /*9760*/  MUFU.EX2 R178, R178 ;  /* 0x000000b200b27308 */ /* 0x000fe20000000800 */
[----:B----4-:R-:W-:Y:S09]  /*9770*/  F2FP.F16.F32.PACK_AB R138, R200, R203 ;  /* 0x000000cbc88a723e */ /* 0x010ff200000000ff */
[----:B------:R-:W4:Y:S01]  /*9780*/  MUFU.EX2 R179, R179 ;  /* 0x000000b300b37308 */ /* 0x000f220000000800 */
[----:B---3--:R-:W-:Y:S01]  /*9790*/  F2FP.F16.F32.PACK_AB R30, R177, R176 ;  /* 0x000000b0b11e723e */ /* 0x008fe200000000ff */
[----:B------:R-:W-:Y:S01]  /*97a0*/  FFMA.FTZ R215, R43, UR4, -R193 ;  /* 0x000000042bd77c23 */ /* 0x000fe200080108c1 */
[-C--:B------:R-:W-:Y:S07]  /*97b0*/  HMMA.16816.F32 R32, R156, R154.reuse, R32 ;  /* 0x0000009a9c20723c */ /* 0x080fee0000001820 */
[----:B------:R-:W3:Y:S01]  /*97c0*/  MUFU.EX2 R201, R201 ;  /* 0x000000c900c97308 */ /* 0x000ee20000000800 */
[----:B------:R-:W5:Y:S01]  /*97d0*/  LDSM.16.MT88.4 R156, [R216+0xa400] ;  /* 0x00a40000d89c783b */ /* 0x000f620000004200 */
[----:B------:R-:W-:Y:S01]  /*97e0*/  F2FP.F16.F32.PACK_AB R42, R237, R234 ;  /* 0x000000eaed2a723e */ /* 0x000fe200000000ff */
[----:B------:R-:W-:Y:S07]  /*97f0*/  FFMA.FTZ R195, R65, UR4, -R195 ;  /* 0x0000000441c37c23 */ /* 0x000fee00080108c3 */
[----:B------:R-:W-:Y:S01]  /*9800*/  MUFU.EX2 R214, R214 ;  /* 0x000000d600d67308 */ /* 0x000fe20000000800 */
[--C-:B------:R-:W-:Y:S01]  /*9810*/  FFMA.FTZ R65, R66, UR4, -R196.reuse ;  /* 0x0000000442417c23 */ /* 0x100fe200080108c4 */
[----:B------:R-:W-:Y:S01]  /*9820*/  FFMA.FTZ R196, R67, UR4, -R196 ;  /* 0x0000000443c47c23 */ /* 0x000fe200080108c4 */
[----:B------:R-:W-:Y:S07]  /*9830*/  HMMA.16816.F32 R24, R160, R154, R24 ;  /* 0x0000009aa018723c */ /* 0x000fee0000001818 */
[----:B------:R-:W1:Y:S01]  /*9840*/  MUFU.EX2 R213, R213 ;  /* 0x000000d500d57308 */ /* 0x000e620000000800 */
[----:B------:R-:W5:Y:S01]  /*9850*/  LDSM.16.MT88.4 R152, [R218+0xb400] ;  /* 0x00b40000da98783b */ /* 0x000f620000004200 */
[----:B----4-:R-:W-:Y:S08]  /*9860*/  F2FP.F16.F32.PACK_AB R31, R179, R178 ;  /* 0x000000b2b31f723e */ /* 0x010ff000000000ff */
[----:B------:R-:W-:Y:S01]  /*9870*/  MUFU.EX2 R236, R236 ;  /* 0x000000ec00ec7308 */ /* 0x000fe20000000800 */
[--C-:B------:R-:W-:Y:S01]  /*9880*/  FFMA.FTZ R58, R58, UR4, -R193.reuse ;  /* 0x000000043a3a7c23 */ /* 0x100fe200080108c1 */
[----:B---3--:R-:W-:Y:S01]  /*9890*/  F2FP.F16.F32.PACK_AB R139, R201, R204 ;  /* 0x000000ccc98b723e */ /* 0x008fe200000000ff */
[----:B------:R-:W-:Y:S07]  /*98a0*/  FFMA.FTZ R59, R59, UR4, -R193 ;  /* 0x000000043b3b7c23 */ /* 0x000fee00080108c1 */
[----:B------:R-:W3:Y:S01]  /*98b0*/  MUFU.EX2 R215, R215 ;  /* 0x000000d700d77308 */ /* 0x000ee20000000800 */
[C---:B------:R-:W-:Y:S01]  /*98c0*/  ISETP.NE.AND P0, PT, R230.reuse, RZ, PT ;  /* 0x000000ffe600720c */ /* 0x040fe20003f05270 */
[-C--:B------:R-:W-:Y:S08]  /*98d0*/  HMMA.16816.F32 R4, R28, R144.reuse, R4 ;  /* 0x000000901c04723c */ /* 0x080ff00000001804 */
[----:B------:R-:W4:Y:S01]  /*98e0*/  MUFU.EX2 R238, R238 ;  /* 0x000000ee00ee7308 */ /* 0x000f220000000800 */
[----:B-1----:R-:W-:Y:S09]  /*98f0*/  F2FP.F16.F32.PACK_AB R40, R213, R214 ;  /* 0x000000d6d528723e */ /* 0x002ff200000000ff */
[----:B------:R-:W-:Y:S01]  /*9900*/  MUFU.EX2 R240, R240 ;  /* 0x000000f000f07308 */ /* 0x000fe20000000800 */
[----:B------:R-:W-:Y:S01]  /*9910*/  IADD3 R230, PT, PT, R230, -0x1, RZ ;  /* 0xffffffffe6e67810 */ /* 0x000fe20007ffe0ff */
[C---:B------:R-:W-:Y:S08]  /*9920*/  HMMA.16816.F32 R8, R136.reuse, R144, R8 ;  /* 0x000000908808723c */ /* 0x040ff00000001808 */
[----:B------:R-:W-:Y:S01]  /*9930*/  MUFU.EX2 R241, R241 ;  /* 0x000000f100f17308 */ /* 0x000fe20000000800 */
[----:B---3--:R-:W-:Y:S01]  /*9940*/  F2FP.F16.F32.PACK_AB R41, R215, R236 ;  /* 0x000000ecd729723e */ /* 0x008fe200000000ff */
[--C-:B------:R-:W-:Y:S08]  /*9950*/  FFMA.FTZ R56, R56, UR4, -R194.reuse ;  /* 0x0000000438387c23 */ /* 0x100ff000080108c2 */
[----:B------:R-:W-:Y:S01]  /*9960*/  MUFU.EX2 R243, R243 ;  /* 0x000000f300f37308 */ /* 0x000fe20000000800 */
[----:B------:R-:W-:Y:S01]  /*9970*/  FFMA.FTZ R57, R57, UR4, -R194 ;  /* 0x0000000439397c23 */ /* 0x000fe200080108c2 */
[-C--:B------:R-:W-:Y:S08]  /*9980*/  HMMA.16816.F32 R12, R136, R146.reuse, R12 ;  /* 0x00000092880c723c */ /* 0x080ff0000000180c */
[----:B------:R-:W-:Y:S01]  /*9990*/  MUFU.EX2 R242, R242 ;  /* 0x000000f200f27308 */ /* 0x000fe20000000800 */
[----:B----4-:R-:W-:Y:S01]  /*99a0*/  F2FP.F16.F32.PACK_AB R43, R238, R239 ;  /* 0x000000efee2b723e */ /* 0x010fe200000000ff */
[----:B------:R-:W-:Y:S01]  /*99b0*/  FFMA.FTZ R181, R164, R235, R181 ;  /* 0x000000eba4b57223 */ /* 0x000fe200000100b5 */
[----:B------:R-:W-:Y:S07]  /*99c0*/  FFMA.FTZ R184, R3, R232, R184 ;  /* 0x000000e803b87223 */ /* 0x000fee00000100b8 */
[----:B------:R-:W-:Y:S01]  /*99d0*/  MUFU.EX2 R195, R195 ;  /* 0x000000c300c37308 */ /* 0x000fe20000000800 */
[----:B------:R-:W-:Y:S01]  /*99e0*/  FFMA.FTZ R185, R2, R233, R185 ;  /* 0x000000e902b97223 */ /* 0x000fe200000100b9 */
[C---:B------:R-:W-:Y:S01]  /*99f0*/  HMMA.16816.F32 R16, R28.reuse, R146, R16 ;  /* 0x000000921c10723c */ /* 0x040fe20000001810 */
[----:B------:R-:W-:Y:S07]  /*9a00*/  LDSM.16.MT88.4 R144, [R218+0xa800] ;  /* 0x00a80000da90783b */ /* 0x000fee0000004200 */
[----:B------:R-:W-:Y:S01]  /*9a10*/  MUFU.EX2 R65, R65 ;  /* 0x0000004100417308 */ /* 0x000fe20000000800 */
[----:B------:R-:W-:Y:S01]  /*9a20*/  MOV R2, R165 ;  /* 0x000000a500027202 */ /* 0x000fe20000000f00 */
[----:B------:R-:W-:Y:S08]  /*9a30*/  FFMA.FTZ R187, R0, R231, R187 ;  /* 0x000000e700bb7223 */ /* 0x000ff000000100bb */
[----:B------:R-:W-:Y:S01]  /*9a40*/  MUFU.EX2 R196, R196 ;  /* 0x000000c400c47308 */ /* 0x000fe20000000800 */
[----:B------:R-:W-:Y:S01]  /*9a50*/  FADD.FTZ R0, R169, R181 ;  /* 0x000000b5a9007221 */ /* 0x000fe20000010000 */
[-C--:B------:R-:W-:Y:S08]  /*9a60*/  HMMA.16816.F32 R68, R28, R140.reuse, R68 ;  /* 0x0000008c1c44723c */ /* 0x080ff00000001844 */
[----:B------:R-:W-:Y:S01]  /*9a70*/  MUFU.EX2 R56, R56 ;  /* 0x0000003800387308 */ /* 0x000fe20000000800 */
[----:B------:R-:W-:Y:S01]  /*9a80*/  FADD.FTZ R3, R170, R184 ;  /* 0x000000b8aa037221 */ /* 0x000fe20000010000 */
[----:B------:R-:W-:Y:S01]  /*9a90*/  FADD.FTZ R186, R186, R185 ;  /* 0x000000b9baba7221 */ /* 0x000fe20000010000 */
[----:B------:R-:W-:Y:S07]  /*9aa0*/  FADD.FTZ R187, R188, R187 ;  /* 0x000000bbbcbb7221 */ /* 0x000fee0000010000 */
[----:B------:R-:W1:Y:S01]  /*9ab0*/  MUFU.EX2 R57, R57 ;  /* 0x0000003900397308 */ /* 0x000e620000000800 */
[----:B------:R-:W-:Y:S01]  /*9ac0*/  FADD.FTZ R171, R171, R0 ;  /* 0x00000000abab7221 */ /* 0x000fe20000010000 */
[C---:B------:R-:W-:Y:S08]  /*9ad0*/  HMMA.16816.F32 R72, R136.reuse, R140, R72 ;  /* 0x0000008c8848723c */ /* 0x040ff00000001848 */
[----:B------:R-:W-:Y:S01]  /*9ae0*/  MUFU.EX2 R58, R58 ;  /* 0x0000003a003a7308 */ /* 0x000fe20000000800 */
[----:B------:R-:W-:Y:S01]  /*9af0*/  FADD.FTZ R182, R182, R3 ;  /* 0x00000003b6b67221 */ /* 0x000fe20000010000 */
[----:B------:R-:W-:Y:S01]  /*9b00*/  FADD.FTZ R189, R189, R186 ;  /* 0x000000babdbd7221 */ /* 0x000fe20000010000 */
[----:B------:R-:W-:Y:S01]  /*9b10*/  FADD.FTZ R192, R192, R187 ;  /* 0x000000bbc0c07221 */ /* 0x000fe20000010000 */
[----:B------:R-:W-:Y:S01]  /*9b20*/  FADD.FTZ R171, R180, R171 ;  /* 0x000000abb4ab7221 */ /* 0x000fe20000010000 */
[-C--:B------:R-:W-:Y:S03]  /*9b30*/  HMMA.16816.F32 R76, R136, R142.reuse, R76 ;  /* 0x0000008e884c723c */ /* 0x080fe6000000184c */
[----:B------:R-:W-:Y:S01]  /*9b40*/  FADD.FTZ R183, R183, R182 ;  /* 0x000000b6b7b77221 */ /* 0x000fe20000010000 */
[----:B------:R-:W-:Y:S01]  /*9b50*/  FADD.FTZ R190, R190, R189 ;  /* 0x000000bdbebe7221 */ /* 0x000fe20000010000 */
[----:B------:R-:W-:Y:S01]  /*9b60*/  FADD.FTZ R191, R191, R192 ;  /* 0x000000c0bfbf7221 */ /* 0x000fe20000010000 */
[----:B------:R-:W-:Y:S01]  /*9b70*/  FADD.FTZ R172, R172, R171 ;  /* 0x000000abacac7221 */ /* 0x000fe20000010000 */
[----:B------:R-:W-:Y:S01]  /*9b80*/  FADD.FTZ R174, R174, R183 ;  /* 0x000000b7aeae7221 */ /* 0x000fe20000010000 */
[C---:B------:R-:W-:Y:S01]  /*9b90*/  HMMA.16816.F32 R80, R28.reuse, R142, R80 ;  /* 0x0000008e1c50723c */ /* 0x040fe20000001850 */
[----:B------:R-:W3:Y:S03]  /*9ba0*/  LDSM.16.MT88.4 R140, [R216+0xb400] ;  /* 0x00b40000d88c783b */ /* 0x000ee60000004200 */
[----:B------:R-:W-:Y:S01]  /*9bb0*/  FADD.FTZ R197, R197, R190 ;  /* 0x000000bec5c57221 */ /* 0x000fe20000010000 */
[----:B------:R-:W-:Y:S01]  /*9bc0*/  FADD.FTZ R202, R202, R191 ;  /* 0x000000bfcaca7221 */ /* 0x000fe20000010000 */
[----:B------:R-:W-:Y:S01]  /*9bd0*/  FADD.FTZ R173, R173, R172 ;  /* 0x000000acadad7221 */ /* 0x000fe20000010000 */
[----:B------:R-:W-:Y:S01]  /*9be0*/  FADD.FTZ R175, R175, R174 ;  /* 0x000000aeafaf7221 */ /* 0x000fe20000010000 */
[-C--:B--2---:R-:W-:Y:S03]  /*9bf0*/  HMMA.16816.F32 R84, R28, R148.reuse, R84 ;  /* 0x000000941c54723c */ /* 0x084fe60000001854 */
[----:B------:R-:W-:Y:S01]  /*9c00*/  FADD.FTZ R198, R198, R197 ;  /* 0x000000c5c6c67221 */ /* 0x000fe20000010000 */
[----:B------:R-:W-:Y:S01]  /*9c10*/  FADD.FTZ R199, R199, R202 ;  /* 0x000000cac7c77221 */ /* 0x000fe20000010000 */
[----:B------:R-:W-:Y:S01]  /*9c20*/  FADD.FTZ R176, R176, R173 ;  /* 0x000000adb0b07221 */ /* 0x000fe20000010000 */
[----:B------:R-:W-:Y:S01]  /*9c30*/  FADD.FTZ R178, R178, R175 ;  /* 0x000000afb2b27221 */ /* 0x000fe20000010000 */
[----:B------:R-:W-:Y:S01]  /*9c40*/  FADD.FTZ R203, R203, R198 ;  /* 0x000000c6cbcb7221 */ /* 0x000fe20000010000 */
[C---:B------:R-:W-:Y:S04]  /*9c50*/  HMMA.16816.F32 R88, R136.reuse, R148, R88 ;  /* 0x000000948858723c */ /* 0x040fe80000001858 */
[----:B------:R-:W-:Y:S01]  /*9c60*/  FADD.FTZ R204, R204, R199 ;  /* 0x000000c7cccc7221 */ /* 0x000fe20000010000 */
[----:B------:R-:W-:Y:S01]  /*9c70*/  FADD.FTZ R176, R177, R176 ;  /* 0x000000b0b1b07221 */ /* 0x000fe20000010000 */
[----:B------:R-:W-:Y:S01]  /*9c80*/  FADD.FTZ R178, R179, R178 ;  /* 0x000000b2b3b27221 */ /* 0x000fe20000010000 */
[----:B------:R-:W-:Y:S01]  /*9c90*/  FADD.FTZ R203, R200, R203 ;  /* 0x000000cbc8cb7221 */ /* 0x000fe20000010000 */
[-C--:B------:R-:W-:Y:S03]  /*9ca0*/  HMMA.16816.F32 R92, R136, R150.reuse, R92 ;  /* 0x00000096885c723c */ /* 0x080fe6000000185c */
[----:B------:R-:W-:Y:S01]  /*9cb0*/  FADD.FTZ R201, R201, R204 ;  /* 0x000000ccc9c97221 */ /* 0x000fe20000010000 */
[----:B------:R-:W-:Y:S01]  /*9cc0*/  FADD.FTZ R214, R214, R203 ;  /* 0x000000cbd6d67221 */ /* 0x000fe20000010000 */
[----:B------:R-:W-:Y:S02]  /*9cd0*/  MOV R169, R166 ;  /* 0x000000a600a97202 */ /* 0x000fe40000000f00 */
[----:B------:R-:W-:Y:S01]  /*9ce0*/  FADD.FTZ R236, R236, R201 ;  /* 0x000000c9ecec7221 */ /* 0x000fe20000010000 */
[C---:B------:R-:W-:Y:S01]  /*9cf0*/  HMMA.16816.F32 R96, R28.reuse, R150, R96 ;  /* 0x000000961c60723c */ /* 0x040fe20000001860 */
[----:B------:R-:W-:Y:S03]  /*9d00*/  LDSM.16.MT88.4 R148, [R218+0x9c00] ;  /* 0x009c0000da94783b */ /* 0x000fe60000004200 */
[----:B------:R-:W-:Y:S01]  /*9d10*/  FADD.FTZ R213, R213, R214 ;  /* 0x000000d6d5d57221 */ /* 0x000fe20000010000 */
[----:B------:R-:W-:Y:S01]  /*9d20*/  FADD.FTZ R236, R215, R236 ;  /* 0x000000ecd7ec7221 */ /* 0x000fe20000010000 */
[----:B------:R-:W-:Y:S02]  /*9d30*/  MOV R0, R167 ;  /* 0x000000a700007202 */ /* 0x000fe40000000f00 */
[-C--:B-----5:R-:W-:Y:S03]  /*9d40*/  HMMA.16816.F32 R100, R28, R156.reuse, R100 ;  /* 0x0000009c1c64723c */ /* 0x0a0fe60000001864 */
[----:B------:R-:W-:Y:S01]  /*9d50*/  FADD.FTZ R234, R234, R213 ;  /* 0x000000d5eaea7221 */ /* 0x000fe20000010000 */
[----:B------:R-:W-:Y:S01]  /*9d60*/  FADD.FTZ R239, R239, R236 ;  /* 0x000000ecefef7221 */ /* 0x000fe20000010000 */
[----:B------:R-:W-:Y:S02]  /*9d70*/  MOV R3, R168 ;  /* 0x000000a800037202 */ /* 0x000fe40000000f00 */
[----:B------:R-:W-:Y:S01]  /*9d80*/  FADD.FTZ R237, R237, R234 ;  /* 0x000000eaeded7221 */ /* 0x000fe20000010000 */
[C---:B------:R-:W-:Y:S04]  /*9d90*/  HMMA.16816.F32 R104, R136.reuse, R156, R104 ;  /* 0x0000009c8868723c */ /* 0x040fe80000001868 */
[----:B------:R-:W-:Y:S04]  /*9da0*/  FADD.FTZ R239, R238, R239 ;  /* 0x000000efeeef7221 */ /* 0x000fe80000010000 */
[-C--:B------:R-:W-:Y:S08]  /*9db0*/  HMMA.16816.F32 R108, R136, R158.reuse, R108 ;  /* 0x0000009e886c723c */ /* 0x080ff0000000186c */
[C---:B------:R-:W-:Y:S08]  /*9dc0*/  HMMA.16816.F32 R112, R28.reuse, R158, R112 ;  /* 0x0000009e1c70723c */ /* 0x040ff00000001870 */
[-C--:B------:R-:W-:Y:S08]  /*9dd0*/  HMMA.16816.F32 R116, R28, R152.reuse, R116 ;  /* 0x000000981c74723c */ /* 0x080ff00000001874 */
[C---:B------:R-:W-:Y:S08]  /*9de0*/  HMMA.16816.F32 R120, R136.reuse, R152, R120 ;  /* 0x000000988878723c */ /* 0x040ff00000001878 */
[-C--:B------:R-:W-:Y:S08]  /*9df0*/  HMMA.16816.F32 R124, R136, R154.reuse, R124 ;  /* 0x0000009a887c723c */ /* 0x080ff0000000187c */
[C---:B------:R-:W-:Y:S08]  /*9e00*/  HMMA.16816.F32 R128, R28.reuse, R154, R128 ;  /* 0x0000009a1c80723c */ /* 0x040ff00000001880 */
[-C--:B---3--:R-:W-:Y:S08]  /*9e10*/  HMMA.16816.F32 R20, R28, R140.reuse, R20 ;  /* 0x0000008c1c14723c */ /* 0x088ff00000001814 */
[C---:B------:R-:W-:Y:S04]  /*9e20*/  HMMA.16816.F32 R132, R136.reuse, R140, R132 ;  /* 0x0000008c8884723c */ /* 0x040fe80000001884 */
[C---:B-1----:R-:W-:Y:S01]  /*9e30*/  F2FP.F16.F32.PACK_AB R140, R57.reuse, R56 ;  /* 0x00000038398c723e */ /* 0x042fe200000000ff */
[----:B------:R-:W-:Y:S03]  /*9e40*/  FADD.FTZ R56, R56, R237 ;  /* 0x000000ed38387221 */ /* 0x000fe60000010000 */
[-C--:B------:R-:W-:Y:S01]  /*9e50*/  HMMA.16816.F32 R32, R136, R142.reuse, R32 ;  /* 0x0000008e8820723c */ /* 0x080fe20000001820 */
[----:B------:R-:W1:Y:S02]  /*9e60*/  LDSM.16.MT88.4 R136, [R218+0xb800] ;  /* 0x00b80000da88783b */ /* 0x000e640000004200 */
[----:B------:R-:W-:Y:S05]  /*9e70*/  FADD.FTZ R57, R57, R56 ;  /* 0x0000003839397221 */ /* 0x000fea0000010000 */
[----:B------:R-:W-:Y:S04]  /*9e80*/  HMMA.16816.F32 R24, R28, R142, R24 ;  /* 0x0000008e1c18723c */ /* 0x000fe80000001818 */
[----:B------:R-:W-:Y:S01]  /*9e90*/  F2FP.F16.F32.PACK_AB R28, R208, R205 ;  /* 0x000000cdd01c723e */ /* 0x000fe200000000ff */
[----:B------:R-:W-:Y:S01]  /*9ea0*/  FADD.FTZ R205, R205, R176 ;  /* 0x000000b0cdcd7221 */ /* 0x000fe20000010000 */
[----:B------:R-:W-:Y:S01]  /*9eb0*/  F2FP.F16.F32.PACK_AB R29, R210, R207 ;  /* 0x000000cfd21d723e */ /* 0x000fe200000000ff */
[----:B------:R-:W-:Y:S01]  /*9ec0*/  FADD.FTZ R207, R207, R178 ;  /* 0x000000b2cfcf7221 */ /* 0x000fe20000010000 */
[----:B------:R-:W-:Y:S01]  /*9ed0*/  F2FP.F16.F32.PACK_AB R30, R206, R209 ;  /* 0x000000d1ce1e723e */ /* 0x000fe200000000ff */
[----:B------:R-:W-:Y:S01]  /*9ee0*/  FADD.FTZ R208, R208, R205 ;  /* 0x000000cdd0d07221 */ /* 0x000fe20000010000 */
[----:B------:R-:W-:Y:S01]  /*9ef0*/  F2FP.F16.F32.PACK_AB R31, R211, R212 ;  /* 0x000000d4d31f723e */ /* 0x000fe200000000ff */
[----:B------:R-:W-:Y:S02]  /*9f00*/  FADD.FTZ R207, R210, R207 ;  /* 0x000000cfd2cf7221 */ /* 0x000fe40000010000 */
[----:B------:R-:W-:Y:S02]  /*9f10*/  FADD.FTZ R209, R209, R208 ;  /* 0x000000d0d1d17221 */ /* 0x000fe40000010000 */
[----:B------:R-:W-:Y:S02]  /*9f20*/  FADD.FTZ R212, R212, R207 ;  /* 0x000000cfd4d47221 */ /* 0x000fe40000010000 */
[-C--:B------:R-:W-:Y:S03]  /*9f30*/  HMMA.16816.F32 R4, R28, R36.reuse, R4 ;  /* 0x000000241c04723c */ /* 0x080fe60000001804 */
[----:B------:R-:W-:Y:S01]  /*9f40*/  FADD.FTZ R209, R206, R209 ;  /* 0x000000d1ced17221 */ /* 0x000fe20000010000 */
[----:B------:R-:W-:Y:S04]  /*9f50*/  FADD.FTZ R212, R211, R212 ;  /* 0x000000d4d3d47221 */ /* 0x000fe80000010000 */
[C---:B------:R-:W-:Y:S08]  /*9f60*/  HMMA.16816.F32 R8, R40.reuse, R36, R8 ;  /* 0x000000242808723c */ /* 0x040ff00000001808 */
[-C--:B------:R-:W-:Y:S08]  /*9f70*/  HMMA.16816.F32 R12, R40, R38.reuse, R12 ;  /* 0x00000026280c723c */ /* 0x080ff0000000180c */
[C---:B------:R-:W-:Y:S01]  /*9f80*/  HMMA.16816.F32 R16, R28.reuse, R38, R16 ;  /* 0x000000261c10723c */ /* 0x040fe20000001810 */
[----:B------:R-:W2:Y:S07]  /*9f90*/  LDSM.16.MT88.4 R36, [R216+0xb800] ;  /* 0x00b80000d824783b */ /* 0x000eae0000004200 */
[-C--:B------:R-:W-:Y:S08]  /*9fa0*/  HMMA.16816.F32 R68, R28, R48.reuse, R68 ;  /* 0x000000301c44723c */ /* 0x080ff00000001844 */
[C---:B------:R-:W-:Y:S08]  /*9fb0*/  HMMA.16816.F32 R72, R40.reuse, R48, R72 ;  /* 0x000000302848723c */ /* 0x040ff00000001848 */
[-C--:B------:R-:W-:Y:S08]  /*9fc0*/  HMMA.16816.F32 R76, R40, R50.reuse, R76 ;  /* 0x00000032284c723c */ /* 0x080ff0000000184c */
[C---:B------:R-:W-:Y:S01]  /*9fd0*/  HMMA.16816.F32 R80, R28.reuse, R50, R80 ;  /* 0x000000321c50723c */ /* 0x040fe20000001850 */
[----:B------:R-:W-:Y:S07]  /*9fe0*/  LDSM.16.MT88.4 R48, [R218+0xac00] ;  /* 0x00ac0000da30783b */ /* 0x000fee0000004200 */
[-C--:B------:R-:W-:Y:S08]  /*9ff0*/  HMMA.16816.F32 R84, R28, R144.reuse, R84 ;  /* 0x000000901c54723c */ /* 0x080ff00000001854 */
[C---:B------:R-:W-:Y:S08]  /*a000*/  HMMA.16816.F32 R88, R40.reuse, R144, R88 ;  /* 0x000000902858723c */ /* 0x040ff00000001858 */
[-C--:B------:R-:W-:Y:S08]  /*a010*/  HMMA.16816.F32 R92, R40, R146.reuse, R92 ;  /* 0x00000092285c723c */ /* 0x080ff0000000185c */
[C---:B------:R-:W-:Y:S08]  /*a020*/  HMMA.16816.F32 R96, R28.reuse, R146, R96 ;  /* 0x000000921c60723c */ /* 0x040ff00000001860 */
[-C--:B------:R-:W-:Y:S08]  /*a030*/  HMMA.16816.F32 R100, R28, R44.reuse, R100 ;  /* 0x0000002c1c64723c */ /* 0x080ff00000001864 */
[C---:B------:R-:W-:Y:S08]  /*a040*/  HMMA.16816.F32 R104, R40.reuse, R44, R104 ;  /* 0x0000002c2868723c */ /* 0x040ff00000001868 */
[-C--:B------:R-:W-:Y:S08]  /*a050*/  HMMA.16816.F32 R108, R40, R46.reuse, R108 ;  /* 0x0000002e286c723c */ /* 0x080ff0000000186c */
[C---:B------:R-:W-:Y:S01]  /*a060*/  HMMA.16816.F32 R112, R28.reuse, R46, R112 ;  /* 0x0000002e1c70723c */ /* 0x040fe20000001870 */
[----:B------:R-:W3:Y:S07]  /*a070*/  LDSM.16.MT88.4 R44, [R216+0x9c00] ;  /* 0x009c0000d82c783b */ /* 0x000eee0000004200 */
[-C--:B-1----:R-:W-:Y:S08]  /*a080*/  HMMA.16816.F32 R116, R28, R136.reuse, R116 ;  /* 0x000000881c74723c */ /* 0x082ff00000001874 */
[C---:B------:R-:W-:Y:S04]  /*a090*/  HMMA.16816.F32 R120, R40.reuse, R136, R120 ;  /* 0x000000882878723c */ /* 0x040fe80000001878 */
[----:B------:R-:W-:Y:S01]  /*a0a0*/  F2FP.F16.F32.PACK_AB R136, R241, R240 ;  /* 0x000000f0f188723e */ /* 0x000fe200000000ff */
[----:B------:R-:W-:Y:S01]  /*a0b0*/  FADD.FTZ R240, R240, R209 ;  /* 0x000000d1f0f07221 */ /* 0x000fe20000010000 */
[C---:B------:R-:W-:Y:S01]  /*a0c0*/  F2FP.F16.F32.PACK_AB R137, R64.reuse, R243 ;  /* 0x000000f34089723e */ /* 0x040fe200000000ff */
[----:B------:R-:W-:Y:S01]  /*a0d0*/  FADD.FTZ R243, R243, R212 ;  /* 0x000000d4f3f37221 */ /* 0x000fe20000010000 */
[-C--:B------:R-:W-:Y:S03]  /*a0e0*/  HMMA.16816.F32 R124, R40, R138.reuse, R124 ;  /* 0x0000008a287c723c */ /* 0x080fe6000000187c */
[----:B------:R-:W-:Y:S01]  /*a0f0*/  FADD.FTZ R241, R241, R240 ;  /* 0x000000f0f1f17221 */ /* 0x000fe20000010000 */
[----:B------:R-:W-:Y:S04]  /*a100*/  FADD.FTZ R64, R64, R243 ;  /* 0x000000f340407221 */ /* 0x000fe80000010000 */
[C---:B------:R-:W-:Y:S04]  /*a110*/  HMMA.16816.F32 R128, R28.reuse, R138, R128 ;  /* 0x0000008a1c80723c */ /* 0x040fe80000001880 */
[----:B------:R-:W-:Y:S01]  /*a120*/  F2FP.F16.F32.PACK_AB R138, R195, R242 ;  /* 0x000000f2c38a723e */ /* 0x000fe200000000ff */
[----:B------:R-:W-:Y:S01]  /*a130*/  FADD.FTZ R242, R242, R241 ;  /* 0x000000f1f2f27221 */ /* 0x000fe20000010000 */
[C---:B------:R-:W-:Y:S01]  /*a140*/  F2FP.F16.F32.PACK_AB R139, R196.reuse, R65 ;  /* 0x00000041c48b723e */ /* 0x040fe200000000ff */
[----:B------:R-:W-:Y:S01]  /*a150*/  FADD.FTZ R65, R65, R64 ;  /* 0x0000004041417221 */ /* 0x000fe20000010000 */
[-C--:B--2---:R-:W-:Y:S03]  /*a160*/  HMMA.16816.F32 R20, R28, R36.reuse, R20 ;  /* 0x000000241c14723c */ /* 0x084fe60000001814 */
[----:B------:R-:W-:Y:S01]  /*a170*/  FADD.FTZ R235, R195, R242 ;  /* 0x000000f2c3eb7221 */ /* 0x000fe20000010000 */
[----:B------:R-:W-:Y:S04]  /*a180*/  FADD.FTZ R232, R196, R65 ;  /* 0x00000041c4e87221 */ /* 0x000fe80000010000 */
[C---:B------:R-:W-:Y:S01]  /*a190*/  HMMA.16816.F32 R132, R40.reuse, R36, R132 ;  /* 0x000000242884723c */ /* 0x040fe20000001884 */
[----:B------:R-:W1:Y:S03]  /*a1a0*/  MUFU.EX2 R37, R59 ;  /* 0x0000003b00257308 */ /* 0x000e660000000800 */
[--C-:B------:R-:W-:Y:S01]  /*a1b0*/  FFMA.FTZ R36, R60, UR4, -R194.reuse ;  /* 0x000000043c247c23 */ /* 0x100fe200080108c2 */
[----:B------:R-:W-:Y:S03]  /*a1c0*/  FFMA.FTZ R194, R61, UR4, -R194 ;  /* 0x000000043dc27c23 */ /* 0x000fe600080108c2 */
[-C--:B------:R-:W-:Y:S03]  /*a1d0*/  HMMA.16816.F32 R32, R40, R38.reuse, R32 ;  /* 0x000000262820723c */ /* 0x080fe60000001820 */
[----:B------:R-:W-:Y:S01]  /*a1e0*/  MUFU.EX2 R41, R194 ;  /* 0x000000c200297308 */ /* 0x000fe20000000800 */
[--C-:B------:R-:W-:Y:S01]  /*a1f0*/  FFMA.FTZ R40, R62, UR4, -R193.reuse ;  /* 0x000000043e287c23 */ /* 0x100fe200080108c1 */
[----:B------:R-:W-:Y:S08]  /*a200*/  FFMA.FTZ R193, R63, UR4, -R193 ;  /* 0x000000043fc17c23 */ /* 0x000ff000080108c1 */
[----:B------:R-:W2:Y:S01]  /*a210*/  MUFU.EX2 R36, R36 ;  /* 0x0000002400247308 */ /* 0x000ea20000000800 */
[----:B-1----:R-:W-:Y:S01]  /*a220*/  F2FP.F16.F32.PACK_AB R141, R37, R58 ;  /* 0x0000003a258d723e */ /* 0x002fe200000000ff */
[----:B------:R-:W-:Y:S08]  /*a230*/  HMMA.16816.F32 R24, R28, R38, R24 ;  /* 0x000000261c18723c */ /* 0x000ff00000001818 */
[----:B------:R-:W-:Y:S01]  /*a240*/  MUFU.EX2 R40, R40 ;  /* 0x0000002800287308 */ /* 0x000fe20000000800 */
[----:B------:R-:W1:Y:S01]  /*a250*/  LDSM.16.MT88.4 R28, [R218+0xbc00] ;  /* 0x00bc0000da1c783b */ /* 0x000e620000004200 */
[----:B------:R-:W-:Y:S08]  /*a260*/  FADD.FTZ R58, R58, R239 ;  /* 0x000000ef3a3a7221 */ /* 0x000ff00000010000 */
[----:B------:R-:W4:Y:S01]  /*a270*/  MUFU.EX2 R193, R193 ;  /* 0x000000c100c17308 */ /* 0x000f220000000800 */
[-C--:B------:R-:W-:Y:S01]  /*a280*/  HMMA.16816.F32 R160, R136, R148.reuse, R4 ;  /* 0x0000009488a0723c */ /* 0x080fe20000001804 */
[----:B------:R-:W5:Y:S04]  /*a290*/  LDSM.16.MT88.4 R4, [R216+0xbc00] ;  /* 0x00bc0000d804783b */ /* 0x000f680000004200 */
[----:B--2---:R-:W-:Y:S01]  /*a2a0*/  F2FP.F16.F32.PACK_AB R142, R41, R36 ;  /* 0x00000024298e723e */ /* 0x004fe200000000ff */
[----:B------:R-:W-:Y:S01]  /*a2b0*/  FADD.FTZ R37, R37, R58 ;  /* 0x0000003a25257221 */ /* 0x000fe20000010000 */
[----:B------:R-:W-:Y:S01]  /*a2c0*/  FADD.FTZ R36, R36, R57 ;  /* 0x0000003924247221 */ /* 0x000fe20000010000 */
[----:B----4-:R-:W-:Y:S02]  /*a2d0*/  F2FP.F16.F32.PACK_AB R143, R193, R40 ;  /* 0x00000028c18f723e */ /* 0x010fe400000000ff */
[----:B------:R-:W-:Y:S01]  /*a2e0*/  FADD.FTZ R40, R40, R37 ;  /* 0x0000002528287221 */ /* 0x000fe20000010000 */
[----:B------:R-:W-:Y:S03]  /*a2f0*/  FADD.FTZ R233, R41, R36 ;  /* 0x0000002429e97221 */ /* 0x000fe60000010000 */
[----:B------:R-:W-:Y:S01]  /*a300*/  FADD.FTZ R231, R193, R40 ;  /* 0x00000028c1e77221 */ /* 0x000fe20000010000 */
[C---:B------:R-:W-:Y:S08]  /*a310*/  HMMA.16816.F32 R156, R140.reuse, R148, R8 ;  /* 0x000000948c9c723c */ /* 0x040ff00000001808 */
        /* <DEDUP_REMOVED lines=14> */
[-C--:B-1----:R-:W-:Y:S08]  /*a400*/  HMMA.16816.F32 R116, R136, R28.reuse, R116 ;  /* 0x0000001c8874723c */ /* 0x082ff00000001874 */
[C---:B------:R-:W-:Y:S08]  /*a410*/  HMMA.16816.F32 R120, R140.reuse, R28, R120 ;  /* 0x0000001c8c78723c */ /* 0x040ff00000001878 */
[-C--:B------:R-:W-:Y:S08]  /*a420*/  HMMA.16816.F32 R124, R140, R30.reuse, R124 ;  /* 0x0000001e8c7c723c */ /* 0x080ff0000000187c */
[C---:B------:R-:W-:Y:S08]  /*a430*/  HMMA.16816.F32 R128, R136.reuse, R30, R128 ;  /* 0x0000001e8880723c */ /* 0x040ff00000001880 */
[-C--:B-----5:R-:W-:Y:S08]  /*a440*/  HMMA.16816.F32 R144, R136, R4.reuse, R20 ;  /* 0x000000048890723c */ /* 0x0a0ff00000001814 */
[C---:B------:R-:W-:Y:S08]  /*a450*/  HMMA.16816.F32 R132, R140.reuse, R4, R132 ;  /* 0x000000048c84723c */ /* 0x040ff00000001884 */
[-C--:B------:R-:W-:Y:S08]  /*a460*/  HMMA.16816.F32 R140, R140, R6.reuse, R32 ;  /* 0x000000068c8c723c */ /* 0x080ff00000001820 */
[----:B------:R-:W-:Y:S01]  /*a470*/  HMMA.16816.F32 R136, R136, R6, R24 ;  /* 0x000000068888723c */ /* 0x000fe20000001818 */
[----:B------:R-:W-:Y:S08]  /*a480*/  @!UPT UIADD3 URZ, UPT, UPT, URZ, URZ, URZ ;  /* 0x000000fffffff290 */ /* 0x000ff0000fffe0ff */
[----:B------:R-:W-:Y:S11]  /*a490*/  @P0 BRA `(.L_x_12) ;  /* 0xffffffd400680947 */ /* 0x000ff6000383ffff */
.L_x_11:
[----:B------:R-:W1:Y:S01]  /*a4a0*/  SHFL.BFLY PT, R4, R235, 0x2, 0x1f ;  /* 0x0c401f00eb047f89 */ /* 0x000e6200000e0000 */
[----:B------:R-:W2:Y:S01]  /*a4b0*/  S2UR UR5, SR_CgaCtaId ;  /* 0x00000000000579c3 */ /* 0x000ea20000008800 */
[----:B------:R-:W-:Y:S02]  /*a4c0*/  UMOV UR4, 0x400 ;  /* 0x0000040000047882 */ /* 0x000fe40000000000 */
[----:B------:R-:W3:Y:S04]  /*a4d0*/  SHFL.BFLY PT, R3, R232, 0x2, 0x1f ;  /* 0x0c401f00e8037f89 */ /* 0x000ee800000e0000 */
[----:B------:R-:W4:Y:S01]  /*a4e0*/  SHFL.BFLY PT, R2, R233, 0x2, 0x1f ;  /* 0x0c401f00e9027f89 */ /* 0x000f2200000e0000 */
[----:B------:R-:W4:Y:S03]  /*a4f0*/  S2UR UR7, SR_CTAID.Y ;  /* 0x00000000000779c3 */ /* 0x000f260000002600 */
[----:B------:R-:W5:Y:S01]  /*a500*/  SHFL.BFLY PT, R12, R231, 0x2, 0x1f ;  /* 0x0c401f00e70c7f89 */ /* 0x000f6200000e0000 */
[----:B------:R-:W5:Y:S04]  /*a510*/  S2R R0, SR_TID.X ;  /* 0x0000000000007919 */ /* 0x000f680000002100 */
[----:B------:R-:W5:Y:S01]  /*a520*/  S2UR UR6, SR_CTAID.Z ;  /* 0x00000000000679c3 */ /* 0x000f620000002700 */
[----:B------:R-:W5:Y:S01]  /*a530*/  S2R R56, SR_CTAID.X ;  /* 0x0000000000387919 */ /* 0x000f620000002500 */
[----:B-1----:R-:W-:Y:S01]  /*a540*/  FADD.FTZ R4, R4, R235 ;  /* 0x000000eb04047221 */ /* 0x002fe20000010000 */
[----:B--2---:R-:W-:Y:S01]  /*a550*/  ULEA UR5, UR5, UR4, 0x18 ;  /* 0x0000000405057291 */ /* 0x004fe2000f8ec0ff */
[----:B------:R-:W1:Y:S01]  /*a560*/  LDCU.U8 UR4, c[0x0][0x549] ;  /* 0x0000a920ff0477ac */ /* 0x000e620008000000 */
[----:B---3--:R-:W-:-:S02]  /*a570*/  FADD.FTZ R14, R3, R232 ;  /* 0x000000e8030e7221 */ /* 0x008fc40000010000 */
[----:B------:R-:W2:Y:S01]  /*a580*/  SHFL.BFLY PT, R7, R4, 0x1, 0x1f ;  /* 0x0c201f0004077f89 */ /* 0x000ea200000e0000 */
[----:B----4-:R-:W-:-:S03]  /*a590*/  FADD.FTZ R2, R2, R233 ;  /* 0x000000e902027221 */ /* 0x010fc60000010000 */
[----:B------:R-:W3:Y:S01]  /*a5a0*/  SHFL.BFLY PT, R5, R14, 0x1, 0x1f ;  /* 0x0c201f000e057f89 */ /* 0x000ee200000e0000 */
[----:B-----5:R-:W-:-:S03]  /*a5b0*/  FADD.FTZ R12, R12, R231 ;  /* 0x000000e70c0c7221 */ /* 0x020fc60000010000 */
[----:B------:R-:W4:Y:S04]  /*a5c0*/  SHFL.BFLY PT, R13, R2, 0x1, 0x1f ;  /* 0x0c201f00020d7f89 */ /* 0x000f2800000e0000 */
[----:B------:R-:W5:Y:S01]  /*a5d0*/  SHFL.BFLY PT, R11, R12, 0x1, 0x1f ;  /* 0x0c201f000c0b7f89 */ /* 0x000f6200000e0000 */
[----:B-1----:R-:W-:Y:S01]  /*a5e0*/  ISETP.NE.AND P1, PT, RZ, UR4, PT ;  /* 0x00000004ff007c0c */ /* 0x002fe2000bf25270 */
[----:B------:R-:W1:Y:S01]  /*a5f0*/  LDCU.U8 UR4, c[0x0][0x548] ;  /* 0x0000a900ff0477ac */ /* 0x000e620008000000 */
[C---:B------:R-:W-:Y:S02]  /*a600*/  SHF.L.U32 R6, R0.reuse, 0x1, RZ ;  /* 0x0000000100067819 */ /* 0x040fe400000006ff */
[----:B------:R-:W-:Y:S02]  /*a610*/  SHF.L.U32 R3, R0, 0x4, RZ ;  /* 0x0000000400037819 */ /* 0x000fe400000006ff */
[----:B------:R-:W-:Y:S01]  /*a620*/  LOP3.LUT R6, R6, 0x6, RZ, 0xc0, !PT ;  /* 0x0000000606067812 */ /* 0x000fe200078ec0ff */
[----:B--2---:R-:W-:Y:S01]  /*a630*/  FADD.FTZ R7, R4, R7 ;  /* 0x0000000704077221 */ /* 0x004fe20000010000 */
[----:B------:R-:W-:-:S02]  /*a640*/  SHF.L.U32 R4, R0, 0x3, RZ ;  /* 0x0000000300047819 */ /* 0x000fc400000006ff */
[----:B------:R-:W-:Y:S01]  /*a650*/  LOP3.LUT R3, R6, 0x3e00, R3, 0xf8, !PT ;  /* 0x00003e0006037812 */ /* 0x000fe200078ef803 */
[----:B---3--:R-:W-:Y:S01]  /*a660*/  FADD.FTZ R5, R14, R5 ;  /* 0x000000050e057221 */ /* 0x008fe20000010000 */
[----:B------:R-:W-:Y:S01]  /*a670*/  LOP3.LUT R9, R4, 0xc0, RZ, 0xc0, !PT ;  /* 0x000000c004097812 */ /* 0x000fe200078ec0ff */
[----:B------:R-:W2:Y:S01]  /*a680*/  MUFU.RCP R10, R7 ;  /* 0x00000007000a7308 */ /* 0x000ea20000001000 */
[----:B------:R-:W-:Y:S01]  /*a690*/  LOP3.LUT R6, R3, 0x20, R4, 0xf8, !PT ;  /* 0x0000002003067812 */ /* 0x000fe200078ef804 */
[----:B----4-:R-:W-:Y:S01]  /*a6a0*/  FADD.FTZ R13, R2, R13 ;  /* 0x0000000d020d7221 */ /* 0x010fe20000010000 */
[----:B------:R-:W-:Y:S01]  /*a6b0*/  LOP3.LUT R9, R9, 0x18, R0, 0xf8, !PT ;  /* 0x0000001809097812 */ /* 0x000fe200078ef800 */
[----:B------:R-:W3:Y:S01]  /*a6c0*/  @P1 LDC.64 R20, c[0x0][0x430] ;  /* 0x00010c00ff141b82 */ /* 0x000ee20000000a00 */
[----:B------:R-:W-:Y:S01]  /*a6d0*/  FSETP.NE.FTZ.AND P4, PT, R5, RZ, PT ;  /* 0x000000ff0500720b */ /* 0x000fe20003f95000 */
[----:B-----5:R-:W-:Y:S01]  /*a6e0*/  FADD.FTZ R2, R12, R11 ;  /* 0x0000000b0c027221 */ /* 0x020fe20000010000 */
[----:B------:R-:W-:Y:S01]  /*a6f0*/  LOP3.LUT R6, R6, R9, RZ, 0xfc, !PT ;  /* 0x0000000906067212 */ /* 0x000fe200078efcff */
[----:B------:R-:W4:Y:S01]  /*a700*/  MUFU.RCP R8, R5 ;  /* 0x0000000500087308 */ /* 0x000f220000001000 */
[----:B------:R-:W-:-:S02]  /*a710*/  FSETP.NE.FTZ.AND P5, PT, R7, RZ, PT ;  /* 0x000000ff0700720b */ /* 0x000fc40003fb5000 */
[----:B------:R-:W-:Y:S02]  /*a720*/  FSETP.NE.FTZ.AND P3, PT, R13, RZ, PT ;  /* 0x000000ff0d00720b */ /* 0x000fe40003f75000 */
[----:B------:R-:W-:Y:S02]  /*a730*/  FSETP.NE.FTZ.AND P2, PT, R2, RZ, PT ;  /* 0x000000ff0200720b */ /* 0x000fe40003f55000 */
[----:B------:R-:W-:Y:S01]  /*a740*/  LEA R11, R6, UR5, 0x1 ;  /* 0x00000005060b7c11 */ /* 0x000fe2000f8e08ff */
[----:B------:R-:W5:Y:S01]  /*a750*/  MUFU.RCP R3, R13 ;  /* 0x0000000d00037308 */ /* 0x000f620000001000 */
[----:B------:R-:W-:Y:S01]  /*a760*/  LOP3.LUT R23, R4, 0xd8, RZ, 0xc0, !PT ;  /* 0x000000d804177812 */ /* 0x000fe200078ec0ff */
[----:B------:R-:W1:Y:S01]  /*a770*/  @P4 LDC R30, c[0x0][0x458] ;  /* 0x00011600ff1e4b82 */ /* 0x000e620000000800 */
[----:B--2---:R-:W-:Y:S02]  /*a780*/  FSEL R10, R10, 1, P5 ;  /* 0x3f8000000a0a7808 */ /* 0x004fe40002800000 */
[----:B------:R-:W-:-:S03]  /*a790*/  SHF.R.U32.HI R28, RZ, 0x2, R0 ;  /* 0x00000002ff1c7819 */ /* 0x000fc60000011600 */
[----:B------:R-:W2:Y:S01]  /*a7a0*/  MUFU.RCP R9, R2 ;  /* 0x0000000200097308 */ /* 0x000ea20000001000 */
[----:B------:R-:W-:Y:S01]  /*a7b0*/  FMUL.FTZ R160, R10, R160 ;  /* 0x000000a00aa07220 */ /* 0x000fe20000410000 */
[----:B----4-:R-:W-:Y:S01]  /*a7c0*/  FSEL R8, R8, 1, P4 ;  /* 0x3f80000008087808 */ /* 0x010fe20002000000 */
        /* <DEDUP_REMOVED lines=24> */
[----:B-----5:R-:W-:Y:S01]  /*a950*/  FSEL R3, R3, 1, P3 ;  /* 0x3f80000003037808 */ /* 0x020fe20001800000 */
[C---:B------:R-:W-:Y:S01]  /*a960*/  FMUL.FTZ R146, R8.reuse, R146 ;  /* 0x0000009208927220 */ /* 0x040fe20000410000 */
[C---:B------:R-:W-:Y:S01]  /*a970*/  FMUL.FTZ R147, R8.reuse, R147 ;  /* 0x0000009308937220 */ /* 0x040fe20000410000 */
[C---:B------:R-:W-:Y:S01]  /*a980*/  FMUL.FTZ R138, R8.reuse, R138 ;  /* 0x0000008a088a7220 */ /* 0x040fe20000410000 */
[----:B------:R-:W-:Y:S01]  /*a990*/  FMUL.FTZ R139, R8, R139 ;  /* 0x0000008b088b7220 */ /* 0x000fe20000410000 */
[----:B--2---:R-:W-:Y:S01]  /*a9a0*/  FSEL R9, R9, 1, P2 ;  /* 0x3f80000009097808 */ /* 0x004fe20001000000 */
[----:B------:R-:W-:Y:S01]  /*a9b0*/  FMUL.FTZ R69, R10, R69 ;  /* 0x000000450a457220 */ /* 0x000fe20000410000 */
[----:B------:R-:W-:Y:S01]  /*a9c0*/  SHF.L.U32 R8, R0, 0x2, RZ ;  /* 0x0000000200087819 */ /* 0x000fe200000006ff */
        /* <DEDUP_REMOVED lines=17> */
[----:B------:R-:W-:Y:S01]  /*aae0*/  FMUL.FTZ R137, R10, R137 ;  /* 0x000000890a897220 */ /* 0x000fe20000410000 */
[C---:B------:R-:W-:Y:S01]  /*aaf0*/  FMUL.FTZ R156, R3.reuse, R156 ;  /* 0x0000009c039c7220 */ /* 0x040fe20000410000 */
[----:B------:R-:W-:Y:S01]  /*ab00*/  FMUL.FTZ R157, R3, R157 ;  /* 0x0000009d039d7220 */ /* 0x000fe20000410000 */
[C---:B------:R-:W-:Y:S01]  /*ab10*/  FMUL.FTZ R158, R9.reuse, R158 ;  /* 0x0000009e099e7220 */ /* 0x040fe20000410000 */
[----:B------:R-:W-:Y:S01]  /*ab20*/  FMUL.FTZ R159, R9, R159 ;  /* 0x0000009f099f7220 */ /* 0x000fe20000410000 */
[C---:B------:R-:W-:Y:S01]  /*ab30*/  LOP3.LUT R10, R8.reuse, 0x20, RZ, 0xc0, !PT ;  /* 0x00000020080a7812 */ /* 0x040fe200078ec0ff */
[C---:B------:R-:W-:Y:S01]  /*ab40*/  FMUL.FTZ R152, R3.reuse, R152 ;  /* 0x0000009803987220 */ /* 0x040fe20000410000 */
[----:B------:R-:W-:Y:S01]  /*ab50*/  FMUL.FTZ R153, R3, R153 ;  /* 0x0000009903997220 */ /* 0x000fe20000410000 */
[C---:B------:R-:W-:Y:S01]  /*ab60*/  FMUL.FTZ R154, R9.reuse, R154 ;  /* 0x0000009a099a7220 */ /* 0x040fe20000410000 */
[----:B------:R-:W-:Y:S01]  /*ab70*/  FMUL.FTZ R155, R9, R155 ;  /* 0x0000009b099b7220 */ /* 0x000fe20000410000 */
[----:B------:R-:W-:Y:S01]  /*ab80*/  F2FP.F16.F32.PACK_AB R160, R161, R160 ;  /* 0x000000a0a1a0723e */ /* 0x000fe200000000ff */
[----:B------:R-:W-:Y:S01]  /*ab90*/  FMUL.FTZ R72, R3, R72 ;  /* 0x0000004803487220 */ /* 0x000fe20000410000 */
[----:B------:R-:W-:Y:S01]  /*aba0*/  F2FP.F16.F32.PACK_AB R162, R163, R162 ;  /* 0x000000a2a3a2723e */ /* 0x000fe200000000ff */
[----:B------:R-:W-:Y:S01]  /*abb0*/  FMUL.FTZ R73, R3, R73 ;  /* 0x0000004903497220 */ /* 0x000fe20000410000 */
[----:B------:R-:W-:Y:S01]  /*abc0*/  LOP3.LUT R8, R8, 0x40, RZ, 0xc0, !PT ;  /* 0x0000004008087812 */ /* 0x000fe200078ec0ff */
[C---:B------:R-:W-:Y:S01]  /*abd0*/  FMUL.FTZ R74, R9.reuse, R74 ;  /* 0x0000004a094a7220 */ /* 0x040fe20000410000 */
[----:B------:R-:W-:Y:S01]  /*abe0*/  FMUL.FTZ R75, R9, R75 ;  /* 0x0000004b094b7220 */ /* 0x000fe20000410000 */
[----:B------:R-:W-:Y:S01]  /*abf0*/  F2FP.F16.F32.PACK_AB R148, R149, R148 ;  /* 0x000000949594723e */ /* 0x000fe200000000ff */
[----:B------:R-:W-:Y:S01]  /*ac00*/  FMUL.FTZ R76, R3, R76 ;  /* 0x0000004c034c7220 */ /* 0x000fe20000410000 */
[----:B------:R-:W-:Y:S01]  /*ac10*/  F2FP.F16.F32.PACK_AB R150, R151, R150 ;  /* 0x000000969796723e */ /* 0x000fe200000000ff */
[----:B------:R-:W-:Y:S01]  /*ac20*/  FMUL.FTZ R77, R3, R77 ;  /* 0x0000004d034d7220 */ /* 0x000fe20000410000 */
[----:B------:R-:W-:Y:S01]  /*ac30*/  IADD3 R15, PT, PT, R11, -R10, RZ ;  /* 0x8000000a0b0f7210 */ /* 0x000fe20007ffe0ff */
[C---:B------:R-:W-:Y:S01]  /*ac40*/  FMUL.FTZ R78, R9.reuse, R78 ;  /* 0x0000004e094e7220 */ /* 0x040fe20000410000 */
[----:B------:R-:W-:Y:S01]  /*ac50*/  FMUL.FTZ R79, R9, R79 ;  /* 0x0000004f094f7220 */ /* 0x000fe20000410000 */
[----:B------:R-:W-:Y:S01]  /*ac60*/  F2FP.F16.F32.PACK_AB R156, R157, R156 ;  /* 0x0000009c9d9c723e */ /* 0x000fe200000000ff */
        /* <DEDUP_REMOVED lines=8> */
[----:B------:R-:W-:Y:S01]  /*acf0*/  STS [R11], R160 ;  /* 0x000000a00b007388 */ /* 0x000fe20000000800 */
[----:B------:R-:W-:Y:S01]  /*ad00*/  F2FP.F16.F32.PACK_AB R70, R71, R70 ;  /* 0x000000464746723e */ /* 0x000fe200000000ff */
[----:B------:R-:W-:Y:S01]  /*ad10*/  FMUL.FTZ R92, R3, R92 ;  /* 0x0000005c035c7220 */ /* 0x000fe20000410000 */
[----:B------:R-:W-:Y:S01]  /*ad20*/  IADD3 R17, PT, PT, R11, -R8, RZ ;  /* 0x800000080b117210 */ /* 0x000fe20007ffe0ff */
[----:B------:R-:W-:Y:S01]  /*ad30*/  STS [R11+0x200], R162 ;  /* 0x000200a20b007388 */ /* 0x000fe20000000800 */
[----:B------:R-:W-:Y:S01]  /*ad40*/  F2FP.F16.F32.PACK_AB R80, R81, R80 ;  /* 0x000000505150723e */ /* 0x000fe200000000ff */
[----:B------:R-:W-:Y:S01]  /*ad50*/  FMUL.FTZ R93, R3, R93 ;  /* 0x0000005d035d7220 */ /* 0x000fe20000410000 */
[----:B------:R-:W-:Y:S01]  /*ad60*/  F2FP.F16.F32.PACK_AB R82, R83, R82 ;  /* 0x000000525352723e */ /* 0x000fe200000000ff */
[----:B------:R-:W-:Y:S01]  /*ad70*/  FMUL.FTZ R94, R9, R94 ;  /* 0x0000005e095e7220 */ /* 0x000fe20000410000 */
[----:B------:R-:W-:Y:S01]  /*ad80*/  IADD3 R19, PT, PT, R15, -R8, RZ ;  /* 0x800000080f137210 */ /* 0x000fe20007ffe0ff */
[----:B------:R-:W-:Y:S01]  /*ad90*/  FMUL.FTZ R95, R9, R95 ;  /* 0x0000005f095f7220 */ /* 0x000fe20000410000 */
[----:B------:R-:W-:Y:S01]  /*ada0*/  F2FP.F16.F32.PACK_AB R72, R73, R72 ;  /* 0x000000484948723e */ /* 0x000fe200000000ff */
[----:B------:R-:W-:Y:S01]  /*adb0*/  STS [R15+0x10], R148 ;  /* 0x000010940f007388 */ /* 0x000fe20000000800 */
[----:B------:R-:W-:Y:S01]  /*adc0*/  F2FP.F16.F32.PACK_AB R74, R75, R74 ;  /* 0x0000004a4b4a723e */ /* 0x000fe200000000ff */
        /* <DEDUP_REMOVED lines=8> */
[C---:B------:R-:W-:Y:S01]  /*ae50*/  FMUL.FTZ R106, R9.reuse, R106 ;  /* 0x0000006a096a7220 */ /* 0x040fe20000410000 */
[----:B------:R-:W-:Y:S01]  /*ae60*/  FMUL.FTZ R107, R9, R107 ;  /* 0x0000006b096b7220 */ /* 0x000fe20000410000 */
[----:B------:R-:W-:Y:S01]  /*ae70*/  STS [R11+0x1200], R158 ;  /* 0x0012009e0b007388 */ /* 0x000fe20000000800 */
[----:B------:R-:W-:Y:S01]  /*ae80*/  F2FP.F16.F32.PACK_AB R96, R97, R96 ;  /* 0x000000606160723e */ /* 0x000fe200000000ff */
[----:B------:R-:W-:Y:S01]  /*ae90*/  FMUL.FTZ R108, R3, R108 ;  /* 0x0000006c036c7220 */ /* 0x000fe20000410000 */
[----:B------:R-:W-:Y:S01]  /*aea0*/  F2FP.F16.F32.PACK_AB R98, R99, R98 ;  /* 0x000000626362723e */ /* 0x000fe200000000ff */
[----:B------:R-:W-:Y:S01]  /*aeb0*/  STS [R15+0x1010], R152 ;  /* 0x001010980f007388 */ /* 0x000fe20000000800 */
[----:B------:R-:W-:Y:S01]  /*aec0*/  FMUL.FTZ R109, R3, R109 ;  /* 0x0000006d036d7220 */ /* 0x000fe20000410000 */
[C---:B------:R-:W-:Y:S01]  /*aed0*/  FMUL.FTZ R110, R9.reuse, R110 ;  /* 0x0000006e096e7220 */ /* 0x040fe20000410000 */
[----:B------:R-:W-:Y:S01]  /*aee0*/  FMUL.FTZ R111, R9, R111 ;  /* 0x0000006f096f7220 */ /* 0x000fe20000410000 */
        /* <DEDUP_REMOVED lines=13> */
[----:B------:R-:W-:Y:S01]  /*afc0*/  FMUL.FTZ R123, R9, R123 ;  /* 0x0000007b097b7220 */ /* 0x000fe20000410000 */
[----:B------:R-:W-:Y:S01]  /*afd0*/  F2FP.F16.F32.PACK_AB R112, R113, R112 ;  /* 0x000000707170723e */ /* 0x000fe200000000ff */
[----:B------:R-:W-:Y:S01]  /*afe0*/  FMUL.FTZ R124, R3, R124 ;  /* 0x0000007c037c7220 */ /* 0x000fe20000410000 */
[----:B------:R-:W-:Y:S01]  /*aff0*/  STS [R19+0x230], R82 ;  /* 0x0002305213007388 */ /* 0x000fe20000000800 */
[----:B------:R-:W-:Y:S01]  /*b000*/  F2FP.F16.F32.PACK_AB R114, R115, R114 ;  /* 0x000000727372723e */ /* 0x000fe200000000ff */
[----:B------:R-:W-:Y:S01]  /*b010*/  FMUL.FTZ R125, R3, R125 ;  /* 0x0000007d037d7220 */ /* 0x000fe20000410000 */
[C---:B------:R-:W-:Y:S01]  /*b020*/  FMUL.FTZ R126, R9.reuse, R126 ;  /* 0x0000007e097e7220 */ /* 0x040fe20000410000 */
[----:B------:R-:W-:Y:S01]  /*b030*/  STS [R17+0x1020], R72 ;  /* 0x0010204811007388 */ /* 0x000fe20000000800 */
[----:B------:R-:W-:Y:S01]  /*b040*/  FMUL.FTZ R127, R9, R127 ;  /* 0x0000007f097f7220 */ /* 0x000fe20000410000 */
[----:B------:R-:W-:Y:S01]  /*b050*/  F2FP.F16.F32.PACK_AB R104, R105, R104 ;  /* 0x000000686968723e */ /* 0x000fe200000000ff */
        /* <DEDUP_REMOVED lines=19> */
[----:B------:R2:W4:Y:S01]  /*b190*/  @P5 MUFU.LG2 R8, R7 ;  /* 0x0000000700085308 */ /* 0x0005220000000c00 */
[----:B------:R-:W-:Y:S01]  /*b1a0*/  F2FP.F16.F32.PACK_AB R122, R123, R122 ;  /* 0x0000007a7b7a723e */ /* 0x000fe200000000ff */
[----:B------:R-:W-:Y:S01]  /*b1b0*/  STS [R15+0x2010], R96 ;  /* 0x002010600f007388 */ /* 0x000fe20000000800 */
[----:B------:R-:W-:Y:S01]  /*b1c0*/  F2FP.F16.F32.PACK_AB R124, R125, R124 ;  /* 0x0000007c7d7c723e */ /* 0x000fe200000000ff */
[----:B------:R-:W1:Y:S01]  /*b1d0*/  @P5 LDC R31, c[0x0][0x458] ;  /* 0x00011600ff1f5b82 */ /* 0x000e620000000800 */
        /* <DEDUP_REMOVED lines=11> */
[----:B------:R-:W1:Y:S01]  /*b290*/  @P4 MUFU.LG2 R5, R5 ;  /* 0x0000000500054308 */ /* 0x000e620000000c00 */
[----:B------:R-:W-:Y:S01]  /*b2a0*/  F2FP.F16.F32.PACK_AB R134, R135, R134 ;  /* 0x000000868786723e */ /* 0x000fe200000000ff */
[----:B------:R-:W-:Y:S01]  /*b2b0*/  STS [R15+0x3010], R92 ;  /* 0x0030105c0f007388 */ /* 0x000fe20000000800 */
[----:B------:R-:W-:Y:S01]  /*b2c0*/  F2FP.F16.F32.PACK_AB R9, R9, R142 ;  /* 0x0000008e0909723e */ /* 0x000fe200000000ff */
[----:B--2---:R-:W2:Y:S01]  /*b2d0*/  @P1 LDC R7, c[0x0][0x430] ;  /* 0x00010c00ff071b82 */ /* 0x004ea20000000800 */
[----:B------:R-:W-:Y:S01]  /*b2e0*/  F2FP.F16.F32.PACK_AB R3, R3, R140 ;  /* 0x0000008c0303723e */ /* 0x000fe200000000ff */
[----:B------:R-:W-:Y:S01]  /*b2f0*/  STS [R15+0x3210], R94 ;  /* 0x0032105e0f007388 */ /* 0x000fe20000000800 */
[----:B---3--:R-:W-:-:S03]  /*b300*/  @P1 IMAD R12, R21, R20, RZ ;  /* 0x00000014150c1224 */ /* 0x008fc600078e02ff */
[----:B------:R-:W-:Y:S04]  /*b310*/  STS [R17+0x2020], R100 ;  /* 0x0020206411007388 */ /* 0x000fe80000000800 */
        /* <DEDUP_REMOVED lines=12> */
[----:B------:R3:W-:Y:S04]  /*b3e0*/  STS [R11+0x5200], R122 ;  /* 0x0052007a0b007388 */ /* 0x0007e80000000800 */
[----:B------:R-:W-:Y:S04]  /*b3f0*/  STS [R15+0x5010], R124 ;  /* 0x0050107c0f007388 */ /* 0x000fe80000000800 */
[----:B------:R5:W-:Y:S04]  /*b400*/  STS [R15+0x5210], R126 ;  /* 0x0052107e0f007388 */ /* 0x000be80000000800 */
[----:B------:R-:W-:Y:S04]  /*b410*/  STS [R17+0x4020], R144 ;  /* 0x0040209011007388 */ /* 0x000fe80000000800 */
[----:B------:R-:W-:Y:S04]  /*b420*/  STS [R17+0x4220], R146 ;  /* 0x0042209211007388 */ /* 0x000fe80000000800 */
[----:B------:R-:W-:Y:S04]  /*b430*/  STS [R19+0x4030], R136 ;  /* 0x0040308813007388 */ /* 0x000fe80000000800 */
[----:B------:R-:W-:Y:S01]  /*b440*/  STS [R19+0x4230], R138 ;  /* 0x0042308a13007388 */ /* 0x000fe20000000800 */
[----:B---3--:R-:W3:Y:S03]  /*b450*/  LDC.64 R10, c[0x0][0x400] ;  /* 0x00010000ff0a7b82 */ /* 0x008ee60000000a00 */
[----:B------:R-:W-:Y:S04]  /*b460*/  STS [R17+0x5020], R132 ;  /* 0x0050208411007388 */ /* 0x000fe80000000800 */
[----:B------:R-:W-:Y:S01]  /*b470*/  STS [R17+0x5220], R134 ;  /* 0x0052208611007388 */ /* 0x000fe20000000800 */
[----:B-----5:R-:W1:Y:S03]  /*b480*/  LDC R15, c[0x0][0x434] ;  /* 0x00010d00ff0f7b82 */ /* 0x020e660000000800 */
[----:B------:R-:W-:Y:S04]  /*b490*/  STS [R19+0x5230], R9 ;  /* 0x0052300913007388 */ /* 0x000fe80000000800 */
[----:B------:R5:W-:Y:S02]  /*b4a0*/  STS [R19+0x5030], R3 ;  /* 0x0050300313007388 */ /* 0x000be40000000800 */
[----:B-----5:R-:W-:-:S04]  /*b4b0*/  LOP3.LUT R3, R23, 0x18, R0, 0x78, !PT ;  /* 0x0000001817037812 */ /* 0x020fc800078e7800 */
[----:B------:R-:W-:Y:S02]  /*b4c0*/  LOP3.LUT R6, R3, 0x1f20, R4, 0xf8, !PT ;  /* 0x00001f2003067812 */ /* 0x000fe400078ef804 */
[----:B------:R-:W-:Y:S01]  /*b4d0*/  @P1 MOV R3, 0x1 ;  /* 0x0000000100031802 */ /* 0x000fe20000000f00 */
[----:B--2-4-:R-:W-:Y:S06]  /*b4e0*/  @P1 BRA `(.L_x_15) ;  /* 0x0000000000281947 */ /* 0x014fec0003800000 */
[----:B-1----:R-:W-:Y:S01]  /*b4f0*/  ISETP.NE.AND P0, PT, RZ, UR4, PT ;  /* 0x00000004ff007c0c */ /* 0x002fe2000bf05270 */
[----:B------:R-:W1:-:S12]  /*b500*/  LDC R14, c[0x0][0x3e0] ;  /* 0x0000f800ff0e7b82 */ /* 0x000e580000000800 */
[----:B------:R-:W2:Y:S01]  /*b510*/  @P0 LDC R12, c[0x0][0x454] ;  /* 0x00011500ff0c0b82 */ /* 0x000ea20000000800 */
[----:B------:R-:W-:Y:S02]  /*b520*/  @P0 MOV R7, 0x1 ;  /* 0x0000000100070802 */ /* 0x000fe40000000f00 */
[----:B------:R-:W-:-:S05]  /*b530*/  @!P0 MOV R7, 0x1 ;  /* 0x0000000100078802 */ /* 0x000fca0000000f00 */
[----:B------:R-:W1:Y:S08]  /*b540*/  @P0 LDC R3, c[0x0][0x454] ;  /* 0x00011500ff030b82 */ /* 0x000e700000000800 */
[----:B------:R-:W4:Y:S08]  /*b550*/  @!P0 LDC R9, c[0x0][0x434] ;  /* 0x00010d00ff098b82 */ /* 0x000f300000000800 */
[----:B------:R-:W2:Y:S01]  /*b560*/  @!P0 LDC R12, c[0x0][0x434] ;  /* 0x00010d00ff0c8b82 */ /* 0x000ea20000000800 */
[----:B-1----:R-:W-:-:S02]  /*b570*/  @P0 IMAD R3, R3, R14, RZ ;  /* 0x0000000e03030224 */ /* 0x002fc400078e02ff */
[----:B----4-:R-:W-:-:S07]  /*b580*/  @!P0 IMAD R3, R9, R14, RZ ;  /* 0x0000000e09038224 */ /* 0x010fce00078e02ff */
.L_x_15:
[----:B------:R-:W-:Y:S01]  /*b590*/  BAR.SYNC.DEFER_BLOCKING 0x0 ;  /* 0x0000000000007b1d */ /* 0x000fe20000010000 */
[----:B------:R-:W-:Y:S01]  /*b5a0*/  LEA R6, R6, UR5, 0x1 ;  /* 0x0000000506067c11 */ /* 0x000fe2000f8e08ff */
[----:B------:R-:W-:Y:S01]  /*b5b0*/  @P5 FMUL.FTZ R33, R8, 0.69314718246459960938 ;  /* 0x3f31721808215820 */ /* 0x000fe20000410000 */
[----:B-1----:R-:W-:Y:S01]  /*b5c0*/  ISETP.NE.AND P1, PT, RZ, UR4, !P1 ;  /* 0x00000004ff007c0c */ /* 0x002fe2000cf25270 */
[----:B--2---:R-:W-:Y:S01]  /*b5d0*/  IMAD R12, R12, UR6, RZ ;  /* 0x000000060c0c7c24 */ /* 0x004fe2000f8e02ff */
[----:B------:R-:W-:-:S03]  /*b5e0*/  MOV R29, RZ ;  /* 0x000000ff001d7202 */ /* 0x000fc60000000f00 */
[----:B------:R-:W1:Y:S01]  /*b5f0*/  @P3 LDC R9, c[0x0][0x458] ;  /* 0x00011600ff093b82 */ /* 0x000e620000000800 */
[----:B------:R-:W2:Y:S01]  /*b600*/  @P3 MUFU.LG2 R13, R13 ;  /* 0x0000000d000d3308 */ /* 0x000ea20000000c00 */
[----:B------:R-:W-:Y:S01]  /*b610*/  @P4 FMUL.FTZ R32, R5, 0.69314718246459960938 ;  /* 0x3f31721805204820 */ /* 0x000fe20000410000 */
[----:B------:R-:W-:Y:S01]  /*b620*/  LOP3.LUT R42, R4, 0x18, RZ, 0xc0, !PT ;  /* 0x00000018042a7812 */ /* 0x000fe200078ec0ff */
[----:B------:R-:W-:Y:S01]  /*b630*/  IMAD.WIDE.U32 R56, R56, 0x80, R28 ;  /* 0x0000008038387825 */ /* 0x000fe200078e001c */
[----:B------:R-:W-:-:S03]  /*b640*/  MOV R29, 0x7f800000 ;  /* 0x7f800000001d7802 */ /* 0x000fc60000000f00 */
[----:B------:R-:W-:Y:S01]  /*b650*/  @P5 FFMA.FTZ R29, R168, R31, R33 ;  /* 0x0000001fa81d5223 */ /* 0x000fe20000010021 */
[----:B------:R-:W-:Y:S01]  /*b660*/  LOP3.LUT P5, RZ, R0, 0x3, RZ, 0xc0, !PT ;  /* 0x0000000300ff7812 */ /* 0x000fe200078ac0ff */
[----:B------:R-:W4:Y:S01]  /*b670*/  @P2 LDC R8, c[0x0][0x458] ;  /* 0x00011600ff082b82 */ /* 0x000f220000000800 */
[----:B------:R5:W5:Y:S01]  /*b680*/  @P2 MUFU.LG2 R14, R2 ;  /* 0x00000002000e2308 */ /* 0x000b620000000c00 */
[----:B------:R-:W-:Y:S01]  /*b690*/  @!P1 IMAD R12, R3, UR7, R12 ;  /* 0x00000007030c9c24 */ /* 0x000fe2000f8e020c */
[----:B------:R-:W-:Y:S01]  /*b6a0*/  MOV R28, 0x7f800000 ;  /* 0x7f800000001c7802 */ /* 0x000fe20000000f00 */
[----:B------:R-:W-:Y:S02]  /*b6b0*/  IMAD R33, R15, UR7, RZ ;  /* 0x000000070f217c24 */ /* 0x000fe4000f8e02ff */
[----:B------:R-:W-:Y:S01]  /*b6c0*/  @P4 FFMA.FTZ R28, R167, R30, R32 ;  /* 0x0000001ea71c4223 */ /* 0x000fe20000010020 */
[----:B------:R-:W-:Y:S01]  /*b6d0*/  MOV R43, RZ ;  /* 0x000000ff002b7202 */ /* 0x000fe20000000f00 */
[----:B------:R-:W-:Y:S01]  /*b6e0*/  IMAD R35, R226, R7, RZ ;  /* 0x00000007e2237224 */ /* 0x000fe200078e02ff */
[----:B------:R-:W4:Y:S01]  /*b6f0*/  LDC.64 R4, c[0x0][0x410] ;  /* 0x00010400ff047b82 */ /* 0x000f220000000a00 */
[----:B------:R-:W-:Y:S01]  /*b700*/  SEL R30, R33, RZ, P1 ;  /* 0x000000ff211e7207 */ /* 0x000fe20000800000 */
[----:B------:R1:W4:Y:S01]  /*b710*/  LDS.128 R24, [R6] ;  /* 0x0000000006187984 */ /* 0x0003220000000c00 */
[----:B------:R-:W-:Y:S01]  /*b720*/  SHF.R.S32.HI R33, RZ, 0x1f, R33 ;  /* 0x0000001fff217819 */ /* 0x000fe20000011421 */
[----:B---3--:R-:W-:Y:S01]  /*b730*/  IMAD.WIDE.U32 R42, R10, UR7, R42 ;  /* 0x000000070a2a7c25 */ /* 0x008fe2000f8e002a */
[--C-:B------:R-:W-:Y:S01]  /*b740*/  IADD3 R30, P4, P0, R35, R30, R12.reuse ;  /* 0x0000001e231e7210 */ /* 0x100fe2000789e00c */
[----:B------:R3:W3:Y:S02]  /*b750*/  LDS.128 R20, [R6+0x2000] ;  /* 0x0020000006147984 */ /* 0x0006e40000000c00 */
[----:B--2---:R-:W-:Y:S01]  /*b760*/  @P3 FMUL.FTZ R13, R13, 0.69314718246459960938 ;  /* 0x3f3172180d0d3820 */ /* 0x004fe20000410000 */
[----:B------:R-:W-:Y:S01]  /*b770*/  SHF.R.S32.HI R10, RZ, 0x1f, R35 ;  /* 0x0000001fff0a7819 */ /* 0x000fe20000011423 */
[----:B------:R-:W-:Y:S01]  /*b780*/  BSSY.RECONVERGENT B0, `(.L_x_16) ;  /* 0x0000035000007945 */ /* 0x000fe20003800200 */
[----:B------:R2:W2:Y:S01]  /*b790*/  LDS.128 R16, [R6+0x4000] ;  /* 0x0040000006107984 */ /* 0x0004a20000000c00 */
[----:B-----5:R-:W2:Y:S01]  /*b7a0*/  LDC.64 R2, c[0x0][0x408] ;  /* 0x00010200ff027b82 */ /* 0x020ea20000000a00 */
[----:B------:R-:W-:Y:S01]  /*b7b0*/  @P2 FMUL.FTZ R14, R14, 0.69314718246459960938 ;  /* 0x3f3172180e0e2820 */ /* 0x000fe20000410000 */
[----:B------:R-:W-:Y:S01]  /*b7c0*/  SEL R33, R33, RZ, P1 ;  /* 0x000000ff21217207 */ /* 0x000fe20000800000 */
[----:B------:R-:W-:Y:S01]  /*b7d0*/  IMAD R35, R11, UR7, R43 ;  /* 0x000000070b237c24 */ /* 0x000fe2000f8e022b */
[----:B------:R-:W-:-:S02]  /*b7e0*/  SHF.R.S32.HI R12, RZ, 0x1f, R12 ;  /* 0x0000001fff0c7819 */ /* 0x000fc4000001140c */
[----:B------:R-:W-:Y:S01]  /*b7f0*/  MOV R32, 0x7f800000 ;  /* 0x7f80000000207802 */ /* 0x000fe20000000f00 */
[----:B-1----:R-:W-:Y:S01]  /*b800*/  @P3 FFMA.FTZ R32, R166, R9, R13 ;  /* 0x00000009a6203223 */ /* 0x002fe2000001000d */
[----:B------:R-:W-:Y:S01]  /*b810*/  MOV R31, 0x7f800000 ;  /* 0x7f800000001f7802 */ /* 0x000fe20000000f00 */
[----:B----4-:R-:W-:Y:S01]  /*b820*/  @P2 FFMA.FTZ R31, R165, R8, R14 ;  /* 0x00000008a51f2223 */ /* 0x010fe2000001000e */
[----:B------:R-:W-:Y:S01]  /*b830*/  IADD3.X R33, PT, PT, R10, R33, R12, P4, P0 ;  /* 0x000000210a217210 */ /* 0x000fe200027e040c */
[----:B------:R-:W-:Y:S06]  /*b840*/  @P5 BRA `(.L_x_17) ;  /* 0x0000000000a05947 */ /* 0x000fec0003800000 */
[----:B------:R-:W-:Y:S01]  /*b850*/  SHF.R.U32.HI R8, RZ, 0x1, R0 ;  /* 0x00000001ff087819 */ /* 0x000fe20000011600 */
[----:B------:R-:W-:Y:S01]  /*b860*/  IMAD.IADD R15, R15, 0x1, -R226 ;  /* 0x000000010f0f7824 */ /* 0x000fe200078e0ae2 */
[----:B------:R-:W-:Y:S02]  /*b870*/  SHF.R.U32.HI R0, RZ, 0x2, R0 ;  /* 0x00000002ff007819 */ /* 0x000fe40000011600 */
[----:B------:R-:W-:-:S04]  /*b880*/  LOP3.LUT R9, R8, 0x30, RZ, 0xc0, !PT ;  /* 0x0000003008097812 */ /* 0x000fc800078ec0ff */
[----:B------:R-:W-:-:S04]  /*b890*/  LOP3.LUT R0, R9, 0x7, R0, 0xf8, !PT ;  /* 0x0000000709007812 */ /* 0x000fc800078ef800 */
[C---:B------:R-:W-:Y:S01]  /*b8a0*/  LOP3.LUT R36, R0.reuse, 0x40, RZ, 0xfc, !PT ;  /* 0x0000004000247812 */ /* 0x040fe200078efcff */
[C---:B------:R-:W-:Y:S01]  /*b8b0*/  VIADD R38, R0.reuse, 0x8 ;  /* 0x0000000800267836 */ /* 0x040fe20000000000 */
[CC--:B------:R-:W-:Y:S01]  /*b8c0*/  ISETP.GE.AND P6, PT, R0.reuse, R15.reuse, PT ;  /* 0x0000000f0000720c */ /* 0x0c0fe20003fc6270 */
[----:B------:R-:W-:Y:S01]  /*b8d0*/  VIADD R40, R0, 0x48 ;  /* 0x0000004800287836 */ /* 0x000fe20000000000 */
[-C--:B------:R-:W-:Y:S02]  /*b8e0*/  ISETP.GE.AND P4, PT, R36, R15.reuse, PT ;  /* 0x0000000f2400720c */ /* 0x080fe40003f86270 */
[-C--:B------:R-:W-:Y:S02]  /*b8f0*/  ISETP.GE.AND P5, PT, R38, R15.reuse, PT ;  /* 0x0000000f2600720c */ /* 0x080fe40003fa6270 */
[----:B------:R-:W-:-:S07]  /*b900*/  ISETP.GE.AND P3, PT, R40, R15, PT ;  /* 0x0000000f2800720c */ /* 0x000fce0003f66270 */
[----:B------:R-:W1:Y:S01]  /*b910*/  @!P6 LDC.64 R14, c[0x0][0x420] ;  /* 0x00010800ff0eeb82 */ /* 0x000e620000000a00 */
[-C--:B------:R-:W-:Y:S02]  /*b920*/  @!P6 IMAD R39, R0, R7.reuse, RZ ;  /* 0x000000070027e224 */ /* 0x080fe400078e02ff */
[-C--:B------:R-:W-:Y:S02]  /*b930*/  @!P4 IMAD R36, R36, R7.reuse, RZ ;  /* 0x000000072424c224 */ /* 0x080fe400078e02ff */
[-C--:B------:R-:W-:Y:S01]  /*b940*/  @!P5 IMAD R37, R38, R7.reuse, RZ ;  /* 0x000000072625d224 */ /* 0x080fe200078e02ff */
[C---:B------:R-:W-:Y:S01]  /*b950*/  @!P6 IADD3 R0, P0, PT, R39.reuse, R30, RZ ;  /* 0x0000001e2700e210 */ /* 0x040fe20007f1e0ff */
[----:B------:R-:W-:Y:S01]  /*b960*/  @!P3 IMAD R40, R40, R7, RZ ;  /* 0x000000072828b224 */ /* 0x000fe200078e02ff */
[----:B------:R-:W4:Y:S02]  /*b970*/  @!P5 LDC.64 R12, c[0x0][0x420] ;  /* 0x00010800ff0cdb82 */ /* 0x000f240000000a00 */
[----:B------:R-:W-:-:S02]  /*b980*/  @!P6 LEA.HI.X.SX32 R7, R39, R33, 0x1, P0 ;  /* 0x000000212707e211 */ /* 0x000fc400000f0eff */
[CC--:B------:R-:W-:Y:S02]  /*b990*/  @!P4 IADD3 R39, P1, PT, R36.reuse, R30.reuse, RZ ;  /* 0x0000001e2427c210 */ /* 0x0c0fe40007f3e0ff */
[CC--:B------:R-:W-:Y:S02]  /*b9a0*/  @!P5 IADD3 R38, P2, PT, R37.reuse, R30.reuse, RZ ;  /* 0x0000001e2526d210 */ /* 0x0c0fe40007f5e0ff */
[----:B------:R-:W5:Y:S01]  /*b9b0*/  @!P4 LDC.64 R10, c[0x0][0x420] ;  /* 0x00010800ff0acb82 */ /* 0x000f620000000a00 */
[-C--:B------:R-:W-:Y:S02]  /*b9c0*/  @!P4 LEA.HI.X.SX32 R36, R36, R33.reuse, 0x1, P1 ;  /* 0x000000212424c211 */ /* 0x080fe400008f0eff */
[----:B------:R-:W-:Y:S02]  /*b9d0*/  @!P5 LEA.HI.X.SX32 R37, R37, R33, 0x1, P2 ;  /* 0x000000212525d211 */ /* 0x000fe400010f0eff */
[----:B------:R-:W-:-:S03]  /*b9e0*/  @!P3 IADD3 R30, P0, PT, R40, R30, RZ ;  /* 0x0000001e281eb210 */ /* 0x000fc60007f1e0ff */
[----:B------:R-:W3:Y:S01]  /*b9f0*/  @!P3 LDC.64 R8, c[0x0][0x420] ;  /* 0x00010800ff08bb82 */ /* 0x000ee20000000a00 */
[----:B-1----:R-:W-:Y:S02]  /*ba00*/  @!P6 LEA R14, P2, R0, R14, 0x2 ;  /* 0x0000000e000ee211 */ /* 0x002fe400078410ff */
[----:B------:R-:W-:Y:S02]  /*ba10*/  @!P3 LEA.HI.X.SX32 R33, R40, R33, 0x1, P0 ;  /* 0x000000212821b211 */ /* 0x000fe400000f0eff */
[----:B------:R-:W-:Y:S02]  /*ba20*/  @!P6 LEA.HI.X R15, R0, R15, R7, 0x2, P2 ;  /* 0x0000000f000fe211 */ /* 0x000fe400010f1407 */
[----:B----4-:R-:W-:-:S03]  /*ba30*/  @!P5 LEA R12, P1, R38, R12, 0x2 ;  /* 0x0000000c260cd211 */ /* 0x010fc600078210ff */
[----:B------:R1:W-:Y:S01]  /*ba40*/  @!P6 STG.E desc[UR26][R14.64], R29 ;  /* 0x0000001d0e00e986 */ /* 0x0003e2000c10191a */
[----:B------:R-:W-:Y:S02]  /*ba50*/  @!P5 LEA.HI.X R13, R38, R13, R37, 0x2, P1 ;  /* 0x0000000d260dd211 */ /* 0x000fe400008f1425 */
[----:B-----5:R-:W-:-:S03]  /*ba60*/  @!P4 LEA R10, P1, R39, R10, 0x2 ;  /* 0x0000000a270ac211 */ /* 0x020fc600078210ff */
[----:B------:R1:W-:Y:S01]  /*ba70*/  @!P5 STG.E desc[UR26][R12.64], R28 ;  /* 0x0000001c0c00d986 */ /* 0x0003e2000c10191a */
[----:B------:R-:W-:Y:S02]  /*ba80*/  @!P4 LEA.HI.X R11, R39, R11, R36, 0x2, P1 ;  /* 0x0000000b270bc211 */ /* 0x000fe400008f1424 */
[----:B---3--:R-:W-:-:S03]  /*ba90*/  @!P3 LEA R8, P0, R30, R8, 0x2 ;  /* 0x000000081e08b211 */ /* 0x008fc600078010ff */
[----:B------:R1:W-:Y:S01]  /*baa0*/  @!P4 STG.E desc[UR26][R10.64], R32 ;  /* 0x000000200a00c986 */ /* 0x0003e2000c10191a */
[----:B------:R-:W-:-:S05]  /*bab0*/  @!P3 LEA.HI.X R9, R30, R9, R33, 0x2, P0 ;  /* 0x000000091e09b211 */ /* 0x000fca00000f1421 */
[----:B------:R1:W-:Y:S04]  /*bac0*/  @!P3 STG.E desc[UR26][R8.64], R31 ;  /* 0x0000001f0800b986 */ /* 0x0003e8000c10191a */
.L_x_17:
[----:B------:R-:W-:Y:S05]  /*bad0*/  BSYNC.RECONVERGENT B0 ;  /* 0x0000000000007941 */ /* 0x000fea0003800200 */
.L_x_16:
[----:B------:R-:W-:Y:S01]  /*bae0*/  IMAD.MOV.U32 R34, RZ, RZ, R42 ;  /* 0x000000ffff227224 */ /* 0x000fe200078e002a */
[----:B-1----:R-:W1:Y:S01]  /*baf0*/  LDS.128 R28, [R6+0x800] ;  /* 0x00080000061c7984 */ /* 0x002e620000000c00 */
[----:B------:R-:W4:Y:S01]  /*bb00*/  LDCU.64 UR4, c[0x0][0x3f0] ;  /* 0x00007e00ff0477ac */ /* 0x000f220008000a00 */
[----:B--2---:R-:W-:Y:S02]  /*bb10*/  IMAD.SHL.U32 R0, R2, 0x40, RZ ;  /* 0x0000004002007824 */ /* 0x004fe400078e00ff */
[----:B------:R-:W2:Y:S01]  /*bb20*/  LDS.128 R12, [R6+0x2800] ;  /* 0x00280000060c7984 */ /* 0x000ea20000000c00 */
[----:B------:R-:W-:-:S03]  /*bb30*/  IMAD.WIDE.U32 R58, R4, UR6, R34 ;  /* 0x00000006043a7c25 */ /* 0x000fc6000f8e0022 */
[----:B------:R-:W5:Y:S01]  /*bb40*/  LDS.128 R8, [R6+0x4800] ;  /* 0x0048000006087984 */ /* 0x000f620000000c00 */
[----:B------:R-:W-:Y:S02]  /*bb50*/  IMAD R59, R5, UR6, R59 ;  /* 0x00000006053b7c24 */ /* 0x000fe4000f8e023b */
[-C--:B------:R-:W-:Y:S01]  /*bb60*/  IMAD R4, R57, R2.reuse, RZ ;  /* 0x0000000239047224 */ /* 0x080fe200078e02ff */
[----:B------:R-:W5:Y:S01]  /*bb70*/  LDS.128 R40, [R6+0x1000] ;  /* 0x0010000006287984 */ /* 0x000f620000000c00 */
[----:B------:R-:W-:-:S03]  /*bb80*/  IMAD.WIDE.U32 R58, R56, R2, R58 ;  /* 0x00000002383a7225 */ /* 0x000fc600078e003a */
[----:B------:R-:W5:Y:S01]  /*bb90*/  LDS.128 R36, [R6+0x3000] ;  /* 0x0030000006247984 */ /* 0x000f620000000c00 */
[----:B------:R-:W-:Y:S01]  /*bba0*/  IMAD R4, R56, R3, R4 ;  /* 0x0000000338047224 */ /* 0x000fe200078e0204 */
[C---:B----4-:R-:W-:Y:S02]  /*bbb0*/  LEA R56, P0, R58.reuse, UR4, 0x1 ;  /* 0x000000043a387c11 */ /* 0x050fe4000f8008ff */
[----:B------:R-:W4:Y:S02]  /*bbc0*/  LDS.128 R32, [R6+0x5000] ;  /* 0x0050000006207984 */ /* 0x000f240000000c00 */
[----:B------:R-:W-:Y:S02]  /*bbd0*/  IADD3 R4, PT, PT, R59, R4, RZ ;  /* 0x000000043b047210 */ /* 0x000fe40007ffe0ff */
[----:B------:R-:W4:Y:S02]  /*bbe0*/  LDS.128 R48, [R6+0x1800] ;  /* 0x0018000006307984 */ /* 0x000f240000000c00 */
[----:B------:R-:W-:-:S02]  /*bbf0*/  LEA.HI.X R57, R58, UR5, R4, 0x1, P0 ;  /* 0x000000053a397c11 */ /* 0x000fc400080f0c04 */
[----:B------:R-:W4:Y:S01]  /*bc00*/  LDS.128 R44, [R6+0x3800] ;  /* 0x00380000062c7984 */ /* 0x000f220000000c00 */
[C---:B------:R-:W-:Y:S02]  /*bc10*/  LEA R58, P0, R2.reuse, R56, 0x7 ;  /* 0x00000038023a7211 */ /* 0x040fe400078038ff */
[C-C-:B------:R-:W-:Y:S01]  /*bc20*/  SHF.L.U64.HI R4, R2.reuse, 0x6, R3.reuse ;  /* 0x0000000602047819 */ /* 0x140fe20000010203 */
[----:B------:R1:W4:Y:S01]  /*bc30*/  LDS.128 R52, [R6+0x5800] ;  /* 0x0058000006347984 */ /* 0x0003220000000c00 */
[----:B------:R-:W-:Y:S02]  /*bc40*/  LEA.HI.X R59, R2, R57, R3, 0x7, P0 ;  /* 0x00000039023b7211 */ /* 0x000fe400000f3c03 */
[----:B------:R-:W-:Y:S01]  /*bc50*/  IADD3 R2, P0, PT, R0, R58, RZ ;  /* 0x0000003a00027210 */ /* 0x000fe20007f1e0ff */
[----:B------:R-:W-:Y:S04]  /*bc60*/  STG.E.128 desc[UR26][R56.64], R24 ;  /* 0x0000001838007986 */ /* 0x000fe8000c101d1a */
[----:B------:R-:W-:Y:S01]  /*bc70*/  IMAD.X R3, R4, 0x1, R59, P0 ;  /* 0x0000000104037824 */ /* 0x000fe200000e063b */
[----:B---3--:R-:W-:Y:S04]  /*bc80*/  STG.E.128 desc[UR26][R56.64+0x40], R20 ;  /* 0x0000401438007986 */ /* 0x008fe8000c101d1a */
[----:B------:R-:W-:Y:S01]  /*bc90*/  STG.E.128 desc[UR26][R56.64+0x80], R16 ;  /* 0x0000801038007986 */ /* 0x000fe2000c101d1a */
[----:B-1----:R-:W-:-:S04]  /*bca0*/  IADD3 R6, P1, PT, R56, R0, RZ ;  /* 0x0000000038067210 */ /* 0x002fc80007f3e0ff */
[----:B------:R-:W-:-:S05]  /*bcb0*/  IADD3.X R7, PT, PT, R57, R4, RZ, P1, !PT ;  /* 0x0000000439077210 */ /* 0x000fca0000ffe4ff */
[----:B------:R-:W-:Y:S04]  /*bcc0*/  STG.E.128 desc[UR26][R6.64], R28 ;  /* 0x0000001c06007986 */ /* 0x000fe8000c101d1a */
[----:B--2---:R-:W-:Y:S04]  /*bcd0*/  STG.E.128 desc[UR26][R6.64+0x40], R12 ;  /* 0x0000400c06007986 */ /* 0x004fe8000c101d1a */
[----:B-----5:R-:W-:Y:S04]  /*bce0*/  STG.E.128 desc[UR26][R6.64+0x80], R8 ;  /* 0x0000800806007986 */ /* 0x020fe8000c101d1a */
[----:B------:R-:W-:Y:S04]  /*bcf0*/  STG.E.128 desc[UR26][R58.64], R40 ;  /* 0x000000283a007986 */ /* 0x000fe8000c101d1a */
[----:B------:R-:W-:Y:S04]  /*bd00*/  STG.E.128 desc[UR26][R58.64+0x40], R36 ;  /* 0x000040243a007986 */ /* 0x000fe8000c101d1a */
[----:B----4-:R-:W-:Y:S04]  /*bd10*/  STG.E.128 desc[UR26][R58.64+0x80], R32 ;  /* 0x000080203a007986 */ /* 0x010fe8000c101d1a */
[----:B------:R-:W-:Y:S04]  /*bd20*/  STG.E.128 desc[UR26][R2.64], R48 ;  /* 0x0000003002007986 */ /* 0x000fe8000c101d1a */
[----:B------:R-:W-:Y:S04]  /*bd30*/  STG.E.128 desc[UR26][R2.64+0x40], R44 ;  /* 0x0000402c02007986 */ /* 0x000fe8000c101d1a */
[----:B------:R-:W-:Y:S01]  /*bd40*/  STG.E.128 desc[UR26][R2.64+0x80], R52 ;  /* 0x0000803402007986 */ /* 0x000fe2000c101d1a */
[----:B------:R-:W-:Y:S05]  /*bd50*/  EXIT ;  /* 0x000000000000794d */ /* 0x000fea0003800000 */
.L_x_18:
[----:B------:R-:W-:-:S00]  /*bd60*/  BRA `(.L_x_18) ;  /* 0xfffffffc00fc7947 */ /* 0x000fc0000383ffff */
[----:B------:R-:W-:-:S00]  /*bd70*/  NOP ;  /* 0x0000000000007918 */ /* 0x000fc00000000000 */
        /* <DEDUP_REMOVED lines=8> */
.L_x_1259:


//--------------------- .text._ZN5flash16flash_fwd_kernelI23Flash_fwd_kernel_traitsILi96ELi128ELi64ELi4ELb0ELb0EN7cutlass6half_tE19Flash_kernel_traitsILi96ELi128ELi64ELi4ES3_EELb0ELb1ELb0ELb0ELb0ELb1ELb0ELb0EEEvNS_16Flash_fwd_paramsE --------------------------
	.section	.text._ZN5flash16flash_fwd_kernelI23Flash_fwd_kernel_traitsILi96ELi128ELi64ELi4ELb0ELb0EN7cutlass6half_tE19Flash_kernel_traitsILi96ELi128ELi64ELi4ES3_EELb0ELb1ELb0ELb0ELb0ELb1ELb0ELb0EEEvNS_16Flash_fwd_paramsE,"ax",@progbits
	.align	128
        .global         _ZN5flash16flash_fwd_kernelI23Flash_fwd_kernel_traitsILi96ELi128ELi64ELi4ELb0ELb0EN7cutlass6half_tE19Flash_kernel_traitsILi96ELi128ELi64ELi4ES3_EELb0ELb1ELb0ELb0ELb0ELb1ELb0ELb0EEEvNS_16Flash_fwd_paramsE
        .type           _ZN5flash16flash_fwd_kernelI23Flash_fwd_kernel_traitsILi96ELi128ELi64ELi4ELb0ELb0EN7cutlass6half_tE19Flash_kernel_traitsILi96ELi128ELi64ELi4ES3_EELb0ELb1ELb0ELb0ELb0ELb1ELb0ELb0EEEvNS_16Flash_fwd_paramsE,@function
        .size           _ZN5flash16flash_fwd_kernelI23Flash_fwd_kernel_traitsILi96ELi128ELi64ELi4ELb0ELb0EN7cutlass6half_tE19Flash_kernel_traitsILi96ELi128ELi64ELi4ES3_EELb0ELb1ELb0ELb0ELb0ELb1ELb0ELb0EEEvNS_16Flash_fwd_paramsE,(.L_x_1260 - _ZN5flash16flash_fwd_kernelI23Flash_fwd_kernel_traitsILi96ELi128ELi64ELi4ELb0ELb0EN7cutlass6half_tE19Flash_kernel_traitsILi96ELi128ELi64ELi4ES3_EELb0ELb1ELb0ELb0ELb0ELb1ELb0ELb0EEEvNS_16Flash_fwd_paramsE)
        .other          _ZN5flash16flash_fwd_kernelI23Flash_fwd_kernel_traitsILi96ELi128ELi64ELi4ELb0ELb0EN7cutlass6half_tE19Flash_kernel_traitsILi96ELi128ELi64ELi4ES3_EELb0ELb1ELb0ELb0ELb0ELb1ELb0ELb0EEEvNS_16Flash_fwd_paramsE,@"STO_CUDA_ENTRY STV_DEFAULT"
_ZN5flash16flash_fwd_kernelI23Flash_fwd_kernel_traitsILi96ELi128ELi64ELi4ELb0ELb0EN7cutlass6half_tE19Flash_kernel_traitsILi96ELi128ELi64ELi4ES3_EELb0ELb1ELb0ELb0ELb0ELb1ELb0ELb0EEEvNS_16Flash_fwd_paramsE:
.text._ZN5flash16flash_fwd_kernelI23Flash_fwd_kernel_traitsILi96ELi128ELi64ELi4ELb0ELb0EN7cutlass6half_tE19Flash_kernel_traitsILi96ELi128ELi64ELi4ES3_EELb0ELb1ELb0ELb0ELb0ELb1ELb0ELb0EEEvNS_16Flash_fwd_paramsE:
[----:B------:R-:W-:Y:S08]  /*0000*/  LDC R1, c[0x0][0x37c] ;  /* 0x0000df00ff017b82 */ /* 0x000ff00000000800 */
[----:B------:R-:W1:Y:S01]  /*0010*/  LDC.64 R2, c[0x0][0x460] ;  /* 0x00011800ff027b82 */ /* 0x000e620000000a00 */
[----:B------:R-:W2:Y:S01]  /*0020*/  S2R R229, SR_CTAID.Y ;  /* 0x0000000000e57919 */ /* 0x000ea20000002600 */
[----:B------:R-:W3:Y:S01]  /*0030*/  LDCU.64 UR12, c[0x0][0x358] ;  /* 0x00006b00ff0c77ac */ /* 0x000ee20008000a00 */
[----:B------:R-:W-:Y:S01]  /*0040*/  IMAD.MOV.U32 R228, RZ, RZ, -0x1 ;  /* 0xffffffffffe47424 */ /* 0x000fe200078e00ff */
[----:B------:R-:W4:Y:S04]  /*0050*/  LDCU.64 UR4, c[0x0][0x478] ;  /* 0x00008f00ff0477ac */ /* 0x000f280008000a00 */
[----:B------:R-:W2:Y:S01]  /*0060*/  LDC.64 R4, c[0x0][0x460] ;  /* 0x00011800ff047b82 */ /* 0x000ea20000000a00 */
[----:B------:R-:W3:Y:S01]  /*0070*/  LDCU.64 UR6, c[0x0][0x470] ;  /* 0x00008e00ff0677ac */ /* 0x000ee20008000a00 */
[----:B-1----:R-:W-:-:S02]  /*0080*/  ISETP.NE.U32.AND P0, PT, R2, RZ, PT ;  /* 0x000000ff0200720c */ /* 0x002fc40003f05070 */
[----:B------:R-:W-:Y:S02]  /*0090*/  ISETP.NE.U32.AND P4, PT, R2, RZ, PT ;  /* 0x000000ff0200720c */ /* 0x000fe40003f85070 */
[C---:B------:R-:W-:Y:S02]  /*00a0*/  ISETP.NE.AND.EX P0, PT, R3.reuse, RZ, PT, P0 ;  /* 0x000000ff0300720c */ /* 0x040fe40003f05300 */
[----:B------:R-:W-:Y:S02]  /*00b0*/  ISETP.NE.AND.EX P4, PT, R3, RZ, PT, P4 ;  /* 0x000000ff0300720c */ /* 0x000fe40003f85340 */
[----:B----4-:R-:W-:Y:S01]  /*00c0*/  ISETP.NE.U32.AND P2, PT, RZ, UR4, PT ;  /* 0x00000004ff007c0c */ /* 0x010fe2000bf45070 */
[C---:B--2---:R-:W-:Y:S01]  /*00d0*/  IMAD.WIDE.U32 R8, R229.reuse, 0x4, R4 ;  /* 0x00000004e5087825 */ /* 0x044fe200078e0004 */
[----:B---3--:R-:W-:Y:S01]  /*00e0*/  ISETP.NE.U32.AND P3, PT, RZ, UR6, PT ;  /* 0x00000006ff007c0c */ /* 0x008fe2000bf65070 */
[----:B------:R-:W1:Y:S01]  /*00f0*/  LDC.64 R4, c[0x0][0x468] ;  /* 0x00011a00ff047b82 */ /* 0x000e620000000a00 */
[----:B------:R-:W-:Y:S01]  /*0100*/  ISETP.NE.AND.EX P2, PT, RZ, UR5, PT, P2 ;  /* 0x00000005ff007c0c */ /* 0x000fe2000bf45320 */
[----:B------:R-:W-:Y:S01]  /*0110*/  IMAD.SHL.U32 R11, R229, 0x4, RZ ;  /* 0x00000004e50b7824 */ /* 0x000fe200078e00ff */
[----:B------:R-:W-:-:S03]  /*0120*/  ISETP.NE.AND.EX P3, PT, RZ, UR7, PT, P3 ;  /* 0x00000007ff007c0c */ /* 0x000fc6000bf65330 */
[----:B------:R-:W2:Y:S04]  /*0130*/  @P0 LDG.E R228, desc[UR12][R8.64] ;  /* 0x0000000c08e40981 */ /* 0x000ea8000c1e1900 */
[----:B------:R3:W2:Y:S01]  /*0140*/  @P4 LDG.E R13, desc[UR12][R8.64+0x4] ;  /* 0x0000040c080d4981 */ /* 0x0006a2000c1e1900 */
[----:B------:R-:W-:Y:S01]  /*0150*/  SHF.R.U32.HI R2, RZ, 0x1e, R229 ;  /* 0x0000001eff027819 */ /* 0x000fe200000116e5 */
[----:B------:R-:W-:Y:S02]  /*0160*/  IMAD.MOV.U32 R0, RZ, RZ, RZ ;  /* 0x000000ffff007224 */ /* 0x000fe400078e00ff */
[C---:B------:R-:W-:Y:S01]  /*0170*/  @P2 IADD3 R6, P0, PT, R11.reuse, UR4, RZ ;  /* 0x000000040b062c10 */ /* 0x040fe2000ff1e0ff */
[----:B------:R-:W4:Y:S01]  /*0180*/  LDCU.U8 UR4, c[0x0][0x532] ;  /* 0x0000a640ff0477ac */ /* 0x000f220008000000 */
[----:B------:R-:W-:-:S02]  /*0190*/  @P3 IADD3 R14, P1, PT, R11, UR6, RZ ;  /* 0x000000060b0e3c10 */ /* 0x000fc4000ff3e0ff */
[C---:B------:R-:W-:Y:S01]  /*01a0*/  @P2 IADD3.X R7, PT, PT, R2.reuse, UR5, RZ, P0, !PT ;  /* 0x0000000502072c10 */ /* 0x040fe200087fe4ff */
[----:B------:R-:W4:Y:S01]  /*01b0*/  S2R R27, SR_CTAID.X ;  /* 0x00000000001b7919 */ /* 0x000f220000002500 */
[C---:B------:R-:W-:Y:S02]  /*01c0*/  @P3 IADD3.X R15, PT, PT, R2.reuse, UR7, RZ, P1, !PT ;  /* 0x00000007020f3c10 */ /* 0x040fe40008ffe4ff */
[----:B-1----:R-:W-:Y:S01]  /*01d0*/  IADD3 R10, P0, PT, R11, R4, RZ ;  /* 0x000000040b0a7210 */ /* 0x002fe20007f1e0ff */
[----:B------:R-:W1:Y:S02]  /*01e0*/  @!P4 LDC R141, c[0x0][0x434] ;  /* 0x00010d00ff8dcb82 */ /* 0x000e640000000800 */
[----:B------:R1:W5:Y:S02]  /*01f0*/  @P3 LDG.E R0, desc[UR12][R14.64] ;  /* 0x0000000c0e003981 */ /* 0x000364000c1e1900 */
[----:B------:R-:W-:Y:S01]  /*0200*/  IMAD.X R11, R2, 0x1, R5, P0 ;  /* 0x00000001020b7824 */ /* 0x000fe200000e0605 */
[C---:B------:R-:W-:Y:S01]  /*0210*/  ISETP.NE.U32.AND P0, PT, R4.reuse, RZ, PT ;  /* 0x000000ff0400720c */ /* 0x040fe20003f05070 */
[----:B------:R1:W5:Y:S01]  /*0220*/  @P2 LDG.E R7, desc[UR12][R6.64] ;  /* 0x0000000c06072981 */ /* 0x000362000c1e1900 */
[----:B------:R-:W-:Y:S01]  /*0230*/  ISETP.EQ.U32.AND P3, PT, R4, RZ, PT ;  /* 0x000000ff0400720c */ /* 0x000fe20003f62070 */
[----:B------:R-:W1:Y:S01]  /*0240*/  @!P2 LDC.64 R2, c[0x0][0x488] ;  /* 0x00012200ff02ab82 */ /* 0x000e620000000a00 */
[----:B------:R-:W-:Y:S01]  /*0250*/  ISETP.NE.AND.EX P0, PT, R5, RZ, PT, P0 ;  /* 0x000000ff0500720c */ /* 0x000fe20003f05300 */
[----:B---3--:R-:W-:Y:S01]  /*0260*/  IMAD.MOV.U32 R9, RZ, RZ, -0x1 ;  /* 0xffffffffff097424 */ /* 0x008fe200078e00ff */
[----:B----4-:R-:W-:-:S04]  /*0270*/  ISETP.NE.AND P1, PT, RZ, UR4, PT ;  /* 0x00000004ff007c0c */ /* 0x010fc8000bf25270 */
[----:B------:R-:W-:-:S07]  /*0280*/  ISETP.EQ.OR.EX P3, PT, R5, RZ, !P1, P3 ;  /* 0x000000ff0500720c */ /* 0x000fce0004f62730 */
[----:B------:R-:W3:Y:S01]  /*0290*/  @!P0 LDC R5, c[0x0][0x438] ;  /* 0x00010e00ff058b82 */ /* 0x000ee20000000800 */
[----:B------:R-:W-:-:S05]  /*02a0*/  IMAD.SHL.U32 R140, R27, 0x80, RZ ;  /* 0x000000801b8c7824 */ /* 0x000fca00078e00ff */
[----:B------:R4:W5:Y:S02]  /*02b0*/  @!P3 LDG.E R9, desc[UR12][R10.64] ;  /* 0x0000000c0a09b981 */ /* 0x000964000c1e1900 */
[----:B------:R-:W1:Y:S01]  /*02c0*/  @!P2 LDC R6, c[0x0][0x43c] ;  /* 0x00010f00ff06ab82 */ /* 0x000e620000000800 */
[----:B--2---:R-:W-:-:S05]  /*02d0*/  @P4 IMAD.IADD R141, R13, 0x1, -R228 ;  /* 0x000000010d8d4824 */ /* 0x004fca00078e0ae4 */
[----:B-1----:R-:W-:Y:S01]  /*02e0*/  ISETP.GT.AND P3, PT, R141, R140, PT ;  /* 0x0000008c8d00720c */ /* 0x002fe20003f64270 */
[----:B---34-:R-:W-:-:S12]  /*02f0*/  @!P0 BRA `(.L_x_19) ;  /* 0x00000000000c8947 */ /* 0x018fd80003800000 */
[----:B------:R-:W2:Y:S02]  /*0300*/  @P1 LDG.E R4, desc[UR12][R10.64+0x4] ;  /* 0x0000040c0a041981 */ /* 0x000ea4000c1e1900 */
[----:B--2--5:R-:W-:-:S06]  /*0310*/  @P1 IADD3 R5, PT, PT, R4, -R9, RZ ;  /* 0x8000000904051210 */ /* 0x024fcc0007ffe0ff */
[----:B------:R1:W5:Y:S02]  /*0320*/  @!P1 LDG.E R5, desc[UR12][R10.64] ;  /* 0x0000000c0a059981 */ /* 0x000364000c1e1900 */
.L_x_19:
[----:B------:R-:W-:Y:S05]  /*0330*/  @!P3 EXIT ;  /* 0x000000000000b94d */ /* 0x000fea0003800000 */
[----:B------:R-:W2:Y:S01]  /*0340*/  LDC R137, c[0x0][0x508] ;  /* 0x00014200ff897b82 */ /* 0x000ea20000000800 */
[----:B------:R-:W-:Y:S01]  /*0350*/  @!P2 ISETP.NE.U32.AND P0, PT, R2, RZ, PT ;  /* 0x000000ff0200a20c */ /* 0x000fe20003f05070 */
[----:B-----5:R-:W-:Y:S01]  /*0360*/  @P2 IMAD.IADD R136, R7, 0x1, -R0 ;  /* 0x0000000107882824 */ /* 0x020fe200078e0a00 */
[----:B------:R-:W3:Y:S01]  /*0370*/  S2R R216, SR_TID.X ;  /* 0x0000000000d87919 */ /* 0x000ee20000002100 */
[----:B------:R-:W-:Y:S01]  /*0380*/  VIADD R2, R27, 0x1 ;  /* 0x000000011b027836 */ /* 0x000fe20000000000 */
[----:B------:R-:W-:-:S03]  /*0390*/  @!P2 ISETP.NE.AND.EX P0, PT, R3, RZ, PT, P0 ;  /* 0x000000ff0300a20c */ /* 0x000fc60003f05300 */
[----:B------:R-:W-:Y:S01]  /*03a0*/  IMAD R3, R2, 0x80, -R141 ;  /* 0x0000008002037824 */ /* 0x000fe200078e0a8d */
[----:B------:R-:W-:-:S04]  /*03b0*/  @!P2 SEL R6, R6, RZ, P0 ;  /* 0x000000ff0606a207 */ /* 0x000fc80000000000 */
[----:B------:R-:W-:Y:S02]  /*03c0*/  @!P2 IADD3 R136, PT, PT, R6, R5, -R0 ;  /* 0x000000050688a210 */ /* 0x000fe40007ffe800 */
[----:B------:R-:W4:Y:S03]  /*03d0*/  S2R R5, SR_CTAID.Z ;  /* 0x0000000000057919 */ /* 0x000f260000002700 */
[----:B------:R-:W-:-:S05]  /*03e0*/  VIADD R6, R136, 0x3f ;  /* 0x0000003f88067836 */ /* 0x000fca0000000000 */
[----:B------:R-:W-:Y:S02]  /*03f0*/  SHF.R.S32.HI R4, RZ, 0x1f, R6 ;  /* 0x0000001fff047819 */ /* 0x000fe40000011406 */
[----:B--2---:R-:W-:Y:S02]  /*0400*/  IADD3 R3, PT, PT, R6, R137, R3 ;  /* 0x0000008906037210 */ /* 0x004fe40007ffe003 */
[----:B------:R-:W-:Y:S02]  /*0410*/  LEA.HI R4, R4, R6, RZ, 0x6 ;  /* 0x0000000604047211 */ /* 0x000fe400078f30ff */
[----:B------:R-:W-:Y:S02]  /*0420*/  SHF.R.S32.HI R2, RZ, 0x1f, R3 ;  /* 0x0000001fff027819 */ /* 0x000fe40000011403 */
[----:B------:R-:W-:Y:S02]  /*0430*/  SHF.R.S32.HI R4, RZ, 0x6, R4 ;  /* 0x00000006ff047819 */ /* 0x000fe40000011404 */
[----:B------:R-:W-:-:S04]  /*0440*/  LEA.HI R2, R2, R3, RZ, 0x6 ;  /* 0x0000000302027211 */ /* 0x000fc800078f30ff */
[----:B------:R-:W-:-:S04]  /*0450*/  SHF.R.S32.HI R217, RZ, 0x6, R2 ;  /* 0x00000006ffd97819 */ /* 0x000fc80000011402 */
[----:B------:R-:W-:-:S04]  /*0460*/  VIMNMX R217, PT, PT, R4, R217, PT ;  /* 0x000000d904d97248 */ /* 0x000fc80003fe0100 */
[----:B------:R-:W-:-:S13]  /*0470*/  ISETP.GT.AND P0, PT, R217, RZ, PT ;  /* 0x000000ffd900720c */ /* 0x000fda0003f04270 */
[----:B---34-:R-:W-:Y:S05]  /*0480*/  @P0 BRA `(.L_x_20) ;  /* 0x0000000800c00947 */ /* 0x018fea0003800000 */
[----:B------:R-:W2:Y:S01]  /*0490*/  LDC.U8 R0, c[0x0][0x549] ;  /* 0x00015240ff007b82 */ /* 0x000ea20000000000 */
[----:B------:R-:W-:-:S07]  /*04a0*/  ISETP.NE.AND P1, PT, R228, -0x1, PT ;  /* 0xffffffffe400780c */ /* 0x000fce0003f25270 */
[----:B------:R-:W3:Y:S08]  /*04b0*/  LDC.U8 R4, c[0x0][0x548] ;  /* 0x00015200ff047b82 */ /* 0x000ef00000000000 */
[----:B------:R-:W1:Y:S01]  /*04c0*/  @!P1 LDC.64 R8, c[0x0][0x400] ;  /* 0x00010000ff089b82 */ /* 0x000e620000000a00 */
[----:B--2---:R-:W-:-:S07]  /*04d0*/  ISETP.NE.AND P0, PT, R0, RZ, PT ;  /* 0x000000ff0000720c */ /* 0x004fce0003f05270 */
[----:B------:R-:W2:Y:S01]  /*04e0*/  @P1 LDC.64 R6, c[0x0][0x408] ;  /* 0x00010200ff061b82 */ /* 0x000ea20000000a00 */
[----:B---3--:R-:W-:-:S07]  /*04f0*/  ISETP.NE.AND P5, PT, R4, RZ, !P0 ;  /* 0x000000ff0400720c */ /* 0x008fce00047a5270 */
[----:B------:R-:W3:Y:S01]  /*0500*/  LDC R0, c[0x0][0x434] ;  /* 0x00010d00ff007b82 */ /* 0x000ee20000000800 */
[----:B-1----:R-:W-:-:S07]  /*0510*/  @!P1 IMAD.WIDE.U32 R10, R229, R8, RZ ;  /* 0x00000008e50a9225 */ /* 0x002fce00078e00ff */
[----:B------:R-:W1:Y:S01]  /*0520*/  @P0 LDC.64 R2, c[0x0][0x430] ;  /* 0x00010c00ff020b82 */ /* 0x000e620000000a00 */
[----:B------:R-:W-:Y:S01]  /*0530*/  @!P1 IMAD R9, R229, R9, R11 ;  /* 0x00000009e5099224 */ /* 0x000fe200078e020b */
[----:B------:R-:W-:Y:S01]  /*0540*/  @!P1 MOV R8, R10 ;  /* 0x0000000a00089202 */ /* 0x000fe20000000f00 */
[----:B--2---:R-:W-:-:S04]  /*0550*/  @P1 IMAD.WIDE.U32 R10, R228, R6, RZ ;  /* 0x00000006e40a1225 */ /* 0x004fc800078e00ff */
[----:B------:R-:W-:Y:S01]  /*0560*/  @P1 IMAD R9, R228, R7, R11 ;  /* 0x00000007e4091224 */ /* 0x000fe200078e020b */
[----:B------:R-:W-:Y:S01]  /*0570*/  @P1 MOV R8, R10 ;  /* 0x0000000a00081202 */ /* 0x000fe20000000f00 */
[----:B-1----:R-:W-:Y:S01]  /*0580*/  @P0 IMAD R6, R2, R3, RZ ;  /* 0x0000000302060224 */ /* 0x002fe200078e02ff */
[----:B------:R-:W-:Y:S01]  /*0590*/  @P0 MOV R2, 0x1 ;  /* 0x0000000100020802 */ /* 0x000fe20000000f00 */
[----:B------:R-:W1:Y:S01]  /*05a0*/  @P0 LDC R3, c[0x0][0x430] ;  /* 0x00010c00ff030b82 */ /* 0x000e620000000800 */
[----:B---3--:R-:W-:Y:S05]  /*05b0*/  @P0 BRA `(.L_x_21) ;  /* 0x0000000000280947 */ /* 0x008fea0003800000 */
[----:B------:R-:W-:Y:S01]  /*05c0*/  ISETP.NE.AND P0, PT, R4, RZ, PT ;  /* 0x000000ff0400720c */ /* 0x000fe20003f05270 */
[----:B------:R-:W2:-:S12]  /*05d0*/  LDC R7, c[0x0][0x3e0] ;  /* 0x0000f800ff077b82 */ /* 0x000e980000000800 */
[----:B------:R-:W3:Y:S01]  /*05e0*/  @P0 LDC R6, c[0x0][0x454] ;  /* 0x00011500ff060b82 */ /* 0x000ee20000000800 */
[----:B-1----:R-:W-:Y:S02]  /*05f0*/  @P0 MOV R3, 0x1 ;  /* 0x0000000100030802 */ /* 0x002fe40000000f00 */
[----:B------:R-:W-:-:S05]  /*0600*/  @!P0 MOV R3, 0x1 ;  /* 0x0000000100038802 */ /* 0x000fca0000000f00 */
[----:B------:R-:W2:Y:S08]  /*0610*/  @P0 LDC R2, c[0x0][0x454] ;  /* 0x00011500ff020b82 */ /* 0x000eb00000000800 */
[----:B------:R-:W1:Y:S08]  /*0620*/  @!P0 LDC R4, c[0x0][0x434] ;  /* 0x00010d00ff048b82 */ /* 0x000e700000000800 */
[----:B------:R-:W4:Y:S01]  /*0630*/  @!P0 LDC R6, c[0x0][0x434] ;  /* 0x00010d00ff068b82 */ /* 0x000f220000000800 */
[----:B--2---:R-:W-:-:S02]  /*0640*/  @P0 IMAD R2, R2, R7, RZ ;  /* 0x0000000702020224 */ /* 0x004fc400078e02ff */
[----:B-1-3--:R-:W-:-:S07]  /*0650*/  @!P0 IMAD R2, R4, R7, RZ ;  /* 0x0000000704028224 */ /* 0x00afce00078e02ff */
.L_x_21:
[----:B------:R-:W-:Y:S01]  /*0660*/  IMAD.SHL.U32 R7, R216, 0x8, RZ ;  /* 0x00000008d8077824 */ /* 0x000fe200078e00ff */
[----:B------:R-:W2:Y:S01]  /*0670*/  LDCU.64 UR4, c[0x0][0x410] ;  /* 0x00008200ff0477ac */ /* 0x000ea20008000a00 */
[----:B------:R-:W-:Y:S01]  /*0680*/  IMAD.IADD R141, R141, 0x1, -R140 ;  /* 0x000000018d8d7824 */ /* 0x000fe200078e0a8c */
[----:B------:R-:W-:Y:S01]  /*0690*/  SHF.R.U32.HI R10, RZ, 0x2, R216 ;  /* 0x00000002ff0a7819 */ /* 0x000fe200000116d8 */
[----:B------:R-:W-:Y:S01]  /*06a0*/  IMAD R11, R229, R0, RZ ;  /* 0x00000000e50b7224 */ /* 0x000fe200078e02ff */
[----:B------:R-:W-:Y:S01]  /*06b0*/  LOP3.LUT R7, R7, 0x18, RZ, 0xc0, !PT ;  /* 0x0000001807077812 */ /* 0x000fe200078ec0ff */
[----:B----4-:R-:W-:Y:S01]  /*06c0*/  IMAD R6, R5, R6, RZ ;  /* 0x0000000605067224 */ /* 0x010fe200078e02ff */
[CC--:B------:R-:W-:Y:S01]  /*06d0*/  ISETP.GE.AND P3, PT, R10.reuse, R141.reuse, PT ;  /* 0x0000008d0a00720c */ /* 0x0c0fe20003f66270 */
[C---:B------:R-:W-:Y:S01]  /*06e0*/  VIADD R12, R10.reuse, 0x20 ;  /* 0x000000200a0c7836 */ /* 0x040fe20000000000 */
[----:B------:R-:W-:Y:S01]  /*06f0*/  IADD3 R8, P4, PT, R7, R8, RZ ;  /* 0x0000000807087210 */ /* 0x000fe20007f9e0ff */
[----:B------:R-:W-:Y:S01]  /*0700*/  VIADD R4, R10, 0x40 ;  /* 0x000000400a047836 */ /* 0x000fe20000000000 */
[----:B------:R-:W-:Y:S01]  /*0710*/  ISETP.NE.AND P0, PT, R228, -0x1, PT ;  /* 0xffffffffe400780c */ /* 0x000fe20003f05270 */
[----:B------:R-:W-:Y:S01]  /*0720*/  VIADD R0, R10, 0x60 ;  /* 0x000000600a007836 */ /* 0x000fe20000000000 */
[----:B------:R-:W-:Y:S01]  /*0730*/  LOP3.LUT P6, R216, R216, 0x3, RZ, 0xc0, !PT ;  /* 0x00000003d8d87812 */ /* 0x000fe200078cc0ff */
[----:B------:R-:W-:Y:S01]  /*0740*/  IMAD.X R9, RZ, RZ, R9, P4 ;  /* 0x000000ffff097224 */ /* 0x000fe200020e0609 */
[----:B------:R-:W-:Y:S01]  /*0750*/  SEL R228, R11, R228, !P0 ;  /* 0x000000e40be47207 */ /* 0x000fe20004000000 */
[----:B------:R-:W-:Y:S01]  /*0760*/  IMAD.MOV.U32 R11, RZ, RZ, RZ ;  /* 0x000000ffff0b7224 */ /* 0x000fe200078e00ff */
[----:B------:R-:W-:Y:S01]  /*0770*/  ISETP.GE.AND P1, PT, R12, R141, PT ;  /* 0x0000008d0c00720c */ /* 0x000fe20003f26270 */
[----:B------:R-:W-:Y:S01]  /*0780*/  BSSY.RECONVERGENT B0, `(.L_x_22) ;  /* 0x000001a000007945 */ /* 0x000fe20003800200 */
[----:B--2---:R-:W-:Y:S01]  /*0790*/  IMAD.WIDE.U32 R8, R5, UR4, R8 ;  /* 0x0000000405087c25 */ /* 0x004fe2000f8e0008 */
[----:B------:R-:W-:-:S02]  /*07a0*/  SHF.R.S32.HI R7, RZ, 0x1f, R228 ;  /* 0x0000001fff077819 */ /* 0x000fc400000114e4 */
[-C--:B------:R-:W-:Y:S01]  /*07b0*/  ISETP.GE.AND P2, PT, R4, R141.reuse, PT ;  /* 0x0000008d0400720c */ /* 0x080fe20003f46270 */
[----:B------:R-:W-:Y:S01]  /*07c0*/  IMAD R17, R5, UR5, R9 ;  /* 0x0000000505117c24 */ /* 0x000fe2000f8e0209 */
[----:B------:R-:W-:Y:S01]  /*07d0*/  SEL R13, R228, RZ, P5 ;  /* 0x000000ffe40d7207 */ /* 0x000fe20002800000 */
[----:B------:R-:W-:Y:S01]  /*07e0*/  @!P5 IMAD R6, R229, R2, R6 ;  /* 0x00000002e506d224 */ /* 0x000fe200078e0206 */
[----:B------:R-:W-:Y:S01]  /*07f0*/  SEL R7, R7, RZ, P5 ;  /* 0x000000ff07077207 */ /* 0x000fe20002800000 */
[----:B------:R-:W-:Y:S01]  /*0800*/  IMAD.WIDE.U32 R14, R27, 0x80, R10 ;  /* 0x000000801b0e7825 */ /* 0x000fe200078e000a */
[-C--:B------:R-:W-:Y:S02]  /*0810*/  ISETP.GE.OR P6, PT, R10, R141.reuse, P6 ;  /* 0x0000008d0a00720c */ /* 0x080fe400037c6670 */
[----:B------:R-:W-:Y:S02]  /*0820*/  ISETP.GE.AND P0, PT, R0, R141, PT ;  /* 0x0000008d0000720c */ /* 0x000fe40003f06270 */
[----:B------:R-:W-:-:S02]  /*0830*/  ISETP.NE.OR P5, PT, R216, RZ, P1 ;  /* 0x000000ffd800720c */ /* 0x000fc40000fa5670 */
[----:B------:R-:W-:Y:S01]  /*0840*/  ISETP.NE.OR P4, PT, R216, RZ, P2 ;  /* 0x000000ffd800720c */ /* 0x000fe20001785670 */
[----:B------:R-:W-:-:S12]  /*0850*/  @P3 BRA `(.L_x_23) ;  /* 0x0000000000303947 */ /* 0x000fd80003800000 */
[----:B------:R-:W2:Y:S01]  /*0860*/  LDCU.64 UR4, c[0x0][0x408] ;  /* 0x00008100ff0477ac */ /* 0x000ea20008000a00 */
[----:B------:R-:W-:Y:S01]  /*0870*/  MOV R16, R8 ;  /* 0x0000000800107202 */ /* 0x000fe20000000f00 */
[----:B------:R-:W3:Y:S01]  /*0880*/  LDCU.64 UR6, c[0x0][0x3f0] ;  /* 0x00007e00ff0677ac */ /* 0x000ee20008000a00 */
[----:B--2---:R-:W-:-:S03]  /*0890*/  IMAD R2, R15, UR4, RZ ;  /* 0x000000040f027c24 */ /* 0x004fc6000f8e02ff */
[----:B------:R-:W-:-:S04]  /*08a0*/  IMAD.WIDE.U32 R18, R14, UR4, R16 ;  /* 0x000000040e127c25 */ /* 0x000fc8000f8e0010 */
[----:B------:R-:W-:Y:S01]  /*08b0*/  IMAD R2, R14, UR5, R2 ;  /* 0x000000050e027c24 */ /* 0x000fe2000f8e0202 */
[----:B---3--:R-:W-:-:S04]  /*08c0*/  LEA R20, P3, R18, UR6, 0x1 ;  /* 0x0000000612147c11 */ /* 0x008fc8000f8608ff */
[----:B------:R-:W-:-:S04]  /*08d0*/  IADD3 R2, PT, PT, R19, R2, RZ ;  /* 0x0000000213027210 */ /* 0x000fc80007ffe0ff */
[----:B------:R-:W-:-:S05]  /*08e0*/  LEA.HI.X R21, R18, UR7, R2, 0x1, P3 ;  /* 0x0000000712157c11 */ /* 0x000fca00098f0c02 */
[----:B------:R2:W-:Y:S04]  /*08f0*/  STG.E.128 desc[UR12][R20.64], RZ ;  /* 0x000000ff14007986 */ /* 0x0005e8000c101d0c */
[----:B------:R2:W-:Y:S04]  /*0900*/  STG.E.128 desc[UR12][R20.64+0x40], RZ ;  /* 0x000040ff14007986 */ /* 0x0005e8000c101d0c */
[----:B------:R2:W-:Y:S02]  /*0910*/  STG.E.128 desc[UR12][R20.64+0x80], RZ ;  /* 0x000080ff14007986 */ /* 0x0005e4000c101d0c */
.L_x_23:
[----:B------:R-:W-:Y:S05]  /*0920*/  BSYNC.RECONVERGENT B0 ;  /* 0x0000000000007941 */ /* 0x000fea0003800200 */
.L_x_22:
[----:B------:R-:W-:Y:S01]  /*0930*/  BSSY.RECONVERGENT B0, `(.L_x_24) ;  /* 0x0000013000007945 */ /* 0x000fe20003800200 */
[----:B------:R-:W-:Y:S01]  /*0940*/  ISETP.NE.OR P3, PT, R216, RZ, P0 ;  /* 0x000000ffd800720c */ /* 0x000fe20000765670 */
[----:B-1----:R-:W-:Y:S02]  /*0950*/  IMAD R140, R140, R3, RZ ;  /* 0x000000038c8c7224 */ /* 0x002fe400078e02ff */
[----:B------:R-:W-:Y:S10]  /*0960*/  @P1 BRA `(.L_x_25) ;  /* 0x00000000003c1947 */ /* 0x000ff40003800000 */
[----:B------:R-:W1:Y:S01]  /*0970*/  LDCU.64 UR6, c[0x0][0x408] ;  /* 0x00008100ff0677ac */ /* 0x000e620008000a00 */
[----:B------:R-:W-:Y:S01]  /*0980*/  IADD3 R5, P1, PT, R14, 0x20, RZ ;  /* 0x000000200e057810 */ /* 0x000fe20007f3e0ff */
[----:B------:R-:W-:Y:S01]  /*0990*/  IMAD.MOV.U32 R18, RZ, RZ, R8 ;  /* 0x000000ffff127224 */ /* 0x000fe200078e0008 */
[----:B------:R-:W-:Y:S01]  /*09a0*/  MOV R19, R17 ;  /* 0x0000001100137202 */ /* 0x000fe20000000f00 */
[----:B------:R-:W2:Y:S02]  /*09b0*/  LDCU.64 UR4, c[0x0][0x3f0] ;  /* 0x00007e00ff0477ac */ /* 0x000ea40008000a00 */
[----:B------:R-:W-:-:S04]  /*09c0*/  IMAD.X R2, RZ, RZ, R15, P1 ;  /* 0x000000ffff027224 */ /* 0x000fc800008e060f */
[----:B-1----:R-:W-:Y:S02]  /*09d0*/  IMAD R2, R2, UR6, RZ ;  /* 0x0000000602027c24 */ /* 0x002fe4000f8e02ff */
[----:B------:R-:W-:-:S04]  /*09e0*/  IMAD.WIDE.U32 R18, R5, UR6, R18 ;  /* 0x0000000605127c25 */ /* 0x000fc8000f8e0012 */
[----:B------:R-:W-:Y:S01]  /*09f0*/  IMAD R2, R5, UR7, R2 ;  /* 0x0000000705027c24 */ /* 0x000fe2000f8e0202 */
[----:B--2---:R-:W-:-:S04]  /*0a00*/  LEA R20, P1, R18, UR4, 0x1 ;  /* 0x0000000412147c11 */ /* 0x004fc8000f8208ff */
[----:B------:R-:W-:-:S04]  /*0a10*/  IADD3 R2, PT, PT, R19, R2, RZ ;  /* 0x0000000213027210 */ /* 0x000fc80007ffe0ff */
[----:B------:R-:W-:-:S05]  /*0a20*/  LEA.HI.X R21, R18, UR5, R2, 0x1, P1 ;  /* 0x0000000512157c11 */ /* 0x000fca00088f0c02 */
[----:B------:R1:W-:Y:S04]  /*0a30*/  STG.E.128 desc[UR12][R20.64], RZ ;  /* 0x000000ff14007986 */ /* 0x0003e8000c101d0c */
[----:B------:R1:W-:Y:S04]  /*0a40*/  STG.E.128 desc[UR12][R20.64+0x40], RZ ;  /* 0x000040ff14007986 */ /* 0x0003e8000c101d0c */
[----:B------:R1:W-:Y:S02]  /*0a50*/  STG.E.128 desc[UR12][R20.64+0x80], RZ ;  /* 0x000080ff14007986 */ /* 0x0003e4000c101d0c */
.L_x_25:
[----:B------:R-:W-:Y:S05]  /*0a60*/  BSYNC.RECONVERGENT B0 ;  /* 0x0000000000007941 */ /* 0x000fea0003800200 */
.L_x_24:
[----:B------:R-:W-:Y:S04]  /*0a70*/  BSSY.RECONVERGENT B0, `(.L_x_26) ;  /* 0x0000011000007945 */ /* 0x000fe80003800200 */
[----:B------:R-:W-:Y:S05]  /*0a80*/  @P2 BRA `(.L_x_27) ;  /* 0x00000000003c2947 */ /* 0x000fea0003800000 */
[----:B------:R-:W3:Y:S01]  /*0a90*/  LDCU.64 UR6, c[0x0][0x408] ;  /* 0x00008100ff0677ac */ /* 0x000ee20008000a00 */
[----:B------:R-:W-:Y:S01]  /*0aa0*/  IADD3 R5, P1, PT, R14, 0x40, RZ ;  /* 0x000000400e057810 */ /* 0x000fe20007f3e0ff */
[----:B------:R-:W-:Y:S01]  /*0ab0*/  IMAD.MOV.U32 R18, RZ, RZ, R8 ;  /* 0x000000ffff127224 */ /* 0x000fe200078e0008 */
[----:B------:R-:W-:Y:S01]  /*0ac0*/  MOV R19, R17 ;  /* 0x0000001100137202 */ /* 0x000fe20000000f00 */
[----:B------:R-:W1:Y:S02]  /*0ad0*/  LDCU.64 UR4, c[0x0][0x3f0] ;  /* 0x00007e00ff0477ac */ /* 0x000e640008000a00 */
[----:B------:R-:W-:-:S04]  /*0ae0*/  IMAD.X R2, RZ, RZ, R15, P1 ;  /* 0x000000ffff027224 */ /* 0x000fc800008e060f */
[----:B---3--:R-:W-:Y:S02]  /*0af0*/  IMAD R2, R2, UR6, RZ ;  /* 0x0000000602027c24 */ /* 0x008fe4000f8e02ff */
[----:B------:R-:W-:-:S04]  /*0b00*/  IMAD.WIDE.U32 R18, R5, UR6, R18 ;  /* 0x0000000605127c25 */ /* 0x000fc8000f8e0012 */
[----:B------:R-:W-:Y:S01]  /*0b10*/  IMAD R2, R5, UR7, R2 ;  /* 0x0000000705027c24 */ /* 0x000fe2000f8e0202 */
[----:B-12---:R-:W-:-:S04]  /*0b20*/  LEA R20, P1, R18, UR4, 0x1 ;  /* 0x0000000412147c11 */ /* 0x006fc8000f8208ff */
[----:B------:R-:W-:-:S04]  /*0b30*/  IADD3 R2, PT, PT, R19, R2, RZ ;  /* 0x0000000213027210 */ /* 0x000fc80007ffe0ff */
[----:B------:R-:W-:-:S05]  /*0b40*/  LEA.HI.X R21, R18, UR5, R2, 0x1, P1 ;  /* 0x0000000512157c11 */ /* 0x000fca00088f0c02 */
[----:B------:R3:W-:Y:S04]  /*0b50*/  STG.E.128 desc[UR12][R20.64], RZ ;  /* 0x000000ff14007986 */ /* 0x0007e8000c101d0c */
[----:B------:R3:W-:Y:S04]  /*0b60*/  STG.E.128 desc[UR12][R20.64+0x40], RZ ;  /* 0x000040ff14007986 */ /* 0x0007e8000c101d0c */
[----:B------:R3:W-:Y:S02]  /*0b70*/  STG.E.128 desc[UR12][R20.64+0x80], RZ ;  /* 0x000080ff14007986 */ /* 0x0007e4000c101d0c */
.L_x_27:
[----:B------:R-:W-:Y:S05]  /*0b80*/  BSYNC.RECONVERGENT B0 ;  /* 0x0000000000007941 */ /* 0x000fea0003800200 */
.L_x_26:
[----:B------:R-:W-:Y:S01]  /*0b90*/  BSSY.RECONVERGENT B0, `(.L_x_28) ;  /* 0x0000013000007945 */ /* 0x000fe20003800200 */
[----:B------:R-:W-:Y:S02]  /*0ba0*/  IADD3 R13, P2, P1, R140, R13, R6 ;  /* 0x0000000d8c0d7210 */ /* 0x000fe4000795e006 */
[----:B------:R-:W-:Y:S02]  /*0bb0*/  SHF.R.S32.HI R140, RZ, 0x1f, R140 ;  /* 0x0000001fff8c7819 */ /* 0x000fe4000001148c */
[----:B------:R-:W-:Y:S01]  /*0bc0*/  SHF.R.S32.HI R6, RZ, 0x1f, R6 ;  /* 0x0000001fff067819 */ /* 0x000fe20000011406 */
[----:B------:R-:W-:Y:S05]  /*0bd0*/  @P0 BRA `(.L_x_29) ;  /* 0x0000000000380947 */ /* 0x000fea0003800000 */
[----:B------:R-:W4:Y:S01]  /*0be0*/  LDCU.64 UR6, c[0x0][0x408] ;  /* 0x00008100ff0677ac */ /* 0x000f220008000a00 */
[----:B------:R-:W-:Y:S02]  /*0bf0*/  IADD3 R2, P0, PT, R14, 0x60, RZ ;  /* 0x000000600e027810 */ /* 0x000fe40007f1e0ff */
[----:B------:R-:W-:Y:S01]  /*0c00*/  MOV R9, R17 ;  /* 0x0000001100097202 */ /* 0x000fe20000000f00 */
[----:B------:R-:W5:Y:S01]  /*0c10*/  LDCU.64 UR4, c[0x0][0x3f0] ;  /* 0x00007e00ff0477ac */ /* 0x000f620008000a00 */
[----:B------:R-:W-:-:S05]  /*0c20*/  IADD3.X R5, PT, PT, RZ, R15, RZ, P0, !PT ;  /* 0x0000000fff057210 */ /* 0x000fca00007fe4ff */
[----:B----4-:R-:W-:Y:S02]  /*0c30*/  IMAD R5, R5, UR6, RZ ;  /* 0x0000000605057c24 */ /* 0x010fe4000f8e02ff */
[----:B------:R-:W-:-:S04]  /*0c40*/  IMAD.WIDE.U32 R8, R2, UR6, R8 ;  /* 0x0000000602087c25 */ /* 0x000fc8000f8e0008 */
[----:B------:R-:W-:Y:S01]  /*0c50*/  IMAD R5, R2, UR7, R5 ;  /* 0x0000000702057c24 */ /* 0x000fe2000f8e0205 */
[----:B-----5:R-:W-:-:S04]  /*0c60*/  LEA R14, P0, R8, UR4, 0x1 ;  /* 0x00000004080e7c11 */ /* 0x020fc8000f8008ff */
[----:B------:R-:W-:-:S04]  /*0c70*/  IADD3 R5, PT, PT, R9, R5, RZ ;  /* 0x0000000509057210 */ /* 0x000fc80007ffe0ff */
[----:B------:R-:W-:-:S05]  /*0c80*/  LEA.HI.X R15, R8, UR5, R5, 0x1, P0 ;  /* 0x00000005080f7c11 */ /* 0x000fca00080f0c05 */
[----:B------:R4:W-:Y:S04]  /*0c90*/  STG.E.128 desc[UR12][R14.64], RZ ;  /* 0x000000ff0e007986 */ /* 0x0009e8000c101d0c */
[----:B------:R4:W-:Y:S04]  /*0ca0*/  STG.E.128 desc[UR12][R14.64+0x40], RZ ;  /* 0x000040ff0e007986 */ /* 0x0009e8000c101d0c */
[----:B------:R4:W-:Y:S02]  /*0cb0*/  STG.E.128 desc[UR12][R14.64+0x80], RZ ;  /* 0x000080ff0e007986 */ /* 0x0009e4000c101d0c */
.L_x_29:
[----:B------:R-:W-:Y:S05]  /*0cc0*/  BSYNC.RECONVERGENT B0 ;  /* 0x0000000000007941 */ /* 0x000fea0003800200 */
.L_x_28:
[----:B------:R-:W-:Y:S01]  /*0cd0*/  BSSY.RECONVERGENT B0, `(.L_x_30) ;  /* 0x000000b000007945 */ /* 0x000fe20003800200 */
[----:B------:R-:W-:-:S03]  /*0ce0*/  IADD3.X R6, PT, PT, R140, R7, R6, P2, P1 ;  /* 0x000000078c067210 */ /* 0x000fc600017e2406 */
[----:B------:R-:W-:Y:S05]  /*0cf0*/  @P6 BRA `(.L_x_31) ;  /* 0x0000000000206947 */ /* 0x000fea0003800000 */
[----:B------:R-:W5:Y:S01]  /*0d00*/  LDCU.64 UR4, c[0x0][0x420] ;  /* 0x00008400ff0477ac */ /* 0x000f620008000a00 */
[----:B------:R-:W-:-:S05]  /*0d10*/  IMAD R2, R10, R3, RZ ;  /* 0x000000030a027224 */ /* 0x000fca00078e02ff */
[----:B------:R-:W-:-:S04]  /*0d20*/  IADD3 R5, P0, PT, R2, R13, RZ ;  /* 0x0000000d02057210 */ /* 0x000fc80007f1e0ff */
[----:B------:R-:W-:Y:S02]  /*0d30*/  LEA.HI.X.SX32 R2, R2, R6, 0x1, P0 ;  /* 0x0000000602027211 */ /* 0x000fe400000f0eff */
[----:B-----5:R-:W-:-:S04]  /*0d40*/  LEA R8, P0, R5, UR4, 0x2 ;  /* 0x0000000405087c11 */ /* 0x020fc8000f8010ff */
[----:B------:R-:W-:Y:S01]  /*0d50*/  LEA.HI.X R9, R5, UR5, R2, 0x2, P0 ;  /* 0x0000000505097c11 */ /* 0x000fe200080f1402 */
[----:B------:R-:W-:-:S05]  /*0d60*/  IMAD.MOV.U32 R5, RZ, RZ, 0x7f800000 ;  /* 0x7f800000ff057424 */ /* 0x000fca00078e00ff */
[----:B------:R1:W-:Y:S03]  /*0d70*/  STG.E desc[UR12][R8.64], R5 ;  /* 0x0000000508007986 */ /* 0x0003e6000c10190c */
.L_x_31:
[----:B------:R-:W-:Y:S05]  /*0d80*/  BSYNC.RECONVERGENT B0 ;  /* 0x0000000000007941 */ /* 0x000fea0003800200 */
.L_x_30:
[----:B------:R-:W-:Y:S04]  /*0d90*/  BSSY.RECONVERGENT B0, `(.L_x_32) ;  /* 0x000000a000007945 */ /* 0x000fe80003800200 */
[----:B------:R-:W-:Y:S05]  /*0da0*/  @P5 BRA `(.L_x_33) ;  /* 0x0000000000205947 */ /* 0x000fea0003800000 */
[----:B------:R-:W5:Y:S01]  /*0db0*/  LDCU.64 UR4, c[0x0][0x420] ;  /* 0x00008400ff0477ac */ /* 0x000f620008000a00 */
[----:B------:R-:W-:-:S05]  /*0dc0*/  IMAD R2, R12, R3, RZ ;  /* 0x000000030c027224 */ /* 0x000fca00078e02ff */
[----:B-1----:R-:W-:-:S04]  /*0dd0*/  IADD3 R5, P0, PT, R2, R13, RZ ;  /* 0x0000000d02057210 */ /* 0x002fc80007f1e0ff */
[----:B------:R-:W-:Y:S02]  /*0de0*/  LEA.HI.X.SX32 R2, R2, R6, 0x1, P0 ;  /* 0x0000000602027211 */ /* 0x000fe400000f0eff */
[----:B-----5:R-:W-:-:S04]  /*0df0*/  LEA R8, P0, R5, UR4, 0x2 ;  /* 0x0000000405087c11 */ /* 0x020fc8000f8010ff */
[----:B------:R-:W-:Y:S01]  /*0e00*/  LEA.HI.X R9, R5, UR5, R2, 0x2, P0 ;  /* 0x0000000505097c11 */ /* 0x000fe200080f1402 */
[----:B------:R-:W-:-:S05]  /*0e10*/  IMAD.MOV.U32 R5, RZ, RZ, 0x7f800000 ;  /* 0x7f800000ff057424 */ /* 0x000fca00078e00ff */
[----:B------:R1:W-:Y:S03]  /*0e20*/  STG.E desc[UR12][R8.64], R5 ;  /* 0x0000000508007986 */ /* 0x0003e6000c10190c */
.L_x_33:
[----:B------:R-:W-:Y:S05]  /*0e30*/  BSYNC.RECONVERGENT B0 ;  /* 0x0000000000007941 */ /* 0x000fea0003800200 */
.L_x_32:
[----:B------:R-:W-:Y:S04]  /*0e40*/  BSSY.RECONVERGENT B0, `(.L_x_34) ;  /* 0x000000a000007945 */ /* 0x000fe80003800200 */
[----:B------:R-:W-:Y:S05]  /*0e50*/  @P4 BRA `(.L_x_35) ;  /* 0x0000000000204947 */ /* 0x000fea0003800000 */
[----:B------:R-:W5:Y:S01]  /*0e60*/  LDCU.64 UR4, c[0x0][0x420] ;  /* 0x00008400ff0477ac */ /* 0x000f620008000a00 */
[----:B------:R-:W-:Y:S02]  /*0e70*/  IMAD R2, R4, R3, RZ ;  /* 0x0000000304027224 */ /* 0x000fe400078e02ff */
[----:B------:R-:W-:-:S03]  /*0e80*/  IMAD.MOV.U32 R7, RZ, RZ, 0x7f800000 ;  /* 0x7f800000ff077424 */ /* 0x000fc600078e00ff */
[----:B-1----:R-:W-:-:S04]  /*0e90*/  IADD3 R5, P0, PT, R2, R13, RZ ;  /* 0x0000000d02057210 */ /* 0x002fc80007f1e0ff */
[----:B------:R-:W-:Y:S02]  /*0ea0*/  LEA.HI.X.SX32 R2, R2, R6, 0x1, P0 ;  /* 0x0000000602027211 */ /* 0x000fe400000f0eff */
[----:B-----5:R-:W-:-:S04]  /*0eb0*/  LEA R4, P0, R5, UR4, 0x2 ;  /* 0x0000000405047c11 */ /* 0x020fc8000f8010ff */
[----:B------:R-:W-:-:S05]  /*0ec0*/  LEA.HI.X R5, R5, UR5, R2, 0x2, P0 ;  /* 0x0000000505057c11 */ /* 0x000fca00080f1402 */
[----:B------:R1:W-:Y:S04]  /*0ed0*/  STG.E desc[UR12][R4.64], R7 ;  /* 0x0000000704007986 */ /* 0x0003e8000c10190c */
.L_x_35:
[----:B------:R-:W-:Y:S05]  /*0ee0*/  BSYNC.RECONVERGENT B0 ;  /* 0x0000000000007941 */ /* 0x000fea0003800200 */
.L_x_34:
[----:B------:R-:W-:Y:S05]  /*0ef0*/  @P3 EXIT ;  /* 0x000000000000394d */ /* 0x000fea0003800000 */
[----:B------:R-:W5:Y:S01]  /*0f00*/  LDCU.64 UR4, c[0x0][0x420] ;  /* 0x00008400ff0477ac */ /* 0x000f620008000a00 */
[----:B------:R-:W-:Y:S02]  /*0f10*/  IMAD R0, R0, R3, RZ ;  /* 0x0000000300007224 */ /* 0x000fe400078e02ff */
[----:B-1----:R-:W-:-:S03]  /*0f20*/  IMAD.MOV.U32 R5, RZ, RZ, 0x7f800000 ;  /* 0x7f800000ff057424 */ /* 0x002fc600078e00ff */
[----:B------:R-:W-:-:S04]  /*0f30*/  IADD3 R13, P0, PT, R0, R13, RZ ;  /* 0x0000000d000d7210 */ /* 0x000fc80007f1e0ff */
[----:B------:R-:W-:Y:S02]  /*0f40*/  LEA.HI.X.SX32 R0, R0, R6, 0x1, P0 ;  /* 0x0000000600007211 */ /* 0x000fe400000f0eff */
[----:B-----5:R-:W-:-:S04]  /*0f50*/  LEA R2, P0, R13, UR4, 0x2 ;  /* 0x000000040d027c11 */ /* 0x020fc8000f8010ff */
[----:B------:R-:W-:-:S05]  /*0f60*/  LEA.HI.X R3, R13, UR5, R0, 0x2, P0 ;  /* 0x000000050d037c11 */ /* 0x000fca00080f1400 */
[----:B------:R-:W-:Y:S01]  /*0f70*/  STG.E desc[UR12][R2.64], R5 ;  /* 0x0000000502007986 */ /* 0x000fe2000c10190c */
[----:B------:R-:W-:Y:S05]  /*0f80*/  EXIT ;  /* 0x000000000000794d */ /* 0x000fea0003800000 */
.L_x_20:
[----:B------:R-:W-:Y:S02]  /*0f90*/  ISETP.NE.AND P0, PT, R228, -0x1, PT ;  /* 0xffffffffe400780c */ /* 0x000fe40003f05270 */
[----:B------:R-:W-:-:S11]  /*0fa0*/  ISETP.NE.AND P2, PT, R9, -0x1, PT ;  /* 0xffffffff0900780c */ /* 0x000fd60003f45270 */
[----:B------:R-:W2:Y:S08]  /*0fb0*/  @!P0 LDC.64 R6, c[0x0][0x398] ;  /* 0x0000e600ff068b82 */ /* 0x000eb00000000a00 */
[----:B------:R-:W1:Y:S01]  /*0fc0*/  @P0 LDC.64 R2, c[0x0][0x3b0] ;  /* 0x0000ec00ff020b82 */ /* 0x000e620000000a00 */
[----:B--2---:R-:W-:-:S04]  /*0fd0*/  @!P0 IMAD.WIDE.U32 R12, R229, R6, RZ ;  /* 0x00000006e50c8225 */ /* 0x004fc800078e00ff */
[----:B------:R-:W-:Y:S01]  /*0fe0*/  @!P0 IMAD R4, R229, R7, R13 ;  /* 0x00000007e5048224 */ /* 0x000fe200078e020d */
[----:B------:R-:W-:Y:S01]  /*0ff0*/  @!P0 MOV R23, R12 ;  /* 0x0000000c00178202 */ /* 0x000fe20000000f00 */
[----:B-1----:R-:W-:-:S04]  /*1000*/  @P0 IMAD.WIDE.U32 R10, R228, R2, RZ ;  /* 0x00000002e40a0225 */ /* 0x002fc800078e00ff */
[----:B------:R-:W-:Y:S01]  /*1010*/  @P0 IMAD R4, R228, R3, R11 ;  /* 0x00000003e4040224 */ /* 0x000fe200078e020b */
[----:B------:R-:W-:Y:S01]  /*1020*/  @P0 MOV R23, R10 ;  /* 0x0000000a00170202 */ /* 0x000fe20000000f00 */
[----:B------:R-:W-:Y:S06]  /*1030*/  @P2 BRA `(.L_x_36) ;  /* 0x0000000000302947 */ /* 0x000fec0003800000 */
[----:B------:R-:W1:Y:S01]  /*1040*/  LDCU.64 UR4, c[0x0][0x3b8] ;  /* 0x00007700ff0477ac */ /* 0x000e620008000a00 */
[----:B------:R-:W-:Y:S01]  /*1050*/  SHF.R.S32.HI R7, RZ, 0x1f, R0 ;  /* 0x0000001fff077819 */ /* 0x000fe20000011400 */
[----:B------:R-:W2:Y:S01]  /*1060*/  LDCU.64 UR6, c[0x0][0x3a0] ;  /* 0x00007400ff0677ac */ /* 0x000ea20008000a00 */
[----:B-1----:R-:W-:Y:S02]  /*1070*/  MOV R2, UR4 ;  /* 0x0000000400027c02 */ /* 0x002fe40008000f00 */
[----:B------:R-:W-:-:S03]  /*1080*/  MOV R3, UR5 ;  /* 0x0000000500037c02 */ /* 0x000fc60008000f00 */
[-C--:B------:R-:W-:Y:S02]  /*1090*/  IMAD R6, R7, R2.reuse, RZ ;  /* 0x0000000207067224 */ /* 0x080fe400078e02ff */
[----:B------:R-:W-:-:S04]  /*10a0*/  IMAD.WIDE.U32 R10, R0, R2, RZ ;  /* 0x00000002000a7225 */ /* 0x000fc800078e00ff */
[----:B------:R-:W-:-:S05]  /*10b0*/  IMAD R6, R0, R3, R6 ;  /* 0x0000000300067224 */ /* 0x000fca00078e0206 */
[----:B------:R-:W-:-:S03]  /*10c0*/  IADD3 R11, PT, PT, R11, R6, RZ ;  /* 0x000000060b0b7210 */ /* 0x000fc60007ffe0ff */
[----:B--2---:R-:W-:-:S04]  /*10d0*/  IMAD.WIDE.U32 R12, R229, UR6, R10 ;  /* 0x00000006e50c7c25 */ /* 0x004fc8000f8e000a */
[----:B------:R-:W-:Y:S01]  /*10e0*/  IMAD R6, R229, UR7, R13 ;  /* 0x00000007e5067c24 */ /* 0x000fe2000f8e020d */
[----:B------:R-:W-:Y:S06]  /*10f0*/  BRA `(.L_x_37) ;  /* 0x0000000000147947 */ /* 0x000fec0003800000 */
.L_x_36:
[----:B------:R-:W1:Y:S01]  /*1100*/  LDC.64 R2, c[0x0][0x3b8] ;  /* 0x0000ee00ff027b82 */ /* 0x000e620000000a00 */
[----:B------:R-:W-:-:S05]  /*1110*/  IADD3 R12, PT, PT, R0, R9, RZ ;  /* 0x00000009000c7210 */ /* 0x000fca0007ffe0ff */
[C---:B-1----:R-:W-:Y:S02]  /*1120*/  IMAD R6, R12.reuse, R3, RZ ;  /* 0x000000030c067224 */ /* 0x042fe400078e02ff */
[----:B------:R-:W-:-:S05]  /*1130*/  IMAD.WIDE.U32 R12, R12, R2, RZ ;  /* 0x000000020c0c7225 */ /* 0x000fca00078e00ff */
[----:B------:R-:W-:-:S07]  /*1140*/  IADD3 R6, PT, PT, R13, R6, RZ ;  /* 0x000000060d067210 */ /* 0x000fce0007ffe0ff */
.L_x_37:
[----:B------:R-:W1:Y:S02]  /*1150*/  LDC R8, c[0x0][0x3e8] ;  /* 0x0000fa00ff087b82 */ /* 0x000e640000000800 */
[----:B-1----:R-:W-:-:S04]  /*1160*/  IABS R11, R8 ;  /* 0x00000008000b7213 */ /* 0x002fc80000000000 */
[----:B------:R-:W1:Y:S08]  /*1170*/  I2F.RP R13, R11 ;  /* 0x0000000b000d7306 */ /* 0x000e700000209400 */
[----:B-1----:R-:W1:Y:S02]  /*1180*/  MUFU.RCP R14, R13 ;  /* 0x0000000d000e7308 */ /* 0x002e640000001000 */
[----:B-1----:R-:W-:-:S06]  /*1190*/  VIADD R14, R14, 0xffffffe ;  /* 0x0ffffffe0e0e7836 */ /* 0x002fcc0000000000 */
[----:B------:R-:W1:Y:S02]  /*11a0*/  F2I.FTZ.U32.TRUNC.NTZ R15, R14 ;  /* 0x0000000e000f7305 */ /* 0x000e64000021f000 */
[----:B-1----:R-:W-:Y:S01]  /*11b0*/  IMAD.MOV R7, RZ, RZ, -R15 ;  /* 0x000000ffff077224 */ /* 0x002fe200078e0a0f */
[----:B------:R-:W-:-:S03]  /*11c0*/  MOV R14, RZ ;  /* 0x000000ff000e7202 */ /* 0x000fc60000000f00 */
[----:B------:R-:W-:Y:S01]  /*11d0*/  IMAD R10, R7, R11, RZ ;  /* 0x0000000b070a7224 */ /* 0x000fe200078e02ff */
[----:B------:R-:W-:-:S03]  /*11e0*/  IABS R7, R5 ;  /* 0x0000000500077213 */ /* 0x000fc60000000000 */
[----:B------:R-:W-:-:S06]  /*11f0*/  IMAD.HI.U32 R10, R15, R10, R14 ;  /* 0x0000000a0f0a7227 */ /* 0x000fcc00078e000e */
[----:B------:R-:W-:-:S04]  /*1200*/  IMAD.HI.U32 R16, R10, R7, RZ ;  /* 0x000000070a107227 */ /* 0x000fc800078e00ff */
[----:B------:R-:W-:-:S04]  /*1210*/  IMAD.MOV R10, RZ, RZ, -R16 ;  /* 0x000000ffff0a7224 */ /* 0x000fc800078e0a10 */
[----:B------:R-:W-:Y:S01]  /*1220*/  IMAD R10, R11, R10, R7 ;  /* 0x0000000a0b0a7224 */ /* 0x000fe200078e0207 */
[----:B------:R-:W-:-:S04]  /*1230*/  LOP3.LUT R7, R5, R8, RZ, 0x3c, !PT ;  /* 0x0000000805077212 */ /* 0x000fc800078e3cff */
[----:B------:R-:W-:Y:S02]  /*1240*/  ISETP.GT.U32.AND P1, PT, R11, R10, PT ;  /* 0x0000000a0b00720c */ /* 0x000fe40003f24070 */
[----:B------:R-:W-:-:S11]  /*1250*/  ISETP.GE.AND P0, PT, R7, RZ, PT ;  /* 0x000000ff0700720c */ /* 0x000fd60003f06270 */
[----:B------:R-:W-:Y:S01]  /*1260*/  @!P1 IMAD.IADD R10, R10, 0x1, -R11 ;  /* 0x000000010a0a9824 */ /* 0x000fe200078e0a0b */
[----:B------:R-:W-:Y:S02]  /*1270*/  @!P1 IADD3 R16, PT, PT, R16, 0x1, RZ ;  /* 0x0000000110109810 */ /* 0x000fe40007ffe0ff */
[----:B------:R-:W-:Y:S02]  /*1280*/  ISETP.NE.AND P1, PT, R8, RZ, PT ;  /* 0x000000ff0800720c */ /* 0x000fe40003f25270 */
[----:B------:R-:W-:-:S13]  /*1290*/  ISETP.GE.U32.AND P3, PT, R10, R11, PT ;  /* 0x0000000b0a00720c */ /* 0x000fda0003f66070 */
[----:B------:R-:W-:-:S05]  /*12a0*/  @P3 VIADD R16, R16, 0x1 ;  /* 0x0000000110103836 */ /* 0x000fca0000000000 */
[----:B------:R-:W-:Y:S02]  /*12b0*/  @!P0 IADD3 R16, PT, PT, -R16, RZ, RZ ;  /* 0x000000ff10108210 */ /* 0x000fe40007ffe1ff */
[----:B------:R-:W-:Y:S01]  /*12c0*/  @!P1 LOP3.LUT R16, RZ, R8, RZ, 0x33, !PT ;  /* 0x00000008ff109212 */ /* 0x000fe200078e33ff */
        /* <DEDUP_REMOVED lines=13> */
.L_x_38:
[----:B------:R-:W1:Y:S01]  /*13a0*/  LDC.64 R32, c[0x0][0x3c0] ;  /* 0x0000f000ff207b82 */ /* 0x000e620000000a00 */
[----:B------:R-:W-:-:S05]  /*13b0*/  IADD3 R9, PT, PT, R0, R9, RZ ;  /* 0x0000000900097210 */ /* 0x000fca0007ffe0ff */
[C---:B-1----:R-:W-:Y:S02]  /*13c0*/  IMAD R7, R9.reuse, R33, RZ ;  /* 0x0000002109077224 */ /* 0x042fe400078e02ff */
[----:B------:R-:W-:-:S05]  /*13d0*/  IMAD.WIDE.U32 R8, R9, R32, RZ ;  /* 0x0000002009087225 */ /* 0x000fca00078e00ff */
[----:B------:R-:W-:-:S07]  /*13e0*/  IADD3 R7, PT, PT, R9, R7, RZ ;  /* 0x0000000709077210 */ /* 0x000fce0007ffe0ff */
.L_x_39:
[----:B------:R-:W-:Y:S01]  /*13f0*/  IMAD.IADD R221, R141, 0x1, -R140 ;  /* 0x000000018ddd7824 */ /* 0x000fe200078e0a8c */
[----:B------:R-:W-:Y:S01]  /*1400*/  SHF.R.U32.HI R142, RZ, 0x2, R216 ;  /* 0x00000002ff8e7819 */ /* 0x000fe200000116d8 */
[----:B------:R-:W-:Y:S01]  /*1410*/  IMAD.SHL.U32 R34, R216, 0x8, RZ ;  /* 0x00000008d8227824 */ /* 0x000fe200078e00ff */
[----:B------:R-:W1:Y:S01]  /*1420*/  LDCU.64 UR8, c[0x0][0x3c8] ;  /* 0x00007900ff0877ac */ /* 0x000e620008000a00 */
[----:B------:R-:W-:Y:S01]  /*1430*/  SHF.R.S32.HI R19, RZ, 0x1f, R16 ;  /* 0x0000001fff137819 */ /* 0x000fe20000011410 */
[----:B------:R-:W-:Y:S01]  /*1440*/  IMAD.MOV.U32 R143, RZ, RZ, RZ ;  /* 0x000000ffff8f7224 */ /* 0x000fe200078e00ff */
[CC--:B------:R-:W-:Y:S01]  /*1450*/  ISETP.GE.AND P4, PT, R142.reuse, R221.reuse, PT ;  /* 0x000000dd8e00720c */ /* 0x0c0fe20003f86270 */
[----:B------:R-:W-:Y:S01]  /*1460*/  VIADD R0, R142, 0x40 ;  /* 0x000000408e007836 */ /* 0x000fe20000000000 */
[----:B------:R-:W-:Y:S01]  /*1470*/  LOP3.LUT R22, R34, 0x18, RZ, 0xc0, !PT ;  /* 0x0000001822167812 */ /* 0x000fe200078ec0ff */
[----:B------:R-:W2:Y:S01]  /*1480*/  LDCU.128 UR4, c[0x0][0x3d0] ;  /* 0x00007a00ff0477ac */ /* 0x000ea20008000c00 */
[----:B------:R-:W-:Y:S01]  /*1490*/  IMAD.WIDE.U32 R26, R27, 0x80, R142 ;  /* 0x000000801b1a7825 */ /* 0x000fe200078e008e */
[----:B------:R-:W3:Y:S01]  /*14a0*/  S2UR UR14, SR_CgaCtaId ;  /* 0x00000000000e79c3 */ /* 0x000ee20000008800 */
[-C--:B------:R-:W-:Y:S01]  /*14b0*/  ISETP.GE.AND P6, PT, R0, R221.reuse, PT ;  /* 0x000000dd0000720c */ /* 0x080fe20003fc6270 */
[----:B------:R-:W4:Y:S01]  /*14c0*/  LDCU.64 UR10, c[0x0][0x390] ;  /* 0x00007200ff0a77ac */ /* 0x000f220008000a00 */
[----:B------:R-:W-:Y:S01]  /*14d0*/  VIADD R0, R142, 0x20 ;  /* 0x000000208e007836 */ /* 0x000fe20000000000 */
[----:B------:R-:W-:Y:S01]  /*14e0*/  IADD3 R12, P2, PT, R22, R12, RZ ;  /* 0x0000000c160c7210 */ /* 0x000fe20007f5e0ff */
[----:B------:R-:W-:Y:S01]  /*14f0*/  IMAD.SHL.U32 R133, R2, 0x40, RZ ;  /* 0x0000004002857824 */ /* 0x000fe200078e00ff */
[----:B------:R-:W-:Y:S01]  /*1500*/  IADD3 R8, P1, PT, R22, R8, RZ ;  /* 0x0000000816087210 */ /* 0x000fe20007f3e0ff */
[----:B------:R-:W-:Y:S01]  /*1510*/  IMAD.SHL.U32 R135, R2, 0x20, RZ ;  /* 0x0000002002877824 */ /* 0x000fe200078e00ff */
[----:B------:R-:W5:Y:S01]  /*1520*/  @!P4 LDC.64 R10, c[0x0][0x3b0] ;  /* 0x0000ec00ff0acb82 */ /* 0x000f620000000a00 */
[----:B------:R-:W-:Y:S01]  /*1530*/  ISETP.GE.AND P3, PT, R0, R221, PT ;  /* 0x000000dd0000720c */ /* 0x000fe20003f66270 */
[----:B------:R-:W-:Y:S01]  /*1540*/  IMAD.X R13, RZ, RZ, R6, P2 ;  /* 0x000000ffff0d7224 */ /* 0x000fe200010e0606 */
[----:B------:R-:W-:Y:S01]  /*1550*/  IADD3 R22, P0, PT, R22, R23, RZ ;  /* 0x0000001716167210 */ /* 0x000fe20007f1e0ff */
[----:B------:R-:W-:Y:S01]  /*1560*/  IMAD.X R9, RZ, RZ, R7, P1 ;  /* 0x000000ffff097224 */ /* 0x000fe200008e0607 */
[----:B------:R-:W-:Y:S01]  /*1570*/  LOP3.LUT R7, R34, 0xd8, RZ, 0xc0, !PT ;  /* 0x000000d822077812 */ /* 0x000fe200078ec0ff */
[----:B------:R-:W-:Y:S01]  /*1580*/  VIADD R6, R142, 0x60 ;  /* 0x000000608e067836 */ /* 0x000fe20000000000 */
[----:B------:R-:W-:Y:S01]  /*1590*/  @!P6 IADD3 R14, P1, PT, R26, 0x40, RZ ;  /* 0x000000401a0ee810 */ /* 0x000fe20007f3e0ff */
[----:B------:R-:W-:Y:S01]  /*15a0*/  IMAD.WIDE.U32 R24, R142, R32, R8 ;  /* 0x000000208e187225 */ /* 0x000fe200078e0008 */
[----:B------:R-:W-:Y:S01]  /*15b0*/  LOP3.LUT R7, R7, 0x18, R216, 0x78, !PT ;  /* 0x0000001807077812 */ /* 0x000fe200078e78d8 */
[----:B------:R-:W4:Y:S01]  /*15c0*/  @!P4 LDC.64 R8, c[0x0][0x380] ;  /* 0x0000e000ff08cb82 */ /* 0x000f220000000a00 */
[----:B------:R-:W-:Y:S01]  /*15d0*/  ISETP.GE.AND P5, PT, R6, R221, PT ;  /* 0x000000dd0600720c */ /* 0x000fe20003fa6270 */
[----:B------:R-:W-:Y:S01]  /*15e0*/  IMAD.X R23, RZ, RZ, R4, P0 ;  /* 0x000000ffff177224 */ /* 0x000fe200000e0604 */
[----:B------:R-:W-:Y:S01]  /*15f0*/  LOP3.LUT R34, R7, 0x1f20, R34, 0xf8, !PT ;  /* 0x00001f2007227812 */ /* 0x000fe200078ef822 */
[----:B------:R-:W-:Y:S01]  /*1600*/  IMAD.WIDE.U32 R28, R142, R2, R12 ;  /* 0x000000028e1c7225 */ /* 0x000fe200078e000c */
[----:B------:R-:W-:-:S02]  /*1610*/  @!P3 IADD3 R18, P2, PT, R26, 0x20, RZ ;  /* 0x000000201a12b810 */ /* 0x000fc40007f5e0ff */
[C---:B------:R-:W-:Y:S01]  /*1620*/  SHF.L.U64.HI R132, R2.reuse, 0x6, R3 ;  /* 0x0000000602847819 */ /* 0x040fe20000010203 */
[C---:B-1----:R-:W-:Y:S01]  /*1630*/  IMAD.WIDE.U32 R22, R5.reuse, UR8, R22 ;  /* 0x0000000805167c25 */ /* 0x042fe2000f8e0016 */
[----:B------:R-:W1:Y:S01]  /*1640*/  @!P3 LDC.64 R6, c[0x0][0x3b0] ;  /* 0x0000ec00ff06bb82 */ /* 0x000e620000000a00 */
[----:B------:R-:W-:Y:S02]  /*1650*/  SHF.L.U64.HI R134, R2, 0x5, R3 ;  /* 0x0000000502867819 */ /* 0x000fe40000010203 */
[----:B------:R-:W-:Y:S01]  /*1660*/  IMAD R23, R5, UR9, R23 ;  /* 0x0000000905177c24 */ /* 0x000fe2000f8e0217 */
[----:B------:R-:W3:Y:S01]  /*1670*/  LDCU.64 UR8, c[0x0][0x388] ;  /* 0x00007100ff0877ac */ /* 0x000ee20008000a00 */
[----:B--2---:R-:W-:Y:S01]  /*1680*/  IMAD R5, R19, UR4, RZ ;  /* 0x0000000413057c24 */ /* 0x004fe2000f8e02ff */
[----:B------:R-:W-:Y:S01]  /*1690*/  @!P5 IADD3 R12, P0, PT, R26, 0x60, RZ ;  /* 0x000000601a0cd810 */ /* 0x000fe20007f1e0ff */
[----:B-----5:R-:W-:Y:S01]  /*16a0*/  @!P4 IMAD R20, R27, R10, RZ ;  /* 0x0000000a1b14c224 */ /* 0x020fe200078e02ff */
[----:B------:R-:W-:Y:S01]  /*16b0*/  SHF.R.U32.HI R138, RZ, 0x1, R216 ;  /* 0x00000001ff8a7819 */ /* 0x000fe200000116d8 */
[----:B------:R-:W-:Y:S01]  /*16c0*/  IMAD R226, R16, UR5, R5 ;  /* 0x0000000510e27c24 */ /* 0x000fe2000f8e0205 */
[----:B------:R-:W-:Y:S01]  /*16d0*/  UMOV UR5, 0x400 ;  /* 0x0000040000057882 */ /* 0x000fe20000000000 */
[----:B------:R-:W2:Y:S01]  /*16e0*/  @!P3 LDC.64 R4, c[0x0][0x380] ;  /* 0x0000e000ff04bb82 */ /* 0x000ea20000000a00 */
[----:B------:R-:W-:-:S02]  /*16f0*/  @!P4 IMAD R20, R26, R11, R20 ;  /* 0x0000000b1a14c224 */ /* 0x000fc400078e0214 */
[C---:B------:R-:W-:Y:S02]  /*1700*/  IMAD R29, R142.reuse, R3, R29 ;  /* 0x000000038e1d7224 */ /* 0x040fe400078e021d */
[----:B------:R-:W-:Y:S02]  /*1710*/  IMAD R19, R19, UR6, RZ ;  /* 0x0000000613137c24 */ /* 0x000fe4000f8e02ff */
[--C-:B------:R-:W-:Y:S02]  /*1720*/  @!P3 IMAD.X R11, RZ, RZ, R27.reuse, P2 ;  /* 0x000000ffff0bb224 */ /* 0x100fe400010e061b */
[--C-:B------:R-:W-:Y:S02]  /*1730*/  @!P6 IMAD.X R15, RZ, RZ, R27.reuse, P1 ;  /* 0x000000ffff0fe224 */ /* 0x100fe400008e061b */
[----:B------:R-:W-:Y:S02]  /*1740*/  @!P5 IMAD.X R13, RZ, RZ, R27, P0 ;  /* 0x000000ffff0dd224 */ /* 0x000fe400000e061b */
[----:B------:R-:W-:-:S02]  /*1750*/  IMAD R25, R142, R33, R25 ;  /* 0x000000218e197224 */ /* 0x000fc400078e0219 */
[----:B------:R-:W-:-:S04]  /*1760*/  @!P4 IMAD.WIDE.U32 R26, R26, R10, R22 ;  /* 0x0000000a1a1ac225 */ /* 0x000fc800078e0016 */
[----:B------:R-:W-:Y:S01]  /*1770*/  IMAD.WIDE.U32 R28, R16, UR4, R28 ;  /* 0x00000004101c7c25 */ /* 0x000fe2000f8e001c */
[----:B---3--:R-:W-:-:S03]  /*1780*/  ULEA UR4, UR14, UR5, 0x18 ;  /* 0x000000050e047291 */ /* 0x008fc6000f8ec0ff */
[----:B------:R-:W-:Y:S01]  /*1790*/  IMAD R19, R16, UR7, R19 ;  /* 0x0000000710137c24 */ /* 0x000fe2000f8e0213 */
[----:B------:R-:W-:Y:S01]  /*17a0*/  LEA R227, P1, R28, UR8, 0x1 ;  /* 0x000000081ce37c11 */ /* 0x000fe2000f8208ff */
[----:B------:R-:W-:Y:S01]  /*17b0*/  IMAD.WIDE.U32 R16, R16, UR6, R24 ;  /* 0x0000000610107c25 */ /* 0x000fe2000f8e0018 */
[----:B----4-:R-:W-:Y:S02]  /*17c0*/  @!P4 LEA R24, P0, R26, R8, 0x1 ;  /* 0x000000081a18c211 */ /* 0x010fe400078008ff */
[----:B------:R-:W-:Y:S01]  /*17d0*/  LEA R230, R34, UR4, 0x1 ;  /* 0x0000000422e67c11 */ /* 0x000fe2000f8e08ff */
[----:B------:R-:W-:Y:S02]  /*17e0*/  @!P4 IMAD.IADD R20, R27, 0x1, R20 ;  /* 0x000000011b14c824 */ /* 0x000fe400078e0214 */
[----:B-1----:R-:W-:Y:S02]  /*17f0*/  @!P3 IMAD R8, R11, R6, RZ ;  /* 0x000000060b08b224 */ /* 0x002fe400078e02ff */
[----:B------:R-:W-:Y:S01]  /*1800*/  @!P3 IMAD.MOV.U32 R27, RZ, RZ, R23 ;  /* 0x000000ffff1bb224 */ /* 0x000fe200078e0017 */
[----:B------:R-:W-:Y:S01]  /*1810*/  @!P4 LEA.HI.X R25, R26, R9, R20, 0x1, P0 ;  /* 0x000000091a19c211 */ /* 0x000fe200000f0c14 */
[----:B------:R-:W-:Y:S01]  /*1820*/  @!P3 IMAD.MOV.U32 R26, RZ, RZ, R22 ;  /* 0x000000ffff1ab224 */ /* 0x000fe200078e0016 */
[----:B------:R-:W1:Y:S01]  /*1830*/  @!P6 LDC.64 R10, c[0x0][0x3b0] ;  /* 0x0000ec00ff0aeb82 */ /* 0x000e620000000a00 */
[----:B------:R-:W-:-:S02]  /*1840*/  IMAD.IADD R226, R29, 0x1, R226 ;  /* 0x000000011de27824 */ /* 0x000fc400078e02e2 */
[C---:B------:R-:W-:Y:S01]  /*1850*/  @!P3 IMAD R7, R18.reuse, R7, R8 ;  /* 0x000000071207b224 */ /* 0x040fe200078e0208 */
[----:B------:R-:W-:Y:S01]  /*1860*/  @!PT LDS RZ, [RZ] ;  /* 0x00000000fffff984 */ /* 0x000fe20000000800 */
[----:B------:R-:W-:Y:S01]  /*1870*/  @!PT LDS RZ, [RZ] ;  /* 0x00000000fffff984 */ /* 0x000fe20000000800 */
[----:B------:R-:W-:Y:S01]  /*1880*/  @!PT LDS RZ, [RZ] ;  /* 0x00000000fffff984 */ /* 0x000fe20000000800 */
[----:B------:R-:W-:Y:S01]  /*1890*/  @!P4 LDGSTS.E.BYPASS.LTC128B.128 [R230], desc[UR12][R24.64] ;  /* 0x0000000018e6cfae */ /* 0x000fe2000b981a0c */
[----:B------:R-:W-:Y:S01]  /*18a0*/  @!P3 IMAD.WIDE.U32 R26, R18, R6, R26 ;  /* 0x00000006121ab225 */ /* 0x000fe200078e001a */
[----:B------:R-:W-:Y:S02]  /*18b0*/  LEA.HI.X R226, R28, UR9, R226, 0x1, P1 ;  /* 0x000000091ce27c11 */ /* 0x000fe400088f0ce2 */
[----:B------:R-:W3:Y:S01]  /*18c0*/  @!P5 LDC.64 R8, c[0x0][0x3b0] ;  /* 0x0000ec00ff08db82 */ /* 0x000ee20000000a00 */
[----:B------:R-:W-:Y:S01]  /*18d0*/  @!P3 IMAD.IADD R6, R27, 0x1, R7 ;  /* 0x000000011b06b824 */ /* 0x000fe200078e0207 */
[C---:B--2---:R-:W-:Y:S01]  /*18e0*/  @!P3 LEA R28, P0, R26.reuse, R4, 0x1 ;  /* 0x000000041a1cb211 */ /* 0x044fe200078008ff */
[----:B------:R-:W-:Y:S01]  /*18f0*/  IMAD.IADD R224, R17, 0x1, R19 ;  /* 0x0000000111e07824 */ /* 0x000fe200078e0213 */
[----:B------:R-:W-:Y:S01]  /*1900*/  @!P4 LDGSTS.E.BYPASS.LTC128B.128 [R230+0x2000], desc[UR12][R24.64+0x40] ;  /* 0x0200004018e6cfae */ /* 0x000fe2000b981a0c */
[----:B------:R-:W-:Y:S01]  /*1910*/  VIADD R17, R217, 0xffffffff ;  /* 0xffffffffd9117836 */ /* 0x000fe20000000000 */
[----:B------:R-:W-:Y:S01]  /*1920*/  @!P3 LEA.HI.X R29, R26, R5, R6, 0x1, P0 ;  /* 0x000000051a1db211 */ /* 0x000fe200000f0c06 */
[----:B------:R-:W-:Y:S01]  /*1930*/  @!P6 IMAD.MOV.U32 R20, RZ, RZ, R22 ;  /* 0x000000ffff14e224 */ /* 0x000fe200078e0016 */
[----:B------:R-:W2:Y:S01]  /*1940*/  @!P6 LDC.64 R6, c[0x0][0x380] ;  /* 0x0000e000ff06eb82 */ /* 0x000ea20000000a00 */
[----:B------:R-:W-:Y:S01]  /*1950*/  IMAD R19, R17, -0x40, R136 ;  /* 0xffffffc011137824 */ /* 0x000fe200078e0288 */
[----:B------:R4:W-:Y:S01]  /*1960*/  @!P4 LDGSTS.E.BYPASS.LTC128B.128 [R230+0x4000], desc[UR12][R24.64+0x80] ;  /* 0x0400008018e6cfae */ /* 0x0009e2000b981a0c */
[----:B------:R-:W-:Y:S01]  /*1970*/  @!P6 IMAD.MOV.U32 R21, RZ, RZ, R23 ;  /* 0x000000ffff15e224 */ /* 0x000fe200078e0017 */
[----:B------:R-:W-:Y:S01]  /*1980*/  LEA R225, P1, R16, UR10, 0x1 ;  /* 0x0000000a10e17c11 */ /* 0x000fe2000f8208ff */
[----:B------:R-:W-:Y:S01]  /*1990*/  IMAD.SHL.U32 R139, R216, 0x20, RZ ;  /* 0x00000020d88b7824 */ /* 0x000fe200078e00ff */
[----:B------:R-:W-:Y:S01]  /*19a0*/  ISETP.GE.AND P4, PT, R142, R19, PT ;  /* 0x000000138e00720c */ /* 0x000fe20003f86270 */
[----:B------:R-:W-:Y:S01]  /*19b0*/  @!P3 LDGSTS.E.BYPASS.LTC128B.128 [R230+0x800], desc[UR12][R28.64] ;  /* 0x008000001ce6bfae */ /* 0x000fe2000b981a0c */
[----:B------:R-:W5:Y:S01]  /*19c0*/  @!P5 LDC.64 R4, c[0x0][0x380] ;  /* 0x0000e000ff04db82 */ /* 0x000f620000000a00 */
[-C--:B-1----:R-:W-:Y:S01]  /*19d0*/  @!P6 IMAD R15, R15, R10.reuse, RZ ;  /* 0x0000000a0f0fe224 */ /* 0x082fe200078e02ff */
[----:B------:R-:W-:Y:S01]  /*19e0*/  LEA.HI.X R224, R16, UR11, R224, 0x1, P1 ;  /* 0x0000000b10e07c11 */ /* 0x000fe200088f0ce0 */
[----:B------:R-:W-:Y:S01]  /*19f0*/  @!P3 LDGSTS.E.BYPASS.LTC128B.128 [R230+0x2800], desc[UR12][R28.64+0x40] ;  /* 0x028000401ce6bfae */ /* 0x000fe2000b981a0c */
[----:B------:R-:W-:Y:S01]  /*1a00*/  @!P6 IMAD.WIDE.U32 R20, R14, R10, R20 ;  /* 0x0000000a0e14e225 */ /* 0x000fe200078e0014 */
[----:B------:R-:W-:-:S02]  /*1a10*/  LOP3.LUT R142, R142, 0x7, RZ, 0xc0, !PT ;  /* 0x000000078e8e7812 */ /* 0x000fc400078ec0ff */
[----:B------:R-:W-:Y:S01]  /*1a20*/  @!P3 LDGSTS.E.BYPASS.LTC128B.128 [R230+0x4800], desc[UR12][R28.64+0x80] ;  /* 0x048000801ce6bfae */ /* 0x000fe2000b981a0c */
[----:B------:R-:W-:Y:S01]  /*1a30*/  ISETP.GE.AND P3, PT, R0, R19, PT ;  /* 0x000000130000720c */ /* 0x000fe20003f66270 */
[----:B------:R-:W-:Y:S02]  /*1a40*/  @!P6 IMAD R11, R14, R11, R15 ;  /* 0x0000000b0e0be224 */ /* 0x000fe400078e020f */
[----:B---3--:R-:W-:Y:S02]  /*1a50*/  @!P5 IMAD R13, R13, R8, RZ ;  /* 0x000000080d0dd224 */ /* 0x008fe400078e02ff */
[-C--:B------:R-:W-:Y:S02]  /*1a60*/  IMAD R10, R132, R17.reuse, RZ ;  /* 0x00000011840a7224 */ /* 0x080fe400078e02ff */
[----:B------:R-:W-:-:S04]  /*1a70*/  IMAD.WIDE.U32 R14, R133, R17, RZ ;  /* 0x00000011850e7225 */ /* 0x000fc800078e00ff */
[----:B------:R-:W-:Y:S02]  /*1a80*/  @!P5 IMAD R9, R12, R9, R13 ;  /* 0x000000090c09d224 */ /* 0x000fe400078e020d */
[----:B------:R-:W-:Y:S01]  /*1a90*/  IMAD.IADD R13, R15, 0x1, R10 ;  /* 0x000000010f0d7824 */ /* 0x000fe200078e020a */
[----:B----4-:R-:W-:Y:S01]  /*1aa0*/  @!P4 LEA R24, P1, R14, R227, 0x1 ;  /* 0x000000e30e18c211 */ /* 0x010fe200078208ff */
[----:B------:R-:W-:Y:S01]  /*1ab0*/  @!P5 IMAD.WIDE.U32 R22, R12, R8, R22 ;  /* 0x000000080c16d225 */ /* 0x000fe200078e0016 */
[----:B--2---:R-:W-:Y:S02]  /*1ac0*/  @!P6 LEA R10, P2, R20, R6, 0x1 ;  /* 0x00000006140ae211 */ /* 0x004fe400078408ff */
[----:B------:R-:W-:Y:S01]  /*1ad0*/  @!P4 LEA.HI.X R25, R14, R226, R13, 0x1, P1 ;  /* 0x000000e20e19c211 */ /* 0x000fe200008f0c0d */
[----:B------:R-:W-:Y:S01]  /*1ae0*/  @!P6 IMAD.IADD R11, R21, 0x1, R11 ;  /* 0x00000001150be824 */ /* 0x000fe200078e020b */
[----:B------:R-:W-:Y:S01]  /*1af0*/  @!P3 IADD3 R6, P0, PT, R135, R14, RZ ;  /* 0x0000000e8706b210 */ /* 0x000fe20007f1e0ff */
[----:B------:R-:W-:Y:S01]  /*1b00*/  @!P5 IMAD.IADD R9, R23, 0x1, R9 ;  /* 0x000000011709d824 */ /* 0x000fe200078e0209 */
[----:B-----5:R-:W-:Y:S01]  /*1b10*/  @!P5 LEA R4, P1, R22, R4, 0x1 ;  /* 0x000000041604d211 */ /* 0x020fe200078208ff */
[----:B------:R-:W-:Y:S01]  /*1b20*/  IMAD.SHL.U32 R220, R216, 0x10, RZ ;  /* 0x00000010d8dc7824 */ /* 0x000fe200078e00ff */
[----:B------:R-:W-:Y:S01]  /*1b30*/  @!P6 LEA.HI.X R11, R20, R7, R11, 0x1, P2 ;  /* 0x00000007140be211 */ /* 0x000fe200010f0c0b */
[----:B------:R-:W-:Y:S01]  /*1b40*/  @!P3 IMAD.X R13, R134, 0x1, R13, P0 ;  /* 0x00000001860db824 */ /* 0x000fe200000e060d */
[----:B------:R-:W-:Y:S01]  /*1b50*/  @!P5 LEA.HI.X R5, R22, R5, R9, 0x1, P1 ;  /* 0x000000051605d211 */ /* 0x000fe200008f0c09 */
[----:B------:R-:W-:Y:S01]  /*1b60*/  IMAD.SHL.U32 R9, R216, 0x4, RZ ;  /* 0x00000004d8097824 */ /* 0x000fe200078e00ff */
[----:B------:R-:W-:Y:S01]  /*1b70*/  @!P3 LEA R12, P0, R6, R227, 0x1 ;  /* 0x000000e3060cb211 */ /* 0x000fe200078008ff */
[----:B------:R-:W-:Y:S01]  /*1b80*/  @!P6 LDGSTS.E.BYPASS.LTC128B.128 [R230+0x1000], desc[UR12][R10.64] ;  /* 0x010000000ae6efae */ /* 0x000fe2000b981a0c */
[----:B------:R-:W-:Y:S01]  /*1b90*/  ISETP.GE.AND P2, PT, R0, R19, PT ;  /* 0x000000130000720c */ /* 0x000fe20003f46270 */
[----:B------:R-:W-:Y:S01]  /*1ba0*/  IMAD.MOV.U32 R35, RZ, RZ, 0x20 ;  /* 0x00000020ff237424 */ /* 0x000fe200078e00ff */
[----:B------:R-:W-:Y:S01]  /*1bb0*/  @!P3 LEA.HI.X R13, R6, R226, R13, 0x1, P0 ;  /* 0x000000e2060db211 */ /* 0x000fe200000f0c0d */
[----:B------:R-:W-:Y:S01]  /*1bc0*/  @!P6 LDGSTS.E.BYPASS.LTC128B.128 [R230+0x3000], desc[UR12][R10.64+0x40] ;  /* 0x030000400ae6efae */ /* 0x000fe2000b981a0c */
[C---:B------:R-:W-:Y:S01]  /*1bd0*/  SHF.L.U64.HI R0, R32.reuse, 0x6, R33 ;  /* 0x0000000620007819 */ /* 0x040fe20000010221 */
[----:B------:R-:W-:-:S02]  /*1be0*/  IMAD.SHL.U32 R6, R32, 0x40, RZ ;  /* 0x0000004020067824 */ /* 0x000fc400078e00ff */
[----:B------:R1:W-:Y:S01]  /*1bf0*/  @!P6 LDGSTS.E.BYPASS.LTC128B.128 [R230+0x5000], desc[UR12][R10.64+0x80] ;  /* 0x050000800ae6efae */ /* 0x0003e2000b981a0c */
[----:B------:R-:W-:Y:S01]  /*1c00*/  LOP3.LUT P6, RZ, R216, 0x4, RZ, 0xc0, !PT ;  /* 0x00000004d8ff7812 */ /* 0x000fe200078cc0ff */
[-C--:B------:R-:W-:Y:S01]  /*1c10*/  IMAD R15, R0, R17.reuse, RZ ;  /* 0x00000011000f7224 */ /* 0x080fe200078e02ff */
[----:B------:R-:W-:Y:S01]  /*1c20*/  LOP3.LUT R0, R139, 0xc0, RZ, 0xc0, !PT ;  /* 0x000000c08b007812 */ /* 0x000fe200078ec0ff */
[----:B------:R-:W-:Y:S01]  /*1c30*/  @!P5 LDGSTS.E.BYPASS.LTC128B.128 [R230+0x1800], desc[UR12][R4.64] ;  /* 0x0180000004e6dfae */ /* 0x000fe2000b981a0c */
[----:B------:R-:W-:Y:S01]  /*1c40*/  IMAD.WIDE.U32 R6, R6, R17, RZ ;  /* 0x0000001106067225 */ /* 0x000fe200078e00ff */
[----:B------:R-:W-:Y:S02]  /*1c50*/  SEL R35, R35, 0xffffffe0, !P6 ;  /* 0xffffffe023237807 */ /* 0x000fe40007000000 */
[----:B------:R-:W-:Y:S01]  /*1c60*/  @!P5 LDGSTS.E.BYPASS.LTC128B.128 [R230+0x3800], desc[UR12][R4.64+0x40] ;  /* 0x0380004004e6dfae */ /* 0x000fe2000b981a0c */
[----:B------:R-:W-:Y:S02]  /*1c70*/  LOP3.LUT R9, R0, 0x18, R9, 0xf8, !PT ;  /* 0x0000001800097812 */ /* 0x000fe400078ef809 */
[----:B------:R-:W-:Y:S01]  /*1c80*/  LOP3.LUT R0, R220, 0x100, RZ, 0xc0, !PT ;  /* 0x00000100dc007812 */ /* 0x000fe200078ec0ff */
[----:B------:R2:W-:Y:S01]  /*1c90*/  @!P5 LDGSTS.E.BYPASS.LTC128B.128 [R230+0x5800], desc[UR12][R4.64+0x80] ;  /* 0x0580008004e6dfae */ /* 0x0005e2000b981a0c */
[----:B------:R-:W-:-:S02]  /*1ca0*/  LOP3.LUT R8, R9, 0x8, R216, 0x78, !PT ;  /* 0x0000000809087812 */ /* 0x000fc400078e78d8 */
[----:B------:R-:W-:Y:S01]  /*1cb0*/  LOP3.LUT R219, R0, 0x20, R139, 0xf8, !PT ;  /* 0x0000002000db7812 */ /* 0x000fe200078ef88b */
[----:B------:R-:W-:Y:S01]  /*1cc0*/  @!P4 LDGSTS.E.BYPASS.LTC128B.128 [R230+0x6000], desc[UR12][R24.64] ;  /* 0x0600000018e6cfae */ /* 0x000fe2000b981a0c */
[----:B------:R-:W-:Y:S02]  /*1cd0*/  LOP3.LUT R220, R220, 0x3e00, RZ, 0xc0, !PT ;  /* 0x00003e00dcdc7812 */ /* 0x000fe400078ec0ff */
[----:B------:R-:W-:Y:S01]  /*1ce0*/  LOP3.LUT R0, R9, 0x8, R138, 0x78, !PT ;  /* 0x0000000809007812 */ /* 0x000fe200078e788a */
[----:B------:R-:W-:Y:S01]  /*1cf0*/  @!P4 LDGSTS.E.BYPASS.LTC128B.128 [R230+0x7000], desc[UR12][R24.64+0x40] ;  /* 0x0700004018e6cfae */ /* 0x000fe2000b981a0c */
[----:B------:R-:W-:-:S03]  /*1d00*/  IMAD.IADD R219, R8, 0x1, R219 ;  /* 0x0000000108db7824 */ /* 0x000fc600078e02db */
[----:B------:R-:W-:Y:S02]  /*1d10*/  @!P4 LDGSTS.E.BYPASS.LTC128B.128 [R230+0x8000], desc[UR12][R24.64+0x80] ;  /* 0x0800008018e6cfae */ /* 0x000fe4000b981a0c */
[----:B------:R-:W-:Y:S02]  /*1d20*/  LEA R219, R219, UR4, 0x1 ;  /* 0x00000004dbdb7c11 */ /* 0x000fe4000f8e08ff */
[----:B------:R-:W-:Y:S01]  /*1d30*/  @!P3 LDGSTS.E.BYPASS.LTC128B.128 [R230+0x6800], desc[UR12][R12.64] ;  /* 0x068000000ce6bfae */ /* 0x000fe2000b981a0c */
[----:B-1----:R-:W-:Y:S02]  /*1d40*/  @!P4 LEA R10, P1, R6, R225, 0x1 ;  /* 0x000000e1060ac211 */ /* 0x002fe400078208ff */
[----:B------:R-:W-:Y:S01]  /*1d50*/  IMAD.IADD R239, R219, 0x1, R35 ;  /* 0x00000001dbef7824 */ /* 0x000fe200078e0223 */
[----:B------:R-:W-:Y:S04]  /*1d60*/  @!P3 LDGSTS.E.BYPASS.LTC128B.128 [R230+0x7800], desc[UR12][R12.64+0x40] ;  /* 0x078000400ce6bfae */ /* 0x000fe8000b981a0c */
[----:B------:R-:W-:Y:S01]  /*1d70*/  @!P3 LDGSTS.E.BYPASS.LTC128B.128 [R230+0x8800], desc[UR12][R12.64+0x80] ;  /* 0x088000800ce6bfae */ /* 0x000fe2000b981a0c */
[----:B--2---:R-:W-:-:S03]  /*1d80*/  IMAD.IADD R5, R7, 0x1, R15 ;  /* 0x0000000107057824 */ /* 0x004fc600078e020f */
[----:B------:R-:W0:Y:S01]  /*1d90*/  LDGDEPBAR ;  /* 0x00000000000079af */ /* 0x000e220000000000 */
[----:B------:R-:W-:Y:S02]  /*1da0*/  @!P2 LEA R4, P0, R32, R6, 0x5 ;  /* 0x000000062004a211 */ /* 0x000fe400078028ff */
[----:B------:R-:W-:Y:S02]  /*1db0*/  LOP3.LUT R7, R139, 0x120, RZ, 0xc0, !PT ;  /* 0x000001208b077812 */ /* 0x000fe400078ec0ff */
[----:B------:R-:W-:Y:S02]  /*1dc0*/  @!P4 LEA.HI.X R11, R6, R224, R5, 0x1, P1 ;  /* 0x000000e0060bc211 */ /* 0x000fe400008f0c05 */
[----:B------:R-:W-:Y:S02]  /*1dd0*/  @!P2 LEA.HI.X R5, R32, R5, R33, 0x5, P0 ;  /* 0x000000052005a211 */ /* 0x000fe400000f2c21 */
[----:B------:R-:W-:Y:S02]  /*1de0*/  @!P2 LEA R6, P0, R4, R225, 0x1 ;  /* 0x000000e10406a211 */ /* 0x000fe400078008ff */
[----:B------:R-:W-:-:S02]  /*1df0*/  IADD3 R220, PT, PT, R0, R7, R220 ;  /* 0x0000000700dc7210 */ /* 0x000fc40007ffe0dc */
[----:B------:R-:W-:Y:S02]  /*1e00*/  @!P2 LEA.HI.X R7, R4, R224, R5, 0x1, P0 ;  /* 0x000000e00407a211 */ /* 0x000fe400000f0c05 */
[----:B------:R-:W-:Y:S02]  /*1e10*/  LEA R220, R220, UR4, 0x1 ;  /* 0x00000004dcdc7c11 */ /* 0x000fe4000f8e08ff */
[----:B------:R-:W-:-:S03]  /*1e20*/  LOP3.LUT R0, R0, 0x120, R139, 0xf8, !PT ;  /* 0x0000012000007812 */ /* 0x000fc600078ef88b */
[----:B------:R-:W-:Y:S01]  /*1e30*/  IMAD.IADD R240, R220, 0x1, R35 ;  /* 0x00000001dcf07824 */ /* 0x000fe200078e0223 */
[----:B------:R-:W-:-:S04]  /*1e40*/  DEPBAR.LE SB0, 0x0 ;  /* 0x000080000000791a */ /* 0x000fc80000000000 */
[----:B------:R-:W-:Y:S06]  /*1e50*/  BAR.SYNC.DEFER_BLOCKING 0x0 ;  /* 0x0000000000007b1d */ /* 0x000fec0000010000 */
[----:B------:R-:W-:Y:S01]  /*1e60*/  @!PT LDS RZ, [RZ] ;  /* 0x00000000fffff984 */ /* 0x000fe20000000800 */
[----:B------:R-:W-:Y:S01]  /*1e70*/  @!PT LDS RZ, [RZ] ;  /* 0x00000000fffff984 */ /* 0x000fe20000000800 */
[----:B------:R-:W-:Y:S01]  /*1e80*/  @!PT LDS RZ, [RZ] ;  /* 0x00000000fffff984 */ /* 0x000fe20000000800 */
[----:B------:R-:W-:Y:S04]  /*1e90*/  @!P4 LDGSTS.E.BYPASS.LTC128B.128 [R230+0x9000], desc[UR12][R10.64] ;  /* 0x090000000ae6cfae */ /* 0x000fe8000b981a0c */
[----:B------:R-:W-:Y:S04]  /*1ea0*/  @!P4 LDGSTS.E.BYPASS.LTC128B.128 [R230+0xa000], desc[UR12][R10.64+0x40] ;  /* 0x0a0000400ae6cfae */ /* 0x000fe8000b981a0c */
[----:B------:R1:W-:Y:S04]  /*1eb0*/  @!P4 LDGSTS.E.BYPASS.LTC128B.128 [R230+0xb000], desc[UR12][R10.64+0x80] ;  /* 0x0b0000800ae6cfae */ /* 0x0003e8000b981a0c */
[----:B------:R-:W-:Y:S04]  /*1ec0*/  @P4 STS.128 [R230+0x9000], RZ ;  /* 0x009000ffe6004388 */ /* 0x000fe80000000c00 */
[----:B------:R-:W-:Y:S04]  /*1ed0*/  @P4 STS.128 [R230+0xa000], RZ ;  /* 0x00a000ffe6004388 */ /* 0x000fe80000000c00 */
[----:B------:R-:W-:Y:S04]  /*1ee0*/  @P4 STS.128 [R230+0xb000], RZ ;  /* 0x00b000ffe6004388 */ /* 0x000fe80000000c00 */
[----:B------:R-:W-:Y:S04]  /*1ef0*/  @P2 STS.128 [R230+0x9800], RZ ;  /* 0x009800ffe6002388 */ /* 0x000fe80000000c00 */
[----:B------:R-:W-:Y:S04]  /*1f00*/  @P2 STS.128 [R230+0xa800], RZ ;  /* 0x00a800ffe6002388 */ /* 0x000fe80000000c00 */
[----:B------:R-:W-:Y:S04]  /*1f10*/  @P2 STS.128 [R230+0xb800], RZ ;  /* 0x00b800ffe6002388 */ /* 0x000fe80000000c00 */
[----:B------:R-:W-:Y:S01]  /*1f20*/  @!PT LDS RZ, [RZ] ;  /* 0x00000000fffff984 */ /* 0x000fe20000000800 */
[----:B------:R-:W-:Y:S01]  /*1f30*/  @!PT LDS RZ, [RZ] ;  /* 0x00000000fffff984 */ /* 0x000fe20000000800 */
[----:B------:R-:W-:Y:S01]  /*1f40*/  @!PT LDS RZ, [RZ] ;  /* 0x00000000fffff984 */ /* 0x000fe20000000800 */
[----:B------:R-:W-:Y:S04]  /*1f50*/  @!P2 LDGSTS.E.BYPASS.LTC128B.128 [R230+0x9800], desc[UR12][R6.64] ;  /* 0x0980000006e6afae */ /* 0x000fe8000b981a0c */
[----:B------:R-:W-:Y:S04]  /*1f60*/  @!P2 LDGSTS.E.BYPASS.LTC128B.128 [R230+0xa800], desc[UR12][R6.64+0x40] ;  /* 0x0a80004006e6afae */ /* 0x000fe8000b981a0c */
[----:B------:R2:W-:Y:S04]  /*1f70*/  @!P2 LDGSTS.E.BYPASS.LTC128B.128 [R230+0xb800], desc[UR12][R6.64+0x80] ;  /* 0x0b80008006e6afae */ /* 0x0005e8000b981a0c */
[----:B------:R-:W-:Y:S04]  /*1f80*/  LDSM.16.M88.4 R104, [R220] ;  /* 0x00000000dc68783b */ /* 0x000fe80000000200 */
[----:B------:R-:W3:Y:S04]  /*1f90*/  LDSM.16.M88.4 R64, [R219+0x6000] ;  /* 0x00600000db40783b */ /* 0x000ee80000000200 */
[----:B------:R-:W4:Y:S04]  /*1fa0*/  LDSM.16.M88.4 R28, [R220+0x1000] ;  /* 0x00100000dc1c783b */ /* 0x000f280000000200 */
[----:B------:R-:W5:Y:S04]  /*1fb0*/  LDSM.16.M88.4 R48, [R219+0x6400] ;  /* 0x00640000db30783b */ /* 0x000f680000000200 */
[----:B------:R-:W5:Y:S04]  /*1fc0*/  LDSM.16.M88.4 R112, [R219+0x6800] ;  /* 0x00680000db70783b */ /* 0x000f680000000200 */
[----:B------:R-:W5:Y:S04]  /*1fd0*/  LDSM.16.M88.4 R16, [R219+0x6c00] ;  /* 0x006c0000db10783b */ /* 0x000f680000000200 */
[----:B-1----:R-:W-:Y:S04]  /*1fe0*/  LDSM.16.M88.4 R8, [R239+0x6000] ;  /* 0x00600000ef08783b */ /* 0x002fe80000000200 */
[----:B------:R-:W1:Y:S04]  /*1ff0*/  LDSM.16.M88.4 R12, [R240+0x1000] ;  /* 0x00100000f00c783b */ /* 0x000e680000000200 */
[----:B--2---:R-:W2:Y:S04]  /*2000*/  LDSM.16.M88.4 R4, [R239+0x6400] ;  /* 0x00640000ef04783b */ /* 0x004ea80000000200 */
[----:B------:R-:W2:Y:S04]  /*2010*/  LDSM.16.M88.4 R100, [R239+0x6800] ;  /* 0x00680000ef64783b */ /* 0x000ea80000000200 */
[----:B------:R-:W2:Y:S04]  /*2020*/  LDSM.16.M88.4 R96, [R239+0x6c00] ;  /* 0x006c0000ef60783b */ /* 0x000ea80000000200 */
[----:B------:R-:W2:Y:S01]  /*2030*/  LDSM.16.M88.4 R92, [R240] ;  /* 0x00000000f05c783b */ /* 0x000ea20000000200 */
[-C--:B---3--:R-:W-:Y:S03]  /*2040*/  HMMA.16816.F32 R76, R104, R64.reuse, RZ ;  /* 0x00000040684c723c */ /* 0x088fe600000018ff */
[----:B------:R-:W-:Y:S04]  /*2050*/  LDSM.16.M88.4 R88, [R220+0x3000] ;  /* 0x00300000dc58783b */ /* 0x000fe80000000200 */
[----:B------:R-:W3:Y:S01]  /*2060*/  LDSM.16.M88.4 R84, [R219+0x7000] ;  /* 0x00700000db54783b */ /* 0x000ee20000000200 */
[C---:B----4-:R-:W-:Y:S03]  /*2070*/  HMMA.16816.F32 R72, R28.reuse, R64, RZ ;  /* 0x000000401c48723c */ /* 0x050fe600000018ff */
[----:B------:R-:W4:Y:S04]  /*2080*/  LDSM.16.M88.4 R80, [R219+0x7400] ;  /* 0x00740000db50783b */ /* 0x000f280000000200 */
[----:B------:R-:W4:Y:S01]  /*2090*/  LDSM.16.M88.4 R24, [R219+0x7800] ;  /* 0x00780000db18783b */ /* 0x000f220000000200 */
[C---:B------:R-:W-:Y:S03]  /*20a0*/  HMMA.16816.F32 R68, R28.reuse, R66, RZ ;  /* 0x000000421c44723c */ /* 0x040fe600000018ff */
[----:B------:R-:W4:Y:S04]  /*20b0*/  LDSM.16.M88.4 R20, [R219+0x7c00] ;  /* 0x007c0000db14783b */ /* 0x000f280000000200 */
[----:B------:R-:W-:Y:S01]  /*20c0*/  LDSM.16.M88.4 R128, [R240+0x2000] ;  /* 0x00200000f080783b */ /* 0x000fe20000000200 */
[C---:B-----5:R-:W-:Y:S03]  /*20d0*/  HMMA.16816.F32 R56, R28.reuse, R48, RZ ;  /* 0x000000301c38723c */ /* 0x060fe600000018ff */
        /* <DEDUP_REMOVED lines=18> */
[C---:B------:R-:W-:Y:S08]  /*2200*/  HMMA.16816.F32 R44, R12.reuse, R100, R44 ;  /* 0x000000640c2c723c */ /* 0x040ff0000000182c */
        /* <DEDUP_REMOVED lines=27> */
[----:B------:R-:W3:Y:S07]  /*23c0*/  LDSM.16.M88.4 R88, [R219+0x8400] ;  /* 0x00840000db58783b */ /* 0x000eee0000000200 */
[C---:B-----5:R-:W-:Y:S08]  /*23d0*/  HMMA.16816.F32 R60, R16.reuse, R80, R60 ;  /* 0x00000050103c723c */ /* 0x060ff0000000183c */
        /* <DEDUP_REMOVED lines=34> */
[C---:B------:R-:W-:Y:S08]  /*2600*/  HMMA.16816.F32 R68, R96.reuse, R94, R68 ;  /* 0x0000005e6044723c */ /* 0x040ff00000001844 */
[-C--:B----4-:R-:W-:Y:S08]  /*2610*/  HMMA.16816.F32 R44, R96, R84.reuse, R44 ;  /* 0x00000054602c723c */ /* 0x090ff0000000182c */
[----:B------:R-:W-:Y:S08]  /*2620*/  HMMA.16816.F32 R116, R100, R84, R116 ;  /* 0x000000546474723c */ /* 0x000ff00000001874 */
[-C--:B------:R-:W-:Y:S08]  /*2630*/  HMMA.16816.F32 R40, R96, R86.reuse, R40 ;  /* 0x000000566028723c */ /* 0x080ff00000001828 */
[----:B------:R-:W-:Y:S08]  /*2640*/  HMMA.16816.F32 R112, R100, R86, R112 ;  /* 0x000000566470723c */ /* 0x000ff00000001870 */
[-C--:B-----5:R-:W-:Y:S08]  /*2650*/  HMMA.16816.F32 R56, R24, R16.reuse, R56 ;  /* 0x000000101838723c */ /* 0x0a0ff00000001838 */
[----:B-1----:R-:W-:Y:S01]  /*2660*/  HMMA.16816.F32 R60, R8, R16, R60 ;  /* 0x00000010083c723c */ /* 0x002fe2000000183c */
[----:B------:R-:W-:Y:S01]  /*2670*/  LOP3.LUT R17, R138, 0x1f0, RZ, 0xc0, !PT ;  /* 0x000001f08a117812 */ /* 0x000fe200078ec0ff */
[----:B------:R-:W-:-:S03]  /*2680*/  IMAD.SHL.U32 R16, R216, 0x2, RZ ;  /* 0x00000002d8107824 */ /* 0x000fc600078e00ff */
[----:B------:R-:W-:Y:S02]  /*2690*/  IADD3 R140, PT, PT, R17, 0x1, R140 ;  /* 0x00000001118c7810 */ /* 0x000fe40007ffe08c */
[----:B------:R-:W-:Y:S01]  /*26a0*/  LOP3.LUT R16, R16, 0x6, RZ, 0xc0, !PT ;  /* 0x0000000610107812 */ /* 0x000fe200078ec0ff */
[----:B------:R-:W-:Y:S01]  /*26b0*/  HMMA.16816.F32 R64, R100, R94, R64 ;  /* 0x0000005e6440723c */ /* 0x000fe20000001840 */
[----:B------:R-:W-:-:S03]  /*26c0*/  IADD3 R140, PT, PT, -R141, R140, R142 ;  /* 0x0000008c8d8c7210 */ /* 0x000fc60007ffe18e */
[----:B------:R-:W-:Y:S01]  /*26d0*/  IMAD R164, R217, 0x40, R16 ;  /* 0x00000040d9a47824 */ /* 0x000fe200078e0210 */
[----:B------:R-:W-:-:S03]  /*26e0*/  IADD3 R137, PT, PT, R140, R137, R136 ;  /* 0x000000898c897210 */ /* 0x000fc60007ffe088 */
[----:B------:R-:W-:Y:S01]  /*26f0*/  HMMA.16816.F32 R76, R100, R92, R76 ;  /* 0x0000005c644c723c */ /* 0x000fe2000000184c */
[C-C-:B------:R-:W-:Y:S02]  /*2700*/  VIADDMNMX R222, R137.reuse, 0x48, R136.reuse, PT ;  /* 0x0000004889de7846 */ /* 0x140fe40003800188 */
[C-C-:B------:R-:W-:Y:S02]  /*2710*/  VIADDMNMX R223, R137.reuse, 0x40, R136.reuse, PT ;  /* 0x0000004089df7846 */ /* 0x140fe40003800188 */
[C---:B------:R-:W-:Y:S02]  /*2720*/  VIMNMX R238, PT, PT, R137.reuse, R136, PT ;  /* 0x0000008889ee7248 */ /* 0x040fe40003fe0100 */
[----:B------:R-:W-:Y:S01]  /*2730*/  VIADDMNMX R231, R137, 0x8, R136, PT ;  /* 0x0000000889e77846 */ /* 0x000fe20003800188 */
[C---:B------:R-:W-:Y:S08]  /*2740*/  HMMA.16816.F32 R52, R96.reuse, R90, R52 ;  /* 0x0000005a6034723c */ /* 0x040ff00000001834 */
[C---:B------:R-:W-:Y:S08]  /*2750*/  HMMA.16816.F32 R36, R96.reuse, R80, R36 ;  /* 0x000000506024723c */ /* 0x040ff00000001824 */
[----:B------:R-:W-:Y:S08]  /*2760*/  HMMA.16816.F32 R28, R96, R82, R28 ;  /* 0x00000052601c723c */ /* 0x000ff0000000181c */
[----:B------:R-:W-:Y:S08]  /*2770*/  HMMA.16816.F32 R72, R24, R20, R72 ;  /* 0x000000141848723c */ /* 0x000ff00000001848 */
[----:B------:R-:W-:Y:S08]  /*2780*/  HMMA.16816.F32 R108, R100, R80, R108 ;  /* 0x00000050646c723c */ /* 0x000ff0000000186c */
[----:B------:R-:W-:Y:S08]  /*2790*/  HMMA.16816.F32 R68, R24, R22, R68 ;  /* 0x000000161844723c */ /* 0x000ff00000001844 */
[----:B------:R-:W-:Y:S08]  /*27a0*/  HMMA.16816.F32 R104, R128, R122, R104 ;  /* 0x0000007a8068723c */ /* 0x000ff00000001868 */
[-C--:B--2---:R-:W-:Y:S08]  /*27b0*/  HMMA.16816.F32 R44, R24, R12.reuse, R44 ;  /* 0x0000000c182c723c */ /* 0x084ff0000000182c */
[----:B------:R-:W-:Y:S01]  /*27c0*/  HMMA.16816.F32 R116, R8, R12, R116 ;  /* 0x0000000c0874723c */ /* 0x000fe20000001874 */
[----:B------:R-:W-:-:S05]  /*27d0*/  VIADD R12, R164, 0xffffffc0 ;  /* 0xffffffc0a40c7836 */ /* 0x000fca0000000000 */
[C---:B------:R-:W-:Y:S02]  /*27e0*/  ISETP.GE.AND P1, PT, R12.reuse, R222, PT ;  /* 0x000000de0c00720c */ /* 0x040fe40003f26270 */
[-C--:B------:R-:W-:Y:S01]  /*27f0*/  HMMA.16816.F32 R40, R24, R14.reuse, R40 ;  /* 0x0000000e1828723c */ /* 0x080fe20000001828 */
[C---:B------:R-:W-:Y:S02]  /*2800*/  ISETP.GE.AND P4, PT, R12.reuse, R238, PT ;  /* 0x000000ee0c00720c */ /* 0x040fe40003f86270 */
[C---:B------:R-:W-:Y:S02]  /*2810*/  ISETP.GE.AND P2, PT, R12.reuse, R231, PT ;  /* 0x000000e70c00720c */ /* 0x040fe40003f46270 */
[----:B------:R-:W-:Y:S02]  /*2820*/  ISETP.GE.AND P5, PT, R12, R223, PT ;  /* 0x000000df0c00720c */ /* 0x000fe40003fa6270 */
[----:B------:R-:W-:Y:S01]  /*2830*/  FSEL R13, R74, -INF , !P1 ;  /* 0xff8000004a0d7808 */ /* 0x000fe20004800000 */
[----:B------:R-:W-:Y:S01]  /*2840*/  HMMA.16816.F32 R112, R8, R14, R112 ;  /* 0x0000000e0870723c */ /* 0x000fe20000001870 */
[----:B------:R-:W-:Y:S01]  /*2850*/  VIADD R15, R164, 0xffffffc1 ;  /* 0xffffffc1a40f7836 */ /* 0x000fe20000000000 */
[----:B------:R-:W-:Y:S01]  /*2860*/  FSEL R72, R72, -INF , !P5 ;  /* 0xff80000048487808 */ /* 0x000fe20006800000 */
[----:B------:R-:W-:-:S03]  /*2870*/  VIADD R14, R164, 0xffffffc8 ;  /* 0xffffffc8a40e7836 */ /* 0x000fc60000000000 */
[-C--:B------:R-:W-:Y:S02]  /*2880*/  ISETP.GE.AND P3, PT, R15, R223.reuse, PT ;  /* 0x000000df0f00720c */ /* 0x080fe40003f66270 */
[C---:B------:R-:W-:Y:S01]  /*2890*/  HMMA.16816.F32 R64, R8.reuse, R22, R64 ;  /* 0x000000160840723c */ /* 0x040fe20000001840 */
[----:B------:R-:W-:Y:S01]  /*28a0*/  VIADD R22, R164, 0xffffffc9 ;  /* 0xffffffc9a4167836 */ /* 0x000fe20000000000 */
[----:B------:R-:W-:Y:S02]  /*28b0*/  FSEL R12, R73, -INF , !P3 ;  /* 0xff800000490c7808 */ /* 0x000fe40005800000 */
[-C--:B------:R-:W-:Y:S02]  /*28c0*/  ISETP.GE.AND P1, PT, R14, R222.reuse, PT ;  /* 0x000000de0e00720c */ /* 0x080fe40003f26270 */
[----:B------:R-:W-:Y:S02]  /*28d0*/  ISETP.GE.AND P0, PT, R15, R222, PT ;  /* 0x000000de0f00720c */ /* 0x000fe40003f06270 */
[----:B------:R-:W-:Y:S01]  /*28e0*/  HMMA.16816.F32 R76, R8, R20, R76 ;  /* 0x00000014084c723c */ /* 0x000fe2000000184c */
[----:B------:R-:W-:Y:S01]  /*28f0*/  VIADD R20, R164, 0xffffffd0 ;  /* 0xffffffd0a4147836 */ /* 0x000fe20000000000 */
[----:B------:R-:W-:-:S02]  /*2900*/  ISETP.GE.AND P3, PT, R22, R223, PT ;  /* 0x000000df1600720c */ /* 0x000fc40003f66270 */
[----:B------:R-:W-:Y:S02]  /*2910*/  FSEL R75, R75, -INF , !P0 ;  /* 0xff8000004b4b7808 */ /* 0x000fe40004000000 */
[----:B------:R-:W-:Y:S02]  /*2920*/  ISETP.GE.AND P0, PT, R22, R222, PT ;  /* 0x000000de1600720c */ /* 0x000fe40003f06270 */
[----:B------:R-:W-:Y:S01]  /*2930*/  HMMA.16816.F32 R52, R24, R18, R52 ;  /* 0x000000121834723c */ /* 0x000fe20000001834 */
[----:B------:R-:W-:Y:S01]  /*2940*/  BAR.SYNC.DEFER_BLOCKING 0x0 ;  /* 0x0000000000007b1d */ /* 0x000fe20000010000 */
[----:B------:R-:W-:Y:S02]  /*2950*/  FSEL R71, R71, -INF , !P0 ;  /* 0xff80000047477808 */ /* 0x000fe40004000000 */
[----:B------:R-:W-:-:S04]  /*2960*/  ISETP.GE.AND P5, PT, R14, R223, PT ;  /* 0x000000df0e00720c */ /* 0x000fc80003fa6270 */
[----:B---3--:R-:W-:Y:S01]  /*2970*/  HMMA.16816.F32 R36, R24, R4, R36 ;  /* 0x000000041824723c */ /* 0x008fe20000001824 */
[----:B------:R-:W-:Y:S02]  /*2980*/  FSEL R68, R68, -INF , !P5 ;  /* 0xff80000044447808 */ /* 0x000fe40006800000 */
[----:B------:R-:W-:-:S04]  /*2990*/  ISETP.GE.AND P5, PT, R20, R223, PT ;  /* 0x000000df1400720c */ /* 0x000fc80003fa6270 */
[----:B------:R-:W-:Y:S01]  /*29a0*/  FSEL R84, R56, -INF , !P5 ;  /* 0xff80000038547808 */ /* 0x000fe20006800000 */
[----:B------:R-:W-:Y:S01]  /*29b0*/  HMMA.16816.F32 R28, R24, R6, R28 ;  /* 0x00000006181c723c */ /* 0x000fe2000000181c */
[C---:B------:R-:W-:Y:S02]  /*29c0*/  VIADD R26, R164.reuse, 0xffffffd1 ;  /* 0xffffffd1a41a7836 */ /* 0x040fe40000000000 */
[C---:B------:R-:W-:Y:S02]  /*29d0*/  VIADD R24, R164.reuse, 0xffffffd8 ;  /* 0xffffffd8a4187836 */ /* 0x040fe40000000000 */
[----:B------:R-:W-:Y:S01]  /*29e0*/  VIADD R56, R164, 0xffffffe0 ;  /* 0xffffffe0a4387836 */ /* 0x000fe20000000000 */
[----:B------:R-:W-:Y:S02]  /*29f0*/  ISETP.GE.AND P0, PT, R26, R222, PT ;  /* 0x000000de1a00720c */ /* 0x000fe40003f06270 */
[----:B------:R-:W-:Y:S01]  /*2a00*/  HMMA.16816.F32 R108, R8, R4, R108 ;  /* 0x00000004086c723c */ /* 0x000fe2000000186c */
[----:B------:R-:W-:-:S02]  /*2a10*/  FSEL R5, R70, -INF , !P1 ;  /* 0xff80000046057808 */ /* 0x000fc40004800000 */
[----:B------:R-:W-:Y:S02]  /*2a20*/  FSEL R4, R69, -INF , !P3 ;  /* 0xff80000045047808 */ /* 0x000fe40005800000 */
[----:B------:R-:W-:Y:S02]  /*2a30*/  ISETP.GE.AND P1, PT, R20, R222, PT ;  /* 0x000000de1400720c */ /* 0x000fe40003f26270 */
[-C--:B------:R-:W-:Y:S01]  /*2a40*/  ISETP.GE.AND P3, PT, R26, R223.reuse, PT ;  /* 0x000000df1a00720c */ /* 0x080fe20003f66270 */
[----:B------:R-:W-:Y:S01]  /*2a50*/  HMMA.16816.F32 R48, R100, R90, R48 ;  /* 0x0000005a6430723c */ /* 0x000fe20000001830 */
[----:B------:R-:W-:-:S04]  /*2a60*/  ISETP.GE.AND P5, PT, R24, R223, PT ;  /* 0x000000df1800720c */ /* 0x000fc80003fa6270 */
[----:B------:R-:W-:Y:S02]  /*2a70*/  FSEL R52, R52, -INF , !P5 ;  /* 0xff80000034347808 */ /* 0x000fe40006800000 */
[----:B------:R-:W-:Y:S01]  /*2a80*/  ISETP.GE.AND P5, PT, R56, R223, PT ;  /* 0x000000df3800720c */ /* 0x000fe20003fa6270 */
[----:B------:R-:W-:Y:S01]  /*2a90*/  HMMA.16816.F32 R104, R100, R82, R104 ;  /* 0x000000526468723c */ /* 0x000fe20000001868 */
[----:B------:R-:W-:Y:S02]  /*2aa0*/  FSEL R101, R58, -INF , !P1 ;  /* 0xff8000003a657808 */ /* 0x000fe40004800000 */
[----:B------:R-:W-:Y:S01]  /*2ab0*/  FSEL R58, R57, -INF , !P3 ;  /* 0xff800000393a7808 */ /* 0x000fe20005800000 */
[----:B------:R-:W-:Y:S01]  /*2ac0*/  VIADD R57, R164, 0xffffffd9 ;  /* 0xffffffd9a4397836 */ /* 0x000fe20000000000 */
[----:B------:R-:W-:Y:S02]  /*2ad0*/  FSEL R103, R59, -INF , !P0 ;  /* 0xff8000003b677808 */ /* 0x000fe40004000000 */
[----:B------:R-:W-:-:S02]  /*2ae0*/  ISETP.GE.AND P1, PT, R24, R222, PT ;  /* 0x000000de1800720c */ /* 0x000fc40003f26270 */
[C---:B------:R-:W-:Y:S02]  /*2af0*/  ISETP.GE.AND P0, PT, R57.reuse, R222, PT ;  /* 0x000000de3900720c */ /* 0x040fe40003f06270 */
[-C--:B------:R-:W-:Y:S01]  /*2b00*/  ISETP.GE.AND P3, PT, R57, R223.reuse, PT ;  /* 0x000000df3900720c */ /* 0x080fe20003f66270 */
[C---:B------:R-:W-:Y:S01]  /*2b10*/  HMMA.16816.F32 R48, R8.reuse, R18, R48 ;  /* 0x000000120830723c */ /* 0x040fe20000001830 */
[----:B------:R-:W-:Y:S01]  /*2b20*/  FSEL R27, R55, -INF , !P0 ;  /* 0xff800000371b7808 */ /* 0x000fe20004000000 */
[----:B------:R-:W-:Y:S01]  /*2b30*/  VIADD R55, R164, 0xffffffe1 ;  /* 0xffffffe1a4377836 */ /* 0x000fe20000000000 */
[----:B------:R-:W-:Y:S02]  /*2b40*/  FSEL R25, R54, -INF , !P1 ;  /* 0xff80000036197808 */ /* 0x000fe40004800000 */
[----:B------:R-:W-:Y:S01]  /*2b50*/  FSEL R54, R53, -INF , !P3 ;  /* 0xff80000035367808 */ /* 0x000fe20005800000 */
[----:B------:R-:W-:Y:S01]  /*2b60*/  VIADD R53, R164, 0xffffffe8 ;  /* 0xffffffe8a4357836 */ /* 0x000fe20000000000 */
[-C--:B------:R-:W-:Y:S01]  /*2b70*/  ISETP.GE.AND P3, PT, R55, R223.reuse, PT ;  /* 0x000000df3700720c */ /* 0x080fe20003f66270 */
[----:B------:R-:W-:Y:S01]  /*2b80*/  HMMA.16816.F32 R104, R8, R6, R104 ;  /* 0x000000060868723c */ /* 0x000fe20000001868 */
[----:B------:R-:W-:Y:S01]  /*2b90*/  FSEL R18, R44, -INF , !P5 ;  /* 0xff8000002c127808 */ /* 0x000fe20006800000 */
[C---:B------:R-:W-:Y:S01]  /*2ba0*/  VIADD R44, R164.reuse, 0xfffffff0 ;  /* 0xfffffff0a42c7836 */ /* 0x040fe20000000000 */
[----:B------:R-:W-:Y:S01]  /*2bb0*/  FSEL R16, R45, -INF , !P3 ;  /* 0xff8000002d107808 */ /* 0x000fe20005800000 */
[----:B------:R-:W-:Y:S01]  /*2bc0*/  VIADD R45, R164, 0xffffffe9 ;  /* 0xffffffe9a42d7836 */ /* 0x000fe20000000000 */
[----:B------:R-:W-:-:S02]  /*2bd0*/  ISETP.GE.AND P5, PT, R53, R223, PT ;  /* 0x000000df3500720c */ /* 0x000fc40003fa6270 */
[-C--:B------:R-:W-:Y:S02]  /*2be0*/  ISETP.GE.AND P0, PT, R55, R222.reuse, PT ;  /* 0x000000de3700720c */ /* 0x080fe40003f06270 */
[-C--:B------:R-:W-:Y:S02]  /*2bf0*/  ISETP.GE.AND P3, PT, R45, R223.reuse, PT ;  /* 0x000000df2d00720c */ /* 0x080fe40003f66270 */
[----:B------:R-:W-:Y:S01]  /*2c00*/  FSEL R214, R40, -INF , !P5 ;  /* 0xff80000028d67808 */ /* 0x000fe20006800000 */
[----:B------:R-:W-:Y:S01]  /*2c10*/  VIADD R40, R164, 0xfffffff8 ;  /* 0xfffffff8a4287836 */ /* 0x000fe20000000000 */
[----:B------:R-:W-:Y:S02]  /*2c20*/  ISETP.GE.AND P1, PT, R56, R222, PT ;  /* 0x000000de3800720c */ /* 0x000fe40003f26270 */
[----:B------:R-:W-:Y:S02]  /*2c30*/  FSEL R233, R47, -INF , !P0 ;  /* 0xff8000002fe97808 */ /* 0x000fe40004000000 */
[----:B------:R-:W-:Y:S01]  /*2c40*/  FSEL R212, R41, -INF , !P3 ;  /* 0xff80000029d47808 */ /* 0x000fe20005800000 */
[----:B------:R-:W-:Y:S01]  /*2c50*/  VIADD R41, R164, 0xfffffff1 ;  /* 0xfffffff1a4297836 */ /* 0x000fe20000000000 */
[----:B------:R-:W-:-:S02]  /*2c60*/  ISETP.GE.AND P5, PT, R44, R223, PT ;  /* 0x000000df2c00720c */ /* 0x000fc40003fa6270 */
[-C--:B------:R-:W-:Y:S02]  /*2c70*/  ISETP.GE.AND P0, PT, R45, R222.reuse, PT ;  /* 0x000000de2d00720c */ /* 0x080fe40003f06270 */
[----:B------:R-:W-:Y:S02]  /*2c80*/  FSEL R235, R46, -INF , !P1 ;  /* 0xff8000002eeb7808 */ /* 0x000fe40004800000 */
[----:B------:R-:W-:Y:S01]  /*2c90*/  FSEL R200, R36, -INF , !P5 ;  /* 0xff80000024c87808 */ /* 0x000fe20006800000 */
[----:B------:R-:W-:Y:S01]  /*2ca0*/  VIADD R36, R164, 0xfffffff9 ;  /* 0xfffffff9a4247836 */ /* 0x000fe20000000000 */
[----:B------:R-:W-:Y:S02]  /*2cb0*/  ISETP.GE.AND P1, PT, R53, R222, PT ;  /* 0x000000de3500720c */ /* 0x000fe40003f26270 */
[----:B------:R-:W-:Y:S02]  /*2cc0*/  FSEL R215, R43, -INF , !P0 ;  /* 0xff8000002bd77808 */ /* 0x000fe40004000000 */
[----:B------:R-:W-:-:S02]  /*2cd0*/  ISETP.NE.AND P5, PT, R217, 0x1, PT ;  /* 0x00000001d900780c */ /* 0x000fc40003fa5270 */
[CC--:B------:R-:W-:Y:S02]  /*2ce0*/  ISETP.GE.AND P0, PT, R41.reuse, R222.reuse, PT ;  /* 0x000000de2900720c */ /* 0x0c0fe40003f06270 */
[----:B------:R-:W-:Y:S02]  /*2cf0*/  FSEL R213, R42, -INF , !P1 ;  /* 0xff8000002ad57808 */ /* 0x000fe40004800000 */
[-C--:B------:R-:W-:Y:S02]  /*2d00*/  ISETP.GE.AND P1, PT, R44, R222.reuse, PT ;  /* 0x000000de2c00720c */ /* 0x080fe40003f26270 */
[----:B------:R-:W-:Y:S02]  /*2d10*/  ISETP.GE.AND P3, PT, R41, R223, PT ;  /* 0x000000df2900720c */ /* 0x000fe40003f66270 */
[----:B------:R-:W-:Y:S02]  /*2d20*/  FSEL R195, R39, -INF , !P0 ;  /* 0xff80000027c37808 */ /* 0x000fe40004000000 */
[----:B------:R-:W-:-:S02]  /*2d30*/  ISETP.GE.AND P0, PT, R40, R222, PT ;  /* 0x000000de2800720c */ /* 0x000fc40003f06270 */
[----:B------:R-:W-:Y:S02]  /*2d40*/  FSEL R196, R38, -INF , !P1 ;  /* 0xff80000026c47808 */ /* 0x000fe40004800000 */
[----:B------:R-:W-:Y:S02]  /*2d50*/  FSEL R201, R37, -INF , !P3 ;  /* 0xff80000025c97808 */ /* 0x000fe40005800000 */
[-C--:B------:R-:W-:Y:S02]  /*2d60*/  ISETP.GE.AND P3, PT, R40, R223.reuse, PT ;  /* 0x000000df2800720c */ /* 0x080fe40003f66270 */
[----:B------:R-:W-:Y:S02]  /*2d70*/  ISETP.GE.AND P1, PT, R36, R223, PT ;  /* 0x000000df2400720c */ /* 0x000fe40003f26270 */
[----:B------:R-:W-:Y:S02]  /*2d80*/  FSEL R194, R30, -INF , !P0 ;  /* 0xff8000001ec27808 */ /* 0x000fe40004000000 */
[----:B------:R-:W-:-:S02]  /*2d90*/  ISETP.GE.AND P0, PT, R36, R222, PT ;  /* 0x000000de2400720c */ /* 0x000fc40003f06270 */
[----:B------:R-:W-:Y:S02]  /*2da0*/  FSEL R198, R28, -INF , !P3 ;  /* 0xff8000001cc67808 */ /* 0x000fe40005800000 */
[----:B------:R-:W-:Y:S02]  /*2db0*/  FSEL R197, R29, -INF , !P1 ;  /* 0xff8000001dc57808 */ /* 0x000fe40004800000 */
[C---:B------:R-:W-:Y:S02]  /*2dc0*/  ISETP.GE.AND P3, PT, R15.reuse, R238, PT ;  /* 0x000000ee0f00720c */ /* 0x040fe40003f66270 */
[----:B------:R-:W-:Y:S02]  /*2dd0*/  ISETP.GE.AND P1, PT, R15, R231, PT ;  /* 0x000000e70f00720c */ /* 0x000fe40003f26270 */
[----:B------:R-:W-:Y:S01]  /*2de0*/  FSEL R199, R31, -INF , !P0 ;  /* 0xff8000001fc77808 */ /* 0x000fe20004000000 */
[----:B------:R-:W-:Y:S10]  /*2df0*/  @!P5 BRA `(.L_x_40) ;  /* 0x000000000050d947 */ /* 0x000ff40003800000 */
[----:B------:R-:W-:-:S04]  /*2e00*/  VIADD R6, R217, 0xfffffffe ;  /* 0xfffffffed9067836 */ /* 0x000fc80000000000 */
[-C--:B------:R-:W-:Y:S02]  /*2e10*/  IMAD R132, R132, R6.reuse, RZ ;  /* 0x0000000684847224 */ /* 0x080fe400078e02ff */
[----:B------:R-:W-:-:S04]  /*2e20*/  IMAD.WIDE.U32 R6, R133, R6, RZ ;  /* 0x0000000685067225 */ /* 0x000fc800078e00ff */
[----:B------:R-:W-:Y:S01]  /*2e30*/  IMAD.IADD R7, R7, 0x1, R132 ;  /* 0x0000000107077824 */ /* 0x000fe200078e0284 */
[----:B------:R-:W-:-:S04]  /*2e40*/  LEA R8, P0, R6, R227, 0x1 ;  /* 0x000000e306087211 */ /* 0x000fc800078008ff */
[----:B------:R-:W-:Y:S02]  /*2e50*/  LEA.HI.X R9, R6, R226, R7, 0x1, P0 ;  /* 0x000000e206097211 */ /* 0x000fe400000f0c07 */
[----:B------:R-:W-:-:S03]  /*2e60*/  IADD3 R6, P0, PT, R135, R6, RZ ;  /* 0x0000000687067210 */ /* 0x000fc60007f1e0ff */
[----:B------:R-:W-:Y:S01]  /*2e70*/  @!PT LDS RZ, [RZ] ;  /* 0x00000000fffff984 */ /* 0x000fe20000000800 */
[----:B------:R-:W-:Y:S01]  /*2e80*/  @!PT LDS RZ, [RZ] ;  /* 0x00000000fffff984 */ /* 0x000fe20000000800 */
[----:B------:R-:W-:Y:S01]  /*2e90*/  @!PT LDS RZ, [RZ] ;  /* 0x00000000fffff984 */ /* 0x000fe20000000800 */
[----:B------:R1:W-:Y:S02]  /*2ea0*/  LDGSTS.E.BYPASS.LTC128B.128 [R230+0x6000], desc[UR12][R8.64] ;  /* 0x0600000008e67fae */ /* 0x0003e4000b981a0c */
[----:B------:R-:W-:Y:S01]  /*2eb0*/  IMAD.X R7, R134, 0x1, R7, P0 ;  /* 0x0000000186077824 */ /* 0x000fe200000e0607 */
        /* <DEDUP_REMOVED lines=8> */
.L_x_40:
[----:B------:R-:W-:Y:S01]  /*2f40*/  FMNMX3.FTZ R6, R13, R75, R5, !PT ;  /* 0x0000004b0d067276 */ /* 0x000fe20007810005 */
[----:B------:R-:W2:Y:S01]  /*2f50*/  LDCU UR6, c[0x0][0x45c] ;  /* 0x00008b80ff0677ac */ /* 0x000ea20008000800 */
[----:B------:R-:W-:Y:S01]  /*2f60*/  FMNMX3.FTZ R7, R72, R12, R68, !PT ;  /* 0x0000000c48077276 */ /* 0x000fe20007810044 */
[----:B------:R-:W-:Y:S01]  /*2f70*/  IMAD.MOV.U32 R232, RZ, RZ, -0x1 ;  /* 0xffffffffffe87424 */ /* 0x000fe200078e00ff */
[----:B------:R-:W-:Y:S02]  /*2f80*/  FMNMX3.FTZ R6, R6, R71, R101, !PT ;  /* 0x0000004706067276 */ /* 0x000fe40007810065 */
[----:B------:R-:W-:Y:S02]  /*2f90*/  FMNMX3.FTZ R7, R7, R4, R84, !PT ;  /* 0x0000000407077276 */ /* 0x000fe40007810054 */
[----:B------:R-:W-:Y:S02]  /*2fa0*/  FMNMX3.FTZ R6, R6, R103, R25, !PT ;  /* 0x0000006706067276 */ /* 0x000fe40007810019 */
[----:B------:R-:W-:-:S02]  /*2fb0*/  FMNMX3.FTZ R7, R7, R58, R52, !PT ;  /* 0x0000003a07077276 */ /* 0x000fc40007810034 */
[----:B------:R-:W-:Y:S02]  /*2fc0*/  FMNMX3.FTZ R6, R6, R27, R235, !PT ;  /* 0x0000001b06067276 */ /* 0x000fe400078100eb */
[----:B------:R-:W-:Y:S02]  /*2fd0*/  FMNMX3.FTZ R7, R7, R54, R18, !PT ;  /* 0x0000003607077276 */ /* 0x000fe40007810012 */
[----:B------:R-:W-:Y:S02]  /*2fe0*/  FMNMX3.FTZ R6, R6, R233, R213, !PT ;  /* 0x000000e906067276 */ /* 0x000fe400078100d5 */
[----:B------:R-:W-:Y:S02]  /*2ff0*/  FMNMX3.FTZ R7, R7, R16, R214, !PT ;  /* 0x0000001007077276 */ /* 0x000fe400078100d6 */
[----:B------:R-:W-:Y:S02]  /*3000*/  FMNMX3.FTZ R6, R6, R215, R196, !PT ;  /* 0x000000d706067276 */ /* 0x000fe400078100c4 */
[----:B------:R-:W-:-:S02]  /*3010*/  ISETP.GE.AND P0, PT, R14, R238, PT ;  /* 0x000000ee0e00720c */ /* 0x000fc40003f06270 */
[----:B------:R-:W-:Y:S02]  /*3020*/  FMNMX3.FTZ R6, R6, R195, R194, !PT ;  /* 0x000000c306067276 */ /* 0x000fe400078100c2 */
[----:B-1----:R-:W-:Y:S02]  /*3030*/  FMNMX3.FTZ R8, R7, R212, R200, !PT ;  /* 0x000000d407087276 */ /* 0x002fe400078100c8 */
[----:B------:R-:W-:Y:S02]  /*3040*/  FMNMX.FTZ R6, R199, R6, !PT ;  /* 0x00000006c7067209 */ /* 0x000fe40007810000 */
[----:B------:R-:W-:Y:S02]  /*3050*/  FSEL R77, R77, -INF , !P3 ;  /* 0xff8000004d4d7808 */ /* 0x000fe40005800000 */
[----:B------:R-:W-:Y:S01]  /*3060*/  FSEL R11, R64, -INF , !P0 ;  /* 0xff800000400b7808 */ /* 0x000fe20004000000 */
[----:B------:R-:W1:Y:S01]  /*3070*/  SHFL.BFLY PT, R29, R6, 0x2, 0x1f ;  /* 0x0c401f00061d7f89 */ /* 0x000e6200000e0000 */
[----:B------:R-:W-:-:S02]  /*3080*/  FMNMX3.FTZ R8, R8, R201, R198, !PT ;  /* 0x000000c908087276 */ /* 0x000fc400078100c6 */
[-C--:B------:R-:W-:Y:S02]  /*3090*/  ISETP.GE.AND P3, PT, R22, R238.reuse, PT ;  /* 0x000000ee1600720c */ /* 0x080fe40003f66270 */
[----:B------:R-:W-:Y:S02]  /*30a0*/  ISETP.GE.AND P0, PT, R20, R238, PT ;  /* 0x000000ee1400720c */ /* 0x000fe40003f06270 */
[----:B------:R-:W-:Y:S02]  /*30b0*/  FMNMX.FTZ R7, R197, R8, !PT ;  /* 0x00000008c5077209 */ /* 0x000fe40007810000 */
[----:B------:R-:W-:Y:S02]  /*30c0*/  FSEL R9, R65, -INF , !P3 ;  /* 0xff80000041097808 */ /* 0x000fe40005800000 */
[----:B------:R-:W-:Y:S01]  /*30d0*/  FSEL R19, R60, -INF , !P0 ;  /* 0xff8000003c137808 */ /* 0x000fe20004000000 */
[----:B------:R-:W3:Y:S01]  /*30e0*/  SHFL.BFLY PT, R28, R7, 0x2, 0x1f ;  /* 0x0c401f00071c7f89 */ /* 0x000ee200000e0000 */
[----:B------:R-:W-:-:S02]  /*30f0*/  ISETP.GE.AND P3, PT, R26, R238, PT ;  /* 0x000000ee1a00720c */ /* 0x000fc40003f66270 */
[-C--:B------:R-:W-:Y:S02]  /*3100*/  ISETP.GE.AND P0, PT, R24, R238.reuse, PT ;  /* 0x000000ee1800720c */ /* 0x080fe40003f06270 */
[----:B------:R-:W-:Y:S02]  /*3110*/  FSEL R23, R61, -INF , !P3 ;  /* 0xff8000003d177808 */ /* 0x000fe40005800000 */
[----:B------:R-:W-:Y:S02]  /*3120*/  FSEL R21, R48, -INF , !P0 ;  /* 0xff80000030157808 */ /* 0x000fe40004000000 */
[-C--:B------:R-:W-:Y:S02]  /*3130*/  ISETP.GE.AND P3, PT, R57, R238.reuse, PT ;  /* 0x000000ee3900720c */ /* 0x080fe40003f66270 */
[----:B------:R-:W-:Y:S02]  /*3140*/  ISETP.GE.AND P0, PT, R56, R238, PT ;  /* 0x000000ee3800720c */ /* 0x000fe40003f06270 */
[----:B------:R-:W-:-:S02]  /*3150*/  FSEL R17, R49, -INF , !P3 ;  /* 0xff80000031117808 */ /* 0x000fc40005800000 */
[----:B------:R-:W-:Y:S02]  /*3160*/  FSEL R207, R116, -INF , !P0 ;  /* 0xff80000074cf7808 */ /* 0x000fe40004000000 */
[----:B------:R-:W-:Y:S02]  /*3170*/  FSEL R15, R76, -INF , !P4 ;  /* 0xff8000004c0f7808 */ /* 0x000fe40006000000 */
[-C--:B------:R-:W-:Y:S02]  /*3180*/  ISETP.GE.AND P3, PT, R55, R238.reuse, PT ;  /* 0x000000ee3700720c */ /* 0x080fe40003f66270 */
[-C--:B------:R-:W-:Y:S02]  /*3190*/  ISETP.GE.AND P0, PT, R53, R238.reuse, PT ;  /* 0x000000ee3500720c */ /* 0x080fe40003f06270 */
[----:B------:R-:W-:Y:S02]  /*31a0*/  ISETP.GE.AND P4, PT, R45, R238, PT ;  /* 0x000000ee2d00720c */ /* 0x000fe40003f86270 */
[----:B------:R-:W-:-:S02]  /*31b0*/  FSEL R211, R117, -INF , !P3 ;  /* 0xff80000075d37808 */ /* 0x000fc40005800000 */
[----:B------:R-:W-:Y:S02]  /*31c0*/  FSEL R209, R112, -INF , !P0 ;  /* 0xff80000070d17808 */ /* 0x000fe40004000000 */
[-C--:B------:R-:W-:Y:S02]  /*31d0*/  ISETP.GE.AND P3, PT, R44, R238.reuse, PT ;  /* 0x000000ee2c00720c */ /* 0x080fe40003f66270 */
[----:B------:R-:W-:Y:S02]  /*31e0*/  ISETP.GE.AND P0, PT, R41, R238, PT ;  /* 0x000000ee2900720c */ /* 0x000fe40003f06270 */
[----:B------:R-:W-:Y:S02]  /*31f0*/  FSEL R205, R113, -INF , !P4 ;  /* 0xff80000071cd7808 */ /* 0x000fe40006000000 */
[----:B------:R-:W-:Y:S02]  /*3200*/  ISETP.GE.AND P4, PT, R14, R231, PT ;  /* 0x000000e70e00720c */ /* 0x000fe40003f86270 */
[----:B------:R-:W-:-:S02]  /*3210*/  FSEL R193, R108, -INF , !P3 ;  /* 0xff8000006cc17808 */ /* 0x000fc40005800000 */
[----:B------:R-:W-:Y:S02]  /*3220*/  FSEL R191, R109, -INF , !P0 ;  /* 0xff8000006dbf7808 */ /* 0x000fe40004000000 */
[----:B------:R-:W-:Y:S02]  /*3230*/  FMNMX3.FTZ R14, R15, R77, R11, !PT ;  /* 0x0000004d0f0e7276 */ /* 0x000fe4000781000b */
[-C--:B------:R-:W-:Y:S02]  /*3240*/  ISETP.GE.AND P3, PT, R22, R231.reuse, PT ;  /* 0x000000e71600720c */ /* 0x080fe40003f66270 */
[----:B------:R-:W-:Y:S02]  /*3250*/  ISETP.GE.AND P0, PT, R20, R231, PT ;  /* 0x000000e71400720c */ /* 0x000fe40003f06270 */
[----:B------:R-:W-:Y:S02]  /*3260*/  FSEL R78, R78, -INF , !P2 ;  /* 0xff8000004e4e7808 */ /* 0x000fe40005000000 */
[----:B------:R-:W-:-:S02]  /*3270*/  FSEL R10, R79, -INF , !P1 ;  /* 0xff8000004f0a7808 */ /* 0x000fc40004800000 */
[----:B------:R-:W-:Y:S02]  /*3280*/  FSEL R66, R66, -INF , !P4 ;  /* 0xff80000042427808 */ /* 0x000fe40006000000 */
[----:B-1----:R-:W-:Y:S02]  /*3290*/  FMNMX.FTZ R29, R6, R29, !PT ;  /* 0x0000001d061d7209 */ /* 0x002fe40007810000 */
[----:B------:R-:W-:Y:S02]  /*32a0*/  ISETP.GE.AND P2, PT, R26, R231, PT ;  /* 0x000000e71a00720c */ /* 0x000fe40003f46270 */
[----:B------:R-:W-:Y:S01]  /*32b0*/  FMNMX3.FTZ R14, R14, R9, R19, !PT ;  /* 0x000000090e0e7276 */ /* 0x000fe20007810013 */
[----:B------:R-:W1:Y:S01]  /*32c0*/  SHFL.BFLY PT, R6, R29, 0x1, 0x1f ;  /* 0x0c201f001d067f89 */ /* 0x000e6200000e0000 */
[----:B------:R-:W-:Y:S02]  /*32d0*/  ISETP.GE.AND P1, PT, R24, R231, PT ;  /* 0x000000e71800720c */ /* 0x000fe40003f26270 */
[----:B------:R-:W-:-:S02]  /*32e0*/  FSEL R8, R67, -INF , !P3 ;  /* 0xff80000043087808 */ /* 0x000fc40005800000 */
[----:B------:R-:W-:Y:S02]  /*32f0*/  FSEL R26, R62, -INF , !P0 ;  /* 0xff8000003e1a7808 */ /* 0x000fe40004000000 */
[----:B------:R-:W-:Y:S02]  /*3300*/  FMNMX3.FTZ R31, R78, R10, R66, !PT ;  /* 0x0000000a4e1f7276 */ /* 0x000fe40007810042 */
[----:B---3--:R-:W-:Y:S02]  /*3310*/  FMNMX.FTZ R28, R7, R28, !PT ;  /* 0x0000001c071c7209 */ /* 0x008fe40007810000 */
[----:B------:R-:W-:Y:S02]  /*3320*/  FMNMX3.FTZ R14, R14, R23, R21, !PT ;  /* 0x000000170e0e7276 */ /* 0x000fe40007810015 */
[-C--:B------:R-:W-:Y:S01]  /*3330*/  ISETP.GE.AND P4, PT, R57, R231.reuse, PT ;  /* 0x000000e73900720c */ /* 0x080fe20003f86270 */
[----:B------:R-:W3:Y:S01]  /*3340*/  SHFL.BFLY PT, R7, R28, 0x1, 0x1f ;  /* 0x0c201f001c077f89 */ /* 0x000ee200000e0000 */
[----:B------:R-:W-:-:S02]  /*3350*/  ISETP.GE.AND P3, PT, R56, R231, PT ;  /* 0x000000e73800720c */ /* 0x000fc40003f66270 */
[----:B------:R-:W-:Y:S02]  /*3360*/  FSEL R24, R63, -INF , !P2 ;  /* 0xff8000003f187808 */ /* 0x000fe40005000000 */
[----:B------:R-:W-:Y:S02]  /*3370*/  FSEL R22, R50, -INF , !P1 ;  /* 0xff80000032167808 */ /* 0x000fe40004800000 */
[----:B------:R-:W-:Y:S02]  /*3380*/  FMNMX3.FTZ R31, R31, R8, R26, !PT ;  /* 0x000000081f1f7276 */ /* 0x000fe4000781001a */
[----:B------:R-:W-:Y:S02]  /*3390*/  ISETP.GE.AND P0, PT, R55, R231, PT ;  /* 0x000000e73700720c */ /* 0x000fe40003f06270 */
[----:B------:R-:W-:Y:S02]  /*33a0*/  FMNMX3.FTZ R14, R14, R17, R207, !PT ;  /* 0x000000110e0e7276 */ /* 0x000fe400078100cf */
[----:B------:R-:W-:-:S02]  /*33b0*/  ISETP.GE.AND P2, PT, R53, R231, PT ;  /* 0x000000e73500720c */ /* 0x000fc40003f46270 */
[----:B------:R-:W-:Y:S02]  /*33c0*/  FSEL R20, R51, -INF , !P4 ;  /* 0xff80000033147808 */ /* 0x000fe40006000000 */
[----:B------:R-:W-:Y:S02]  /*33d0*/  FSEL R210, R118, -INF , !P3 ;  /* 0xff80000076d27808 */ /* 0x000fe40005800000 */
[----:B------:R-:W-:Y:S02]  /*33e0*/  FMNMX3.FTZ R31, R31, R24, R22, !PT ;  /* 0x000000181f1f7276 */ /* 0x000fe40007810016 */
[----:B------:R-:W-:Y:S02]  /*33f0*/  ISETP.GE.AND P1, PT, R45, R231, PT ;  /* 0x000000e72d00720c */ /* 0x000fe40003f26270 */
[----:B------:R-:W-:Y:S02]  /*3400*/  FSEL R208, R119, -INF , !P0 ;  /* 0xff80000077d07808 */ /* 0x000fe40004000000 */
[----:B------:R-:W-:-:S02]  /*3410*/  ISETP.GE.AND P0, PT, R40, R238, PT ;  /* 0x000000ee2800720c */ /* 0x000fc40003f06270 */
[----:B------:R-:W-:Y:S02]  /*3420*/  FMNMX3.FTZ R14, R14, R211, R209, !PT ;  /* 0x000000d30e0e7276 */ /* 0x000fe400078100d1 */
[----:B------:R-:W-:Y:S02]  /*3430*/  ISETP.GE.AND P4, PT, R44, R231, PT ;  /* 0x000000e72c00720c */ /* 0x000fe40003f86270 */
[----:B------:R-:W-:Y:S02]  /*3440*/  FSEL R206, R114, -INF , !P2 ;  /* 0xff80000072ce7808 */ /* 0x000fe40005000000 */
[----:B------:R-:W-:Y:S02]  /*3450*/  FMNMX3.FTZ R31, R31, R20, R210, !PT ;  /* 0x000000141f1f7276 */ /* 0x000fe400078100d2 */
[----:B------:R-:W-:Y:S02]  /*3460*/  FSEL R204, R115, -INF , !P1 ;  /* 0xff80000073cc7808 */ /* 0x000fe40004800000 */
[----:B------:R-:W-:-:S02]  /*3470*/  ISETP.GE.AND P1, PT, R36, R238, PT ;  /* 0x000000ee2400720c */ /* 0x000fc40003f26270 */
[----:B------:R-:W-:Y:S02]  /*3480*/  FSEL R189, R104, -INF , !P0 ;  /* 0xff80000068bd7808 */ /* 0x000fe40004000000 */
[----:B------:R-:W-:Y:S02]  /*3490*/  FMNMX3.FTZ R14, R14, R205, R193, !PT ;  /* 0x000000cd0e0e7276 */ /* 0x000fe400078100c1 */
[-C--:B------:R-:W-:Y:S02]  /*34a0*/  ISETP.GE.AND P3, PT, R41, R231.reuse, PT ;  /* 0x000000e72900720c */ /* 0x080fe40003f66270 */
[----:B------:R-:W-:Y:S02]  /*34b0*/  ISETP.GE.AND P2, PT, R40, R231, PT ;  /* 0x000000e72800720c */ /* 0x000fe40003f46270 */
[----:B------:R-:W-:Y:S02]  /*34c0*/  FSEL R188, R110, -INF , !P4 ;  /* 0xff8000006ebc7808 */ /* 0x000fe40006000000 */
[----:B------:R-:W-:-:S02]  /*34d0*/  FMNMX3.FTZ R31, R31, R208, R206, !PT ;  /* 0x000000d01f1f7276 */ /* 0x000fc400078100ce */
[----:B------:R-:W-:Y:S02]  /*34e0*/  FSEL R187, R105, -INF , !P1 ;  /* 0xff80000069bb7808 */ /* 0x000fe40004800000 */
[----:B------:R-:W-:Y:S02]  /*34f0*/  FMNMX3.FTZ R14, R14, R191, R189, !PT ;  /* 0x000000bf0e0e7276 */ /* 0x000fe400078100bd */
[----:B------:R-:W-:Y:S02]  /*3500*/  ISETP.GE.AND P4, PT, R36, R231, PT ;  /* 0x000000e72400720c */ /* 0x000fe40003f86270 */
[----:B------:R-:W-:Y:S02]  /*3510*/  FSEL R186, R111, -INF , !P3 ;  /* 0xff8000006fba7808 */ /* 0x000fe40005800000 */
[----:B------:R-:W-:Y:S02]  /*3520*/  FSEL R184, R106, -INF , !P2 ;  /* 0xff8000006ab87808 */ /* 0x000fe40005000000 */
[----:B------:R-:W-:-:S02]  /*3530*/  FMNMX3.FTZ R31, R31, R204, R188, !PT ;  /* 0x000000cc1f1f7276 */ /* 0x000fc400078100bc */
[----:B------:R-:W-:Y:S02]  /*3540*/  LEA R218, R0, UR4, 0x1 ;  /* 0x0000000400da7c11 */ /* 0x000fe4000f8e08ff */
[----:B------:R-:W-:Y:S02]  /*3550*/  FMNMX.FTZ R168, R187, R14, !PT ;  /* 0x0000000ebba87209 */ /* 0x000fe40007810000 */
[----:B------:R-:W-:Y:S01]  /*3560*/  FSEL R183, R107, -INF , !P4 ;  /* 0xff8000006bb77808 */ /* 0x000fe20006000000 */
[----:B------:R-:W-:Y:S01]  /*3570*/  IMAD.IADD R192, R35, 0x1, R218 ;  /* 0x0000000123c07824 */ /* 0x000fe200078e02da */
[----:B------:R-:W-:Y:S01]  /*3580*/  FMNMX3.FTZ R0, R31, R186, R184, !PT ;  /* 0x000000ba1f007276 */ /* 0x000fe200078100b8 */
[----:B------:R-:W-:Y:S01]  /*3590*/  LDSM.16.MT88.4 R148, [R218+0x9000] ;  /* 0x00900000da94783b */ /* 0x000fe20000004200 */
[----:B-1----:R-:W-:Y:S01]  /*35a0*/  FMNMX.FTZ R165, R29, R6, !PT ;  /* 0x000000061da57209 */ /* 0x002fe20007810000 */
[----:B------:R-:W-:Y:S01]  /*35b0*/  VIADD R234, R218, 0x9000 ;  /* 0x00009000daea7836 */ /* 0x000fe20000000000 */
[----:B------:R-:W-:Y:S01]  /*35c0*/  FMNMX.FTZ R0, R183, R0, !PT ;  /* 0x00000000b7007209 */ /* 0x000fe20007810000 */
[----:B------:R-:W1:Y:S01]  /*35d0*/  SHFL.BFLY PT, R29, R168, 0x2, 0x1f ;  /* 0x0c401f00a81d7f89 */ /* 0x000e6200000e0000 */
[----:B---3--:R-:W-:Y:S01]  /*35e0*/  FMNMX.FTZ R166, R28, R7, !PT ;  /* 0x000000071ca67209 */ /* 0x008fe20007810000 */
[----:B--2---:R-:W-:-:S02]  /*35f0*/  FMUL.FTZ R202, R165, UR6 ;  /* 0x00000006a5ca7c20 */ /* 0x004fc40008410000 */
[----:B------:R-:W2:Y:S01]  /*3600*/  SHFL.BFLY PT, R7, R0, 0x2, 0x1f ;  /* 0x0c401f0000077f89 */ /* 0x000ea200000e0000 */
[C---:B------:R-:W-:Y:S01]  /*3610*/  FSETP.NEU.FTZ.AND P0, PT, R166.reuse, -INF , PT ;  /* 0xff800000a600780b */ /* 0x040fe20003f1d000 */
[----:B------:R-:W-:Y:S02]  /*3620*/  FMUL.FTZ R203, R166, UR6 ;  /* 0x00000006a6cb7c20 */ /* 0x000fe40008410000 */
[----:B------:R-:W-:Y:S03]  /*3630*/  LDSM.16.MT88.4 R80, [R192+0x9000] ;  /* 0x00900000c050783b */ /* 0x000fe60000004200 */
[----:B------:R-:W-:Y:S01]  /*3640*/  FSEL R203, R203, RZ, P0 ;  /* 0x000000ffcbcb7208 */ /* 0x000fe20000000000 */
[----:B------:R-:W-:Y:S01]  /*3650*/  LDSM.16.MT88.4 R96, [R218+0xa000] ;  /* 0x00a00000da60783b */ /* 0x000fe20000004200 */
[----:B------:R-:W-:-:S03]  /*3660*/  FSETP.NEU.FTZ.AND P0, PT, R165, -INF , PT ;  /* 0xff800000a500780b */ /* 0x000fc60003f1d000 */
[--C-:B------:R-:W-:Y:S01]  /*3670*/  FFMA.FTZ R56, R4, UR6, -R203.reuse ;  /* 0x0000000604387c23 */ /* 0x100fe200080108cb */
[----:B------:R-:W-:Y:S01]  /*3680*/  FSEL R202, R202, RZ, P0 ;  /* 0x000000ffcaca7208 */ /* 0x000fe20000000000 */
[----:B------:R-:W-:Y:S01]  /*3690*/  LDSM.16.MT88.4 R112, [R192+0xa000] ;  /* 0x00a00000c070783b */ /* 0x000fe20000004200 */
[--C-:B------:R-:W-:Y:S01]  /*36a0*/  FFMA.FTZ R67, R72, UR6, -R203.reuse ;  /* 0x0000000648437c23 */ /* 0x100fe200080108cb */
[--C-:B------:R-:W-:Y:S01]  /*36b0*/  FFMA.FTZ R64, R12, UR6, -R203.reuse ;  /* 0x000000060c407c23 */ /* 0x100fe200080108cb */
[--C-:B------:R-:W-:Y:S01]  /*36c0*/  FFMA.FTZ R65, R68, UR6, -R203.reuse ;  /* 0x0000000644417c23 */ /* 0x100fe200080108cb */
[--C-:B------:R-:W-:Y:S01]  /*36d0*/  FFMA.FTZ R63, R13, UR6, -R202.reuse ;  /* 0x000000060d3f7c23 */ /* 0x100fe200080108ca */
[--C-:B------:R-:W-:Y:S01]  /*36e0*/  FFMA.FTZ R60, R5, UR6, -R202.reuse ;  /* 0x00000006053c7c23 */ /* 0x100fe200080108ca */
[----:B-1----:R-:W-:Y:S01]  /*36f0*/  FMNMX.FTZ R168, R168, R29, !PT ;  /* 0x0000001da8a87209 */ /* 0x002fe20007810000 */
[----:B------:R-:W-:Y:S01]  /*3700*/  LDSM.16.MT88.4 R128, [R218+0xb000] ;  /* 0x00b00000da80783b */ /* 0x000fe20000004200 */
[--C-:B------:R-:W-:Y:S01]  /*3710*/  FFMA.FTZ R62, R75, UR6, -R202.reuse ;  /* 0x000000064b3e7c23 */ /* 0x100fe200080108ca */
[--C-:B------:R-:W-:Y:S01]  /*3720*/  FFMA.FTZ R55, R71, UR6, -R202.reuse ;  /* 0x0000000647377c23 */ /* 0x100fe200080108ca */
[----:B--2---:R-:W-:Y:S01]  /*3730*/  FMNMX.FTZ R0, R0, R7, !PT ;  /* 0x0000000700007209 */ /* 0x004fe20007810000 */
[----:B------:R-:W1:Y:S01]  /*3740*/  SHFL.BFLY PT, R13, R168, 0x1, 0x1f ;  /* 0x0c201f00a80d7f89 */ /* 0x000e6200000e0000 */
[----:B------:R-:W-:Y:S01]  /*3750*/  MUFU.EX2 R67, R67 ;  /* 0x0000004300437308 */ /* 0x000fe20000000800 */
[--C-:B------:R-:W-:Y:S01]  /*3760*/  FFMA.FTZ R58, R58, UR6, -R203.reuse ;  /* 0x000000063a3a7c23 */ /* 0x100fe200080108cb */
[--C-:B------:R-:W-:Y:S01]  /*3770*/  FFMA.FTZ R35, R52, UR6, -R203.reuse ;  /* 0x0000000634237c23 */ /* 0x100fe200080108cb */
[----:B------:R-:W2:Y:S01]  /*3780*/  SHFL.BFLY PT, R167, R0, 0x1, 0x1f ;  /* 0x0c201f0000a77f89 */ /* 0x000ea200000e0000 */
[----:B------:R-:W3:Y:S01]  /*3790*/  MUFU.EX2 R64, R64 ;  /* 0x0000004000407308 */ /* 0x000ee20000000800 */
[--C-:B------:R-:W-:Y:S01]  /*37a0*/  FFMA.FTZ R59, R84, UR6, -R203.reuse ;  /* 0x00000006543b7c23 */ /* 0x100fe200080108cb */
[--C-:B------:R-:W-:Y:S01]  /*37b0*/  FFMA.FTZ R61, R101, UR6, -R202.reuse ;  /* 0x00000006653d7c23 */ /* 0x100fe200080108ca */
[----:B------:R-:W4:Y:S01]  /*37c0*/  LDSM.16.MT88.4 R4, [R192+0xb000] ;  /* 0x00b00000c004783b */ /* 0x000f220000004200 */
[----:B------:R-:W-:Y:S01]  /*37d0*/  MUFU.EX2 R65, R65 ;  /* 0x0000004100417308 */ /* 0x000fe20000000800 */
[----:B------:R-:W-:Y:S01]  /*37e0*/  FFMA.FTZ R53, R25, UR6, -R202 ;  /* 0x0000000619357c23 */ /* 0x000fe200080108ca */
[--C-:B------:R-:W-:Y:S01]  /*37f0*/  FFMA.FTZ R200, R200, UR6, -R203.reuse ;  /* 0x00000006c8c87c23 */ /* 0x100fe200080108cb */
[----:B------:R-:W-:Y:S01]  /*3800*/  LDSM.16.MT88.4 R48, [R218+0xa400] ;  /* 0x00a40000da30783b */ /* 0x000fe20000004200 */
[----:B------:R-:W5:Y:S01]  /*3810*/  MUFU.EX2 R56, R56 ;  /* 0x0000003800387308 */ /* 0x000f620000000800 */
[--C-:B------:R-:W-:Y:S01]  /*3820*/  FFMA.FTZ R201, R201, UR6, -R203.reuse ;  /* 0x00000006c9c97c23 */ /* 0x100fe200080108cb */
[----:B------:R-:W-:Y:S01]  /*3830*/  FFMA.FTZ R198, R198, UR6, -R203 ;  /* 0x00000006c6c67c23 */ /* 0x000fe200080108cb */
[----:B------:R-:W-:Y:S01]  /*3840*/  LDSM.16.MT88.4 R44, [R192+0xa400] ;  /* 0x00a40000c02c783b */ /* 0x000fe20000004200 */
[----:B------:R-:W-:Y:S01]  /*3850*/  MUFU.EX2 R63, R63 ;  /* 0x0000003f003f7308 */ /* 0x000fe20000000800 */
[----:B---3--:R-:W-:-:S02]  /*3860*/  F2FP.F16.F32.PACK_AB R140, R64, R67 ;  /* 0x00000043408c723e */ /* 0x008fc400000000ff */
[----:B------:R-:W-:Y:S01]  /*3870*/  LDSM.16.MT88.4 R40, [R218+0xb400] ;  /* 0x00b40000da28783b */ /* 0x000fe20000004200 */
[----:B------:R-:W3:Y:S01]  /*3880*/  MUFU.EX2 R62, R62 ;  /* 0x0000003e003e7308 */ /* 0x000ee20000000800 */
[----:B------:R-:W-:Y:S01]  /*3890*/  FADD.FTZ R64, R67, R64 ;  /* 0x0000004043407221 */ /* 0x000fe20000010000 */
[----:B-1----:R-:W-:Y:S02]  /*38a0*/  FMNMX.FTZ R168, R168, R13, !PT ;  /* 0x0000000da8a87209 */ /* 0x002fe40007810000 */
[----:B------:R-:W-:Y:S01]  /*38b0*/  MUFU.EX2 R60, R60 ;  /* 0x0000003c003c7308 */ /* 0x000fe20000000800 */
[----:B------:R-:W-:Y:S01]  /*38c0*/  LDSM.16.MT88.4 R36, [R192+0xb400] ;  /* 0x00b40000c024783b */ /* 0x000fe20000004200 */
[----:B-----5:R-:W-:Y:S01]  /*38d0*/  F2FP.F16.F32.PACK_AB R142, R56, R65 ;  /* 0x00000041388e723e */ /* 0x020fe200000000ff */
[----:B------:R-:W-:Y:S01]  /*38e0*/  FADD.FTZ R65, R65, R64 ;  /* 0x0000004041417221 */ /* 0x000fe20000010000 */
[----:B------:R-:W-:Y:S01]  /*38f0*/  FMUL.FTZ R190, R168, UR6 ;  /* 0x00000006a8be7c20 */ /* 0x000fe20008410000 */
[----:B--2---:R-:W-:Y:S01]  /*3900*/  FMNMX.FTZ R167, R0, R167, !PT ;  /* 0x000000a700a77209 */ /* 0x004fe20007810000 */
[----:B------:R-:W1:Y:S01]  /*3910*/  MUFU.EX2 R55, R55 ;  /* 0x0000003700377308 */ /* 0x000e620000000800 */
[----:B------:R-:W-:Y:S01]  /*3920*/  FSETP.NEU.FTZ.AND P0, PT, R168, -INF , PT ;  /* 0xff800000a800780b */ /* 0x000fe20003f1d000 */
[----:B------:R-:W-:Y:S01]  /*3930*/  FFMA.FTZ R0, R54, UR6, -R203 ;  /* 0x0000000636007c23 */ /* 0x000fe200080108cb */
[----:B------:R-:W-:Y:S01]  /*3940*/  FFMA.FTZ R54, R103, UR6, -R202 ;  /* 0x0000000667367c23 */ /* 0x000fe200080108ca */
[C---:B------:R-:W-:Y:S01]  /*3950*/  FMUL.FTZ R185, R167.reuse, UR6 ;  /* 0x00000006a7b97c20 */ /* 0x040fe20008410000 */
[----:B------:R-:W-:Y:S01]  /*3960*/  FSEL R190, R190, RZ, P0 ;  /* 0x000000ffbebe7208 */ /* 0x000fe20000000000 */
[----:B------:R2:W-:Y:S01]  /*3970*/  MUFU.EX2 R52, R58 ;  /* 0x0000003a00347308 */ /* 0x0005e20000000800 */
[----:B------:R-:W-:Y:S01]  /*3980*/  FSETP.NEU.FTZ.AND P0, PT, R167, -INF , PT ;  /* 0xff800000a700780b */ /* 0x000fe20003f1d000 */
[----:B------:R-:W-:Y:S01]  /*3990*/  LDSM.16.MT88.4 R28, [R218+0x9800] ;  /* 0x00980000da1c783b */ /* 0x000fe20000004200 */
[----:B---3--:R-:W-:Y:S01]  /*39a0*/  F2FP.F16.F32.PACK_AB R141, R62, R63 ;  /* 0x0000003f3e8d723e */ /* 0x008fe200000000ff */
[--C-:B------:R-:W-:Y:S01]  /*39b0*/  FFMA.FTZ R174, R15, UR6, -R190.reuse ;  /* 0x000000060fae7c23 */ /* 0x100fe200080108be */
[----:B------:R-:W-:Y:S01]  /*39c0*/  FSEL R185, R185, RZ, P0 ;  /* 0x000000ffb9b97208 */ /* 0x000fe20000000000 */
[--C-:B------:R-:W-:Y:S01]  /*39d0*/  FFMA.FTZ R170, R11, UR6, -R190.reuse ;  /* 0x000000060baa7c23 */ /* 0x100fe200080108be */
[--C-:B------:R-:W-:Y:S01]  /*39e0*/  FFMA.FTZ R169, R9, UR6, -R190.reuse ;  /* 0x0000000609a97c23 */ /* 0x100fe200080108be */
[----:B------:R-:W3:Y:S01]  /*39f0*/  LDSM.16.MT88.4 R12, [R218+0x9400] ;  /* 0x00940000da0c783b */ /* 0x000ee20000004200 */
[----:B------:R-:W-:Y:S01]  /*3a00*/  FFMA.FTZ R173, R77, UR6, -R190 ;  /* 0x000000064dad7c23 */ /* 0x000fe200080108be */
[--C-:B------:R-:W-:Y:S01]  /*3a10*/  FFMA.FTZ R171, R10, UR6, -R185.reuse ;  /* 0x000000060aab7c23 */ /* 0x100fe200080108b9 */
[--C-:B------:R-:W-:Y:S01]  /*3a20*/  FFMA.FTZ R57, R8, UR6, -R185.reuse ;  /* 0x0000000608397c23 */ /* 0x100fe200080108b9 */
[--C-:B------:R-:W-:Y:S01]  /*3a30*/  FFMA.FTZ R172, R78, UR6, -R185.reuse ;  /* 0x000000064eac7c23 */ /* 0x100fe200080108b9 */
[----:B------:R-:W5:Y:S01]  /*3a40*/  LDSM.16.MT88.4 R8, [R192+0x9400] ;  /* 0x00940000c008783b */ /* 0x000f620000004200 */
[--C-:B------:R-:W-:Y:S01]  /*3a50*/  FFMA.FTZ R66, R66, UR6, -R185.reuse ;  /* 0x0000000642427c23 */ /* 0x100fe200080108b9 */
[----:B------:R-:W-:Y:S01]  /*3a60*/  MUFU.EX2 R174, R174 ;  /* 0x000000ae00ae7308 */ /* 0x000fe20000000800 */
[----:B-1----:R-:W-:Y:S01]  /*3a70*/  F2FP.F16.F32.PACK_AB R143, R55, R60 ;  /* 0x0000003c378f723e */ /* 0x002fe200000000ff */
[----:B--2---:R-:W-:Y:S01]  /*3a80*/  FFMA.FTZ R58, R27, UR6, -R202 ;  /* 0x000000061b3a7c23 */ /* 0x004fe200080108ca */
[--C-:B------:R-:W-:Y:S01]  /*3a90*/  FFMA.FTZ R178, R19, UR6, -R190.reuse ;  /* 0x0000000613b27c23 */ /* 0x100fe200080108be */
[----:B------:R-:W1:Y:S01]  /*3aa0*/  MUFU.EX2 R173, R173 ;  /* 0x000000ad00ad7308 */ /* 0x000e620000000800 */
[--C-:B------:R-:W-:Y:S01]  /*3ab0*/  FFMA.FTZ R175, R23, UR6, -R190.reuse ;  /* 0x0000000617af7c23 */ /* 0x100fe200080108be */
[--C-:B------:R-:W-:Y:S01]  /*3ac0*/  FFMA.FTZ R177, R21, UR6, -R190.reuse ;  /* 0x0000000615b17c23 */ /* 0x100fe200080108be */
[----:B------:R-:W-:Y:S01]  /*3ad0*/  FFMA.FTZ R176, R17, UR6, -R190 ;  /* 0x0000000611b07c23 */ /* 0x000fe200080108be */
[----:B------:R-:W-:Y:S01]  /*3ae0*/  MUFU.EX2 R170, R170 ;  /* 0x000000aa00aa7308 */ /* 0x000fe20000000800 */
[C---:B------:R-:W-:Y:S01]  /*3af0*/  HMMA.16816.F32 R156, R140.reuse, R148, RZ ;  /* 0x000000948c9c723c */ /* 0x040fe200000018ff */
[--C-:B------:R-:W-:Y:S01]  /*3b00*/  FFMA.FTZ R181, R26, UR6, -R185.reuse ;  /* 0x000000061ab57c23 */ /* 0x100fe200080108b9 */
[--C-:B------:R-:W-:Y:S01]  /*3b10*/  FFMA.FTZ R180, R24, UR6, -R185.reuse ;  /* 0x0000000618b47c23 */ /* 0x100fe200080108b9 */
[----:B------:R-:W2:Y:S01]  /*3b20*/  MUFU.EX2 R169, R169 ;  /* 0x000000a900a97308 */ /* 0x000ea20000000800 */
[--C-:B------:R-:W-:Y:S01]  /*3b30*/  FFMA.FTZ R179, R22, UR6, -R185.reuse ;  /* 0x0000000616b37c23 */ /* 0x100fe200080108b9 */
[----:B------:R-:W-:Y:S01]  /*3b40*/  FFMA.FTZ R182, R20, UR6, -R185 ;  /* 0x0000000614b67c23 */ /* 0x000fe200080108b9 */
[----:B------:R-:W5:Y:S01]  /*3b50*/  LDSM.16.MT88.4 R24, [R192+0x9800] ;  /* 0x00980000c018783b */ /* 0x000f620000004200 */
[----:B------:R-:W-:Y:S01]  /*3b60*/  MUFU.EX2 R172, R172 ;  /* 0x000000ac00ac7308 */ /* 0x000fe20000000800 */
[C---:B------:R-:W-:Y:S01]  /*3b70*/  HMMA.16816.F32 R72, R140.reuse, R80, RZ ;  /* 0x000000508c48723c */ /* 0x040fe200000018ff */
[----:B-1----:R-:W-:Y:S01]  /*3b80*/  F2FP.F16.F32.PACK_AB R136, R173, R174 ;  /* 0x000000aead88723e */ /* 0x002fe200000000ff */
[----:B------:R-:W1:Y:S01]  /*3b90*/  LDSM.16.MT88.4 R20, [R218+0xa800] ;  /* 0x00a80000da14783b */ /* 0x000e620000004200 */
[----:B------:R-:W4:Y:S01]  /*3ba0*/  MUFU.EX2 R171, R171 ;  /* 0x000000ab00ab7308 */ /* 0x000f220000000800 */
[----:B------:R-:W-:Y:S01]  /*3bb0*/  FADD.FTZ R173, R174, R173 ;  /* 0x000000adaead7221 */ /* 0x000fe20000010000 */
[----:B------:R-:W-:Y:S01]  /*3bc0*/  FADD.FTZ R63, R63, R62 ;  /* 0x0000003e3f3f7221 */ /* 0x000fe20000010000 */
[----:B------:R-:W-:Y:S01]  /*3bd0*/  FADD.FTZ R56, R56, R65 ;  /* 0x0000004138387221 */ /* 0x000fe20000010000 */
[----:B------:R-:W-:Y:S01]  /*3be0*/  MUFU.EX2 R66, R66 ;  /* 0x0000004200427308 */ /* 0x000fe20000000800 */
[C---:B------:R-:W-:Y:S01]  /*3bf0*/  HMMA.16816.F32 R88, R140.reuse, R96, RZ ;  /* 0x000000608c58723c */ /* 0x040fe200000018ff */
[----:B--2---:R-:W-:Y:S01]  /*3c00*/  F2FP.F16.F32.PACK_AB R138, R169, R170 ;  /* 0x000000aaa98a723e */ /* 0x004fe200000000ff */
[----:B------:R-:W-:Y:S01]  /*3c10*/  FADD.FTZ R170, R170, R173 ;  /* 0x000000adaaaa7221 */ /* 0x000fe20000010000 */
[----:B------:R-:W2:Y:S01]  /*3c20*/  MUFU.EX2 R57, R57 ;  /* 0x0000003900397308 */ /* 0x000ea20000000800 */
[----:B------:R-:W-:Y:S01]  /*3c30*/  FADD.FTZ R60, R60, R63 ;  /* 0x0000003f3c3c7221 */ /* 0x000fe20000010000 */
[----:B------:R-:W-:Y:S01]  /*3c40*/  FFMA.FTZ R236, R183, UR6, -R185 ;  /* 0x00000006b7ec7c23 */ /* 0x000fe200080108b9 */
[----:B------:R-:W-:Y:S01]  /*3c50*/  FADD.FTZ R169, R169, R170 ;  /* 0x000000aaa9a97221 */ /* 0x000fe20000010000 */
[----:B------:R-:W3:Y:S01]  /*3c60*/  MUFU.EX2 R59, R59 ;  /* 0x0000003b003b7308 */ /* 0x000ee20000000800 */
[----:B------:R-:W-:Y:S01]  /*3c70*/  HMMA.16816.F32 R104, R140, R112, RZ ;  /* 0x000000708c68723c */ /* 0x000fe200000018ff */
[----:B----4-:R-:W-:Y:S01]  /*3c80*/  F2FP.F16.F32.PACK_AB R137, R171, R172 ;  /* 0x000000acab89723e */ /* 0x010fe200000000ff */
[----:B------:R-:W-:Y:S01]  /*3c90*/  FADD.FTZ R171, R172, R171 ;  /* 0x000000abacab7221 */ /* 0x000fe20000010000 */
[----:B------:R-:W-:Y:S01]  /*3ca0*/  MUFU.EX2 R35, R35 ;  /* 0x0000002300237308 */ /* 0x000fe20000000800 */
[----:B------:R-:W-:Y:S01]  /*3cb0*/  FADD.FTZ R60, R55, R60 ;  /* 0x0000003c373c7221 */ /* 0x000fe20000010000 */
[----:B------:R-:W-:-:S02]  /*3cc0*/  FFMA.FTZ R184, R184, UR6, -R185 ;  /* 0x00000006b8b87c23 */ /* 0x000fc400080108b9 */
[----:B------:R-:W-:Y:S01]  /*3cd0*/  MUFU.EX2 R0, R0 ;  /* 0x0000000000007308 */ /* 0x000fe20000000800 */
[C---:B------:R-:W-:Y:S01]  /*3ce0*/  HMMA.16816.F32 R120, R140.reuse, R128, RZ ;  /* 0x000000808c78723c */ /* 0x040fe200000018ff */
[C---:B--2---:R-:W-:Y:S01]  /*3cf0*/  F2FP.F16.F32.PACK_AB R139, R57.reuse, R66 ;  /* 0x00000042398b723e */ /* 0x044fe200000000ff */
[----:B------:R-:W-:Y:S01]  /*3d00*/  FADD.FTZ R66, R66, R171 ;  /* 0x000000ab42427221 */ /* 0x000fe20000010000 */
[----:B------:R-:W-:Y:S03]  /*3d10*/  MUFU.EX2 R61, R61 ;  /* 0x0000003d003d7308 */ /* 0x000fe60000000800 */
[----:B------:R-:W-:Y:S01]  /*3d20*/  FADD.FTZ R66, R57, R66 ;  /* 0x0000004239427221 */ /* 0x000fe20000010000 */
[----:B------:R-:W2:Y:S01]  /*3d30*/  MUFU.EX2 R54, R54 ;  /* 0x0000003600367308 */ /* 0x000ea20000000800 */
[C---:B------:R-:W-:Y:S03]  /*3d40*/  HMMA.16816.F32 R132, R140.reuse, R4, RZ ;  /* 0x000000048c84723c */ /* 0x040fe600000018ff */
[----:B------:R-:W-:Y:S04]  /*3d50*/  MUFU.EX2 R53, R53 ;  /* 0x0000003500357308 */ /* 0x000fe80000000800 */
[----:B------:R-:W4:Y:S01]  /*3d60*/  MUFU.EX2 R58, R58 ;  /* 0x0000003a003a7308 */ /* 0x000f220000000800 */
[C---:B------:R-:W-:Y:S03]  /*3d70*/  HMMA.16816.F32 R152, R140.reuse, R150, RZ ;  /* 0x000000968c98723c */ /* 0x040fe600000018ff */
[----:B------:R-:W-:Y:S04]  /*3d80*/  MUFU.EX2 R178, R178 ;  /* 0x000000b200b27308 */ /* 0x000fe80000000800 */
[----:B------:R-:W1:Y:S01]  /*3d90*/  MUFU.EX2 R175, R175 ;  /* 0x000000af00af7308 */ /* 0x000e620000000800 */
[C---:B------:R-:W-:Y:S03]  /*3da0*/  HMMA.16816.F32 R76, R140.reuse, R82, RZ ;  /* 0x000000528c4c723c */ /* 0x040fe600000018ff */
[----:B------:R-:W-:Y:S04]  /*3db0*/  MUFU.EX2 R177, R177 ;  /* 0x000000b100b17308 */ /* 0x000fe80000000800 */
[----:B------:R-:W-:Y:S01]  /*3dc0*/  MUFU.EX2 R176, R176 ;  /* 0x000000b000b07308 */ /* 0x000fe20000000800 */
[C---:B------:R-:W-:Y:S03]  /*3dd0*/  HMMA.16816.F32 R92, R140.reuse, R98, RZ ;  /* 0x000000628c5c723c */ /* 0x040fe600000018ff */
[----:B------:R-:W-:Y:S04]  /*3de0*/  MUFU.EX2 R181, R181 ;  /* 0x000000b500b57308 */ /* 0x000fe80000000800 */
[----:B------:R-:W1:Y:S01]  /*3df0*/  MUFU.EX2 R180, R180 ;  /* 0x000000b400b47308 */ /* 0x000e620000000800 */
[C---:B------:R-:W-:Y:S03]  /*3e00*/  HMMA.16816.F32 R108, R140.reuse, R114, RZ ;  /* 0x000000728c6c723c */ /* 0x040fe600000018ff */
[----:B------:R-:W-:Y:S04]  /*3e10*/  MUFU.EX2 R179, R179 ;  /* 0x000000b300b37308 */ /* 0x000fe80000000800 */
[----:B------:R-:W1:Y:S01]  /*3e20*/  MUFU.EX2 R182, R182 ;  /* 0x000000b600b67308 */ /* 0x000e620000000800 */
[C---:B------:R-:W-:Y:S03]  /*3e30*/  HMMA.16816.F32 R124, R140.reuse, R130, RZ ;  /* 0x000000828c7c723c */ /* 0x040fe600000018ff */
[----:B------:R-:W-:Y:S04]  /*3e40*/  MUFU.EX2 R200, R200 ;  /* 0x000000c800c87308 */ /* 0x000fe80000000800 */
[----:B------:R-:W-:Y:S01]  /*3e50*/  MUFU.EX2 R201, R201 ;  /* 0x000000c900c97308 */ /* 0x000fe20000000800 */
[----:B------:R-:W-:Y:S03]  /*3e60*/  HMMA.16816.F32 R140, R140, R6, RZ ;  /* 0x000000068c8c723c */ /* 0x000fe600000018ff */
[----:B------:R-:W-:Y:S04]  /*3e70*/  MUFU.EX2 R198, R198 ;  /* 0x000000c600c67308 */ /* 0x000fe80000000800 */
[----:B------:R-:W-:Y:S01]  /*3e80*/  MUFU.EX2 R183, R184 ;  /* 0x000000b800b77308 */ /* 0x000fe20000000800 */
[C---:B------:R-:W-:Y:S03]  /*3e90*/  HMMA.16816.F32 R160, R136.reuse, R148, RZ ;  /* 0x0000009488a0723c */ /* 0x040fe600000018ff */
[----:B------:R-:W-:Y:S05]  /*3ea0*/  MUFU.EX2 R236, R236 ;  /* 0x000000ec00ec7308 */ /* 0x000fea0000000800 */
        /* <DEDUP_REMOVED lines=10> */
[----:B---3--:R-:W-:Y:S01]  /*3f50*/  F2FP.F16.F32.PACK_AB R4, R52, R59 ;  /* 0x0000003b3404723e */ /* 0x008fe200000000ff */
[----:B------:R-:W-:Y:S01]  /*3f60*/  FADD.FTZ R59, R59, R56 ;  /* 0x000000383b3b7221 */ /* 0x000fe20000010000 */
[----:B--2---:R-:W-:Y:S01]  /*3f70*/  F2FP.F16.F32.PACK_AB R5, R54, R61 ;  /* 0x0000003d3605723e */ /* 0x004fe200000000ff */
[----:B------:R-:W-:-:S02]  /*3f80*/  FADD.FTZ R61, R61, R60 ;  /* 0x0000003c3d3d7221 */ /* 0x000fc40000010000 */
[----:B------:R-:W-:Y:S02]  /*3f90*/  FADD.FTZ R52, R52, R59 ;  /* 0x0000003b34347221 */ /* 0x000fe40000010000 */
[----:B------:R-:W-:Y:S01]  /*3fa0*/  HMMA.16816.F32 R136, R136, R6, RZ ;  /* 0x000000068888723c */ /* 0x000fe200000018ff */
[----:B------:R-:W-:Y:S01]  /*3fb0*/  F2FP.F16.F32.PACK_AB R6, R0, R35 ;  /* 0x000000230006723e */ /* 0x000fe200000000ff */
[----:B------:R-:W-:Y:S01]  /*3fc0*/  FADD.FTZ R54, R54, R61 ;  /* 0x0000003d36367221 */ /* 0x000fe20000010000 */
[----:B----4-:R-:W-:Y:S01]  /*3fd0*/  F2FP.F16.F32.PACK_AB R7, R58, R53 ;  /* 0x000000353a07723e */ /* 0x010fe200000000ff */
[----:B------:R-:W-:Y:S02]  /*3fe0*/  FADD.FTZ R35, R35, R52 ;  /* 0x0000003423237221 */ /* 0x000fe40000010000 */
[----:B------:R-:W-:Y:S02]  /*3ff0*/  FADD.FTZ R53, R53, R54 ;  /* 0x0000003635357221 */ /* 0x000fe40000010000 */
[----:B------:R-:W-:-:S02]  /*4000*/  FADD.FTZ R0, R0, R35 ;  /* 0x0000002300007221 */ /* 0x000fc40000010000 */
[----:B------:R-:W-:Y:S01]  /*4010*/  HMMA.16816.F32 R156, R4, R12, R156 ;  /* 0x0000000c049c723c */ /* 0x000fe2000000189c */
[----:B------:R-:W-:-:S07]  /*4020*/  FADD.FTZ R53, R58, R53 ;  /* 0x000000353a357221 */ /* 0x000fce0000010000 */
[C---:B-----5:R-:W-:Y:S08]  /*4030*/  HMMA.16816.F32 R72, R4.reuse, R8, R72 ;  /* 0x000000080448723c */ /* 0x060ff00000001848 */
        /* <DEDUP_REMOVED lines=36> */
[--C-:B------:R-:W-:Y:S01]  /*4280*/  FFMA.FTZ R49, R215, UR6, -R202.reuse ;  /* 0x00000006d7317c23 */ /* 0x100fe200080108ca */
[----:B------:R-:W-:Y:S01]  /*4290*/  FFMA.FTZ R235, R197, UR6, -R203 ;  /* 0x00000006c5eb7c23 */ /* 0x000fe200080108cb */
[--C-:B------:R-:W-:Y:S01]  /*42a0*/  FFMA.FTZ R197, R196, UR6, -R202.reuse ;  /* 0x00000006c4c57c23 */ /* 0x100fe200080108ca */
[----:B------:R-:W-:-:S02]  /*42b0*/  FFMA.FTZ R196, R194, UR6, -R202 ;  /* 0x00000006c2c47c23 */ /* 0x000fc400080108ca */
[----:B------:R-:W-:Y:S01]  /*42c0*/  MUFU.EX2 R48, R48 ;  /* 0x0000003000307308 */ /* 0x000fe20000000800 */
[C---:B------:R-:W-:Y:S01]  /*42d0*/  HMMA.16816.F32 R100, R4.reuse, R44, R100 ;  /* 0x0000002c0464723c */ /* 0x040fe20000001864 */
[--C-:B------:R-:W-:Y:S01]  /*42e0*/  FFMA.FTZ R45, R233, UR6, -R202.reuse ;  /* 0x00000006e92d7c23 */ /* 0x100fe200080108ca */
[--C-:B------:R-:W-:Y:S01]  /*42f0*/  FFMA.FTZ R44, R213, UR6, -R202.reuse ;  /* 0x00000006d52c7c23 */ /* 0x100fe200080108ca */
[----:B------:R-:W-:Y:S01]  /*4300*/  MUFU.EX2 R49, R49 ;  /* 0x0000003100317308 */ /* 0x000fe20000000800 */
[----:B------:R-:W-:Y:S01]  /*4310*/  FFMA.FTZ R233, R199, UR6, -R202 ;  /* 0x00000006c7e97c23 */ /* 0x000fe200080108ca */
[--C-:B------:R-:W-:Y:S01]  /*4320*/  FFMA.FTZ R199, R193, UR6, -R190.reuse ;  /* 0x00000006c1c77c23 */ /* 0x100fe200080108be */
[----:B------:R-:W-:Y:S01]  /*4330*/  FFMA.FTZ R193, R189, UR6, -R190 ;  /* 0x00000006bdc17c23 */ /* 0x000fe200080108be */
[----:B------:R-:W-:Y:S01]  /*4340*/  MUFU.EX2 R45, R45 ;  /* 0x0000002d002d7308 */ /* 0x000fe20000000800 */
[----:B------:R-:W-:Y:S01]  /*4350*/  HMMA.16816.F32 R144, R4, R36, R144 ;  /* 0x000000240490723c */ /* 0x000fe20000001890 */
[--C-:B------:R-:W-:Y:S01]  /*4360*/  FFMA.FTZ R37, R214, UR6, -R203.reuse ;  /* 0x00000006d6257c23 */ /* 0x100fe200080108cb */
[----:B------:R-:W-:Y:S01]  /*4370*/  FFMA.FTZ R36, R212, UR6, -R203 ;  /* 0x00000006d4247c23 */ /* 0x000fe200080108cb */
[----:B------:R-:W-:Y:S01]  /*4380*/  MUFU.EX2 R44, R44 ;  /* 0x0000002c002c7308 */ /* 0x000fe20000000800 */
[----:B------:R-:W-:-:S03]  /*4390*/  FFMA.FTZ R189, R186, UR6, -R185 ;  /* 0x00000006babd7c23 */ /* 0x000fc600080108b9 */
[----:B------:R-:W-:Y:S01]  /*43a0*/  MUFU.EX2 R37, R37 ;  /* 0x0000002500257308 */ /* 0x000fe20000000800 */
[C---:B------:R-:W-:Y:S01]  /*43b0*/  HMMA.16816.F32 R96, R4.reuse, R50, R96 ;  /* 0x000000320460723c */ /* 0x040fe20000001860 */
[--C-:B------:R-:W-:Y:S01]  /*43c0*/  FFMA.FTZ R51, R208, UR6, -R185.reuse ;  /* 0x00000006d0337c23 */ /* 0x100fe200080108b9 */
[--C-:B------:R-:W-:Y:S01]  /*43d0*/  FFMA.FTZ R50, R204, UR6, -R185.reuse ;  /* 0x00000006cc327c23 */ /* 0x100fe200080108b9 */
[----:B------:R-:W5:Y:S04]  /*43e0*/  MUFU.EX2 R36, R36 ;  /* 0x0000002400247308 */ /* 0x000f680000000800 */
[----:B------:R-:W-:Y:S01]  /*43f0*/  MUFU.EX2 R51, R51 ;  /* 0x0000003300337308 */ /* 0x000fe20000000800 */
[C---:B------:R-:W-:Y:S01]  /*4400*/  HMMA.16816.F32 R112, R4.reuse, R46, R112 ;  /* 0x0000002e0470723c */ /* 0x040fe20000001870 */
[--C-:B------:R-:W-:Y:S01]  /*4410*/  FFMA.FTZ R46, R209, UR6, -R190.reuse ;  /* 0x00000006d12e7c23 */ /* 0x100fe200080108be */
[--C-:B------:R-:W-:Y:S01]  /*4420*/  FFMA.FTZ R47, R206, UR6, -R185.reuse ;  /* 0x00000006ce2f7c23 */ /* 0x100fe200080108b9 */
[----:B------:R-:W-:Y:S04]  /*4430*/  MUFU.EX2 R50, R50 ;  /* 0x0000003200327308 */ /* 0x000fe80000000800 */
[----:B------:R-:W-:Y:S01]  /*4440*/  MUFU.EX2 R46, R46 ;  /* 0x0000002e002e7308 */ /* 0x000fe20000000800 */
[C---:B------:R-:W-:Y:S01]  /*4450*/  HMMA.16816.F32 R128, R4.reuse, R42, R128 ;  /* 0x0000002a0480723c */ /* 0x040fe20000001880 */
[--C-:B------:R-:W-:Y:S01]  /*4460*/  FFMA.FTZ R43, R205, UR6, -R190.reuse ;  /* 0x00000006cd2b7c23 */ /* 0x100fe200080108be */
[----:B------:R-:W-:Y:S01]  /*4470*/  FFMA.FTZ R42, R210, UR6, -R185 ;  /* 0x00000006d22a7c23 */ /* 0x000fe200080108b9 */
[----:B------:R-:W-:Y:S04]  /*4480*/  MUFU.EX2 R47, R47 ;  /* 0x0000002f002f7308 */ /* 0x000fe80000000800 */
[----:B------:R-:W-:Y:S01]  /*4490*/  MUFU.EX2 R43, R43 ;  /* 0x0000002b002b7308 */ /* 0x000fe20000000800 */
[----:B------:R-:W-:Y:S01]  /*44a0*/  HMMA.16816.F32 R136, R4, R38, R136 ;  /* 0x000000260488723c */ /* 0x000fe20000001888 */
[--C-:B------:R-:W-:Y:S01]  /*44b0*/  FFMA.FTZ R39, R207, UR6, -R190.reuse ;  /* 0x00000006cf277c23 */ /* 0x100fe200080108be */
[----:B------:R-:W-:Y:S01]  /*44c0*/  FFMA.FTZ R38, R211, UR6, -R190 ;  /* 0x00000006d3267c23 */ /* 0x000fe200080108be */
[----:B------:R-:W-:Y:S01]  /*44d0*/  MUFU.EX2 R42, R42 ;  /* 0x0000002a002a7308 */ /* 0x000fe20000000800 */
[----:B--2---:R-:W-:Y:S01]  /*44e0*/  F2FP.F16.F32.PACK_AB R4, R40, R41 ;  /* 0x000000292804723e */ /* 0x004fe200000000ff */
[----:B------:R-:W-:Y:S01]  /*44f0*/  FADD.FTZ R41, R41, R0 ;  /* 0x0000000029297221 */ /* 0x000fe20000010000 */
[----:B-----5:R-:W-:Y:S01]  /*4500*/  F2FP.F16.F32.PACK_AB R6, R36, R37 ;  /* 0x000000252406723e */ /* 0x020fe200000000ff */
[----:B------:R-:W-:Y:S01]  /*4510*/  MUFU.EX2 R39, R39 ;  /* 0x0000002700277308 */ /* 0x000fe20000000800 */
[----:B------:R-:W-:Y:S01]  /*4520*/  F2FP.F16.F32.PACK_AB R5, R45, R48 ;  /* 0x000000302d05723e */ /* 0x000fe200000000ff */
[----:B------:R-:W-:Y:S01]  /*4530*/  FADD.FTZ R48, R48, R53 ;  /* 0x0000003530307221 */ /* 0x000fe20000010000 */
[----:B------:R-:W-:Y:S01]  /*4540*/  F2FP.F16.F32.PACK_AB R7, R49, R44 ;  /* 0x0000002c3107723e */ /* 0x000fe200000000ff */
[----:B------:R-:W2:Y:S01]  /*4550*/  MUFU.EX2 R38, R38 ;  /* 0x0000002600267308 */ /* 0x000ea20000000800 */
[----:B------:R-:W-:Y:S01]  /*4560*/  FADD.FTZ R40, R40, R41 ;  /* 0x0000002928287221 */ /* 0x000fe20000010000 */
[----:B------:R-:W-:-:S02]  /*4570*/  FADD.FTZ R45, R45, R48 ;  /* 0x000000302d2d7221 */ /* 0x000fc40000010000 */
[----:B------:R-:W5:Y:S01]  /*4580*/  MUFU.EX2 R235, R235 ;  /* 0x000000eb00eb7308 */ /* 0x000f620000000800 */
[----:B------:R-:W-:Y:S01]  /*4590*/  FADD.FTZ R37, R37, R40 ;  /* 0x0000002825257221 */ /* 0x000fe20000010000 */
[C---:B------:R-:W-:Y:S01]  /*45a0*/  HMMA.16816.F32 R156, R4.reuse, R28, R156 ;  /* 0x0000001c049c723c */ /* 0x040fe2000000189c */
[----:B------:R-:W-:Y:S01]  /*45b0*/  FADD.FTZ R44, R44, R45 ;  /* 0x0000002d2c2c7221 */ /* 0x000fe20000010000 */
[----:B------:R-:W-:Y:S01]  /*45c0*/  MUFU.EX2 R196, R196 ;  /* 0x000000c400c47308 */ /* 0x000fe20000000800 */
[----:B------:R-:W-:Y:S02]  /*45d0*/  FADD.FTZ R37, R36, R37 ;  /* 0x0000002524257221 */ /* 0x000fe40000010000 */
[----:B------:R-:W-:Y:S01]  /*45e0*/  FADD.FTZ R44, R49, R44 ;  /* 0x0000002c312c7221 */ /* 0x000fe20000010000 */
[----:B------:R-:W-:Y:S02]  /*45f0*/  MUFU.EX2 R233, R233 ;  /* 0x000000e900e97308 */ /* 0x000fe40000000800 */
[C---:B------:R-:W-:Y:S02]  /*4600*/  HMMA.16816.F32 R72, R4.reuse, R24, R72 ;  /* 0x000000180448723c */ /* 0x040fe40000001848 */
[----:B------:R-:W-:Y:S06]  /*4610*/  MUFU.EX2 R189, R189 ;  /* 0x000000bd00bd7308 */ /* 0x000fec0000000800 */
[C---:B------:R-:W-:Y:S08]  /*4620*/  HMMA.16816.F32 R88, R4.reuse, R20, R88 ;  /* 0x000000140458723c */ /* 0x040ff00000001858 */
[C---:B-1----:R-:W-:Y:S08]  /*4630*/  HMMA.16816.F32 R104, R4.reuse, R16, R104 ;  /* 0x000000100468723c */ /* 0x042ff00000001868 */
        /* <DEDUP_REMOVED lines=8> */
[----:B--2---:R-:W-:Y:S01]  /*46c0*/  F2FP.F16.F32.PACK_AB R4, R38, R39 ;  /* 0x000000272604723e */ /* 0x004fe200000000ff */
        /* <DEDUP_REMOVED lines=10> */
[----:B------:R-:W-:Y:S01]  /*4770*/  FFMA.FTZ R12, R195, UR6, -R202 ;  /* 0x00000006c30c7c23 */ /* 0x000fe200080108ca */
[----:B------:R-:W-:Y:S01]  /*4780*/  FFMA.FTZ R202, R191, UR6, -R190 ;  /* 0x00000006bfca7c23 */ /* 0x000fe200080108be */
[----:B------:R1:W-:Y:S01]  /*4790*/  MUFU.EX2 R195, R197 ;  /* 0x000000c500c37308 */ /* 0x0003e20000000800 */
[----:B------:R-:W-:Y:S01]  /*47a0*/  FADD.FTZ R46, R43, R46 ;  /* 0x0000002e2b2e7221 */ /* 0x000fe20000010000 */
[----:B------:R-:W-:Y:S02]  /*47b0*/  FADD.FTZ R47, R50, R47 ;  /* 0x0000002f322f7221 */ /* 0x000fe40000010000 */
[----:B------:R2:W3:Y:S01]  /*47c0*/  MUFU.EX2 R194, R12 ;  /* 0x0000000c00c27308 */ /* 0x0004e20000000800 */
[C---:B------:R-:W-:Y:S03]  /*47d0*/  HMMA.16816.F32 R160, R4.reuse, R28, R160 ;  /* 0x0000001c04a0723c */ /* 0x040fe600000018a0 */
[----:B------:R-:W-:Y:S04]  /*47e0*/  MUFU.EX2 R191, R199 ;  /* 0x000000c700bf7308 */ /* 0x000fe80000000800 */
[----:B------:R-:W4:Y:S01]  /*47f0*/  MUFU.EX2 R202, R202 ;  /* 0x000000ca00ca7308 */ /* 0x000f220000000800 */
[C---:B------:R-:W-:Y:S01]  /*4800*/  HMMA.16816.F32 R148, R4.reuse, R30, R148 ;  /* 0x0000001e0494723c */ /* 0x040fe20000001894 */
[----:B------:R-:W4:Y:S01]  /*4810*/  LDSM.16.MT88.4 R28, [R218+0x9c00] ;  /* 0x009c0000da1c783b */ /* 0x000f220000004200 */
[----:B-1----:R-:W-:Y:S01]  /*4820*/  FFMA.FTZ R197, R187, UR6, -R190 ;  /* 0x00000006bbc57c23 */ /* 0x002fe200080108be */
[----:B------:R-:W-:Y:S01]  /*4830*/  FFMA.FTZ R190, R188, UR6, -R185 ;  /* 0x00000006bcbe7c23 */ /* 0x000fe200080108b9 */
[----:B------:R-:W-:Y:S04]  /*4840*/  MUFU.EX2 R187, R193 ;  /* 0x000000c100bb7308 */ /* 0x000fe80000000800 */
[C---:B------:R-:W-:Y:S01]  /*4850*/  HMMA.16816.F32 R68, R4.reuse, R24, R68 ;  /* 0x000000180444723c */ /* 0x040fe20000001844 */
[----:B------:R-:W1:Y:S04]  /*4860*/  MUFU.EX2 R186, R190 ;  /* 0x000000be00ba7308 */ /* 0x000e680000000800 */
[----:B------:R-:W1:Y:S03]  /*4870*/  MUFU.EX2 R188, R197 ;  /* 0x000000c500bc7308 */ /* 0x000e660000000800 */
[C---:B------:R-:W-:Y:S01]  /*4880*/  HMMA.16816.F32 R80, R4.reuse, R26, R80 ;  /* 0x0000001a0450723c */ /* 0x040fe20000001850 */
[----:B------:R-:W1:Y:S07]  /*4890*/  LDSM.16.MT88.4 R24, [R192+0x9c00] ;  /* 0x009c0000c018783b */ /* 0x000e6e0000004200 */
[C---:B------:R-:W-:Y:S08]  /*48a0*/  HMMA.16816.F32 R84, R4.reuse, R20, R84 ;  /* 0x000000140454723c */ /* 0x040ff00000001854 */
[C---:B------:R-:W-:Y:S01]  /*48b0*/  HMMA.16816.F32 R96, R4.reuse, R22, R96 ;  /* 0x000000160460723c */ /* 0x040fe20000001860 */
[----:B------:R-:W1:Y:S07]  /*48c0*/  LDSM.16.MT88.4 R20, [R218+0xac00] ;  /* 0x00ac0000da14783b */ /* 0x000e6e0000004200 */
[C---:B------:R-:W-:Y:S08]  /*48d0*/  HMMA.16816.F32 R100, R4.reuse, R16, R100 ;  /* 0x000000100464723c */ /* 0x040ff00000001864 */
[C---:B------:R-:W-:Y:S01]  /*48e0*/  HMMA.16816.F32 R112, R4.reuse, R18, R112 ;  /* 0x000000120470723c */ /* 0x040fe20000001870 */
[----:B------:R-:W1:Y:S07]  /*48f0*/  LDSM.16.MT88.4 R16, [R192+0xac00] ;  /* 0x00ac0000c010783b */ /* 0x000e6e0000004200 */
[C---:B------:R-:W-:Y:S01]  /*4900*/  HMMA.16816.F32 R128, R4.reuse, R14, R128 ;  /* 0x0000000e0480723c */ /* 0x040fe20000001880 */
[----:B--2---:R-:W2:Y:S07]  /*4910*/  LDSM.16.MT88.4 R12, [R218+0xbc00] ;  /* 0x00bc0000da0c783b */ /* 0x004eae0000004200 */
[C---:B------:R-:W-:Y:S08]  /*4920*/  HMMA.16816.F32 R144, R4.reuse, R8, R144 ;  /* 0x000000080490723c */ /* 0x040ff00000001890 */
[----:B------:R-:W-:Y:S01]  /*4930*/  HMMA.16816.F32 R136, R4, R10, R136 ;  /* 0x0000000a0488723c */ /* 0x000fe20000001888 */
[----:B------:R-:W2:Y:S01]  /*4940*/  LDSM.16.MT88.4 R8, [R192+0xbc00] ;  /* 0x00bc0000c008783b */ /* 0x000ea20000004200 */
[----:B------:R-:W-:Y:S01]  /*4950*/  F2FP.F16.F32.PACK_AB R4, R201, R200 ;  /* 0x000000c8c904723e */ /* 0x000fe200000000ff */
[----:B------:R-:W-:Y:S01]  /*4960*/  FADD.FTZ R200, R200, R37 ;  /* 0x00000025c8c87221 */ /* 0x000fe20000010000 */
[----:B-----5:R-:W-:-:S02]  /*4970*/  F2FP.F16.F32.PACK_AB R6, R235, R198 ;  /* 0x000000c6eb06723e */ /* 0x020fc400000000ff */
[C---:B---3--:R-:W-:Y:S01]  /*4980*/  F2FP.F16.F32.PACK_AB R5, R194.reuse, R195 ;  /* 0x000000c3c205723e */ /* 0x048fe200000000ff */
[----:B------:R-:W-:Y:S01]  /*4990*/  FADD.FTZ R195, R195, R44 ;  /* 0x0000002cc3c37221 */ /* 0x000fe20000010000 */
[----:B------:R-:W-:Y:S01]  /*49a0*/  F2FP.F16.F32.PACK_AB R7, R233, R196 ;  /* 0x000000c4e907723e */ /* 0x000fe200000000ff */
[----:B------:R-:W-:Y:S02]  /*49b0*/  FADD.FTZ R201, R201, R200 ;  /* 0x000000c8c9c97221 */ /* 0x000fe40000010000 */
[----:B------:R-:W-:Y:S02]  /*49c0*/  FADD.FTZ R195, R194, R195 ;  /* 0x000000c3c2c37221 */ /* 0x000fe40000010000 */
[----:B------:R-:W-:Y:S02]  /*49d0*/  FADD.FTZ R198, R198, R201 ;  /* 0x000000c9c6c67221 */ /* 0x000fe40000010000 */
[----:B----4-:R-:W-:Y:S01]  /*49e0*/  HMMA.16816.F32 R156, R4, R28, R156 ;  /* 0x0000001c049c723c */ /* 0x010fe2000000189c */
[----:B------:R-:W-:Y:S01]  /*49f0*/  FADD.FTZ R196, R196, R195 ;  /* 0x000000c3c4c47221 */ /* 0x000fe20000010000 */
[----:B------:R-:W-:-:S03]  /*4a00*/  FADD.FTZ R235, R235, R198 ;  /* 0x000000c6ebeb7221 */ /* 0x000fc60000010000 */
[----:B------:R-:W-:-:S03]  /*4a10*/  FADD.FTZ R233, R233, R196 ;  /* 0x000000c4e9e97221 */ /* 0x000fc60000010000 */
[C---:B------:R-:W-:Y:S08]  /*4a20*/  HMMA.16816.F32 R152, R4.reuse, R30, R152 ;  /* 0x0000001e0498723c */ /* 0x040ff00000001898 */
[C---:B-1----:R-:W-:Y:S08]  /*4a30*/  HMMA.16816.F32 R72, R4.reuse, R24, R72 ;  /* 0x000000180448723c */ /* 0x042ff00000001848 */
[C---:B------:R-:W-:Y:S08]  /*4a40*/  HMMA.16816.F32 R76, R4.reuse, R26, R76 ;  /* 0x0000001a044c723c */ /* 0x040ff0000000184c */
[C---:B------:R-:W-:Y:S08]  /*4a50*/  HMMA.16816.F32 R88, R4.reuse, R20, R88 ;  /* 0x000000140458723c */ /* 0x040ff00000001858 */
[C---:B------:R-:W-:Y:S08]  /*4a60*/  HMMA.16816.F32 R92, R4.reuse, R22, R92 ;  /* 0x00000016045c723c */ /* 0x040ff0000000185c */
[C---:B------:R-:W-:Y:S08]  /*4a70*/  HMMA.16816.F32 R104, R4.reuse, R16, R104 ;  /* 0x000000100468723c */ /* 0x040ff00000001868 */
[C---:B------:R-:W-:Y:S08]  /*4a80*/  HMMA.16816.F32 R108, R4.reuse, R18, R108 ;  /* 0x00000012046c723c */ /* 0x040ff0000000186c */
[C---:B--2---:R-:W-:Y:S08]  /*4a90*/  HMMA.16816.F32 R120, R4.reuse, R12, R120 ;  /* 0x0000000c0478723c */ /* 0x044ff00000001878 */
        /* <DEDUP_REMOVED lines=31> */
[----:B------:R-:W-:Y:S01]  /*4c90*/  IMAD.WIDE.U32 R6, R5, R32, RZ ;  /* 0x0000002005067225 */ /* 0x000fe200078e00ff */
[----:B------:R-:W-:-:S03]  /*4ca0*/  ULEA UR5, UR14, UR5, 0x18 ;  /* 0x000000050e057291 */ /* 0x000fc6000f8ec0ff */
[----:B------:R-:W-:Y:S01]  /*4cb0*/  IMAD R5, R5, R33, R7 ;  /* 0x0000002105057224 */ /* 0x000fe200078e0207 */
[----:B------:R-:W-:Y:S01]  /*4cc0*/  BAR.SYNC.DEFER_BLOCKING 0x0 ;  /* 0x0000000000007b1d */ /* 0x000fe20000010000 */
[C---:B------:R-:W-:Y:S01]  /*4cd0*/  IMAD.SHL.U32 R7, R6.reuse, 0x40, RZ ;  /* 0x0000004006077824 */ /* 0x040fe200078e00ff */
[C---:B------:R-:W-:Y:S02]  /*4ce0*/  LEA R8, P1, R6.reuse, R225, 0x7 ;  /* 0x000000e106087211 */ /* 0x040fe400078238ff */
[--C-:B------:R-:W-:Y:S02]  /*4cf0*/  SHF.L.U64.HI R4, R6, 0x6, R5.reuse ;  /* 0x0000000606047819 */ /* 0x100fe40000010205 */
[----:B------:R-:W-:Y:S02]  /*4d00*/  LEA R0, P0, R32, R7, 0x5 ;  /* 0x0000000720007211 */ /* 0x000fe400078028ff */
[----:B------:R-:W-:Y:S02]  /*4d10*/  LEA.HI.X R9, R6, R224, R5, 0x7, P1 ;  /* 0x000000e006097211 */ /* 0x000fe400008f3c05 */
[----:B------:R-:W-:-:S02]  /*4d20*/  LEA.HI.X R33, R32, R4, R33, 0x5, P0 ;  /* 0x0000000420217211 */ /* 0x000fc400000f2c21 */
[----:B------:R-:W-:Y:S02]  /*4d30*/  LEA R10, P0, R0, R225, 0x1 ;  /* 0x000000e1000a7211 */ /* 0x000fe400078008ff */
[----:B------:R-:W-:Y:S02]  /*4d40*/  LEA R230, R34, UR5, 0x1 ;  /* 0x0000000522e67c11 */ /* 0x000fe4000f8e08ff */
[----:B------:R-:W-:Y:S01]  /*4d50*/  LEA.HI.X R11, R0, R224, R33, 0x1, P0 ;  /* 0x000000e0000b7211 */ /* 0x000fe200000f0c21 */
[----:B------:R-:W-:-:S05]  /*4d60*/  VIADD R0, R164, 0xffffff88 ;  /* 0xffffff88a4007836 */ /* 0x000fca0000000000 */
[C---:B------:R-:W-:Y:S01]  /*4d70*/  ISETP.GE.AND P1, PT, R0.reuse, R238, PT ;  /* 0x000000ee0000720c */ /* 0x040fe20003f26270 */
[----:B------:R-:W-:Y:S01]  /*4d80*/  @!PT LDS RZ, [RZ] ;  /* 0x00000000fffff984 */ /* 0x000fe20000000800 */
[----:B------:R-:W-:Y:S01]  /*4d90*/  @!PT LDS RZ, [RZ] ;  /* 0x00000000fffff984 */ /* 0x000fe20000000800 */
[----:B------:R-:W-:Y:S01]  /*4da0*/  @!PT LDS RZ, [RZ] ;  /* 0x00000000fffff984 */ /* 0x000fe20000000800 */
[----:B------:R-:W-:Y:S01]  /*4db0*/  LDGSTS.E.BYPASS.LTC128B.128 [R230+0x9000], desc[UR12][R8.64] ;  /* 0x0900000008e67fae */ /* 0x000fe2000b981a0c */
[C---:B------:R-:W-:Y:S02]  /*4dc0*/  ISETP.GE.AND P3, PT, R0.reuse, R231, PT ;  /* 0x000000e70000720c */ /* 0x040fe40003f66270 */
[C---:B------:R-:W-:Y:S01]  /*4dd0*/  ISETP.GE.AND P4, PT, R0.reuse, R223, PT ;  /* 0x000000df0000720c */ /* 0x040fe20003f86270 */
[----:B------:R-:W-:Y:S01]  /*4de0*/  LDGSTS.E.BYPASS.LTC128B.128 [R230+0xa000], desc[UR12][R8.64+0x40] ;  /* 0x0a00004008e67fae */ /* 0x000fe2000b981a0c */
[----:B------:R-:W-:Y:S01]  /*4df0*/  ISETP.GE.AND P0, PT, R0, R222, PT ;  /* 0x000000de0000720c */ /* 0x000fe20003f06270 */
[----:B------:R-:W-:Y:S02]  /*4e00*/  VIADD R0, R164, 0xffffff90 ;  /* 0xffffff90a4007836 */ /* 0x000fe40000000000 */
[----:B------:R-:W-:Y:S04]  /*4e10*/  LDGSTS.E.BYPASS.LTC128B.128 [R230+0xb000], desc[UR12][R8.64+0x80] ;  /* 0x0b00008008e67fae */ /* 0x000fe8000b981a0c */
[----:B------:R-:W-:Y:S04]  /*4e20*/  LDGSTS.E.BYPASS.LTC128B.128 [R230+0x9800], desc[UR12][R10.64] ;  /* 0x098000000ae67fae */ /* 0x000fe8000b981a0c */
[----:B------:R-:W-:Y:S04]  /*4e30*/  LDGSTS.E.BYPASS.LTC128B.128 [R230+0xa800], desc[UR12][R10.64+0x40] ;  /* 0x0a8000400ae67fae */ /* 0x000fe8000b981a0c */
[----:B------:R1:W-:Y:S04]  /*4e40*/  LDGSTS.E.BYPASS.LTC128B.128 [R230+0xb800], desc[UR12][R10.64+0x80] ;  /* 0x0b8000800ae67fae */ /* 0x0003e8000b981a0c */
[----:B------:R-:W-:Y:S04]  /*4e50*/  LDSM.16.M88.4 R188, [R219+0x6000] ;  /* 0x00600000dbbc783b */ /* 0x000fe80000000200 */
[----:B------:R-:W2:Y:S04]  /*4e60*/  LDSM.16.M88.4 R4, [R220+0x1000] ;  /* 0x00100000dc04783b */ /* 0x000ea80000000200 */
[----:B------:R-:W3:Y:S04]  /*4e70*/  LDSM.16.M88.4 R180, [R219+0x6400] ;  /* 0x00640000dbb4783b */ /* 0x000ee80000000200 */
[----:B------:R-:W4:Y:S04]  /*4e80*/  LDSM.16.M88.4 R172, [R219+0x6800] ;  /* 0x00680000dbac783b */ /* 0x000f280000000200 */
[----:B------:R-:W1:Y:S04]  /*4e90*/  LDSM.16.M88.4 R212, [R219+0x6c00] ;  /* 0x006c0000dbd4783b */ /* 0x000e680000000200 */
[----:B------:R-:W-:Y:S04]  /*4ea0*/  LDSM.16.M88.4 R208, [R239+0x6000] ;  /* 0x00600000efd0783b */ /* 0x000fe80000000200 */
[----:B------:R-:W5:Y:S04]  /*4eb0*/  LDSM.16.M88.4 R44, [R240+0x1000] ;  /* 0x00100000f02c783b */ /* 0x000f680000000200 */
[----:B------:R-:W5:Y:S04]  /*4ec0*/  LDSM.16.M88.4 R40, [R239+0x6400] ;  /* 0x00640000ef28783b */ /* 0x000f680000000200 */
[----:B------:R-:W5:Y:S04]  /*4ed0*/  LDSM.16.M88.4 R204, [R239+0x6800] ;  /* 0x00680000efcc783b */ /* 0x000f680000000200 */
[----:B------:R-:W5:Y:S04]  /*4ee0*/  LDSM.16.M88.4 R200, [R239+0x6c00] ;  /* 0x006c0000efc8783b */ /* 0x000f680000000200 */
[----:B------:R-:W5:Y:S01]  /*4ef0*/  LDSM.16.M88.4 R60, [R220] ;  /* 0x00000000dc3c783b */ /* 0x000f620000000200 */
[C---:B--2---:R-:W-:Y:S03]  /*4f00*/  HMMA.16816.F32 R32, R4.reuse, R188, RZ ;  /* 0x000000bc0420723c */ /* 0x044fe600000018ff */
[----:B------:R-:W2:Y:S04]  /*4f10*/  LDSM.16.M88.4 R36, [R240] ;  /* 0x00000000f024783b */ /* 0x000ea80000000200 */
[----:B------:R-:W-:Y:S01]  /*4f20*/  LDSM.16.M88.4 R196, [R220+0x3000] ;  /* 0x00300000dcc4783b */ /* 0x000fe20000000200 */
[C---:B------:R-:W-:Y:S03]  /*4f30*/  HMMA.16816.F32 R28, R4.reuse, R190, RZ ;  /* 0x000000be041c723c */ /* 0x040fe600000018ff */
[----:B------:R-:W2:Y:S04]  /*4f40*/  LDSM.16.M88.4 R56, [R219+0x7000] ;  /* 0x00700000db38783b */ /* 0x000ea80000000200 */
[----:B------:R-:W2:Y:S01]  /*4f50*/  LDSM.16.M88.4 R52, [R219+0x7400] ;  /* 0x00740000db34783b */ /* 0x000ea20000000200 */
[C---:B---3--:R-:W-:Y:S03]  /*4f60*/  HMMA.16816.F32 R24, R4.reuse, R180, RZ ;  /* 0x000000b40418723c */ /* 0x048fe600000018ff */
[----:B------:R-:W3:Y:S04]  /*4f70*/  LDSM.16.M88.4 R48, [R219+0x7800] ;  /* 0x00780000db30783b */ /* 0x000ee80000000200 */
[----:B------:R-:W0:Y:S01]  /*4f80*/  LDGDEPBAR ;  /* 0x00000000000079af */ /* 0x000e220000000000 */
[C---:B----4-:R-:W-:Y:S08]  /*4f90*/  HMMA.16816.F32 R16, R4.reuse, R172, RZ ;  /* 0x000000ac0410723c */ /* 0x050ff000000018ff */
[C---:B-1----:R-:W-:Y:S08]  /*4fa0*/  HMMA.16816.F32 R8, R4.reuse, R212, RZ ;  /* 0x000000d40408723c */ /* 0x042ff000000018ff */
[C---:B------:R-:W-:Y:S08]  /*4fb0*/  HMMA.16816.F32 R20, R4.reuse, R182, RZ ;  /* 0x000000b60414723c */ /* 0x040ff000000018ff */
[C---:B------:R-:W-:Y:S08]  /*4fc0*/  HMMA.16816.F32 R12, R4.reuse, R174, RZ ;  /* 0x000000ae040c723c */ /* 0x040ff000000018ff */
[----:B------:R-:W-:Y:S08]  /*4fd0*/  HMMA.16816.F32 R4, R4, R214, RZ ;  /* 0x000000d60404723c */ /* 0x000ff000000018ff */
        /* <DEDUP_REMOVED lines=8> */
[----:B------:R-:W1:Y:S07]  /*5060*/  LDSM.16.M88.4 R44, [R219+0x7c00] ;  /* 0x007c0000db2c783b */ /* 0x000e6e0000000200 */
        /* <DEDUP_REMOVED lines=8> */
[----:B------:R-:W-:Y:S07]  /*50f0*/  LDSM.16.M88.4 R212, [R240+0x2000] ;  /* 0x00200000f0d4783b */ /* 0x000fee0000000200 */
[C---:B--2---:R-:W-:Y:S08]  /*5100*/  HMMA.16816.F32 R184, R36.reuse, R40, R184 ;  /* 0x0000002824b8723c */ /* 0x044ff000000018b8 */
[C---:B------:R-:W-:Y:S01]  /*5110*/  HMMA.16816.F32 R180, R36.reuse, R42, R180 ;  /* 0x0000002a24b4723c */ /* 0x040fe200000018b4 */
[----:B------:R-:W2:Y:S07]  /*5120*/  LDSM.16.M88.4 R40, [R220+0x2000] ;  /* 0x00200000dc28783b */ /* 0x000eae0000000200 */
[C---:B------:R-:W-:Y:S08]  /*5130*/  HMMA.16816.F32 R192, R36.reuse, R208, R192 ;  /* 0x000000d024c0723c */ /* 0x040ff000000018c0 */
[C---:B------:R-:W-:Y:S08]  /*5140*/  HMMA.16816.F32 R176, R36.reuse, R204, R176 ;  /* 0x000000cc24b0723c */ /* 0x040ff000000018b0 */
[C---:B------:R-:W-:Y:S08]  /*5150*/  HMMA.16816.F32 R64, R36.reuse, R200, R64 ;  /* 0x000000c82440723c */ /* 0x040ff00000001840 */
[C---:B------:R-:W-:Y:S01]  /*5160*/  HMMA.16816.F32 R188, R36.reuse, R210, R188 ;  /* 0x000000d224bc723c */ /* 0x040fe200000018bc */
[----:B------:R-:W-:Y:S07]  /*5170*/  LDSM.16.M88.4 R208, [R239+0x7000] ;  /* 0x00700000efd0783b */ /* 0x000fee0000000200 */
[C---:B------:R-:W-:Y:S01]  /*5180*/  HMMA.16816.F32 R172, R36.reuse, R206, R172 ;  /* 0x000000ce24ac723c */ /* 0x040fe200000018ac */
[----:B------:R-:W-:Y:S07]  /*5190*/  LDSM.16.M88.4 R204, [R239+0x7400] ;  /* 0x00740000efcc783b */ /* 0x000fee0000000200 */
[----:B------:R-:W-:Y:S01]  /*51a0*/  HMMA.16816.F32 R60, R36, R202, R60 ;  /* 0x000000ca243c723c */ /* 0x000fe2000000183c */
[----:B------:R-:W4:Y:S04]  /*51b0*/  LDSM.16.M88.4 R36, [R240+0x3000] ;  /* 0x00300000f024783b */ /* 0x000f280000000200 */
[----:B------:R-:W5:Y:S03]  /*51c0*/  LDSM.16.M88.4 R200, [R239+0x7800] ;  /* 0x00780000efc8783b */ /* 0x000f660000000200 */
[C---:B------:R-:W-:Y:S08]  /*51d0*/  HMMA.16816.F32 R32, R196.reuse, R56, R32 ;  /* 0x00000038c420723c */ /* 0x040ff00000001820 */
[C---:B------:R-:W-:Y:S08]  /*51e0*/  HMMA.16816.F32 R24, R196.reuse, R52, R24 ;  /* 0x00000034c418723c */ /* 0x040ff00000001818 */
[C---:B---3--:R-:W-:Y:S08]  /*51f0*/  HMMA.16816.F32 R16, R196.reuse, R48, R16 ;  /* 0x00000030c410723c */ /* 0x048ff00000001810 */
[C---:B-1----:R-:W-:Y:S08]  /*5200*/  HMMA.16816.F32 R8, R196.reuse, R44, R8 ;  /* 0x0000002cc408723c */ /* 0x042ff00000001808 */
[C---:B------:R-:W-:Y:S08]  /*5210*/  HMMA.16816.F32 R28, R196.reuse, R58, R28 ;  /* 0x0000003ac41c723c */ /* 0x040ff0000000181c */
[C---:B------:R-:W-:Y:S08]  /*5220*/  HMMA.16816.F32 R20, R196.reuse, R54, R20 ;  /* 0x00000036c414723c */ /* 0x040ff00000001814 */
[C---:B------:R-:W-:Y:S08]  /*5230*/  HMMA.16816.F32 R12, R196.reuse, R50, R12 ;  /* 0x00000032c40c723c */ /* 0x040ff0000000180c */
[----:B------:R-:W-:Y:S01]  /*5240*/  HMMA.16816.F32 R4, R196, R46, R4 ;  /* 0x0000002ec404723c */ /* 0x000fe20000001804 */
[----:B------:R-:W1:Y:S07]  /*5250*/  LDSM.16.M88.4 R196, [R239+0x7c00] ;  /* 0x007c0000efc4783b */ /* 0x000e6e0000000200 */
[C---:B--2---:R-:W-:Y:S08]  /*5260*/  HMMA.16816.F32 R192, R40.reuse, R56, R192 ;  /* 0x0000003828c0723c */ /* 0x044ff000000018c0 */
[C---:B------:R-:W-:Y:S01]  /*5270*/  HMMA.16816.F32 R188, R40.reuse, R58, R188 ;  /* 0x0000003a28bc723c */ /* 0x040fe200000018bc */
[----:B------:R-:W-:Y:S07]  /*5280*/  LDSM.16.M88.4 R56, [R220+0x4000] ;  /* 0x00400000dc38783b */ /* 0x000fee0000000200 */
[C---:B------:R-:W-:Y:S08]  /*5290*/  HMMA.16816.F32 R184, R40.reuse, R52, R184 ;  /* 0x0000003428b8723c */ /* 0x040ff000000018b8 */
[C---:B------:R-:W-:Y:S01]  /*52a0*/  HMMA.16816.F32 R180, R40.reuse, R54, R180 ;  /* 0x0000003628b4723c */ /* 0x040fe200000018b4 */
[----:B------:R-:W-:Y:S07]  /*52b0*/  LDSM.16.M88.4 R52, [R220+0x5000] ;  /* 0x00500000dc34783b */ /* 0x000fee0000000200 */
[C---:B------:R-:W-:Y:S08]  /*52c0*/  HMMA.16816.F32 R176, R40.reuse, R48, R176 ;  /* 0x0000003028b0723c */ /* 0x040ff000000018b0 */
[C---:B------:R-:W-:Y:S01]  /*52d0*/  HMMA.16816.F32 R172, R40.reuse, R50, R172 ;  /* 0x0000003228ac723c */ /* 0x040fe200000018ac */
[----:B------:R-:W2:Y:S07]  /*52e0*/  LDSM.16.M88.4 R48, [R219+0x8000] ;  /* 0x00800000db30783b */ /* 0x000eae0000000200 */
[C---:B------:R-:W-:Y:S08]  /*52f0*/  HMMA.16816.F32 R64, R40.reuse, R44, R64 ;  /* 0x0000002c2840723c */ /* 0x040ff00000001840 */
[----:B------:R-:W-:Y:S01]  /*5300*/  HMMA.16816.F32 R60, R40, R46, R60 ;  /* 0x0000002e283c723c */ /* 0x000fe2000000183c */
[----:B------:R-:W3:Y:S04]  /*5310*/  LDSM.16.M88.4 R44, [R219+0x8400] ;  /* 0x00840000db2c783b */ /* 0x000ee80000000200 */
[----:B------:R-:W-:Y:S03]  /*5320*/  LDSM.16.M88.4 R40, [R219+0x8800] ;  /* 0x00880000db28783b */ /* 0x000fe60000000200 */
[C---:B----4-:R-:W-:Y:S08]  /*5330*/  HMMA.16816.F32 R32, R36.reuse, R208, R32 ;  /* 0x000000d02420723c */ /* 0x050ff00000001820 */
[C---:B------:R-:W-:Y:S08]  /*5340*/  HMMA.16816.F32 R28, R36.reuse, R210, R28 ;  /* 0x000000d2241c723c */ /* 0x040ff0000000181c */
[C---:B------:R-:W-:Y:S08]  /*5350*/  HMMA.16816.F32 R24, R36.reuse, R204, R24 ;  /* 0x000000cc2418723c */ /* 0x040ff00000001818 */
[C---:B------:R-:W-:Y:S08]  /*5360*/  HMMA.16816.F32 R20, R36.reuse, R206, R20 ;  /* 0x000000ce2414723c */ /* 0x040ff00000001814 */
[C---:B-----5:R-:W-:Y:S08]  /*5370*/  HMMA.16816.F32 R16, R36.reuse, R200, R16 ;  /* 0x000000c82410723c */ /* 0x060ff00000001810 */
[C---:B------:R-:W-:Y:S08]  /*5380*/  HMMA.16816.F32 R12, R36.reuse, R202, R12 ;  /* 0x000000ca240c723c */ /* 0x040ff0000000180c */
[C---:B-1----:R-:W-:Y:S08]  /*5390*/  HMMA.16816.F32 R8, R36.reuse, R196, R8 ;  /* 0x000000c42408723c */ /* 0x042ff00000001808 */
[----:B------:R-:W-:Y:S01]  /*53a0*/  HMMA.16816.F32 R4, R36, R198, R4 ;  /* 0x000000c62404723c */ /* 0x000fe20000001804 */
[----:B------:R-:W1:Y:S07]  /*53b0*/  LDSM.16.M88.4 R36, [R219+0x8c00] ;  /* 0x008c0000db24783b */ /* 0x000e6e0000000200 */
[C---:B------:R-:W-:Y:S08]  /*53c0*/  HMMA.16816.F32 R184, R212.reuse, R204, R184 ;  /* 0x000000ccd4b8723c */ /* 0x040ff000000018b8 */
[C---:B------:R-:W-:Y:S01]  /*53d0*/  HMMA.16816.F32 R180, R212.reuse, R206, R180 ;  /* 0x000000ced4b4723c */ /* 0x040fe200000018b4 */
[----:B------:R-:W-:Y:S07]  /*53e0*/  LDSM.16.M88.4 R204, [R240+0x4000] ;  /* 0x00400000f0cc783b */ /* 0x000fee0000000200 */
[C---:B------:R-:W-:Y:S08]  /*53f0*/  HMMA.16816.F32 R64, R212.reuse, R196, R64 ;  /* 0x000000c4d440723c */ /* 0x040ff00000001840 */
[C---:B------:R-:W-:Y:S01]  /*5400*/  HMMA.16816.F32 R60, R212.reuse, R198, R60 ;  /* 0x000000c6d43c723c */ /* 0x040fe2000000183c */
[----:B------:R-:W4:Y:S07]  /*5410*/  LDSM.16.M88.4 R196, [R239+0x8000] ;  /* 0x00800000efc4783b */ /* 0x000f2e0000000200 */
[C---:B------:R-:W-:Y:S08]  /*5420*/  HMMA.16816.F32 R188, R212.reuse, R210, R188 ;  /* 0x000000d2d4bc723c */ /* 0x040ff000000018bc */
[C---:B------:R-:W-:Y:S08]  /*5430*/  HMMA.16816.F32 R176, R212.reuse, R200, R176 ;  /* 0x000000c8d4b0723c */ /* 0x040ff000000018b0 */
[C---:B------:R-:W-:Y:S01]  /*5440*/  HMMA.16816.F32 R172, R212.reuse, R202, R172 ;  /* 0x000000cad4ac723c */ /* 0x040fe200000018ac */
[----:B------:R-:W5:Y:S07]  /*5450*/  LDSM.16.M88.4 R200, [R240+0x5000] ;  /* 0x00500000f0c8783b */ /* 0x000f6e0000000200 */
[----:B------:R-:W-:Y:S01]  /*5460*/  HMMA.16816.F32 R192, R212, R208, R192 ;  /* 0x000000d0d4c0723c */ /* 0x000fe200000018c0 */
[----:B------:R-:W5:Y:S07]  /*5470*/  LDSM.16.M88.4 R208, [R239+0x8400] ;  /* 0x00840000efd0783b */ /* 0x000f6e0000000200 */
[-C--:B--2---:R-:W-:Y:S08]  /*5480*/  HMMA.16816.F32 R188, R56, R50.reuse, R188 ;  /* 0x0000003238bc723c */ /* 0x084ff000000018bc */
[C---:B------:R-:W-:Y:S08]  /*5490*/  HMMA.16816.F32 R28, R52.reuse, R50, R28 ;  /* 0x00000032341c723c */ /* 0x040ff0000000181c */
[-C--:B------:R-:W-:Y:S08]  /*54a0*/  HMMA.16816.F32 R32, R52, R48.reuse, R32 ;  /* 0x000000303420723c */ /* 0x080ff00000001820 */
[----:B------:R-:W-:Y:S01]  /*54b0*/  HMMA.16816.F32 R192, R56, R48, R192 ;  /* 0x0000003038c0723c */ /* 0x000fe200000018c0 */
[----:B------:R-:W2:Y:S07]  /*54c0*/  LDSM.16.M88.4 R48, [R239+0x8800] ;  /* 0x00880000ef30783b */ /* 0x000eae0000000200 */
[-C--:B---3--:R-:W-:Y:S08]  /*54d0*/  HMMA.16816.F32 R24, R52, R44.reuse, R24 ;  /* 0x0000002c3418723c */ /* 0x088ff00000001818 */
[C---:B------:R-:W-:Y:S08]  /*54e0*/  HMMA.16816.F32 R184, R56.reuse, R44, R184 ;  /* 0x0000002c38b8723c */ /* 0x040ff000000018b8 */
[----:B------:R-:W-:Y:S08]  /*54f0*/  HMMA.16816.F32 R180, R56, R46, R180 ;  /* 0x0000002e38b4723c */ /* 0x000ff000000018b4 */
[C---:B-1----:R-:W-:Y:S08]  /*5500*/  HMMA.16816.F32 R8, R52.reuse, R36, R8 ;  /* 0x000000243408723c */ /* 0x042ff00000001808 */
[----:B------:R-:W-:Y:S08]  /*5510*/  HMMA.16816.F32 R4, R52, R38, R4 ;  /* 0x000000263404723c */ /* 0x000ff00000001804 */
[C---:B------:R-:W-:Y:S08]  /*5520*/  HMMA.16816.F32 R64, R56.reuse, R36, R64 ;  /* 0x000000243840723c */ /* 0x040ff00000001840 */
[----:B------:R-:W-:Y:S01]  /*5530*/  HMMA.16816.F32 R60, R56, R38, R60 ;  /* 0x00000026383c723c */ /* 0x000fe2000000183c */
[----:B------:R-:W1:Y:S01]  /*5540*/  LDSM.16.M88.4 R36, [R239+0x8c00] ;  /* 0x008c0000ef24783b */ /* 0x000e620000000200 */
[----:B------:R-:W-:-:S06]  /*5550*/  DEPBAR.LE SB0, 0x0 ;  /* 0x000080000000791a */ /* 0x000fcc0000000000 */
[----:B----4-:R-:W-:Y:S08]  /*5560*/  HMMA.16816.F32 R188, R204, R198, R188 ;  /* 0x000000c6ccbc723c */ /* 0x010ff000000018bc */
[----:B------:R-:W-:Y:S08]  /*5570*/  HMMA.16816.F32 R20, R52, R46, R20 ;  /* 0x0000002e3414723c */ /* 0x000ff00000001814 */
[----:B-----5:R-:W-:Y:S08]  /*5580*/  HMMA.16816.F32 R28, R200, R198, R28 ;  /* 0x000000c6c81c723c */ /* 0x020ff0000000181c */
[----:B------:R-:W-:Y:S08]  /*5590*/  HMMA.16816.F32 R176, R56, R40, R176 ;  /* 0x0000002838b0723c */ /* 0x000ff000000018b0 */
[----:B------:R-:W-:Y:S03]  /*55a0*/  HMMA.16816.F32 R184, R204, R208, R184 ;  /* 0x000000d0ccb8723c */ /* 0x000fe600000018b8 */
[----:B------:R-:W-:-:S02]  /*55b0*/  FSEL R30, R30, -INF , !P0 ;  /* 0xff8000001e1e7808 */ /* 0x000fc40004000000 */
[----:B------:R-:W-:-:S03]  /*55c0*/  ISETP.GE.AND P0, PT, R0, R231, PT ;  /* 0x000000e70000720c */ /* 0x000fc60003f06270 */
[----:B------:R-:W-:Y:S01]  /*55d0*/  HMMA.16816.F32 R24, R200, R208, R24 ;  /* 0x000000d0c818723c */ /* 0x000fe20000001818 */
[----:B------:R-:W-:-:S07]  /*55e0*/  FSEL R209, R190, -INF , !P3 ;  /* 0xff800000bed17808 */ /* 0x000fce0005800000 */
[----:B------:R-:W-:Y:S01]  /*55f0*/  HMMA.16816.F32 R16, R52, R40, R16 ;  /* 0x000000283410723c */ /* 0x000fe20000001810 */
[----:B------:R-:W-:Y:S01]  /*5600*/  VIADD R40, R164, 0xffffff89 ;  /* 0xffffff89a4287836 */ /* 0x000fe20000000000 */
[----:B------:R-:W-:Y:S02]  /*5610*/  FSEL R41, R28, -INF , !P4 ;  /* 0xff8000001c297808 */ /* 0x000fe40006000000 */
[-C--:B------:R-:W-:Y:S02]  /*5620*/  ISETP.GE.AND P4, PT, R0, R238.reuse, PT ;  /* 0x000000ee0000720c */ /* 0x080fe40003f86270 */
[C---:B------:R-:W-:Y:S02]  /*5630*/  ISETP.GE.AND P2, PT, R40.reuse, R238, PT ;  /* 0x000000ee2800720c */ /* 0x040fe40003f46270 */
[----:B------:R-:W-:Y:S01]  /*5640*/  HMMA.16816.F32 R180, R204, R210, R180 ;  /* 0x000000d2ccb4723c */ /* 0x000fe200000018b4 */
[C---:B------:R-:W-:Y:S02]  /*5650*/  ISETP.GE.AND P5, PT, R40.reuse, R231, PT ;  /* 0x000000e72800720c */ /* 0x040fe40003fa6270 */
[----:B------:R-:W-:-:S02]  /*5660*/  ISETP.GE.AND P3, PT, R40, R222, PT ;  /* 0x000000de2800720c */ /* 0x000fc40003f66270 */
[----:B------:R-:W-:Y:S02]  /*5670*/  FSEL R208, R186, -INF , !P0 ;  /* 0xff800000bad07808 */ /* 0x000fe40004000000 */
[----:B------:R-:W-:Y:S01]  /*5680*/  FSEL R28, R31, -INF , !P3 ;  /* 0xff8000001f1c7808 */ /* 0x000fe20005800000 */
[----:B------:R-:W-:Y:S01]  /*5690*/  HMMA.16816.F32 R12, R52, R42, R12 ;  /* 0x0000002a340c723c */ /* 0x000fe2000000180c */
[----:B------:R-:W-:Y:S02]  /*56a0*/  FSEL R53, R188, -INF , !P1 ;  /* 0xff800000bc357808 */ /* 0x000fe40004800000 */
[-C--:B------:R-:W-:Y:S01]  /*56b0*/  ISETP.GE.AND P1, PT, R40, R223.reuse, PT ;  /* 0x000000df2800720c */ /* 0x080fe20003f26270 */
[----:B------:R-:W-:Y:S01]  /*56c0*/  VIADD R40, R164, 0xffffff91 ;  /* 0xffffff91a4287836 */ /* 0x000fe20000000000 */
[----:B------:R-:W-:Y:S02]  /*56d0*/  FSEL R54, R189, -INF , !P2 ;  /* 0xff800000bd367808 */ /* 0x000fe40005000000 */
[----:B------:R-:W-:Y:S01]  /*56e0*/  FSEL R29, R29, -INF , !P1 ;  /* 0xff8000001d1d7808 */ /* 0x000fe20004800000 */
[----:B------:R-:W-:Y:S01]  /*56f0*/  HMMA.16816.F32 R20, R200, R210, R20 ;  /* 0x000000d2c814723c */ /* 0x000fe20000001814 */
[----:B------:R-:W-:-:S02]  /*5700*/  ISETP.GE.AND P2, PT, R0, R223, PT ;  /* 0x000000df0000720c */ /* 0x000fc40003f46270 */
[----:B------:R-:W-:Y:S01]  /*5710*/  ISETP.GE.AND P1, PT, R0, R222, PT ;  /* 0x000000de0000720c */ /* 0x000fe20003f26270 */
[----:B------:R-:W-:Y:S01]  /*5720*/  VIADD R0, R164, 0xffffff98 ;  /* 0xffffff98a4007836 */ /* 0x000fe20000000000 */
[C---:B------:R-:W-:Y:S02]  /*5730*/  ISETP.GE.AND P3, PT, R40.reuse, R231, PT ;  /* 0x000000e72800720c */ /* 0x040fe40003f66270 */
[----:B------:R-:W-:Y:S01]  /*5740*/  FSEL R211, R191, -INF , !P5 ;  /* 0xff800000bfd37808 */ /* 0x000fe20006800000 */
[-C--:B--2---:R-:W-:Y:S01]  /*5750*/  HMMA.16816.F32 R176, R204, R48.reuse, R176 ;  /* 0x00000030ccb0723c */ /* 0x084fe200000018b0 */
[----:B------:R-:W-:Y:S02]  /*5760*/  ISETP.GE.AND P5, PT, R40, R238, PT ;  /* 0x000000ee2800720c */ /* 0x000fe40003fa6270 */
[----:B------:R-:W-:Y:S02]  /*5770*/  FSEL R210, R187, -INF , !P3 ;  /* 0xff800000bbd27808 */ /* 0x000fe40005800000 */
[----:B------:R-:W-:Y:S01]  /*5780*/  FSEL R191, R24, -INF , !P2 ;  /* 0xff80000018bf7808 */ /* 0x000fe20005000000 */
[----:B------:R-:W-:Y:S01]  /*5790*/  VIADD R24, R164, 0xffffff99 ;  /* 0xffffff99a4187836 */ /* 0x000fe20000000000 */
[----:B------:R-:W-:Y:S01]  /*57a0*/  ISETP.GE.AND P0, PT, R40, R222, PT ;  /* 0x000000de2800720c */ /* 0x000fe20003f06270 */
[----:B------:R-:W-:Y:S01]  /*57b0*/  HMMA.16816.F32 R16, R200, R48, R16 ;  /* 0x00000030c810723c */ /* 0x000fe20000001810 */
[----:B------:R-:W-:-:S02]  /*57c0*/  ISETP.GE.AND P3, PT, R0, R238, PT ;  /* 0x000000ee0000720c */ /* 0x000fc40003f66270 */
[----:B------:R-:W-:Y:S02]  /*57d0*/  FSEL R244, R185, -INF , !P5 ;  /* 0xff800000b9f47808 */ /* 0x000fe40006800000 */
[----:B------:R-:W-:Y:S02]  /*57e0*/  FSEL R187, R26, -INF , !P1 ;  /* 0xff8000001abb7808 */ /* 0x000fe40004800000 */
[C---:B------:R-:W-:Y:S01]  /*57f0*/  ISETP.GE.AND P2, PT, R0.reuse, R231, PT ;  /* 0x000000e70000720c */ /* 0x040fe20003f46270 */
[----:B------:R-:W-:Y:S01]  /*5800*/  HMMA.16816.F32 R172, R56, R42, R172 ;  /* 0x0000002a38ac723c */ /* 0x000fe200000018ac */
[C---:B------:R-:W-:Y:S02]  /*5810*/  ISETP.GE.AND P1, PT, R0.reuse, R223, PT ;  /* 0x000000df0000720c */ /* 0x040fe40003f26270 */
[----:B------:R-:W-:Y:S01]  /*5820*/  ISETP.GE.AND P5, PT, R0, R222, PT ;  /* 0x000000de0000720c */ /* 0x000fe20003fa6270 */
[----:B------:R-:W-:Y:S01]  /*5830*/  VIADD R0, R164, 0xffffffa0 ;  /* 0xffffffa0a4007836 */ /* 0x000fe20000000000 */
[----:B------:R-:W-:-:S02]  /*5840*/  FSEL R252, R27, -INF , !P0 ;  /* 0xff8000001bfc7808 */ /* 0x000fc40004000000 */
[----:B------:R-:W-:Y:S01]  /*5850*/  FSEL R248, R180, -INF , !P3 ;  /* 0xff800000b4f87808 */ /* 0x000fe20005800000 */
[C---:B------:R-:W-:Y:S01]  /*5860*/  HMMA.16816.F32 R32, R200.reuse, R196, R32 ;  /* 0x000000c4c820723c */ /* 0x040fe20000001820 */
[C---:B------:R-:W-:Y:S02]  /*5870*/  ISETP.GE.AND P0, PT, R24.reuse, R238, PT ;  /* 0x000000ee1800720c */ /* 0x040fe40003f06270 */
[-C--:B------:R-:W-:Y:S02]  /*5880*/  ISETP.GE.AND P3, PT, R24, R223.reuse, PT ;  /* 0x000000df1800720c */ /* 0x080fe40003f66270 */
[----:B------:R-:W-:Y:S02]  /*5890*/  FSEL R242, R184, -INF , !P4 ;  /* 0xff800000b8f27808 */ /* 0x000fe40006000000 */
[----:B------:R-:W-:Y:S01]  /*58a0*/  ISETP.GE.AND P4, PT, R40, R223, PT ;  /* 0x000000df2800720c */ /* 0x000fe20003f86270 */
[----:B------:R-:W-:Y:S01]  /*58b0*/  HMMA.16816.F32 R12, R200, R50, R12 ;  /* 0x00000032c80c723c */ /* 0x000fe2000000180c */
[----:B------:R-:W-:-:S02]  /*58c0*/  FSEL R246, R182, -INF , !P2 ;  /* 0xff800000b6f67808 */ /* 0x000fc40005000000 */
[----:B------:R-:W-:Y:S01]  /*58d0*/  FSEL R199, R25, -INF , !P4 ;  /* 0xff80000019c77808 */ /* 0x000fe20006000000 */
[----:B------:R-:W-:Y:S01]  /*58e0*/  BAR.SYNC.DEFER_BLOCKING 0x0 ;  /* 0x0000000000007b1d */ /* 0x000fe20000010000 */
[C---:B------:R-:W-:Y:S02]  /*58f0*/  ISETP.GE.AND P4, PT, R24.reuse, R231, PT ;  /* 0x000000e71800720c */ /* 0x040fe40003f86270 */
[----:B------:R-:W-:Y:S01]  /*5900*/  ISETP.GE.AND P2, PT, R24, R222, PT ;  /* 0x000000de1800720c */ /* 0x000fe20003f46270 */
[----:B-1----:R-:W-:Y:S01]  /*5910*/  HMMA.16816.F32 R8, R200, R36, R8 ;  /* 0x00000024c808723c */ /* 0x002fe20000001808 */
[----:B------:R-:W-:Y:S02]  /*5920*/  FSEL R250, R183, -INF , !P4 ;  /* 0xff800000b7fa7808 */ /* 0x000fe40006000000 */
[----:B------:R-:W-:-:S05]  /*5930*/  FSEL R189, R23, -INF , !P2 ;  /* 0xff80000017bd7808 */ /* 0x000fca0005000000 */
[----:B------:R-:W-:Y:S01]  /*5940*/  HMMA.16816.F32 R4, R200, R38, R4 ;  /* 0x00000026c804723c */ /* 0x000fe20000001804 */
[----:B------:R-:W-:Y:S01]  /*5950*/  FSEL R203, R20, -INF , !P1 ;  /* 0xff80000014cb7808 */ /* 0x000fe20004800000 */
[----:B------:R-:W-:Y:S01]  /*5960*/  VIADD R20, R164, 0xffffff81 ;  /* 0xffffff81a4147836 */ /* 0x000fe20000000000 */
[----:B------:R-:W-:Y:S02]  /*5970*/  FSEL R200, R22, -INF , !P5 ;  /* 0xff80000016c87808 */ /* 0x000fe40006800000 */
[----:B------:R-:W-:Y:S02]  /*5980*/  FSEL R202, R181, -INF , !P0 ;  /* 0xff800000b5ca7808 */ /* 0x000fe40004000000 */
[----:B------:R-:W-:Y:S01]  /*5990*/  FSEL R201, R21, -INF , !P3 ;  /* 0xff80000015c97808 */ /* 0x000fe20005800000 */
[----:B------:R-:W-:Y:S01]  /*59a0*/  HMMA.16816.F32 R192, R204, R196, R192 ;  /* 0x000000c4ccc0723c */ /* 0x000fe200000018c0 */
[C---:B------:R-:W-:Y:S02]  /*59b0*/  ISETP.GE.AND P1, PT, R0.reuse, R238, PT ;  /* 0x000000ee0000720c */ /* 0x040fe40003f26270 */
[----:B------:R-:W-:-:S02]  /*59c0*/  ISETP.GE.AND P5, PT, R0, R231, PT ;  /* 0x000000e70000720c */ /* 0x000fc40003fa6270 */
[C---:B------:R-:W-:Y:S02]  /*59d0*/  ISETP.GE.AND P0, PT, R0.reuse, R223, PT ;  /* 0x000000df0000720c */ /* 0x040fe40003f06270 */
[----:B------:R-:W-:Y:S01]  /*59e0*/  ISETP.GE.AND P3, PT, R0, R222, PT ;  /* 0x000000de0000720c */ /* 0x000fe20003f66270 */
[----:B------:R-:W-:Y:S01]  /*59f0*/  VIADD R0, R164, 0xffffffa1 ;  /* 0xffffffa1a4007836 */ /* 0x000fe20000000000 */
[----:B------:R-:W-:Y:S01]  /*5a00*/  FSEL R178, R178, -INF , !P5 ;  /* 0xff800000b2b27808 */ /* 0x000fe20006800000 */
[----:B------:R-:W-:Y:S01]  /*5a10*/  HMMA.16816.F32 R172, R204, R50, R172 ;  /* 0x00000032ccac723c */ /* 0x000fe200000018ac */
[----:B------:R-:W-:Y:S02]  /*5a20*/  FSEL R180, R176, -INF , !P1 ;  /* 0xff800000b0b47808 */ /* 0x000fe40004800000 */
[----:B------:R-:W-:Y:S02]  /*5a30*/  ISETP.GE.AND P5, PT, R0, R231, PT ;  /* 0x000000e70000720c */ /* 0x000fe40003fa6270 */
[----:B------:R-:W-:-:S02]  /*5a40*/  FSEL R188, R18, -INF , !P3 ;  /* 0xff80000012bc7808 */ /* 0x000fc40005800000 */
[----:B------:R-:W-:Y:S01]  /*5a50*/  FSEL R176, R179, -INF , !P5 ;  /* 0xff800000b3b07808 */ /* 0x000fe20006800000 */
[C---:B------:R-:W-:Y:S01]  /*5a60*/  HMMA.16816.F32 R64, R204.reuse, R36, R64 ;  /* 0x00000024cc40723c */ /* 0x040fe20000001840 */
[----:B------:R-:W-:Y:S02]  /*5a70*/  ISETP.GE.AND P1, PT, R0, R238, PT ;  /* 0x000000ee0000720c */ /* 0x000fe40003f26270 */
[----:B------:R-:W-:Y:S01]  /*5a80*/  FSEL R181, R16, -INF , !P0 ;  /* 0xff80000010b57808 */ /* 0x000fe20004000000 */
[----:B------:R-:W-:Y:S01]  /*5a90*/  VIADD R16, R164, 0xffffffa9 ;  /* 0xffffffa9a4107836 */ /* 0x000fe20000000000 */
[CC--:B------:R-:W-:Y:S02]  /*5aa0*/  ISETP.GE.AND P5, PT, R0.reuse, R223.reuse, PT ;  /* 0x000000df0000720c */ /* 0x0c0fe40003fa6270 */
[----:B------:R-:W-:Y:S01]  /*5ab0*/  ISETP.GE.AND P3, PT, R0, R222, PT ;  /* 0x000000de0000720c */ /* 0x000fe20003f66270 */
[----:B------:R-:W-:Y:S01]  /*5ac0*/  VIADD R0, R164, 0xffffffa8 ;  /* 0xffffffa8a4007836 */ /* 0x000fe20000000000 */
[----:B------:R-:W-:Y:S01]  /*5ad0*/  ISETP.GE.AND P0, PT, R20, R223, PT ;  /* 0x000000df1400720c */ /* 0x000fe20003f06270 */
[----:B------:R-:W-:Y:S01]  /*5ae0*/  HMMA.16816.F32 R204, R204, R38, R60 ;  /* 0x00000026cccc723c */ /* 0x000fe2000000183c */
[----:B------:R-:W-:-:S02]  /*5af0*/  FSEL R185, R17, -INF , !P5 ;  /* 0xff80000011b97808 */ /* 0x000fc40006800000 */
[----:B------:R-:W-:Y:S02]  /*5b00*/  FSEL R196, R19, -INF , !P3 ;  /* 0xff80000013c47808 */ /* 0x000fe40005800000 */
[-C--:B------:R-:W-:Y:S02]  /*5b10*/  ISETP.GE.AND P5, PT, R0, R223.reuse, PT ;  /* 0x000000df0000720c */ /* 0x080fe40003fa6270 */
[----:B------:R-:W-:Y:S02]  /*5b20*/  FSEL R33, R33, -INF , !P0 ;  /* 0xff80000021217808 */ /* 0x000fe40004000000 */
[----:B------:R-:W-:Y:S02]  /*5b30*/  ISETP.GE.AND P3, PT, R16, R223, PT ;  /* 0x000000df1000720c */ /* 0x000fe40003f66270 */
[----:B------:R-:W-:Y:S02]  /*5b40*/  ISETP.GE.AND P0, PT, R0, R222, PT ;  /* 0x000000de0000720c */ /* 0x000fe40003f06270 */
[----:B------:R-:W-:-:S02]  /*5b50*/  FSEL R183, R12, -INF , !P5 ;  /* 0xff8000000cb77808 */ /* 0x000fc40006800000 */
[----:B------:R-:W-:Y:S02]  /*5b60*/  FSEL R179, R13, -INF , !P3 ;  /* 0xff8000000db37808 */ /* 0x000fe40005800000 */
[----:B------:R-:W-:Y:S02]  /*5b70*/  ISETP.GE.AND P5, PT, R0, R238, PT ;  /* 0x000000ee0000720c */ /* 0x000fe40003fa6270 */
[----:B------:R-:W-:Y:S01]  /*5b80*/  FSEL R190, R14, -INF , !P0 ;  /* 0xff8000000ebe7808 */ /* 0x000fe20004000000 */
[----:B------:R-:W-:Y:S01]  /*5b90*/  VIADD R14, R164, 0xffffffb1 ;  /* 0xffffffb1a40e7836 */ /* 0x000fe20000000000 */
[----:B------:R-:W-:Y:S01]  /*5ba0*/  ISETP.GE.AND P3, PT, R0, R231, PT ;  /* 0x000000e70000720c */ /* 0x000fe20003f66270 */
[----:B------:R-:W-:Y:S01]  /*5bb0*/  VIADD R0, R164, 0xffffff80 ;  /* 0xffffff80a4007836 */ /* 0x000fe20000000000 */
[----:B------:R-:W-:Y:S02]  /*5bc0*/  ISETP.GE.AND P0, PT, R16, R222, PT ;  /* 0x000000de1000720c */ /* 0x000fe40003f06270 */
[----:B------:R-:W-:-:S02]  /*5bd0*/  FSEL R182, R177, -INF , !P1 ;  /* 0xff800000b1b67808 */ /* 0x000fc40004800000 */
[----:B------:R-:W-:Y:S01]  /*5be0*/  FSEL R198, R15, -INF , !P0 ;  /* 0xff8000000fc67808 */ /* 0x000fe20004000000 */
[----:B------:R-:W-:Y:S01]  /*5bf0*/  VIADD R15, R164, 0xffffffb0 ;  /* 0xffffffb0a40f7836 */ /* 0x000fe20000000000 */
[----:B------:R-:W-:Y:S02]  /*5c00*/  ISETP.GE.AND P0, PT, R0, R223, PT ;  /* 0x000000df0000720c */ /* 0x000fe40003f06270 */
[----:B------:R-:W-:Y:S02]  /*5c10*/  ISETP.GE.AND P1, PT, R20, R222, PT ;  /* 0x000000de1400720c */ /* 0x000fe40003f26270 */
[----:B------:R-:W-:Y:S02]  /*5c20*/  FSEL R13, R32, -INF , !P0 ;  /* 0xff800000200d7808 */ /* 0x000fe40004000000 */
[----:B------:R-:W-:Y:S02]  /*5c30*/  ISETP.GE.AND P0, PT, R16, R231, PT ;  /* 0x000000e71000720c */ /* 0x000fe40003f06270 */
[----:B------:R-:W-:-:S02]  /*5c40*/  FSEL R12, R35, -INF , !P1 ;  /* 0xff800000230c7808 */ /* 0x000fc40004800000 */
[----:B------:R-:W-:Y:S02]  /*5c50*/  FSEL R172, R172, -INF , !P5 ;  /* 0xff800000acac7808 */ /* 0x000fe40006800000 */
[----:B------:R-:W-:Y:S02]  /*5c60*/  ISETP.GE.AND P1, PT, R0, R222, PT ;  /* 0x000000de0000720c */ /* 0x000fe40003f26270 */
[----:B------:R-:W-:Y:S02]  /*5c70*/  FSEL R184, R175, -INF , !P0 ;  /* 0xff800000afb87808 */ /* 0x000fe40004000000 */
[----:B------:R-:W-:Y:S02]  /*5c80*/  ISETP.GE.AND P5, PT, R16, R238, PT ;  /* 0x000000ee1000720c */ /* 0x000fe40003fa6270 */
[----:B------:R-:W-:Y:S02]  /*5c90*/  ISETP.GE.AND P0, PT, R15, R223, PT ;  /* 0x000000df0f00720c */ /* 0x000fe40003f06270 */
[----:B------:R-:W-:-:S02]  /*5ca0*/  FMNMX3.FTZ R16, R166, R13, R33, !PT ;  /* 0x0000000da6107276 */ /* 0x000fc40007810021 */
[----:B------:R-:W-:Y:S02]  /*5cb0*/  FSEL R34, R34, -INF , !P1 ;  /* 0xff80000022227808 */ /* 0x000fe40004800000 */
[----:B------:R-:W-:Y:S02]  /*5cc0*/  ISETP.GE.AND P1, PT, R15, R222, PT ;  /* 0x000000de0f00720c */ /* 0x000fe40003f26270 */
[----:B------:R-:W-:Y:S02]  /*5cd0*/  FSEL R170, R8, -INF , !P0 ;  /* 0xff80000008aa7808 */ /* 0x000fe40004000000 */
[----:B------:R-:W-:Y:S02]  /*5ce0*/  FMNMX3.FTZ R8, R16, R41, R29, !PT ;  /* 0x0000002910087276 */ /* 0x000fe4000781001d */
[----:B------:R-:W-:Y:S02]  /*5cf0*/  FSEL R63, R10, -INF , !P1 ;  /* 0xff8000000a3f7808 */ /* 0x000fe40004800000 */
[----:B------:R-:W-:Y:S01]  /*5d00*/  FMNMX3.FTZ R10, R8, R191, R199, !PT ;  /* 0x000000bf080a7276 */ /* 0x000fe200078100c7 */
[----:B------:R-:W-:Y:S01]  /*5d10*/  VIADD R8, R164, 0xffffffb8 ;  /* 0xffffffb8a4087836 */ /* 0x000fe20000000000 */
[----:B------:R-:W-:Y:S01]  /*5d20*/  FSEL R174, R174, -INF , !P3 ;  /* 0xff800000aeae7808 */ /* 0x000fe20005800000 */
[----:B------:R-:W-:Y:S01]  /*5d30*/  VIADD R164, R164, 0xffffffb9 ;  /* 0xffffffb9a4a47836 */ /* 0x000fe20000000000 */
[----:B------:R-:W-:-:S02]  /*5d40*/  ISETP.GE.AND P3, PT, R14, R223, PT ;  /* 0x000000df0e00720c */ /* 0x000fc40003f66270 */
[----:B------:R-:W-:Y:S02]  /*5d50*/  FSEL R186, R173, -INF , !P5 ;  /* 0xff800000adba7808 */ /* 0x000fe40006800000 */
[----:B------:R-:W-:Y:S02]  /*5d60*/  FMNMX3.FTZ R10, R10, R203, R201, !PT ;  /* 0x000000cb0a0a7276 */ /* 0x000fe400078100c9 */
[----:B------:R-:W-:Y:S02]  /*5d70*/  ISETP.GE.U32.AND P5, PT, R217, 0x3, PT ;  /* 0x00000003d900780c */ /* 0x000fe40003fa6070 */
[----:B------:R-:W-:Y:S02]  /*5d80*/  ISETP.GE.AND P0, PT, R14, R222, PT ;  /* 0x000000de0e00720c */ /* 0x000fe40003f06270 */
[----:B------:R-:W-:Y:S02]  /*5d90*/  FSEL R171, R9, -INF , !P3 ;  /* 0xff80000009ab7808 */ /* 0x000fe40005800000 */
[----:B------:R-:W-:-:S02]  /*5da0*/  ISETP.GE.AND P1, PT, R8, R223, PT ;  /* 0x000000df0800720c */ /* 0x000fc40003f26270 */
[----:B------:R-:W-:Y:S02]  /*5db0*/  FMNMX3.FTZ R9, R165, R34, R12, !PT ;  /* 0x00000022a5097276 */ /* 0x000fe4000781000c */
[----:B------:R-:W-:Y:S02]  /*5dc0*/  FMNMX3.FTZ R10, R10, R181, R185, !PT ;  /* 0x000000b50a0a7276 */ /* 0x000fe400078100b9 */
[----:B------:R-:W-:Y:S02]  /*5dd0*/  FSEL R58, R11, -INF , !P0 ;  /* 0xff8000000b3a7808 */ /* 0x000fe40004000000 */
[----:B------:R-:W-:Y:S02]  /*5de0*/  FSEL R169, R4, -INF , !P1 ;  /* 0xff80000004a97808 */ /* 0x000fe40004800000 */
[----:B------:R-:W-:Y:S02]  /*5df0*/  ISETP.GE.AND P0, PT, R164, R223, PT ;  /* 0x000000dfa400720c */ /* 0x000fe40003f06270 */
[----:B------:R-:W-:-:S02]  /*5e00*/  FMNMX3.FTZ R4, R9, R30, R28, !PT ;  /* 0x0000001e09047276 */ /* 0x000fc4000781001c */
[----:B------:R-:W-:Y:S02]  /*5e10*/  FMNMX3.FTZ R10, R10, R183, R179, !PT ;  /* 0x000000b70a0a7276 */ /* 0x000fe400078100b3 */
[----:B------:R-:W-:Y:S02]  /*5e20*/  FSEL R60, R5, -INF , !P0 ;  /* 0xff800000053c7808 */ /* 0x000fe40004000000 */
[----:B------:R-:W-:Y:S02]  /*5e30*/  FMNMX3.FTZ R4, R4, R187, R252, !PT ;  /* 0x000000bb04047276 */ /* 0x000fe400078100fc */
[----:B------:R-:W-:Y:S02]  /*5e40*/  FMNMX3.FTZ R10, R10, R170, R171, !PT ;  /* 0x000000aa0a0a7276 */ /* 0x000fe400078100ab */
[C---:B------:R-:W-:Y:S02]  /*5e50*/  ISETP.GE.AND P4, PT, R20.reuse, R238, PT ;  /* 0x000000ee1400720c */ /* 0x040fe40003f86270 */
[----:B------:R-:W-:-:S02]  /*5e60*/  ISETP.GE.AND P2, PT, R20, R231, PT ;  /* 0x000000e71400720c */ /* 0x000fc40003f46270 */
[----:B------:R-:W-:Y:S02]  /*5e70*/  ISETP.GE.AND P3, PT, R15, R238, PT ;  /* 0x000000ee0f00720c */ /* 0x000fe40003f66270 */
[----:B------:R-:W-:Y:S02]  /*5e80*/  ISETP.GE.AND P1, PT, R8, R222, PT ;  /* 0x000000de0800720c */ /* 0x000fe40003f26270 */
[----:B------:R-:W-:Y:S02]  /*5e90*/  FMNMX3.FTZ R9, R4, R200, R189, !PT ;  /* 0x000000c804097276 */ /* 0x000fe400078100bd */
[----:B------:R-:W-:Y:S01]  /*5ea0*/  FMNMX3.FTZ R10, R10, R169, R60, !PT ;  /* 0x000000a90a0a7276 */ /* 0x000fe2000781003c */
[----:B------:R-:W-:Y:S08]  /*5eb0*/  @!P5 BRA `(.L_x_42) ;  /* 0x000000000054d947 */ /* 0x000ff00003800000 */
[----:B------:R-:W-:-:S04]  /*5ec0*/  VIADD R5, R217, 0xfffffffd ;  /* 0xfffffffdd9057836 */ /* 0x000fc80000000000 */
[----:B------:R-:W-:-:S04]  /*5ed0*/  IMAD.WIDE.U32 R16, R5, R2, RZ ;  /* 0x0000000205107225 */ /* 0x000fc800078e00ff */
[----:B------:R-:W-:Y:S02]  /*5ee0*/  IMAD R5, R5, R3, R17 ;  /* 0x0000000305057224 */ /* 0x000fe400078e0211 */
[----:B------:R-:W-:-:S03]  /*5ef0*/  IMAD.SHL.U32 R11, R16, 0x40, RZ ;  /* 0x00000040100b7824 */ /* 0x000fc600078e00ff */
[----:B------:R-:W-:Y:S02]  /*5f00*/  SHF.L.U64.HI R4, R16, 0x6, R5 ;  /* 0x0000000610047819 */ /* 0x000fe40000010205 */
[----:B------:R-:W-:-:S04]  /*5f10*/  LEA R11, P0, R2, R11, 0x5 ;  /* 0x0000000b020b7211 */ /* 0x000fc800078028ff */
[----:B------:R-:W-:Y:S02]  /*5f20*/  LEA.HI.X R4, R2, R4, R3, 0x5, P0 ;  /* 0x0000000402047211 */ /* 0x000fe400000f2c03 */
[----:B------:R-:W-:-:S04]  /*5f30*/  LEA R18, P0, R16, R227, 0x7 ;  /* 0x000000e310127211 */ /* 0x000fc800078038ff */
[----:B------:R-:W-:Y:S02]  /*5f40*/  LEA.HI.X R19, R16, R226, R5, 0x7, P0 ;  /* 0x000000e210137211 */ /* 0x000fe400000f3c05 */
[----:B------:R-:W-:-:S03]  /*5f50*/  LEA R16, P0, R11, R227, 0x1 ;  /* 0x000000e30b107211 */ /* 0x000fc600078008ff */
[----:B------:R-:W-:Y:S01]  /*5f60*/  @!PT LDS RZ, [RZ] ;  /* 0x00000000fffff984 */ /* 0x000fe20000000800 */
[----:B------:R-:W-:Y:S01]  /*5f70*/  @!PT LDS RZ, [RZ] ;  /* 0x00000000fffff984 */ /* 0x000fe20000000800 */
[----:B------:R-:W-:Y:S01]  /*5f80*/  @!PT LDS RZ, [RZ] ;  /* 0x00000000fffff984 */ /* 0x000fe20000000800 */
[----:B------:R1:W-:Y:S01]  /*5f90*/  LDGSTS.E.BYPASS.LTC128B.128 [R230+0x6000], desc[UR12][R18.64] ;  /* 0x0600000012e67fae */ /* 0x0003e2000b981a0c */
[----:B------:R-:W-:-:S03]  /*5fa0*/  LEA.HI.X R17, R11, R226, R4, 0x1, P0 ;  /* 0x000000e20b117211 */ /* 0x000fc600000f0c04 */
[----:B------:R1:W-:Y:S04]  /*5fb0*/  LDGSTS.E.BYPASS.LTC128B.128 [R230+0x7000], desc[UR12][R18.64+0x40] ;  /* 0x0700004012e67fae */ /* 0x0003e8000b981a0c */
[----:B------:R1:W-:Y:S04]  /*5fc0*/  LDGSTS.E.BYPASS.LTC128B.128 [R230+0x8000], desc[UR12][R18.64+0x80] ;  /* 0x0800008012e67fae */ /* 0x0003e8000b981a0c */
[----:B------:R1:W-:Y:S04]  /*5fd0*/  LDGSTS.E.BYPASS.LTC128B.128 [R230+0x6800], desc[UR12][R16.64] ;  /* 0x0680000010e67fae */ /* 0x0003e8000b981a0c */
[----:B------:R1:W-:Y:S04]  /*5fe0*/  LDGSTS.E.BYPASS.LTC128B.128 [R230+0x7800], desc[UR12][R16.64+0x40] ;  /* 0x0780004010e67fae */ /* 0x0003e8000b981a0c */
[----:B------:R1:W-:Y:S04]  /*5ff0*/  LDGSTS.E.BYPASS.LTC128B.128 [R230+0x8800], desc[UR12][R16.64+0x80] ;  /* 0x0880008010e67fae */ /* 0x0003e8000b981a0c */
[----:B------:R-:W0:Y:S02]  /*6000*/  LDGDEPBAR ;  /* 0x00000000000079af */ /* 0x000e240000000000 */
.L_x_42:
[----:B------:R-:W-:Y:S01]  /*6010*/  ISETP.GE.AND P0, PT, R164, R222, PT ;  /* 0x000000dea400720c */ /* 0x000fe20003f06270 */
[----:B------:R-:W2:Y:S01]  /*6020*/  SHFL.BFLY PT, R5, R10, 0x2, 0x1f ;  /* 0x0c401f000a057f89 */ /* 0x000ea200000e0000 */
[----:B------:R-:W-:Y:S02]  /*6030*/  FMNMX3.FTZ R9, R9, R188, R196, !PT ;  /* 0x000000bc09097276 */ /* 0x000fe400078100c4 */
[----:B------:R-:W-:Y:S01]  /*6040*/  FSEL R61, R7, -INF , !P0 ;  /* 0xff800000073d7808 */ /* 0x000fe20004000000 */
[----:B------:R-:W-:Y:S01]  /*6050*/  LDSM.16.MT88.4 R24, [R218+0x9000] ;  /* 0x00900000da18783b */ /* 0x000fe20000004200 */
[----:B------:R-:W-:Y:S02]  /*6060*/  ISETP.GE.AND P0, PT, R0, R238, PT ;  /* 0x000000ee0000720c */ /* 0x000fe40003f06270 */
[----:B------:R-:W-:Y:S01]  /*6070*/  FSEL R4, R193, -INF , !P4 ;  /* 0xff800000c1047808 */ /* 0x000fe20006000000 */
[----:B-1----:R-:W-:Y:S01]  /*6080*/  LDSM.16.MT88.4 R16, [R218+0xa000] ;  /* 0x00a00000da10783b */ /* 0x002fe20000004200 */
[----:B------:R-:W-:-:S02]  /*6090*/  FSEL R192, R192, -INF , !P0 ;  /* 0xff800000c0c07808 */ /* 0x000fc40004000000 */
[----:B------:R-:W-:Y:S02]  /*60a0*/  FSEL R56, R6, -INF , !P1 ;  /* 0xff80000006387808 */ /* 0x000fe40004800000 */
[----:B------:R-:W-:Y:S02]  /*60b0*/  FMNMX3.FTZ R6, R9, R190, R198, !PT ;  /* 0x000000be09067276 */ /* 0x000fe400078100c6 */
[----:B------:R-:W-:Y:S02]  /*60c0*/  FMNMX3.FTZ R9, R168, R192, R4, !PT ;  /* 0x000000c0a8097276 */ /* 0x000fe40007810004 */
[----:B------:R-:W-:Y:S02]  /*60d0*/  ISETP.GE.AND P4, PT, R0, R231, PT ;  /* 0x000000e70000720c */ /* 0x000fe40003f86270 */
[----:B------:R-:W-:Y:S02]  /*60e0*/  FMNMX3.FTZ R9, R9, R53, R54, !PT ;  /* 0x0000003509097276 */ /* 0x000fe40007810036 */
[----:B------:R-:W-:-:S02]  /*60f0*/  FMNMX3.FTZ R6, R6, R63, R58, !PT ;  /* 0x0000003f06067276 */ /* 0x000fc4000781003a */
[----:B------:R-:W-:Y:S02]  /*6100*/  FSEL R62, R195, -INF , !P2 ;  /* 0xff800000c33e7808 */ /* 0x000fe40005000000 */
[----:B------:R-:W-:Y:S02]  /*6110*/  FSEL R194, R194, -INF , !P4 ;  /* 0xff800000c2c27808 */ /* 0x000fe40006000000 */
[----:B------:R-:W-:Y:S02]  /*6120*/  FMNMX3.FTZ R11, R9, R242, R244, !PT ;  /* 0x000000f2090b7276 */ /* 0x000fe400078100f4 */
[----:B------:R-:W-:Y:S02]  /*6130*/  FMNMX3.FTZ R0, R6, R56, R61, !PT ;  /* 0x0000003806007276 */ /* 0x000fe4000781003d */
[----:B------:R-:W-:Y:S02]  /*6140*/  FMNMX3.FTZ R6, R167, R194, R62, !PT ;  /* 0x000000c2a7067276 */ /* 0x000fe4000781003e */
[----:B------:R-:W-:Y:S01]  /*6150*/  FMNMX3.FTZ R11, R11, R248, R202, !PT ;  /* 0x000000f80b0b7276 */ /* 0x000fe200078100ca */
[----:B------:R-:W1:Y:S01]  /*6160*/  SHFL.BFLY PT, R7, R0, 0x2, 0x1f ;  /* 0x0c401f0000077f89 */ /* 0x000e6200000e0000 */
[----:B------:R-:W-:-:S02]  /*6170*/  ISETP.GE.AND P1, PT, R15, R231, PT ;  /* 0x000000e70f00720c */ /* 0x000fc40003f26270 */
[----:B------:R-:W-:Y:S02]  /*6180*/  FMNMX3.FTZ R9, R6, R209, R211, !PT ;  /* 0x000000d106097276 */ /* 0x000fe400078100d3 */
[----:B------:R-:W-:Y:S02]  /*6190*/  ISETP.GE.AND P2, PT, R14, R238, PT ;  /* 0x000000ee0e00720c */ /* 0x000fe40003f46270 */
[----:B------:R-:W-:Y:S02]  /*61a0*/  FMNMX3.FTZ R11, R11, R180, R182, !PT ;  /* 0x000000b40b0b7276 */ /* 0x000fe400078100b6 */
[----:B------:R-:W-:Y:S02]  /*61b0*/  FSEL R49, R64, -INF , !P3 ;  /* 0xff80000040317808 */ /* 0x000fe40005800000 */
[C---:B------:R-:W-:Y:S02]  /*61c0*/  ISETP.GE.AND P4, PT, R8.reuse, R238, PT ;  /* 0x000000ee0800720c */ /* 0x040fe40003f86270 */
[----:B------:R-:W-:-:S02]  /*61d0*/  ISETP.GE.AND P3, PT, R8, R231, PT ;  /* 0x000000e70800720c */ /* 0x000fc40003f66270 */
[----:B------:R-:W-:Y:S02]  /*61e0*/  FSEL R45, R66, -INF , !P1 ;  /* 0xff800000422d7808 */ /* 0x000fe40004800000 */
[----:B------:R-:W-:Y:S02]  /*61f0*/  FMNMX3.FTZ R9, R9, R208, R210, !PT ;  /* 0x000000d009097276 */ /* 0x000fe400078100d2 */
[----:B------:R-:W-:Y:S02]  /*6200*/  ISETP.GE.AND P1, PT, R164, R238, PT ;  /* 0x000000eea400720c */ /* 0x000fe40003f26270 */
[----:B------:R-:W-:Y:S02]  /*6210*/  FSEL R48, R65, -INF , !P2 ;  /* 0xff80000041307808 */ /* 0x000fe40005000000 */
[----:B------:R-:W-:Y:S02]  /*6220*/  FMNMX3.FTZ R8, R11, R172, R186, !PT ;  /* 0x000000ac0b087276 */ /* 0x000fe400078100ba */
[----:B------:R-:W-:-:S02]  /*6230*/  FMNMX3.FTZ R9, R9, R246, R250, !PT ;  /* 0x000000f609097276 */ /* 0x000fc400078100fa */
[----:B------:R-:W-:Y:S02]  /*6240*/  FSEL R47, R204, -INF , !P4 ;  /* 0xff800000cc2f7808 */ /* 0x000fe40006000000 */
[----:B------:R-:W-:Y:S02]  /*6250*/  FSEL R46, R205, -INF , !P1 ;  /* 0xff800000cd2e7808 */ /* 0x000fe40004800000 */
[----:B------:R-:W-:Y:S02]  /*6260*/  FMNMX3.FTZ R8, R8, R49, R48, !PT ;  /* 0x0000003108087276 */ /* 0x000fe40007810030 */
[----:B------:R-:W-:Y:S02]  /*6270*/  FMNMX3.FTZ R9, R9, R178, R176, !PT ;  /* 0x000000b209097276 */ /* 0x000fe400078100b0 */
[----:B------:R-:W-:Y:S02]  /*6280*/  FMNMX3.FTZ R8, R8, R47, R46, !PT ;  /* 0x0000002f08087276 */ /* 0x000fe4000781002e */
[----:B--2---:R-:W-:-:S02]  /*6290*/  FMNMX.FTZ R5, R10, R5, !PT ;  /* 0x000000050a057209 */ /* 0x004fc40007810000 */
[----:B------:R-:W-:Y:S02]  /*62a0*/  FMNMX3.FTZ R6, R9, R174, R184, !PT ;  /* 0x000000ae09067276 */ /* 0x000fe400078100b8 */
[----:B------:R-:W2:Y:S01]  /*62b0*/  SHFL.BFLY PT, R9, R8, 0x2, 0x1f ;  /* 0x0c401f0008097f89 */ /* 0x000ea200000e0000 */
[-C--:B------:R-:W-:Y:S02]  /*62c0*/  ISETP.GE.AND P0, PT, R14, R231.reuse, PT ;  /* 0x000000e70e00720c */ /* 0x080fe40003f06270 */
[----:B------:R-:W-:Y:S01]  /*62d0*/  ISETP.GE.AND P2, PT, R164, R231, PT ;  /* 0x000000e7a400720c */ /* 0x000fe20003f46270 */
[----:B------:R-:W3:Y:S01]  /*62e0*/  SHFL.BFLY PT, R212, R5, 0x1, 0x1f ;  /* 0x0c201f0005d47f89 */ /* 0x000ee200000e0000 */
[----:B------:R-:W-:Y:S02]  /*62f0*/  FSEL R44, R67, -INF , !P0 ;  /* 0xff800000432c7808 */ /* 0x000fe40004000000 */
[----:B------:R-:W-:Y:S02]  /*6300*/  FSEL R43, R206, -INF , !P3 ;  /* 0xff800000ce2b7808 */ /* 0x000fe40005800000 */
[----:B------:R-:W-:-:S02]  /*6310*/  FSEL R42, R207, -INF , !P2 ;  /* 0xff800000cf2a7808 */ /* 0x000fc40005000000 */
[----:B------:R-:W-:Y:S02]  /*6320*/  FMNMX3.FTZ R6, R6, R45, R44, !PT ;  /* 0x0000002d06067276 */ /* 0x000fe4000781002c */
[----:B-1----:R-:W-:Y:S02]  /*6330*/  FMNMX.FTZ R7, R0, R7, !PT ;  /* 0x0000000700077209 */ /* 0x002fe40007810000 */
[----:B------:R-:W-:Y:S02]  /*6340*/  FMNMX3.FTZ R213, R6, R43, R42, !PT ;  /* 0x0000002b06d57276 */ /* 0x000fe4000781002a */
[----:B------:R-:W-:Y:S01]  /*6350*/  IADD3 R215, PT, PT, R218, 0x9020, RZ ;  /* 0x00009020dad77810 */ /* 0x000fe20007ffe0ff */
[----:B------:R-:W1:Y:S03]  /*6360*/  SHFL.BFLY PT, R0, R7, 0x1, 0x1f ;  /* 0x0c201f0007007f89 */ /* 0x000e6600000e0000 */
[----:B------:R-:W-:Y:S01]  /*6370*/  MOV R52, R215 ;  /* 0x000000d700347202 */ /* 0x000fe20000000f00 */
[----:B------:R-:W4:Y:S01]  /*6380*/  SHFL.BFLY PT, R6, R213, 0x2, 0x1f ;  /* 0x0c401f00d5067f89 */ /* 0x000f2200000e0000 */
[----:B------:R-:W-:-:S02]  /*6390*/  @P6 IADD3 R52, PT, PT, R234, -0x20, RZ ;  /* 0xffffffe0ea346810 */ /* 0x000fc40007ffe0ff */
[----:B--2---:R-:W-:Y:S02]  /*63a0*/  FMNMX.FTZ R214, R8, R9, !PT ;  /* 0x0000000908d67209 */ /* 0x004fe40007810000 */
[----:B---3--:R-:W-:Y:S01]  /*63b0*/  FMNMX.FTZ R212, R5, R212, !PT ;  /* 0x000000d405d47209 */ /* 0x008fe20007810000 */
[----:B------:R-:W-:Y:S03]  /*63c0*/  LDSM.16.MT88.4 R20, [R52] ;  /* 0x000000003414783b */ /* 0x000fe60000004200 */
[C---:B------:R-:W-:Y:S01]  /*63d0*/  FSETP.NEU.FTZ.AND P1, PT, R212.reuse, -INF , PT ;  /* 0xff800000d400780b */ /* 0x040fe20003f3d000 */
[----:B------:R-:W2:Y:S01]  /*63e0*/  SHFL.BFLY PT, R5, R214, 0x1, 0x1f ;  /* 0x0c201f00d6057f89 */ /* 0x000ea200000e0000 */
[----:B------:R-:W-:-:S05]  /*63f0*/  FMUL.FTZ R66, R212, UR6 ;  /* 0x00000006d4427c20 */ /* 0x000fca0008410000 */
[----:B------:R-:W-:Y:S02]  /*6400*/  FSEL R66, R66, RZ, P1 ;  /* 0x000000ff42427208 */ /* 0x000fe40000800000 */
[----:B-1----:R-:W-:Y:S02]  /*6410*/  FMNMX.FTZ R0, R7, R0, !PT ;  /* 0x0000000007007209 */ /* 0x002fe40007810000 */
[----:B------:R-:W-:Y:S01]  /*6420*/  FSEL R7, R212, RZ, P1 ;  /* 0x000000ffd4077208 */ /* 0x000fe20000800000 */
[--C-:B------:R-:W-:Y:S01]  /*6430*/  FFMA.FTZ R36, R41, UR6, -R66.reuse ;  /* 0x0000000629247c23 */ /* 0x100fe20008010842 */
[----:B----4-:R-:W-:Y:S01]  /*6440*/  FMNMX.FTZ R213, R213, R6, !PT ;  /* 0x00000006d5d57209 */ /* 0x010fe20007810000 */
[C---:B------:R-:W-:Y:S01]  /*6450*/  FMUL.FTZ R65, R0.reuse, UR6 ;  /* 0x0000000600417c20 */ /* 0x040fe20008410000 */
[----:B------:R-:W-:Y:S01]  /*6460*/  FSETP.NEU.FTZ.AND P0, PT, R0, -INF , PT ;  /* 0xff8000000000780b */ /* 0x000fe20003f1d000 */
[----:B------:R-:W-:Y:S01]  /*6470*/  FADD.FTZ R7, R166, -R7 ;  /* 0x80000007a6077221 */ /* 0x000fe20000010000 */
[--C-:B------:R-:W-:Y:S01]  /*6480*/  FFMA.FTZ R38, R13, UR6, -R66.reuse ;  /* 0x000000060d267c23 */ /* 0x100fe20008010842 */
[----:B------:R-:W1:Y:S01]  /*6490*/  SHFL.BFLY PT, R6, R213, 0x1, 0x1f ;  /* 0x0c201f00d5067f89 */ /* 0x000e6200000e0000 */
[----:B------:R-:W-:Y:S01]  /*64a0*/  FSEL R8, R0, RZ, P0 ;  /* 0x000000ff00087208 */ /* 0x000fe20000000000 */
[----:B------:R-:W-:Y:S01]  /*64b0*/  FMUL.FTZ R7, R7, UR6 ;  /* 0x0000000607077c20 */ /* 0x000fe20008410000 */
[----:B------:R-:W-:Y:S01]  /*64c0*/  FSEL R65, R65, RZ, P0 ;  /* 0x000000ff41417208 */ /* 0x000fe20000000000 */
[--C-:B------:R-:W-:Y:S01]  /*64d0*/  FFMA.FTZ R35, R33, UR6, -R66.reuse ;  /* 0x0000000621237c23 */ /* 0x100fe20008010842 */
[----:B------:R-:W-:Y:S01]  /*64e0*/  FFMA.FTZ R33, R29, UR6, -R66 ;  /* 0x000000061d217c23 */ /* 0x000fe20008010842 */
[----:B--2---:R-:W-:Y:S01]  /*64f0*/  FMNMX.FTZ R214, R214, R5, !PT ;  /* 0x00000005d6d67209 */ /* 0x004fe20007810000 */
[----:B------:R-:W-:Y:S01]  /*6500*/  FADD.FTZ R8, R165, -R8 ;  /* 0x80000008a5087221 */ /* 0x000fe20000010000 */
[--C-:B------:R-:W-:Y:S01]  /*6510*/  FFMA.FTZ R32, R12, UR6, -R65.reuse ;  /* 0x000000060c207c23 */ /* 0x100fe20008010841 */
[----:B------:R-:W2:Y:S01]  /*6520*/  MUFU.EX2 R41, R7 ;  /* 0x0000000700297308 */ /* 0x000ea20000000800 */
[C---:B------:R-:W-:Y:S01]  /*6530*/  FSETP.NEU.FTZ.AND P1, PT, R214.reuse, -INF , PT ;  /* 0xff800000d600780b */ /* 0x040fe20003f3d000 */
[----:B------:R-:W-:Y:S01]  /*6540*/  FMUL.FTZ R51, R214, UR6 ;  /* 0x00000006d6337c20 */ /* 0x000fe20008410000 */
[----:B------:R-:W-:Y:S01]  /*6550*/  FMUL.FTZ R39, R8, UR6 ;  /* 0x0000000608277c20 */ /* 0x000fe20008410000 */
[----:B------:R-:W3:Y:S01]  /*6560*/  LDSM.16.MT88.4 R12, [R52+0x1000] ;  /* 0x00100000340c783b */ /* 0x000ee20000004200 */
[--C-:B------:R-:W-:Y:S01]  /*6570*/  FFMA.FTZ R34, R34, UR6, -R65.reuse ;  /* 0x0000000622227c23 */ /* 0x100fe20008010841 */
[--C-:B------:R-:W-:Y:S01]  /*6580*/  FFMA.FTZ R37, R30, UR6, -R65.reuse ;  /* 0x000000061e257c23 */ /* 0x100fe20008010841 */
[----:B------:R-:W-:Y:S01]  /*6590*/  FSEL R51, R51, RZ, P1 ;  /* 0x000000ff33337208 */ /* 0x000fe20000800000 */
[----:B------:R-:W4:Y:S01]  /*65a0*/  LDSM.16.MT88.4 R8, [R218+0xb000] ;  /* 0x00b00000da08783b */ /* 0x000f220000004200 */
[----:B------:R-:W-:Y:S01]  /*65b0*/  FFMA.FTZ R40, R28, UR6, -R65 ;  /* 0x000000061c287c23 */ /* 0x000fe20008010841 */
[----:B------:R-:W-:Y:S01]  /*65c0*/  FSEL R67, R214, RZ, P1 ;  /* 0x000000ffd6437208 */ /* 0x000fe20000800000 */
[----:B------:R-:W-:Y:S01]  /*65d0*/  MUFU.EX2 R38, R38 ;  /* 0x0000002600267308 */ /* 0x000fe20000000800 */
[--C-:B------:R-:W-:Y:S01]  /*65e0*/  FFMA.FTZ R4, R4, UR6, -R51.reuse ;  /* 0x0000000604047c23 */ /* 0x100fe20008010833 */
[--C-:B------:R-:W-:Y:S01]  /*65f0*/  FFMA.FTZ R64, R53, UR6, -R51.reuse ;  /* 0x0000000635407c23 */ /* 0x100fe20008010833 */
[----:B------:R-:W-:Y:S01]  /*6600*/  FFMA.FTZ R57, R54, UR6, -R51 ;  /* 0x0000000636397c23 */ /* 0x000fe20008010833 */
[----:B-1----:R-:W-:Y:S01]  /*6610*/  FMNMX.FTZ R213, R213, R6, !PT ;  /* 0x00000006d5d57209 */ /* 0x002fe20007810000 */
[----:B------:R1:W-:Y:S01]  /*6620*/  MUFU.EX2 R53, R4 ;  /* 0x0000000400357308 */ /* 0x0003e20000000800 */
[----:B------:R-:W-:Y:S01]  /*6630*/  FADD.FTZ R67, R168, -R67 ;  /* 0x80000043a8437221 */ /* 0x000fe20000010000 */
[----:B------:R-:W-:Y:S01]  /*6640*/  FFMA.FTZ R50, R192, UR6, -R51 ;  /* 0x00000006c0327c23 */ /* 0x000fe20008010833 */
[C---:B------:R-:W-:Y:S01]  /*6650*/  FSETP.NEU.FTZ.AND P0, PT, R213.reuse, -INF , PT ;  /* 0xff800000d500780b */ /* 0x040fe20003f1d000 */
[----:B------:R-:W-:Y:S01]  /*6660*/  FMUL.FTZ R55, R213, UR6 ;  /* 0x00000006d5377c20 */ /* 0x000fe20008410000 */
[----:B------:R-:W5:Y:S01]  /*6670*/  MUFU.EX2 R35, R35 ;  /* 0x0000002300237308 */ /* 0x000f620000000800 */
[----:B------:R-:W-:Y:S01]  /*6680*/  FMUL.FTZ R166, R67, UR6 ;  /* 0x0000000643a67c20 */ /* 0x000fe20008410000 */
[----:B------:R-:W-:Y:S01]  /*6690*/  FSEL R164, R213, RZ, P0 ;  /* 0x000000ffd5a47208 */ /* 0x000fe20000000000 */
[-C--:B--2---:R-:W-:Y:S01]  /*66a0*/  FMUL.FTZ R156, R156, R41.reuse ;  /* 0x000000299c9c7220 */ /* 0x084fe20000410000 */
[----:B------:R-:W-:Y:S01]  /*66b0*/  FSEL R55, R55, RZ, P0 ;  /* 0x000000ff37377208 */ /* 0x000fe20000000000 */
[----:B------:R-:W-:Y:S01]  /*66c0*/  MUFU.EX2 R36, R36 ;  /* 0x0000002400247308 */ /* 0x000fe20000000800 */
[-C--:B------:R-:W-:Y:S01]  /*66d0*/  FMUL.FTZ R157, R157, R41.reuse ;  /* 0x000000299d9d7220 */ /* 0x080fe20000410000 */
[----:B------:R-:W-:Y:S01]  /*66e0*/  FADD.FTZ R164, R167, -R164 ;  /* 0x800000a4a7a47221 */ /* 0x000fe20000010000 */
[-C--:B------:R-:W-:Y:S01]  /*66f0*/  FMUL.FTZ R152, R152, R41.reuse ;  /* 0x0000002998987220 */ /* 0x080fe20000410000 */
[----:B-1----:R-:W1:Y:S01]  /*6700*/  LDSM.16.MT88.4 R4, [R52+0x2000] ;  /* 0x002000003404783b */ /* 0x002e620000004200 */
[----:B------:R-:W2:Y:S01]  /*6710*/  MUFU.EX2 R33, R33 ;  /* 0x0000002100217308 */ /* 0x000ea20000000800 */
[--C-:B------:R-:W-:Y:S01]  /*6720*/  FFMA.FTZ R59, R194, UR6, -R55.reuse ;  /* 0x00000006c23b7c23 */ /* 0x100fe20008010837 */
[--C-:B------:R-:W-:Y:S01]  /*6730*/  FFMA.FTZ R62, R62, UR6, -R55.reuse ;  /* 0x000000063e3e7c23 */ /* 0x100fe20008010837 */
[----:B------:R-:W-:Y:S01]  /*6740*/  FMUL.FTZ R165, R164, UR6 ;  /* 0x00000006a4a57c20 */ /* 0x000fe20008410000 */
[----:B------:R-:W-:Y:S01]  /*6750*/  MUFU.EX2 R34, R34 ;  /* 0x0000002200227308 */ /* 0x000fe20000000800 */
[--C-:B------:R-:W-:Y:S01]  /*6760*/  FFMA.FTZ R211, R211, UR6, -R55.reuse ;  /* 0x00000006d3d37c23 */ /* 0x100fe20008010837 */
[----:B-----5:R-:W-:Y:S01]  /*6770*/  F2FP.F16.F32.PACK_AB R28, R35, R38 ;  /* 0x00000026231c723e */ /* 0x020fe200000000ff */
[-C--:B------:R-:W-:Y:S01]  /*6780*/  FMUL.FTZ R153, R153, R41.reuse ;  /* 0x0000002999997220 */ /* 0x080fe20000410000 */
[----:B------:R-:W5:Y:S01]  /*6790*/  MUFU.EX2 R32, R32 ;  /* 0x0000002000207308 */ /* 0x000f620000000800 */
[-C--:B------:R-:W-:Y:S01]  /*67a0*/  FMUL.FTZ R72, R72, R41.reuse ;  /* 0x0000002948487220 */ /* 0x080fe20000410000 */
[-C--:B------:R-:W-:Y:S01]  /*67b0*/  FMUL.FTZ R73, R73, R41.reuse ;  /* 0x0000002949497220 */ /* 0x080fe20000410000 */
[-C--:B------:R-:W-:Y:S01]  /*67c0*/  FMUL.FTZ R76, R76, R41.reuse ;  /* 0x000000294c4c7220 */ /* 0x080fe20000410000 */
[----:B------:R-:W-:Y:S01]  /*67d0*/  MUFU.EX2 R37, R37 ;  /* 0x0000002500257308 */ /* 0x000fe20000000800 */
[-C--:B------:R-:W-:Y:S01]  /*67e0*/  FMUL.FTZ R77, R77, R41.reuse ;  /* 0x000000294d4d7220 */ /* 0x080fe20000410000 */
[----:B--2---:R-:W-:Y:S01]  /*67f0*/  F2FP.F16.F32.PACK_AB R30, R33, R36 ;  /* 0x00000024211e723e */ /* 0x004fe200000000ff */
[-C--:B------:R-:W-:Y:S01]  /*6800*/  FMUL.FTZ R88, R88, R41.reuse ;  /* 0x0000002958587220 */ /* 0x080fe20000410000 */
[----:B------:R-:W2:Y:S01]  /*6810*/  MUFU.EX2 R40, R40 ;  /* 0x0000002800287308 */ /* 0x000ea20000000800 */
[-C--:B------:R-:W-:Y:S01]  /*6820*/  FMUL.FTZ R89, R89, R41.reuse ;  /* 0x0000002959597220 */ /* 0x080fe20000410000 */
[-C--:B------:R-:W-:Y:S01]  /*6830*/  FMUL.FTZ R92, R92, R41.reuse ;  /* 0x000000295c5c7220 */ /* 0x080fe20000410000 */
[-C--:B------:R-:W-:Y:S01]  /*6840*/  FMUL.FTZ R93, R93, R41.reuse ;  /* 0x000000295d5d7220 */ /* 0x080fe20000410000 */
[----:B------:R-:W3:Y:S01]  /*6850*/  MUFU.EX2 R39, R39 ;  /* 0x0000002700277308 */ /* 0x000ee20000000800 */
[-C--:B------:R-:W-:Y:S01]  /*6860*/  FMUL.FTZ R104, R104, R41.reuse ;  /* 0x0000002968687220 */ /* 0x080fe20000410000 */
[----:B-----5:R-:W-:Y:S01]  /*6870*/  F2FP.F16.F32.PACK_AB R29, R32, R34 ;  /* 0x00000022201d723e */ /* 0x020fe200000000ff */
[-C--:B------:R-:W-:Y:S01]  /*6880*/  FMUL.FTZ R105, R105, R41.reuse ;  /* 0x0000002969697220 */ /* 0x080fe20000410000 */
[----:B------:R5:W-:Y:S01]  /*6890*/  MUFU.EX2 R54, R64 ;  /* 0x0000004000367308 */ /* 0x000be20000000800 */
[-C--:B------:R-:W-:Y:S01]  /*68a0*/  FMUL.FTZ R108, R108, R41.reuse ;  /* 0x000000296c6c7220 */ /* 0x080fe20000410000 */
[-C--:B------:R-:W-:Y:S01]  /*68b0*/  FMUL.FTZ R109, R109, R41.reuse ;  /* 0x000000296d6d7220 */ /* 0x080fe20000410000 */
[-C--:B------:R-:W-:Y:S01]  /*68c0*/  FMUL.FTZ R120, R120, R41.reuse ;  /* 0x0000002978787220 */ /* 0x080fe20000410000 */
[----:B------:R-:W-:Y:S01]  /*68d0*/  MUFU.EX2 R50, R50 ;  /* 0x0000003200327308 */ /* 0x000fe20000000800 */
[----:B------:R-:W-:Y:S01]  /*68e0*/  FMUL.FTZ R121, R121, R41 ;  /* 0x0000002979797220 */ /* 0x000fe20000410000 */
[----:B--2---:R-:W-:Y:S01]  /*68f0*/  F2FP.F16.F32.PACK_AB R31, R40, R37 ;  /* 0x00000025281f723e */ /* 0x004fe200000000ff */
[-C--:B------:R-:W-:Y:S01]  /*6900*/  FMUL.FTZ R124, R124, R41.reuse ;  /* 0x000000297c7c7220 */ /* 0x080fe20000410000 */
[----:B------:R-:W-:Y:S01]  /*6910*/  MUFU.EX2 R57, R57 ;  /* 0x0000003900397308 */ /* 0x000fe20000000800 */
[----:B------:R-:W-:Y:S01]  /*6920*/  FMUL.FTZ R125, R125, R41 ;  /* 0x000000297d7d7220 */ /* 0x000fe20000410000 */
[-C--:B---3--:R-:W-:Y:S01]  /*6930*/  FMUL.FTZ R158, R158, R39.reuse ;  /* 0x000000279e9e7220 */ /* 0x088fe20000410000 */
[-C--:B------:R-:W-:Y:S01]  /*6940*/  FMUL.FTZ R159, R159, R39.reuse ;  /* 0x000000279f9f7220 */ /* 0x080fe20000410000 */
[----:B------:R-:W-:Y:S01]  /*6950*/  MUFU.EX2 R59, R59 ;  /* 0x0000003b003b7308 */ /* 0x000fe20000000800 */
[-C--:B------:R-:W-:Y:S01]  /*6960*/  FMUL.FTZ R154, R154, R39.reuse ;  /* 0x000000279a9a7220 */ /* 0x080fe20000410000 */
[----:B-----5:R-:W-:Y:S01]  /*6970*/  FFMA.FTZ R64, R209, UR6, -R55 ;  /* 0x00000006d1407c23 */ /* 0x020fe20008010837 */
        /* <DEDUP_REMOVED lines=13> */
[----:B------:R-:W2:Y:S01]  /*6a50*/  MUFU.EX2 R164, R166 ;  /* 0x000000a600a47308 */ /* 0x000ea20000000800 */
[-C--:B------:R-:W-:Y:S01]  /*6a60*/  FMUL.FTZ R107, R107, R39.reuse ;  /* 0x000000276b6b7220 */ /* 0x080fe20000410000 */
[-C--:B------:R-:W-:Y:S01]  /*6a70*/  FMUL.FTZ R110, R110, R39.reuse ;  /* 0x000000276e6e7220 */ /* 0x080fe20000410000 */
[-C--:B------:R-:W-:Y:S01]  /*6a80*/  FMUL.FTZ R111, R111, R39.reuse ;  /* 0x000000276f6f7220 */ /* 0x080fe20000410000 */
[----:B------:R-:W3:Y:S01]  /*6a90*/  MUFU.EX2 R165, R165 ;  /* 0x000000a500a57308 */ /* 0x000ee20000000800 */
[-C--:B------:R-:W-:Y:S01]  /*6aa0*/  FMUL.FTZ R122, R122, R39.reuse ;  /* 0x000000277a7a7220 */ /* 0x080fe20000410000 */
[-C--:B------:R-:W-:Y:S01]  /*6ab0*/  FMUL.FTZ R123, R123, R39.reuse ;  /* 0x000000277b7b7220 */ /* 0x080fe20000410000 */
        /* <DEDUP_REMOVED lines=11> */
[-C--:B--2---:R-:W-:Y:S01]  /*6b70*/  FMUL.FTZ R160, R160, R164.reuse ;  /* 0x000000a4a0a07220 */ /* 0x084fe20000410000 */
        /* <DEDUP_REMOVED lines=55> */
[--C-:B------:R-:W-:Y:S01]  /*6ef0*/  FFMA.FTZ R173, R199, UR6, -R66.reuse ;  /* 0x00000006c7ad7c23 */ /* 0x100fe20008010842 */
[--C-:B------:R-:W-:Y:S01]  /*6f00*/  FFMA.FTZ R168, R203, UR6, -R66.reuse ;  /* 0x00000006cba87c23 */ /* 0x100fe20008010842 */
[--C-:B------:R-:W-:Y:S01]  /*6f10*/  FFMA.FTZ R167, R201, UR6, -R66.reuse ;  /* 0x00000006c9a77c23 */ /* 0x100fe20008010842 */
[--C-:B------:R-:W-:Y:S01]  /*6f20*/  FFMA.FTZ R192, R187, UR6, -R65.reuse ;  /* 0x00000006bbc07c23 */ /* 0x100fe20008010841 */
[--C-:B------:R-:W-:Y:S01]  /*6f30*/  FFMA.FTZ R177, R252, UR6, -R65.reuse ;  /* 0x00000006fcb17c23 */ /* 0x100fe20008010841 */
[--C-:B------:R-:W-:Y:S01]  /*6f40*/  FFMA.FTZ R175, R200, UR6, -R65.reuse ;  /* 0x00000006c8af7c23 */ /* 0x100fe20008010841 */
[----:B------:R-:W-:Y:S01]  /*6f50*/  FFMA.FTZ R194, R189, UR6, -R65 ;  /* 0x00000006bdc27c23 */ /* 0x000fe20008010841 */
[C---:B----4-:R-:W-:Y:S01]  /*6f60*/  HMMA.16816.F32 R120, R28.reuse, R8, R120 ;  /* 0x000000081c78723c */ /* 0x050fe20000001878 */
[----:B------:R-:W-:Y:S01]  /*6f70*/  MUFU.EX2 R166, R166 ;  /* 0x000000a600a67308 */ /* 0x000fe20000000800 */
[--C-:B------:R-:W-:Y:S01]  /*6f80*/  FFMA.FTZ R200, R242, UR6, -R51.reuse ;  /* 0x00000006f2c87c23 */ /* 0x100fe20008010833 */
[--C-:B------:R-:W-:Y:S01]  /*6f90*/  FFMA.FTZ R187, R244, UR6, -R51.reuse ;  /* 0x00000006f4bb7c23 */ /* 0x100fe20008010833 */
[--C-:B------:R-:W-:Y:S01]  /*6fa0*/  FFMA.FTZ R189, R248, UR6, -R51.reuse ;  /* 0x00000006f8bd7c23 */ /* 0x100fe20008010833 */
[----:B------:R-:W2:Y:S01]  /*6fb0*/  MUFU.EX2 R173, R173 ;  /* 0x000000ad00ad7308 */ /* 0x000ea20000000800 */
[----:B------:R-:W-:Y:S01]  /*6fc0*/  FFMA.FTZ R202, R202, UR6, -R51 ;  /* 0x00000006caca7c23 */ /* 0x000fe20008010833 */
[--C-:B------:R-:W-:Y:S01]  /*6fd0*/  FFMA.FTZ R191, R208, UR6, -R55.reuse ;  /* 0x00000006d0bf7c23 */ /* 0x100fe20008010837 */
[C---:B------:R-:W-:Y:S01]  /*6fe0*/  HMMA.16816.F32 R124, R28.reuse, R10, R124 ;  /* 0x0000000a1c7c723c */ /* 0x040fe2000000187c */
[----:B------:R-:W-:Y:S01]  /*6ff0*/  MUFU.EX2 R168, R168 ;  /* 0x000000a800a87308 */ /* 0x000fe20000000800 */
[--C-:B------:R-:W-:Y:S01]  /*7000*/  FFMA.FTZ R204, R210, UR6, -R55.reuse ;  /* 0x00000006d2cc7c23 */ /* 0x100fe20008010837 */
[--C-:B------:R-:W-:Y:S01]  /*7010*/  FFMA.FTZ R193, R246, UR6, -R55.reuse ;  /* 0x00000006f6c17c23 */ /* 0x100fe20008010837 */
[----:B------:R-:W-:Y:S01]  /*7020*/  FFMA.FTZ R206, R250, UR6, -R55 ;  /* 0x00000006face7c23 */ /* 0x000fe20008010837 */
[----:B------:R-:W3:Y:S01]  /*7030*/  MUFU.EX2 R167, R167 ;  /* 0x000000a700a77308 */ /* 0x000ee20000000800 */
[--C-:B------:R-:W-:Y:S01]  /*7040*/  FFMA.FTZ R208, R185, UR6, -R66.reuse ;  /* 0x00000006b9d07c23 */ /* 0x100fe20008010842 */
[----:B------:R-:W-:Y:S01]  /*7050*/  FFMA.FTZ R185, R190, UR6, -R65 ;  /* 0x00000006beb97c23 */ /* 0x000fe20008010841 */
[C---:B-1----:R-:W-:Y:S01]  /*7060*/  HMMA.16816.F32 R132, R28.reuse, R4, R132 ;  /* 0x000000041c84723c */ /* 0x042fe20000001884 */
[----:B------:R-:W-:Y:S01]  /*7070*/  MUFU.EX2 R192, R192 ;  /* 0x000000c000c07308 */ /* 0x000fe20000000800 */
[----:B------:R-:W-:Y:S01]  /*7080*/  FFMA.FTZ R181, R181, UR6, -R66 ;  /* 0x00000006b5b57c23 */ /* 0x000fe20008010842 */
[--C-:B------:R-:W-:Y:S01]  /*7090*/  FFMA.FTZ R180, R180, UR6, -R51.reuse ;  /* 0x00000006b4b47c23 */ /* 0x100fe20008010833 */
[--C-:B------:R-:W-:Y:S01]  /*70a0*/  FFMA.FTZ R195, R182, UR6, -R51.reuse ;  /* 0x00000006b6c37c23 */ /* 0x100fe20008010833 */
[----:B------:R-:W1:Y:S01]  /*70b0*/  MUFU.EX2 R177, R177 ;  /* 0x000000b100b17308 */ /* 0x000e620000000800 */
[--C-:B------:R-:W-:Y:S01]  /*70c0*/  FFMA.FTZ R172, R172, UR6, -R51.reuse ;  /* 0x00000006acac7c23 */ /* 0x100fe20008010833 */
[----:B------:R-:W-:Y:S01]  /*70d0*/  FFMA.FTZ R197, R186, UR6, -R51 ;  /* 0x00000006bac57c23 */ /* 0x000fe20008010833 */
[----:B------:R-:W-:Y:S01]  /*70e0*/  HMMA.16816.F32 R140, R28, R6, R140 ;  /* 0x000000061c8c723c */ /* 0x000fe2000000188c */
[----:B------:R-:W-:Y:S01]  /*70f0*/  F2FP.F16.F32.PACK_AB R28, R53, R50 ;  /* 0x00000032351c723e */ /* 0x000fe200000000ff */
[----:B------:R-:W-:Y:S01]  /*7100*/  MUFU.EX2 R175, R175 ;  /* 0x000000af00af7308 */ /* 0x000fe20000000800 */
[----:B------:R-:W-:Y:S01]  /*7110*/  F2FP.F16.F32.PACK_AB R29, R62, R59 ;  /* 0x0000003b3e1d723e */ /* 0x000fe200000000ff */
[--C-:B------:R-:W-:Y:S01]  /*7120*/  FFMA.FTZ R199, R176, UR6, -R55.reuse ;  /* 0x00000006b0c77c23 */ /* 0x100fe20008010837 */
[----:B------:R-:W-:Y:S01]  /*7130*/  F2FP.F16.F32.PACK_AB R30, R57, R54 ;  /* 0x00000036391e723e */ /* 0x000fe200000000ff */
[----:B------:R-:W4:Y:S01]  /*7140*/  MUFU.EX2 R194, R194 ;  /* 0x000000c200c27308 */ /* 0x000f220000000800 */
[----:B------:R-:W-:Y:S01]  /*7150*/  F2FP.F16.F32.PACK_AB R31, R67, R64 ;  /* 0x00000040431f723e */ /* 0x000fe200000000ff */
[--C-:B------:R-:W-:Y:S01]  /*7160*/  FFMA.FTZ R174, R174, UR6, -R55.reuse ;  /* 0x00000006aeae7c23 */ /* 0x100fe20008010837 */
[--C-:B------:R-:W-:Y:S01]  /*7170*/  FFMA.FTZ R201, R184, UR6, -R55.reuse ;  /* 0x00000006b8c97c23 */ /* 0x100fe20008010837 */
[----:B------:R-:W-:Y:S01]  /*7180*/  MUFU.EX2 R200, R200 ;  /* 0x000000c800c87308 */ /* 0x000fe20000000800 */
[----:B------:R-:W-:Y:S01]  /*7190*/  FFMA.FTZ R178, R178, UR6, -R55 ;  /* 0x00000006b2b27c23 */ /* 0x000fe20008010837 */
[----:B------:R-:W-:Y:S01]  /*71a0*/  FFMA.FTZ R50, R237, R164, R50 ;  /* 0x000000a4ed327223 */ /* 0x000fe20000010032 */
[----:B------:R-:W-:Y:S01]  /*71b0*/  FFMA.FTZ R59, R236, R165, R59 ;  /* 0x000000a5ec3b7223 */ /* 0x000fe2000001003b */
[C---:B------:R-:W-:Y:S01]  /*71c0*/  HMMA.16816.F32 R160, R28.reuse, R24, R160 ;  /* 0x000000181ca0723c */ /* 0x040fe200000018a0 */
[----:B------:R-:W5:Y:S01]  /*71d0*/  MUFU.EX2 R187, R187 ;  /* 0x000000bb00bb7308 */ /* 0x000f620000000800 */
[----:B------:R-:W-:Y:S01]  /*71e0*/  FFMA.FTZ R38, R235, R41, R38 ;  /* 0x00000029eb267223 */ /* 0x000fe20000010026 */
[----:B------:R-:W-:Y:S01]  /*71f0*/  FFMA.FTZ R39, R233, R39, R34 ;  /* 0x00000027e9277223 */ /* 0x000fe20000010022 */
[----:B------:R-:W-:Y:S01]  /*7200*/  FFMA.FTZ R170, R170, UR6, -R66 ;  /* 0x00000006aaaa7c23 */ /* 0x000fe20008010842 */
[----:B------:R-:W-:Y:S01]  /*7210*/  MUFU.EX2 R189, R189 ;  /* 0x000000bd00bd7308 */ /* 0x000fe20000000800 */
[----:B------:R-:W-:Y:S01]  /*7220*/  FADD.FTZ R53, R53, R50 ;  /* 0x0000003235357221 */ /* 0x000fe20000010000 */
[----:B------:R-:W-:Y:S01]  /*7230*/  FADD.FTZ R59, R62, R59 ;  /* 0x0000003b3e3b7221 */ /* 0x000fe20000010000 */
[C---:B------:R-:W-:Y:S01]  /*7240*/  HMMA.16816.F32 R148, R28.reuse, R26, R148 ;  /* 0x0000001a1c94723c */ /* 0x040fe20000001894 */
[----:B------:R-:W5:Y:S01]  /*7250*/  LDSM.16.MT88.4 R24, [R218+0x9400] ;  /* 0x00940000da18783b */ /* 0x000f620000004200 */
[----:B------:R-:W-:Y:S01]  /*7260*/  MUFU.EX2 R202, R202 ;  /* 0x000000ca00ca7308 */ /* 0x000fe20000000800 */
[----:B------:R-:W-:Y:S01]  /*7270*/  FADD.FTZ R35, R35, R38 ;  /* 0x0000002623237221 */ /* 0x000fe20000010000 */
[----:B------:R-:W-:Y:S01]  /*7280*/  FADD.FTZ R32, R32, R39 ;  /* 0x0000002720207221 */ /* 0x000fe20000010000 */
[----:B------:R-:W-:Y:S01]  /*7290*/  FADD.FTZ R54, R54, R53 ;  /* 0x0000003536367221 */ /* 0x000fe20000010000 */
[----:B------:R-:W-:Y:S01]  /*72a0*/  MUFU.EX2 R191, R191 ;  /* 0x000000bf00bf7308 */ /* 0x000fe20000000800 */
[----:B------:R-:W-:Y:S01]  /*72b0*/  FADD.FTZ R64, R64, R59 ;  /* 0x0000003b40407221 */ /* 0x000fe20000010000 */
[C---:B------:R-:W-:Y:S01]  /*72c0*/  HMMA.16816.F32 R68, R28.reuse, R20, R68 ;  /* 0x000000141c44723c */ /* 0x040fe20000001844 */
[----:B------:R-:W-:Y:S01]  /*72d0*/  FADD.FTZ R36, R36, R35 ;  /* 0x0000002324247221 */ /* 0x000fe20000010000 */
[----:B------:R-:W5:Y:S01]  /*72e0*/  MUFU.EX2 R204, R204 ;  /* 0x000000cc00cc7308 */ /* 0x000f620000000800 */
[----:B------:R-:W-:Y:S01]  /*72f0*/  FADD.FTZ R37, R37, R32 ;  /* 0x0000002025257221 */ /* 0x000fe20000010000 */
[----:B------:R-:W-:Y:S01]  /*7300*/  FADD.FTZ R57, R57, R54 ;  /* 0x0000003639397221 */ /* 0x000fe20000010000 */
[----:B------:R-:W-:Y:S01]  /*7310*/  FADD.FTZ R64, R67, R64 ;  /* 0x0000004043407221 */ /* 0x000fe20000010000 */
[----:B------:R-:W-:Y:S01]  /*7320*/  MUFU.EX2 R193, R193 ;  /* 0x000000c100c17308 */ /* 0x000fe20000000800 */
[----:B------:R-:W-:Y:S01]  /*7330*/  FADD.FTZ R33, R33, R36 ;  /* 0x0000002421217221 */ /* 0x000fe20000010000 */
[C---:B------:R-:W-:Y:S01]  /*7340*/  HMMA.16816.F32 R80, R28.reuse, R22, R80 ;  /* 0x000000161c50723c */ /* 0x040fe20000001850 */
[----:B------:R-:W5:Y:S01]  /*7350*/  LDSM.16.MT88.4 R20, [R52+0x400] ;  /* 0x000400003414783b */ /* 0x000f620000004200 */
[----:B------:R-:W5:Y:S01]  /*7360*/  MUFU.EX2 R206, R206 ;  /* 0x000000ce00ce7308 */ /* 0x000f620000000800 */
[----:B------:R-:W-:Y:S01]  /*7370*/  FADD.FTZ R37, R40, R37 ;  /* 0x0000002528257221 */ /* 0x000fe20000010000 */
[--C-:B------:R-:W-:Y:S01]  /*7380*/  FFMA.FTZ R56, R56, UR6, -R65.reuse ;  /* 0x0000000638387c23 */ /* 0x100fe20008010841 */
[----:B------:R-:W-:Y:S01]  /*7390*/  FFMA.FTZ R61, R61, UR6, -R65 ;  /* 0x000000063d3d7c23 */ /* 0x000fe20008010841 */
[----:B------:R-:W-:Y:S01]  /*73a0*/  MUFU.EX2 R181, R181 ;  /* 0x000000b500b57308 */ /* 0x000fe20000000800 */
[--C-:B------:R-:W-:Y:S01]  /*73b0*/  FFMA.FTZ R182, R49, UR6, -R51.reuse ;  /* 0x0000000631b67c23 */ /* 0x100fe20008010833 */
[----:B------:R-:W-:Y:S01]  /*73c0*/  HMMA.16816.F32 R84, R28, R16, R84 ;  /* 0x000000101c54723c */ /* 0x000fe20000001854 */
[----:B------:R-:W-:Y:S01]  /*73d0*/  FFMA.FTZ R49, R47, UR6, -R51 ;  /* 0x000000062f317c23 */ /* 0x000fe20008010833 */
[----:B------:R-:W5:Y:S01]  /*73e0*/  MUFU.EX2 R208, R208 ;  /* 0x000000d000d07308 */ /* 0x000f620000000800 */
[----:B------:R-:W-:-:S03]  /*73f0*/  MOV R165, R0 ;  /* 0x0000000000a57202 */ /* 0x000fc60000000f00 */
[----:B------:R-:W-:Y:S02]  /*7400*/  MUFU.EX2 R185, R185 ;  /* 0x000000b900b97308 */ /* 0x000fe40000000800 */
[C---:B------:R-:W-:Y:S01]  /*7410*/  HMMA.16816.F32 R96, R28.reuse, R18, R96 ;  /* 0x000000121c60723c */ /* 0x040fe20000001860 */
[----:B------:R-:W5:Y:S01]  /*7420*/  LDSM.16.MT88.4 R16, [R218+0xa400] ;  /* 0x00a40000da10783b */ /* 0x000f620000004200 */
[----:B------:R-:W-:Y:S04]  /*7430*/  MUFU.EX2 R180, R180 ;  /* 0x000000b400b47308 */ /* 0x000fe80000000800 */
[----:B------:R-:W-:Y:S02]  /*7440*/  MUFU.EX2 R195, R195 ;  /* 0x000000c300c37308 */ /* 0x000fe40000000800 */
[C---:B------:R-:W-:Y:S02]  /*7450*/  HMMA.16816.F32 R100, R28.reuse, R12, R100 ;  /* 0x0000000c1c64723c */ /* 0x040fe40000001864 */
[----:B------:R-:W-:Y:S04]  /*7460*/  MUFU.EX2 R172, R172 ;  /* 0x000000ac00ac7308 */ /* 0x000fe80000000800 */
[----:B------:R-:W-:Y:S02]  /*7470*/  MUFU.EX2 R197, R197 ;  /* 0x000000c500c57308 */ /* 0x000fe40000000800 */
[C---:B------:R-:W-:Y:S01]  /*7480*/  HMMA.16816.F32 R112, R28.reuse, R14, R112 ;  /* 0x0000000e1c70723c */ /* 0x040fe20000001870 */
[----:B------:R-:W5:Y:S01]  /*7490*/  LDSM.16.MT88.4 R12, [R52+0x1400] ;  /* 0x00140000340c783b */ /* 0x000f620000004200 */
[----:B------:R2:W-:Y:S04]  /*74a0*/  MUFU.EX2 R176, R178 ;  /* 0x000000b200b07308 */ /* 0x0005e80000000800 */
[----:B------:R-:W-:Y:S02]  /*74b0*/  MUFU.EX2 R199, R199 ;  /* 0x000000c700c77308 */ /* 0x000fe40000000800 */
[C---:B------:R-:W-:Y:S02]  /*74c0*/  HMMA.16816.F32 R116, R28.reuse, R8, R116 ;  /* 0x000000081c74723c */ /* 0x040fe40000001874 */
[----:B------:R-:W-:Y:S04]  /*74d0*/  MUFU.EX2 R174, R174 ;  /* 0x000000ae00ae7308 */ /* 0x000fe80000000800 */
[----:B------:R-:W-:Y:S02]  /*74e0*/  MUFU.EX2 R201, R201 ;  /* 0x000000c900c97308 */ /* 0x000fe40000000800 */
[----:B------:R-:W-:Y:S01]  /*74f0*/  HMMA.16816.F32 R128, R28, R10, R128 ;  /* 0x0000000a1c80723c */ /* 0x000fe20000001880 */
[----:B------:R-:W5:Y:S01]  /*7500*/  LDSM.16.MT88.4 R8, [R218+0xb400] ;  /* 0x00b40000da08783b */ /* 0x000f620000004200 */
[----:B------:R-:W-:Y:S01]  /*7510*/  MUFU.EX2 R170, R170 ;  /* 0x000000aa00aa7308 */ /* 0x000fe20000000800 */
[----:B--2---:R-:W-:-:S03]  /*7520*/  FFMA.FTZ R178, R48, UR6, -R51 ;  /* 0x0000000630b27c23 */ /* 0x004fc60008010833 */
[----:B------:R-:W-:Y:S02]  /*7530*/  MUFU.EX2 R56, R56 ;  /* 0x0000003800387308 */ /* 0x000fe40000000800 */
[C---:B------:R-:W-:Y:S02]  /*7540*/  HMMA.16816.F32 R144, R28.reuse, R4, R144 ;  /* 0x000000041c90723c */ /* 0x040fe40000001890 */
[----:B------:R-:W-:Y:S04]  /*7550*/  MUFU.EX2 R61, R61 ;  /* 0x0000003d003d7308 */ /* 0x000fe80000000800 */
[----:B------:R-:W-:Y:S02]  /*7560*/  MUFU.EX2 R48, R182 ;  /* 0x000000b600307308 */ /* 0x000fe40000000800 */
[----:B------:R-:W-:Y:S01]  /*7570*/  HMMA.16816.F32 R136, R28, R6, R136 ;  /* 0x000000061c88723c */ /* 0x000fe20000001888 */
[----:B------:R-:W2:Y:S01]  /*7580*/  LDSM.16.MT88.4 R4, [R52+0x2400] ;  /* 0x002400003404783b */ /* 0x000ea20000004200 */
[----:B------:R-:W-:Y:S01]  /*7590*/  F2FP.F16.F32.PACK_AB R28, R173, R166 ;  /* 0x000000a6ad1c723e */ /* 0x000fe200000000ff */
[----:B------:R-:W-:Y:S01]  /*75a0*/  FADD.FTZ R166, R166, R33 ;  /* 0x00000021a6a67221 */ /* 0x000fe20000010000 */
[----:B---3--:R-:W-:Y:S01]  /*75b0*/  F2FP.F16.F32.PACK_AB R30, R167, R168 ;  /* 0x000000a8a71e723e */ /* 0x008fe200000000ff */
[----:B------:R-:W-:Y:S01]  /*75c0*/  MUFU.EX2 R47, R178 ;  /* 0x000000b2002f7308 */ /* 0x000fe20000000800 */
[----:B-1----:R-:W-:Y:S01]  /*75d0*/  F2FP.F16.F32.PACK_AB R29, R177, R192 ;  /* 0x000000c0b11d723e */ /* 0x002fe200000000ff */
[----:B------:R-:W-:Y:S01]  /*75e0*/  FADD.FTZ R192, R192, R37 ;  /* 0x00000025c0c07221 */ /* 0x000fe20000010000 */
[----:B----4-:R-:W-:Y:S01]  /*75f0*/  F2FP.F16.F32.PACK_AB R31, R194, R175 ;  /* 0x000000afc21f723e */ /* 0x010fe200000000ff */
[----:B------:R-:W-:Y:S01]  /*7600*/  FADD.FTZ R173, R173, R166 ;  /* 0x000000a6adad7221 */ /* 0x000fe20000010000 */
[----:B------:R-:W-:Y:S01]  /*7610*/  MOV R166, R212 ;  /* 0x000000d400a67202 */ /* 0x000fe20000000f00 */
[----:B------:R-:W-:-:S02]  /*7620*/  FADD.FTZ R192, R177, R192 ;  /* 0x000000c0b1c07221 */ /* 0x000fc40000010000 */
[----:B------:R-:W-:Y:S02]  /*7630*/  FADD.FTZ R168, R168, R173 ;  /* 0x000000ada8a87221 */ /* 0x000fe40000010000 */
[----:B-----5:R-:W-:Y:S01]  /*7640*/  HMMA.16816.F32 R156, R28, R24, R156 ;  /* 0x000000181c9c723c */ /* 0x020fe2000000189c */
[----:B------:R-:W-:Y:S01]  /*7650*/  FADD.FTZ R175, R175, R192 ;  /* 0x000000c0afaf7221 */ /* 0x000fe20000010000 */
[----:B------:R-:W-:Y:S01]  /*7660*/  FADD.FTZ R168, R167, R168 ;  /* 0x000000a8a7a87221 */ /* 0x000fe20000010000 */
[----:B------:R-:W-:Y:S02]  /*7670*/  MOV R167, R213 ;  /* 0x000000d500a77202 */ /* 0x000fe40000000f00 */
[----:B------:R-:W-:-:S03]  /*7680*/  FADD.FTZ R194, R194, R175 ;  /* 0x000000afc2c27221 */ /* 0x000fc60000010000 */
        /* <DEDUP_REMOVED lines=9> */
[C---:B--2---:R-:W-:Y:S08]  /*7720*/  HMMA.16816.F32 R132, R28.reuse, R4, R132 ;  /* 0x000000041c84723c */ /* 0x044ff00000001884 */
        /* <DEDUP_REMOVED lines=12> */
[--C-:B------:R-:W-:Y:S01]  /*77f0*/  FFMA.FTZ R13, R183, UR6, -R66.reuse ;  /* 0x00000006b70d7c23 */ /* 0x100fe20008010842 */
[----:B------:R-:W-:Y:S01]  /*7800*/  FFMA.FTZ R12, R179, UR6, -R66 ;  /* 0x00000006b30c7c23 */ /* 0x000fe20008010842 */
[----:B------:R-:W-:Y:S01]  /*7810*/  FFMA.FTZ R183, R188, UR6, -R65 ;  /* 0x00000006bcb77c23 */ /* 0x000fe20008010841 */
[----:B------:R-:W-:Y:S01]  /*7820*/  FADD.FTZ R189, R202, R189 ;  /* 0x000000bdcabd7221 */ /* 0x000fe20000010000 */
[----:B------:R-:W-:Y:S01]  /*7830*/  MUFU.EX2 R179, R13 ;  /* 0x0000000d00b37308 */ /* 0x000fe20000000800 */
[----:B------:R-:W-:-:S02]  /*7840*/  FADD.FTZ R193, R206, R193 ;  /* 0x000000c1cec17221 */ /* 0x000fc40000010000 */
[----:B------:R-:W-:Y:S01]  /*7850*/  HMMA.16816.F32 R116, R28, R8, R116 ;  /* 0x000000081c74723c */ /* 0x000fe20000001874 */
[--C-:B------:R-:W-:Y:S01]  /*7860*/  FFMA.FTZ R8, R196, UR6, -R65.reuse ;  /* 0x00000006c4087c23 */ /* 0x100fe20008010841 */
[----:B------:R1:W2:Y:S01]  /*7870*/  MUFU.EX2 R188, R12 ;  /* 0x0000000c00bc7308 */ /* 0x0002a20000000800 */
[----:B------:R-:W-:-:S03]  /*7880*/  FFMA.FTZ R196, R198, UR6, -R65 ;  /* 0x00000006c6c47c23 */ /* 0x000fc60008010841 */
[----:B------:R3:W-:Y:S02]  /*7890*/  MUFU.EX2 R190, R8 ;  /* 0x0000000800be7308 */ /* 0x0007e40000000800 */
[C---:B------:R-:W-:Y:S02]  /*78a0*/  HMMA.16816.F32 R160, R28.reuse, R24, R160 ;  /* 0x000000181ca0723c */ /* 0x040fe400000018a0 */
[----:B------:R-:W4:Y:S04]  /*78b0*/  MUFU.EX2 R183, R183 ;  /* 0x000000b700b77308 */ /* 0x000f280000000800 */
[----:B------:R-:W5:Y:S02]  /*78c0*/  MUFU.EX2 R196, R196 ;  /* 0x000000c400c47308 */ /* 0x000f640000000800 */
[C---:B------:R-:W-:Y:S01]  /*78d0*/  HMMA.16816.F32 R148, R28.reuse, R26, R148 ;  /* 0x0000001a1c94723c */ /* 0x040fe20000001894 */
[----:B------:R-:W5:Y:S07]  /*78e0*/  LDSM.16.MT88.4 R24, [R218+0x9800] ;  /* 0x00980000da18783b */ /* 0x000f6e0000004200 */
[C---:B------:R-:W-:Y:S08]  /*78f0*/  HMMA.16816.F32 R68, R28.reuse, R20, R68 ;  /* 0x000000141c44723c */ /* 0x040ff00000001844 */
[C---:B------:R-:W-:Y:S01]  /*7900*/  HMMA.16816.F32 R80, R28.reuse, R22, R80 ;  /* 0x000000161c50723c */ /* 0x040fe20000001850 */
[----:B------:R-:W5:Y:S07]  /*7910*/  LDSM.16.MT88.4 R20, [R52+0x800] ;  /* 0x000800003414783b */ /* 0x000f6e0000004200 */
[C---:B------:R-:W-:Y:S08]  /*7920*/  HMMA.16816.F32 R84, R28.reuse, R16, R84 ;  /* 0x000000101c54723c */ /* 0x040ff00000001854 */
[C---:B------:R-:W-:Y:S01]  /*7930*/  HMMA.16816.F32 R96, R28.reuse, R18, R96 ;  /* 0x000000121c60723c */ /* 0x040fe20000001860 */
[----:B------:R-:W5:Y:S07]  /*7940*/  LDSM.16.MT88.4 R16, [R218+0xa800] ;  /* 0x00a80000da10783b */ /* 0x000f6e0000004200 */
[C---:B------:R-:W-:Y:S01]  /*7950*/  HMMA.16816.F32 R112, R28.reuse, R14, R112 ;  /* 0x0000000e1c70723c */ /* 0x040fe20000001870 */
[----:B-1----:R-:W1:Y:S07]  /*7960*/  LDSM.16.MT88.4 R12, [R52+0x1800] ;  /* 0x00180000340c783b */ /* 0x002e6e0000004200 */
[C---:B------:R-:W-:Y:S01]  /*7970*/  HMMA.16816.F32 R128, R28.reuse, R10, R128 ;  /* 0x0000000a1c80723c */ /* 0x040fe20000001880 */
[----:B---3--:R-:W3:Y:S07]  /*7980*/  LDSM.16.MT88.4 R8, [R218+0xb800] ;  /* 0x00b80000da08783b */ /* 0x008eee0000004200 */
[C---:B------:R-:W-:Y:S08]  /*7990*/  HMMA.16816.F32 R144, R28.reuse, R4, R144 ;  /* 0x000000041c90723c */ /* 0x040ff00000001890 */
[----:B------:R-:W-:Y:S01]  /*79a0*/  HMMA.16816.F32 R136, R28, R6, R136 ;  /* 0x000000061c88723c */ /* 0x000fe20000001888 */
[----:B------:R-:W3:Y:S01]  /*79b0*/  LDSM.16.MT88.4 R4, [R52+0x2800] ;  /* 0x002800003404783b */ /* 0x000ee20000004200 */
[----:B------:R-:W-:Y:S01]  /*79c0*/  F2FP.F16.F32.PACK_AB R28, R208, R181 ;  /* 0x000000b5d01c723e */ /* 0x000fe200000000ff */
[----:B------:R-:W-:Y:S01]  /*79d0*/  FADD.FTZ R181, R181, R168 ;  /* 0x000000a8b5b57221 */ /* 0x000fe20000010000 */
[----:B--2---:R-:W-:-:S02]  /*79e0*/  F2FP.F16.F32.PACK_AB R30, R188, R179 ;  /* 0x000000b3bc1e723e */ /* 0x004fc400000000ff */
[----:B----4-:R-:W-:Y:S01]  /*79f0*/  F2FP.F16.F32.PACK_AB R29, R190, R183 ;  /* 0x000000b7be1d723e */ /* 0x010fe200000000ff */
[----:B------:R-:W-:Y:S01]  /*7a00*/  FADD.FTZ R183, R183, R194 ;  /* 0x000000c2b7b77221 */ /* 0x000fe20000010000 */
[----:B-----5:R-:W-:Y:S01]  /*7a10*/  F2FP.F16.F32.PACK_AB R31, R196, R185 ;  /* 0x000000b9c41f723e */ /* 0x020fe200000000ff */
[----:B------:R-:W-:Y:S01]  /*7a20*/  FADD.FTZ R208, R208, R181 ;  /* 0x000000b5d0d07221 */ /* 0x000fe20000010000 */
[----:B------:R-:W-:Y:S01]  /*7a30*/  MOV R168, R214 ;  /* 0x000000d600a87202 */ /* 0x000fe20000000f00 */
[----:B------:R-:W-:Y:S02]  /*7a40*/  FADD.FTZ R190, R190, R183 ;  /* 0x000000b7bebe7221 */ /* 0x000fe40000010000 */
[----:B------:R-:W-:Y:S02]  /*7a50*/  FADD.FTZ R179, R179, R208 ;  /* 0x000000d0b3b37221 */ /* 0x000fe40000010000 */
[----:B------:R-:W-:Y:S01]  /*7a60*/  HMMA.16816.F32 R156, R28, R24, R156 ;  /* 0x000000181c9c723c */ /* 0x000fe2000000189c */
[----:B------:R-:W-:Y:S01]  /*7a70*/  FADD.FTZ R185, R185, R190 ;  /* 0x000000beb9b97221 */ /* 0x000fe20000010000 */
[----:B------:R-:W-:-:S03]  /*7a80*/  FADD.FTZ R179, R188, R179 ;  /* 0x000000b3bcb37221 */ /* 0x000fc60000010000 */
[----:B------:R-:W-:-:S03]  /*7a90*/  FADD.FTZ R185, R196, R185 ;  /* 0x000000b9c4b97221 */ /* 0x000fc60000010000 */
[C---:B------:R-:W-:Y:S08]  /*7aa0*/  HMMA.16816.F32 R152, R28.reuse, R26, R152 ;  /* 0x0000001a1c98723c */ /* 0x040ff00000001898 */
[C---:B------:R-:W-:Y:S08]  /*7ab0*/  HMMA.16816.F32 R72, R28.reuse, R20, R72 ;  /* 0x000000141c48723c */ /* 0x040ff00000001848 */
[C---:B------:R-:W-:Y:S08]  /*7ac0*/  HMMA.16816.F32 R76, R28.reuse, R22, R76 ;  /* 0x000000161c4c723c */ /* 0x040ff0000000184c */
[C---:B------:R-:W-:Y:S08]  /*7ad0*/  HMMA.16816.F32 R88, R28.reuse, R16, R88 ;  /* 0x000000101c58723c */ /* 0x040ff00000001858 */
[C---:B------:R-:W-:Y:S08]  /*7ae0*/  HMMA.16816.F32 R92, R28.reuse, R18, R92 ;  /* 0x000000121c5c723c */ /* 0x040ff0000000185c */
[C---:B-1----:R-:W-:Y:S08]  /*7af0*/  HMMA.16816.F32 R104, R28.reuse, R12, R104 ;  /* 0x0000000c1c68723c */ /* 0x042ff00000001868 */
[C---:B------:R-:W-:Y:S08]  /*7b00*/  HMMA.16816.F32 R108, R28.reuse, R14, R108 ;  /* 0x0000000e1c6c723c */ /* 0x040ff0000000186c */
[C---:B---3--:R-:W-:Y:S08]  /*7b10*/  HMMA.16816.F32 R120, R28.reuse, R8, R120 ;  /* 0x000000081c78723c */ /* 0x048ff00000001878 */
        /* <DEDUP_REMOVED lines=18> */
[----:B------:R-:W1:Y:S01]  /*7c40*/  MUFU.EX2 R169, R12 ;  /* 0x0000000c00a97308 */ /* 0x000e620000000800 */
[----:B------:R-:W-:-:S02]  /*7c50*/  FADD.FTZ R201, R201, R174 ;  /* 0x000000aec9c97221 */ /* 0x000fc40000010000 */
[----:B------:R-:W-:Y:S01]  /*7c60*/  HMMA.16816.F32 R112, R28, R14, R112 ;  /* 0x0000000e1c70723c */ /* 0x000fe20000001870 */
[----:B------:R-:W-:Y:S01]  /*7c70*/  FFMA.FTZ R14, R60, UR6, -R66 ;  /* 0x000000063c0e7c23 */ /* 0x000fe20008010842 */
[----:B------:R-:W-:Y:S01]  /*7c80*/  FFMA.FTZ R66, R63, UR6, -R65 ;  /* 0x000000063f427c23 */ /* 0x000fe20008010841 */
[----:B------:R-:W-:Y:S01]  /*7c90*/  MUFU.EX2 R60, R13 ;  /* 0x0000000d003c7308 */ /* 0x000fe20000000800 */
[----:B------:R-:W-:-:S03]  /*7ca0*/  FFMA.FTZ R65, R45, UR6, -R55 ;  /* 0x000000062d417c23 */ /* 0x000fc60008010837 */
[----:B------:R2:W3:Y:S01]  /*7cb0*/  MUFU.EX2 R63, R14 ;  /* 0x0000000e003f7308 */ /* 0x0004e20000000800 */
[C---:B------:R-:W-:Y:S03]  /*7cc0*/  HMMA.16816.F32 R160, R28.reuse, R24, R160 ;  /* 0x000000181ca0723c */ /* 0x040fe600000018a0 */
[----:B------:R4:W-:Y:S04]  /*7cd0*/  MUFU.EX2 R58, R66 ;  /* 0x00000042003a7308 */ /* 0x0009e80000000800 */
[----:B------:R-:W5:Y:S01]  /*7ce0*/  MUFU.EX2 R171, R171 ;  /* 0x000000ab00ab7308 */ /* 0x000f620000000800 */
[C---:B------:R-:W-:Y:S01]  /*7cf0*/  HMMA.16816.F32 R148, R28.reuse, R26, R148 ;  /* 0x0000001a1c94723c */ /* 0x040fe20000001894 */
[----:B------:R-:W5:Y:S04]  /*7d00*/  LDSM.16.MT88.4 R24, [R218+0x9c00] ;  /* 0x009c0000da18783b */ /* 0x000f680000004200 */
[----:B--2---:R-:W-:Y:S03]  /*7d10*/  LDSM.16.MT88.4 R12, [R52+0x1c00] ;  /* 0x001c0000340c783b */ /* 0x004fe60000004200 */
[C---:B------:R-:W-:Y:S01]  /*7d20*/  HMMA.16816.F32 R68, R28.reuse, R20, R68 ;  /* 0x000000141c44723c */ /* 0x040fe20000001844 */
[----:B----4-:R-:W-:Y:S01]  /*7d30*/  FFMA.FTZ R66, R46, UR6, -R51 ;  /* 0x000000062e427c23 */ /* 0x010fe20008010833 */
[----:B------:R-:W-:Y:S01]  /*7d40*/  FFMA.FTZ R51, R44, UR6, -R55 ;  /* 0x000000062c337c23 */ /* 0x000fe20008010837 */
[----:B------:R-:W-:Y:S04]  /*7d50*/  MUFU.EX2 R46, R49 ;  /* 0x00000031002e7308 */ /* 0x000fe80000000800 */
[----:B------:R-:W-:Y:S01]  /*7d60*/  MUFU.EX2 R44, R65 ;  /* 0x00000041002c7308 */ /* 0x000fe20000000800 */
[C---:B------:R-:W-:Y:S01]  /*7d70*/  HMMA.16816.F32 R80, R28.reuse, R22, R80 ;  /* 0x000000161c50723c */ /* 0x040fe20000001850 */
[----:B------:R-:W2:Y:S02]  /*7d80*/  LDSM.16.MT88.4 R20, [R52+0xc00] ;  /* 0x000c00003414783b */ /* 0x000ea40000004200 */
[----:B------:R-:W-:Y:S05]  /*7d90*/  MUFU.EX2 R45, R66 ;  /* 0x00000042002d7308 */ /* 0x000fea0000000800 */
[C---:B------:R-:W-:Y:S08]  /*7da0*/  HMMA.16816.F32 R84, R28.reuse, R16, R84 ;  /* 0x000000101c54723c */ /* 0x040ff00000001854 */
[C---:B------:R-:W-:Y:S01]  /*7db0*/  HMMA.16816.F32 R96, R28.reuse, R18, R96 ;  /* 0x000000121c60723c */ /* 0x040fe20000001860 */
[----:B------:R-:W4:Y:S07]  /*7dc0*/  LDSM.16.MT88.4 R16, [R218+0xac00] ;  /* 0x00ac0000da10783b */ /* 0x000f2e0000004200 */
[C---:B------:R-:W-:Y:S08]  /*7dd0*/  HMMA.16816.F32 R116, R28.reuse, R8, R116 ;  /* 0x000000081c74723c */ /* 0x040ff00000001874 */
[C---:B------:R-:W-:Y:S01]  /*7de0*/  HMMA.16816.F32 R128, R28.reuse, R10, R128 ;  /* 0x0000000a1c80723c */ /* 0x040fe20000001880 */
[----:B------:R-:W4:Y:S07]  /*7df0*/  LDSM.16.MT88.4 R8, [R218+0xbc00] ;  /* 0x00bc0000da08783b */ /* 0x000f2e0000004200 */
[C---:B------:R-:W-:Y:S08]  /*7e00*/  HMMA.16816.F32 R144, R28.reuse, R4, R144 ;  /* 0x000000041c90723c */ /* 0x040ff00000001890 */
[----:B------:R-:W-:Y:S01]  /*7e10*/  HMMA.16816.F32 R136, R28, R6, R136 ;  /* 0x000000061c88723c */ /* 0x000fe20000001888 */
[----:B------:R2:W4:Y:S01]  /*7e20*/  LDSM.16.MT88.4 R4, [R52+0x2c00] ;  /* 0x002c00003404783b */ /* 0x0005220000004200 */
[----:B-1----:R-:W-:Y:S01]  /*7e30*/  F2FP.F16.F32.PACK_AB R28, R169, R170 ;  /* 0x000000aaa91c723e */ /* 0x002fe200000000ff */
[----:B------:R-:W-:Y:S01]  /*7e40*/  FADD.FTZ R170, R170, R179 ;  /* 0x000000b3aaaa7221 */ /* 0x000fe20000010000 */
[----:B---3--:R-:W-:-:S02]  /*7e50*/  F2FP.F16.F32.PACK_AB R30, R63, R60 ;  /* 0x0000003c3f1e723e */ /* 0x008fc400000000ff */
[----:B-----5:R-:W-:Y:S01]  /*7e60*/  F2FP.F16.F32.PACK_AB R29, R171, R58 ;  /* 0x0000003aab1d723e */ /* 0x020fe200000000ff */
[----:B------:R-:W-:Y:S01]  /*7e70*/  FADD.FTZ R58, R58, R185 ;  /* 0x000000b93a3a7221 */ /* 0x000fe20000010000 */
[----:B------:R-:W-:Y:S01]  /*7e80*/  F2FP.F16.F32.PACK_AB R31, R61, R56 ;  /* 0x000000383d1f723e */ /* 0x000fe200000000ff */
[----:B------:R-:W-:Y:S02]  /*7e90*/  FADD.FTZ R169, R169, R170 ;  /* 0x000000aaa9a97221 */ /* 0x000fe40000010000 */
[----:B------:R-:W-:Y:S02]  /*7ea0*/  FADD.FTZ R171, R171, R58 ;  /* 0x0000003aabab7221 */ /* 0x000fe40000010000 */
[----:B------:R-:W-:Y:S02]  /*7eb0*/  FADD.FTZ R60, R60, R169 ;  /* 0x000000a93c3c7221 */ /* 0x000fe40000010000 */
[----:B------:R-:W-:Y:S01]  /*7ec0*/  HMMA.16816.F32 R156, R28, R24, R156 ;  /* 0x000000181c9c723c */ /* 0x000fe2000000189c */
[----:B------:R-:W-:Y:S01]  /*7ed0*/  FADD.FTZ R56, R56, R171 ;  /* 0x000000ab38387221 */ /* 0x000fe20000010000 */
[----:B------:R-:W-:-:S03]  /*7ee0*/  FADD.FTZ R235, R63, R60 ;  /* 0x0000003c3feb7221 */ /* 0x000fc60000010000 */
[----:B------:R-:W-:-:S03]  /*7ef0*/  FADD.FTZ R233, R61, R56 ;  /* 0x000000383de97221 */ /* 0x000fc60000010000 */
[C---:B------:R-:W-:Y:S01]  /*7f00*/  HMMA.16816.F32 R152, R28.reuse, R26, R152 ;  /* 0x0000001a1c98723c */ /* 0x040fe20000001898 */
[--C-:B--2---:R-:W-:Y:S01]  /*7f10*/  FFMA.FTZ R52, R43, UR6, -R55.reuse ;  /* 0x000000062b347c23 */ /* 0x104fe20008010837 */
[----:B------:R-:W-:Y:S01]  /*7f20*/  FFMA.FTZ R55, R42, UR6, -R55 ;  /* 0x000000062a377c23 */ /* 0x000fe20008010837 */
[----:B------:R-:W1:Y:S04]  /*7f30*/  MUFU.EX2 R43, R51 ;  /* 0x00000033002b7308 */ /* 0x000e680000000800 */
[----:B------:R-:W-:Y:S01]  /*7f40*/  MUFU.EX2 R42, R52 ;  /* 0x00000034002a7308 */ /* 0x000fe20000000800 */
[C---:B------:R-:W-:Y:S03]  /*7f50*/  HMMA.16816.F32 R72, R28.reuse, R20, R72 ;  /* 0x000000141c48723c */ /* 0x040fe60000001848 */
[----:B------:R-:W2:Y:S05]  /*7f60*/  MUFU.EX2 R49, R55 ;  /* 0x0000003700317308 */ /* 0x000eaa0000000800 */
        /* <DEDUP_REMOVED lines=11> */
[----:B-1----:R-:W-:Y:S01]  /*8020*/  F2FP.F16.F32.PACK_AB R29, R43, R44 ;  /* 0x0000002c2b1d723e */ /* 0x002fe200000000ff */
        /* <DEDUP_REMOVED lines=23> */
[----:B------:R-:W1:Y:S01]  /*81a0*/  LDC.64 R4, c[0x0][0x3c0] ;  /* 0x0000f000ff047b82 */ /* 0x000e620000000a00 */
[----:B------:R-:W-:-:S04]  /*81b0*/  DEPBAR.LE SB0, 0x0 ;  /* 0x000080000000791a */ /* 0x000fc80000000000 */
[----:B------:R-:W-:-:S04]  /*81c0*/  VIADD R7, R217, 0xfffffffd ;  /* 0xfffffffdd9077836 */ /* 0x000fc80000000000 */
[----:B-1----:R-:W-:-:S04]  /*81d0*/  IMAD.WIDE.U32 R10, R7, R4, RZ ;  /* 0x00000004070a7225 */ /* 0x002fc800078e00ff */
        /* <DEDUP_REMOVED lines=8> */
[----:B------:R-:W-:-:S04]  /*8260*/  LEA R4, P0, R8, R225, 0x1 ;  /* 0x000000e108047211 */ /* 0x000fc800078008ff */
[----:B------:R-:W-:Y:S01]  /*8270*/  LEA.HI.X R5, R8, R224, R5, 0x1, P0 ;  /* 0x000000e008057211 */ /* 0x000fe200000f0c05 */
        /* <DEDUP_REMOVED lines=10> */
[----:B------:R-:W3:Y:S04]  /*8320*/  LDSM.16.M88.4 R180, [R219+0x6000] ;  /* 0x00600000dbb4783b */ /* 0x000ee80000000200 */
[----:B------:R-:W4:Y:S04]  /*8330*/  LDSM.16.M88.4 R60, [R220+0x1000] ;  /* 0x00100000dc3c783b */ /* 0x000f280000000200 */
[----:B------:R-:W5:Y:S04]  /*8340*/  LDSM.16.M88.4 R172, [R219+0x6400] ;  /* 0x00640000dbac783b */ /* 0x000f680000000200 */
[----:B------:R-:W1:Y:S04]  /*8350*/  LDSM.16.M88.4 R164, [R219+0x6800] ;  /* 0x00680000dba4783b */ /* 0x000e680000000200 */
[----:B------:R-:W2:Y:S04]  /*8360*/  LDSM.16.M88.4 R188, [R219+0x6c00] ;  /* 0x006c0000dbbc783b */ /* 0x000ea80000000200 */
[----:B------:R-:W-:Y:S04]  /*8370*/  LDSM.16.M88.4 R48, [R239+0x6000] ;  /* 0x00600000ef30783b */ /* 0x000fe80000000200 */
[----:B------:R-:W2:Y:S04]  /*8380*/  LDSM.16.M88.4 R52, [R240+0x1000] ;  /* 0x00100000f034783b */ /* 0x000ea80000000200 */
[----:B------:R-:W2:Y:S04]  /*8390*/  LDSM.16.M88.4 R44, [R239+0x6400] ;  /* 0x00640000ef2c783b */ /* 0x000ea80000000200 */
        /* <DEDUP_REMOVED lines=10> */
[----:B------:R-:W-:Y:S04]  /*8440*/  LDSM.16.M88.4 R208, [R220+0x2000] ;  /* 0x00200000dcd0783b */ /* 0x000fe80000000200 */
[----:B------:R-:W0:Y:S01]  /*8450*/  LDGDEPBAR ;  /* 0x00000000000079af */ /* 0x000e220000000000 */
[C---:B-----5:R-:W-:Y:S08]  /*8460*/  HMMA.16816.F32 R20, R60.reuse, R172, RZ ;  /* 0x000000ac3c14723c */ /* 0x060ff000000018ff */
[C---:B-1----:R-:W-:Y:S08]  /*8470*/  HMMA.16816.F32 R12, R60.reuse, R164, RZ ;  /* 0x000000a43c0c723c */ /* 0x042ff000000018ff */
[C---:B------:R-:W-:Y:S08]  /*8480*/  HMMA.16816.F32 R16, R60.reuse, R174, RZ ;  /* 0x000000ae3c10723c */ /* 0x040ff000000018ff */
[----:B------:R-:W-:Y:S08]  /*8490*/  HMMA.16816.F32 R8, R60, R166, RZ ;  /* 0x000000a63c08723c */ /* 0x000ff000000018ff */
[C---:B------:R-:W-:Y:S08]  /*84a0*/  HMMA.16816.F32 R176, R56.reuse, R172, RZ ;  /* 0x000000ac38b0723c */ /* 0x040ff000000018ff */
[C---:B------:R-:W-:Y:S08]  /*84b0*/  HMMA.16816.F32 R168, R56.reuse, R164, RZ ;  /* 0x000000a438a8723c */ /* 0x040ff000000018ff */
[----:B------:R-:W-:Y:S08]  /*84c0*/  HMMA.16816.F32 R180, R56, R182, RZ ;  /* 0x000000b638b4723c */ /* 0x000ff000000018ff */
[----:B--2---:R-:W-:Y:S08]  /*84d0*/  HMMA.16816.F32 R4, R60, R188, RZ ;  /* 0x000000bc3c04723c */ /* 0x004ff000000018ff */
        /* <DEDUP_REMOVED lines=16> */
[C---:B------:R-:W-:Y:S08]  /*85e0*/  HMMA.16816.F32 R176, R32.reuse, R44, R176 ;  /* 0x0000002c20b0723c */ /* 0x040ff000000018b0 */
[C---:B------:R-:W-:Y:S08]  /*85f0*/  HMMA.16816.F32 R168, R32.reuse, R40, R168 ;  /* 0x0000002820a8723c */ /* 0x040ff000000018a8 */
[C---:B------:R-:W-:Y:S08]  /*8600*/  HMMA.16816.F32 R64, R32.reuse, R36, R64 ;  /* 0x000000242040723c */ /* 0x040ff00000001840 */
[C---:B------:R-:W-:Y:S01]  /*8610*/  HMMA.16816.F32 R180, R32.reuse, R50, R180 ;  /* 0x0000003220b4723c */ /* 0x040fe200000018b4 */
[----:B------:R-:W-:Y:S07]  /*8620*/  LDSM.16.M88.4 R48, [R240+0x3000] ;  /* 0x00300000f030783b */ /* 0x000fee0000000200 */
[C---:B------:R-:W-:Y:S01]  /*8630*/  HMMA.16816.F32 R172, R32.reuse, R46, R172 ;  /* 0x0000002e20ac723c */ /* 0x040fe200000018ac */
[----:B------:R-:W2:Y:S07]  /*8640*/  LDSM.16.M88.4 R44, [R239+0x7000] ;  /* 0x00700000ef2c783b */ /* 0x000eae0000000200 */
[C---:B------:R-:W-:Y:S01]  /*8650*/  HMMA.16816.F32 R164, R32.reuse, R42, R164 ;  /* 0x0000002a20a4723c */ /* 0x040fe200000018a4 */
[----:B------:R-:W5:Y:S07]  /*8660*/  LDSM.16.M88.4 R40, [R239+0x7400] ;  /* 0x00740000ef28783b */ /* 0x000f6e0000000200 */
[----:B------:R-:W-:Y:S01]  /*8670*/  HMMA.16816.F32 R56, R32, R38, R56 ;  /* 0x000000262038723c */ /* 0x000fe20000001838 */
[----:B------:R-:W5:Y:S04]  /*8680*/  LDSM.16.M88.4 R36, [R239+0x7800] ;  /* 0x00780000ef24783b */ /* 0x000f680000000200 */
[----:B------:R-:W5:Y:S03]  /*8690*/  LDSM.16.M88.4 R32, [R239+0x7c00] ;  /* 0x007c0000ef20783b */ /* 0x000f660000000200 */
[C---:B---3--:R-:W-:Y:S08]  /*86a0*/  HMMA.16816.F32 R28, R204.reuse, R200, R28 ;  /* 0x000000c8cc1c723c */ /* 0x048ff0000000181c */
[C---:B----4-:R-:W-:Y:S08]  /*86b0*/  HMMA.16816.F32 R20, R204.reuse, R196, R20 ;  /* 0x000000c4cc14723c */ /* 0x050ff00000001814 */
[C---:B------:R-:W-:Y:S08]  /*86c0*/  HMMA.16816.F32 R12, R204.reuse, R192, R12 ;  /* 0x000000c0cc0c723c */ /* 0x040ff0000000180c */
[C---:B-1----:R-:W-:Y:S08]  /*86d0*/  HMMA.16816.F32 R4, R204.reuse, R188, R4 ;  /* 0x000000bccc04723c */ /* 0x042ff00000001804 */
[C---:B------:R-:W-:Y:S08]  /*86e0*/  HMMA.16816.F32 R24, R204.reuse, R202, R24 ;  /* 0x000000cacc18723c */ /* 0x040ff00000001818 */
[C---:B------:R-:W-:Y:S08]  /*86f0*/  HMMA.16816.F32 R16, R204.reuse, R198, R16 ;  /* 0x000000c6cc10723c */ /* 0x040ff00000001810 */
[C---:B------:R-:W-:Y:S08]  /*8700*/  HMMA.16816.F32 R8, R204.reuse, R194, R8 ;  /* 0x000000c2cc08723c */ /* 0x040ff00000001808 */
[----:B------:R-:W-:Y:S08]  /*8710*/  HMMA.16816.F32 R60, R204, R190, R60 ;  /* 0x000000becc3c723c */ /* 0x000ff0000000183c */
[C---:B------:R-:W-:Y:S08]  /*8720*/  HMMA.16816.F32 R176, R208.reuse, R196, R176 ;  /* 0x000000c4d0b0723c */ /* 0x040ff000000018b0 */
        /* <DEDUP_REMOVED lines=10> */
[----:B------:R-:W-:Y:S07]  /*87d0*/  LDSM.16.M88.4 R188, [R220+0x4000] ;  /* 0x00400000dcbc783b */ /* 0x000fee0000000200 */
[C---:B--2---:R-:W-:Y:S08]  /*87e0*/  HMMA.16816.F32 R28, R48.reuse, R44, R28 ;  /* 0x0000002c301c723c */ /* 0x044ff0000000181c */
[C---:B------:R-:W-:Y:S08]  /*87f0*/  HMMA.16816.F32 R24, R48.reuse, R46, R24 ;  /* 0x0000002e3018723c */ /* 0x040ff00000001818 */
[C---:B-----5:R-:W-:Y:S08]  /*8800*/  HMMA.16816.F32 R20, R48.reuse, R40, R20 ;  /* 0x000000283014723c */ /* 0x060ff00000001814 */
        /* <DEDUP_REMOVED lines=14> */
[----:B------:R-:W3:Y:S07]  /*88f0*/  LDSM.16.M88.4 R36, [R219+0x8c00] ;  /* 0x008c0000db24783b */ /* 0x000eee0000000200 */
[C---:B------:R-:W-:Y:S01]  /*8900*/  HMMA.16816.F32 R204, R52.reuse, R32, R64 ;  /* 0x0000002034cc723c */ /* 0x040fe20000001840 */
[----:B------:R-:W-:Y:S07]  /*8910*/  LDSM.16.M88.4 R64, [R239+0x8000] ;  /* 0x00800000ef40783b */ /* 0x000fee0000000200 */
[----:B------:R-:W-:Y:S01]  /*8920*/  HMMA.16816.F32 R56, R52, R34, R56 ;  /* 0x000000223438723c */ /* 0x000fe20000001838 */
[----:B------:R-:W4:Y:S07]  /*8930*/  LDSM.16.M88.4 R32, [R239+0x8400] ;  /* 0x00840000ef20783b */ /* 0x000f2e0000000200 */
[-C--:B-1----:R-:W-:Y:S08]  /*8940*/  HMMA.16816.F32 R176, R188, R40.reuse, R176 ;  /* 0x00000028bcb0723c */ /* 0x082ff000000018b0 */
[C---:B------:R-:W-:Y:S08]  /*8950*/  HMMA.16816.F32 R20, R48.reuse, R40, R20 ;  /* 0x000000283014723c */ /* 0x040ff00000001814 */
[-C--:B------:R-:W-:Y:S08]  /*8960*/  HMMA.16816.F32 R16, R48, R42.reuse, R16 ;  /* 0x0000002a3010723c */ /* 0x080ff00000001810 */
[C---:B------:R-:W-:Y:S08]  /*8970*/  HMMA.16816.F32 R172, R188.reuse, R42, R172 ;  /* 0x0000002abcac723c */ /* 0x040ff000000018ac */
[C---:B--2---:R-:W-:Y:S08]  /*8980*/  HMMA.16816.F32 R184, R188.reuse, R44, R184 ;  /* 0x0000002cbcb8723c */ /* 0x044ff000000018b8 */
[----:B------:R-:W-:Y:S08]  /*8990*/  HMMA.16816.F32 R180, R188, R46, R180 ;  /* 0x0000002ebcb4723c */ /* 0x000ff000000018b4 */
[C---:B------:R-:W-:Y:S08]  /*89a0*/  HMMA.16816.F32 R28, R48.reuse, R44, R28 ;  /* 0x0000002c301c723c */ /* 0x040ff0000000181c */
[C---:B------:R-:W-:Y:S01]  /*89b0*/  HMMA.16816.F32 R24, R48.reuse, R46, R24 ;  /* 0x0000002e3018723c */ /* 0x040fe20000001818 */
[----:B------:R-:W1:Y:S07]  /*89c0*/  LDSM.16.M88.4 R44, [R239+0x8800] ;  /* 0x00880000ef2c783b */ /* 0x000e6e0000000200 */
[-C--:B---3--:R-:W-:Y:S08]  /*89d0*/  HMMA.16816.F32 R4, R48, R36.reuse, R4 ;  /* 0x000000243004723c */ /* 0x088ff00000001804 */
[----:B------:R-:W-:Y:S01]  /*89e0*/  HMMA.16816.F32 R204, R188, R36, R204 ;  /* 0x00000024bccc723c */ /* 0x000fe200000018cc */
[----:B------:R-:W-:-:S05]  /*89f0*/  IMAD.SHL.U32 R36, R216, 0x2, RZ ;  /* 0x00000002d8247824 */ /* 0x000fca00078e00ff */
[----:B------:R-:W-:Y:S02]  /*8a00*/  LOP3.LUT R36, R36, 0x6, RZ, 0xc0, !PT ;  /* 0x0000000624247812 */ /* 0x000fe400078ec0ff */
[----:B----4-:R-:W-:Y:S03]  /*8a10*/  HMMA.16816.F32 R176, R200, R32, R176 ;  /* 0x00000020c8b0723c */ /* 0x010fe600000018b0 */
[----:B------:R-:W-:-:S04]  /*8a20*/  IMAD R36, R217, 0x40, R36 ;  /* 0x00000040d9247824 */ /* 0x000fc800078e0224 */
[C---:B------:R-:W-:Y:S01]  /*8a30*/  VIADD R37, R36.reuse, 0xffffff40 ;  /* 0xffffff4024257836 */ /* 0x040fe20000000000 */
[C---:B------:R-:W-:Y:S01]  /*8a40*/  HMMA.16816.F32 R20, R196.reuse, R32, R20 ;  /* 0x00000020c414723c */ /* 0x040fe20000001814 */
[C---:B------:R-:W-:Y:S02]  /*8a50*/  VIADD R40, R36.reuse, 0xffffff49 ;  /* 0xffffff4924287836 */ /* 0x040fe40000000000 */
[C---:B------:R-:W-:Y:S01]  /*8a60*/  VIADD R41, R36.reuse, 0xffffff41 ;  /* 0xffffff4124297836 */ /* 0x040fe20000000000 */
[C---:B------:R-:W-:Y:S01]  /*8a70*/  ISETP.GE.AND P2, PT, R37.reuse, R238, PT ;  /* 0x000000ee2500720c */ /* 0x040fe20003f46270 */
[----:B------:R-:W-:Y:S01]  /*8a80*/  VIADD R42, R36, 0xffffff50 ;  /* 0xffffff50242a7836 */ /* 0x000fe20000000000 */
[C---:B------:R-:W-:Y:S02]  /*8a90*/  ISETP.GE.AND P3, PT, R37.reuse, R231, PT ;  /* 0x000000e72500720c */ /* 0x040fe40003f66270 */
[----:B------:R-:W-:Y:S01]  /*8aa0*/  HMMA.16816.F32 R16, R196, R34, R16 ;  /* 0x00000022c410723c */ /* 0x000fe20000001810 */
[----:B------:R-:W-:-:S02]  /*8ab0*/  ISETP.GE.AND P5, PT, R37, R223, PT ;  /* 0x000000df2500720c */ /* 0x000fc40003fa6270 */
[----:B------:R-:W-:Y:S01]  /*8ac0*/  ISETP.GE.AND P0, PT, R37, R222, PT ;  /* 0x000000de2500720c */ /* 0x000fe20003f06270 */
[----:B------:R-:W-:Y:S01]  /*8ad0*/  VIADD R37, R36, 0xffffff48 ;  /* 0xffffff4824257836 */ /* 0x000fe20000000000 */
[----:B------:R-:W-:-:S03]  /*8ae0*/  ISETP.GE.AND P1, PT, R41, R238, PT ;  /* 0x000000ee2900720c */ /* 0x000fc60003f26270 */
[----:B------:R-:W-:Y:S01]  /*8af0*/  HMMA.16816.F32 R172, R200, R34, R172 ;  /* 0x00000022c8ac723c */ /* 0x000fe200000018ac */
[----:B------:R-:W2:Y:S01]  /*8b00*/  LDSM.16.M88.4 R32, [R239+0x8c00] ;  /* 0x008c0000ef20783b */ /* 0x000ea20000000200 */
[----:B------:R-:W-:Y:S01]  /*8b10*/  ISETP.GE.AND P4, PT, R37, R238, PT ;  /* 0x000000ee2500720c */ /* 0x000fe20003f86270 */
[----:B------:R-:W-:-:S05]  /*8b20*/  DEPBAR.LE SB0, 0x0 ;  /* 0x000080000000791a */ /* 0x000fca0000000000 */
[C---:B------:R-:W-:Y:S08]  /*8b30*/  HMMA.16816.F32 R184, R200.reuse, R64, R184 ;  /* 0x00000040c8b8723c */ /* 0x040ff000000018b8 */
[----:B------:R-:W-:Y:S08]  /*8b40*/  HMMA.16816.F32 R180, R200, R66, R180 ;  /* 0x00000042c8b4723c */ /* 0x000ff000000018b4 */
[----:B------:R-:W-:Y:S03]  /*8b50*/  HMMA.16816.F32 R8, R48, R194, R8 ;  /* 0x000000c23008723c */ /* 0x000fe60000001808 */
[----:B------:R-:W-:-:S02]  /*8b60*/  FSEL R246, R184, -INF , !P2 ;  /* 0xff800000b8f67808 */ /* 0x000fc40005000000 */
[----:B------:R-:W-:Y:S02]  /*8b70*/  ISETP.GE.AND P2, PT, R40, R238, PT ;  /* 0x000000ee2800720c */ /* 0x000fe40003f46270 */
[----:B------:R-:W-:Y:S01]  /*8b80*/  FSEL R242, R186, -INF , !P3 ;  /* 0xff800000baf27808 */ /* 0x000fe20005800000 */
[----:B------:R-:W-:Y:S01]  /*8b90*/  HMMA.16816.F32 R164, R188, R194, R164 ;  /* 0x000000c2bca4723c */ /* 0x000fe200000018a4 */
[----:B------:R-:W-:Y:S02]  /*8ba0*/  ISETP.GE.AND P3, PT, R41, R222, PT ;  /* 0x000000de2900720c */ /* 0x000fe40003f66270 */
[----:B------:R-:W-:Y:S02]  /*8bb0*/  FSEL R54, R181, -INF , !P2 ;  /* 0xff800000b5367808 */ /* 0x000fe40005000000 */
[----:B------:R-:W-:Y:S02]  /*8bc0*/  ISETP.GE.AND P2, PT, R41, R223, PT ;  /* 0x000000df2900720c */ /* 0x000fe40003f46270 */
[----:B------:R-:W-:Y:S01]  /*8bd0*/  FSEL R244, R180, -INF , !P4 ;  /* 0xff800000b4f47808 */ /* 0x000fe20006000000 */
[----:B------:R-:W-:Y:S01]  /*8be0*/  HMMA.16816.F32 R28, R196, R64, R28 ;  /* 0x00000040c41c723c */ /* 0x000fe2000000181c */
[----:B------:R-:W-:-:S04]  /*8bf0*/  ISETP.GE.AND P4, PT, R37, R231, PT ;  /* 0x000000e72500720c */ /* 0x000fc80003f86270 */
[----:B------:R-:W-:Y:S02]  /*8c00*/  FSEL R64, R182, -INF , !P4 ;  /* 0xff800000b6407808 */ /* 0x000fe40006000000 */
[----:B------:R-:W-:Y:S01]  /*8c10*/  ISETP.GE.AND P4, PT, R37, R222, PT ;  /* 0x000000de2500720c */ /* 0x000fe20003f86270 */
[----:B------:R-:W-:Y:S08]  /*8c20*/  HMMA.16816.F32 R24, R196, R66, R24 ;  /* 0x00000042c418723c */ /* 0x000ff00000001818 */
[----:B------:R-:W-:Y:S03]  /*8c30*/  HMMA.16816.F32 R168, R188, R192, R168 ;  /* 0x000000c0bca8723c */ /* 0x000fe600000018a8 */
[----:B------:R-:W-:-:S02]  /*8c40*/  FSEL R31, R31, -INF , !P3 ;  /* 0xff8000001f1f7808 */ /* 0x000fc40005800000 */
[----:B------:R-:W-:-:S03]  /*8c50*/  ISETP.GE.AND P3, PT, R42, R238, PT ;  /* 0x000000ee2a00720c */ /* 0x000fc60003f66270 */
[----:B------:R-:W-:Y:S01]  /*8c60*/  HMMA.16816.F32 R12, R48, R192, R12 ;  /* 0x000000c0300c723c */ /* 0x000fe2000000180c */
[----:B------:R-:W-:-:S07]  /*8c70*/  FSEL R194, R176, -INF , !P3 ;  /* 0xff800000b0c27808 */ /* 0x000fce0005800000 */
[----:B------:R-:W-:Y:S01]  /*8c80*/  HMMA.16816.F32 R60, R48, R38, R60 ;  /* 0x00000026303c723c */ /* 0x000fe2000000183c */
[----:B------:R-:W-:Y:S02]  /*8c90*/  FSEL R48, R185, -INF , !P1 ;  /* 0xff800000b9307808 */ /* 0x000fe40004800000 */
[----:B------:R-:W-:Y:S02]  /*8ca0*/  ISETP.GE.AND P1, PT, R41, R231, PT ;  /* 0x000000e72900720c */ /* 0x000fe40003f26270 */
[----:B------:R-:W-:Y:S02]  /*8cb0*/  FSEL R41, R28, -INF , !P5 ;  /* 0xff8000001c297808 */ /* 0x000fe40006800000 */
[----:B------:R-:W-:Y:S01]  /*8cc0*/  FSEL R186, R187, -INF , !P1 ;  /* 0xff800000bbba7808 */ /* 0x000fe20004800000 */
[----:B-1----:R-:W-:Y:S01]  /*8cd0*/  HMMA.16816.F32 R8, R196, R46, R8 ;  /* 0x0000002ec408723c */ /* 0x002fe20000001808 */
[----:B------:R-:W-:Y:S02]  /*8ce0*/  ISETP.GE.AND P1, PT, R37, R223, PT ;  /* 0x000000df2500720c */ /* 0x000fe40003f26270 */
[----:B------:R-:W-:-:S02]  /*8cf0*/  FSEL R37, R30, -INF , !P0 ;  /* 0xff8000001e257808 */ /* 0x000fc40004000000 */
[C---:B------:R-:W-:Y:S02]  /*8d00*/  ISETP.GE.AND P0, PT, R40.reuse, R223, PT ;  /* 0x000000df2800720c */ /* 0x040fe40003f06270 */
[C---:B------:R-:W-:Y:S01]  /*8d10*/  ISETP.GE.AND P5, PT, R40.reuse, R231, PT ;  /* 0x000000e72800720c */ /* 0x040fe20003fa6270 */
[C---:B------:R-:W-:Y:S01]  /*8d20*/  HMMA.16816.F32 R164, R200.reuse, R46, R164 ;  /* 0x0000002ec8a4723c */ /* 0x040fe200000018a4 */
[----:B------:R-:W-:Y:S02]  /*8d30*/  FSEL R47, R29, -INF , !P2 ;  /* 0xff8000001d2f7808 */ /* 0x000fe40005000000 */
[----:B------:R-:W-:Y:S02]  /*8d40*/  ISETP.GE.AND P2, PT, R40, R222, PT ;  /* 0x000000de2800720c */ /* 0x000fe40003f46270 */
[----:B------:R-:W-:Y:S01]  /*8d50*/  FSEL R29, R26, -INF , !P4 ;  /* 0xff8000001a1d7808 */ /* 0x000fe20006000000 */
[C---:B------:R-:W-:Y:S01]  /*8d60*/  VIADD R26, R36.reuse, 0xffffff58 ;  /* 0xffffff58241a7836 */ /* 0x040fe20000000000 */
[----:B------:R-:W-:Y:S01]  /*8d70*/  FSEL R51, R27, -INF , !P2 ;  /* 0xff8000001b337808 */ /* 0x000fe20005000000 */
[----:B------:R-:W-:Y:S01]  /*8d80*/  VIADD R27, R36, 0xffffff51 ;  /* 0xffffff51241b7836 */ /* 0x000fe20000000000 */
[----:B------:R-:W-:Y:S01]  /*8d90*/  HMMA.16816.F32 R168, R200, R44, R168 ;  /* 0x0000002cc8a8723c */ /* 0x000fe200000018a8 */
[----:B------:R-:W-:-:S02]  /*8da0*/  ISETP.GE.AND P4, PT, R42, R223, PT ;  /* 0x000000df2a00720c */ /* 0x000fc40003f86270 */
[----:B------:R-:W-:Y:S01]  /*8db0*/  FSEL R67, R24, -INF , !P1 ;  /* 0xff80000018437808 */ /* 0x000fe20004800000 */
[----:B------:R-:W-:Y:S01]  /*8dc0*/  VIADD R24, R36, 0xffffff59 ;  /* 0xffffff5924187836 */ /* 0x000fe20000000000 */
[----:B------:R-:W-:Y:S02]  /*8dd0*/  FSEL R25, R25, -INF , !P0 ;  /* 0xff80000019197808 */ /* 0x000fe40004000000 */
[-C--:B------:R-:W-:Y:S01]  /*8de0*/  ISETP.GE.AND P0, PT, R42, R222.reuse, PT ;  /* 0x000000de2a00720c */ /* 0x080fe20003f06270 */
[----:B------:R-:W-:Y:S01]  /*8df0*/  HMMA.16816.F32 R12, R196, R44, R12 ;  /* 0x0000002cc40c723c */ /* 0x000fe2000000180c */
[----:B------:R-:W-:Y:S02]  /*8e00*/  FSEL R192, R183, -INF , !P5 ;  /* 0xff800000b7c07808 */ /* 0x000fe40006800000 */
[C---:B------:R-:W-:Y:S02]  /*8e10*/  ISETP.GE.AND P2, PT, R27.reuse, R222, PT ;  /* 0x000000de1b00720c */ /* 0x040fe40003f46270 */
[----:B------:R-:W-:-:S02]  /*8e20*/  ISETP.GE.AND P5, PT, R27, R223, PT ;  /* 0x000000df1b00720c */ /* 0x000fc40003fa6270 */
[----:B------:R-:W-:Y:S01]  /*8e30*/  FSEL R245, R20, -INF , !P4 ;  /* 0xff80000014f57808 */ /* 0x000fe20006000000 */
[-C--:B--2---:R-:W-:Y:S01]  /*8e40*/  HMMA.16816.F32 R204, R200, R32.reuse, R204 ;  /* 0x00000020c8cc723c */ /* 0x084fe200000018cc */
[----:B------:R-:W-:Y:S01]  /*8e50*/  ISETP.GE.AND P1, PT, R42, R231, PT ;  /* 0x000000e72a00720c */ /* 0x000fe20003f26270 */
[----:B------:R-:W-:Y:S01]  /*8e60*/  VIADD R20, R36, 0xffffff68 ;  /* 0xffffff6824147836 */ /* 0x000fe20000000000 */
[----:B------:R-:W-:Y:S01]  /*8e70*/  FSEL R239, R22, -INF , !P0 ;  /* 0xff80000016ef7808 */ /* 0x000fe20004000000 */
[C---:B------:R-:W-:Y:S01]  /*8e80*/  VIADD R22, R36.reuse, 0xffffff60 ;  /* 0xffffff6024167836 */ /* 0x040fe20000000000 */
[----:B------:R-:W-:Y:S02]  /*8e90*/  FSEL R211, R23, -INF , !P2 ;  /* 0xff80000017d37808 */ /* 0x000fe40005000000 */
[----:B------:R-:W-:Y:S01]  /*8ea0*/  FSEL R247, R21, -INF , !P5 ;  /* 0xff80000015f77808 */ /* 0x000fe20006800000 */
[----:B------:R-:W-:Y:S01]  /*8eb0*/  VIADD R21, R36, 0xffffff61 ;  /* 0xffffff6124157836 */ /* 0x000fe20000000000 */
[-C--:B------:R-:W-:Y:S01]  /*8ec0*/  ISETP.GE.AND P2, PT, R26, R222.reuse, PT ;  /* 0x000000de1a00720c */ /* 0x080fe20003f46270 */
[----:B------:R-:W-:Y:S01]  /*8ed0*/  HMMA.16816.F32 R4, R196, R32, R4 ;  /* 0x00000020c404723c */ /* 0x000fe20000001804 */
[----:B------:R-:W-:-:S02]  /*8ee0*/  ISETP.GE.AND P0, PT, R24, R222, PT ;  /* 0x000000de1800720c */ /* 0x000fc40003f06270 */
[----:B------:R-:W-:Y:S02]  /*8ef0*/  FSEL R208, R178, -INF , !P1 ;  /* 0xff800000b2d07808 */ /* 0x000fe40004800000 */
[-C--:B------:R-:W-:Y:S02]  /*8f00*/  ISETP.GE.AND P1, PT, R20, R238.reuse, PT ;  /* 0x000000ee1400720c */ /* 0x080fe40003f26270 */
[----:B------:R-:W-:Y:S01]  /*8f10*/  FSEL R187, R18, -INF , !P2 ;  /* 0xff80000012bb7808 */ /* 0x000fe20005000000 */
[C---:B------:R-:W-:Y:S01]  /*8f20*/  VIADD R18, R36.reuse, 0xffffff70 ;  /* 0xffffff7024127836 */ /* 0x040fe20000000000 */
[----:B------:R-:W-:Y:S01]  /*8f30*/  FSEL R209, R19, -INF , !P0 ;  /* 0xff80000013d17808 */ /* 0x000fe20004000000 */
[----:B------:R-:W-:Y:S01]  /*8f40*/  VIADD R19, R36, 0xffffff69 ;  /* 0xffffff6924137836 */ /* 0x000fe20000000000 */
[----:B------:R-:W-:Y:S01]  /*8f50*/  ISETP.GE.AND P0, PT, R24, R238, PT ;  /* 0x000000ee1800720c */ /* 0x000fe20003f06270 */
[----:B------:R-:W-:Y:S01]  /*8f60*/  HMMA.16816.F32 R60, R196, R34, R60 ;  /* 0x00000022c43c723c */ /* 0x000fe2000000183c */
[----:B------:R-:W-:Y:S01]  /*8f70*/  BAR.SYNC.DEFER_BLOCKING 0x0 ;  /* 0x0000000000007b1d */ /* 0x000fe20000010000 */
[----:B------:R-:W-:-:S02]  /*8f80*/  ISETP.GE.AND P5, PT, R26, R223, PT ;  /* 0x000000df1a00720c */ /* 0x000fc40003fa6270 */
[----:B------:R-:W-:Y:S02]  /*8f90*/  ISETP.GE.AND P3, PT, R21, R238, PT ;  /* 0x000000ee1500720c */ /* 0x000fe40003f66270 */
[----:B------:R-:W-:Y:S02]  /*8fa0*/  FSEL R178, R164, -INF , !P1 ;  /* 0xff800000a4b27808 */ /* 0x000fe40004800000 */
[----:B------:R-:W-:Y:S01]  /*8fb0*/  ISETP.GE.AND P1, PT, R22, R222, PT ;  /* 0x000000de1600720c */ /* 0x000fe20003f26270 */
[----:B------:R-:W-:Y:S01]  /*8fc0*/  HMMA.16816.F32 R188, R188, R38, R56 ;  /* 0x00000026bcbc723c */ /* 0x000fe20000001838 */
[----:B------:R-:W-:Y:S02]  /*8fd0*/  FSEL R210, R173, -INF , !P0 ;  /* 0xff800000add27808 */ /* 0x000fe40004000000 */
[----:B------:R-:W-:Y:S01]  /*8fe0*/  FSEL R243, R16, -INF , !P5 ;  /* 0xff80000010f37808 */ /* 0x000fe20006800000 */
[----:B------:R-:W-:Y:S01]  /*8ff0*/  VIADD R16, R36, 0xffffff78 ;  /* 0xffffff7824107836 */ /* 0x000fe20000000000 */
[----:B------:R-:W-:-:S02]  /*9000*/  ISETP.GE.AND P0, PT, R18, R238, PT ;  /* 0x000000ee1200720c */ /* 0x000fc40003f06270 */
[----:B------:R-:W-:Y:S02]  /*9010*/  FSEL R176, R169, -INF , !P3 ;  /* 0xff800000a9b07808 */ /* 0x000fe40005800000 */
[----:B------:R-:W-:Y:S02]  /*9020*/  ISETP.GE.AND P5, PT, R27, R238, PT ;  /* 0x000000ee1b00720c */ /* 0x000fe40003fa6270 */
[----:B------:R-:W-:Y:S02]  /*9030*/  FSEL R169, R14, -INF , !P1 ;  /* 0xff8000000ea97808 */ /* 0x000fe40004800000 */
[----:B------:R-:W-:Y:S02]  /*9040*/  ISETP.GE.AND P1, PT, R21, R222, PT ;  /* 0x000000de1500720c */ /* 0x000fe40003f26270 */
[----:B------:R-:W-:Y:S02]  /*9050*/  FSEL R32, R204, -INF , !P0 ;  /* 0xff800000cc207808 */ /* 0x000fe40004000000 */
[----:B------:R-:W-:-:S02]  /*9060*/  ISETP.GE.AND P4, PT, R24, R223, PT ;  /* 0x000000df1800720c */ /* 0x000fc40003f86270 */
[----:B------:R-:W-:Y:S01]  /*9070*/  FSEL R232, R177, -INF , !P5 ;  /* 0xff800000b1e87808 */ /* 0x000fe20006800000 */
[----:B------:R-:W-:Y:S01]  /*9080*/  HMMA.16816.F32 R188, R200, R34, R188 ;  /* 0x00000022c8bc723c */ /* 0x000fe200000018bc */
[C---:B------:R-:W-:Y:S02]  /*9090*/  ISETP.GE.AND P0, PT, R20.reuse, R222, PT ;  /* 0x000000de1400720c */ /* 0x040fe40003f06270 */
[----:B------:R-:W-:Y:S02]  /*90a0*/  FSEL R177, R15, -INF , !P1 ;  /* 0xff8000000fb17808 */ /* 0x000fe40004800000 */
[-C--:B------:R-:W-:Y:S02]  /*90b0*/  ISETP.GE.AND P1, PT, R20, R223.reuse, PT ;  /* 0x000000df1400720c */ /* 0x080fe40003f26270 */
[----:B------:R-:W-:Y:S01]  /*90c0*/  FSEL R241, R17, -INF , !P4 ;  /* 0xff80000011f17808 */ /* 0x000fe20006000000 */
[----:B------:R-:W-:Y:S01]  /*90d0*/  VIADD R17, R36, 0xffffff71 ;  /* 0xffffff7124117836 */ /* 0x000fe20000000000 */
[----:B------:R-:W-:Y:S01]  /*90e0*/  FSEL R173, R10, -INF , !P0 ;  /* 0xff8000000aad7808 */ /* 0x000fe20004000000 */
[----:B------:R-:W-:Y:S01]  /*90f0*/  VIADD R36, R36, 0xffffff79 ;  /* 0xffffff7924247836 */ /* 0x000fe20000000000 */
[----:B------:R-:W-:-:S02]  /*9100*/  ISETP.GE.AND P0, PT, R18, R223, PT ;  /* 0x000000df1200720c */ /* 0x000fc40003f06270 */
[----:B------:R-:W-:Y:S02]  /*9110*/  FSEL R195, R8, -INF , !P1 ;  /* 0xff80000008c37808 */ /* 0x000fe40004800000 */
[-C--:B------:R-:W-:Y:S02]  /*9120*/  ISETP.GE.AND P1, PT, R19, R222.reuse, PT ;  /* 0x000000de1300720c */ /* 0x080fe40003f26270 */
[----:B------:R-:W-:Y:S02]  /*9130*/  FSEL R52, R4, -INF , !P0 ;  /* 0xff80000004347808 */ /* 0x000fe40004000000 */
[----:B------:R-:W-:Y:S02]  /*9140*/  ISETP.GE.AND P0, PT, R17, R223, PT ;  /* 0x000000df1100720c */ /* 0x000fe40003f06270 */
[----:B------:R-:W-:Y:S02]  /*9150*/  FSEL R181, R11, -INF , !P1 ;  /* 0xff8000000bb57808 */ /* 0x000fe40004800000 */
[----:B------:R-:W-:-:S02]  /*9160*/  ISETP.GE.AND P1, PT, R18, R222, PT ;  /* 0x000000de1200720c */ /* 0x000fc40003f26270 */
[----:B------:R-:W-:Y:S02]  /*9170*/  FSEL R65, R5, -INF , !P0 ;  /* 0xff80000005417808 */ /* 0x000fe40004000000 */
[----:B------:R-:W-:Y:S02]  /*9180*/  ISETP.GE.AND P0, PT, R17, R222, PT ;  /* 0x000000de1100720c */ /* 0x000fe40003f06270 */
[----:B------:R-:W-:Y:S02]  /*9190*/  FSEL R53, R6, -INF , !P1 ;  /* 0xff80000006357808 */ /* 0x000fe40004800000 */
[----:B------:R-:W-:Y:S02]  /*91a0*/  FMNMX3.FTZ R6, R212, R41, R47, !PT ;  /* 0x00000029d4067276 */ /* 0x000fe4000781002f */
[----:B------:R-:W-:Y:S02]  /*91b0*/  ISETP.GE.AND P2, PT, R26, R238, PT ;  /* 0x000000ee1a00720c */ /* 0x000fe40003f46270 */
[----:B------:R-:W-:-:S02]  /*91c0*/  FSEL R50, R7, -INF , !P0 ;  /* 0xff80000007327808 */ /* 0x000fc40004000000 */
[----:B------:R-:W-:Y:S02]  /*91d0*/  ISETP.GE.AND P4, PT, R22, R238, PT ;  /* 0x000000ee1600720c */ /* 0x000fe40003f86270 */
[----:B------:R-:W-:Y:S02]  /*91e0*/  ISETP.GE.AND P0, PT, R16, R222, PT ;  /* 0x000000de1000720c */ /* 0x000fe40003f06270 */
[----:B------:R-:W-:Y:S02]  /*91f0*/  FMNMX3.FTZ R6, R6, R67, R25, !PT ;  /* 0x0000004306067276 */ /* 0x000fe40007810019 */
[----:B------:R-:W-:Y:S02]  /*9200*/  FSEL R240, R172, -INF , !P2 ;  /* 0xff800000acf07808 */ /* 0x000fe40005000000 */
[----:B------:R-:W-:Y:S02]  /*9210*/  ISETP.GE.AND P2, PT, R19, R238, PT ;  /* 0x000000ee1300720c */ /* 0x000fe40003f46270 */
[----:B------:R-:W-:-:S02]  /*9220*/  FSEL R172, R168, -INF , !P4 ;  /* 0xff800000a8ac7808 */ /* 0x000fc40006000000 */
[----:B------:R-:W-:Y:S02]  /*9230*/  FMNMX3.FTZ R4, R0, R37, R31, !PT ;  /* 0x0000002500047276 */ /* 0x000fe4000781001f */
[----:B------:R-:W-:Y:S02]  /*9240*/  FSEL R49, R62, -INF , !P0 ;  /* 0xff8000003e317808 */ /* 0x000fe40004000000 */
[-C--:B------:R-:W-:Y:S02]  /*9250*/  ISETP.GE.AND P4, PT, R22, R223.reuse, PT ;  /* 0x000000df1600720c */ /* 0x080fe40003f86270 */
[----:B------:R-:W-:Y:S02]  /*9260*/  ISETP.GE.AND P3, PT, R21, R223, PT ;  /* 0x000000df1500720c */ /* 0x000fe40003f66270 */
[----:B------:R-:W-:Y:S02]  /*9270*/  FMNMX3.FTZ R6, R6, R245, R247, !PT ;  /* 0x000000f506067276 */ /* 0x000fe400078100f7 */
[----:B------:R-:W-:-:S02]  /*9280*/  ISETP.GE.AND P0, PT, R36, R222, PT ;  /* 0x000000de2400720c */ /* 0x000fc40003f06270 */
[----:B------:R-:W-:Y:S02]  /*9290*/  FSEL R180, R165, -INF , !P2 ;  /* 0xff800000a5b47808 */ /* 0x000fe40005000000 */
[----:B------:R-:W-:Y:S02]  /*92a0*/  FMNMX3.FTZ R4, R4, R29, R51, !PT ;  /* 0x0000001d04047276 */ /* 0x000fe40007810033 */
[----:B------:R-:W-:Y:S02]  /*92b0*/  FSEL R183, R12, -INF , !P4 ;  /* 0xff8000000cb77808 */ /* 0x000fe40006000000 */
[----:B------:R-:W-:Y:S02]  /*92c0*/  FSEL R185, R13, -INF , !P3 ;  /* 0xff8000000db97808 */ /* 0x000fe40005800000 */
[----:B------:R-:W-:Y:S02]  /*92d0*/  ISETP.GE.AND P2, PT, R19, R223, PT ;  /* 0x000000df1300720c */ /* 0x000fe40003f46270 */
[----:B------:R-:W-:-:S02]  /*92e0*/  FMNMX3.FTZ R6, R6, R243, R241, !PT ;  /* 0x000000f306067276 */ /* 0x000fc400078100f1 */
[----:B------:R-:W-:Y:S02]  /*92f0*/  FSEL R56, R63, -INF , !P0 ;  /* 0xff8000003f387808 */ /* 0x000fe40004000000 */
[----:B------:R-:W-:Y:S02]  /*9300*/  ISETP.NE.AND P0, PT, R217, 0x3, PT ;  /* 0x00000003d900780c */ /* 0x000fe40003f05270 */
[----:B------:R-:W-:Y:S02]  /*9310*/  ISETP.GE.AND P1, PT, R16, R223, PT ;  /* 0x000000df1000720c */ /* 0x000fe40003f26270 */
[----:B------:R-:W-:Y:S02]  /*9320*/  FMNMX3.FTZ R4, R4, R239, R211, !PT ;  /* 0x000000ef04047276 */ /* 0x000fe400078100d3 */
[----:B------:R-:W-:Y:S02]  /*9330*/  FSEL R193, R9, -INF , !P2 ;  /* 0xff80000009c17808 */ /* 0x000fe40005000000 */
[----:B------:R-:W-:-:S02]  /*9340*/  FMNMX3.FTZ R6, R6, R183, R185, !PT ;  /* 0x000000b706067276 */ /* 0x000fc400078100b9 */
[----:B------:R-:W-:Y:S02]  /*9350*/  FSEL R58, R60, -INF , !P1 ;  /* 0xff8000003c3a7808 */ /* 0x000fe40004800000 */
[----:B------:R-:W-:Y:S02]  /*9360*/  FMNMX3.FTZ R4, R4, R187, R209, !PT ;  /* 0x000000bb04047276 */ /* 0x000fe400078100d1 */
[----:B------:R-:W-:Y:S02]  /*9370*/  ISETP.GE.AND P1, PT, R36, R223, PT ;  /* 0x000000df2400720c */ /* 0x000fe40003f26270 */
[----:B------:R-:W-:Y:S02]  /*9380*/  FMNMX3.FTZ R6, R6, R195, R193, !PT ;  /* 0x000000c306067276 */ /* 0x000fe400078100c1 */
[----:B------:R-:W-:Y:S02]  /*9390*/  FMNMX3.FTZ R4, R4, R169, R177, !PT ;  /* 0x000000a904047276 */ /* 0x000fe400078100b1 */
[----:B------:R-:W-:-:S02]  /*93a0*/  FSEL R55, R61, -INF , !P1 ;  /* 0xff8000003d377808 */ /* 0x000fc40004800000 */
[----:B------:R-:W-:Y:S02]  /*93b0*/  FMNMX3.FTZ R6, R6, R52, R65, !PT ;  /* 0x0000003406067276 */ /* 0x000fe40007810041 */
[----:B------:R-:W-:Y:S02]  /*93c0*/  FMNMX3.FTZ R8, R4, R173, R181, !PT ;  /* 0x000000ad04087276 */ /* 0x000fe400078100b5 */
[-C--:B------:R-:W-:Y:S02]  /*93d0*/  ISETP.GE.AND P5, PT, R17, R238.reuse, PT ;  /* 0x000000ee1100720c */ /* 0x080fe40003fa6270 */
[-C--:B------:R-:W-:Y:S02]  /*93e0*/  ISETP.GE.AND P4, PT, R16, R238.reuse, PT ;  /* 0x000000ee1000720c */ /* 0x080fe40003f86270 */
[----:B------:R-:W-:Y:S02]  /*93f0*/  ISETP.GE.AND P3, PT, R36, R238, PT ;  /* 0x000000ee2400720c */ /* 0x000fe40003f66270 */
[----:B------:R-:W-:-:S02]  /*9400*/  ISETP.GE.AND P2, PT, R27, R231, PT ;  /* 0x000000e71b00720c */ /* 0x000fc40003f46270 */
[----:B------:R-:W-:Y:S02]  /*9410*/  ISETP.GE.AND P1, PT, R26, R231, PT ;  /* 0x000000e71a00720c */ /* 0x000fe40003f26270 */
[----:B------:R-:W-:Y:S01]  /*9420*/  FMNMX3.FTZ R4, R6, R58, R55, !PT ;  /* 0x0000003a06047276 */ /* 0x000fe20007810037 */
[----:B------:R-:W-:Y:S10]  /*9430*/  @!P0 BRA `(.L_x_43) ;  /* 0x0000000000548947 */ /* 0x000ff40003800000 */
        /* <DEDUP_REMOVED lines=21> */
.L_x_43:
[----:B-1----:R-:W-:Y:S01]  /*9590*/  FMNMX3.FTZ R2, R8, R53, R50, !PT ;  /* 0x0000003508027276 */ /* 0x002fe20007810032 */
[----:B------:R-:W-:Y:S01]  /*95a0*/  SHFL.BFLY PT, R5, R4, 0x2, 0x1f ;  /* 0x0c401f0004057f89 */ /* 0x000fe200000e0000 */
[----:B------:R-:W-:Y:S02]  /*95b0*/  FMNMX3.FTZ R9, R214, R246, R48, !PT ;  /* 0x000000f6d6097276 */ /* 0x000fe40007810030 */
[----:B------:R-:W-:Y:S02]  /*95c0*/  FMNMX3.FTZ R2, R2, R49, R56, !PT ;  /* 0x0000003102027276 */ /* 0x000fe40007810038 */
[----:B------:R-:W-:Y:S02]  /*95d0*/  FMNMX3.FTZ R11, R9, R244, R54, !PT ;  /* 0x000000f4090b7276 */ /* 0x000fe40007810036 */
[----:B------:R-:W-:Y:S01]  /*95e0*/  FMNMX3.FTZ R9, R213, R242, R186, !PT ;  /* 0x000000f2d5097276 */ /* 0x000fe200078100ba */
[----:B------:R-:W1:Y:S01]  /*95f0*/  SHFL.BFLY PT, R7, R2, 0x2, 0x1f ;  /* 0x0c401f0002077f89 */ /* 0x000e6200000e0000 */
[----:B------:R-:W-:-:S02]  /*9600*/  FSEL R3, R205, -INF , !P5 ;  /* 0xff800000cd037808 */ /* 0x000fc40006800000 */
[----:B------:R-:W-:Y:S02]  /*9610*/  FMNMX3.FTZ R11, R11, R194, R232, !PT ;  /* 0x000000c20b0b7276 */ /* 0x000fe400078100e8 */
[-C--:B------:R-:W-:Y:S02]  /*9620*/  ISETP.GE.AND P5, PT, R24, R231.reuse, PT ;  /* 0x000000e71800720c */ /* 0x080fe40003fa6270 */
[----:B------:R-:W-:Y:S02]  /*9630*/  FSEL R202, R179, -INF , !P2 ;  /* 0xff800000b3ca7808 */ /* 0x000fe40005000000 */
[----:B------:R-:W-:Y:S02]  /*9640*/  FMNMX3.FTZ R9, R9, R64, R192, !PT ;  /* 0x0000004009097276 */ /* 0x000fe400078100c0 */
[----:B------:R-:W-:Y:S02]  /*9650*/  FMNMX3.FTZ R13, R11, R240, R210, !PT ;  /* 0x000000f00b0d7276 */ /* 0x000fe400078100d2 */
[----:B------:R-:W-:-:S02]  /*9660*/  ISETP.GE.AND P0, PT, R22, R231, PT ;  /* 0x000000e71600720c */ /* 0x000fc40003f06270 */
[-C--:B------:R-:W-:Y:S02]  /*9670*/  ISETP.GE.AND P2, PT, R21, R231.reuse, PT ;  /* 0x000000e71500720c */ /* 0x080fe40003f46270 */
[----:B------:R-:W-:Y:S02]  /*9680*/  FSEL R200, R174, -INF , !P1 ;  /* 0xff800000aec87808 */ /* 0x000fe40004800000 */
[----:B------:R-:W-:Y:S02]  /*9690*/  FSEL R198, R175, -INF , !P5 ;  /* 0xff800000afc67808 */ /* 0x000fe40006800000 */
[----:B------:R-:W-:Y:S02]  /*96a0*/  FMNMX3.FTZ R11, R9, R208, R202, !PT ;  /* 0x000000d0090b7276 */ /* 0x000fe400078100ca */
[-C--:B------:R-:W-:Y:S02]  /*96b0*/  ISETP.GE.AND P1, PT, R20, R231.reuse, PT ;  /* 0x000000e71400720c */ /* 0x080fe40003f26270 */
[----:B------:R-:W-:-:S02]  /*96c0*/  ISETP.GE.AND P5, PT, R19, R231, PT ;  /* 0x000000e71300720c */ /* 0x000fc40003fa6270 */
[----:B------:R-:W-:Y:S02]  /*96d0*/  FSEL R182, R170, -INF , !P0 ;  /* 0xff800000aab67808 */ /* 0x000fe40004000000 */
[----:B------:R-:W-:Y:S02]  /*96e0*/  FSEL R184, R171, -INF , !P2 ;  /* 0xff800000abb87808 */ /* 0x000fe40005000000 */
[----:B------:R-:W-:Y:S02]  /*96f0*/  FMNMX3.FTZ R11, R11, R200, R198, !PT ;  /* 0x000000c80b0b7276 */ /* 0x000fe400078100c6 */
[-C--:B------:R-:W-:Y:S02]  /*9700*/  ISETP.GE.AND P0, PT, R18, R231.reuse, PT ;  /* 0x000000e71200720c */ /* 0x080fe40003f06270 */
[----:B------:R-:W-:Y:S02]  /*9710*/  ISETP.GE.AND P2, PT, R17, R231, PT ;  /* 0x000000e71100720c */ /* 0x000fe40003f46270 */
[----:B------:R-:W-:-:S02]  /*9720*/  FSEL R170, R166, -INF , !P1 ;  /* 0xff800000a6aa7808 */ /* 0x000fc40004800000 */
[----:B------:R-:W-:Y:S02]  /*9730*/  FSEL R174, R167, -INF , !P5 ;  /* 0xff800000a7ae7808 */ /* 0x000fe40006800000 */
[----:B------:R-:W-:Y:S02]  /*9740*/  FMNMX3.FTZ R11, R11, R182, R184, !PT ;  /* 0x000000b60b0b7276 */ /* 0x000fe400078100b8 */
[----:B------:R-:W-:Y:S02]  /*9750*/  FMNMX3.FTZ R9, R13, R172, R176, !PT ;  /* 0x000000ac0d097276 */ /* 0x000fe400078100b0 */
[----:B-1----:R-:W-:Y:S02]  /*9760*/  FMNMX.FTZ R7, R2, R7, !PT ;  /* 0x0000000702077209 */ /* 0x002fe40007810000 */
[-C--:B------:R-:W-:Y:S02]  /*9770*/  ISETP.GE.AND P1, PT, R16, R231.reuse, PT ;  /* 0x000000e71000720c */ /* 0x080fe40003f26270 */
[----:B------:R-:W-:Y:S01]  /*9780*/  ISETP.GE.AND P5, PT, R36, R231, PT ;  /* 0x000000e72400720c */ /* 0x000fe20003fa6270 */
[----:B------:R-:W-:Y:S01]  /*9790*/  LDSM.16.MT88.4 R16, [R218+0xa000] ;  /* 0x00a00000da10783b */ /* 0x000fe20000004200 */
[----:B------:R-:W-:-:S02]  /*97a0*/  FSEL R39, R206, -INF , !P0 ;  /* 0xff800000ce277808 */ /* 0x000fc40004000000 */
[----:B------:R-:W-:Y:S02]  /*97b0*/  FSEL R44, R207, -INF , !P2 ;  /* 0xff800000cf2c7808 */ /* 0x000fe40005000000 */
[----:B------:R-:W-:Y:S02]  /*97c0*/  FMNMX3.FTZ R2, R11, R170, R174, !PT ;  /* 0x000000aa0b027276 */ /* 0x000fe400078100ae */
[----:B------:R-:W-:Y:S02]  /*97d0*/  FMNMX3.FTZ R9, R9, R178, R180, !PT ;  /* 0x000000b209097276 */ /* 0x000fe400078100b4 */
[----:B------:R-:W-:Y:S02]  /*97e0*/  FSEL R43, R190, -INF , !P1 ;  /* 0xff800000be2b7808 */ /* 0x000fe40004800000 */
[----:B------:R-:W-:Y:S02]  /*97f0*/  FSEL R42, R191, -INF , !P5 ;  /* 0xff800000bf2a7808 */ /* 0x000fe40006800000 */
[----:B------:R-:W-:-:S02]  /*9800*/  FMNMX3.FTZ R2, R2, R39, R44, !PT ;  /* 0x0000002702027276 */ /* 0x000fc4000781002c */
[----:B------:R-:W-:Y:S02]  /*9810*/  FSEL R46, R188, -INF , !P4 ;  /* 0xff800000bc2e7808 */ /* 0x000fe40006000000 */
[----:B------:R-:W-:Y:S02]  /*9820*/  FSEL R45, R189, -INF , !P3 ;  /* 0xff800000bd2d7808 */ /* 0x000fe40005800000 */
[----:B------:R-:W-:Y:S02]  /*9830*/  FMNMX3.FTZ R9, R9, R32, R3, !PT ;  /* 0x0000002009097276 */ /* 0x000fe40007810003 */
[----:B------:R-:W-:Y:S02]  /*9840*/  FMNMX3.FTZ R2, R2, R43, R42, !PT ;  /* 0x0000002b02027276 */ /* 0x000fe4000781002a */
[----:B------:R-:W-:Y:S02]  /*9850*/  FMNMX3.FTZ R9, R9, R46, R45, !PT ;  /* 0x0000002e09097276 */ /* 0x000fe4000781002d */
[----:B------:R-:W-:Y:S01]  /*9860*/  FMNMX.FTZ R5, R4, R5, !PT ;  /* 0x0000000504057209 */ /* 0x000fe20007810000 */
[----:B------:R-:W1:Y:S01]  /*9870*/  SHFL.BFLY PT, R167, R2, 0x2, 0x1f ;  /* 0x0c401f0002a77f89 */ /* 0x000e6200000e0000 */
[----:B------:R-:W-:-:S03]  /*9880*/  @P6 IADD3 R215, PT, PT, R234, -0x20, RZ ;  /* 0xffffffe0ead76810 */ /* 0x000fc60007ffe0ff */
[----:B------:R-:W2:Y:S04]  /*9890*/  SHFL.BFLY PT, R168, R9, 0x2, 0x1f ;  /* 0x0c401f0009a87f89 */ /* 0x000ea800000e0000 */
[----:B------:R-:W3:Y:S04]  /*98a0*/  SHFL.BFLY PT, R4, R7, 0x1, 0x1f ;  /* 0x0c201f0007047f89 */ /* 0x000ee800000e0000 */
[----:B------:R-:W4:Y:S04]  /*98b0*/  SHFL.BFLY PT, R166, R5, 0x1, 0x1f ;  /* 0x0c201f0005a67f89 */ /* 0x000f2800000e0000 */
[----:B------:R-:W-:Y:S04]  /*98c0*/  LDSM.16.MT88.4 R20, [R215] ;  /* 0x00000000d714783b */ /* 0x000fe80000004200 */
[----:B------:R-:W-:Y:S01]  /*98d0*/  LDSM.16.MT88.4 R12, [R215+0x1000] ;  /* 0x00100000d70c783b */ /* 0x000fe20000004200 */
[----:B-1----:R-:W-:-:S02]  /*98e0*/  FMNMX.FTZ R167, R2, R167, !PT ;  /* 0x000000a702a77209 */ /* 0x002fc40007810000 */
[----:B--2---:R-:W-:Y:S02]  /*98f0*/  FMNMX.FTZ R168, R9, R168, !PT ;  /* 0x000000a809a87209 */ /* 0x004fe40007810000 */
[----:B---3--:R-:W-:Y:S02]  /*9900*/  FMNMX.FTZ R165, R7, R4, !PT ;  /* 0x0000000407a57209 */ /* 0x008fe40007810000 */
[----:B------:R-:W1:Y:S01]  /*9910*/  SHFL.BFLY PT, R4, R167, 0x1, 0x1f ;  /* 0x0c201f00a7047f89 */ /* 0x000e6200000e0000 */
[----:B----4-:R-:W-:Y:S02]  /*9920*/  FMNMX.FTZ R166, R5, R166, !PT ;  /* 0x000000a605a67209 */ /* 0x010fe40007810000 */
[C---:B------:R-:W-:Y:S01]  /*9930*/  FMUL.FTZ R62, R165.reuse, UR6 ;  /* 0x00000006a53e7c20 */ /* 0x040fe20008410000 */
[----:B------:R-:W2:Y:S01]  /*9940*/  SHFL.BFLY PT, R5, R168, 0x1, 0x1f ;  /* 0x0c201f00a8057f89 */ /* 0x000ea200000e0000 */
[C---:B------:R-:W-:Y:S02]  /*9950*/  FSETP.NEU.FTZ.AND P0, PT, R165.reuse, -INF , PT ;  /* 0xff800000a500780b */ /* 0x040fe40003f1d000 */
[C---:B------:R-:W-:Y:S01]  /*9960*/  FSETP.NEU.FTZ.AND P1, PT, R166.reuse, -INF , PT ;  /* 0xff800000a600780b */ /* 0x040fe20003f3d000 */
[----:B------:R-:W-:Y:S01]  /*9970*/  FMUL.FTZ R66, R166, UR6 ;  /* 0x00000006a6427c20 */ /* 0x000fe20008410000 */
[----:B------:R-:W-:-:S02]  /*9980*/  FSEL R7, R165, RZ, P0 ;  /* 0x000000ffa5077208 */ /* 0x000fc40000000000 */
[----:B------:R-:W-:Y:S02]  /*9990*/  FSEL R9, R166, RZ, P1 ;  /* 0x000000ffa6097208 */ /* 0x000fe40000800000 */
[----:B------:R-:W-:Y:S01]  /*99a0*/  FSEL R66, R66, RZ, P1 ;  /* 0x000000ff42427208 */ /* 0x000fe20000800000 */
[----:B------:R-:W-:Y:S01]  /*99b0*/  FADD.FTZ R7, R0, -R7 ;  /* 0x8000000700077221 */ /* 0x000fe20000010000 */
[----:B------:R-:W-:Y:S01]  /*99c0*/  FSEL R62, R62, RZ, P0 ;  /* 0x000000ff3e3e7208 */ /* 0x000fe20000000000 */
[----:B------:R-:W-:Y:S02]  /*99d0*/  FADD.FTZ R6, R212, -R9 ;  /* 0x80000009d4067221 */ /* 0x000fe40000010000 */
[--C-:B------:R-:W-:Y:S01]  /*99e0*/  FFMA.FTZ R38, R41, UR6, -R66.reuse ;  /* 0x0000000629267c23 */ /* 0x100fe20008010842 */
[--C-:B------:R-:W-:Y:S01]  /*99f0*/  FFMA.FTZ R33, R25, UR6, -R66.reuse ;  /* 0x0000000619217c23 */ /* 0x100fe20008010842 */
[----:B------:R-:W-:Y:S01]  /*9a00*/  FMUL.FTZ R6, R6, UR6 ;  /* 0x0000000606067c20 */ /* 0x000fe20008410000 */
[----:B------:R-:W-:Y:S01]  /*9a10*/  FMUL.FTZ R40, R7, UR6 ;  /* 0x0000000607287c20 */ /* 0x000fe20008410000 */
[----:B------:R-:W3:Y:S01]  /*9a20*/  LDSM.16.MT88.4 R24, [R218+0x9000] ;  /* 0x00900000da18783b */ /* 0x000ee20000004200 */
[--C-:B------:R-:W-:Y:S01]  /*9a30*/  FFMA.FTZ R35, R47, UR6, -R66.reuse ;  /* 0x000000062f237c23 */ /* 0x100fe20008010842 */
[----:B-1----:R-:W-:Y:S01]  /*9a40*/  FMNMX.FTZ R167, R167, R4, !PT ;  /* 0x00000004a7a77209 */ /* 0x002fe20007810000 */
[----:B------:R1:W4:Y:S01]  /*9a50*/  MUFU.EX2 R41, R6 ;  /* 0x0000000600297308 */ /* 0x0003220000000800 */
[----:B------:R-:W5:Y:S01]  /*9a60*/  LDSM.16.MT88.4 R8, [R218+0xb000] ;  /* 0x00b00000da08783b */ /* 0x000f620000004200 */
[----:B------:R-:W-:Y:S01]  /*9a70*/  FFMA.FTZ R36, R67, UR6, -R66 ;  /* 0x0000000643247c23 */ /* 0x000fe20008010842 */
[----:B--2---:R-:W-:Y:S01]  /*9a80*/  FMNMX.FTZ R168, R168, R5, !PT ;  /* 0x00000005a8a87209 */ /* 0x004fe20007810000 */
[C---:B------:R-:W-:Y:S01]  /*9a90*/  FMUL.FTZ R57, R167.reuse, UR6 ;  /* 0x00000006a7397c20 */ /* 0x040fe20008410000 */
[----:B------:R-:W-:Y:S01]  /*9aa0*/  FSETP.NEU.FTZ.AND P0, PT, R167, -INF , PT ;  /* 0xff800000a700780b */ /* 0x000fe20003f1d000 */
[--C-:B------:R-:W-:Y:S01]  /*9ab0*/  FFMA.FTZ R34, R37, UR6, -R62.reuse ;  /* 0x0000000625227c23 */ /* 0x100fe2000801083e */
[C---:B------:R-:W-:Y:S01]  /*9ac0*/  FSETP.NEU.FTZ.AND P1, PT, R168.reuse, -INF , PT ;  /* 0xff800000a800780b */ /* 0x040fe20003f3d000 */
[C---:B------:R-:W-:Y:S01]  /*9ad0*/  FMUL.FTZ R47, R168.reuse, UR6 ;  /* 0x00000006a82f7c20 */ /* 0x040fe20008410000 */
[----:B------:R-:W-:Y:S01]  /*9ae0*/  FSEL R57, R57, RZ, P0 ;  /* 0x000000ff39397208 */ /* 0x000fe20000000000 */
[--C-:B------:R-:W-:Y:S01]  /*9af0*/  FFMA.FTZ R2, R31, UR6, -R62.reuse ;  /* 0x000000061f027c23 */ /* 0x100fe2000801083e */
[----:B------:R-:W-:Y:S01]  /*9b00*/  FSEL R67, R168, RZ, P1 ;  /* 0x000000ffa8437208 */ /* 0x000fe20000800000 */
[--C-:B------:R-:W-:Y:S01]  /*9b10*/  FFMA.FTZ R37, R29, UR6, -R62.reuse ;  /* 0x000000061d257c23 */ /* 0x100fe2000801083e */
[----:B------:R-:W-:Y:S01]  /*9b20*/  FFMA.FTZ R51, R51, UR6, -R62 ;  /* 0x0000000633337c23 */ /* 0x000fe2000801083e */
[----:B-1----:R-:W1:Y:S01]  /*9b30*/  LDSM.16.MT88.4 R4, [R215+0x2000] ;  /* 0x00200000d704783b */ /* 0x002e620000004200 */
[----:B------:R-:W-:Y:S01]  /*9b40*/  FFMA.FTZ R63, R64, UR6, -R57 ;  /* 0x00000006403f7c23 */ /* 0x000fe20008010839 */
[----:B------:R-:W-:Y:S01]  /*9b50*/  FSEL R64, R167, RZ, P0 ;  /* 0x000000ffa7407208 */ /* 0x000fe20000000000 */
[----:B------:R-:W-:Y:S01]  /*9b60*/  FADD.FTZ R67, R214, -R67 ;  /* 0x80000043d6437221 */ /* 0x000fe20000010000 */
[----:B------:R-:W-:Y:S01]  /*9b70*/  FSEL R47, R47, RZ, P1 ;  /* 0x000000ff2f2f7208 */ /* 0x000fe20000800000 */
[----:B------:R-:W-:Y:S01]  /*9b80*/  MUFU.EX2 R38, R38 ;  /* 0x0000002600267308 */ /* 0x000fe20000000800 */
[--C-:B------:R-:W-:Y:S01]  /*9b90*/  FFMA.FTZ R61, R242, UR6, -R57.reuse ;  /* 0x00000006f23d7c23 */ /* 0x100fe20008010839 */
[----:B------:R-:W-:Y:S01]  /*9ba0*/  FADD.FTZ R164, R213, -R64 ;  /* 0x80000040d5a47221 */ /* 0x000fe20000010000 */
[----:B------:R-:W-:Y:S01]  /*9bb0*/  FFMA.FTZ R60, R186, UR6, -R57 ;  /* 0x00000006ba3c7c23 */ /* 0x000fe20008010839 */
[----:B------:R-:W2:Y:S01]  /*9bc0*/  MUFU.EX2 R35, R35 ;  /* 0x0000002300237308 */ /* 0x000ea20000000800 */
[--C-:B------:R-:W-:Y:S01]  /*9bd0*/  FFMA.FTZ R59, R54, UR6, -R47.reuse ;  /* 0x00000006363b7c23 */ /* 0x100fe2000801082f */
[----:B------:R-:W-:Y:S01]  /*9be0*/  FMUL.FTZ R67, R67, UR6 ;  /* 0x0000000643437c20 */ /* 0x000fe20008410000 */
[----:B------:R-:W-:Y:S01]  /*9bf0*/  FMUL.FTZ R164, R164, UR6 ;  /* 0x00000006a4a47c20 */ /* 0x000fe20008410000 */
[----:B------:R-:W-:Y:S01]  /*9c00*/  MUFU.EX2 R36, R36 ;  /* 0x0000002400247308 */ /* 0x000fe20000000800 */
[--C-:B------:R-:W-:Y:S01]  /*9c10*/  FFMA.FTZ R246, R246, UR6, -R47.reuse ;  /* 0x00000006f6f67c23 */ /* 0x100fe2000801082f */
[----:B------:R-:W-:Y:S01]  /*9c20*/  FFMA.FTZ R244, R244, UR6, -R47 ;  /* 0x00000006f4f47c23 */ /* 0x000fe2000801082f */
[----:B------:R-:W-:Y:S01]  /*9c30*/  FFMA.FTZ R192, R192, UR6, -R57 ;  /* 0x00000006c0c07c23 */ /* 0x000fe20008010839 */
[----:B------:R-:W3:Y:S01]  /*9c40*/  MUFU.EX2 R33, R33 ;  /* 0x0000002100217308 */ /* 0x000ee20000000800 */
[-C--:B----4-:R-:W-:Y:S01]  /*9c50*/  FMUL.FTZ R156, R156, R41.reuse ;  /* 0x000000299c9c7220 */ /* 0x090fe20000410000 */
        /* <DEDUP_REMOVED lines=10> */
[----:B------:R-:W-:Y:S01]  /*9d00*/  MUFU.EX2 R37, R37 ;  /* 0x0000002500257308 */ /* 0x000fe20000000800 */
[-C--:B------:R-:W-:Y:S01]  /*9d10*/  FMUL.FTZ R88, R88, R41.reuse ;  /* 0x0000002958587220 */ /* 0x080fe20000410000 */
[----:B---3--:R-:W-:Y:S01]  /*9d20*/  F2FP.F16.F32.PACK_AB R30, R33, R36 ;  /* 0x00000024211e723e */ /* 0x008fe200000000ff */
[-C--:B------:R-:W-:Y:S01]  /*9d30*/  FMUL.FTZ R89, R89, R41.reuse ;  /* 0x0000002959597220 */ /* 0x080fe20000410000 */
[----:B------:R3:W4:Y:S01]  /*9d40*/  MUFU.EX2 R0, R51 ;  /* 0x0000003300007308 */ /* 0x0007220000000800 */
[-C--:B------:R-:W-:Y:S01]  /*9d50*/  FMUL.FTZ R92, R92, R41.reuse ;  /* 0x000000295c5c7220 */ /* 0x080fe20000410000 */
[-C--:B------:R-:W-:Y:S01]  /*9d60*/  FMUL.FTZ R93, R93, R41.reuse ;  /* 0x000000295d5d7220 */ /* 0x080fe20000410000 */
[-C--:B------:R-:W-:Y:S01]  /*9d70*/  FMUL.FTZ R104, R104, R41.reuse ;  /* 0x0000002968687220 */ /* 0x080fe20000410000 */
[----:B------:R-:W5:Y:S01]  /*9d80*/  MUFU.EX2 R40, R40 ;  /* 0x0000002800287308 */ /* 0x000f620000000800 */
[-C--:B------:R-:W-:Y:S01]  /*9d90*/  FMUL.FTZ R105, R105, R41.reuse ;  /* 0x0000002969697220 */ /* 0x080fe20000410000 */
[----:B--2---:R-:W-:Y:S01]  /*9da0*/  F2FP.F16.F32.PACK_AB R29, R2, R34 ;  /* 0x00000022021d723e */ /* 0x004fe200000000ff */
[-C--:B------:R-:W-:Y:S01]  /*9db0*/  FMUL.FTZ R108, R108, R41.reuse ;  /* 0x000000296c6c7220 */ /* 0x080fe20000410000 */
[----:B------:R-:W-:Y:S01]  /*9dc0*/  MUFU.EX2 R54, R244 ;  /* 0x000000f400367308 */ /* 0x000fe20000000800 */
[-C--:B------:R-:W-:Y:S01]  /*9dd0*/  FMUL.FTZ R109, R109, R41.reuse ;  /* 0x000000296d6d7220 */ /* 0x080fe20000410000 */
[-C--:B------:R-:W-:Y:S01]  /*9de0*/  FMUL.FTZ R120, R120, R41.reuse ;  /* 0x0000002978787220 */ /* 0x080fe20000410000 */
[-C--:B------:R-:W-:Y:S01]  /*9df0*/  FMUL.FTZ R121, R121, R41.reuse ;  /* 0x0000002979797220 */ /* 0x080fe20000410000 */
[----:B------:R-:W-:Y:S01]  /*9e00*/  MUFU.EX2 R59, R59 ;  /* 0x0000003b003b7308 */ /* 0x000fe20000000800 */
[----:B------:R-:W-:Y:S01]  /*9e10*/  FMUL.FTZ R124, R124, R41 ;  /* 0x000000297c7c7220 */ /* 0x000fe20000410000 */
[--C-:B---3--:R-:W-:Y:S01]  /*9e20*/  FFMA.FTZ R51, R48, UR6, -R47.reuse ;  /* 0x0000000630337c23 */ /* 0x108fe2000801082f */
[----:B----4-:R-:W-:Y:S01]  /*9e30*/  F2FP.F16.F32.PACK_AB R31, R0, R37 ;  /* 0x00000025001f723e */ /* 0x010fe200000000ff */
[----:B------:R-:W-:Y:S01]  /*9e40*/  MUFU.EX2 R48, R246 ;  /* 0x000000f600307308 */ /* 0x000fe20000000800 */
[-C--:B------:R-:W-:Y:S01]  /*9e50*/  FMUL.FTZ R125, R125, R41.reuse ;  /* 0x000000297d7d7220 */ /* 0x080fe20000410000 */
[-C--:B-----5:R-:W-:Y:S01]  /*9e60*/  FMUL.FTZ R158, R158, R40.reuse ;  /* 0x000000289e9e7220 */ /* 0x0a0fe20000410000 */
        /* <DEDUP_REMOVED lines=29> */
[-C--:B------:R-:W-:Y:S01]  /*a040*/  FMUL.FTZ R135, R135, R40.reuse ;  /* 0x0000002887877220 */ /* 0x080fe20000410000 */
[-C--:B------:R-:W-:Y:S01]  /*a050*/  FMUL.FTZ R140, R140, R41.reuse ;  /* 0x000000298c8c7220 */ /* 0x080fe20000410000 */
[----:B------:R-:W-:Y:S01]  /*a060*/  FMUL.FTZ R141, R141, R41 ;  /* 0x000000298d8d7220 */ /* 0x000fe20000410000 */
[-C--:B------:R-:W-:Y:S01]  /*a070*/  FMUL.FTZ R142, R142, R40.reuse ;  /* 0x000000288e8e7220 */ /* 0x080fe20000410000 */
[----:B------:R-:W-:Y:S01]  /*a080*/  FMUL.FTZ R143, R143, R40 ;  /* 0x000000288f8f7220 */ /* 0x000fe20000410000 */
[C---:B------:R-:W-:Y:S01]  /*a090*/  HMMA.16816.F32 R156, R28.reuse, R24, R156 ;  /* 0x000000181c9c723c */ /* 0x040fe2000000189c */
[-C--:B--2---:R-:W-:Y:S01]  /*a0a0*/  FMUL.FTZ R160, R160, R67.reuse ;  /* 0x00000043a0a07220 */ /* 0x084fe20000410000 */
[-C--:B------:R-:W-:Y:S01]  /*a0b0*/  FMUL.FTZ R161, R161, R67.reuse ;  /* 0x00000043a1a17220 */ /* 0x080fe20000410000 */
[-C--:B------:R-:W-:Y:S01]  /*a0c0*/  FMUL.FTZ R148, R148, R67.reuse ;  /* 0x0000004394947220 */ /* 0x080fe20000410000 */
[-C--:B------:R-:W-:Y:S01]  /*a0d0*/  FMUL.FTZ R149, R149, R67.reuse ;  /* 0x0000004395957220 */ /* 0x080fe20000410000 */
[-C--:B---3--:R-:W-:Y:S01]  /*a0e0*/  FMUL.FTZ R162, R162, R164.reuse ;  /* 0x000000a4a2a27220 */ /* 0x088fe20000410000 */
        /* <DEDUP_REMOVED lines=53> */
[----:B------:R-:W-:Y:S01]  /*a440*/  FFMA.FTZ R175, R241, UR6, -R66 ;  /* 0x00000006f1af7c23 */ /* 0x000fe20008010842 */
[--C-:B------:R-:W-:Y:S01]  /*a450*/  FFMA.FTZ R190, R239, UR6, -R62.reuse ;  /* 0x00000006efbe7c23 */ /* 0x100fe2000801083e */
[--C-:B------:R-:W-:Y:S01]  /*a460*/  FFMA.FTZ R179, R187, UR6, -R62.reuse ;  /* 0x00000006bbb37c23 */ /* 0x100fe2000801083e */
[--C-:B------:R-:W-:Y:S01]  /*a470*/  FFMA.FTZ R192, R209, UR6, -R62.reuse ;  /* 0x00000006d1c07c23 */ /* 0x100fe2000801083e */
[----:B------:R-:W-:Y:S01]  /*a480*/  FFMA.FTZ R211, R211, UR6, -R62 ;  /* 0x00000006d3d37c23 */ /* 0x000fe2000801083e */
[C---:B------:R-:W-:Y:S01]  /*a490*/  HMMA.16816.F32 R120, R28.reuse, R8, R120 ;  /* 0x000000081c78723c */ /* 0x040fe20000001878 */
        /* <DEDUP_REMOVED lines=12> */
[----:B------:R-:W-:Y:S01]  /*a560*/  MUFU.EX2 R175, R175 ;  /* 0x000000af00af7308 */ /* 0x000fe20000000800 */
[--C-:B------:R-:W-:Y:S01]  /*a570*/  FFMA.FTZ R183, R183, UR6, -R66.reuse ;  /* 0x00000006b7b77c23 */ /* 0x100fe20008010842 */
[----:B------:R-:W-:Y:S01]  /*a580*/  FFMA.FTZ R204, R193, UR6, -R66 ;  /* 0x00000006c1cc7c23 */ /* 0x000fe20008010842 */
[C---:B-1----:R-:W-:Y:S01]  /*a590*/  HMMA.16816.F32 R132, R28.reuse, R4, R132 ;  /* 0x000000041c84723c */ /* 0x042fe20000001884 */
[----:B------:R-:W-:Y:S01]  /*a5a0*/  MUFU.EX2 R190, R190 ;  /* 0x000000be00be7308 */ /* 0x000fe20000000800 */
[--C-:B------:R-:W-:Y:S01]  /*a5b0*/  FFMA.FTZ R169, R169, UR6, -R62.reuse ;  /* 0x00000006a9a97c23 */ /* 0x100fe2000801083e */
[--C-:B------:R-:W-:Y:S01]  /*a5c0*/  FFMA.FTZ R206, R177, UR6, -R62.reuse ;  /* 0x00000006b1ce7c23 */ /* 0x100fe2000801083e */
[--C-:B------:R-:W-:Y:S01]  /*a5d0*/  FFMA.FTZ R173, R173, UR6, -R62.reuse ;  /* 0x00000006adad7c23 */ /* 0x100fe2000801083e */
[----:B------:R-:W1:Y:S01]  /*a5e0*/  MUFU.EX2 R187, R211 ;  /* 0x000000d300bb7308 */ /* 0x000e620000000800 */
[----:B------:R-:W-:Y:S01]  /*a5f0*/  FFMA.FTZ R208, R181, UR6, -R62 ;  /* 0x00000006b5d07c23 */ /* 0x000fe2000801083e */
[--C-:B------:R-:W-:Y:S01]  /*a600*/  FFMA.FTZ R177, R176, UR6, -R47.reuse ;  /* 0x00000006b0b17c23 */ /* 0x100fe2000801082f */
[----:B------:R-:W-:Y:S01]  /*a610*/  HMMA.16816.F32 R140, R28, R6, R140 ;  /* 0x000000061c8c723c */ /* 0x000fe2000000188c */
[----:B------:R-:W-:Y:S01]  /*a620*/  F2FP.F16.F32.PACK_AB R28, R51, R48 ;  /* 0x00000030331c723e */ /* 0x000fe200000000ff */
[----:B------:R-:W-:Y:S01]  /*a630*/  MUFU.EX2 R179, R179 ;  /* 0x000000b300b37308 */ /* 0x000fe20000000800 */
[----:B------:R-:W-:Y:S01]  /*a640*/  F2FP.F16.F32.PACK_AB R29, R60, R61 ;  /* 0x0000003d3c1d723e */ /* 0x000fe200000000ff */
[--C-:B------:R-:W-:Y:S01]  /*a650*/  FFMA.FTZ R176, R178, UR6, -R47.reuse ;  /* 0x00000006b2b07c23 */ /* 0x100fe2000801082f */
[----:B------:R-:W-:Y:S01]  /*a660*/  F2FP.F16.F32.PACK_AB R30, R59, R54 ;  /* 0x000000363b1e723e */ /* 0x000fe200000000ff */
[----:B------:R-:W3:Y:S01]  /*a670*/  MUFU.EX2 R192, R192 ;  /* 0x000000c000c07308 */ /* 0x000ee20000000800 */
[----:B------:R-:W-:Y:S01]  /*a680*/  F2FP.F16.F32.PACK_AB R31, R64, R63 ;  /* 0x0000003f401f723e */ /* 0x000fe200000000ff */
[--C-:B------:R-:W-:Y:S01]  /*a690*/  FFMA.FTZ R172, R172, UR6, -R47.reuse ;  /* 0x00000006acac7c23 */ /* 0x100fe2000801082f */
[----:B------:R-:W-:Y:S01]  /*a6a0*/  FFMA.FTZ R181, R180, UR6, -R47 ;  /* 0x00000006b4b57c23 */ /* 0x000fe2000801082f */
[----:B------:R-:W-:Y:S01]  /*a6b0*/  MUFU.EX2 R194, R194 ;  /* 0x000000c200c27308 */ /* 0x000fe20000000800 */
[--C-:B------:R-:W-:Y:S01]  /*a6c0*/  FFMA.FTZ R178, R182, UR6, -R57.reuse ;  /* 0x00000006b6b27c23 */ /* 0x100fe20008010839 */
[--C-:B------:R-:W-:Y:S01]  /*a6d0*/  FFMA.FTZ R193, R184, UR6, -R57.reuse ;  /* 0x00000006b8c17c23 */ /* 0x100fe20008010839 */
[----:B------:R-:W-:Y:S01]  /*a6e0*/  FFMA.FTZ R170, R170, UR6, -R57 ;  /* 0x00000006aaaa7c23 */ /* 0x000fe20008010839 */
[C---:B------:R-:W-:Y:S01]  /*a6f0*/  HMMA.16816.F32 R160, R28.reuse, R24, R160 ;  /* 0x000000181ca0723c */ /* 0x040fe200000018a0 */
[----:B------:R-:W4:Y:S01]  /*a700*/  MUFU.EX2 R189, R189 ;  /* 0x000000bd00bd7308 */ /* 0x000f220000000800 */
[--C-:B------:R-:W-:Y:S01]  /*a710*/  FFMA.FTZ R52, R52, UR6, -R66.reuse ;  /* 0x0000000634347c23 */ /* 0x100fe20008010842 */
[----:B------:R-:W-:Y:S01]  /*a720*/  FFMA.FTZ R65, R65, UR6, -R66 ;  /* 0x0000000641417c23 */ /* 0x000fe20008010842 */
[----:B------:R-:W-:Y:S01]  /*a730*/  FFMA.FTZ R48, R237, R67, R48 ;  /* 0x00000043ed307223 */ /* 0x000fe20000010030 */
[----:B------:R-:W-:Y:S01]  /*a740*/  MUFU.EX2 R197, R197 ;  /* 0x000000c500c57308 */ /* 0x000fe20000000800 */
[----:B------:R-:W-:Y:S01]  /*a750*/  FFMA.FTZ R61, R236, R164, R61 ;  /* 0x000000a4ec3d7223 */ /* 0x000fe2000001003d */
[----:B------:R-:W-:Y:S01]  /*a760*/  FFMA.FTZ R38, R235, R41, R38 ;  /* 0x00000029eb267223 */ /* 0x000fe20000010026 */
[C---:B------:R-:W-:Y:S01]  /*a770*/  HMMA.16816.F32 R148, R28.reuse, R26, R148 ;  /* 0x0000001a1c94723c */ /* 0x040fe20000001894 */
[----:B------:R-:W5:Y:S01]  /*a780*/  LDSM.16.MT88.4 R24, [R218+0x9400] ;  /* 0x00940000da18783b */ /* 0x000f620000004200 */
[----:B------:R-:W-:Y:S01]  /*a790*/  MUFU.EX2 R196, R196 ;  /* 0x000000c400c47308 */ /* 0x000fe20000000800 */
[----:B------:R-:W-:Y:S01]  /*a7a0*/  FFMA.FTZ R233, R233, R40, R34 ;  /* 0x00000028e9e97223 */ /* 0x000fe20000010022 */
[----:B------:R-:W-:Y:S01]  /*a7b0*/  FADD.FTZ R51, R51, R48 ;  /* 0x0000003033337221 */ /* 0x000fe20000010000 */
[----:B------:R-:W-:Y:S01]  /*a7c0*/  FADD.FTZ R60, R60, R61 ;  /* 0x0000003d3c3c7221 */ /* 0x000fe20000010000 */
[----:B------:R-:W-:Y:S01]  /*a7d0*/  MUFU.EX2 R191, R191 ;  /* 0x000000bf00bf7308 */ /* 0x000fe20000000800 */
[----:B------:R-:W-:Y:S01]  /*a7e0*/  FADD.FTZ R35, R35, R38 ;  /* 0x0000002623237221 */ /* 0x000fe20000010000 */
[C---:B------:R-:W-:Y:S01]  /*a7f0*/  HMMA.16816.F32 R68, R28.reuse, R20, R68 ;  /* 0x000000141c44723c */ /* 0x040fe20000001844 */
[----:B------:R-:W-:Y:S01]  /*a800*/  FADD.FTZ R2, R2, R233 ;  /* 0x000000e902027221 */ /* 0x000fe20000010000 */
[----:B------:R2:W4:Y:S01]  /*a810*/  MUFU.EX2 R200, R202 ;  /* 0x000000ca00c87308 */ /* 0x0005220000000800 */
[----:B------:R-:W-:Y:S01]  /*a820*/  FFMA.FTZ R56, R56, UR6, -R62 ;  /* 0x0000000638387c23 */ /* 0x000fe2000801083e */
[----:B------:R-:W-:Y:S01]  /*a830*/  FADD.FTZ R54, R54, R51 ;  /* 0x0000003336367221 */ /* 0x000fe20000010000 */
[----:B------:R-:W-:Y:S01]  /*a840*/  FADD.FTZ R63, R63, R60 ;  /* 0x0000003c3f3f7221 */ /* 0x000fe20000010000 */
[----:B------:R-:W-:Y:S01]  /*a850*/  MUFU.EX2 R198, R201 ;  /* 0x000000c900c67308 */ /* 0x000fe20000000800 */
[----:B------:R-:W-:Y:S01]  /*a860*/  FADD.FTZ R36, R36, R35 ;  /* 0x0000002324247221 */ /* 0x000fe20000010000 */
[C---:B------:R-:W-:Y:S01]  /*a870*/  HMMA.16816.F32 R80, R28.reuse, R22, R80 ;  /* 0x000000161c50723c */ /* 0x040fe20000001850 */
[----:B------:R-:W4:Y:S01]  /*a880*/  LDSM.16.MT88.4 R20, [R215+0x400] ;  /* 0x00040000d714783b */ /* 0x000f220000004200 */
[----:B------:R-:W4:Y:S01]  /*a890*/  MUFU.EX2 R199, R199 ;  /* 0x000000c700c77308 */ /* 0x000f220000000800 */
[----:B------:R-:W-:Y:S01]  /*a8a0*/  FADD.FTZ R37, R37, R2 ;  /* 0x0000000225257221 */ /* 0x000fe20000010000 */
[----:B------:R-:W-:Y:S01]  /*a8b0*/  FADD.FTZ R59, R59, R54 ;  /* 0x000000363b3b7221 */ /* 0x000fe20000010000 */
[----:B------:R-:W-:Y:S01]  /*a8c0*/  FADD.FTZ R64, R64, R63 ;  /* 0x0000003f40407221 */ /* 0x000fe20000010000 */
[----:B------:R-:W-:Y:S01]  /*a8d0*/  MUFU.EX2 R183, R183 ;  /* 0x000000b700b77308 */ /* 0x000fe20000000800 */
[----:B------:R-:W-:Y:S01]  /*a8e0*/  FADD.FTZ R36, R33, R36 ;  /* 0x0000002421247221 */ /* 0x000fe20000010000 */
[C---:B------:R-:W-:Y:S01]  /*a8f0*/  HMMA.16816.F32 R84, R28.reuse, R16, R84 ;  /* 0x000000101c54723c */ /* 0x040fe20000001854 */
[--C-:B--2---:R-:W-:Y:S01]  /*a900*/  FFMA.FTZ R202, R185, UR6, -R66.reuse ;  /* 0x00000006b9ca7c23 */ /* 0x104fe20008010842 */
[----:B------:R-:W-:Y:S01]  /*a910*/  FFMA.FTZ R185, R195, UR6, -R66 ;  /* 0x00000006c3b97c23 */ /* 0x000fe20008010842 */
[----:B------:R-:W-:Y:S01]  /*a920*/  MUFU.EX2 R204, R204 ;  /* 0x000000cc00cc7308 */ /* 0x000fe20000000800 */
[----:B------:R-:W-:Y:S01]  /*a930*/  FFMA.FTZ R195, R174, UR6, -R57 ;  /* 0x00000006aec37c23 */ /* 0x000fe20008010839 */
[----:B------:R-:W-:Y:S01]  /*a940*/  FADD.FTZ R37, R0, R37 ;  /* 0x0000002500257221 */ /* 0x000fe20000010000 */
[--C-:B------:R-:W-:Y:S01]  /*a950*/  FFMA.FTZ R39, R39, UR6, -R57.reuse ;  /* 0x0000000627277c23 */ /* 0x100fe20008010839 */
[----:B------:R-:W2:Y:S01]  /*a960*/  MUFU.EX2 R202, R202 ;  /* 0x000000ca00ca7308 */ /* 0x000ea20000000800 */
[----:B------:R-:W-:Y:S01]  /*a970*/  HMMA.16816.F32 R96, R28, R18, R96 ;  /* 0x000000121c60723c */ /* 0x000fe20000001860 */
[----:B------:R-:W2:Y:S01]  /*a980*/  LDSM.16.MT88.4 R16, [R218+0xa400] ;  /* 0x00a40000da10783b */ /* 0x000ea20000004200 */
[----:B------:R-:W-:Y:S01]  /*a990*/  FFMA.FTZ R44, R44, UR6, -R57 ;  /* 0x000000062c2c7c23 */ /* 0x000fe20008010839 */
[----:B------:R-:W-:Y:S01]  /*a9a0*/  MUFU.EX2 R185, R185 ;  /* 0x000000b900b97308 */ /* 0x000fe20000000800 */
[----:B------:R-:W-:-:S03]  /*a9b0*/  IADD3 R232, PT, PT, R217, -0x4, RZ ;  /* 0xfffffffcd9e87810 */ /* 0x000fc60007ffe0ff */
[----:B------:R-:W-:Y:S01]  /*a9c0*/  MUFU.EX2 R169, R169 ;  /* 0x000000a900a97308 */ /* 0x000fe20000000800 */
[C---:B------:R-:W-:Y:S03]  /*a9d0*/  HMMA.16816.F32 R100, R28.reuse, R12, R100 ;  /* 0x0000000c1c64723c */ /* 0x040fe60000001864 */
[----:B------:R-:W2:Y:S04]  /*a9e0*/  MUFU.EX2 R206, R206 ;  /* 0x000000ce00ce7308 */ /* 0x000ea80000000800 */
[----:B------:R-:W-:Y:S01]  /*a9f0*/  MUFU.EX2 R173, R173 ;  /* 0x000000ad00ad7308 */ /* 0x000fe20000000800 */
[C---:B------:R-:W-:Y:S01]  /*aa00*/  HMMA.16816.F32 R112, R28.reuse, R14, R112 ;  /* 0x0000000e1c70723c */ /* 0x040fe20000001870 */
[----:B------:R-:W2:Y:S02]  /*aa10*/  LDSM.16.MT88.4 R12, [R215+0x1400] ;  /* 0x00140000d70c783b */ /* 0x000ea40000004200 */
[----:B------:R-:W2:Y:S04]  /*aa20*/  MUFU.EX2 R208, R208 ;  /* 0x000000d000d07308 */ /* 0x000ea80000000800 */
[----:B------:R-:W-:Y:S01]  /*aa30*/  MUFU.EX2 R172, R172 ;  /* 0x000000ac00ac7308 */ /* 0x000fe20000000800 */
[C---:B------:R-:W-:Y:S03]  /*aa40*/  HMMA.16816.F32 R116, R28.reuse, R8, R116 ;  /* 0x000000081c74723c */ /* 0x040fe60000001874 */
[----:B------:R-:W2:Y:S04]  /*aa50*/  MUFU.EX2 R177, R177 ;  /* 0x000000b100b17308 */ /* 0x000ea80000000800 */
[----:B------:R-:W-:Y:S01]  /*aa60*/  MUFU.EX2 R176, R176 ;  /* 0x000000b000b07308 */ /* 0x000fe20000000800 */
[C---:B------:R-:W-:Y:S01]  /*aa70*/  HMMA.16816.F32 R128, R28.reuse, R10, R128 ;  /* 0x0000000a1c80723c */ /* 0x040fe20000001880 */
[----:B------:R-:W2:Y:S02]  /*aa80*/  LDSM.16.MT88.4 R8, [R218+0xb400] ;  /* 0x00b40000da08783b */ /* 0x000ea40000004200 */
[----:B------:R-:W-:Y:S04]  /*aa90*/  MUFU.EX2 R181, R181 ;  /* 0x000000b500b57308 */ /* 0x000fe80000000800 */
[----:B------:R-:W-:Y:S01]  /*aaa0*/  MUFU.EX2 R178, R178 ;  /* 0x000000b200b27308 */ /* 0x000fe20000000800 */
[C---:B------:R-:W-:Y:S03]  /*aab0*/  HMMA.16816.F32 R144, R28.reuse, R4, R144 ;  /* 0x000000041c90723c */ /* 0x040fe60000001890 */
[----:B------:R-:W2:Y:S04]  /*aac0*/  MUFU.EX2 R193, R193 ;  /* 0x000000c100c17308 */ /* 0x000ea80000000800 */
[----:B------:R-:W-:Y:S01]  /*aad0*/  MUFU.EX2 R170, R170 ;  /* 0x000000aa00aa7308 */ /* 0x000fe20000000800 */
[----:B------:R-:W-:Y:S01]  /*aae0*/  HMMA.16816.F32 R136, R28, R6, R136 ;  /* 0x000000061c88723c */ /* 0x000fe20000001888 */
[----:B------:R-:W2:Y:S01]  /*aaf0*/  LDSM.16.MT88.4 R4, [R215+0x2400] ;  /* 0x00240000d704783b */ /* 0x000ea20000004200 */
[----:B------:R-:W-:Y:S01]  /*ab00*/  F2FP.F16.F32.PACK_AB R28, R188, R171 ;  /* 0x000000abbc1c723e */ /* 0x000fe200000000ff */
[----:B------:R-:W2:Y:S01]  /*ab10*/  MUFU.EX2 R195, R195 ;  /* 0x000000c300c37308 */ /* 0x000ea20000000800 */
[----:B-1----:R-:W-:Y:S01]  /*ab20*/  F2FP.F16.F32.PACK_AB R29, R187, R190 ;  /* 0x000000bebb1d723e */ /* 0x002fe200000000ff */
[----:B------:R-:W-:Y:S01]  /*ab30*/  FADD.FTZ R171, R171, R36 ;  /* 0x00000024abab7221 */ /* 0x000fe20000010000 */
[----:B------:R-:W-:Y:S01]  /*ab40*/  F2FP.F16.F32.PACK_AB R30, R175, R186 ;  /* 0x000000baaf1e723e */ /* 0x000fe200000000ff */
[----:B------:R-:W-:Y:S01]  /*ab50*/  MUFU.EX2 R52, R52 ;  /* 0x0000003400347308 */ /* 0x000fe20000000800 */
[----:B---3--:R-:W-:Y:S01]  /*ab60*/  F2FP.F16.F32.PACK_AB R31, R192, R179 ;  /* 0x000000b3c01f723e */ /* 0x008fe200000000ff */
[----:B------:R-:W-:Y:S01]  /*ab70*/  FADD.FTZ R190, R190, R37 ;  /* 0x00000025bebe7221 */ /* 0x000fe20000010000 */
[----:B------:R-:W-:Y:S01]  /*ab80*/  FADD.FTZ R171, R188, R171 ;  /* 0x000000abbcab7221 */ /* 0x000fe20000010000 */
[----:B------:R-:W1:Y:S02]  /*ab90*/  MUFU.EX2 R65, R65 ;  /* 0x0000004100417308 */ /* 0x000e640000000800 */
[----:B------:R-:W-:Y:S01]  /*aba0*/  FADD.FTZ R190, R187, R190 ;  /* 0x000000bebbbe7221 */ /* 0x000fe20000010000 */
[----:B------:R-:W-:Y:S01]  /*abb0*/  FADD.FTZ R186, R186, R171 ;  /* 0x000000abbaba7221 */ /* 0x000fe20000010000 */
[----:B-----5:R-:W-:Y:S01]  /*abc0*/  HMMA.16816.F32 R156, R28, R24, R156 ;  /* 0x000000181c9c723c */ /* 0x020fe2000000189c */
[----:B------:R-:W-:Y:S01]  /*abd0*/  MUFU.EX2 R56, R56 ;  /* 0x0000003800387308 */ /* 0x000fe20000000800 */
[----:B------:R-:W-:Y:S01]  /*abe0*/  FADD.FTZ R179, R179, R190 ;  /* 0x000000beb3b37221 */ /* 0x000fe20000010000 */
[----:B------:R-:W-:-:S02]  /*abf0*/  FADD.FTZ R186, R175, R186 ;  /* 0x000000baafba7221 */ /* 0x000fc40000010000 */
[----:B------:R-:W-:Y:S01]  /*ac00*/  MUFU.EX2 R39, R39 ;  /* 0x0000002700277308 */ /* 0x000fe20000000800 */
[----:B------:R-:W-:Y:S02]  /*ac10*/  FADD.FTZ R192, R192, R179 ;  /* 0x000000b3c0c07221 */ /* 0x000fe40000010000 */
[C---:B------:R-:W-:Y:S01]  /*ac20*/  HMMA.16816.F32 R152, R28.reuse, R26, R152 ;  /* 0x0000001a1c98723c */ /* 0x040fe20000001898 */
[----:B------:R-:W-:Y:S07]  /*ac30*/  MUFU.EX2 R44, R44 ;  /* 0x0000002c002c7308 */ /* 0x000fee0000000800 */
[C---:B----4-:R-:W-:Y:S08]  /*ac40*/  HMMA.16816.F32 R72, R28.reuse, R20, R72 ;  /* 0x000000141c48723c */ /* 0x050ff00000001848 */
[C---:B------:R-:W-:Y:S08]  /*ac50*/  HMMA.16816.F32 R76, R28.reuse, R22, R76 ;  /* 0x000000161c4c723c */ /* 0x040ff0000000184c */
[C---:B--2---:R-:W-:Y:S08]  /*ac60*/  HMMA.16816.F32 R88, R28.reuse, R16, R88 ;  /* 0x000000101c58723c */ /* 0x044ff00000001858 */
        /* <DEDUP_REMOVED lines=32> */
[C---:B------:R-:W-:Y:S01]  /*ae70*/  HMMA.16816.F32 R128, R28.reuse, R10, R128 ;  /* 0x0000000a1c80723c */ /* 0x040fe20000001880 */
[----:B------:R-:W1:Y:S07]  /*ae80*/  LDSM.16.MT88.4 R8, [R218+0xb800] ;  /* 0x00b80000da08783b */ /* 0x000e6e0000004200 */
[C---:B------:R-:W-:Y:S08]  /*ae90*/  HMMA.16816.F32 R144, R28.reuse, R4, R144 ;  /* 0x000000041c90723c */ /* 0x040ff00000001890 */
[----:B------:R-:W-:Y:S01]  /*aea0*/  HMMA.16816.F32 R136, R28, R6, R136 ;  /* 0x000000061c88723c */ /* 0x000fe20000001888 */
[----:B------:R-:W1:Y:S01]  /*aeb0*/  LDSM.16.MT88.4 R4, [R215+0x2800] ;  /* 0x00280000d704783b */ /* 0x000e620000004200 */
        /* <DEDUP_REMOVED lines=10> */
[----:B--2---:R-:W-:Y:S01]  /*af60*/  HMMA.16816.F32 R156, R28, R24, R156 ;  /* 0x000000181c9c723c */ /* 0x004fe2000000189c */
[----:B------:R-:W-:Y:S01]  /*af70*/  FADD.FTZ R185, R204, R185 ;  /* 0x000000b9ccb97221 */ /* 0x000fe20000010000 */
[----:B------:R-:W-:-:S06]  /*af80*/  FADD.FTZ R173, R208, R173 ;  /* 0x000000add0ad7221 */ /* 0x000fcc0000010000 */
[C---:B------:R-:W-:Y:S08]  /*af90*/  HMMA.16816.F32 R152, R28.reuse, R26, R152 ;  /* 0x0000001a1c98723c */ /* 0x040ff00000001898 */
[C---:B---3--:R-:W-:Y:S08]  /*afa0*/  HMMA.16816.F32 R72, R28.reuse, R20, R72 ;  /* 0x000000141c48723c */ /* 0x048ff00000001848 */
[C---:B------:R-:W-:Y:S08]  /*afb0*/  HMMA.16816.F32 R76, R28.reuse, R22, R76 ;  /* 0x000000161c4c723c */ /* 0x040ff0000000184c */
[C---:B----4-:R-:W-:Y:S08]  /*afc0*/  HMMA.16816.F32 R88, R28.reuse, R16, R88 ;  /* 0x000000101c58723c */ /* 0x050ff00000001858 */
[C---:B------:R-:W-:Y:S08]  /*afd0*/  HMMA.16816.F32 R92, R28.reuse, R18, R92 ;  /* 0x000000121c5c723c */ /* 0x040ff0000000185c */
[C---:B-----5:R-:W-:Y:S08]  /*afe0*/  HMMA.16816.F32 R104, R28.reuse, R12, R104 ;  /* 0x0000000c1c68723c */ /* 0x060ff00000001868 */
[C---:B------:R-:W-:Y:S08]  /*aff0*/  HMMA.16816.F32 R108, R28.reuse, R14, R108 ;  /* 0x0000000e1c6c723c */ /* 0x040ff0000000186c */
[C---:B-1----:R-:W-:Y:S08]  /*b000*/  HMMA.16816.F32 R120, R28.reuse, R8, R120 ;  /* 0x000000081c78723c */ /* 0x042ff00000001878 */
        /* <DEDUP_REMOVED lines=16> */
[--C-:B------:R-:W-:Y:S01]  /*b110*/  FFMA.FTZ R66, R53, UR6, -R62.reuse ;  /* 0x0000000635427c23 */ /* 0x100fe2000801083e */
[----:B------:R-:W-:Y:S01]  /*b120*/  FFMA.FTZ R53, R49, UR6, -R62 ;  /* 0x0000000631357c23 */ /* 0x000fe2000801083e */
[----:B------:R-:W-:Y:S01]  /*b130*/  MUFU.EX2 R55, R12 ;  /* 0x0000000c00377308 */ /* 0x000fe20000000800 */
[----:B------:R-:W-:Y:S01]  /*b140*/  FADD.FTZ R176, R181, R176 ;  /* 0x000000b0b5b07221 */ /* 0x000fe20000010000 */
[----:B------:R-:W-:Y:S01]  /*b150*/  FADD.FTZ R170, R195, R170 ;  /* 0x000000aac3aa7221 */ /* 0x000fe20000010000 */
[----:B------:R-:W-:Y:S01]  /*b160*/  HMMA.16816.F32 R116, R28, R8, R116 ;  /* 0x000000081c74723c */ /* 0x000fe20000001874 */
[----:B------:R-:W-:Y:S01]  /*b170*/  FFMA.FTZ R8, R50, UR6, -R62 ;  /* 0x0000000632087c23 */ /* 0x000fe2000801083e */
[--C-:B------:R-:W-:Y:S01]  /*b180*/  FFMA.FTZ R62, R46, UR6, -R47.reuse ;  /* 0x000000062e3e7c23 */ /* 0x100fe2000801082f */
[----:B------:R1:W-:Y:S01]  /*b190*/  MUFU.EX2 R50, R66 ;  /* 0x0000004200327308 */ /* 0x0003e20000000800 */
[----:B------:R-:W-:-:S03]  /*b1a0*/  FFMA.FTZ R46, R45, UR6, -R47 ;  /* 0x000000062d2e7c23 */ /* 0x000fc6000801082f */
[----:B------:R2:W3:Y:S01]  /*b1b0*/  MUFU.EX2 R49, R8 ;  /* 0x0000000800317308 */ /* 0x0004e20000000800 */
[C---:B------:R-:W-:Y:S03]  /*b1c0*/  HMMA.16816.F32 R160, R28.reuse, R24, R160 ;  /* 0x000000181ca0723c */ /* 0x040fe600000018a0 */
[----:B------:R-:W4:Y:S04]  /*b1d0*/  MUFU.EX2 R58, R58 ;  /* 0x0000003a003a7308 */ /* 0x000f280000000800 */
[----:B------:R-:W5:Y:S01]  /*b1e0*/  MUFU.EX2 R53, R53 ;  /* 0x0000003500357308 */ /* 0x000f620000000800 */
[C---:B------:R-:W-:Y:S01]  /*b1f0*/  HMMA.16816.F32 R148, R28.reuse, R26, R148 ;  /* 0x0000001a1c94723c */ /* 0x040fe20000001894 */
[----:B------:R-:W5:Y:S01]  /*b200*/  LDSM.16.MT88.4 R24, [R218+0x9c00] ;  /* 0x009c0000da18783b */ /* 0x000f620000004200 */
[--C-:B-1----:R-:W-:Y:S01]  /*b210*/  FFMA.FTZ R66, R32, UR6, -R47.reuse ;  /* 0x0000000620427c23 */ /* 0x102fe2000801082f */
[----:B------:R-:W-:Y:S01]  /*b220*/  FFMA.FTZ R32, R3, UR6, -R47 ;  /* 0x0000000603207c23 */ /* 0x000fe2000801082f */
[--C-:B------:R-:W-:Y:S01]  /*b230*/  FFMA.FTZ R47, R43, UR6, -R57.reuse ;  /* 0x000000062b2f7c23 */ /* 0x100fe20008010839 */
[----:B------:R-:W-:Y:S01]  /*b240*/  FFMA.FTZ R43, R42, UR6, -R57 ;  /* 0x000000062a2b7c23 */ /* 0x000fe20008010839 */
[----:B------:R-:W-:Y:S02]  /*b250*/  MUFU.EX2 R3, R66 ;  /* 0x0000004200037308 */ /* 0x000fe40000000800 */
[C---:B------:R-:W-:Y:S02]  /*b260*/  HMMA.16816.F32 R68, R28.reuse, R20, R68 ;  /* 0x000000141c44723c */ /* 0x040fe40000001844 */
[----:B------:R-:W1:Y:S04]  /*b270*/  MUFU.EX2 R32, R32 ;  /* 0x0000002000207308 */ /* 0x000e680000000800 */
[----:B------:R-:W-:Y:S02]  /*b280*/  MUFU.EX2 R45, R62 ;  /* 0x0000003e002d7308 */ /* 0x000fe40000000800 */
[C---:B------:R-:W-:Y:S01]  /*b290*/  HMMA.16816.F32 R80, R28.reuse, R22, R80 ;  /* 0x000000161c50723c */ /* 0x040fe20000001850 */
[----:B------:R-:W1:Y:S01]  /*b2a0*/  LDSM.16.MT88.4 R20, [R215+0xc00] ;  /* 0x000c0000d714783b */ /* 0x000e620000004200 */
[----:B------:R-:W1:Y:S04]  /*b2b0*/  MUFU.EX2 R46, R46 ;  /* 0x0000002e002e7308 */ /* 0x000e680000000800 */
[----:B------:R-:W-:Y:S02]  /*b2c0*/  MUFU.EX2 R42, R47 ;  /* 0x0000002f002a7308 */ /* 0x000fe40000000800 */
[C---:B------:R-:W-:Y:S02]  /*b2d0*/  HMMA.16816.F32 R84, R28.reuse, R16, R84 ;  /* 0x000000101c54723c */ /* 0x040fe40000001854 */
[----:B------:R-:W1:Y:S06]  /*b2e0*/  MUFU.EX2 R43, R43 ;  /* 0x0000002b002b7308 */ /* 0x000e6c0000000800 */
[C---:B------:R-:W-:Y:S01]  /*b2f0*/  HMMA.16816.F32 R96, R28.reuse, R18, R96 ;  /* 0x000000121c60723c */ /* 0x040fe20000001860 */
[----:B------:R-:W1:Y:S07]  /*b300*/  LDSM.16.MT88.4 R16, [R218+0xac00] ;  /* 0x00ac0000da10783b */ /* 0x000e6e0000004200 */
        /* <DEDUP_REMOVED lines=9> */
[----:B---3--:R-:W-:Y:S01]  /*b3a0*/  F2FP.F16.F32.PACK_AB R29, R49, R50 ;  /* 0x00000032311d723e */ /* 0x008fe200000000ff */
[----:B------:R-:W-:Y:S01]  /*b3b0*/  FADD.FTZ R50, R50, R173 ;  /* 0x000000ad32327221 */ /* 0x000fe20000010000 */
[----:B----4-:R-:W-:Y:S01]  /*b3c0*/  F2FP.F16.F32.PACK_AB R30, R58, R55 ;  /* 0x000000373a1e723e */ /* 0x010fe200000000ff */
[----:B------:R-:W-:Y:S01]  /*b3d0*/  FADD.FTZ R52, R65, R52 ;  /* 0x0000003441347221 */ /* 0x000fe20000010000 */
[----:B-----5:R-:W-:Y:S01]  /*b3e0*/  F2FP.F16.F32.PACK_AB R31, R56, R53 ;  /* 0x00000035381f723e */ /* 0x020fe200000000ff */
[----:B------:R-:W-:-:S02]  /*b3f0*/  FADD.FTZ R50, R49, R50 ;  /* 0x0000003231327221 */ /* 0x000fc40000010000 */
[----:B------:R-:W-:Y:S02]  /*b400*/  FADD.FTZ R55, R55, R52 ;  /* 0x0000003437377221 */ /* 0x000fe40000010000 */
[----:B------:R-:W-:Y:S02]  /*b410*/  FADD.FTZ R53, R53, R50 ;  /* 0x0000003235357221 */ /* 0x000fe40000010000 */
[----:B------:R-:W-:Y:S01]  /*b420*/  HMMA.16816.F32 R156, R28, R24, R156 ;  /* 0x000000181c9c723c */ /* 0x000fe2000000189c */
[----:B------:R-:W-:Y:S01]  /*b430*/  FADD.FTZ R235, R58, R55 ;  /* 0x000000373aeb7221 */ /* 0x000fe20000010000 */
[----:B------:R-:W-:-:S06]  /*b440*/  FADD.FTZ R233, R56, R53 ;  /* 0x0000003538e97221 */ /* 0x000fcc0000010000 */
        /* <DEDUP_REMOVED lines=36> */
.L_x_41:
[----:B------:R-:W-:-:S13]  /*b690*/  ISETP.GE.AND P0, PT, R232, RZ, PT ;  /* 0x000000ffe800720c */ /* 0x000fda0003f06270 */
[----:B------:R-:W-:Y:S05]  /*b6a0*/  @!P0 BRA `(.L_x_44) ;  /* 0x0000002c00308947 */ /* 0x000fea0003800000 */
[----:B------:R-:W1:Y:S01]  /*b6b0*/  LDC.64 R222, c[0x0][0x3c0] ;  /* 0x0000f000ffde7b82 */ /* 0x000e620000000a00 */
[----:B------:R-:W-:Y:S01]  /*b6c0*/  LOP3.LUT P0, RZ, R216, 0x4, RZ, 0xc0, !PT ;  /* 0x00000004d8ff7812 */ /* 0x000fe2000780c0ff */
[----:B------:R-:W-:Y:S01]  /*b6d0*/  IMAD.MOV.U32 R216, RZ, RZ, 0x20 ;  /* 0x00000020ffd87424 */ /* 0x000fe200078e00ff */
[----:B------:R-:W-:Y:S01]  /*b6e0*/  MOV R169, R166 ;  /* 0x000000a600a97202 */ /* 0x000fe20000000f00 */
[----:B------:R-:W-:Y:S01]  /*b6f0*/  IMAD.MOV.U32 R2, RZ, RZ, R165 ;  /* 0x000000ffff027224 */ /* 0x000fe200078e00a5 */
[----:B------:R-:W-:Y:S01]  /*b700*/  MOV R3, R168 ;  /* 0x000000a800037202 */ /* 0x000fe20000000f00 */
[----:B------:R-:W-:Y:S01]  /*b710*/  IMAD.MOV.U32 R0, RZ, RZ, R167 ;  /* 0x000000ffff007224 */ /* 0x000fe200078e00a7 */
[----:B------:R-:W-:Y:S01]  /*b720*/  SEL R216, R216, 0xffffffe0, !P0 ;  /* 0xffffffe0d8d87807 */ /* 0x000fe20004000000 */
[----:B------:R-:W-:Y:S01]  /*b730*/  VIADD R231, R218, 0x9020 ;  /* 0x00009020dae77836 */ /* 0x000fe20000000000 */
[----:B------:R-:W2:Y:S02]  /*b740*/  LDCU UR4, c[0x0][0x45c] ;  /* 0x00008b80ff0477ac */ /* 0x000ea40008000800 */
[----:B------:R-:W-:Y:S01]  /*b750*/  IADD3 R217, PT, PT, R219, R216, RZ ;  /* 0x000000d8dbd97210 */ /* 0x000fe20007ffe0ff */
[----:B------:R-:W-:Y:S01]  /*b760*/  IMAD.IADD R216, R220, 0x1, R216 ;  /* 0x00000001dcd87824 */ /* 0x000fe200078e02d8 */
[----:B------:R-:W-:Y:S06]  /*b770*/  BRA `(.L_x_45) ;  /* 0x00000000005c7947 */ /* 0x000fec0003800000 */
.L_x_47:
[----:B------:R-:W1:Y:S01]  /*b780*/  LDC.64 R164, c[0x0][0x3b8] ;  /* 0x0000ee00ffa47b82 */ /* 0x000e620000000a00 */
[----:B------:R-:W-:Y:S04]  /*b790*/  VIADD R173, R232, 0xffffffff ;  /* 0xffffffffe8ad7836 */ /* 0x000fe80000000000 */
[C---:B-1----:R-:W-:Y:S04]  /*b7a0*/  IMAD.WIDE.U32 R166, R173.reuse, R164, RZ ;  /* 0x000000a4ada67225 */ /* 0x042fe800078e00ff */
[----:B------:R-:W-:Y:S01]  /*b7b0*/  IMAD R167, R173, R165, R167 ;  /* 0x000000a5ada77224 */ /* 0x000fe200078e02a7 */
[C---:B------:R-:W-:Y:S01]  /*b7c0*/  LEA R174, P2, R166.reuse, R227, 0x7 ;  /* 0x000000e3a6ae7211 */ /* 0x040fe200078438ff */
[C---:B------:R-:W-:Y:S03]  /*b7d0*/  IMAD.SHL.U32 R173, R166.reuse, 0x40, RZ ;  /* 0x00000040a6ad7824 */ /* 0x040fe600078e00ff */
[--C-:B------:R-:W-:Y:S02]  /*b7e0*/  LEA.HI.X R175, R166, R226, R167.reuse, 0x7, P2 ;  /* 0x000000e2a6af7211 */ /* 0x100fe400010f3ca7 */
[----:B------:R-:W-:Y:S02]  /*b7f0*/  LEA R172, P1, R164, R173, 0x5 ;  /* 0x000000ada4ac7211 */ /* 0x000fe400078228ff */
[----:B------:R-:W-:Y:S01]  /*b800*/  SHF.L.U64.HI R170, R166, 0x6, R167 ;  /* 0x00000006a6aa7819 */ /* 0x000fe200000102a7 */
[----:B------:R-:W-:Y:S01]  /*b810*/  @!PT LDS RZ, [RZ] ;  /* 0x00000000fffff984 */ /* 0x000fe20000000800 */
[----:B------:R-:W-:Y:S01]  /*b820*/  @!PT LDS RZ, [RZ] ;  /* 0x00000000fffff984 */ /* 0x000fe20000000800 */
[----:B------:R-:W-:Y:S01]  /*b830*/  @!PT LDS RZ, [RZ] ;  /* 0x00000000fffff984 */ /* 0x000fe20000000800 */
[----:B------:R1:W-:Y:S03]  /*b840*/  LDGSTS.E.BYPASS.LTC128B.128 [R230+0x6000], desc[UR12][R174.64] ;  /* 0x06000000aee67fae */ /* 0x0003e6000b981a0c */
[----:B------:R-:W-:Y:S01]  /*b850*/  LEA.HI.X R165, R164, R170, R165, 0x5, P1 ;  /* 0x000000aaa4a57211 */ /* 0x000fe200008f2ca5 */
[----:B------:R1:W-:Y:S01]  /*b860*/  LDGSTS.E.BYPASS.LTC128B.128 [R230+0x7000], desc[UR12][R174.64+0x40] ;  /* 0x07000040aee67fae */ /* 0x0003e2000b981a0c */
[C---:B------:R-:W-:Y:S03]  /*b870*/  LEA R176, P1, R172.reuse, R227, 0x1 ;  /* 0x000000e3acb07211 */ /* 0x040fe600078208ff */
[----:B------:R1:W-:Y:S01]  /*b880*/  LDGSTS.E.BYPASS.LTC128B.128 [R230+0x8000], desc[UR12][R174.64+0x80] ;  /* 0x08000080aee67fae */ /* 0x0003e2000b981a0c */
[----:B------:R-:W-:Y:S05]  /*b890*/  LEA.HI.X R177, R172, R226, R165, 0x1, P1 ;  /* 0x000000e2acb17211 */ /* 0x000fea00008f0ca5 */
[----:B------:R1:W-:Y:S04]  /*b8a0*/  LDGSTS.E.BYPASS.LTC128B.128 [R230+0x6800], desc[UR12][R176.64] ;  /* 0x06800000b0e67fae */ /* 0x0003e8000b981a0c */
[----:B------:R1:W-:Y:S04]  /*b8b0*/  LDGSTS.E.BYPASS.LTC128B.128 [R230+0x7800], desc[UR12][R176.64+0x40] ;  /* 0x07800040b0e67fae */ /* 0x0003e8000b981a0c */
[----:B------:R1:W-:Y:S04]  /*b8c0*/  LDGSTS.E.BYPASS.LTC128B.128 [R230+0x8800], desc[UR12][R176.64+0x80] ;  /* 0x08800080b0e67fae */ /* 0x0003e8000b981a0c */
[----:B------:R-:W0:Y:S01]  /*b8d0*/  LDGDEPBAR ;  /* 0x00000000000079af */ /* 0x000e220000000000 */
[----:B------:R-:W-:Y:S05]  /*b8e0*/  BRA `(.L_x_46) ;  /* 0x0000000800f87947 */ /* 0x000fea0003800000 */
.L_x_45:
[----:B------:R-:W-:Y:S04]  /*b8f0*/  DEPBAR.LE SB0, 0x0 ;  /* 0x000080000000791a */ /* 0x000fe80000000000 */
[----:B------:R-:W-:Y:S01]  /*b900*/  BAR.SYNC.DEFER_BLOCKING 0x0 ;  /* 0x0000000000007b1d */ /* 0x000fe20000010000 */
[C---:B-1----:R-:W-:Y:S04]  /*b910*/  IMAD.WIDE.U32 R170, R232.reuse, R222, RZ ;  /* 0x000000dee8aa7225 */ /* 0x042fe800078e00ff */
[----:B------:R-:W-:Y:S01]  /*b920*/  IMAD R171, R232, R223, R171 ;  /* 0x000000dfe8ab7224 */ /* 0x000fe200078e02ab */
[C---:B------:R-:W-:Y:S01]  /*b930*/  LEA R214, P2, R170.reuse, R225, 0x7 ;  /* 0x000000e1aad67211 */ /* 0x040fe200078438ff */
[C---:B------:R-:W-:Y:S03]  /*b940*/  IMAD.SHL.U32 R213, R170.reuse, 0x40, RZ ;  /* 0x00000040aad57824 */ /* 0x040fe600078e00ff */
[--C-:B------:R-:W-:Y:S02]  /*b950*/  LEA.HI.X R215, R170, R224, R171.reuse, 0x7, P2 ;  /* 0x000000e0aad77211 */ /* 0x100fe400010f3cab */
[----:B------:R-:W-:Y:S02]  /*b960*/  LEA R212, P1, R222, R213, 0x5 ;  /* 0x000000d5ded47211 */ /* 0x000fe400078228ff */
[----:B------:R-:W-:Y:S04]  /*b970*/  SHF.L.U64.HI R168, R170, 0x6, R171 ;  /* 0x00000006aaa87819 */ /* 0x000fe800000102ab */
[----:B------:R-:W-:Y:S02]  /*b980*/  LEA.HI.X R213, R222, R168, R223, 0x5, P1 ;  /* 0x000000a8ded57211 */ /* 0x000fe400008f2cdf */
[C---:B------:R-:W-:Y:S01]  /*b990*/  LEA R238, P1, R212.reuse, R225, 0x1 ;  /* 0x000000e1d4ee7211 */ /* 0x040fe200078208ff */
[----:B------:R-:W-:Y:S01]  /*b9a0*/  @!PT LDS RZ, [RZ] ;  /* 0x00000000fffff984 */ /* 0x000fe20000000800 */
[----:B------:R-:W-:Y:S01]  /*b9b0*/  @!PT LDS RZ, [RZ] ;  /* 0x00000000fffff984 */ /* 0x000fe20000000800 */
[----:B------:R-:W-:Y:S01]  /*b9c0*/  @!PT LDS RZ, [RZ] ;  /* 0x00000000fffff984 */ /* 0x000fe20000000800 */
[----:B------:R-:W-:Y:S03]  /*b9d0*/  LDGSTS.E.BYPASS.LTC128B.128 [R230+0x9000], desc[UR12][R214.64] ;  /* 0x09000000d6e67fae */ /* 0x000fe6000b981a0c */
[----:B------:R-:W-:Y:S02]  /*b9e0*/  LEA.HI.X R239, R212, R224, R213, 0x1, P1 ;  /* 0x000000e0d4ef7211 */ /* 0x000fe400008f0cd5 */
[----:B------:R-:W-:Y:S03]  /*b9f0*/  ISETP.NE.AND P1, PT, R232, RZ, PT ;  /* 0x000000ffe800720c */ /* 0x000fe60003f25270 */
[----:B------:R-:W-:Y:S08]  /*ba00*/  LDGSTS.E.BYPASS.LTC128B.128 [R230+0xa000], desc[UR12][R214.64+0x40] ;  /* 0x0a000040d6e67fae */ /* 0x000ff0000b981a0c */
[----:B------:R1:W-:Y:S08]  /*ba10*/  LDGSTS.E.BYPASS.LTC128B.128 [R230+0xb000], desc[UR12][R214.64+0x80] ;  /* 0x0b000080d6e67fae */ /* 0x0003f0000b981a0c */
[----:B------:R3:W-:Y:S08]  /*ba20*/  LDGSTS.E.BYPASS.LTC128B.128 [R230+0x9800], desc[UR12][R238.64] ;  /* 0x09800000eee67fae */ /* 0x0007f0000b981a0c */
[----:B------:R3:W-:Y:S08]  /*ba30*/  LDGSTS.E.BYPASS.LTC128B.128 [R230+0xa800], desc[UR12][R238.64+0x40] ;  /* 0x0a800040eee67fae */ /* 0x0007f0000b981a0c */
[----:B------:R3:W-:Y:S08]  /*ba40*/  LDGSTS.E.BYPASS.LTC128B.128 [R230+0xb800], desc[UR12][R238.64+0x80] ;  /* 0x0b800080eee67fae */ /* 0x0007f0000b981a0c */
[----:B------:R-:W-:Y:S08]  /*ba50*/  LDSM.16.M88.4 R164, [R220] ;  /* 0x00000000dca4783b */ /* 0x000ff00000000200 */
[----:B------:R-:W4:Y:S08]  /*ba60*/  LDSM.16.M88.4 R172, [R219+0x6000] ;  /* 0x00600000dbac783b */ /* 0x000f300000000200 */
[----:B------:R-:W5:Y:S08]  /*ba70*/  LDSM.16.M88.4 R176, [R220+0x1000] ;  /* 0x00100000dcb0783b */ /* 0x000f700000000200 */
[----:B------:R-:W2:Y:S08]  /*ba80*/  LDSM.16.M88.4 R180, [R219+0x6400] ;  /* 0x00640000dbb4783b */ /* 0x000eb00000000200 */
[----:B------:R-:W0:Y:S08]  /*ba90*/  LDGDEPBAR ;  /* 0x00000000000079af */ /* 0x000e300000000000 */
[----:B------:R-:W3:Y:S08]  /*baa0*/  LDSM.16.M88.4 R184, [R219+0x6800] ;  /* 0x00680000dbb8783b */ /* 0x000ef00000000200 */
[----:B------:R-:W3:Y:S01]  /*bab0*/  LDSM.16.M88.4 R188, [R219+0x6c00] ;  /* 0x006c0000dbbc783b */ /* 0x000ee20000000200 */
[-C--:B----4-:R-:W-:Y:S07]  /*bac0*/  HMMA.16816.F32 R4, R164, R172.reuse, RZ ;  /* 0x000000aca404723c */ /* 0x090fee00000018ff */
[----:B------:R-:W-:Y:S01]  /*bad0*/  LDSM.16.M88.4 R192, [R216] ;  /* 0x00000000d8c0783b */ /* 0x000fe20000000200 */
[C---:B-----5:R-:W-:Y:S07]  /*bae0*/  HMMA.16816.F32 R8, R176.reuse, R172, RZ ;  /* 0x000000acb008723c */ /* 0x060fee00000018ff */
[----:B------:R-:W4:Y:S01]  /*baf0*/  LDSM.16.M88.4 R196, [R217+0x6000] ;  /* 0x00600000d9c4783b */ /* 0x000f220000000200 */
[-C--:B------:R-:W-:Y:S07]  /*bb00*/  HMMA.16816.F32 R12, R176, R174.reuse, RZ ;  /* 0x000000aeb00c723c */ /* 0x080fee00000018ff */
[----:B------:R-:W5:Y:S01]  /*bb10*/  LDSM.16.M88.4 R200, [R216+0x1000] ;  /* 0x00100000d8c8783b */ /* 0x000f620000000200 */
[C---:B------:R-:W-:Y:S07]  /*bb20*/  HMMA.16816.F32 R16, R164.reuse, R174, RZ ;  /* 0x000000aea410723c */ /* 0x040fee00000018ff */
[----:B------:R-:W5:Y:S01]  /*bb30*/  LDSM.16.M88.4 R204, [R217+0x6400] ;  /* 0x00640000d9cc783b */ /* 0x000f620000000200 */
[-C--:B--2---:R-:W-:Y:S07]  /*bb40*/  HMMA.16816.F32 R20, R164, R180.reuse, RZ ;  /* 0x000000b4a414723c */ /* 0x084fee00000018ff */
[----:B------:R-:W2:Y:S01]  /*bb50*/  LDSM.16.M88.4 R208, [R217+0x6800] ;  /* 0x00680000d9d0783b */ /* 0x000ea20000000200 */
[C---:B------:R-:W-:Y:S07]  /*bb60*/  HMMA.16816.F32 R24, R176.reuse, R180, RZ ;  /* 0x000000b4b018723c */ /* 0x040fee00000018ff */
[----:B------:R-:W2:Y:S01]  /*bb70*/  LDSM.16.M88.4 R172, [R217+0x6c00] ;  /* 0x006c0000d9ac783b */ /* 0x000ea20000000200 */
[-C--:B------:R-:W-:Y:S07]  /*bb80*/  HMMA.16816.F32 R28, R176, R182.reuse, RZ ;  /* 0x000000b6b01c723c */ /* 0x080fee00000018ff */
[----:B-1----:R-:W-:Y:S01]  /*bb90*/  LDSM.16.M88.4 R212, [R217+0x7400] ;  /* 0x00740000d9d4783b */ /* 0x002fe20000000200 */
[C---:B------:R-:W-:Y:S07]  /*bba0*/  HMMA.16816.F32 R32, R164.reuse, R182, RZ ;  /* 0x000000b6a420723c */ /* 0x040fee00000018ff */
[----:B------:R-:W-:Y:S01]  /*bbb0*/  LDSM.16.M88.4 R180, [R220+0x3000] ;  /* 0x00300000dcb4783b */ /* 0x000fe20000000200 */
[-C--:B---3--:R-:W-:Y:S08]  /*bbc0*/  HMMA.16816.F32 R36, R164, R184.reuse, RZ ;  /* 0x000000b8a424723c */ /* 0x088ff000000018ff */
[C---:B------:R-:W-:Y:S08]  /*bbd0*/  HMMA.16816.F32 R40, R176.reuse, R184, RZ ;  /* 0x000000b8b028723c */ /* 0x040ff000000018ff */
[-C--:B------:R-:W-:Y:S08]  /*bbe0*/  HMMA.16816.F32 R44, R176, R186.reuse, RZ ;  /* 0x000000bab02c723c */ /* 0x080ff000000018ff */
[C---:B------:R-:W-:Y:S01]  /*bbf0*/  HMMA.16816.F32 R48, R164.reuse, R186, RZ ;  /* 0x000000baa430723c */ /* 0x040fe200000018ff */
[----:B------:R-:W-:Y:S07]  /*bc00*/  LDSM.16.M88.4 R184, [R219+0x7400] ;  /* 0x00740000dbb8783b */ /* 0x000fee0000000200 */
[-C--:B------:R-:W-:Y:S08]  /*bc10*/  HMMA.16816.F32 R52, R164, R188.reuse, RZ ;  /* 0x000000bca434723c */ /* 0x080ff000000018ff */
[C---:B------:R-:W-:Y:S08]  /*bc20*/  HMMA.16816.F32 R56, R176.reuse, R188, RZ ;  /* 0x000000bcb038723c */ /* 0x040ff000000018ff */
[-C--:B------:R-:W-:Y:S01]  /*bc30*/  HMMA.16816.F32 R60, R176, R190.reuse, RZ ;  /* 0x000000beb03c723c */ /* 0x080fe200000018ff */
[----:B------:R-:W-:Y:S07]  /*bc40*/  LDSM.16.M88.4 R176, [R219+0x7000] ;  /* 0x00700000dbb0783b */ /* 0x000fee0000000200 */
[----:B------:R-:W-:Y:S01]  /*bc50*/  HMMA.16816.F32 R64, R164, R190, RZ ;  /* 0x000000bea440723c */ /* 0x000fe200000018ff */
[----:B------:R-:W1:Y:S07]  /*bc60*/  LDSM.16.M88.4 R164, [R220+0x2000] ;  /* 0x00200000dca4783b */ /* 0x000e6e0000000200 */
[-C--:B----4-:R-:W-:Y:S01]  /*bc70*/  HMMA.16816.F32 R4, R192, R196.reuse, R4 ;  /* 0x000000c4c004723c */ /* 0x090fe20000001804 */
[----:B------:R-:W3:Y:S07]  /*bc80*/  LDSM.16.M88.4 R188, [R219+0x7800] ;  /* 0x00780000dbbc783b */ /* 0x000eee0000000200 */
[C---:B-----5:R-:W-:Y:S08]  /*bc90*/  HMMA.16816.F32 R8, R200.reuse, R196, R8 ;  /* 0x000000c4c808723c */ /* 0x060ff00000001808 */
[-C--:B------:R-:W-:Y:S08]  /*bca0*/  HMMA.16816.F32 R12, R200, R198.reuse, R12 ;  /* 0x000000c6c80c723c */ /* 0x080ff0000000180c */
[C---:B------:R-:W-:Y:S01]  /*bcb0*/  HMMA.16816.F32 R16, R192.reuse, R198, R16 ;  /* 0x000000c6c010723c */ /* 0x040fe20000001810 */
[----:B------:R-:W4:Y:S07]  /*bcc0*/  LDSM.16.M88.4 R196, [R219+0x7c00] ;  /* 0x007c0000dbc4783b */ /* 0x000f2e0000000200 */
        /* <DEDUP_REMOVED lines=10> */
[-C--:B------:R-:W-:Y:S08]  /*bd70*/  HMMA.16816.F32 R52, R192, R172.reuse, R52 ;  /* 0x000000acc034723c */ /* 0x080ff00000001834 */
[C---:B------:R-:W-:Y:S08]  /*bd80*/  HMMA.16816.F32 R56, R200.reuse, R172, R56 ;  /* 0x000000acc838723c */ /* 0x040ff00000001838 */
[-C--:B------:R-:W-:Y:S01]  /*bd90*/  HMMA.16816.F32 R60, R200, R174.reuse, R60 ;  /* 0x000000aec83c723c */ /* 0x080fe2000000183c */
[----:B------:R-:W2:Y:S07]  /*bda0*/  LDSM.16.M88.4 R200, [R216+0x2000] ;  /* 0x00200000d8c8783b */ /* 0x000eae0000000200 */
        /* <DEDUP_REMOVED lines=13> */
[-C--:B---3--:R-:W-:Y:S08]  /*be80*/  HMMA.16816.F32 R36, R164, R188.reuse, R36 ;  /* 0x000000bca424723c */ /* 0x088ff00000001824 */
[C---:B------:R-:W-:Y:S08]  /*be90*/  HMMA.16816.F32 R40, R180.reuse, R188, R40 ;  /* 0x000000bcb428723c */ /* 0x040ff00000001828 */
[-C--:B------:R-:W-:Y:S08]  /*bea0*/  HMMA.16816.F32 R44, R180, R190.reuse, R44 ;  /* 0x000000beb42c723c */ /* 0x080ff0000000182c */
[C---:B------:R-:W-:Y:S01]  /*beb0*/  HMMA.16816.F32 R48, R164.reuse, R190, R48 ;  /* 0x000000bea430723c */ /* 0x040fe20000001830 */
[----:B------:R-:W-:Y:S07]  /*bec0*/  LDSM.16.M88.4 R188, [R219+0x8800] ;  /* 0x00880000dbbc783b */ /* 0x000fee0000000200 */
[-C--:B----4-:R-:W-:Y:S08]  /*bed0*/  HMMA.16816.F32 R52, R164, R196.reuse, R52 ;  /* 0x000000c4a434723c */ /* 0x090ff00000001834 */
[C---:B------:R-:W-:Y:S08]  /*bee0*/  HMMA.16816.F32 R56, R180.reuse, R196, R56 ;  /* 0x000000c4b438723c */ /* 0x040ff00000001838 */
[-C--:B------:R-:W-:Y:S01]  /*bef0*/  HMMA.16816.F32 R60, R180, R198.reuse, R60 ;  /* 0x000000c6b43c723c */ /* 0x080fe2000000183c */
[----:B------:R-:W-:Y:S07]  /*bf00*/  LDSM.16.M88.4 R180, [R219+0x8000] ;  /* 0x00800000dbb4783b */ /* 0x000fee0000000200 */
[----:B------:R-:W-:Y:S01]  /*bf10*/  HMMA.16816.F32 R64, R164, R198, R64 ;  /* 0x000000c6a440723c */ /* 0x000fe20000001840 */
[----:B------:R-:W3:Y:S07]  /*bf20*/  LDSM.16.M88.4 R164, [R220+0x4000] ;  /* 0x00400000dca4783b */ /* 0x000eee0000000200 */
[-C--:B--2---:R-:W-:Y:S01]  /*bf30*/  HMMA.16816.F32 R4, R200, R204.reuse, R4 ;  /* 0x000000ccc804723c */ /* 0x084fe20000001804 */
        /* <DEDUP_REMOVED lines=14> */
[----:B------:R-:W2:Y:S07]  /*c020*/  LDSM.16.M88.4 R172, [R219+0x8400] ;  /* 0x00840000dbac783b */ /* 0x000eae0000000200 */
[-C--:B-1----:R-:W-:Y:S08]  /*c030*/  HMMA.16816.F32 R52, R200, R176.reuse, R52 ;  /* 0x000000b0c834723c */ /* 0x082ff00000001834 */
[C---:B------:R-:W-:Y:S08]  /*c040*/  HMMA.16816.F32 R56, R208.reuse, R176, R56 ;  /* 0x000000b0d038723c */ /* 0x040ff00000001838 */
[-C--:B------:R-:W-:Y:S01]  /*c050*/  HMMA.16816.F32 R60, R208, R178.reuse, R60 ;  /* 0x000000b2d03c723c */ /* 0x080fe2000000183c */
[----:B------:R-:W1:Y:S07]  /*c060*/  LDSM.16.M88.4 R208, [R216+0x5000] ;  /* 0x00500000d8d0783b */ /* 0x000e6e0000000200 */
[----:B------:R-:W-:Y:S01]  /*c070*/  HMMA.16816.F32 R64, R200, R178, R64 ;  /* 0x000000b2c840723c */ /* 0x000fe20000001840 */
[----:B------:R-:W4:Y:S07]  /*c080*/  LDSM.16.M88.4 R176, [R217+0x8400] ;  /* 0x00840000d9b0783b */ /* 0x000f2e0000000200 */
[-C--:B---3--:R-:W-:Y:S01]  /*c090*/  HMMA.16816.F32 R4, R164, R180.reuse, R4 ;  /* 0x000000b4a404723c */ /* 0x088fe20000001804 */
[----:B------:R-:W3:Y:S01]  /*c0a0*/  LDSM.16.M88.4 R200, [R217+0x8800] ;  /* 0x00880000d9c8783b */ /* 0x000ee20000000200 */
[----:B------:R-:W-:Y:S06]  /*c0b0*/  DEPBAR.LE SB0, 0x0 ;  /* 0x000080000000791a */ /* 0x000fec0000000000 */
[C---:B------:R-:W-:Y:S01]  /*c0c0*/  HMMA.16816.F32 R8, R184.reuse, R180, R8 ;  /* 0x000000b4b808723c */ /* 0x040fe20000001808 */
[----:B------:R-:W-:Y:S07]  /*c0d0*/  BAR.SYNC.DEFER_BLOCKING 0x0 ;  /* 0x0000000000007b1d */ /* 0x000fee0000010000 */
[-C--:B------:R-:W-:Y:S08]  /*c0e0*/  HMMA.16816.F32 R12, R184, R182.reuse, R12 ;  /* 0x000000b6b80c723c */ /* 0x080ff0000000180c */
[C---:B------:R-:W-:Y:S08]  /*c0f0*/  HMMA.16816.F32 R16, R164.reuse, R182, R16 ;  /* 0x000000b6a410723c */ /* 0x040ff00000001810 */
[-C--:B--2---:R-:W-:Y:S08]  /*c100*/  HMMA.16816.F32 R20, R164, R172.reuse, R20 ;  /* 0x000000aca414723c */ /* 0x084ff00000001814 */
        /* <DEDUP_REMOVED lines=13> */
[-C--:B------:R-:W-:Y:S03]  /*c1e0*/  HMMA.16816.F32 R12, R208, R206.reuse, R12 ;  /* 0x000000ced00c723c */ /* 0x080fe6000000180c */
[----:B------:R-:W-:Y:S05]  /*c1f0*/  FMNMX3.FTZ R168, R0, R6, R7, !PT ;  /* 0x0000000600a87276 */ /* 0x000fea0007810007 */
[C---:B------:R-:W-:Y:S04]  /*c200*/  HMMA.16816.F32 R16, R196.reuse, R206, R16 ;  /* 0x000000cec410723c */ /* 0x040fe80000001810 */
[----:B------:R-:W-:Y:S04]  /*c210*/  FMNMX3.FTZ R171, R2, R10, R11, !PT ;  /* 0x0000000a02ab7276 */ /* 0x000fe8000781000b */
[-C--:B----4-:R-:W-:Y:S03]  /*c220*/  HMMA.16816.F32 R20, R196, R176.reuse, R20 ;  /* 0x000000b0c414723c */ /* 0x090fe60000001814 */
[----:B------:R-:W-:Y:S05]  /*c230*/  FMNMX3.FTZ R171, R171, R14, R15, !PT ;  /* 0x0000000eabab7276 */ /* 0x000fea000781000f */
[C---:B------:R-:W-:Y:S04]  /*c240*/  HMMA.16816.F32 R24, R208.reuse, R176, R24 ;  /* 0x000000b0d018723c */ /* 0x040fe80000001818 */
[----:B------:R-:W-:Y:S04]  /*c250*/  FMNMX3.FTZ R168, R168, R18, R19, !PT ;  /* 0x00000012a8a87276 */ /* 0x000fe80007810013 */
[-C--:B------:R-:W-:Y:S03]  /*c260*/  HMMA.16816.F32 R28, R208, R178.reuse, R28 ;  /* 0x000000b2d01c723c */ /* 0x080fe6000000181c */
[----:B------:R-:W-:Y:S05]  /*c270*/  FMNMX3.FTZ R168, R168, R22, R23, !PT ;  /* 0x00000016a8a87276 */ /* 0x000fea0007810017 */
[C---:B------:R-:W-:Y:S04]  /*c280*/  HMMA.16816.F32 R32, R196.reuse, R178, R32 ;  /* 0x000000b2c420723c */ /* 0x040fe80000001820 */
[----:B------:R-:W-:Y:S04]  /*c290*/  FMNMX3.FTZ R171, R171, R26, R27, !PT ;  /* 0x0000001aabab7276 */ /* 0x000fe8000781001b */
[-C--:B---3--:R-:W-:Y:S03]  /*c2a0*/  HMMA.16816.F32 R36, R196, R200.reuse, R36 ;  /* 0x000000c8c424723c */ /* 0x088fe60000001824 */
[----:B------:R-:W-:Y:S05]  /*c2b0*/  FMNMX3.FTZ R171, R171, R30, R31, !PT ;  /* 0x0000001eabab7276 */ /* 0x000fea000781001f */
[C---:B------:R-:W-:Y:S04]  /*c2c0*/  HMMA.16816.F32 R40, R208.reuse, R200, R40 ;  /* 0x000000c8d028723c */ /* 0x040fe80000001828 */
[----:B------:R-:W-:Y:S04]  /*c2d0*/  FMNMX3.FTZ R168, R168, R34, R35, !PT ;  /* 0x00000022a8a87276 */ /* 0x000fe80007810023 */
[-C--:B------:R-:W-:Y:S03]  /*c2e0*/  HMMA.16816.F32 R44, R208, R202.reuse, R44 ;  /* 0x000000cad02c723c */ /* 0x080fe6000000182c */
[----:B------:R-:W-:Y:S05]  /*c2f0*/  FMNMX3.FTZ R168, R168, R38, R39, !PT ;  /* 0x00000026a8a87276 */ /* 0x000fea0007810027 */
        /* <DEDUP_REMOVED lines=29> */
.L_x_46:
[----:B------:R-:W-:Y:S08]  /*c4d0*/  SHFL.BFLY PT, R166, R213, 0x2, 0x1f ;  /* 0x0c401f00d5a67f89 */ /* 0x000ff000000e0000 */
[----:B------:R-:W-:Y:S08]  /*c4e0*/  SHFL.BFLY PT, R167, R168, 0x2, 0x1f ;  /* 0x0c401f00a8a77f89 */ /* 0x000ff000000e0000 */
[----:B------:R-:W-:Y:S08]  /*c4f0*/  SHFL.BFLY PT, R165, R212, 0x2, 0x1f ;  /* 0x0c401f00d4a57f89 */ /* 0x000ff000000e0000 */
[----:B------:R-:W2:Y:S02]  /*c500*/  SHFL.BFLY PT, R164, R171, 0x2, 0x1f ;  /* 0x0c401f00aba47f89 */ /* 0x000ea400000e0000 */
[----:B--2---:R-:W-:Y:S02]  /*c510*/  FMNMX.FTZ R170, R171, R164, !PT ;  /* 0x000000a4abaa7209 */ /* 0x004fe40007810000 */
[----:B-1----:R-:W-:Y:S02]  /*c520*/  FMNMX.FTZ R174, R213, R166, !PT ;  /* 0x000000a6d5ae7209 */ /* 0x002fe40007810000 */
[----:B------:R-:W-:Y:S02]  /*c530*/  FMNMX.FTZ R173, R168, R167, !PT ;  /* 0x000000a7a8ad7209 */ /* 0x000fe40007810000 */
[----:B------:R-:W-:Y:S01]  /*c540*/  FMNMX.FTZ R172, R212, R165, !PT ;  /* 0x000000a5d4ac7209 */ /* 0x000fe20007810000 */
[----:B------:R-:W1:Y:S08]  /*c550*/  SHFL.BFLY PT, R167, R174, 0x1, 0x1f ;  /* 0x0c201f00aea77f89 */ /* 0x000e7000000e0000 */
[----:B------:R-:W2:Y:S08]  /*c560*/  SHFL.BFLY PT, R164, R173, 0x1, 0x1f ;  /* 0x0c201f00ada47f89 */ /* 0x000eb000000e0000 */
[----:B------:R-:W3:Y:S08]  /*c570*/  SHFL.BFLY PT, R175, R172, 0x1, 0x1f ;  /* 0x0c201f00acaf7f89 */ /* 0x000ef000000e0000 */
[----:B------:R-:W4:Y:S01]  /*c580*/  SHFL.BFLY PT, R165, R170, 0x1, 0x1f ;  /* 0x0c201f00aaa57f89 */ /* 0x000f2200000e0000 */
[----:B-1----:R-:W-:Y:S02]  /*c590*/  FMNMX.FTZ R168, R174, R167, !PT ;  /* 0x000000a7aea87209 */ /* 0x002fe40007810000 */
[----:B--2---:R-:W-:Y:S03]  /*c5a0*/  FMNMX.FTZ R167, R173, R164, !PT ;  /* 0x000000a4ada77209 */ /* 0x004fe60007810000 */
[C---:B------:R-:W-:Y:S01]  /*c5b0*/  FMUL.FTZ R196, R168.reuse, UR4 ;  /* 0x00000004a8c47c20 */ /* 0x040fe20008410000 */
[C---:B------:R-:W-:Y:S01]  /*c5c0*/  FSETP.NEU.FTZ.AND P2, PT, R168.reuse, -INF , PT ;  /* 0xff800000a800780b */ /* 0x040fe20003f5d000 */
[----:B------:R-:W-:Y:S01]  /*c5d0*/  FADD.FTZ R3, -R168, R3 ;  /* 0x00000003a8037221 */ /* 0x000fe20000010100 */
[----:B---3--:R-:W-:Y:S01]  /*c5e0*/  FMNMX.FTZ R166, R172, R175, !PT ;  /* 0x000000afaca67209 */ /* 0x008fe20007810000 */
[C---:B------:R-:W-:Y:S01]  /*c5f0*/  FMUL.FTZ R197, R167.reuse, UR4 ;  /* 0x00000004a7c57c20 */ /* 0x040fe20008410000 */
[----:B------:R-:W1:Y:S01]  /*c600*/  LDSM.16.MT88.4 R172, [R218+0x9000] ;  /* 0x00900000daac783b */ /* 0x000e620000004200 */
[C---:B------:R-:W-:Y:S01]  /*c610*/  FSETP.NEU.FTZ.AND P1, PT, R167.reuse, -INF , PT ;  /* 0xff800000a700780b */ /* 0x040fe20003f3d000 */
[----:B------:R-:W-:Y:S01]  /*c620*/  FADD.FTZ R164, -R167, R0 ;  /* 0x00000000a7a47221 */ /* 0x000fe20000010100 */
[----:B----4-:R-:W-:Y:S01]  /*c630*/  FMNMX.FTZ R165, R170, R165, !PT ;  /* 0x000000a5aaa57209 */ /* 0x010fe20007810000 */
[----:B------:R-:W-:Y:S01]  /*c640*/  FADD.FTZ R0, -R166, R169 ;  /* 0x000000a9a6007221 */ /* 0x000fe20000010100 */
[----:B------:R-:W-:Y:S01]  /*c650*/  FSEL R196, R196, RZ, P2 ;  /* 0x000000ffc4c47208 */ /* 0x000fe20001000000 */
[----:B------:R-:W-:Y:S01]  /*c660*/  FMUL.FTZ R169, R3, UR4 ;  /* 0x0000000403a97c20 */ /* 0x000fe20008410000 */
[----:B------:R-:W-:Y:S01]  /*c670*/  FSEL R197, R197, RZ, P1 ;  /* 0x000000ffc5c57208 */ /* 0x000fe20000800000 */
[----:B------:R-:W-:Y:S01]  /*c680*/  FMUL.FTZ R3, R164, UR4 ;  /* 0x00000004a4037c20 */ /* 0x000fe20008410000 */
[C---:B------:R-:W-:Y:S01]  /*c690*/  FADD.FTZ R2, -R165.reuse, R2 ;  /* 0x00000002a5027221 */ /* 0x040fe20000010100 */
[----:B------:R-:W-:Y:S01]  /*c6a0*/  FMUL.FTZ R195, R166, UR4 ;  /* 0x00000004a6c37c20 */ /* 0x000fe20008410000 */
[C---:B------:R-:W-:Y:S01]  /*c6b0*/  FMUL.FTZ R194, R165.reuse, UR4 ;  /* 0x00000004a5c27c20 */ /* 0x040fe20008410000 */
[----:B------:R-:W2:Y:S01]  /*c6c0*/  MUFU.EX2 R164, R169 ;  /* 0x000000a900a47308 */ /* 0x000ea20000000800 */
        /* <DEDUP_REMOVED lines=9> */
[--C-:B------:R-:W-:Y:S01]  /*c760*/  FFMA.FTZ R184, R6, UR4, -R197.reuse ;  /* 0x0000000406b87c23 */ /* 0x100fe200080108c5 */
[----:B------:R-:W-:Y:S01]  /*c770*/  FFMA.FTZ R7, R7, UR4, -R197 ;  /* 0x0000000407077c23 */ /* 0x000fe200080108c5 */
[----:B------:R-:W-:Y:S01]  /*c780*/  FMUL.FTZ R0, R2, UR4 ;  /* 0x0000000402007c20 */ /* 0x000fe20008410000 */
[----:B------:R-:W-:Y:S01]  /*c790*/  FSEL R195, R195, RZ, P2 ;  /* 0x000000ffc3c37208 */ /* 0x000fe20001000000 */
[----:B------:R-:W-:Y:S01]  /*c7a0*/  MUFU.EX2 R2, R170 ;  /* 0x000000aa00027308 */ /* 0x000fe20000000800 */
[----:B------:R-:W-:Y:S01]  /*c7b0*/  FSEL R194, R194, RZ, P1 ;  /* 0x000000ffc2c27208 */ /* 0x000fe20000800000 */
[----:B--2---:R-:W-:Y:S01]  /*c7c0*/  FMUL.FTZ R4, R164, R160 ;  /* 0x000000a0a4047220 */ /* 0x004fe20000410000 */
[----:B------:R-:W-:Y:S07]  /*c7d0*/  MOV R169, R231 ;  /* 0x000000e700a97202 */ /* 0x000fee0000000f00 */
[----:B------:R-:W2:Y:S01]  /*c7e0*/  MUFU.EX2 R3, R3 ;  /* 0x0000000300037308 */ /* 0x000ea20000000800 */
        /* <DEDUP_REMOVED lines=10> */
[----:B------:R-:W-:Y:S07]  /*c890*/  @P0 IADD3 R169, PT, PT, R234, -0x20, RZ ;  /* 0xffffffe0eaa90810 */ /* 0x000fee0007ffe0ff */
[----:B------:R-:W4:Y:S01]  /*c8a0*/  MUFU.EX2 R171, R171 ;  /* 0x000000ab00ab7308 */ /* 0x000f220000000800 */
[----:B------:R-:W-:Y:S01]  /*c8b0*/  FMUL.FTZ R5, R164, R161 ;  /* 0x000000a1a4057220 */ /* 0x000fe20000410000 */
[C---:B--2---:R-:W-:Y:S01]  /*c8c0*/  FMUL.FTZ R6, R3.reuse, R162 ;  /* 0x000000a203067220 */ /* 0x044fe20000410000 */
[C---:B------:R-:W-:Y:S07]  /*c8d0*/  FMUL.FTZ R8, R2.reuse, R156 ;  /* 0x0000009c02087220 */ /* 0x040fee0000410000 */
[----:B------:R-:W2:Y:S01]  /*c8e0*/  MUFU.EX2 R184, R184 ;  /* 0x000000b800b87308 */ /* 0x000ea20000000800 */
[----:B------:R-:W5:Y:S01]  /*c8f0*/  LDSM.16.MT88.4 R176, [R169] ;  /* 0x00000000a9b0783b */ /* 0x000f620000004200 */
[----:B---3--:R-:W-:Y:S01]  /*c900*/  FMUL.FTZ R7, R3, R163 ;  /* 0x000000a303077220 */ /* 0x008fe20000410000 */
[C---:B------:R-:W-:Y:S07]  /*c910*/  FMUL.FTZ R9, R2.reuse, R157 ;  /* 0x0000009d02097220 */ /* 0x040fee0000410000 */
[----:B------:R-:W-:Y:S01]  /*c920*/  MUFU.EX2 R180, R180 ;  /* 0x000000b400b47308 */ /* 0x000fe20000000800 */
[C---:B------:R-:W-:Y:S01]  /*c930*/  FMUL.FTZ R12, R2.reuse, R152 ;  /* 0x00000098020c7220 */ /* 0x040fe20000410000 */
[----:B------:R-:W-:Y:S01]  /*c940*/  FMUL.FTZ R13, R2, R153 ;  /* 0x00000099020d7220 */ /* 0x000fe20000410000 */
[C---:B------:R-:W-:Y:S07]  /*c950*/  FMUL.FTZ R16, R164.reuse, R148 ;  /* 0x00000094a4107220 */ /* 0x040fee0000410000 */
[----:B------:R-:W3:Y:S01]  /*c960*/  MUFU.EX2 R183, R183 ;  /* 0x000000b700b77308 */ /* 0x000ee20000000800 */
[----:B------:R-:W-:Y:S01]  /*c970*/  FMUL.FTZ R17, R164, R149 ;  /* 0x00000095a4117220 */ /* 0x000fe20000410000 */
[----:B----4-:R-:W-:Y:S01]  /*c980*/  F2FP.F16.F32.PACK_AB R160, R171, R181 ;  /* 0x000000b5aba0723e */ /* 0x010fe200000000ff */
[C---:B------:R-:W-:Y:S07]  /*c990*/  FMUL.FTZ R18, R3.reuse, R150 ;  /* 0x0000009603127220 */ /* 0x040fee0000410000 */
[----:B------:R-:W-:Y:S01]  /*c9a0*/  MUFU.EX2 R182, R182 ;  /* 0x000000b600b67308 */ /* 0x000fe20000000800 */
[----:B------:R-:W-:Y:S01]  /*c9b0*/  FMUL.FTZ R19, R3, R151 ;  /* 0x0000009703137220 */ /* 0x000fe20000410000 */
[----:B--2---:R-:W-:Y:S01]  /*c9c0*/  F2FP.F16.F32.PACK_AB R161, R170, R184 ;  /* 0x000000b8aaa1723e */ /* 0x004fe200000000ff */
[----:B------:R-:W2:Y:S07]  /*c9d0*/  LDSM.16.MT88.4 R148, [R218+0xa000] ;  /* 0x00a00000da94783b */ /* 0x000eae0000004200 */
[----:B------:R-:W4:Y:S01]  /*c9e0*/  MUFU.EX2 R185, R185 ;  /* 0x000000b900b97308 */ /* 0x000f220000000800 */
[--C-:B------:R-:W-:Y:S01]  /*c9f0*/  FFMA.FTZ R206, R36, UR4, -R196.reuse ;  /* 0x0000000424ce7c23 */ /* 0x100fe200080108c4 */
[--C-:B------:R-:W-:Y:S01]  /*ca00*/  FFMA.FTZ R209, R37, UR4, -R196.reuse ;  /* 0x0000000425d17c23 */ /* 0x100fe200080108c4 */
[--C-:B------:R-:W-:Y:S07]  /*ca10*/  FFMA.FTZ R208, R38, UR4, -R197.reuse ;  /* 0x0000000426d07c23 */ /* 0x100fee00080108c5 */
[----:B------:R-:W1:Y:S01]  /*ca20*/  MUFU.EX2 R0, R0 ;  /* 0x0000000000007308 */ /* 0x000e620000000800 */
[--C-:B------:R-:W-:Y:S01]  /*ca30*/  FFMA.FTZ R211, R39, UR4, -R197.reuse ;  /* 0x0000000427d37c23 */ /* 0x100fe200080108c5 */
[----:B---3--:R-:W-:Y:S01]  /*ca40*/  F2FP.F16.F32.PACK_AB R162, R183, R180 ;  /* 0x000000b4b7a2723e */ /* 0x008fe200000000ff */
[----:B------:R-:W-:Y:S07]  /*ca50*/  LDSM.16.MT88.4 R36, [R218+0x9800] ;  /* 0x00980000da24783b */ /* 0x000fee0000004200 */
[----:B------:R-:W-:Y:S01]  /*ca60*/  MUFU.EX2 R187, R187 ;  /* 0x000000bb00bb7308 */ /* 0x000fe20000000800 */
[--C-:B------:R-:W-:Y:S01]  /*ca70*/  FFMA.FTZ R210, R48, UR4, -R196.reuse ;  /* 0x0000000430d27c23 */ /* 0x100fe200080108c4 */
[----:B------:R-:W-:Y:S01]  /*ca80*/  FFMA.FTZ R207, R49, UR4, -R196 ;  /* 0x0000000431cf7c23 */ /* 0x000fe200080108c4 */
[--C-:B------:R-:W-:Y:S07]  /*ca90*/  FFMA.FTZ R213, R50, UR4, -R197.reuse ;  /* 0x0000000432d57c23 */ /* 0x100fee00080108c5 */
[----:B------:R-:W3:Y:S01]  /*caa0*/  MUFU.EX2 R186, R186 ;  /* 0x000000ba00ba7308 */ /* 0x000ee20000000800 */
[----:B------:R-:W-:Y:S01]  /*cab0*/  FFMA.FTZ R212, R51, UR4, -R197 ;  /* 0x0000000433d47c23 */ /* 0x000fe200080108c5 */
[----:B----4-:R-:W-:Y:S01]  /*cac0*/  F2FP.F16.F32.PACK_AB R163, R185, R182 ;  /* 0x000000b6b9a3723e */ /* 0x010fe200000000ff */
[----:B------:R-:W-:Y:S07]  /*cad0*/  LDSM.16.MT88.4 R48, [R169+0x800] ;  /* 0x00080000a930783b */ /* 0x000fee0000004200 */
[----:B------:R-:W-:Y:S01]  /*cae0*/  MUFU.EX2 R189, R189 ;  /* 0x000000bd00bd7308 */ /* 0x000fe20000000800 */
[--C-:B------:R-:W-:Y:S01]  /*caf0*/  FFMA.FTZ R239, R44, UR4, -R195.reuse ;  /* 0x000000042cef7c23 */ /* 0x100fe200080108c3 */
[C---:B-1----:R-:W-:Y:S01]  /*cb00*/  FMUL.FTZ R14, R0.reuse, R154 ;  /* 0x0000009a000e7220 */ /* 0x042fe20000410000 */
[C---:B------:R-:W-:Y:S07]  /*cb10*/  FMUL.FTZ R15, R0.reuse, R155 ;  /* 0x0000009b000f7220 */ /* 0x040fee0000410000 */
[----:B------:R-:W1:Y:S01]  /*cb20*/  MUFU.EX2 R188, R188 ;  /* 0x000000bc00bc7308 */ /* 0x000e620000000800 */
[-C--:B------:R-:W-:Y:S01]  /*cb30*/  HMMA.16816.F32 R4, R160, R172.reuse, R4 ;  /* 0x000000aca004723c */ /* 0x080fe20000001804 */
[----:B------:R-:W4:Y:S08]  /*cb40*/  LDSM.16.MT88.4 R152, [R169+0x1000] ;  /* 0x00100000a998783b */ /* 0x000f300000004200 */
[----:B------:R-:W-:Y:S01]  /*cb50*/  MUFU.EX2 R190, R190 ;  /* 0x000000be00be7308 */ /* 0x000fe20000000800 */
[C---:B------:R-:W-:Y:S01]  /*cb60*/  FMUL.FTZ R10, R0.reuse, R158 ;  /* 0x0000009e000a7220 */ /* 0x040fe20000410000 */
[----:B------:R-:W-:Y:S08]  /*cb70*/  FMUL.FTZ R11, R0, R159 ;  /* 0x0000009f000b7220 */ /* 0x000ff00000410000 */
[----:B------:R-:W5:Y:S01]  /*cb80*/  MUFU.EX2 R191, R191 ;  /* 0x000000bf00bf7308 */ /* 0x000f620000000800 */
[----:B---3--:R-:W-:Y:S01]  /*cb90*/  F2FP.F16.F32.PACK_AB R156, R186, R187 ;  /* 0x000000bbba9c723e */ /* 0x008fe200000000ff */
[C---:B------:R-:W-:Y:S01]  /*cba0*/  FMUL.FTZ R68, R164.reuse, R68 ;  /* 0x00000044a4447220 */ /* 0x040fe20000410000 */
[----:B------:R-:W-:Y:S07]  /*cbb0*/  FMUL.FTZ R69, R164, R69 ;  /* 0x00000045a4457220 */ /* 0x000fee0000410000 */
[----:B------:R-:W-:Y:S01]  /*cbc0*/  MUFU.EX2 R193, R193 ;  /* 0x000000c100c17308 */ /* 0x000fe20000000800 */
[C---:B------:R-:W-:Y:S01]  /*cbd0*/  FMUL.FTZ R70, R3.reuse, R70 ;  /* 0x0000004603467220 */ /* 0x040fe20000410000 */
[----:B-1----:R-:W-:Y:S01]  /*cbe0*/  F2FP.F16.F32.PACK_AB R157, R188, R189 ;  /* 0x000000bdbc9d723e */ /* 0x002fe200000000ff */
[----:B------:R-:W-:Y:S07]  /*cbf0*/  FMUL.FTZ R71, R3, R71 ;  /* 0x0000004703477220 */ /* 0x000fee0000410000 */
[----:B------:R-:W1:Y:S01]  /*cc00*/  MUFU.EX2 R192, R192 ;  /* 0x000000c000c07308 */ /* 0x000e620000000800 */
[----:B------:R-:W-:Y:S01]  /*cc10*/  FFMA.FTZ R240, R45, UR4, -R195 ;  /* 0x000000042df07c23 */ /* 0x000fe200080108c3 */
[--C-:B------:R-:W-:Y:S01]  /*cc20*/  FFMA.FTZ R243, R46, UR4, -R194.reuse ;  /* 0x000000042ef37c23 */ /* 0x100fe200080108c2 */
[----:B------:R-:W-:Y:S01]  /*cc30*/  FFMA.FTZ R242, R47, UR4, -R194 ;  /* 0x000000042ff27c23 */ /* 0x000fe200080108c2 */
[--C-:B------:R-:W-:Y:S01]  /*cc40*/  FFMA.FTZ R244, R52, UR4, -R196.reuse ;  /* 0x0000000434f47c23 */ /* 0x100fe200080108c4 */
[----:B------:R-:W-:Y:S01]  /*cc50*/  LDSM.16.MT88.4 R44, [R169+0x1800] ;  /* 0x00180000a92c783b */ /* 0x000fe20000004200 */
[----:B-----5:R-:W-:Y:S01]  /*cc60*/  F2FP.F16.F32.PACK_AB R158, R191, R190 ;  /* 0x000000bebf9e723e */ /* 0x020fe200000000ff */
[--C-:B------:R-:W-:Y:S01]  /*cc70*/  FFMA.FTZ R245, R53, UR4, -R196.reuse ;  /* 0x0000000435f57c23 */ /* 0x100fe200080108c4 */
[--C-:B------:R-:W-:Y:S01]  /*cc80*/  FFMA.FTZ R247, R54, UR4, -R197.reuse ;  /* 0x0000000436f77c23 */ /* 0x100fe200080108c5 */
[--C-:B------:R-:W-:Y:S01]  /*cc90*/  FFMA.FTZ R55, R55, UR4, -R197.reuse ;  /* 0x0000000437377c23 */ /* 0x100fe200080108c5 */
[C---:B------:R-:W-:Y:S01]  /*cca0*/  FMUL.FTZ R72, R2.reuse, R72 ;  /* 0x0000004802487220 */ /* 0x040fe20000410000 */
[----:B------:R-:W-:Y:S01]  /*ccb0*/  FMUL.FTZ R73, R2, R73 ;  /* 0x0000004902497220 */ /* 0x000fe20000410000 */
[C---:B------:R-:W-:Y:S01]  /*ccc0*/  FMUL.FTZ R74, R0.reuse, R74 ;  /* 0x0000004a004a7220 */ /* 0x040fe20000410000 */
[----:B------:R-:W-:Y:S01]  /*ccd0*/  FMUL.FTZ R75, R0, R75 ;  /* 0x0000004b004b7220 */ /* 0x000fe20000410000 */
[----:B-1----:R-:W-:Y:S01]  /*cce0*/  F2FP.F16.F32.PACK_AB R159, R192, R193 ;  /* 0x000000c1c09f723e */ /* 0x002fe200000000ff */
[C---:B------:R-:W-:Y:S01]  /*ccf0*/  FMUL.FTZ R76, R2.reuse, R76 ;  /* 0x0000004c024c7220 */ /* 0x040fe20000410000 */
[----:B------:R-:W-:Y:S01]  /*cd00*/  FMUL.FTZ R77, R2, R77 ;  /* 0x0000004d024d7220 */ /* 0x000fe20000410000 */
[C---:B------:R-:W-:Y:S01]  /*cd10*/  FMUL.FTZ R78, R0.reuse, R78 ;  /* 0x0000004e004e7220 */ /* 0x040fe20000410000 */
[----:B------:R-:W-:Y:S01]  /*cd20*/  FMUL.FTZ R79, R0, R79 ;  /* 0x0000004f004f7220 */ /* 0x000fe20000410000 */
[C---:B------:R-:W-:Y:S01]  /*cd30*/  FMUL.FTZ R84, R164.reuse, R84 ;  /* 0x00000054a4547220 */ /* 0x040fe20000410000 */
[----:B------:R-:W-:Y:S01]  /*cd40*/  FMUL.FTZ R85, R164, R85 ;  /* 0x00000055a4557220 */ /* 0x000fe20000410000 */
[C---:B------:R-:W-:Y:S01]  /*cd50*/  HMMA.16816.F32 R8, R156.reuse, R172, R8 ;  /* 0x000000ac9c08723c */ /* 0x040fe20000001808 */
[----:B------:R-:W-:Y:S03]  /*cd60*/  MUFU.EX2 R206, R206 ;  /* 0x000000ce00ce7308 */ /* 0x000fe60000000800 */
[C---:B------:R-:W-:Y:S01]  /*cd70*/  FMUL.FTZ R86, R3.reuse, R86 ;  /* 0x0000005603567220 */ /* 0x040fe20000410000 */
[C---:B------:R-:W-:Y:S01]  /*cd80*/  FMUL.FTZ R87, R3.reuse, R87 ;  /* 0x0000005703577220 */ /* 0x040fe20000410000 */
        /* <DEDUP_REMOVED lines=13> */
[C---:B------:R-:W-:Y:S01]  /*ce60*/  FMUL.FTZ R97, R164.reuse, R97 ;  /* 0x00000061a4617220 */ /* 0x040fe20000410000 */
[C---:B------:R-:W-:Y:S01]  /*ce70*/  FMUL.FTZ R98, R3.reuse, R98 ;  /* 0x0000006203627220 */ /* 0x040fe20000410000 */
[-C--:B------:R-:W-:Y:S05]  /*ce80*/  HMMA.16816.F32 R68, R160, R176.reuse, R68 ;  /* 0x000000b0a044723c */ /* 0x080fea0000001844 */
[----:B------:R-:W-:Y:S01]  /*ce90*/  MUFU.EX2 R211, R211 ;  /* 0x000000d300d37308 */ /* 0x000fe20000000800 */
[C---:B------:R-:W-:Y:S01]  /*cea0*/  FMUL.FTZ R99, R3.reuse, R99 ;  /* 0x0000006303637220 */ /* 0x040fe20000410000 */
[C---:B------:R-:W-:Y:S01]  /*ceb0*/  FMUL.FTZ R100, R164.reuse, R100 ;  /* 0x00000064a4647220 */ /* 0x040fe20000410000 */
[----:B------:R-:W-:Y:S01]  /*cec0*/  FMUL.FTZ R101, R164, R101 ;  /* 0x00000065a4657220 */ /* 0x000fe20000410000 */
[C---:B------:R-:W-:Y:S01]  /*ced0*/  FMUL.FTZ R102, R3.reuse, R102 ;  /* 0x0000006603667220 */ /* 0x040fe20000410000 */
[C---:B------:R-:W-:Y:S01]  /*cee0*/  FMUL.FTZ R103, R3.reuse, R103 ;  /* 0x0000006703677220 */ /* 0x040fe20000410000 */
        /* <DEDUP_REMOVED lines=21> */
[C---:B------:R-:W-:Y:S01]  /*d040*/  FMUL.FTZ R115, R3.reuse, R115 ;  /* 0x0000007303737220 */ /* 0x040fe20000410000 */
[C---:B------:R-:W-:Y:S01]  /*d050*/  FMUL.FTZ R116, R164.reuse, R116 ;  /* 0x00000074a4747220 */ /* 0x040fe20000410000 */
[----:B------:R-:W-:Y:S01]  /*d060*/  FMUL.FTZ R117, R164, R117 ;  /* 0x00000075a4757220 */ /* 0x000fe20000410000 */
[-C--:B--2---:R-:W-:Y:S03]  /*d070*/  HMMA.16816.F32 R84, R160, R148.reuse, R84 ;  /* 0x00000094a054723c */ /* 0x084fe60000001854 */
[----:B------:R-:W-:Y:S01]  /*d080*/  MUFU.EX2 R212, R212 ;  /* 0x000000d400d47308 */ /* 0x000fe20000000800 */
[C---:B------:R-:W-:Y:S01]  /*d090*/  FMUL.FTZ R118, R3.reuse, R118 ;  /* 0x0000007603767220 */ /* 0x040fe20000410000 */
[C---:B------:R-:W-:Y:S01]  /*d0a0*/  FMUL.FTZ R119, R3.reuse, R119 ;  /* 0x0000007703777220 */ /* 0x040fe20000410000 */
        /* <DEDUP_REMOVED lines=14> */
[C---:B------:R-:W-:Y:S01]  /*d190*/  FMUL.FTZ R130, R3.reuse, R130 ;  /* 0x0000008203827220 */ /* 0x040fe20000410000 */
[----:B------:R-:W-:Y:S01]  /*d1a0*/  FMUL.FTZ R131, R3, R131 ;  /* 0x0000008303837220 */ /* 0x000fe20000410000 */
[C---:B------:R-:W-:Y:S01]  /*d1b0*/  HMMA.16816.F32 R96, R160.reuse, R150, R96 ;  /* 0x00000096a060723c */ /* 0x040fe20000001860 */
[----:B------:R-:W1:Y:S03]  /*d1c0*/  LDSM.16.MT88.4 R148, [R218+0xb000] ;  /* 0x00b00000da94783b */ /* 0x000e660000004200 */
[----:B------:R-:W-:Y:S01]  /*d1d0*/  MUFU.EX2 R243, R243 ;  /* 0x000000f300f37308 */ /* 0x000fe20000000800 */
[--C-:B------:R-:W-:Y:S01]  /*d1e0*/  FFMA.FTZ R172, R20, UR4, -R196.reuse ;  /* 0x0000000414ac7c23 */ /* 0x100fe200080108c4 */
[C---:B------:R-:W-:Y:S01]  /*d1f0*/  FMUL.FTZ R20, R164.reuse, R144 ;  /* 0x00000090a4147220 */ /* 0x040fe20000410000 */
[--C-:B------:R-:W-:Y:S01]  /*d200*/  FFMA.FTZ R173, R21, UR4, -R196.reuse ;  /* 0x0000000415ad7c23 */ /* 0x100fe200080108c4 */
[----:B------:R-:W-:Y:S01]  /*d210*/  FMUL.FTZ R21, R164, R145 ;  /* 0x00000091a4157220 */ /* 0x000fe20000410000 */
[-C--:B----4-:R-:W-:Y:S05]  /*d220*/  HMMA.16816.F32 R100, R160, R152.reuse, R100 ;  /* 0x00000098a064723c */ /* 0x090fea0000001864 */
[----:B------:R-:W-:Y:S01]  /*d230*/  MUFU.EX2 R242, R242 ;  /* 0x000000f200f27308 */ /* 0x000fe20000000800 */
[--C-:B------:R-:W-:Y:S01]  /*d240*/  FFMA.FTZ R174, R22, UR4, -R197.reuse ;  /* 0x0000000416ae7c23 */ /* 0x100fe200080108c5 */
[----:B------:R-:W-:Y:S01]  /*d250*/  FMUL.FTZ R22, R3, R146 ;  /* 0x0000009203167220 */ /* 0x000fe20000410000 */
[--C-:B------:R-:W-:Y:S01]  /*d260*/  FFMA.FTZ R175, R23, UR4, -R197.reuse ;  /* 0x0000000417af7c23 */ /* 0x100fe200080108c5 */
[----:B------:R-:W-:Y:S01]  /*d270*/  FMUL.FTZ R23, R3, R147 ;  /* 0x0000009303177220 */ /* 0x000fe20000410000 */
[C---:B------:R-:W-:Y:S01]  /*d280*/  FMUL.FTZ R132, R2.reuse, R132 ;  /* 0x0000008402847220 */ /* 0x040fe20000410000 */
[C---:B------:R-:W-:Y:S01]  /*d290*/  HMMA.16816.F32 R104, R156.reuse, R152, R104 ;  /* 0x000000989c68723c */ /* 0x040fe20000001868 */
[----:B------:R-:W-:Y:S03]  /*d2a0*/  LDSM.16.MT88.4 R144, [R218+0x9400] ;  /* 0x00940000da90783b */ /* 0x000fe60000004200 */
[----:B------:R-:W-:Y:S01]  /*d2b0*/  MUFU.EX2 R172, R172 ;  /* 0x000000ac00ac7308 */ /* 0x000fe20000000800 */
[----:B------:R-:W-:Y:S01]  /*d2c0*/  FMUL.FTZ R133, R2, R133 ;  /* 0x0000008502857220 */ /* 0x000fe20000410000 */
[C---:B------:R-:W-:Y:S01]  /*d2d0*/  FMUL.FTZ R134, R0.reuse, R134 ;  /* 0x0000008600867220 */ /* 0x040fe20000410000 */
[----:B------:R-:W-:Y:S01]  /*d2e0*/  FMUL.FTZ R135, R0, R135 ;  /* 0x0000008700877220 */ /* 0x000fe20000410000 */
[--C-:B------:R-:W-:Y:S01]  /*d2f0*/  FFMA.FTZ R176, R32, UR4, -R196.reuse ;  /* 0x0000000420b07c23 */ /* 0x100fe200080108c4 */
[-C--:B------:R-:W-:Y:S05]  /*d300*/  HMMA.16816.F32 R108, R156, R154.reuse, R108 ;  /* 0x0000009a9c6c723c */ /* 0x080fea000000186c */
[----:B------:R-:W2:Y:S01]  /*d310*/  MUFU.EX2 R173, R173 ;  /* 0x000000ad00ad7308 */ /* 0x000ea20000000800 */
[C---:B------:R-:W-:Y:S01]  /*d320*/  FMUL.FTZ R32, R2.reuse, R140 ;  /* 0x0000008c02207220 */ /* 0x040fe20000410000 */
[----:B------:R-:W-:Y:S01]  /*d330*/  FFMA.FTZ R177, R33, UR4, -R196 ;  /* 0x0000000421b17c23 */ /* 0x000fe200080108c4 */
[----:B------:R-:W-:Y:S01]  /*d340*/  FMUL.FTZ R33, R2, R141 ;  /* 0x0000008d02217220 */ /* 0x000fe20000410000 */
[--C-:B------:R-:W-:Y:S01]  /*d350*/  FFMA.FTZ R178, R34, UR4, -R197.reuse ;  /* 0x0000000422b27c23 */ /* 0x100fe200080108c5 */
[C---:B------:R-:W-:Y:S01]  /*d360*/  FMUL.FTZ R34, R0.reuse, R142 ;  /* 0x0000008e00227220 */ /* 0x040fe20000410000 */
[C---:B------:R-:W-:Y:S01]  /*d370*/  HMMA.16816.F32 R112, R160.reuse, R154, R112 ;  /* 0x0000009aa070723c */ /* 0x040fe20000001870 */
[----:B------:R-:W3:Y:S03]  /*d380*/  LDSM.16.MT88.4 R152, [R169+0x2000] ;  /* 0x00200000a998783b */ /* 0x000ee60000004200 */
[----:B------:R-:W-:Y:S01]  /*d390*/  MUFU.EX2 R174, R174 ;  /* 0x000000ae00ae7308 */ /* 0x000fe20000000800 */
[----:B------:R-:W-:Y:S01]  /*d3a0*/  FFMA.FTZ R179, R35, UR4, -R197 ;  /* 0x0000000423b37c23 */ /* 0x000fe200080108c5 */
[----:B------:R-:W-:Y:S08]  /*d3b0*/  FMUL.FTZ R35, R0, R143 ;  /* 0x0000008f00237220 */ /* 0x000ff00000410000 */
[----:B------:R-:W4:Y:S01]  /*d3c0*/  MUFU.EX2 R175, R175 ;  /* 0x000000af00af7308 */ /* 0x000f220000000800 */
[--C-:B------:R-:W-:Y:S01]  /*d3d0*/  FFMA.FTZ R198, R24, UR4, -R195.reuse ;  /* 0x0000000418c67c23 */ /* 0x100fe200080108c3 */
[C---:B------:R-:W-:Y:S01]  /*d3e0*/  FMUL.FTZ R24, R164.reuse, R136 ;  /* 0x00000088a4187220 */ /* 0x040fe20000410000 */
[-C--:B-1----:R-:W-:Y:S01]  /*d3f0*/  HMMA.16816.F32 R116, R160, R148.reuse, R116 ;  /* 0x00000094a074723c */ /* 0x082fe20000001874 */
[----:B------:R-:W1:Y:S06]  /*d400*/  LDSM.16.MT88.4 R140, [R169+0x400] ;  /* 0x00040000a98c783b */ /* 0x000e6c0000004200 */
[----:B------:R-:W-:Y:S01]  /*d410*/  MUFU.EX2 R176, R176 ;  /* 0x000000b000b07308 */ /* 0x000fe20000000800 */
[--C-:B------:R-:W-:Y:S01]  /*d420*/  FFMA.FTZ R199, R25, UR4, -R195.reuse ;  /* 0x0000000419c77c23 */ /* 0x100fe200080108c3 */
[----:B------:R-:W-:Y:S01]  /*d430*/  FMUL.FTZ R25, R164, R137 ;  /* 0x00000089a4197220 */ /* 0x000fe20000410000 */
[--C-:B------:R-:W-:Y:S01]  /*d440*/  FFMA.FTZ R203, R26, UR4, -R194.reuse ;  /* 0x000000041acb7c23 */ /* 0x100fe200080108c2 */
[----:B------:R-:W-:Y:S06]  /*d450*/  FMUL.FTZ R26, R3, R138 ;  /* 0x0000008a031a7220 */ /* 0x000fec0000410000 */
[----:B------:R-:W-:Y:S01]  /*d460*/  MUFU.EX2 R198, R198 ;  /* 0x000000c600c67308 */ /* 0x000fe20000000800 */
[C---:B------:R-:W-:Y:S09]  /*d470*/  HMMA.16816.F32 R120, R156.reuse, R148, R120 ;  /* 0x000000949c78723c */ /* 0x040ff20000001878 */
[----:B------:R-:W5:Y:S01]  /*d480*/  MUFU.EX2 R199, R199 ;  /* 0x000000c700c77308 */ /* 0x000f620000000800 */
[--C-:B------:R-:W-:Y:S01]  /*d490*/  FFMA.FTZ R200, R27, UR4, -R194.reuse ;  /* 0x000000041bc87c23 */ /* 0x100fe200080108c2 */
[----:B------:R-:W-:Y:S01]  /*d4a0*/  FMUL.FTZ R27, R3, R139 ;  /* 0x0000008b031b7220 */ /* 0x000fe20000410000 */
[--C-:B------:R-:W-:Y:S07]  /*d4b0*/  FFMA.FTZ R204, R28, UR4, -R195.reuse ;  /* 0x000000041ccc7c23 */ /* 0x100fee00080108c3 */
[----:B------:R-:W-:Y:S01]  /*d4c0*/  MUFU.EX2 R203, R203 ;  /* 0x000000cb00cb7308 */ /* 0x000fe20000000800 */
[-C--:B------:R-:W-:Y:S09]  /*d4d0*/  HMMA.16816.F32 R124, R156, R150.reuse, R124 ;  /* 0x000000969c7c723c */ /* 0x080ff2000000187c */
[----:B------:R-:W1:Y:S01]  /*d4e0*/  MUFU.EX2 R200, R200 ;  /* 0x000000c800c87308 */ /* 0x000e620000000800 */
[----:B--2---:R-:W-:Y:S01]  /*d4f0*/  F2FP.F16.F32.PACK_AB R28, R173, R172 ;  /* 0x000000acad1c723e */ /* 0x004fe200000000ff */
[--C-:B------:R-:W-:Y:S01]  /*d500*/  FFMA.FTZ R201, R29, UR4, -R195.reuse ;  /* 0x000000041dc97c23 */ /* 0x100fe200080108c3 */
[----:B----4-:R-:W-:Y:S07]  /*d510*/  F2FP.F16.F32.PACK_AB R29, R175, R174 ;  /* 0x000000aeaf1d723e */ /* 0x010fee00000000ff */
[----:B------:R-:W-:Y:S01]  /*d520*/  MUFU.EX2 R204, R204 ;  /* 0x000000cc00cc7308 */ /* 0x000fe20000000800 */
[C---:B------:R-:W-:Y:S01]  /*d530*/  HMMA.16816.F32 R128, R160.reuse, R150, R128 ;  /* 0x00000096a080723c */ /* 0x040fe20000001880 */
[----:B------:R-:W2:Y:S08]  /*d540*/  LDSM.16.MT88.4 R148, [R218+0xa400] ;  /* 0x00a40000da94783b */ /* 0x000eb00000004200 */
[----:B------:R-:W4:Y:S01]  /*d550*/  MUFU.EX2 R201, R201 ;  /* 0x000000c900c97308 */ /* 0x000f220000000800 */
[----:B-----5:R-:W-:Y:S01]  /*d560*/  F2FP.F16.F32.PACK_AB R136, R199, R198 ;  /* 0x000000c6c788723e */ /* 0x020fe200000000ff */
[--C-:B------:R-:W-:Y:S01]  /*d570*/  FFMA.FTZ R205, R30, UR4, -R194.reuse ;  /* 0x000000041ecd7c23 */ /* 0x100fe200080108c2 */
[--C-:B------:R-:W-:Y:S07]  /*d580*/  FFMA.FTZ R202, R31, UR4, -R194.reuse ;  /* 0x000000041fca7c23 */ /* 0x100fee00080108c2 */
[----:B------:R-:W5:Y:S01]  /*d590*/  MUFU.EX2 R177, R177 ;  /* 0x000000b100b17308 */ /* 0x000f620000000800 */
[-C--:B---3--:R-:W-:Y:S03]  /*d5a0*/  HMMA.16816.F32 R20, R160, R152.reuse, R20 ;  /* 0x00000098a014723c */ /* 0x088fe60000001814 */
[----:B-1----:R-:W-:Y:S06]  /*d5b0*/  F2FP.F16.F32.PACK_AB R137, R200, R203 ;  /* 0x000000cbc889723e */ /* 0x002fec00000000ff */
[----:B------:R-:W-:Y:S01]  /*d5c0*/  MUFU.EX2 R205, R205 ;  /* 0x000000cd00cd7308 */ /* 0x000fe20000000800 */
[--C-:B------:R-:W-:Y:S01]  /*d5d0*/  FFMA.FTZ R215, R40, UR4, -R195.reuse ;  /* 0x0000000428d77c23 */ /* 0x100fe200080108c3 */
[----:B------:R-:W-:Y:S01]  /*d5e0*/  FFMA.FTZ R214, R41, UR4, -R195 ;  /* 0x0000000429d67c23 */ /* 0x000fe200080108c3 */
[--C-:B------:R-:W-:Y:S01]  /*d5f0*/  FFMA.FTZ R241, R42, UR4, -R194.reuse ;  /* 0x000000042af17c23 */ /* 0x100fe200080108c2 */
[C---:B------:R-:W-:Y:S06]  /*d600*/  HMMA.16816.F32 R132, R156.reuse, R152, R132 ;  /* 0x000000989c84723c */ /* 0x040fec0000001884 */
[----:B------:R-:W-:Y:S01]  /*d610*/  MUFU.EX2 R178, R178 ;  /* 0x000000b200b27308 */ /* 0x000fe20000000800 */
[----:B----4-:R-:W-:Y:S09]  /*d620*/  F2FP.F16.F32.PACK_AB R138, R201, R204 ;  /* 0x000000ccc98a723e */ /* 0x010ff200000000ff */
[----:B------:R-:W1:Y:S01]  /*d630*/  MUFU.EX2 R179, R179 ;  /* 0x000000b300b37308 */ /* 0x000e620000000800 */
[----:B-----5:R-:W-:Y:S01]  /*d640*/  F2FP.F16.F32.PACK_AB R30, R177, R176 ;  /* 0x000000b0b11e723e */ /* 0x020fe200000000ff */
[--C-:B------:R-:W-:Y:S01]  /*d650*/  FFMA.FTZ R238, R43, UR4, -R194.reuse ;  /* 0x000000042bee7c23 */ /* 0x100fe200080108c2 */
[-C--:B------:R-:W-:Y:S07]  /*d660*/  HMMA.16816.F32 R32, R156, R154.reuse, R32 ;  /* 0x0000009a9c20723c */ /* 0x080fee0000001820 */
[----:B------:R-:W3:Y:S01]  /*d670*/  MUFU.EX2 R202, R202 ;  /* 0x000000ca00ca7308 */ /* 0x000ee20000000800 */
[----:B------:R-:W4:Y:S01]  /*d680*/  LDSM.16.MT88.4 R156, [R169+0x1400] ;  /* 0x00140000a99c783b */ /* 0x000f220000004200 */
[----:B------:R-:W-:Y:S01]  /*d690*/  F2FP.F16.F32.PACK_AB R42, R240, R239 ;  /* 0x000000eff02a723e */ /* 0x000fe200000000ff */
[--C-:B------:R-:W-:Y:S01]  /*d6a0*/  FFMA.FTZ R66, R66, UR4, -R197.reuse ;  /* 0x0000000442427c23 */ /* 0x100fe200080108c5 */
[----:B------:R-:W-:Y:S06]  /*d6b0*/  F2FP.F16.F32.PACK_AB R43, R242, R243 ;  /* 0x000000f3f22b723e */ /* 0x000fec00000000ff */
[----:B------:R-:W-:Y:S01]  /*d6c0*/  MUFU.EX2 R215, R215 ;  /* 0x000000d700d77308 */ /* 0x000fe20000000800 */
[----:B------:R-:W-:Y:S01]  /*d6d0*/  FFMA.FTZ R197, R67, UR4, -R197 ;  /* 0x0000000443c57c23 */ /* 0x000fe200080108c5 */
[----:B------:R-:W-:Y:S01]  /*d6e0*/  HMMA.16816.F32 R24, R160, R154, R24 ;  /* 0x0000009aa018723c */ /* 0x000fe20000001818 */
[----:B------:R-:W5:Y:S07]  /*d6f0*/  LDSM.16.MT88.4 R152, [R218+0xb400] ;  /* 0x00b40000da98783b */ /* 0x000f6e0000004200 */
[----:B------:R-:W2:Y:S01]  /*d700*/  MUFU.EX2 R214, R214 ;  /* 0x000000d600d67308 */ /* 0x000ea20000000800 */
[----:B-1----:R-:W-:Y:S01]  /*d710*/  F2FP.F16.F32.PACK_AB R31, R179, R178 ;  /* 0x000000b2b31f723e */ /* 0x002fe200000000ff */
[--C-:B------:R-:W-:Y:S01]  /*d720*/  FFMA.FTZ R56, R56, UR4, -R195.reuse ;  /* 0x0000000438387c23 */ /* 0x100fe200080108c3 */
[----:B------:R-:W-:Y:S07]  /*d730*/  ISETP.NE.AND P1, PT, R232, RZ, PT ;  /* 0x000000ffe800720c */ /* 0x000fee0003f25270 */
[----:B------:R-:W-:Y:S01]  /*d740*/  MUFU.EX2 R241, R241 ;  /* 0x000000f100f17308 */ /* 0x000fe20000000800 */
[----:B---3--:R-:W-:Y:S01]  /*d750*/  F2FP.F16.F32.PACK_AB R139, R202, R205 ;  /* 0x000000cdca8b723e */ /* 0x008fe200000000ff */
[----:B------:R-:W-:Y:S01]  /*d760*/  FFMA.FTZ R57, R57, UR4, -R195 ;  /* 0x0000000439397c23 */ /* 0x000fe200080108c3 */
[----:B------:R-:W-:Y:S01]  /*d770*/  IADD3 R232, PT, PT, R232, -0x1, RZ ;  /* 0xffffffffe8e87810 */ /* 0x000fe20007ffe0ff */
[-C--:B------:R-:W-:Y:S06]  /*d780*/  HMMA.16816.F32 R4, R28, R144.reuse, R4 ;  /* 0x000000901c04723c */ /* 0x080fec0000001804 */
[----:B------:R-:W1:Y:S10]  /*d790*/  MUFU.EX2 R238, R238 ;  /* 0x000000ee00ee7308 */ /* 0x000e740000000800 */
[----:B------:R-:W-:Y:S01]  /*d7a0*/  MUFU.EX2 R244, R244 ;  /* 0x000000f400f47308 */ /* 0x000fe20000000800 */
[----:B--2---:R-:W-:Y:S01]  /*d7b0*/  F2FP.F16.F32.PACK_AB R40, R214, R215 ;  /* 0x000000d7d628723e */ /* 0x004fe200000000ff */
[--C-:B------:R-:W-:Y:S01]  /*d7c0*/  FFMA.FTZ R58, R58, UR4, -R194.reuse ;  /* 0x000000043a3a7c23 */ /* 0x100fe200080108c2 */
[C---:B------:R-:W-:Y:S07]  /*d7d0*/  HMMA.16816.F32 R8, R136.reuse, R144, R8 ;  /* 0x000000908808723c */ /* 0x040fee0000001808 */
[----:B------:R-:W-:Y:S01]  /*d7e0*/  MUFU.EX2 R245, R245 ;  /* 0x000000f500f57308 */ /* 0x000fe20000000800 */
[----:B------:R-:W-:Y:S09]  /*d7f0*/  FFMA.FTZ R59, R59, UR4, -R194 ;  /* 0x000000043b3b7c23 */ /* 0x000ff200080108c2 */
[----:B------:R-:W-:Y:S01]  /*d800*/  MUFU.EX2 R247, R247 ;  /* 0x000000f700f77308 */ /* 0x000fe20000000800 */
[----:B------:R-:W-:Y:S01]  /*d810*/  FFMA.FTZ R181, R164, R237, R181 ;  /* 0x000000eda4b57223 */ /* 0x000fe200000100b5 */
[----:B-1----:R-:W-:Y:S01]  /*d820*/  F2FP.F16.F32.PACK_AB R41, R238, R241 ;  /* 0x000000f1ee29723e */ /* 0x002fe200000000ff */
[-C--:B------:R-:W-:Y:S07]  /*d830*/  HMMA.16816.F32 R12, R136, R146.reuse, R12 ;  /* 0x00000092880c723c */ /* 0x080fee000000180c */
[----:B------:R-:W-:Y:S01]  /*d840*/  MUFU.EX2 R66, R66 ;  /* 0x0000004200427308 */ /* 0x000fe20000000800 */
[----:B------:R-:W-:Y:S01]  /*d850*/  FFMA.FTZ R184, R3, R236, R184 ;  /* 0x000000ec03b87223 */ /* 0x000fe200000100b8 */
[----:B------:R-:W-:Y:S08]  /*d860*/  FFMA.FTZ R187, R2, R235, R187 ;  /* 0x000000eb02bb7223 */ /* 0x000ff000000100bb */
[----:B------:R-:W-:Y:S01]  /*d870*/  MUFU.EX2 R197, R197 ;  /* 0x000000c500c57308 */ /* 0x000fe20000000800 */
[----:B------:R-:W-:Y:S01]  /*d880*/  MOV R2, R165 ;  /* 0x000000a500027202 */ /* 0x000fe20000000f00 */
[----:B------:R-:W-:Y:S01]  /*d890*/  FFMA.FTZ R189, R0, R233, R189 ;  /* 0x000000e900bd7223 */ /* 0x000fe200000100bd */
[C---:B------:R-:W-:Y:S01]  /*d8a0*/  HMMA.16816.F32 R16, R28.reuse, R146, R16 ;  /* 0x000000921c10723c */ /* 0x040fe20000001810 */
[----:B------:R-:W-:Y:S06]  /*d8b0*/  LDSM.16.MT88.4 R144, [R218+0xa800] ;  /* 0x00a80000da90783b */ /* 0x000fec0000004200 */
[----:B------:R-:W-:Y:S01]  /*d8c0*/  MUFU.EX2 R56, R56 ;  /* 0x0000003800387308 */ /* 0x000fe20000000800 */
[----:B------:R-:W-:Y:S01]  /*d8d0*/  FADD.FTZ R181, R171, R181 ;  /* 0x000000b5abb57221 */ /* 0x000fe20000010000 */
[----:B------:R-:W-:Y:S08]  /*d8e0*/  FADD.FTZ R3, R170, R184 ;  /* 0x000000b8aa037221 */ /* 0x000ff00000010000 */
[----:B------:R-:W1:Y:S01]  /*d8f0*/  MUFU.EX2 R57, R57 ;  /* 0x0000003900397308 */ /* 0x000e620000000800 */
[----:B------:R-:W-:Y:S01]  /*d900*/  FADD.FTZ R187, R186, R187 ;  /* 0x000000bbbabb7221 */ /* 0x000fe20000010000 */
[-C--:B------:R-:W-:Y:S08]  /*d910*/  HMMA.16816.F32 R68, R28, R140.reuse, R68 ;  /* 0x0000008c1c44723c */ /* 0x080ff00000001844 */
[----:B------:R-:W-:Y:S01]  /*d920*/  MUFU.EX2 R58, R58 ;  /* 0x0000003a003a7308 */ /* 0x000fe20000000800 */
        /* <DEDUP_REMOVED lines=17> */
[----:B------:R-:W2:Y:S03]  /*da40*/  LDSM.16.MT88.4 R140, [R169+0x2400] ;  /* 0x00240000a98c783b */ /* 0x000ea60000004200 */
        /* <DEDUP_REMOVED lines=13> */
[----:B------:R-:W-:Y:S02]  /*db20*/  MOV R0, R167 ;  /* 0x000000a700007202 */ /* 0x000fe40000000f00 */
        /* <DEDUP_REMOVED lines=8> */
[----:B------:R-:W-:Y:S03]  /*dbb0*/  FADD.FTZ R239, R239, R214 ;  /* 0x000000d6efef7221 */ /* 0x000fe60000010000 */
[-C--:B----4-:R-:W-:Y:S03]  /*dbc0*/  HMMA.16816.F32 R100, R28, R156.reuse, R100 ;  /* 0x0000009c1c64723c */ /* 0x090fe60000001864 */
[----:B------:R-:W-:Y:S01]  /*dbd0*/  FADD.FTZ R243, R243, R238 ;  /* 0x000000eef3f37221 */ /* 0x000fe20000010000 */
[----:B------:R-:W-:Y:S03]  /*dbe0*/  FADD.FTZ R239, R240, R239 ;  /* 0x000000eff0ef7221 */ /* 0x000fe60000010000 */
[----:B------:R-:W-:Y:S01]  /*dbf0*/  FADD.FTZ R243, R242, R243 ;  /* 0x000000f3f2f37221 */ /* 0x000fe20000010000 */
[C---:B------:R-:W-:Y:S08]  /*dc00*/  HMMA.16816.F32 R104, R136.reuse, R156, R104 ;  /* 0x0000009c8868723c */ /* 0x040ff00000001868 */
[-C--:B------:R-:W-:Y:S08]  /*dc10*/  HMMA.16816.F32 R108, R136, R158.reuse, R108 ;  /* 0x0000009e886c723c */ /* 0x080ff0000000186c */
[C---:B------:R-:W-:Y:S08]  /*dc20*/  HMMA.16816.F32 R112, R28.reuse, R158, R112 ;  /* 0x0000009e1c70723c */ /* 0x040ff00000001870 */
[-C--:B-----5:R-:W-:Y:S08]  /*dc30*/  HMMA.16816.F32 R116, R28, R152.reuse, R116 ;  /* 0x000000981c74723c */ /* 0x0a0ff00000001874 */
[C---:B------:R-:W-:Y:S08]  /*dc40*/  HMMA.16816.F32 R120, R136.reuse, R152, R120 ;  /* 0x000000988878723c */ /* 0x040ff00000001878 */
[-C--:B------:R-:W-:Y:S08]  /*dc50*/  HMMA.16816.F32 R124, R136, R154.reuse, R124 ;  /* 0x0000009a887c723c */ /* 0x080ff0000000187c */
[C---:B------:R-:W-:Y:S08]  /*dc60*/  HMMA.16816.F32 R128, R28.reuse, R154, R128 ;  /* 0x0000009a1c80723c */ /* 0x040ff00000001880 */
[-C--:B--2---:R-:W-:Y:S08]  /*dc70*/  HMMA.16816.F32 R20, R28, R140.reuse, R20 ;  /* 0x0000008c1c14723c */ /* 0x084ff00000001814 */
        /* <DEDUP_REMOVED lines=34> */
[C---:B------:R-:W-:Y:S04]  /*dea0*/  HMMA.16816.F32 R104, R40.reuse, R44, R104 ;  /* 0x0000002c2868723c */ /* 0x040fe80000001868 */
[--C-:B------:R-:W-:Y:S01]  /*deb0*/  FFMA.FTZ R44, R64, UR4, -R196.reuse ;  /* 0x00000004402c7c23 */ /* 0x100fe200080108c4 */
[----:B------:R-:W-:Y:S01]  /*dec0*/  FFMA.FTZ R196, R65, UR4, -R196 ;  /* 0x0000000441c47c23 */ /* 0x000fe200080108c4 */
[----:B------:R3:W4:Y:S02]  /*ded0*/  MUFU.EX2 R64, R55 ;  /* 0x0000003700407308 */ /* 0x0007240000000800 */
[-C--:B------:R-:W-:Y:S08]  /*dee0*/  HMMA.16816.F32 R108, R40, R46.reuse, R108 ;  /* 0x0000002e286c723c */ /* 0x080ff0000000186c */
[----:B------:R5:W-:Y:S10]  /*def0*/  MUFU.EX2 R65, R44 ;  /* 0x0000002c00417308 */ /* 0x000bf40000000800 */
[----:B------:R-:W2:Y:S01]  /*df00*/  MUFU.EX2 R196, R196 ;  /* 0x000000c400c47308 */ /* 0x000ea20000000800 */
[C---:B------:R-:W-:Y:S01]  /*df10*/  HMMA.16816.F32 R112, R28.reuse, R46, R112 ;  /* 0x0000002e1c70723c */ /* 0x040fe20000001870 */
[----:B---3--:R-:W-:Y:S07]  /*df20*/  LDSM.16.MT88.4 R52, [R169+0x1c00] ;  /* 0x001c0000a934783b */ /* 0x008fee0000004200 */
[-C--:B-1----:R-:W-:Y:S01]  /*df30*/  HMMA.16816.F32 R116, R28, R136.reuse, R116 ;  /* 0x000000881c74723c */ /* 0x082fe20000001874 */
[----:B-----5:R-:W1:Y:S07]  /*df40*/  LDSM.16.MT88.4 R44, [R169+0xc00] ;  /* 0x000c0000a92c783b */ /* 0x020e6e0000004200 */
[C---:B------:R-:W-:Y:S04]  /*df50*/  HMMA.16816.F32 R120, R40.reuse, R136, R120 ;  /* 0x000000882878723c */ /* 0x040fe80000001878 */
[----:B------:R-:W-:Y:S01]  /*df60*/  F2FP.F16.F32.PACK_AB R136, R245, R244 ;  /* 0x000000f4f588723e */ /* 0x000fe200000000ff */
[----:B------:R-:W-:Y:S01]  /*df70*/  FADD.FTZ R244, R244, R207 ;  /* 0x000000cff4f47221 */ /* 0x000fe20000010000 */
[C---:B----4-:R-:W-:Y:S01]  /*df80*/  F2FP.F16.F32.PACK_AB R137, R64.reuse, R247 ;  /* 0x000000f74089723e */ /* 0x050fe200000000ff */
[----:B------:R-:W-:Y:S01]  /*df90*/  FADD.FTZ R247, R247, R212 ;  /* 0x000000d4f7f77221 */ /* 0x000fe20000010000 */
[-C--:B------:R-:W-:Y:S03]  /*dfa0*/  HMMA.16816.F32 R124, R40, R138.reuse, R124 ;  /* 0x0000008a287c723c */ /* 0x080fe6000000187c */
[----:B------:R-:W-:Y:S01]  /*dfb0*/  FADD.FTZ R244, R245, R244 ;  /* 0x000000f4f5f47221 */ /* 0x000fe20000010000 */
[----:B------:R-:W-:Y:S04]  /*dfc0*/  FADD.FTZ R247, R64, R247 ;  /* 0x000000f740f77221 */ /* 0x000fe80000010000 */
[C---:B------:R-:W-:Y:S04]  /*dfd0*/  HMMA.16816.F32 R128, R28.reuse, R138, R128 ;  /* 0x0000008a1c80723c */ /* 0x040fe80000001880 */
[----:B--2---:R-:W-:Y:S01]  /*dfe0*/  F2FP.F16.F32.PACK_AB R138, R196, R65 ;  /* 0x00000041c48a723e */ /* 0x004fe200000000ff */
[----:B------:R-:W-:Y:S01]  /*dff0*/  FADD.FTZ R65, R65, R244 ;  /* 0x000000f441417221 */ /* 0x000fe20000010000 */
[C---:B------:R-:W-:Y:S01]  /*e000*/  F2FP.F16.F32.PACK_AB R139, R197.reuse, R66 ;  /* 0x00000042c58b723e */ /* 0x040fe200000000ff */
[----:B------:R-:W-:Y:S01]  /*e010*/  FADD.FTZ R66, R66, R247 ;  /* 0x000000f742427221 */ /* 0x000fe20000010000 */
[-C--:B------:R-:W-:Y:S03]  /*e020*/  HMMA.16816.F32 R20, R28, R36.reuse, R20 ;  /* 0x000000241c14723c */ /* 0x080fe60000001814 */
[----:B------:R-:W-:Y:S01]  /*e030*/  FADD.FTZ R237, R196, R65 ;  /* 0x00000041c4ed7221 */ /* 0x000fe20000010000 */
[----:B------:R-:W-:Y:S04]  /*e040*/  FADD.FTZ R236, R197, R66 ;  /* 0x00000042c5ec7221 */ /* 0x000fe80000010000 */
[C---:B------:R-:W-:Y:S01]  /*e050*/  HMMA.16816.F32 R132, R40.reuse, R36, R132 ;  /* 0x000000242884723c */ /* 0x040fe20000001884 */
[----:B------:R-:W2:Y:S03]  /*e060*/  MUFU.EX2 R37, R59 ;  /* 0x0000003b00257308 */ /* 0x000ea60000000800 */
[--C-:B------:R-:W-:Y:S01]  /*e070*/  FFMA.FTZ R36, R60, UR4, -R195.reuse ;  /* 0x000000043c247c23 */ /* 0x100fe200080108c3 */
[----:B------:R-:W-:Y:S03]  /*e080*/  FFMA.FTZ R195, R61, UR4, -R195 ;  /* 0x000000043dc37c23 */ /* 0x000fe600080108c3 */
[-C--:B------:R-:W-:Y:S03]  /*e090*/  HMMA.16816.F32 R32, R40, R38.reuse, R32 ;  /* 0x000000262820723c */ /* 0x080fe60000001820 */
[----:B------:R-:W-:Y:S01]  /*e0a0*/  MUFU.EX2 R36, R36 ;  /* 0x0000002400247308 */ /* 0x000fe20000000800 */
[--C-:B------:R-:W-:Y:S01]  /*e0b0*/  FFMA.FTZ R41, R62, UR4, -R194.reuse ;  /* 0x000000043e297c23 */ /* 0x100fe200080108c2 */
[----:B------:R-:W-:Y:S08]  /*e0c0*/  FFMA.FTZ R194, R63, UR4, -R194 ;  /* 0x000000043fc27c23 */ /* 0x000ff000080108c2 */
[----:B------:R-:W3:Y:S01]  /*e0d0*/  MUFU.EX2 R195, R195 ;  /* 0x000000c300c37308 */ /* 0x000ee20000000800 */
[----:B--2---:R-:W-:Y:S01]  /*e0e0*/  F2FP.F16.F32.PACK_AB R141, R37, R58 ;  /* 0x0000003a258d723e */ /* 0x004fe200000000ff */
[----:B------:R-:W-:Y:S01]  /*e0f0*/  HMMA.16816.F32 R24, R28, R38, R24 ;  /* 0x000000261c18723c */ /* 0x000fe20000001818 */
[----:B------:R-:W2:Y:S07]  /*e100*/  LDSM.16.MT88.4 R28, [R218+0xbc00] ;  /* 0x00bc0000da1c783b */ /* 0x000eae0000004200 */
[----:B------:R-:W-:Y:S01]  /*e110*/  MUFU.EX2 R41, R41 ;  /* 0x0000002900297308 */ /* 0x000fe20000000800 */
[----:B------:R-:W-:Y:S09]  /*e120*/  FADD.FTZ R58, R58, R243 ;  /* 0x000000f33a3a7221 */ /* 0x000ff20000010000 */
[----:B------:R-:W4:Y:S01]  /*e130*/  MUFU.EX2 R194, R194 ;  /* 0x000000c200c27308 */ /* 0x000f220000000800 */
[-C--:B------:R-:W-:Y:S01]  /*e140*/  HMMA.16816.F32 R160, R136, R148.reuse, R4 ;  /* 0x0000009488a0723c */ /* 0x080fe20000001804 */
[----:B------:R5:W2:Y:S04]  /*e150*/  LDSM.16.MT88.4 R4, [R169+0x2c00] ;  /* 0x002c0000a904783b */ /* 0x000aa80000004200 */
[----:B---3--:R-:W-:Y:S01]  /*e160*/  F2FP.F16.F32.PACK_AB R142, R195, R36 ;  /* 0x00000024c38e723e */ /* 0x008fe200000000ff */
[----:B------:R-:W-:Y:S01]  /*e170*/  FADD.FTZ R58, R37, R58 ;  /* 0x0000003a253a7221 */ /* 0x000fe20000010000 */
[----:B------:R-:W-:Y:S04]  /*e180*/  FADD.FTZ R36, R36, R57 ;  /* 0x0000003924247221 */ /* 0x000fe80000010000 */
[----:B------:R-:W-:Y:S01]  /*e190*/  FADD.FTZ R235, R195, R36 ;  /* 0x00000024c3eb7221 */ /* 0x000fe20000010000 */
[C---:B----4-:R-:W-:Y:S01]  /*e1a0*/  F2FP.F16.F32.PACK_AB R143, R194.reuse, R41 ;  /* 0x00000029c28f723e */ /* 0x050fe200000000ff */
[----:B------:R-:W-:Y:S04]  /*e1b0*/  FADD.FTZ R41, R41, R58 ;  /* 0x0000003a29297221 */ /* 0x000fe80000010000 */
[----:B------:R-:W-:Y:S02]  /*e1c0*/  FADD.FTZ R233, R194, R41 ;  /* 0x00000029c2e97221 */ /* 0x000fe40000010000 */
[C---:B------:R-:W-:Y:S04]  /*e1d0*/  HMMA.16816.F32 R156, R140.reuse, R148, R8 ;  /* 0x000000948c9c723c */ /* 0x040fe80000001808 */
[----:B-----5:R-:W-:Y:S04]  /*e1e0*/  MOV R169, R166 ;  /* 0x000000a600a97202 */ /* 0x020fe80000000f00 */
[-C--:B------:R-:W-:Y:S08]  /*e1f0*/  HMMA.16816.F32 R152, R140, R150.reuse, R12 ;  /* 0x000000968c98723c */ /* 0x080ff0000000180c */
[C---:B------:R-:W-:Y:S08]  /*e200*/  HMMA.16816.F32 R148, R136.reuse, R150, R16 ;  /* 0x000000968894723c */ /* 0x040ff00000001810 */
[-C--:B-1----:R-:W-:Y:S08]  /*e210*/  HMMA.16816.F32 R68, R136, R44.reuse, R68 ;  /* 0x0000002c8844723c */ /* 0x082ff00000001844 */
        /* <DEDUP_REMOVED lines=18> */
[----:B------:R-:W-:Y:S01]  /*e340*/  HMMA.16816.F32 R136, R136, R6, R24 ;  /* 0x000000068888723c */ /* 0x000fe20000001818 */
[----:B------:R-:W-:Y:S08]  /*e350*/  @!UPT UIADD3 URZ, UPT, UPT, URZ, URZ, URZ ;  /* 0x000000fffffff290 */ /* 0x000ff0000fffe0ff */
[----:B------:R-:W-:Y:S11]  /*e360*/  @P1 BRA `(.L_x_45) ;  /* 0xffffffd400601947 */ /* 0x000ff6000383ffff */
.L_x_44:
[----:B------:R-:W1:Y:S01]  /*e370*/  SHFL.BFLY PT, R4, R237, 0x2, 0x1f ;  /* 0x0c401f00ed047f89 */ /* 0x000e6200000e0000 */
[----:B------:R-:W2:Y:S01]  /*e380*/  S2UR UR4, SR_CgaCtaId ;  /* 0x00000000000479c3 */ /* 0x000ea20000008800 */
[----:B------:R-:W-:Y:S01]  /*e390*/  UMOV UR5, 0x400 ;  /* 0x0000040000057882 */ /* 0x000fe20000000000 */
[----:B------:R-:W-:Y:S01]  /*e3a0*/  ISETP.NE.AND P2, PT, R228, -0x1, PT ;  /* 0xffffffffe400780c */ /* 0x000fe20003f45270 */
[----:B------:R-:W3:Y:S04]  /*e3b0*/  SHFL.BFLY PT, R3, R236, 0x2, 0x1f ;  /* 0x0c401f00ec037f89 */ /* 0x000ee800000e0000 */
[----:B------:R-:W4:Y:S01]  /*e3c0*/  SHFL.BFLY PT, R2, R235, 0x2, 0x1f ;  /* 0x0c401f00eb027f89 */ /* 0x000f2200000e0000 */
[----:B------:R-:W5:Y:S03]  /*e3d0*/  LDC R23, c[0x0][0x434] ;  /* 0x00010d00ff177b82 */ /* 0x000f660000000800 */
[----:B------:R-:W4:Y:S01]  /*e3e0*/  SHFL.BFLY PT, R12, R233, 0x2, 0x1f ;  /* 0x0c401f00e90c7f89 */ /* 0x000f2200000e0000 */
[----:B------:R-:W5:Y:S04]  /*e3f0*/  S2R R0, SR_TID.X ;  /* 0x0000000000007919 */ /* 0x000f680000002100 */
[----:B------:R-:W5:Y:S01]  /*e400*/  LDC.U8 R16, c[0x0][0x548] ;  /* 0x00015200ff107b82 */ /* 0x000f620000000000 */
[----:B------:R-:W5:Y:S01]  /*e410*/  S2R R20, SR_CTAID.Z ;  /* 0x0000000000147919 */ /* 0x000f620000002700 */
[----:B-1----:R-:W-:Y:S01]  /*e420*/  FADD.FTZ R4, R4, R237 ;  /* 0x000000ed04047221 */ /* 0x002fe20000010000 */
[----:B--2---:R-:W-:Y:S01]  /*e430*/  ULEA UR4, UR4, UR5, 0x18 ;  /* 0x0000000504047291 */ /* 0x004fe2000f8ec0ff */
[----:B---3--:R-:W-:-:S03]  /*e440*/  FADD.FTZ R14, R3, R236 ;  /* 0x000000ec030e7221 */ /* 0x008fc60000010000 */
[----:B------:R-:W1:Y:S01]  /*e450*/  SHFL.BFLY PT, R7, R4, 0x1, 0x1f ;  /* 0x0c201f0004077f89 */ /* 0x000e6200000e0000 */
[----:B----4-:R-:W-:-:S03]  /*e460*/  FADD.FTZ R2, R2, R235 ;  /* 0x000000eb02027221 */ /* 0x010fc60000010000 */
[----:B------:R-:W2:Y:S01]  /*e470*/  SHFL.BFLY PT, R5, R14, 0x1, 0x1f ;  /* 0x0c201f000e057f89 */ /* 0x000ea200000e0000 */
[----:B------:R-:W-:-:S03]  /*e480*/  FADD.FTZ R12, R12, R233 ;  /* 0x000000e90c0c7221 */ /* 0x000fc60000010000 */
[----:B------:R-:W3:Y:S04]  /*e490*/  SHFL.BFLY PT, R13, R2, 0x1, 0x1f ;  /* 0x0c201f00020d7f89 */ /* 0x000ee800000e0000 */
[----:B------:R-:W4:Y:S01]  /*e4a0*/  SHFL.BFLY PT, R11, R12, 0x1, 0x1f ;  /* 0x0c201f000c0b7f89 */ /* 0x000f2200000e0000 */
[C---:B-----5:R-:W-:Y:S02]  /*e4b0*/  SHF.L.U32 R6, R0.reuse, 0x1, RZ ;  /* 0x0000000100067819 */ /* 0x060fe400000006ff */
[----:B------:R-:W-:Y:S02]  /*e4c0*/  SHF.L.U32 R3, R0, 0x4, RZ ;  /* 0x0000000400037819 */ /* 0x000fe400000006ff */
[----:B------:R-:W-:Y:S01]  /*e4d0*/  LOP3.LUT R6, R6, 0x6, RZ, 0xc0, !PT ;  /* 0x0000000606067812 */ /* 0x000fe200078ec0ff */
[----:B-1----:R-:W-:Y:S01]  /*e4e0*/  FADD.FTZ R7, R4, R7 ;  /* 0x0000000704077221 */ /* 0x002fe20000010000 */
[----:B------:R-:W-:-:S02]  /*e4f0*/  SHF.L.U32 R4, R0, 0x3, RZ ;  /* 0x0000000300047819 */ /* 0x000fc400000006ff */
[----:B------:R-:W-:Y:S01]  /*e500*/  LOP3.LUT R3, R6, 0x3e00, R3, 0xf8, !PT ;  /* 0x00003e0006037812 */ /* 0x000fe200078ef803 */
[----:B--2---:R-:W-:Y:S01]  /*e510*/  FADD.FTZ R5, R14, R5 ;  /* 0x000000050e057221 */ /* 0x004fe20000010000 */
[----:B------:R-:W-:Y:S01]  /*e520*/  LOP3.LUT R9, R4, 0xc0, RZ, 0xc0, !PT ;  /* 0x000000c004097812 */ /* 0x000fe200078ec0ff */
[----:B------:R-:W1:Y:S01]  /*e530*/  MUFU.RCP R10, R7 ;  /* 0x00000007000a7308 */ /* 0x000e620000001000 */
[----:B------:R-:W-:Y:S01]  /*e540*/  LOP3.LUT R6, R3, 0x20, R4, 0xf8, !PT ;  /* 0x0000002003067812 */ /* 0x000fe200078ef804 */
[----:B---3--:R-:W-:Y:S01]  /*e550*/  FADD.FTZ R13, R2, R13 ;  /* 0x0000000d020d7221 */ /* 0x008fe20000010000 */
[----:B------:R-:W-:Y:S02]  /*e560*/  LOP3.LUT R9, R9, 0x18, R0, 0xf8, !PT ;  /* 0x0000001809097812 */ /* 0x000fe400078ef800 */
[----:B------:R-:W-:Y:S01]  /*e570*/  FSETP.NE.FTZ.AND P5, PT, R5, RZ, PT ;  /* 0x000000ff0500720b */ /* 0x000fe20003fb5000 */
[----:B----4-:R-:W-:Y:S01]  /*e580*/  FADD.FTZ R2, R12, R11 ;  /* 0x0000000b0c027221 */ /* 0x010fe20000010000 */
[----:B------:R-:W-:Y:S01]  /*e590*/  LOP3.LUT R6, R6, R9, RZ, 0xfc, !PT ;  /* 0x0000000906067212 */ /* 0x000fe200078efcff */
[----:B------:R-:W2:Y:S01]  /*e5a0*/  MUFU.RCP R8, R5 ;  /* 0x0000000500087308 */ /* 0x000ea20000001000 */
[----:B------:R-:W-:-:S02]  /*e5b0*/  FSETP.NE.FTZ.AND P6, PT, R7, RZ, PT ;  /* 0x000000ff0700720b */ /* 0x000fc40003fd5000 */
[----:B------:R-:W-:Y:S02]  /*e5c0*/  LEA R11, R6, UR4, 0x1 ;  /* 0x00000004060b7c11 */ /* 0x000fe4000f8e08ff */
[----:B------:R-:W3:Y:S01]  /*e5d0*/  LDC.U8 R6, c[0x0][0x549] ;  /* 0x00015240ff067b82 */ /* 0x000ee20000000000 */
[----:B------:R-:W-:Y:S02]  /*e5e0*/  FSETP.NE.FTZ.AND P4, PT, R13, RZ, PT ;  /* 0x000000ff0d00720b */ /* 0x000fe40003f95000 */
[----:B------:R-:W4:Y:S01]  /*e5f0*/  MUFU.RCP R3, R13 ;  /* 0x0000000d00037308 */ /* 0x000f220000001000 */
[----:B------:R-:W-:Y:S02]  /*e600*/  FSETP.NE.FTZ.AND P3, PT, R2, RZ, PT ;  /* 0x000000ff0200720b */ /* 0x000fe40003f75000 */
[----:B-1----:R-:W-:Y:S02]  /*e610*/  FSEL R10, R10, 1, P6 ;  /* 0x3f8000000a0a7808 */ /* 0x002fe40003000000 */
[----:B------:R-:W1:Y:S01]  /*e620*/  @P5 LDC R12, c[0x0][0x458] ;  /* 0x00011600ff0c5b82 */ /* 0x000e620000000800 */
[----:B------:R-:W-:-:S02]  /*e630*/  LOP3.LUT R27, R4, 0xd8, RZ, 0xc0, !PT ;  /* 0x000000d8041b7812 */ /* 0x000fc400078ec0ff */
[----:B------:R-:W5:Y:S01]  /*e640*/  MUFU.RCP R9, R2 ;  /* 0x0000000200097308 */ /* 0x000f620000001000 */
[----:B------:R-:W-:Y:S01]  /*e650*/  FMUL.FTZ R160, R10, R160 ;  /* 0x000000a00aa07220 */ /* 0x000fe20000410000 */
[----:B--2---:R-:W-:Y:S01]  /*e660*/  FSEL R8, R8, 1, P5 ;  /* 0x3f80000008087808 */ /* 0x004fe20002800000 */
        /* <DEDUP_REMOVED lines=28> */
[----:B------:R-:W-:Y:S01]  /*e830*/  SHF.L.U32 R8, R0, 0x2, RZ ;  /* 0x0000000200087819 */ /* 0x000fe200000006ff */
[----:B------:R-:W-:Y:S01]  /*e840*/  FMUL.FTZ R69, R10, R69 ;  /* 0x000000450a457220 */ /* 0x000fe20000410000 */
[----:B---3--:R-:W-:Y:S01]  /*e850*/  ISETP.NE.AND P1, PT, R6, RZ, PT ;  /* 0x000000ff0600720c */ /* 0x008fe20003f25270 */
[C---:B------:R-:W-:Y:S01]  /*e860*/  FMUL.FTZ R80, R10.reuse, R80 ;  /* 0x000000500a507220 */ /* 0x040fe20000410000 */
[----:B----4-:R-:W-:Y:S01]  /*e870*/  FSEL R3, R3, 1, P4 ;  /* 0x3f80000003037808 */ /* 0x010fe20002000000 */
[C---:B------:R-:W-:Y:S01]  /*e880*/  FMUL.FTZ R81, R10.reuse, R81 ;  /* 0x000000510a517220 */ /* 0x040fe20000410000 */
[----:B-----5:R-:W-:Y:S01]  /*e890*/  FSEL R9, R9, 1, P3 ;  /* 0x3f80000009097808 */ /* 0x020fe20001800000 */
        /* <DEDUP_REMOVED lines=16> */
[C---:B------:R-:W-:Y:S01]  /*e9a0*/  LOP3.LUT R10, R8.reuse, 0x20, RZ, 0xc0, !PT ;  /* 0x00000020080a7812 */ /* 0x040fe200078ec0ff */
[C---:B------:R-:W-:Y:S01]  /*e9b0*/  FMUL.FTZ R156, R3.reuse, R156 ;  /* 0x0000009c039c7220 */ /* 0x040fe20000410000 */
[----:B------:R-:W-:Y:S01]  /*e9c0*/  FMUL.FTZ R157, R3, R157 ;  /* 0x0000009d039d7220 */ /* 0x000fe20000410000 */
[C---:B------:R-:W-:Y:S01]  /*e9d0*/  FMUL.FTZ R158, R9.reuse, R158 ;  /* 0x0000009e099e7220 */ /* 0x040fe20000410000 */
[----:B------:R-:W-:Y:S01]  /*e9e0*/  FMUL.FTZ R159, R9, R159 ;  /* 0x0000009f099f7220 */ /* 0x000fe20000410000 */
[----:B------:R-:W-:Y:S01]  /*e9f0*/  LOP3.LUT R8, R8, 0x40, RZ, 0xc0, !PT ;  /* 0x0000004008087812 */ /* 0x000fe200078ec0ff */
[C---:B------:R-:W-:Y:S01]  /*ea00*/  FMUL.FTZ R152, R3.reuse, R152 ;  /* 0x0000009803987220 */ /* 0x040fe20000410000 */
[----:B------:R-:W-:Y:S01]  /*ea10*/  FMUL.FTZ R153, R3, R153 ;  /* 0x0000009903997220 */ /* 0x000fe20000410000 */
[C---:B------:R-:W-:Y:S01]  /*ea20*/  FMUL.FTZ R154, R9.reuse, R154 ;  /* 0x0000009a099a7220 */ /* 0x040fe20000410000 */
[----:B------:R-:W-:Y:S01]  /*ea30*/  FMUL.FTZ R155, R9, R155 ;  /* 0x0000009b099b7220 */ /* 0x000fe20000410000 */
[----:B------:R-:W-:Y:S01]  /*ea40*/  IADD3 R15, PT, PT, R11, -R10, RZ ;  /* 0x8000000a0b0f7210 */ /* 0x000fe20007ffe0ff */
[----:B------:R-:W-:Y:S01]  /*ea50*/  FMUL.FTZ R72, R3, R72 ;  /* 0x0000004803487220 */ /* 0x000fe20000410000 */
[----:B------:R-:W-:Y:S01]  /*ea60*/  F2FP.F16.F32.PACK_AB R160, R161, R160 ;  /* 0x000000a0a1a0723e */ /* 0x000fe200000000ff */
[----:B------:R-:W-:Y:S01]  /*ea70*/  FMUL.FTZ R73, R3, R73 ;  /* 0x0000004903497220 */ /* 0x000fe20000410000 */
[----:B------:R-:W-:Y:S01]  /*ea80*/  F2FP.F16.F32.PACK_AB R162, R163, R162 ;  /* 0x000000a2a3a2723e */ /* 0x000fe200000000ff */
[C---:B------:R-:W-:Y:S01]  /*ea90*/  FMUL.FTZ R74, R9.reuse, R74 ;  /* 0x0000004a094a7220 */ /* 0x040fe20000410000 */
[----:B------:R-:W-:Y:S01]  /*eaa0*/  FMUL.FTZ R75, R9, R75 ;  /* 0x0000004b094b7220 */ /* 0x000fe20000410000 */
[----:B------:R-:W-:Y:S01]  /*eab0*/  F2FP.F16.F32.PACK_AB R148, R149, R148 ;  /* 0x000000949594723e */ /* 0x000fe200000000ff */
[----:B------:R-:W-:Y:S01]  /*eac0*/  FMUL.FTZ R76, R3, R76 ;  /* 0x0000004c034c7220 */ /* 0x000fe20000410000 */
[----:B------:R-:W-:Y:S01]  /*ead0*/  F2FP.F16.F32.PACK_AB R150, R151, R150 ;  /* 0x000000969796723e */ /* 0x000fe200000000ff */
[----:B------:R-:W-:Y:S01]  /*eae0*/  FMUL.FTZ R77, R3, R77 ;  /* 0x0000004d034d7220 */ /* 0x000fe20000410000 */
[C---:B------:R-:W-:Y:S01]  /*eaf0*/  FMUL.FTZ R78, R9.reuse, R78 ;  /* 0x0000004e094e7220 */ /* 0x040fe20000410000 */
[----:B------:R-:W-:Y:S01]  /*eb00*/  FMUL.FTZ R79, R9, R79 ;  /* 0x0000004f094f7220 */ /* 0x000fe20000410000 */
[----:B------:R-:W-:Y:S01]  /*eb10*/  F2FP.F16.F32.PACK_AB R156, R157, R156 ;  /* 0x0000009c9d9c723e */ /* 0x000fe200000000ff */
[----:B------:R-:W2:Y:S01]  /*eb20*/  @P1 LDC R21, c[0x0][0x430] ;  /* 0x00010c00ff151b82 */ /* 0x000ea20000000800 */
[----:B------:R-:W-:Y:S01]  /*eb30*/  F2FP.F16.F32.PACK_AB R158, R159, R158 ;  /* 0x0000009e9f9e723e */ /* 0x000fe200000000ff */
[----:B------:R-:W-:Y:S01]  /*eb40*/  FMUL.FTZ R88, R3, R88 ;  /* 0x0000005803587220 */ /* 0x000fe20000410000 */
[-C--:B------:R-:W-:Y:S01]  /*eb50*/  IADD3 R17, PT, PT, R11, -R8.reuse, RZ ;  /* 0x800000080b117210 */ /* 0x080fe20007ffe0ff */
[----:B------:R-:W-:Y:S01]  /*eb60*/  FMUL.FTZ R89, R3, R89 ;  /* 0x0000005903597220 */ /* 0x000fe20000410000 */
[----:B------:R-:W-:Y:S01]  /*eb70*/  IADD3 R19, PT, PT, R15, -R8, RZ ;  /* 0x800000080f137210 */ /* 0x000fe20007ffe0ff */
[----:B------:R-:W-:Y:S01]  /*eb80*/  FMUL.FTZ R90, R9, R90 ;  /* 0x0000005a095a7220 */ /* 0x000fe20000410000 */
[----:B------:R-:W-:Y:S01]  /*eb90*/  F2FP.F16.F32.PACK_AB R152, R153, R152 ;  /* 0x000000989998723e */ /* 0x000fe200000000ff */
[----:B------:R-:W2:Y:S01]  /*eba0*/  LDC R8, c[0x0][0x434] ;  /* 0x00010d00ff087b82 */ /* 0x000ea20000000800 */
[----:B------:R-:W-:Y:S01]  /*ebb0*/  F2FP.F16.F32.PACK_AB R154, R155, R154 ;  /* 0x0000009a9b9a723e */ /* 0x000fe200000000ff */
[----:B------:R-:W-:Y:S01]  /*ebc0*/  FMUL.FTZ R91, R9, R91 ;  /* 0x0000005b095b7220 */ /* 0x000fe20000410000 */
[----:B------:R-:W-:Y:S01]  /*ebd0*/  F2FP.F16.F32.PACK_AB R68, R69, R68 ;  /* 0x000000444544723e */ /* 0x000fe200000000ff */
[----:B------:R-:W-:Y:S01]  /*ebe0*/  STS [R11], R160 ;  /* 0x000000a00b007388 */ /* 0x000fe20000000800 */
[----:B------:R-:W-:Y:S01]  /*ebf0*/  F2FP.F16.F32.PACK_AB R70, R71, R70 ;  /* 0x000000464746723e */ /* 0x000fe200000000ff */
[----:B------:R-:W-:Y:S01]  /*ec00*/  FMUL.FTZ R92, R3, R92 ;  /* 0x0000005c035c7220 */ /* 0x000fe20000410000 */
[----:B------:R-:W-:Y:S01]  /*ec10*/  F2FP.F16.F32.PACK_AB R80, R81, R80 ;  /* 0x000000505150723e */ /* 0x000fe200000000ff */
[----:B------:R-:W-:Y:S01]  /*ec20*/  STS [R11+0x200], R162 ;  /* 0x000200a20b007388 */ /* 0x000fe20000000800 */
[----:B------:R-:W-:Y:S01]  /*ec30*/  F2FP.F16.F32.PACK_AB R82, R83, R82 ;  /* 0x000000525352723e */ /* 0x000fe200000000ff */
[----:B------:R-:W-:Y:S01]  /*ec40*/  FMUL.FTZ R93, R3, R93 ;  /* 0x0000005d035d7220 */ /* 0x000fe20000410000 */
[C---:B------:R-:W-:Y:S01]  /*ec50*/  FMUL.FTZ R94, R9.reuse, R94 ;  /* 0x0000005e095e7220 */ /* 0x040fe20000410000 */
        /* <DEDUP_REMOVED lines=64> */
[----:B--2---:R-:W-:Y:S01]  /*f060*/  @P1 IMAD R23, R21, R8, RZ ;  /* 0x0000000815171224 */ /* 0x004fe200078e02ff */
[----:B------:R-:W-:Y:S01]  /*f070*/  F2FP.F16.F32.PACK_AB R122, R123, R122 ;  /* 0x0000007a7b7a723e */ /* 0x000fe200000000ff */
[----:B------:R-:W-:Y:S01]  /*f080*/  STS [R15+0x2010], R96 ;  /* 0x002010600f007388 */ /* 0x000fe20000000800 */
[----:B------:R-:W-:Y:S01]  /*f090*/  F2FP.F16.F32.PACK_AB R124, R125, R124 ;  /* 0x0000007c7d7c723e */ /* 0x000fe200000000ff */
[----:B------:R-:W2:Y:S01]  /*f0a0*/  @P6 LDC R25, c[0x0][0x458] ;  /* 0x00011600ff196b82 */ /* 0x000ea20000000800 */
[----:B------:R-:W-:Y:S01]  /*f0b0*/  F2FP.F16.F32.PACK_AB R126, R127, R126 ;  /* 0x0000007e7f7e723e */ /* 0x000fe200000000ff */
[----:B------:R-:W-:Y:S01]  /*f0c0*/  STS [R15+0x2210], R98 ;  /* 0x002210620f007388 */ /* 0x000fe20000000800 */
[----:B------:R-:W-:Y:S01]  /*f0d0*/  F2FP.F16.F32.PACK_AB R144, R145, R144 ;  /* 0x000000909190723e */ /* 0x000fe200000000ff */
[----:B------:R-:W-:Y:S01]  /*f0e0*/  FMUL.FTZ R140, R3, R140 ;  /* 0x0000008c038c7220 */ /* 0x000fe20000410000 */
[----:B------:R-:W-:Y:S01]  /*f0f0*/  F2FP.F16.F32.PACK_AB R146, R147, R146 ;  /* 0x000000929392723e */ /* 0x000fe200000000ff */
[----:B------:R-:W-:Y:S01]  /*f100*/  STS [R11+0x3000], R88 ;  /* 0x003000580b007388 */ /* 0x000fe20000000800 */
[----:B------:R-:W-:Y:S01]  /*f110*/  F2FP.F16.F32.PACK_AB R136, R137, R136 ;  /* 0x000000888988723e */ /* 0x000fe200000000ff */
[----:B------:R-:W3:Y:S01]  /*f120*/  @P1 LDC R21, c[0x0][0x430] ;  /* 0x00010c00ff151b82 */ /* 0x000ee20000000800 */
[----:B------:R-:W-:Y:S01]  /*f130*/  F2FP.F16.F32.PACK_AB R138, R139, R138 ;  /* 0x0000008a8b8a723e */ /* 0x000fe200000000ff */
[----:B------:R-:W-:Y:S01]  /*f140*/  STS [R11+0x3200], R90 ;  /* 0x0032005a0b007388 */ /* 0x000fe20000000800 */
[----:B------:R-:W-:Y:S01]  /*f150*/  F2FP.F16.F32.PACK_AB R132, R133, R132 ;  /* 0x000000848584723e */ /* 0x000fe200000000ff */
[----:B------:R-:W-:Y:S01]  /*f160*/  FMUL.FTZ R3, R3, R141 ;  /* 0x0000008d03037220 */ /* 0x000fe20000410000 */
[----:B------:R-:W-:Y:S01]  /*f170*/  F2FP.F16.F32.PACK_AB R134, R135, R134 ;  /* 0x000000868786723e */ /* 0x000fe200000000ff */
[----:B------:R-:W-:Y:S01]  /*f180*/  STS [R15+0x3010], R92 ;  /* 0x0030105c0f007388 */ /* 0x000fe20000000800 */
[----:B------:R-:W-:Y:S01]  /*f190*/  F2FP.F16.F32.PACK_AB R9, R9, R142 ;  /* 0x0000008e0909723e */ /* 0x000fe200000000ff */
[----:B------:R4:W1:Y:S01]  /*f1a0*/  @P6 MUFU.LG2 R26, R7 ;  /* 0x00000007001a6308 */ /* 0x0008620000000c00 */
[----:B------:R-:W-:Y:S01]  /*f1b0*/  F2FP.F16.F32.PACK_AB R3, R3, R140 ;  /* 0x0000008c0303723e */ /* 0x000fe200000000ff */
[----:B------:R-:W-:Y:S01]  /*f1c0*/  STS [R15+0x3210], R94 ;  /* 0x0032105e0f007388 */ /* 0x000fe20000000800 */
[----:B------:R-:W-:-:S03]  /*f1d0*/  @P1 MOV R22, 0x1 ;  /* 0x0000000100161802 */ /* 0x000fc60000000f00 */
[----:B------:R-:W-:Y:S02]  /*f1e0*/  STS [R17+0x2020], R100 ;  /* 0x0020206411007388 */ /* 0x000fe40000000800 */
[----:B------:R4:W1:Y:S02]  /*f1f0*/  @P5 MUFU.LG2 R24, R5 ;  /* 0x0000000500185308 */ /* 0x0008640000000c00 */
        /* <DEDUP_REMOVED lines=19> */
[----:B-----5:R-:W2:Y:S03]  /*f330*/  @P2 LDC.64 R10, c[0x0][0x408] ;  /* 0x00010200ff0a2b82 */ /* 0x020ea60000000a00 */
[----:B------:R-:W-:Y:S04]  /*f340*/  STS [R17+0x5020], R132 ;  /* 0x0050208411007388 */ /* 0x000fe80000000800 */
[----:B------:R-:W-:Y:S01]  /*f350*/  STS [R17+0x5220], R134 ;  /* 0x0052208611007388 */ /* 0x000fe20000000800 */
[----:B-1----:R-:W1:Y:S01]  /*f360*/  @!P2 LDC.64 R14, c[0x0][0x400] ;  /* 0x00010000ff0eab82 */ /* 0x002e620000000a00 */
[----:B------:R-:W1:Y:S02]  /*f370*/  S2R R6, SR_CTAID.X ;  /* 0x0000000000067919 */ /* 0x000e640000002500 */
[----:B------:R-:W-:Y:S04]  /*f380*/  STS [R19+0x5230], R9 ;  /* 0x0052300913007388 */ /* 0x000fe80000000800 */
[----:B------:R5:W-:Y:S02]  /*f390*/  STS [R19+0x5030], R3 ;  /* 0x0050300313007388 */ /* 0x000be40000000800 */
[----:B-----5:R-:W-:-:S04]  /*f3a0*/  LOP3.LUT R3, R27, 0x18, R0, 0x78, !PT ;  /* 0x000000181b037812 */ /* 0x020fc800078e7800 */
[----:B------:R-:W-:Y:S01]  /*f3b0*/  LOP3.LUT R3, R3, 0x1f20, R4, 0xf8, !PT ;  /* 0x00001f2003037812 */ /* 0x000fe200078ef804 */
[----:B---34-:R-:W-:Y:S06]  /*f3c0*/  @P1 BRA `(.L_x_48) ;  /* 0x0000000000201947 */ /* 0x018fec0003800000 */
[----:B------:R-:W-:Y:S01]  /*f3d0*/  ISETP.NE.AND P0, PT, R16, RZ, PT ;  /* 0x000000ff1000720c */ /* 0x000fe20003f05270 */
[----:B------:R-:W3:-:S12]  /*f3e0*/  LDC R5, c[0x0][0x3e0] ;  /* 0x0000f800ff057b82 */ /* 0x000ed80000000800 */
[----:B------:R-:W3:Y:S01]  /*f3f0*/  @P0 LDC R22, c[0x0][0x454] ;  /* 0x00011500ff160b82 */ /* 0x000ee20000000800 */
[----:B------:R-:W-:Y:S02]  /*f400*/  @P0 MOV R21, 0x1 ;  /* 0x0000000100150802 */ /* 0x000fe40000000f00 */
[----:B------:R-:W-:-:S05]  /*f410*/  @!P0 MOV R21, 0x1 ;  /* 0x0000000100158802 */ /* 0x000fca0000000f00 */
[----:B------:R-:W4:Y:S01]  /*f420*/  @P0 LDC R23, c[0x0][0x454] ;  /* 0x00011500ff170b82 */ /* 0x000f220000000800 */
[-C--:B---3--:R-:W-:Y:S02]  /*f430*/  @P0 IMAD R22, R22, R5.reuse, RZ ;  /* 0x0000000516160224 */ /* 0x088fe400078e02ff */
[----:B------:R-:W-:-:S07]  /*f440*/  @!P0 IMAD R22, R8, R5, RZ ;  /* 0x0000000508168224 */ /* 0x000fce00078e02ff */
.L_x_48:
[----:B------:R-:W-:Y:S01]  /*f450*/  BAR.SYNC.DEFER_BLOCKING 0x0 ;  /* 0x0000000000007b1d */ /* 0x000fe20000010000 */
[----:B------:R-:W-:Y:S01]  /*f460*/  LEA R5, R3, UR4, 0x1 ;  /* 0x0000000403057c11 */ /* 0x000fe2000f8e08ff */
[----:B-1----:R-:W-:Y:S01]  /*f470*/  @!P2 IMAD.WIDE.U32 R30, R229, R14, RZ ;  /* 0x0000000ee51ea225 */ /* 0x002fe200078e00ff */
[----:B------:R-:W-:-:S03]  /*f480*/  ISETP.NE.AND P1, PT, R16, RZ, !P1 ;  /* 0x000000ff1000720c */ /* 0x000fc60004f25270 */
[----:B------:R-:W-:Y:S01]  /*f490*/  @P6 FMUL.FTZ R9, R26, 0.69314718246459960938 ;  /* 0x3f3172181a096820 */ /* 0x000fe20000410000 */
[C---:B------:R-:W-:Y:S01]  /*f4a0*/  ISETP.NE.AND P0, PT, R228.reuse, -0x1, PT ;  /* 0xffffffffe400780c */ /* 0x040fe20003f05270 */
[----:B------:R-:W1:Y:S01]  /*f4b0*/  @P4 LDC R3, c[0x0][0x458] ;  /* 0x00011600ff034b82 */ /* 0x000e620000000800 */
[----:B------:R-:W3:Y:S01]  /*f4c0*/  @P4 MUFU.LG2 R13, R13 ;  /* 0x0000000d000d4308 */ /* 0x000ee20000000c00 */
[----:B--2---:R-:W-:Y:S01]  /*f4d0*/  @P2 IMAD.WIDE.U32 R26, R228, R10, RZ ;  /* 0x0000000ae41a2225 */ /* 0x004fe200078e00ff */
[----:B------:R-:W-:-:S03]  /*f4e0*/  MOV R7, 0x7f800000 ;  /* 0x7f80000000077802 */ /* 0x000fc60000000f00 */
[----:B------:R-:W-:Y:S01]  /*f4f0*/  @P6 FFMA.FTZ R7, R168, R25, R9 ;  /* 0x00000019a8076223 */ /* 0x000fe20000010009 */
[----:B------:R-:W-:Y:S01]  /*f500*/  @P5 FMUL.FTZ R24, R24, 0.69314718246459960938 ;  /* 0x3f31721818185820 */ /* 0x000fe20000410000 */
[----:B------:R-:W-:Y:S01]  /*f510*/  @!P2 IMAD R15, R229, R15, R31 ;  /* 0x0000000fe50fa224 */ /* 0x000fe200078e021f */
[----:B------:R-:W-:Y:S01]  /*f520*/  MOV R14, 0x7f800000 ;  /* 0x7f800000000e7802 */ /* 0x000fe20000000f00 */
[----:B------:R-:W2:Y:S01]  /*f530*/  @P3 LDC R28, c[0x0][0x458] ;  /* 0x00011600ff1c3b82 */ /* 0x000ea20000000800 */
[----:B------:R-:W5:Y:S01]  /*f540*/  @P3 MUFU.LG2 R2, R2 ;  /* 0x0000000200023308 */ /* 0x000f620000000c00 */
[----:B------:R-:W-:Y:S02]  /*f550*/  @P2 IMAD R15, R228, R11, R27 ;  /* 0x0000000be40f2224 */ /* 0x000fe400078e021b */
[----:B------:R-:W-:Y:S01]  /*f560*/  @P5 FFMA.FTZ R14, R167, R12, R24 ;  /* 0x0000000ca70e5223 */ /* 0x000fe20000010018 */
[C---:B------:R-:W-:Y:S01]  /*f570*/  @!P0 IMAD R228, R229.reuse, R8, RZ ;  /* 0x00000008e5e48224 */ /* 0x040fe200078e02ff */
[----:B------:R-:W-:Y:S01]  /*f580*/  LOP3.LUT P0, RZ, R0, 0x3, RZ, 0xc0, !PT ;  /* 0x0000000300ff7812 */ /* 0x000fe2000780c0ff */
[----:B----4-:R-:W-:Y:S01]  /*f590*/  IMAD R9, R20, R23, RZ ;  /* 0x0000001714097224 */ /* 0x010fe200078e02ff */
[----:B------:R-:W-:Y:S01]  /*f5a0*/  BSSY.RECONVERGENT B0, `(.L_x_49) ;  /* 0x000003a000007945 */ /* 0x000fe20003800200 */
[----:B------:R-:W-:Y:S01]  /*f5b0*/  IMAD R10, R6, R21, RZ ;  /* 0x00000015060a7224 */ /* 0x000fe200078e02ff */
[----:B------:R-:W-:Y:S01]  /*f5c0*/  SHF.R.S32.HI R8, RZ, 0x1f, R228 ;  /* 0x0000001fff087819 */ /* 0x000fe200000114e4 */
[----:B------:R4:W4:Y:S01]  /*f5d0*/  LDS.128 R16, [R5+0x1800] ;  /* 0x0018000005107984 */ /* 0x0009220000000c00 */
[----:B------:R-:W-:Y:S01]  /*f5e0*/  @!P1 IMAD R9, R229, R22, R9 ;  /* 0x00000016e5099224 */ /* 0x000fe200078e0209 */
[----:B------:R-:W-:Y:S01]  /*f5f0*/  SEL R24, R228, RZ, P1 ;  /* 0x000000ffe4187207 */ /* 0x000fe20000800000 */
[----:B---3--:R-:W-:Y:S01]  /*f600*/  @P4 FMUL.FTZ R13, R13, 0.69314718246459960938 ;  /* 0x3f3172180d0d4820 */ /* 0x008fe20000410000 */
[----:B------:R-:W-:-:S02]  /*f610*/  SHF.L.U32 R10, R10, 0x7, RZ ;  /* 0x000000070a0a7819 */ /* 0x000fc400000006ff */
[----:B------:R-:W-:Y:S02]  /*f620*/  SEL R8, R8, RZ, P1 ;  /* 0x000000ff08087207 */ /* 0x000fe40000800000 */
[--C-:B------:R-:W-:Y:S01]  /*f630*/  IADD3 R24, P5, P1, R10, R24, R9.reuse ;  /* 0x000000180a187210 */ /* 0x100fe200079be009 */
[----:B-----5:R-:W-:Y:S01]  /*f640*/  @P3 FMUL.FTZ R2, R2, 0.69314718246459960938 ;  /* 0x3f31721802023820 */ /* 0x020fe20000410000 */
[----:B------:R-:W-:Y:S02]  /*f650*/  SHF.R.S32.HI R25, RZ, 0x1f, R9 ;  /* 0x0000001fff197819 */ /* 0x000fe40000011409 */
[----:B------:R-:W-:Y:S02]  /*f660*/  SHF.R.S32.HI R10, RZ, 0x1f, R10 ;  /* 0x0000001fff0a7819 */ /* 0x000fe4000001140a */
[----:B------:R-:W-:Y:S01]  /*f670*/  MOV R23, 0x7f800000 ;  /* 0x7f80000000177802 */ /* 0x000fe20000000f00 */
[----:B-1----:R-:W-:Y:S01]  /*f680*/  @P4 FFMA.FTZ R23, R166, R3, R13 ;  /* 0x00000003a6174223 */ /* 0x002fe2000001000d */
[----:B------:R-:W-:Y:S01]  /*f690*/  MOV R22, 0x7f800000 ;  /* 0x7f80000000167802 */ /* 0x000fe20000000f00 */
[----:B--2---:R-:W-:Y:S01]  /*f6a0*/  @P3 FFMA.FTZ R22, R165, R28, R2 ;  /* 0x0000001ca5163223 */ /* 0x004fe20000010002 */
[----:B------:R-:W-:-:S02]  /*f6b0*/  IADD3.X R25, PT, PT, R10, R8, R25, P5, P1 ;  /* 0x000000080a197210 */ /* 0x000fc40002fe2419 */
[----:B------:R-:W-:Y:S01]  /*f6c0*/  SHF.R.U32.HI R34, RZ, 0x2, R0 ;  /* 0x00000002ff227819 */ /* 0x000fe20000011600 */
[----:B----4-:R-:W-:Y:S06]  /*f6d0*/  @P0 BRA `(.L_x_50) ;  /* 0x0000000000980947 */ /* 0x010fec0003800000 */
[----:B------:R-:W-:-:S04]  /*f6e0*/  SHF.R.U32.HI R0, RZ, 0x1, R0 ;  /* 0x00000001ff007819 */ /* 0x000fc80000011600 */
[----:B------:R-:W-:-:S04]  /*f6f0*/  LOP3.LUT R3, R0, 0x30, RZ, 0xc0, !PT ;  /* 0x0000003000037812 */ /* 0x000fc800078ec0ff */
[----:B------:R-:W-:-:S04]  /*f700*/  LOP3.LUT R0, R3, 0x7, R34, 0xf8, !PT ;  /* 0x0000000703007812 */ /* 0x000fc800078ef822 */
[C---:B------:R-:W-:Y:S01]  /*f710*/  ISETP.GE.AND P6, PT, R0.reuse, R221, PT ;  /* 0x000000dd0000720c */ /* 0x040fe20003fc6270 */
[C---:B------:R-:W-:Y:S01]  /*f720*/  VIADD R36, R0.reuse, 0x8 ;  /* 0x0000000800247836 */ /* 0x040fe20000000000 */
[C---:B------:R-:W-:Y:S01]  /*f730*/  LOP3.LUT R32, R0.reuse, 0x40, RZ, 0xfc, !PT ;  /* 0x0000004000207812 */ /* 0x040fe200078efcff */
[----:B------:R-:W-:-:S03]  /*f740*/  VIADD R28, R0, 0x48 ;  /* 0x00000048001c7836 */ /* 0x000fc60000000000 */
[-C--:B------:R-:W-:Y:S02]  /*f750*/  ISETP.GE.AND P5, PT, R36, R221.reuse, PT ;  /* 0x000000dd2400720c */ /* 0x080fe40003fa6270 */
[-C--:B------:R-:W-:Y:S02]  /*f760*/  ISETP.GE.AND P4, PT, R32, R221.reuse, PT ;  /* 0x000000dd2000720c */ /* 0x080fe40003f86270 */
[----:B------:R-:W-:-:S03]  /*f770*/  ISETP.GE.AND P3, PT, R28, R221, PT ;  /* 0x000000dd1c00720c */ /* 0x000fc60003f66270 */
[----:B------:R-:W1:Y:S01]  /*f780*/  @!P6 LDC.64 R12, c[0x0][0x420] ;  /* 0x00010800ff0ceb82 */ /* 0x000e620000000a00 */
[----:B------:R-:W-:-:S05]  /*f790*/  @!P6 IMAD R0, R0, R21, RZ ;  /* 0x000000150000e224 */ /* 0x000fca00078e02ff */
[----:B------:R-:W-:Y:S01]  /*f7a0*/  @!P6 IADD3 R29, P0, PT, R0, R24, RZ ;  /* 0x00000018001de210 */ /* 0x000fe20007f1e0ff */
[-C--:B------:R-:W-:Y:S01]  /*f7b0*/  @!P5 IMAD R31, R36, R21.reuse, RZ ;  /* 0x00000015241fd224 */ /* 0x080fe200078e02ff */
[----:B------:R-:W2:Y:S01]  /*f7c0*/  @!P5 LDC.64 R10, c[0x0][0x420] ;  /* 0x00010800ff0adb82 */ /* 0x000ea20000000a00 */
[----:B------:R-:W-:Y:S01]  /*f7d0*/  @!P4 IMAD R32, R32, R21, RZ ;  /* 0x000000152020c224 */ /* 0x000fe200078e02ff */
[----:B------:R-:W-:Y:S01]  /*f7e0*/  @!P6 LEA.HI.X.SX32 R0, R0, R25, 0x1, P0 ;  /* 0x000000190000e211 */ /* 0x000fe200000f0eff */
[----:B------:R-:W-:-:S05]  /*f7f0*/  @!P3 IMAD R21, R28, R21, RZ ;  /* 0x000000151c15b224 */ /* 0x000fca00078e02ff */
[----:B------:R-:W3:Y:S08]  /*f800*/  @!P4 LDC.64 R8, c[0x0][0x420] ;  /* 0x00010800ff08cb82 */ /* 0x000ef00000000a00 */
[----:B------:R-:W4:Y:S01]  /*f810*/  @!P3 LDC.64 R2, c[0x0][0x420] ;  /* 0x00010800ff02bb82 */ /* 0x000f220000000a00 */
[----:B-1----:R-:W-:Y:S02]  /*f820*/  @!P6 LEA R36, P1, R29, R12, 0x2 ;  /* 0x0000000c1d24e211 */ /* 0x002fe400078210ff */
[----:B------:R-:W-:-:S02]  /*f830*/  @!P5 IADD3 R12, P0, PT, R31, R24, RZ ;  /* 0x000000181f0cd210 */ /* 0x000fc40007f1e0ff */
[----:B------:R-:W-:Y:S02]  /*f840*/  @!P6 LEA.HI.X R37, R29, R13, R0, 0x2, P1 ;  /* 0x0000000d1d25e211 */ /* 0x000fe400008f1400 */
[----:B------:R-:W-:Y:S02]  /*f850*/  @!P5 LEA.HI.X.SX32 R31, R31, R25, 0x1, P0 ;  /* 0x000000191f1fd211 */ /* 0x000fe400000f0eff */
[----:B--2---:R-:W-:Y:S01]  /*f860*/  @!P5 LEA R10, P0, R12, R10, 0x2 ;  /* 0x0000000a0c0ad211 */ /* 0x004fe200078010ff */
[----:B------:R1:W-:Y:S01]  /*f870*/  @!P6 STG.E desc[UR12][R36.64], R7 ;  /* 0x000000072400e986 */ /* 0x0003e2000c10190c */
[-C--:B------:R-:W-:Y:S02]  /*f880*/  @!P4 IADD3 R0, P1, PT, R32, R24.reuse, RZ ;  /* 0x000000182000c210 */ /* 0x080fe40007f3e0ff */
[----:B------:R-:W-:Y:S02]  /*f890*/  @!P5 LEA.HI.X R11, R12, R11, R31, 0x2, P0 ;  /* 0x0000000b0c0bd211 */ /* 0x000fe400000f141f */
[----:B------:R-:W-:-:S02]  /*f8a0*/  @!P3 IADD3 R24, P0, PT, R21, R24, RZ ;  /* 0x000000181518b210 */ /* 0x000fc40007f1e0ff */
[-C--:B------:R-:W-:Y:S01]  /*f8b0*/  @!P4 LEA.HI.X.SX32 R32, R32, R25.reuse, 0x1, P1 ;  /* 0x000000192020c211 */ /* 0x080fe200008f0eff */
[----:B------:R1:W-:Y:S01]  /*f8c0*/  @!P5 STG.E desc[UR12][R10.64], R14 ;  /* 0x0000000e0a00d986 */ /* 0x0003e2000c10190c */
[C---:B---3--:R-:W-:Y:S02]  /*f8d0*/  @!P4 LEA R8, P1, R0.reuse, R8, 0x2 ;  /* 0x000000080008c211 */ /* 0x048fe400078210ff */
[----:B------:R-:W-:Y:S02]  /*f8e0*/  @!P3 LEA.HI.X.SX32 R21, R21, R25, 0x1, P0 ;  /* 0x000000191515b211 */ /* 0x000fe400000f0eff */
[----:B------:R-:W-:Y:S02]  /*f8f0*/  @!P4 LEA.HI.X R9, R0, R9, R32, 0x2, P1 ;  /* 0x000000090009c211 */ /* 0x000fe400008f1420 */
[----:B----4-:R-:W-:-:S03]  /*f900*/  @!P3 LEA R2, P0, R24, R2, 0x2 ;  /* 0x000000021802b211 */ /* 0x010fc600078010ff */
[----:B------:R1:W-:Y:S01]  /*f910*/  @!P4 STG.E desc[UR12][R8.64], R23 ;  /* 0x000000170800c986 */ /* 0x0003e2000c10190c */
[----:B------:R-:W-:-:S05]  /*f920*/  @!P3 LEA.HI.X R3, R24, R3, R21, 0x2, P0 ;  /* 0x000000031803b211 */ /* 0x000fca00000f1415 */
[----:B------:R1:W-:Y:S04]  /*f930*/  @!P3 STG.E desc[UR12][R2.64], R22 ;  /* 0x000000160200b986 */ /* 0x0003e8000c10190c */
.L_x_50:
[----:B------:R-:W-:Y:S05]  /*f940*/  BSYNC.RECONVERGENT B0 ;  /* 0x0000000000007941 */ /* 0x000fea0003800200 */
.L_x_49:
[----:B------:R-:W2:Y:S01]  /*f950*/  LDCU.64 UR4, c[0x0][0x410] ;  /* 0x00008200ff0477ac */ /* 0x000ea20008000a00 */
[----:B------:R-:W-:Y:S01]  /*f960*/  @P2 IMAD.MOV.U32 R30, RZ, RZ, R26 ;  /* 0x000000ffff1e2224 */ /* 0x000fe200078e001a */
[----:B-1----:R-:W-:Y:S01]  /*f970*/  LOP3.LUT R3, R4, 0x18, RZ, 0xc0, !PT ;  /* 0x0000001804037812 */ /* 0x002fe200078ec0ff */
[----:B------:R1:W3:Y:S01]  /*f980*/  LDS.128 R8, [R5+0x4000] ;  /* 0x0040000005087984 */ /* 0x0002e20000000c00 */
[C---:B------:R-:W-:Y:S01]  /*f990*/  ISETP.GE.AND P3, PT, R34.reuse, R221, PT ;  /* 0x000000dd2200720c */ /* 0x040fe20003f66270 */
[C---:B------:R-:W-:Y:S01]  /*f9a0*/  VIADD R4, R34.reuse, 0x20 ;  /* 0x0000002022047836 */ /* 0x040fe20000000000 */
[----:B------:R-:W-:Y:S01]  /*f9b0*/  IADD3 R24, P0, PT, R3, R30, RZ ;  /* 0x0000001e03187210 */ /* 0x000fe20007f1e0ff */
[C---:B------:R-:W-:Y:S01]  /*f9c0*/  VIADD R0, R34.reuse, 0x60 ;  /* 0x0000006022007836 */ /* 0x040fe20000000000 */
[----:B------:R-:W-:Y:S01]  /*f9d0*/  IADD3 R2, PT, PT, R34, 0x40, RZ ;  /* 0x0000004022027810 */ /* 0x000fe20007ffe0ff */
[----:B------:R-:W-:Y:S01]  /*f9e0*/  IMAD.MOV.U32 R35, RZ, RZ, RZ ;  /* 0x000000ffff237224 */ /* 0x000fe200078e00ff */
[----:B------:R-:W-:Y:S01]  /*f9f0*/  IADD3.X R25, PT, PT, RZ, R15, RZ, P0, !PT ;  /* 0x0000000fff197210 */ /* 0x000fe200007fe4ff */
[----:B------:R-:W-:Y:S01]  /*fa00*/  BSSY.RECONVERGENT B0, `(.L_x_51) ;  /* 0x0000016000007945 */ /* 0x000fe20003800200 */
[----:B------:R1:W4:Y:S01]  /*fa10*/  LDS.128 R12, [R5+0x2000] ;  /* 0x00200000050c7984 */ /* 0x0003220000000c00 */
[-C--:B------:R-:W-:Y:S01]  /*fa20*/  ISETP.GE.AND P2, PT, R4, R221.reuse, PT ;  /* 0x000000dd0400720c */ /* 0x080fe20003f46270 */
[----:B------:R-:W-:Y:S01]  /*fa30*/  IMAD.WIDE.U32 R6, R6, 0x80, R34 ;  /* 0x0000008006067825 */ /* 0x000fe200078e0022 */
[----:B------:R-:W-:-:S02]  /*fa40*/  ISETP.GE.AND P1, PT, R2, R221, PT ;  /* 0x000000dd0200720c */ /* 0x000fc40003f26270 */
[----:B------:R-:W-:Y:S01]  /*fa50*/  ISETP.GE.AND P0, PT, R0, R221, PT ;  /* 0x000000dd0000720c */ /* 0x000fe20003f06270 */
[----:B--2---:R-:W-:-:S04]  /*fa60*/  IMAD.WIDE.U32 R24, R20, UR4, R24 ;  /* 0x0000000414187c25 */ /* 0x004fc8000f8e0018 */
[----:B------:R-:W-:Y:S02]  /*fa70*/  IMAD R27, R20, UR5, R25 ;  /* 0x00000005141b7c24 */ /* 0x000fe4000f8e0219 */
[----:B------:R1:W2:Y:S01]  /*fa80*/  LDS.128 R20, [R5] ;  /* 0x0000000005147984 */ /* 0x0002a20000000c00 */
[----:B------:R-:W-:Y:S05]  /*fa90*/  @P3 BRA `(.L_x_52) ;  /* 0x0000000000303947 */ /* 0x000fea0003800000 */
[----:B------:R-:W5:Y:S01]  /*faa0*/  LDCU.64 UR6, c[0x0][0x408] ;  /* 0x00008100ff0677ac */ /* 0x000f620008000a00 */
[----:B------:R-:W-:Y:S01]  /*fab0*/  MOV R26, R24 ;  /* 0x00000018001a7202 */ /* 0x000fe20000000f00 */
[----:B------:R-:W3:Y:S01]  /*fac0*/  LDCU.64 UR4, c[0x0][0x3f0] ;  /* 0x00007e00ff0477ac */ /* 0x000ee20008000a00 */
[----:B-----5:R-:W-:-:S03]  /*fad0*/  IMAD R3, R7, UR6, RZ ;  /* 0x0000000607037c24 */ /* 0x020fc6000f8e02ff */
[----:B------:R-:W-:-:S04]  /*fae0*/  IMAD.WIDE.U32 R28, R6, UR6, R26 ;  /* 0x00000006061c7c25 */ /* 0x000fc8000f8e001a */
[----:B------:R-:W-:Y:S01]  /*faf0*/  IMAD R0, R6, UR7, R3 ;  /* 0x0000000706007c24 */ /* 0x000fe2000f8e0203 */
[----:B---3--:R-:W-:-:S04]  /*fb00*/  LEA R2, P3, R28, UR4, 0x1 ;  /* 0x000000041c027c11 */ /* 0x008fc8000f8608ff */
[----:B------:R-:W-:-:S04]  /*fb10*/  IADD3 R0, PT, PT, R0, R29, RZ ;  /* 0x0000001d00007210 */ /* 0x000fc80007ffe0ff */
[----:B------:R-:W-:-:S05]  /*fb20*/  LEA.HI.X R3, R28, UR5, R0, 0x1, P3 ;  /* 0x000000051c037c11 */ /* 0x000fca00098f0c00 */
[----:B--2---:R2:W-:Y:S04]  /*fb30*/  STG.E.128 desc[UR12][R2.64], R20 ;  /* 0x0000001402007986 */ /* 0x0045e8000c101d0c */
[----:B----4-:R2:W-:Y:S04]  /*fb40*/  STG.E.128 desc[UR12][R2.64+0x40], R12 ;  /* 0x0000400c02007986 */ /* 0x0105e8000c101d0c */
[----:B------:R2:W-:Y:S02]  /*fb50*/  STG.E.128 desc[UR12][R2.64+0x80], R8 ;  /* 0x0000800802007986 */ /* 0x0005e4000c101d0c */
.L_x_52:
[----:B------:R-:W-:Y:S05]  /*fb60*/  BSYNC.RECONVERGENT B0 ;  /* 0x0000000000007941 */ /* 0x000fea0003800200 */
.L_x_51:
[----:B--2---:R2:W1:Y:S01]  /*fb70*/  LDS.128 R20, [R5+0x800] ;  /* 0x0008000005147984 */ /* 0x0044620000000c00 */
[----:B------:R-:W-:Y:S03]  /*fb80*/  BSSY.RECONVERGENT B0, `(.L_x_53) ;  /* 0x0000013000007945 */ /* 0x000fe60003800200 */
[----:B----4-:R2:W4:Y:S04]  /*fb90*/  LDS.128 R12, [R5+0x2800] ;  /* 0x00280000050c7984 */ /* 0x0105280000000c00 */
[----:B---3--:R2:W3:Y:S01]  /*fba0*/  LDS.128 R8, [R5+0x4800] ;  /* 0x0048000005087984 */ /* 0x0084e20000000c00 */
[----:B------:R-:W-:Y:S05]  /*fbb0*/  @P2 BRA `(.L_x_54) ;  /* 0x00000000003c2947 */ /* 0x000fea0003800000 */
[----:B------:R-:W5:Y:S01]  /*fbc0*/  LDCU.64 UR6, c[0x0][0x408] ;  /* 0x00008100ff0677ac */ /* 0x000f620008000a00 */
[----:B------:R-:W-:Y:S01]  /*fbd0*/  IADD3 R3, P2, PT, R6, 0x20, RZ ;  /* 0x0000002006037810 */ /* 0x000fe20007f5e0ff */
[----:B------:R-:W-:Y:S01]  /*fbe0*/  IMAD.MOV.U32 R28, RZ, RZ, R24 ;  /* 0x000000ffff1c7224 */ /* 0x000fe200078e0018 */
[----:B------:R-:W-:Y:S01]  /*fbf0*/  MOV R29, R27 ;  /* 0x0000001b001d7202 */ /* 0x000fe20000000f00 */
[----:B------:R-:W2:Y:S02]  /*fc00*/  LDCU.64 UR4, c[0x0][0x3f0] ;  /* 0x00007e00ff0477ac */ /* 0x000ea40008000a00 */
[----:B------:R-:W-:-:S04]  /*fc10*/  IMAD.X R0, RZ, RZ, R7, P2 ;  /* 0x000000ffff007224 */ /* 0x000fc800010e0607 */
[----:B-----5:R-:W-:Y:S02]  /*fc20*/  IMAD R0, R0, UR6, RZ ;  /* 0x0000000600007c24 */ /* 0x020fe4000f8e02ff */
[----:B------:R-:W-:-:S04]  /*fc30*/  IMAD.WIDE.U32 R28, R3, UR6, R28 ;  /* 0x00000006031c7c25 */ /* 0x000fc8000f8e001c */
[----:B------:R-:W-:Y:S01]  /*fc40*/  IMAD R0, R3, UR7, R0 ;  /* 0x0000000703007c24 */ /* 0x000fe2000f8e0200 */
[----:B--2---:R-:W-:-:S04]  /*fc50*/  LEA R2, P2, R28, UR4, 0x1 ;  /* 0x000000041c027c11 */ /* 0x004fc8000f8408ff */
[----:B------:R-:W-:-:S04]  /*fc60*/  IADD3 R0, PT, PT, R0, R29, RZ ;  /* 0x0000001d00007210 */ /* 0x000fc80007ffe0ff */
[----:B------:R-:W-:-:S05]  /*fc70*/  LEA.HI.X R3, R28, UR5, R0, 0x1, P2 ;  /* 0x000000051c037c11 */ /* 0x000fca00090f0c00 */
[----:B-1----:R1:W-:Y:S04]  /*fc80*/  STG.E.128 desc[UR12][R2.64], R20 ;  /* 0x0000001402007986 */ /* 0x0023e8000c101d0c */
[----:B----4-:R1:W-:Y:S04]  /*fc90*/  STG.E.128 desc[UR12][R2.64+0x40], R12 ;  /* 0x0000400c02007986 */ /* 0x0103e8000c101d0c */
[----:B---3--:R1:W-:Y:S02]  /*fca0*/  STG.E.128 desc[UR12][R2.64+0x80], R8 ;  /* 0x0000800802007986 */ /* 0x0083e4000c101d0c */
.L_x_54:
[----:B------:R-:W-:Y:S05]  /*fcb0*/  BSYNC.RECONVERGENT B0 ;  /* 0x0000000000007941 */ /* 0x000fea0003800200 */
.L_x_53:
[----:B-1----:R1:W1:Y:S01]  /*fcc0*/  LDS.128 R20, [R5+0x1000] ;  /* 0x0010000005147984 */ /* 0x0022620000000c00 */
[----:B------:R-:W-:Y:S03]  /*fcd0*/  BSSY.RECONVERGENT B0, `(.L_x_55) ;  /* 0x0000013000007945 */ /* 0x000fe60003800200 */
[----:B----4-:R4:W1:Y:S04]  /*fce0*/  LDS.128 R12, [R5+0x3000] ;  /* 0x00300000050c7984 */ /* 0x0108680000000c00 */
        /* <DEDUP_REMOVED lines=15> */
[----:B------:R1:W-:Y:S04]  /*fde0*/  STG.E.128 desc[UR12][R2.64+0x40], R12 ;  /* 0x0000400c02007986 */ /* 0x0003e8000c101d0c */
[----:B---3--:R1:W-:Y:S02]  /*fdf0*/  STG.E.128 desc[UR12][R2.64+0x80], R8 ;  /* 0x0000800802007986 */ /* 0x0083e4000c101d0c */
.L_x_56:
[----:B------:R-:W-:Y:S05]  /*fe00*/  BSYNC.RECONVERGENT B0 ;  /* 0x0000000000007941 */ /* 0x000fea0003800200 */
.L_x_55:
[----:B-1-3--:R1:W3:Y:S04]  /*fe10*/  LDS.128 R8, [R5+0x3800] ;  /* 0x0038000005087984 */ /* 0x00a2e80000000c00 */
[----:B------:R1:W1:Y:S01]  /*fe20*/  LDS.128 R12, [R5+0x5800] ;  /* 0x00580000050c7984 */ /* 0x0002620000000c00 */
[----:B------:R-:W-:Y:S05]  /*fe30*/  @P0 EXIT ;  /* 0x000000000000094d */ /* 0x000fea0003800000 */
[----:B------:R-:W5:Y:S01]  /*fe40*/  LDCU.64 UR6, c[0x0][0x408] ;  /* 0x00008100ff0677ac */ /* 0x000f620008000a00 */
[----:B------:R-:W-:Y:S01]  /*fe50*/  IADD3 R0, P0, PT, R6, 0x60, RZ ;  /* 0x0000006006007810 */ /* 0x000fe20007f1e0ff */
[----:B------:R-:W-:Y:S01]  /*fe60*/  IMAD.MOV.U32 R4, RZ, RZ, R24 ;  /* 0x000000ffff047224 */ /* 0x000fe200078e0018 */
[----:B-12-4-:R-:W-:Y:S01]  /*fe70*/  MOV R5, R27 ;  /* 0x0000001b00057202 */ /* 0x016fe20000000f00 */
[----:B------:R-:W1:Y:S02]  /*fe80*/  LDCU.64 UR4, c[0x0][0x3f0] ;  /* 0x00007e00ff0477ac */ /* 0x000e640008000a00 */
[----:B------:R-:W-:-:S04]  /*fe90*/  IMAD.X R3, RZ, RZ, R7, P0 ;  /* 0x000000ffff037224 */ /* 0x000fc800000e0607 */
[----:B-----5:R-:W-:Y:S02]  /*fea0*/  IMAD R3, R3, UR6, RZ ;  /* 0x0000000603037c24 */ /* 0x020fe4000f8e02ff */
[----:B------:R-:W-:-:S04]  /*feb0*/  IMAD.WIDE.U32 R4, R0, UR6, R4 ;  /* 0x0000000600047c25 */ /* 0x000fc8000f8e0004 */
[----:B------:R-:W-:Y:S01]  /*fec0*/  IMAD R3, R0, UR7, R3 ;  /* 0x0000000700037c24 */ /* 0x000fe2000f8e0203 */
[----:B-1----:R-:W-:-:S04]  /*fed0*/  LEA R2, P0, R4, UR4, 0x1 ;  /* 0x0000000404027c11 */ /* 0x002fc8000f8008ff */
[----:B------:R-:W-:-:S04]  /*fee0*/  IADD3 R3, PT, PT, R3, R5, RZ ;  /* 0x0000000503037210 */ /* 0x000fc80007ffe0ff */
[----:B------:R-:W-:-:S05]  /*fef0*/  LEA.HI.X R3, R4, UR5, R3, 0x1, P0 ;  /* 0x0000000504037c11 */ /* 0x000fca00080f0c03 */
[----:B------:R-:W-:Y:S04]  /*ff00*/  STG.E.128 desc[UR12][R2.64], R16 ;  /* 0x0000001002007986 */ /* 0x000fe8000c101d0c */
[----:B---3--:R-:W-:Y:S04]  /*ff10*/  STG.E.128 desc[UR12][R2.64+0x40], R8 ;  /* 0x0000400802007986 */ /* 0x008fe8000c101d0c */
[----:B------:R-:W-:Y:S01]  /*ff20*/  STG.E.128 desc[UR12][R2.64+0x80], R12 ;  /* 0x0000800c02007986 */ /* 0x000fe2000c101d0c */
[----:B------:R-:W-:Y:S05]  /*ff30*/  EXIT ;  /* 0x000000000000794d */ /* 0x000fea0003800000 */
.L_x_57:
        /* <DEDUP_REMOVED lines=12> */
.L_x_1260:


//--------------------- .text._ZN5flash16flash_fwd_kernelI23Flash_fwd_kernel_traitsILi96ELi128ELi64ELi4ELb0ELb0EN7cutlass6half_tE19Flash_kernel_traitsILi96ELi128ELi64ELi4ES3_EELb0ELb1ELb0ELb0ELb0ELb0ELb0ELb0EEEvNS_16Flash_fwd_paramsE --------------------------
	.section	.text._ZN5flash16flash_fwd_kernelI23Flash_fwd_kernel_traitsILi96ELi128ELi64ELi4ELb0ELb0EN7cutlass6half_tE19Flash_kernel_traitsILi96ELi128ELi64ELi4ES3_EELb0ELb1ELb0ELb0ELb0ELb0ELb0ELb0EEEvNS_16Flash_fwd_paramsE,"ax",@progbits
	.align	128
        .global         _ZN5flash16flash_fwd_kernelI23Flash_fwd_kernel_traitsILi96ELi128ELi64ELi4ELb0ELb0EN7cutlass6half_tE19Flash_kernel_traitsILi96ELi128ELi64ELi4ES3_EELb0ELb1ELb0ELb0ELb0ELb0ELb0ELb0EEEvNS_16Flash_fwd_paramsE
        .type           _ZN5flash16flash_fwd_kernelI23Flash_fwd_kernel_traitsILi96ELi128ELi64ELi4ELb0ELb0EN7cutlass6half_tE19Flash_kernel_traitsILi96ELi128ELi64ELi4ES3_EELb0ELb1ELb0ELb0ELb0ELb0ELb0ELb0EEEvNS_16Flash_fwd_paramsE,@function
        .size           _ZN5flash16flash_fwd_kernelI23Flash_fwd_kernel_traitsILi96ELi128ELi64ELi4ELb0ELb0EN7cutlass6half_tE19Flash_kernel_traitsILi96ELi128ELi64ELi4ES3_EELb0ELb1ELb0ELb0ELb0ELb0ELb0ELb0EEEvNS_16Flash_fwd_paramsE,(.L_x_1261 - _ZN5flash16flash_fwd_kernelI23Flash_fwd_kernel_traitsILi96ELi128ELi64ELi4ELb0ELb0EN7cutlass6half_tE19Flash_kernel_traitsILi96ELi128ELi64ELi4ES3_EELb0ELb1ELb0ELb0ELb0ELb0ELb0ELb0EEEvNS_16Flash_fwd_paramsE)
        .other          _ZN5flash16flash_fwd_kernelI23Flash_fwd_kernel_traitsILi96ELi128ELi64ELi4ELb0ELb0EN7cutlass6half_tE19Flash_kernel_traitsILi96ELi128ELi64ELi4ES3_EELb0ELb1ELb0ELb0ELb0ELb0ELb0ELb0EEEvNS_16Flash_fwd_paramsE,@"STO_CUDA_ENTRY STV_DEFAULT"
_ZN5flash16flash_fwd_kernelI23Flash_fwd_kernel_traitsILi96ELi128ELi64ELi4ELb0ELb0EN7cutlass6half_tE19Flash_kernel_traitsILi96ELi128ELi64ELi4ES3_EELb0ELb1ELb0ELb0ELb0ELb0ELb0ELb0EEEvNS_16Flash_fwd_paramsE:
.text._ZN5flash16flash_fwd_kernelI23Flash_fwd_kernel_traitsILi96ELi128ELi64ELi4ELb0ELb0EN7cutlass6half_tE19Flash_kernel_traitsILi96ELi128ELi64ELi4ES3_EELb0ELb1ELb0ELb0ELb0ELb0ELb0ELb0EEEvNS_16Flash_fwd_paramsE:
[----:B------:R-:W-:Y:S01]  /*0000*/  LDC R1, c[0x0][0x37c] ;  /* 0x0000df00ff017b82 */ /* 0x000fe20000000800 */
[----:B------:R-:W1:Y:S07]  /*0010*/  LDCU.64 UR10, c[0x0][0x460] ;  /* 0x00008c00ff0a77ac */ /* 0x000e6e0008000a00 */
[----:B------:R-:W2:Y:S01]  /*0020*/  S2UR UR19, SR_CTAID.Y ;  /* 0x00000000001379c3 */ /* 0x000ea20000002600 */
[----:B------:R-:W3:Y:S01]  /*0030*/  LDCU.64 UR8, c[0x0][0x470] ;  /* 0x00008e00ff0877ac */ /* 0x000ee20008000a00 */
[----:B------:R-:W2:Y:S01]  /*0040*/  LDCU.64 UR14, c[0x0][0x460] ;  /* 0x00008c00ff0e77ac */ /* 0x000ea20008000a00 */
[----:B------:R-:W4:Y:S01]  /*0050*/  LDCU.U8 UR12, c[0x0][0x532] ;  /* 0x0000a640ff0c77ac */ /* 0x000f220008000000 */
[----:B------:R-:W4:Y:S01]  /*0060*/  LDCU.64 UR6, c[0x0][0x468] ;  /* 0x00008d00ff0677ac */ /* 0x000f220008000a00 */
[----:B-1----:R-:W-:Y:S01]  /*0070*/  ISETP.NE.U32.AND P4, PT, RZ, UR10, PT ;  /* 0x0000000aff007c0c */ /* 0x002fe2000bf85070 */
[----:B------:R-:W-:Y:S01]  /*0080*/  UISETP.NE.U32.AND UP4, UPT, UR10, URZ, UPT ;  /* 0x000000ff0a00728c */ /* 0x000fe2000bf85070 */
[----:B------:R-:W1:Y:S02]  /*0090*/  LDCU.64 UR4, c[0x0][0x478] ;  /* 0x00008f00ff0477ac */ /* 0x000e640008000a00 */
[----:B------:R-:W-:Y:S01]  /*00a0*/  ISETP.NE.AND.EX P4, PT, RZ, UR11, PT, P4 ;  /* 0x0000000bff007c0c */ /* 0x000fe2000bf85340 */
[----:B---3--:R-:W-:-:S02]  /*00b0*/  UISETP.NE.U32.AND UP3, UPT, UR8, URZ, UPT ;  /* 0x000000ff0800728c */ /* 0x008fc4000bf65070 */
[----:B------:R-:W-:Y:S01]  /*00c0*/  UISETP.NE.AND.EX UP4, UPT, UR11, URZ, UPT, UP4 ;  /* 0x000000ff0b00728c */ /* 0x000fe2000bf85340 */
[----:B------:R-:W3:Y:S01]  /*00d0*/  LDCU.64 UR26, c[0x0][0x358] ;  /* 0x00006b00ff1a77ac */ /* 0x000ee20008000a00 */
[----:B------:R-:W-:-:S04]  /*00e0*/  UISETP.NE.AND.EX UP3, UPT, UR9, URZ, UPT, UP3 ;  /* 0x000000ff0900728c */ /* 0x000fc8000bf65330 */
[----:B------:R-:W-:Y:S01]  /*00f0*/  PLOP3.LUT P2, PT, PT, PT, UP4, 0x80, 0x8 ;  /* 0x000000000008781c */ /* 0x000fe20003f4f048 */
[----:B--2---:R-:W-:Y:S02]  /*0100*/  UIMAD.WIDE.U32 UR14, UR19, 0x4, UR14 ;  /* 0x00000004130e78a5 */ /* 0x004fe4000f8e000e */
[----:B------:R-:W-:Y:S02]  /*0110*/  USHF.L.U32 UR11, UR19, 0x2, URZ ;  /* 0x00000002130b7899 */ /* 0x000fe400080006ff */
[----:B----4-:R-:W-:Y:S02]  /*0120*/  UISETP.NE.AND UP5, UPT, UR12, URZ, UPT ;  /* 0x000000ff0c00728c */ /* 0x010fe4000bfa5270 */
[----:B------:R-:W-:Y:S01]  /*0130*/  UISETP.EQ.U32.AND UP2, UPT, UR6, URZ, UPT ;  /* 0x000000ff0600728c */ /* 0x000fe2000bf42070 */
[----:B------:R-:W-:Y:S01]  /*0140*/  IMAD.U32 R6, RZ, RZ, UR14 ;  /* 0x0000000eff067e24 */ /* 0x000fe2000f8e00ff */
[----:B------:R-:W-:Y:S01]  /*0150*/  USHF.R.U32.HI UR10, URZ, 0x1e, UR19 ;  /* 0x0000001eff0a7899 */ /* 0x000fe20008011613 */
[----:B------:R-:W-:Y:S01]  /*0160*/  IMAD.U32 R7, RZ, RZ, UR15 ;  /* 0x0000000fff077e24 */ /* 0x000fe2000f8e00ff */
[----:B------:R-:W-:-:S02]  /*0170*/  @UP3 UIADD3 UR12, UP1, UPT, UR11, UR8, URZ ;  /* 0x000000080b0c3290 */ /* 0x000fc4000ff3e0ff */
[----:B------:R-:W-:Y:S02]  /*0180*/  UISETP.EQ.OR.EX UP2, UPT, UR7, URZ, !UP5, UP2 ;  /* 0x000000ff0700728c */ /* 0x000fe4000ef42720 */
[----:B-1----:R-:W-:Y:S01]  /*0190*/  UISETP.NE.U32.AND UP0, UPT, UR4, URZ, UPT ;  /* 0x000000ff0400728c */ /* 0x002fe2000bf05070 */
[----:B---3--:R-:W2:Y:S01]  /*01a0*/  @P4 LDG.E R5, desc[UR26][R6.64] ;  /* 0x0000001a06054981 */ /* 0x008ea2000c1e1900 */
[----:B------:R-:W-:Y:S02]  /*01b0*/  @UP3 UIADD3.X UR13, UPT, UPT, UR10, UR9, URZ, UP1, !UPT ;  /* 0x000000090a0d3290 */ /* 0x000fe40008ffe4ff */
[----:B------:R-:W-:Y:S01]  /*01c0*/  UIADD3 UR8, UP1, UPT, UR11, UR6, URZ ;  /* 0x000000060b087290 */ /* 0x000fe2000ff3e0ff */
[----:B------:R1:W3:Y:S01]  /*01d0*/  @P2 LDG.E R2, desc[UR26][R6.64+0x4] ;  /* 0x0000041a06022981 */ /* 0x0002e2000c1e1900 */
[----:B------:R-:W-:Y:S01]  /*01e0*/  UISETP.NE.AND.EX UP0, UPT, UR5, URZ, UPT, UP0 ;  /* 0x000000ff0500728c */ /* 0x000fe2000bf05300 */
[----:B------:R-:W-:Y:S01]  /*01f0*/  PLOP3.LUT P3, PT, PT, PT, UP2, 0x80, 0x8 ;  /* 0x000000000008781c */ /* 0x000fe20003f6f028 */
[----:B------:R-:W-:Y:S01]  /*0200*/  UIADD3.X UR9, UPT, UPT, UR10, UR7, URZ, UP1, !UPT ;  /* 0x000000070a097290 */ /* 0x000fe20008ffe4ff */
[----:B------:R-:W-:Y:S01]  /*0210*/  PLOP3.LUT P1, PT, PT, PT, UP3, 0x80, 0x8 ;  /* 0x000000000008781c */ /* 0x000fe20003f2f038 */
[----:B------:R-:W-:-:S02]  /*0220*/  IMAD.U32 R10, RZ, RZ, UR12 ;  /* 0x0000000cff0a7e24 */ /* 0x000fc4000f8e00ff */
[----:B------:R-:W-:Y:S01]  /*0230*/  PLOP3.LUT P0, PT, PT, PT, UP0, 0x80, 0x8 ;  /* 0x000000000008781c */ /* 0x000fe20003f0f008 */
[----:B------:R-:W-:-:S04]  /*0240*/  IMAD.U32 R11, RZ, RZ, UR13 ;  /* 0x0000000dff0b7e24 */ /* 0x000fc8000f8e00ff */
[----:B------:R-:W-:-:S04]  /*0250*/  @UP0 UIADD3 UR4, UP1, UPT, UR11, UR4, URZ ;  /* 0x000000040b040290 */ /* 0x000fc8000ff3e0ff */
[----:B------:R-:W-:Y:S01]  /*0260*/  @UP0 UIADD3.X UR5, UPT, UPT, UR10, UR5, URZ, UP1, !UPT ;  /* 0x000000050a050290 */ /* 0x000fe20008ffe4ff */
[----:B------:R-:W4:Y:S01]  /*0270*/  @P1 LDG.E R3, desc[UR26][R10.64] ;  /* 0x0000001a0a031981 */ /* 0x000f22000c1e1900 */
[----:B-1----:R-:W-:Y:S02]  /*0280*/  IMAD.U32 R6, RZ, RZ, UR8 ;  /* 0x00000008ff067e24 */ /* 0x002fe4000f8e00ff */
[----:B------:R-:W-:-:S05]  /*0290*/  IMAD.U32 R7, RZ, RZ, UR9 ;  /* 0x00000009ff077e24 */ /* 0x000fca000f8e00ff */
[----:B------:R-:W4:Y:S01]  /*02a0*/  @!P3 LDG.E R4, desc[UR26][R6.64] ;  /* 0x0000001a0604b981 */ /* 0x000f22000c1e1900 */
[----:B------:R-:W-:Y:S02]  /*02b0*/  IMAD.U32 R8, RZ, RZ, UR4 ;  /* 0x00000004ff087e24 */ /* 0x000fe4000f8e00ff */
[----:B------:R-:W-:Y:S01]  /*02c0*/  IMAD.U32 R9, RZ, RZ, UR5 ;  /* 0x00000005ff097e24 */ /* 0x000fe2000f8e00ff */
[----:B------:R-:W1:Y:S01]  /*02d0*/  S2UR UR8, SR_CTAID.X ;  /* 0x00000000000879c3 */ /* 0x000e620000002500 */
[----:B------:R-:W3:Y:S03]  /*02e0*/  @!UP4 LDCU UR24, c[0x0][0x434] ;  /* 0x00008680ff18c7ac */ /* 0x000ee60008000800 */
[----:B------:R2:W5:Y:S01]  /*02f0*/  @P0 LDG.E R0, desc[UR26][R8.64] ;  /* 0x0000001a08000981 */ /* 0x000562000c1e1900 */
[----:B------:R-:W-:Y:S01]  /*0300*/  UMOV UR18, 0xffffffff ;  /* 0xffffffff00127882 */ /* 0x000fe20000000000 */
[----:B------:R-:W4:Y:S01]  /*0310*/  @!UP0 LDCU.64 UR4, c[0x0][0x488] ;  /* 0x00009100ff0487ac */ /* 0x000f220008000a00 */
[----:B------:R-:W-:Y:S01]  /*0320*/  UISETP.NE.U32.AND UP1, UPT, UR6, URZ, UPT ;  /* 0x000000ff0600728c */ /* 0x000fe2000bf25070 */
[----:B------:R-:W-:Y:S01]  /*0330*/  UMOV UR14, 0xffffffff ;  /* 0xffffffff000e7882 */ /* 0x000fe20000000000 */
[----:B------:R-:W-:-:S02]  /*0340*/  UMOV UR12, URZ ;  /* 0x000000ff000c7c82 */ /* 0x000fc40008000000 */
[----:B------:R-:W-:Y:S01]  /*0350*/  UISETP.NE.AND.EX UP1, UPT, UR7, URZ, UPT, UP1 ;  /* 0x000000ff0700728c */ /* 0x000fe2000bf25310 */
[----:B------:R-:W2:Y:S01]  /*0360*/  @!UP0 LDCU UR6, c[0x0][0x43c] ;  /* 0x00008780ff0687ac */ /* 0x000ea20008000800 */
[----:B-1----:R-:W-:Y:S01]  /*0370*/  USHF.L.U32 UR22, UR8, 0x7, URZ ;  /* 0x0000000708167899 */ /* 0x002fe200080006ff */
[----:B--2---:R-:W-:Y:S02]  /*0380*/  @P4 R2UR UR18, R5 ;  /* 0x00000000051242ca */ /* 0x004fe400000e0000 */
[----:B---3--:R-:W-:-:S13]  /*0390*/  @P2 R2UR UR9, R2 ;  /* 0x00000000020922ca */ /* 0x008fda00000e0000 */
[----:B------:R-:W-:-:S04]  /*03a0*/  @UP4 UIADD3 UR24, UPT, UPT, UR9, -UR18, URZ ;  /* 0x8000001209184290 */ /* 0x000fc8000fffe0ff */
[----:B------:R-:W-:Y:S01]  /*03b0*/  UISETP.GT.AND UP2, UPT, UR24, UR22, UPT ;  /* 0x000000161800728c */ /* 0x000fe2000bf44270 */
[----:B----4-:R-:W-:-:S05]  /*03c0*/  @P1 R2UR UR12, R3 ;  /* 0x00000000030c12ca */ /* 0x010fca00000e0000 */
[----:B------:R-:W-:Y:S01]  /*03d0*/  PLOP3.LUT P1, PT, PT, PT, UP2, 0x80, 0x8 ;  /* 0x000000000008781c */ /* 0x000fe20003f2f028 */
[----:B------:R-:W-:Y:S01]  /*03e0*/  @!UP0 UISETP.NE.U32.AND UP2, UPT, UR4, URZ, UPT ;  /* 0x000000ff0400828c */ /* 0x000fe2000bf45070 */
[----:B------:R-:W1:Y:S01]  /*03f0*/  @!UP1 LDCU UR4, c[0x0][0x438] ;  /* 0x00008700ff0497ac */ /* 0x000e620008000800 */
[----:B------:R-:W-:Y:S01]  /*0400*/  @!P3 R2UR UR14, R4 ;  /* 0x00000000040eb2ca */ /* 0x000fe200000e0000 */
[----:B------:R-:W-:-:S14]  /*0410*/  BRA.U !UP1, `(.L_x_58) ;  /* 0x0000000109187547 */ /* 0x000fdc000b800000 */
[----:B------:R-:W-:-:S13]  /*0420*/  PLOP3.LUT P2, PT, PT, PT, UP5, 0x80, 0x8 ;  /* 0x000000000008781c */ /* 0x000fda0003f4f058 */
[----:B------:R-:W1:Y:S04]  /*0430*/  @P2 LDG.E R2, desc[UR26][R6.64+0x4] ;  /* 0x0000041a06022981 */ /* 0x000e68000c1e1900 */
[----:B------:R-:W2:Y:S01]  /*0440*/  @!P2 LDG.E R3, desc[UR26][R6.64] ;  /* 0x0000001a0603a981 */ /* 0x000ea2000c1e1900 */
[----:B-1----:R-:W-:-:S13]  /*0450*/  @P2 R2UR UR4, R2 ;  /* 0x00000000020422ca */ /* 0x002fda00000e0000 */
[----:B------:R-:W-:-:S07]  /*0460*/  @UP5 UIADD3 UR4, UPT, UPT, UR4, -UR14, URZ ;  /* 0x8000000e04045290 */ /* 0x000fce000fffe0ff */
[----:B--2---:R-:W-:Y:S02]  /*0470*/  @!P2 R2UR UR4, R3 ;  /* 0x000000000304a2ca */ /* 0x004fe400000e0000 */
.L_x_58:
[----:B-----5:R-:W-:Y:S01]  /*0480*/  @P0 R2UR UR23, R0 ;  /* 0x00000000001702ca */ /* 0x020fe200000e0000 */
[----:B------:R-:W-:Y:S01]  /*0490*/  @!UP0 UISETP.NE.AND.EX UP2, UPT, UR5, URZ, UPT, UP2 ;  /* 0x000000ff0500828c */ /* 0x000fe2000bf45320 */
[----:B-1----:R-:W-:-:S13]  /*04a0*/  @!P1 EXIT ;  /* 0x000000000000994d */ /* 0x002fda0003800000 */
[----:B------:R-:W1:Y:S01]  /*04b0*/  LDCU UR21, c[0x0][0x508] ;  /* 0x0000a100ff1577ac */ /* 0x000e620008000800 */
[----:B------:R-:W2:Y:S01]  /*04c0*/  S2R R217, SR_TID.X ;  /* 0x0000000000d97919 */ /* 0x000ea20000002100 */
[----:B------:R-:W3:Y:S01]  /*04d0*/  S2UR UR25, SR_CTAID.Z ;  /* 0x00000000001979c3 */ /* 0x000ee20000002700 */
[----:B------:R-:W-:Y:S02]  /*04e0*/  @!UP0 USEL UR6, UR6, URZ, UP2 ;  /* 0x000000ff06068287 */ /* 0x000fe40009000000 */
[----:B------:R-:W-:Y:S02]  /*04f0*/  @UP0 UIADD3 UR23, UPT, UPT, UR23, -UR12, URZ ;  /* 0x8000000c17170290 */ /* 0x000fe4000fffe0ff */
[----:B------:R-:W-:Y:S02]  /*0500*/  @!UP0 UIADD3 UR23, UPT, UPT, UR6, UR4, -UR12 ;  /* 0x0000000406178290 */ /* 0x000fe4000fffe80c */
[----:B------:R-:W-:Y:S02]  /*0510*/  UIADD3 UR5, UPT, UPT, UR8, 0x1, URZ ;  /* 0x0000000108057890 */ /* 0x000fe4000fffe0ff */
[----:B------:R-:W-:-:S02]  /*0520*/  UIADD3 UR7, UPT, UPT, UR23, 0x3f, URZ ;  /* 0x0000003f17077890 */ /* 0x000fc4000fffe0ff */
[----:B------:R-:W-:Y:S02]  /*0530*/  ULEA UR5, UR5, -UR24, 0x7 ;  /* 0x8000001805057291 */ /* 0x000fe4000f8e38ff */
[----:B------:R-:W-:Y:S02]  /*0540*/  USHF.R.S32.HI UR6, URZ, 0x1f, UR7 ;  /* 0x0000001fff067899 */ /* 0x000fe40008011407 */
[----:B-1----:R-:W-:Y:S02]  /*0550*/  UIADD3 UR5, UPT, UPT, UR7, UR21, UR5 ;  /* 0x0000001507057290 */ /* 0x002fe4000fffe005 */
[----:B------:R-:W-:Y:S02]  /*0560*/  ULEA.HI UR6, UR6, UR7, URZ, 0x6 ;  /* 0x0000000706067291 */ /* 0x000fe4000f8f30ff */
[----:B------:R-:W-:Y:S02]  /*0570*/  USHF.R.S32.HI UR4, URZ, 0x1f, UR5 ;  /* 0x0000001fff047899 */ /* 0x000fe40008011405 */
[----:B------:R-:W-:-:S02]  /*0580*/  USHF.R.S32.HI UR6, URZ, 0x6, UR6 ;  /* 0x00000006ff067899 */ /* 0x000fc40008011406 */
[----:B------:R-:W-:-:S04]  /*0590*/  ULEA.HI UR4, UR4, UR5, URZ, 0x6 ;  /* 0x0000000504047291 */ /* 0x000fc8000f8f30ff */
[----:B------:R-:W-:-:S04]  /*05a0*/  USHF.R.S32.HI UR4, URZ, 0x6, UR4 ;  /* 0x00000006ff047899 */ /* 0x000fc80008011404 */
[----:B------:R-:W-:-:S04]  /*05b0*/  UISETP.LT.AND UP0, UPT, UR6, UR4, UPT ;  /* 0x000000040600728c */ /* 0x000fc8000bf01270 */
[----:B------:R-:W-:-:S04]  /*05c0*/  USEL UR20, UR6, UR4, UP0 ;  /* 0x0000000406147287 */ /* 0x000fc80008000000 */
[----:B------:R-:W-:-:S09]  /*05d0*/  UISETP.GT.AND UP0, UPT, UR20, URZ, UPT ;  /* 0x000000ff1400728c */ /* 0x000fd2000bf04270 */
[----:B--23--:R-:W-:Y:S05]  /*05e0*/  BRA.U UP0, `(.L_x_59) ;  /* 0x0000000d00107547 */ /* 0x00cfea000b800000 */
[----:B------:R-:W1:Y:S01]  /*05f0*/  LDCU.U8 UR4, c[0x0][0x549] ;  /* 0x0000a920ff0477ac */ /* 0x000e620008000000 */
[----:B------:R-:W2:Y:S01]  /*0600*/  S2R R17, SR_CTAID.X ;  /* 0x0000000000117919 */ /* 0x000ea20000002500 */
[----:B------:R-:W-:Y:S01]  /*0610*/  UISETP.NE.AND UP0, UPT, UR18, -0x1, UPT ;  /* 0xffffffff1200788c */ /* 0x000fe2000bf05270 */
[----:B------:R-:W3:Y:S10]  /*0620*/  LDCU.U8 UR10, c[0x0][0x548] ;  /* 0x0000a900ff0a77ac */ /* 0x000ef40008000000 */
[----:B------:R-:W4:Y:S01]  /*0630*/  @!UP0 LDCU.64 UR8, c[0x0][0x400] ;  /* 0x00008000ff0887ac */ /* 0x000f220008000a00 */
[----:B-1----:R-:W-:Y:S01]  /*0640*/  UISETP.NE.AND UP1, UPT, UR4, URZ, UPT ;  /* 0x000000ff0400728c */ /* 0x002fe2000bf25270 */
[----:B------:R-:W1:Y:S10]  /*0650*/  @UP0 LDCU.64 UR6, c[0x0][0x408] ;  /* 0x00008100ff0607ac */ /* 0x000e740008000a00 */
[----:B------:R-:W5:Y:S01]  /*0660*/  @UP1 LDCU.64 UR4, c[0x0][0x430] ;  /* 0x00008600ff0417ac */ /* 0x000f620008000a00 */
[----:B----4-:R-:W-:Y:S01]  /*0670*/  @!UP0 UIMAD.WIDE.U32 UR12, UR19, UR8, URZ ;  /* 0x00000008130c82a5 */ /* 0x010fe2000f8e00ff */
[----:B------:R-:W-:-:S03]  /*0680*/  @UP1 UMOV UR11, 0x1 ;  /* 0x00000001000b1882 */ /* 0x000fc60000000000 */
[----:B------:R-:W-:Y:S02]  /*0690*/  @!UP0 UIMAD UR9, UR19, UR9, UR13 ;  /* 0x00000009130982a4 */ /* 0x000fe4000f8e020d */
[----:B-1----:R-:W-:Y:S01]  /*06a0*/  @UP0 UIMAD.WIDE.U32 UR14, UR18, UR6, URZ ;  /* 0x00000006120e02a5 */ /* 0x002fe2000f8e00ff */
[----:B------:R-:W1:Y:S03]  /*06b0*/  @UP1 LDCU UR6, c[0x0][0x430] ;  /* 0x00008600ff0617ac */ /* 0x000e660008000800 */
[----:B------:R-:W-:Y:S02]  /*06c0*/  @UP0 UIMAD UR9, UR18, UR7, UR15 ;  /* 0x00000007120902a4 */ /* 0x000fe4000f8e020f */
[----:B-----5:R-:W-:Y:S01]  /*06d0*/  @UP1 UIMAD UR8, UR4, UR5, URZ ;  /* 0x00000005040812a4 */ /* 0x020fe2000f8e02ff */
[----:B------:R-:W-:Y:S01]  /*06e0*/  @UP0 UMOV UR12, UR14 ;  /* 0x0000000e000c0c82 */ /* 0x000fe20008000000 */
[----:B--23--:R-:W-:Y:S10]  /*06f0*/  BRA.U UP1, `(.L_x_60) ;  /* 0x0000000101287547 */ /* 0x00cff4000b800000 */
[----:B------:R-:W-:Y:S01]  /*0700*/  UISETP.NE.AND UP0, UPT, UR10, URZ, UPT ;  /* 0x000000ff0a00728c */ /* 0x000fe2000bf05270 */
[----:B------:R-:W2:Y:S10]  /*0710*/  LDCU UR5, c[0x0][0x3e0] ;  /* 0x00007c00ff0577ac */ /* 0x000eb40008000800 */
[----:B------:R-:W2:Y:S01]  /*0720*/  @UP0 LDCU UR11, c[0x0][0x454] ;  /* 0x00008a80ff0b07ac */ /* 0x000ea20008000800 */
[----:B------:R-:W3:Y:S01]  /*0730*/  @!UP0 LDCU UR4, c[0x0][0x434] ;  /* 0x00008680ff0487ac */ /* 0x000ee20008000800 */
[----:B------:R-:W4:Y:S01]  /*0740*/  @UP0 LDCU UR8, c[0x0][0x454] ;  /* 0x00008a80ff0807ac */ /* 0x000f220008000800 */
[----:B-1----:R-:W-:Y:S01]  /*0750*/  @UP0 UMOV UR6, 0x1 ;  /* 0x0000000100060882 */ /* 0x002fe20000000000 */
[----:B----4-:R-:W4:Y:S01]  /*0760*/  @!UP0 LDCU UR8, c[0x0][0x434] ;  /* 0x00008680ff0887ac */ /* 0x010f220008000800 */
[----:B------:R-:W-:Y:S01]  /*0770*/  @!UP0 UMOV UR6, 0x1 ;  /* 0x0000000100068882 */ /* 0x000fe20000000000 */
[----:B--2---:R-:W-:-:S02]  /*0780*/  @UP0 UIMAD UR11, UR11, UR5, URZ ;  /* 0x000000050b0b02a4 */ /* 0x004fc4000f8e02ff */
[----:B---3--:R-:W-:-:S12]  /*0790*/  @!UP0 UIMAD UR11, UR4, UR5, URZ ;  /* 0x00000005040b82a4 */ /* 0x008fd8000f8e02ff */
.L_x_60:
[----:B------:R-:W2:Y:S01]  /*07a0*/  LDCU UR7, c[0x0][0x434] ;  /* 0x00008680ff0777ac */ /* 0x000ea20008000800 */
[----:B------:R-:W-:Y:S01]  /*07b0*/  IMAD.SHL.U32 R10, R217, 0x8, RZ ;  /* 0x00000008d90a7824 */ /* 0x000fe200078e00ff */
[----:B------:R-:W-:Y:S01]  /*07c0*/  SHF.R.U32.HI R8, RZ, 0x2, R217 ;  /* 0x00000002ff087819 */ /* 0x000fe200000116d9 */
[----:B------:R-:W-:Y:S01]  /*07d0*/  IMAD.MOV.U32 R9, RZ, RZ, RZ ;  /* 0x000000ffff097224 */ /* 0x000fe200078e00ff */
[----:B------:R-:W3:Y:S01]  /*07e0*/  LDCU.64 UR4, c[0x0][0x410] ;  /* 0x00008200ff0477ac */ /* 0x000ee20008000a00 */
[----:B------:R-:W-:Y:S01]  /*07f0*/  BSSY.RECONVERGENT B0, `(.L_x_61) ;  /* 0x0000032000007945 */ /* 0x000fe20003800200 */
[----:B------:R-:W-:Y:S01]  /*0800*/  LOP3.LUT R10, R10, 0x18, RZ, 0xc0, !PT ;  /* 0x000000180a0a7812 */ /* 0x000fe200078ec0ff */
[C---:B------:R-:W-:Y:S01]  /*0810*/  VIADD R4, R8.reuse, 0x40 ;  /* 0x0000004008047836 */ /* 0x040fe20000000000 */
[----:B------:R-:W-:Y:S01]  /*0820*/  UISETP.NE.AND UP1, UPT, UR10, URZ, !UP1 ;  /* 0x000000ff0a00728c */ /* 0x000fe2000cf25270 */
[----:B------:R-:W-:Y:S01]  /*0830*/  VIADD R2, R8, 0x60 ;  /* 0x0000006008027836 */ /* 0x000fe20000000000 */
[----:B------:R-:W-:Y:S01]  /*0840*/  UIADD3 UR24, UPT, UPT, -UR22, UR24, URZ ;  /* 0x0000001816187290 */ /* 0x000fe2000fffe1ff */
[----:B------:R-:W-:Y:S01]  /*0850*/  IADD3 R6, P0, PT, R10, UR12, RZ ;  /* 0x0000000c0a067c10 */ /* 0x000fe2000ff1e0ff */
[----:B------:R-:W-:Y:S01]  /*0860*/  UISETP.NE.AND UP0, UPT, UR18, -0x1, UPT ;  /* 0xffffffff1200788c */ /* 0x000fe2000bf05270 */
[C---:B------:R-:W-:Y:S01]  /*0870*/  IADD3 R5, PT, PT, R8.reuse, 0x20, RZ ;  /* 0x0000002008057810 */ /* 0x040fe20007ffe0ff */
[----:B----4-:R-:W-:Y:S01]  /*0880*/  UIMAD UR8, UR25, UR8, URZ ;  /* 0x00000008190872a4 */ /* 0x010fe2000f8e02ff */
[----:B------:R-:W-:Y:S01]  /*0890*/  IADD3.X R7, PT, PT, RZ, UR9, RZ, P0, !PT ;  /* 0x00000009ff077c10 */ /* 0x000fe200087fe4ff */
[----:B-1----:R-:W-:Y:S01]  /*08a0*/  UIMAD UR22, UR22, UR6, URZ ;  /* 0x00000006161672a4 */ /* 0x002fe2000f8e02ff */
[----:B------:R-:W-:Y:S01]  /*08b0*/  ISETP.GE.AND P3, PT, R8, UR24, PT ;  /* 0x0000001808007c0c */ /* 0x000fe2000bf66270 */
[----:B--2---:R-:W-:Y:S01]  /*08c0*/  UIMAD UR7, UR19, UR7, URZ ;  /* 0x00000007130772a4 */ /* 0x004fe2000f8e02ff */
[----:B------:R-:W-:Y:S01]  /*08d0*/  IMAD.WIDE.U32 R16, R17, 0x80, R8 ;  /* 0x0000008011107825 */ /* 0x000fe200078e0008 */
[----:B------:R-:W-:Y:S01]  /*08e0*/  @!UP1 UIMAD UR8, UR19, UR11, UR8 ;  /* 0x0000000b130892a4 */ /* 0x000fe2000f8e0208 */
[----:B------:R-:W-:Y:S01]  /*08f0*/  ISETP.GE.AND P2, PT, R5, UR24, PT ;  /* 0x0000001805007c0c */ /* 0x000fe2000bf46270 */
[----:B------:R-:W-:Y:S01]  /*0900*/  USEL UR7, UR7, UR18, !UP0 ;  /* 0x0000001207077287 */ /* 0x000fe2000c000000 */
[----:B---3--:R-:W-:Y:S01]  /*0910*/  IMAD.U32 R12, RZ, RZ, UR4 ;  /* 0x00000004ff0c7e24 */ /* 0x008fe2000f8e00ff */
[----:B------:R-:W-:Y:S01]  /*0920*/  USHF.R.S32.HI UR10, URZ, 0x1f, UR22 ;  /* 0x0000001fff0a7899 */ /* 0x000fe20008011416 */
[----:B------:R-:W-:Y:S01]  /*0930*/  IMAD.U32 R15, RZ, RZ, UR5 ;  /* 0x00000005ff0f7e24 */ /* 0x000fe2000f8e00ff */
[----:B------:R-:W-:Y:S01]  /*0940*/  USHF.R.S32.HI UR4, URZ, 0x1f, UR7 ;  /* 0x0000001fff047899 */ /* 0x000fe20008011407 */
[----:B------:R-:W-:Y:S01]  /*0950*/  IMAD.WIDE.U32 R12, R12, UR25, R6 ;  /* 0x000000190c0c7c25 */ /* 0x000fe2000f8e0006 */
[----:B------:R-:W-:Y:S01]  /*0960*/  USEL UR7, UR7, URZ, UP1 ;  /* 0x000000ff07077287 */ /* 0x000fe20008800000 */
[----:B------:R-:W-:Y:S01]  /*0970*/  ISETP.GE.AND P1, PT, R4, UR24, PT ;  /* 0x0000001804007c0c */ /* 0x000fe2000bf26270 */
[----:B------:R-:W-:Y:S01]  /*0980*/  USEL UR4, UR4, URZ, UP1 ;  /* 0x000000ff04047287 */ /* 0x000fe20008800000 */
[----:B------:R-:W-:Y:S01]  /*0990*/  IMAD R15, R15, UR25, R13 ;  /* 0x000000190f0f7c24 */ /* 0x000fe2000f8e020d */
[----:B------:R-:W-:Y:S01]  /*09a0*/  USHF.R.S32.HI UR5, URZ, 0x1f, UR8 ;  /* 0x0000001fff057899 */ /* 0x000fe20008011408 */
[----:B------:R-:W-:Y:S01]  /*09b0*/  ISETP.GE.AND P0, PT, R2, UR24, PT ;  /* 0x0000001802007c0c */ /* 0x000fe2000bf06270 */
[----:B------:R-:W-:Y:S01]  /*09c0*/  UIADD3 UR7, UP1, UP0, UR22, UR7, UR8 ;  /* 0x0000000716077290 */ /* 0x000fe2000f83e008 */
[----:B------:R-:W-:-:S02]  /*09d0*/  LOP3.LUT R7, R10, 0x20, RZ, 0xfc, !PT ;  /* 0x000000200a077812 */ /* 0x000fc400078efcff */
[----:B------:R-:W-:Y:S01]  /*09e0*/  LOP3.LUT R6, R10, 0x40, RZ, 0xfc, !PT ;  /* 0x000000400a067812 */ /* 0x000fe200078efcff */
[----:B------:R-:W-:Y:S01]  /*09f0*/  UIADD3.X UR10, UPT, UPT, UR10, UR4, UR5, UP1, UP0 ;  /* 0x000000040a0a7290 */ /* 0x000fe20008fe0405 */
[----:B------:R-:W-:Y:S11]  /*0a00*/  @P3 BRA `(.L_x_62) ;  /* 0x0000000000403947 */ /* 0x000ff60003800000 */
[----:B------:R-:W1:Y:S01]  /*0a10*/  LDCU.64 UR4, c[0x0][0x408] ;  /* 0x00008100ff0477ac */ /* 0x000e620008000a00 */
[----:B------:R-:W-:Y:S01]  /*0a20*/  IMAD.MOV.U32 R14, RZ, RZ, R12 ;  /* 0x000000ffff0e7224 */ /* 0x000fe200078e000c */
[----:B------:R-:W2:Y:S01]  /*0a30*/  LDCU UR11, c[0x0][0x440] ;  /* 0x00008800ff0b77ac */ /* 0x000ea20008000800 */
[----:B------:R-:W3:Y:S01]  /*0a40*/  LDCU.64 UR8, c[0x0][0x3f0] ;  /* 0x00007e00ff0877ac */ /* 0x000ee20008000a00 */
[----:B-1----:R-:W-:Y:S02]  /*0a50*/  IMAD R3, R17, UR4, RZ ;  /* 0x0000000411037c24 */ /* 0x002fe4000f8e02ff */
[----:B------:R-:W-:Y:S01]  /*0a60*/  IMAD.WIDE.U32 R18, R16, UR4, R14 ;  /* 0x0000000410127c25 */ /* 0x000fe2000f8e000e */
[----:B--2---:R-:W-:-:S03]  /*0a70*/  ISETP.GE.AND P6, PT, R10, UR11, PT ;  /* 0x0000000b0a007c0c */ /* 0x004fc6000bfc6270 */
[----:B------:R-:W-:Y:S01]  /*0a80*/  IMAD R0, R16, UR5, R3 ;  /* 0x0000000510007c24 */ /* 0x000fe2000f8e0203 */
[----:B------:R-:W-:Y:S02]  /*0a90*/  ISETP.GE.AND P5, PT, R7, UR11, PT ;  /* 0x0000000b07007c0c */ /* 0x000fe4000bfa6270 */
[----:B------:R-:W-:Y:S01]  /*0aa0*/  ISETP.GE.AND P4, PT, R6, UR11, PT ;  /* 0x0000000b06007c0c */ /* 0x000fe2000bf86270 */
[----:B------:R-:W-:Y:S01]  /*0ab0*/  IMAD.IADD R0, R19, 0x1, R0 ;  /* 0x0000000113007824 */ /* 0x000fe200078e0200 */
[----:B---3--:R-:W-:-:S04]  /*0ac0*/  LEA R20, P3, R18, UR8, 0x1 ;  /* 0x0000000812147c11 */ /* 0x008fc8000f8608ff */
[----:B------:R-:W-:-:S05]  /*0ad0*/  LEA.HI.X R21, R18, UR9, R0, 0x1, P3 ;  /* 0x0000000912157c11 */ /* 0x000fca00098f0c00 */
[----:B------:R1:W-:Y:S04]  /*0ae0*/  @!P6 STG.E.128 desc[UR26][R20.64], RZ ;  /* 0x000000ff1400e986 */ /* 0x0003e8000c101d1a */
[----:B------:R1:W-:Y:S04]  /*0af0*/  @!P5 STG.E.128 desc[UR26][R20.64+0x40], RZ ;  /* 0x000040ff1400d986 */ /* 0x0003e8000c101d1a */
[----:B------:R1:W-:Y:S02]  /*0b00*/  @!P4 STG.E.128 desc[UR26][R20.64+0x80], RZ ;  /* 0x000080ff1400c986 */ /* 0x0003e4000c101d1a */
.L_x_62:
[----:B------:R-:W-:Y:S05]  /*0b10*/  BSYNC.RECONVERGENT B0 ;  /* 0x0000000000007941 */ /* 0x000fea0003800200 */
.L_x_61:
[----:B------:R-:W-:Y:S01]  /*0b20*/  BSSY.RECONVERGENT B0, `(.L_x_63) ;  /* 0x0000016000007945 */ /* 0x000fe20003800200 */
[----:B------:R-:W-:-:S03]  /*0b30*/  ISETP.NE.AND P3, PT, R10, RZ, PT ;  /* 0x000000ff0a00720c */ /* 0x000fc60003f65270 */
[----:B------:R-:W-:Y:S10]  /*0b40*/  @P2 BRA `(.L_x_64) ;  /* 0x00000000004c2947 */ /* 0x000ff40003800000 */
[----:B------:R-:W2:Y:S01]  /*0b50*/  LDCU.64 UR8, c[0x0][0x408] ;  /* 0x00008100ff0877ac */ /* 0x000ea20008000a00 */
[----:B------:R-:W-:Y:S01]  /*0b60*/  IADD3 R3, P2, PT, R16, 0x20, RZ ;  /* 0x0000002010037810 */ /* 0x000fe20007f5e0ff */
[----:B------:R-:W-:Y:S01]  /*0b70*/  IMAD.MOV.U32 R18, RZ, RZ, R12 ;  /* 0x000000ffff127224 */ /* 0x000fe200078e000c */
[----:B------:R-:W-:Y:S01]  /*0b80*/  MOV R19, R15 ;  /* 0x0000000f00137202 */ /* 0x000fe20000000f00 */
[----:B------:R-:W3:Y:S02]  /*0b90*/  LDCU UR11, c[0x0][0x440] ;  /* 0x00008800ff0b77ac */ /* 0x000ee40008000800 */
[----:B------:R-:W-:Y:S01]  /*0ba0*/  IMAD.X R0, RZ, RZ, R17, P2 ;  /* 0x000000ffff007224 */ /* 0x000fe200010e0611 */
[----:B------:R-:W1:Y:S03]  /*0bb0*/  LDCU.64 UR4, c[0x0][0x3f0] ;  /* 0x00007e00ff0477ac */ /* 0x000e660008000a00 */
[----:B--2---:R-:W-:-:S02]  /*0bc0*/  IMAD R0, R0, UR8, RZ ;  /* 0x0000000800007c24 */ /* 0x004fc4000f8e02ff */
[----:B------:R-:W-:Y:S01]  /*0bd0*/  IMAD.WIDE.U32 R18, R3, UR8, R18 ;  /* 0x0000000803127c25 */ /* 0x000fe2000f8e0012 */
[----:B---3--:R-:W-:-:S03]  /*0be0*/  ISETP.GE.AND P5, PT, R10, UR11, PT ;  /* 0x0000000b0a007c0c */ /* 0x008fc6000bfa6270 */
[----:B------:R-:W-:Y:S01]  /*0bf0*/  IMAD R0, R3, UR9, R0 ;  /* 0x0000000903007c24 */ /* 0x000fe2000f8e0200 */
[----:B------:R-:W-:Y:S02]  /*0c00*/  ISETP.GE.AND P4, PT, R7, UR11, PT ;  /* 0x0000000b07007c0c */ /* 0x000fe4000bf86270 */
[----:B------:R-:W-:Y:S01]  /*0c10*/  ISETP.GE.AND P2, PT, R6, UR11, PT ;  /* 0x0000000b06007c0c */ /* 0x000fe2000bf46270 */
[----:B------:R-:W-:Y:S01]  /*0c20*/  IMAD.IADD R0, R19, 0x1, R0 ;  /* 0x0000000113007824 */ /* 0x000fe200078e0200 */
[----:B-1----:R-:W-:-:S04]  /*0c30*/  LEA R20, P6, R18, UR4, 0x1 ;  /* 0x0000000412147c11 */ /* 0x002fc8000f8c08ff */
[----:B------:R-:W-:-:S05]  /*0c40*/  LEA.HI.X R21, R18, UR5, R0, 0x1, P6 ;  /* 0x0000000512157c11 */ /* 0x000fca000b0f0c00 */
[----:B------:R2:W-:Y:S04]  /*0c50*/  @!P5 STG.E.128 desc[UR26][R20.64], RZ ;  /* 0x000000ff1400d986 */ /* 0x0005e8000c101d1a */
[----:B------:R2:W-:Y:S04]  /*0c60*/  @!P4 STG.E.128 desc[UR26][R20.64+0x40], RZ ;  /* 0x000040ff1400c986 */ /* 0x0005e8000c101d1a */
[----:B------:R2:W-:Y:S02]  /*0c70*/  @!P2 STG.E.128 desc[UR26][R20.64+0x80], RZ ;  /* 0x000080ff1400a986 */ /* 0x0005e4000c101d1a */
.L_x_64:
[----:B------:R-:W-:Y:S05]  /*0c80*/  BSYNC.RECONVERGENT B0 ;  /* 0x0000000000007941 */ /* 0x000fea0003800200 */
.L_x_63:
[----:B------:R-:W-:Y:S01]  /*0c90*/  BSSY.RECONVERGENT B0, `(.L_x_65) ;  /* 0x0000016000007945 */ /* 0x000fe20003800200 */
[----:B------:R-:W-:-:S03]  /*0ca0*/  ISETP.GE.OR P6, PT, R8, UR24, P3 ;  /* 0x0000001808007c0c */ /* 0x000fc60009fc6670 */
[----:B------:R-:W-:Y:S10]  /*0cb0*/  @P1 BRA `(.L_x_66) ;  /* 0x00000000004c1947 */ /* 0x000ff40003800000 */
[----:B------:R-:W3:Y:S01]  /*0cc0*/  LDCU.64 UR8, c[0x0][0x408] ;  /* 0x00008100ff0877ac */ /* 0x000ee20008000a00 */
[----:B------:R-:W-:Y:S01]  /*0cd0*/  IADD3 R3, P1, PT, R16, 0x40, RZ ;  /* 0x0000004010037810 */ /* 0x000fe20007f3e0ff */
[----:B------:R-:W-:Y:S01]  /*0ce0*/  IMAD.MOV.U32 R18, RZ, RZ, R12 ;  /* 0x000000ffff127224 */ /* 0x000fe200078e000c */
[----:B------:R-:W-:Y:S01]  /*0cf0*/  MOV R19, R15 ;  /* 0x0000000f00137202 */ /* 0x000fe20000000f00 */
[----:B------:R-:W4:Y:S02]  /*0d00*/  LDCU UR11, c[0x0][0x440] ;  /* 0x00008800ff0b77ac */ /* 0x000f240008000800 */
[----:B------:R-:W-:Y:S01]  /*0d10*/  IMAD.X R0, RZ, RZ, R17, P1 ;  /* 0x000000ffff007224 */ /* 0x000fe200008e0611 */
[----:B------:R-:W1:Y:S03]  /*0d20*/  LDCU.64 UR4, c[0x0][0x3f0] ;  /* 0x00007e00ff0477ac */ /* 0x000e660008000a00 */
[----:B---3--:R-:W-:-:S02]  /*0d30*/  IMAD R0, R0, UR8, RZ ;  /* 0x0000000800007c24 */ /* 0x008fc4000f8e02ff */
[----:B------:R-:W-:Y:S01]  /*0d40*/  IMAD.WIDE.U32 R18, R3, UR8, R18 ;  /* 0x0000000803127c25 */ /* 0x000fe2000f8e0012 */
[----:B----4-:R-:W-:-:S03]  /*0d50*/  ISETP.GE.AND P4, PT, R10, UR11, PT ;  /* 0x0000000b0a007c0c */ /* 0x010fc6000bf86270 */
[----:B------:R-:W-:Y:S01]  /*0d60*/  IMAD R0, R3, UR9, R0 ;  /* 0x0000000903007c24 */ /* 0x000fe2000f8e0200 */
[----:B------:R-:W-:Y:S02]  /*0d70*/  ISETP.GE.AND P2, PT, R7, UR11, PT ;  /* 0x0000000b07007c0c */ /* 0x000fe4000bf46270 */
[----:B------:R-:W-:Y:S01]  /*0d80*/  ISETP.GE.AND P1, PT, R6, UR11, PT ;  /* 0x0000000b06007c0c */ /* 0x000fe2000bf26270 */
[----:B------:R-:W-:Y:S01]  /*0d90*/  IMAD.IADD R0, R19, 0x1, R0 ;  /* 0x0000000113007824 */ /* 0x000fe200078e0200 */
[----:B-12---:R-:W-:-:S04]  /*0da0*/  LEA R20, P5, R18, UR4, 0x1 ;  /* 0x0000000412147c11 */ /* 0x006fc8000f8a08ff */
[----:B------:R-:W-:-:S05]  /*0db0*/  LEA.HI.X R21, R18, UR5, R0, 0x1, P5 ;  /* 0x0000000512157c11 */ /* 0x000fca000a8f0c00 */
[----:B------:R3:W-:Y:S04]  /*0dc0*/  @!P4 STG.E.128 desc[UR26][R20.64], RZ ;  /* 0x000000ff1400c986 */ /* 0x0007e8000c101d1a */
[----:B------:R3:W-:Y:S04]  /*0dd0*/  @!P2 STG.E.128 desc[UR26][R20.64+0x40], RZ ;  /* 0x000040ff1400a986 */ /* 0x0007e8000c101d1a */
[----:B------:R3:W-:Y:S02]  /*0de0*/  @!P1 STG.E.128 desc[UR26][R20.64+0x80], RZ ;  /* 0x000080ff14009986 */ /* 0x0007e4000c101d1a */
.L_x_66:
[----:B------:R-:W-:Y:S05]  /*0df0*/  BSYNC.RECONVERGENT B0 ;  /* 0x0000000000007941 */ /* 0x000fea0003800200 */
.L_x_65:
[----:B------:R-:W-:Y:S01]  /*0e00*/  BSSY.RECONVERGENT B0, `(.L_x_67) ;  /* 0x0000017000007945 */ /* 0x000fe20003800200 */
[----:B------:R-:W-:Y:S02]  /*0e10*/  ISETP.GE.OR P5, PT, R5, UR24, P3 ;  /* 0x0000001805007c0c */ /* 0x000fe40009fa6670 */
[----:B------:R-:W-:Y:S02]  /*0e20*/  ISETP.GE.OR P4, PT, R4, UR24, P3 ;  /* 0x0000001804007c0c */ /* 0x000fe40009f86670 */
[----:B------:R-:W-:Y:S01]  /*0e30*/  ISETP.GE.OR P3, PT, R2, UR24, P3 ;  /* 0x0000001802007c0c */ /* 0x000fe20009f66670 */
[----:B------:R-:W-:-:S12]  /*0e40*/  @P0 BRA `(.L_x_68) ;  /* 0x0000000000480947 */ /* 0x000fd80003800000 */
[----:B------:R-:W4:Y:S01]  /*0e50*/  LDCU.64 UR8, c[0x0][0x408] ;  /* 0x00008100ff0877ac */ /* 0x000f220008000a00 */
[----:B------:R-:W-:Y:S01]  /*0e60*/  IADD3 R0, P0, PT, R16, 0x60, RZ ;  /* 0x0000006010007810 */ /* 0x000fe20007f1e0ff */
[----:B------:R-:W-:Y:S01]  /*0e70*/  IMAD.MOV.U32 R13, RZ, RZ, R15 ;  /* 0x000000ffff0d7224 */ /* 0x000fe200078e000f */
[----:B------:R-:W5:Y:S03]  /*0e80*/  LDCU.64 UR4, c[0x0][0x3f0] ;  /* 0x00007e00ff0477ac */ /* 0x000f660008000a00 */
[----:B------:R-:W-:Y:S01]  /*0e90*/  IMAD.X R3, RZ, RZ, R17, P0 ;  /* 0x000000ffff037224 */ /* 0x000fe200000e0611 */
[----:B------:R-:W1:Y:S03]  /*0ea0*/  LDCU UR11, c[0x0][0x440] ;  /* 0x00008800ff0b77ac */ /* 0x000e660008000800 */
[----:B----4-:R-:W-:-:S02]  /*0eb0*/  IMAD R3, R3, UR8, RZ ;  /* 0x0000000803037c24 */ /* 0x010fc4000f8e02ff */
[----:B------:R-:W-:-:S04]  /*0ec0*/  IMAD.WIDE.U32 R12, R0, UR8, R12 ;  /* 0x00000008000c7c25 */ /* 0x000fc8000f8e000c */
[----:B------:R-:W-:Y:S01]  /*0ed0*/  IMAD R3, R0, UR9, R3 ;  /* 0x0000000900037c24 */ /* 0x000fe2000f8e0203 */
[----:B-----5:R-:W-:Y:S02]  /*0ee0*/  LEA R14, P0, R12, UR4, 0x1 ;  /* 0x000000040c0e7c11 */ /* 0x020fe4000f8008ff */
[----:B-1----:R-:W-:Y:S01]  /*0ef0*/  ISETP.GE.AND P2, PT, R10, UR11, PT ;  /* 0x0000000b0a007c0c */ /* 0x002fe2000bf46270 */
[----:B------:R-:W-:Y:S01]  /*0f00*/  IMAD.IADD R3, R13, 0x1, R3 ;  /* 0x000000010d037824 */ /* 0x000fe200078e0203 */
[----:B------:R-:W-:-:S04]  /*0f10*/  ISETP.GE.AND P1, PT, R7, UR11, PT ;  /* 0x0000000b07007c0c */ /* 0x000fc8000bf26270 */
[----:B------:R-:W-:Y:S02]  /*0f20*/  LEA.HI.X R15, R12, UR5, R3, 0x1, P0 ;  /* 0x000000050c0f7c11 */ /* 0x000fe400080f0c03 */
[----:B------:R-:W-:-:S05]  /*0f30*/  ISETP.GE.AND P0, PT, R6, UR11, PT ;  /* 0x0000000b06007c0c */ /* 0x000fca000bf06270 */
[----:B------:R4:W-:Y:S04]  /*0f40*/  @!P2 STG.E.128 desc[UR26][R14.64], RZ ;  /* 0x000000ff0e00a986 */ /* 0x0009e8000c101d1a */
[----:B------:R4:W-:Y:S04]  /*0f50*/  @!P1 STG.E.128 desc[UR26][R14.64+0x40], RZ ;  /* 0x000040ff0e009986 */ /* 0x0009e8000c101d1a */
[----:B------:R4:W-:Y:S02]  /*0f60*/  @!P0 STG.E.128 desc[UR26][R14.64+0x80], RZ ;  /* 0x000080ff0e008986 */ /* 0x0009e4000c101d1a */
.L_x_68:
[----:B------:R-:W-:Y:S05]  /*0f70*/  BSYNC.RECONVERGENT B0 ;  /* 0x0000000000007941 */ /* 0x000fea0003800200 */
.L_x_67:
[----:B------:R-:W-:Y:S04]  /*0f80*/  BSSY.RECONVERGENT B0, `(.L_x_69) ;  /* 0x000000a000007945 */ /* 0x000fe80003800200 */
[----:B------:R-:W-:Y:S05]  /*0f90*/  @P6 BRA `(.L_x_70) ;  /* 0x0000000000206947 */ /* 0x000fea0003800000 */
[----:B------:R-:W5:Y:S01]  /*0fa0*/  LDCU.64 UR4, c[0x0][0x420] ;  /* 0x00008400ff0477ac */ /* 0x000f620008000a00 */
[----:B------:R-:W-:-:S05]  /*0fb0*/  IMAD R0, R8, UR6, RZ ;  /* 0x0000000608007c24 */ /* 0x000fca000f8e02ff */
[----:B------:R-:W-:-:S04]  /*0fc0*/  IADD3 R3, P0, PT, R0, UR7, RZ ;  /* 0x0000000700037c10 */ /* 0x000fc8000ff1e0ff */
[----:B------:R-:W-:Y:S02]  /*0fd0*/  LEA.HI.X.SX32 R0, R0, UR10, 0x1, P0 ;  /* 0x0000000a00007c11 */ /* 0x000fe400080f0eff */
[----:B-----5:R-:W-:-:S04]  /*0fe0*/  LEA R6, P0, R3, UR4, 0x2 ;  /* 0x0000000403067c11 */ /* 0x020fc8000f8010ff */
[----:B------:R-:W-:Y:S01]  /*0ff0*/  LEA.HI.X R7, R3, UR5, R0, 0x2, P0 ;  /* 0x0000000503077c11 */ /* 0x000fe200080f1400 */
[----:B------:R-:W-:-:S05]  /*1000*/  IMAD.MOV.U32 R3, RZ, RZ, 0x7f800000 ;  /* 0x7f800000ff037424 */ /* 0x000fca00078e00ff */
[----:B------:R1:W-:Y:S03]  /*1010*/  STG.E desc[UR26][R6.64], R3 ;  /* 0x0000000306007986 */ /* 0x0003e6000c10191a */
.L_x_70:
[----:B------:R-:W-:Y:S05]  /*1020*/  BSYNC.RECONVERGENT B0 ;  /* 0x0000000000007941 */ /* 0x000fea0003800200 */
.L_x_69:
[----:B------:R-:W-:Y:S04]  /*1030*/  BSSY.RECONVERGENT B0, `(.L_x_71) ;  /* 0x000000a000007945 */ /* 0x000fe80003800200 */
[----:B------:R-:W-:Y:S05]  /*1040*/  @P5 BRA `(.L_x_72) ;  /* 0x0000000000205947 */ /* 0x000fea0003800000 */
[----:B------:R-:W5:Y:S01]  /*1050*/  LDCU.64 UR4, c[0x0][0x420] ;  /* 0x00008400ff0477ac */ /* 0x000f620008000a00 */
[----:B------:R-:W-:-:S05]  /*1060*/  IMAD R0, R5, UR6, RZ ;  /* 0x0000000605007c24 */ /* 0x000fca000f8e02ff */
[----:B-1----:R-:W-:-:S04]  /*1070*/  IADD3 R3, P0, PT, R0, UR7, RZ ;  /* 0x0000000700037c10 */ /* 0x002fc8000ff1e0ff */
[----:B------:R-:W-:Y:S02]  /*1080*/  LEA.HI.X.SX32 R0, R0, UR10, 0x1, P0 ;  /* 0x0000000a00007c11 */ /* 0x000fe400080f0eff */
[----:B-----5:R-:W-:-:S04]  /*1090*/  LEA R6, P0, R3, UR4, 0x2 ;  /* 0x0000000403067c11 */ /* 0x020fc8000f8010ff */
[----:B------:R-:W-:Y:S01]  /*10a0*/  LEA.HI.X R7, R3, UR5, R0, 0x2, P0 ;  /* 0x0000000503077c11 */ /* 0x000fe200080f1400 */
[----:B------:R-:W-:-:S05]  /*10b0*/  IMAD.MOV.U32 R3, RZ, RZ, 0x7f800000 ;  /* 0x7f800000ff037424 */ /* 0x000fca00078e00ff */
[----:B------:R1:W-:Y:S03]  /*10c0*/  STG.E desc[UR26][R6.64], R3 ;  /* 0x0000000306007986 */ /* 0x0003e6000c10191a */
.L_x_72:
[----:B------:R-:W-:Y:S05]  /*10d0*/  BSYNC.RECONVERGENT B0 ;  /* 0x0000000000007941 */ /* 0x000fea0003800200 */
.L_x_71:
        /* <DEDUP_REMOVED lines=10> */
.L_x_74:
[----:B------:R-:W-:Y:S05]  /*1180*/  BSYNC.RECONVERGENT B0 ;  /* 0x0000000000007941 */ /* 0x000fea0003800200 */
.L_x_73:
[----:B------:R-:W-:Y:S05]  /*1190*/  @P3 EXIT ;  /* 0x000000000000394d */ /* 0x000fea0003800000 */
[----:B------:R-:W5:Y:S01]  /*11a0*/  LDCU.64 UR4, c[0x0][0x420] ;  /* 0x00008400ff0477ac */ /* 0x000f620008000a00 */
[----:B------:R-:W-:Y:S02]  /*11b0*/  IMAD R0, R2, UR6, RZ ;  /* 0x0000000602007c24 */ /* 0x000fe4000f8e02ff */
[----:B-1----:R-:W-:-:S03]  /*11c0*/  IMAD.MOV.U32 R5, RZ, RZ, 0x7f800000 ;  /* 0x7f800000ff057424 */ /* 0x002fc600078e00ff */
[----:B------:R-:W-:-:S04]  /*11d0*/  IADD3 R3, P0, PT, R0, UR7, RZ ;  /* 0x0000000700037c10 */ /* 0x000fc8000ff1e0ff */
[----:B------:R-:W-:Y:S02]  /*11e0*/  LEA.HI.X.SX32 R0, R0, UR10, 0x1, P0 ;  /* 0x0000000a00007c11 */ /* 0x000fe400080f0eff */
[----:B-----5:R-:W-:-:S04]  /*11f0*/  LEA R2, P0, R3, UR4, 0x2 ;  /* 0x0000000403027c11 */ /* 0x020fc8000f8010ff */
[----:B------:R-:W-:-:S05]  /*1200*/  LEA.HI.X R3, R3, UR5, R0, 0x2, P0 ;  /* 0x0000000503037c11 */ /* 0x000fca00080f1400 */
[----:B------:R-:W-:Y:S01]  /*1210*/  STG.E desc[UR26][R2.64], R5 ;  /* 0x0000000502007986 */ /* 0x000fe2000c10191a */
[----:B------:R-:W-:Y:S05]  /*1220*/  EXIT ;  /* 0x000000000000794d */ /* 0x000fea0003800000 */
.L_x_59:
[----:B------:R-:W-:Y:S02]  /*1230*/  UISETP.NE.AND UP0, UPT, UR18, -0x1, UPT ;  /* 0xffffffff1200788c */ /* 0x000fe4000bf05270 */
[----:B------:R-:W-:-:S09]  /*1240*/  UISETP.NE.AND UP1, UPT, UR14, -0x1, UPT ;  /* 0xffffffff0e00788c */ /* 0x000fd2000bf25270 */
[----:B------:R-:W1:Y:S01]  /*1250*/  @!UP0 LDCU.64 UR6, c[0x0][0x398] ;  /* 0x00007300ff0687ac */ /* 0x000e620008000a00 */
[----:B------:R-:W2:Y:S01]  /*1260*/  @UP0 LDCU.64 UR4, c[0x0][0x3b0] ;  /* 0x00007600ff0407ac */ /* 0x000ea20008000a00 */
[----:B-1----:R-:W-:Y:S02]  /*1270*/  @!UP0 UIMAD.WIDE.U32 UR30, UR19, UR6, URZ ;  /* 0x00000006131e82a5 */ /* 0x002fe4000f8e00ff */
[----:B--2---:R-:W-:Y:S02]  /*1280*/  @UP0 UIMAD.WIDE.U32 UR8, UR18, UR4, URZ ;  /* 0x00000004120802a5 */ /* 0x004fe4000f8e00ff */
[----:B------:R-:W-:Y:S02]  /*1290*/  @!UP0 UIMAD UR28, UR19, UR7, UR31 ;  /* 0x00000007131c82a4 */ /* 0x000fe4000f8e021f */
[----:B------:R-:W-:-:S03]  /*12a0*/  @UP0 UIMAD UR28, UR18, UR5, UR9 ;  /* 0x00000005121c02a4 */ /* 0x000fc6000f8e0209 */
[----:B------:R-:W-:Y:S01]  /*12b0*/  @UP0 UMOV UR30, UR8 ;  /* 0x00000008001e0c82 */ /* 0x000fe20008000000 */
[----:B------:R-:W-:Y:S08]  /*12c0*/  BRA.U UP1, `(.L_x_75) ;  /* 0x00000001012c7547 */ /* 0x000ff0000b800000 */
[----:B------:R-:W1:Y:S01]  /*12d0*/  LDCU.64 UR10, c[0x0][0x3b8] ;  /* 0x00007700ff0a77ac */ /* 0x000e620008000a00 */
[----:B------:R-:W2:Y:S01]  /*12e0*/  LDCU.64 UR4, c[0x0][0x3a0] ;  /* 0x00007400ff0477ac */ /* 0x000ea20008000a00 */
[----:B------:R-:W-:-:S04]  /*12f0*/  USHF.R.S32.HI UR6, URZ, 0x1f, UR12 ;  /* 0x0000001fff067899 */ /* 0x000fc8000801140c */
[----:B-1----:R-:W-:Y:S02]  /*1300*/  UIMAD UR6, UR6, UR10, URZ ;  /* 0x0000000a060672a4 */ /* 0x002fe4000f8e02ff */
[----:B------:R-:W-:Y:S02]  /*1310*/  UIMAD.WIDE.U32 UR8, UR12, UR10, URZ ;  /* 0x0000000a0c0872a5 */ /* 0x000fe4000f8e00ff */
[----:B------:R-:W-:-:S04]  /*1320*/  UIMAD UR6, UR12, UR11, UR6 ;  /* 0x0000000b0c0672a4 */ /* 0x000fc8000f8e0206 */
[----:B------:R-:W-:-:S03]  /*1330*/  UIADD3 UR7, UPT, UPT, UR9, UR6, URZ ;  /* 0x0000000609077290 */ /* 0x000fc6000fffe0ff */
[----:B------:R-:W-:Y:S02]  /*1340*/  UMOV UR6, UR8 ;  /* 0x0000000800067c82 */ /* 0x000fe40008000000 */
[----:B--2---:R-:W-:-:S04]  /*1350*/  UIMAD.WIDE.U32 UR6, UR19, UR4, UR6 ;  /* 0x00000004130672a5 */ /* 0x004fc8000f8e0006 */
[----:B------:R-:W-:Y:S01]  /*1360*/  UIMAD UR13, UR19, UR5, UR7 ;  /* 0x00000005130d72a4 */ /* 0x000fe2000f8e0207 */
[----:B------:R-:W-:Y:S05]  /*1370*/  BRA `(.L_x_76) ;  /* 0x0000000000147947 */ /* 0x000fea0003800000 */
.L_x_75:
[----:B------:R-:W1:Y:S01]  /*1380*/  LDCU.64 UR10, c[0x0][0x3b8] ;  /* 0x00007700ff0a77ac */ /* 0x000e620008000a00 */
[----:B------:R-:W-:-:S04]  /*1390*/  UIADD3 UR13, UPT, UPT, UR12, UR14, URZ ;  /* 0x0000000e0c0d7290 */ /* 0x000fc8000fffe0ff */
[----:B-1----:R-:W-:Y:S02]  /*13a0*/  UIMAD.WIDE.U32 UR6, UR13, UR10, URZ ;  /* 0x0000000a0d0672a5 */ /* 0x002fe4000f8e00ff */
[----:B------:R-:W-:-:S04]  /*13b0*/  UIMAD UR13, UR13, UR11, URZ ;  /* 0x0000000b0d0d72a4 */ /* 0x000fc8000f8e02ff */
[----:B------:R-:W-:Y:S02]  /*13c0*/  UIADD3 UR13, UPT, UPT, UR7, UR13, URZ ;  /* 0x0000000d070d7290 */ /* 0x000fe4000fffe0ff */
.L_x_76:
[----:B------:R-:W1:Y:S01]  /*13d0*/  LDC R0, c[0x0][0x3e8] ;  /* 0x0000fa00ff007b82 */ /* 0x000e620000000800 */
[----:B------:R-:W2:Y:S01]  /*13e0*/  S2R R2, SR_CTAID.Z ;  /* 0x0000000000027919 */ /* 0x000ea20000002700 */
[----:B-1----:R-:W-:-:S04]  /*13f0*/  IABS R4, R0 ;  /* 0x0000000000047213 */ /* 0x002fc80000000000 */
[----:B------:R-:W1:Y:S01]  /*1400*/  I2F.RP R5, R4 ;  /* 0x0000000400057306 */ /* 0x000e620000209400 */
[----:B--2---:R-:W-:-:S07]  /*1410*/  IABS R2, R2 ;  /* 0x0000000200027213 */ /* 0x004fce0000000000 */
[----:B-1----:R-:W1:Y:S02]  /*1420*/  MUFU.RCP R6, R5 ;  /* 0x0000000500067308 */ /* 0x002e640000001000 */
[----:B-1----:R-:W-:-:S06]  /*1430*/  VIADD R6, R6, 0xffffffe ;  /* 0x0ffffffe06067836 */ /* 0x002fcc0000000000 */
[----:B------:R-:W1:Y:S02]  /*1440*/  F2I.FTZ.U32.TRUNC.NTZ R7, R6 ;  /* 0x0000000600077305 */ /* 0x000e64000021f000 */
[----:B-1----:R-:W-:Y:S01]  /*1450*/  IMAD.MOV R3, RZ, RZ, -R7 ;  /* 0x000000ffff037224 */ /* 0x002fe200078e0a07 */
[----:B------:R-:W-:-:S03]  /*1460*/  MOV R6, RZ ;  /* 0x000000ff00067202 */ /* 0x000fc60000000f00 */
[----:B------:R-:W-:-:S04]  /*1470*/  IMAD R3, R3, R4, RZ ;  /* 0x0000000403037224 */ /* 0x000fc800078e02ff */
[----:B------:R-:W-:-:S06]  /*1480*/  IMAD.HI.U32 R3, R7, R3, R6 ;  /* 0x0000000307037227 */ /* 0x000fcc00078e0006 */
[----:B------:R-:W-:-:S04]  /*1490*/  IMAD.HI.U32 R5, R3, R2, RZ ;  /* 0x0000000203057227 */ /* 0x000fc800078e00ff */
[----:B------:R-:W-:-:S04]  /*14a0*/  IMAD.MOV R3, RZ, RZ, -R5 ;  /* 0x000000ffff037224 */ /* 0x000fc800078e0a05 */
[----:B------:R-:W-:Y:S01]  /*14b0*/  IMAD R3, R4, R3, R2 ;  /* 0x0000000304037224 */ /* 0x000fe200078e0202 */
[----:B------:R-:W-:-:S04]  /*14c0*/  LOP3.LUT R2, R0, UR25, RZ, 0x3c, !PT ;  /* 0x0000001900027c12 */ /* 0x000fc8000f8e3cff */
[----:B------:R-:W-:Y:S02]  /*14d0*/  ISETP.GT.U32.AND P1, PT, R4, R3, PT ;  /* 0x000000030400720c */ /* 0x000fe40003f24070 */
[----:B------:R-:W-:-:S11]  /*14e0*/  ISETP.GE.AND P0, PT, R2, RZ, PT ;  /* 0x000000ff0200720c */ /* 0x000fd60003f06270 */
[-C--:B------:R-:W-:Y:S01]  /*14f0*/  @!P1 IADD3 R3, PT, PT, R3, -R4.reuse, RZ ;  /* 0x8000000403039210 */ /* 0x080fe20007ffe0ff */
[----:B------:R-:W-:Y:S01]  /*1500*/  @!P1 VIADD R5, R5, 0x1 ;  /* 0x0000000105059836 */ /* 0x000fe20000000000 */
[----:B------:R-:W-:Y:S02]  /*1510*/  ISETP.NE.AND P1, PT, R0, RZ, PT ;  /* 0x000000ff0000720c */ /* 0x000fe40003f25270 */
[----:B------:R-:W-:-:S13]  /*1520*/  ISETP.GE.U32.AND P2, PT, R3, R4, PT ;  /* 0x000000040300720c */ /* 0x000fda0003f46070 */
[----:B------:R-:W-:-:S05]  /*1530*/  @P2 IADD3 R5, PT, PT, R5, 0x1, RZ ;  /* 0x0000000105052810 */ /* 0x000fca0007ffe0ff */
[----:B------:R-:W-:-:S05]  /*1540*/  IMAD.MOV.U32 R2, RZ, RZ, R5 ;  /* 0x000000ffff027224 */ /* 0x000fca00078e0005 */
[----:B------:R-:W-:Y:S02]  /*1550*/  @!P0 IADD3 R2, PT, PT, -R2, RZ, RZ ;  /* 0x000000ff02028210 */ /* 0x000fe40007ffe1ff */
[----:B------:R-:W-:Y:S01]  /*1560*/  @!P1 LOP3.LUT R2, RZ, R0, RZ, 0x33, !PT ;  /* 0x00000000ff029212 */ /* 0x000fe200078e33ff */
[----:B------:R-:W-:Y:S05]  /*1570*/  BRA.U UP1, `(.L_x_77) ;  /* 0x00000001012c7547 */ /* 0x000fea000b800000 */
[----:B------:R-:W1:Y:S01]  /*1580*/  LDCU.64 UR8, c[0x0][0x3c0] ;  /* 0x00007800ff0877ac */ /* 0x000e620008000a00 */
[----:B------:R-:W2:Y:S01]  /*1590*/  LDCU.64 UR4, c[0x0][0x3a8] ;  /* 0x00007500ff0477ac */ /* 0x000ea20008000a00 */
[----:B------:R-:W-:-:S04]  /*15a0*/  USHF.R.S32.HI UR7, URZ, 0x1f, UR12 ;  /* 0x0000001fff077899 */ /* 0x000fc8000801140c */
[----:B-1----:R-:W-:Y:S02]  /*15b0*/  UIMAD UR7, UR7, UR8, URZ ;  /* 0x00000008070772a4 */ /* 0x002fe4000f8e02ff */
[----:B------:R-:W-:Y:S02]  /*15c0*/  UIMAD.WIDE.U32 UR14, UR12, UR8, URZ ;  /* 0x000000080c0e72a5 */ /* 0x000fe4000f8e00ff */
[----:B------:R-:W-:-:S04]  /*15d0*/  UIMAD UR7, UR12, UR9, UR7 ;  /* 0x000000090c0772a4 */ /* 0x000fc8000f8e0207 */
[----:B------:R-:W-:-:S04]  /*15e0*/  UIADD3 UR15, UPT, UPT, UR15, UR7, URZ ;  /* 0x000000070f0f7290 */ /* 0x000fc8000fffe0ff */
[----:B--2---:R-:W-:-:S04]  /*15f0*/  UIMAD.WIDE.U32 UR14, UR19, UR4, UR14 ;  /* 0x00000004130e72a5 */ /* 0x004fc8000f8e000e */
[----:B------:R-:W-:-:S03]  /*1600*/  UIMAD UR12, UR19, UR5, UR15 ;  /* 0x00000005130c72a4 */ /* 0x000fc6000f8e020f */
[----:B------:R-:W-:Y:S01]  /*1610*/  UMOV UR4, UR14 ;  /* 0x0000000e00047c82 */ /* 0x000fe20008000000 */
[----:B------:R-:W-:Y:S08]  /*1620*/  BRA `(.L_x_78) ;  /* 0x0000000000147947 */ /* 0x000ff00003800000 */
.L_x_77:
[----:B------:R-:W1:Y:S01]  /*1630*/  LDCU.64 UR8, c[0x0][0x3c0] ;  /* 0x00007800ff0877ac */ /* 0x000e620008000a00 */
[----:B------:R-:W-:-:S04]  /*1640*/  UIADD3 UR12, UPT, UPT, UR12, UR14, URZ ;  /* 0x0000000e0c0c7290 */ /* 0x000fc8000fffe0ff */
[----:B-1----:R-:W-:Y:S02]  /*1650*/  UIMAD.WIDE.U32 UR4, UR12, UR8, URZ ;  /* 0x000000080c0472a5 */ /* 0x002fe4000f8e00ff */
[----:B------:R-:W-:-:S04]  /*1660*/  UIMAD UR12, UR12, UR9, URZ ;  /* 0x000000090c0c72a4 */ /* 0x000fc8000f8e02ff */
[----:B------:R-:W-:-:S12]  /*1670*/  UIADD3 UR12, UPT, UPT, UR5, UR12, URZ ;  /* 0x0000000c050c7290 */ /* 0x000fd8000fffe0ff */
.L_x_78:
[----:B------:R-:W-:Y:S01]  /*1680*/  IMAD.SHL.U32 R230, R217, 0x8, RZ ;  /* 0x00000008d9e67824 */ /* 0x000fe200078e00ff */
[--C-:B------:R-:W-:Y:S01]  /*1690*/  SHF.R.U32.HI R8, RZ, 0x2, R217.reuse ;  /* 0x00000002ff087819 */ /* 0x100fe200000116d9 */
[----:B------:R-:W1:Y:S01]  /*16a0*/  LDCU.64 UR14, c[0x0][0x390] ;  /* 0x00007200ff0e77ac */ /* 0x000e620008000a00 */
[----:B------:R-:W-:Y:S01]  /*16b0*/  SHF.R.S32.HI R5, RZ, 0x1f, R2 ;  /* 0x0000001fff057819 */ /* 0x000fe20000011402 */
[----:B------:R-:W2:Y:S01]  /*16c0*/  S2R R7, SR_CTAID.X ;  /* 0x0000000000077919 */ /* 0x000ea20000002500 */
[C---:B------:R-:W-:Y:S01]  /*16d0*/  LOP3.LUT R225, R230.reuse, 0x18, RZ, 0xc0, !PT ;  /* 0x00000018e6e17812 */ /* 0x040fe200078ec0ff */
[----:B------:R-:W3:Y:S01]  /*16e0*/  S2UR UR29, SR_CgaCtaId ;  /* 0x00000000001d79c3 */ /* 0x000ee20000008800 */
[----:B------:R-:W-:Y:S01]  /*16f0*/  LOP3.LUT R0, R230, 0xd8, RZ, 0xc0, !PT ;  /* 0x000000d8e6007812 */ /* 0x000fe200078ec0ff */
[----:B------:R-:W4:Y:S01]  /*1700*/  LDCU.64 UR16, c[0x0][0x388] ;  /* 0x00007100ff1077ac */ /* 0x000f220008000a00 */
[----:B------:R-:W-:Y:S01]  /*1710*/  IADD3 R12, P1, PT, R225, UR6, RZ ;  /* 0x00000006e10c7c10 */ /* 0x000fe2000ff3e0ff */
[----:B------:R-:W-:Y:S01]  /*1720*/  IMAD.SHL.U32 R51, R217, 0x20, RZ ;  /* 0x00000020d9337824 */ /* 0x000fe200078e00ff */
[----:B------:R-:W-:Y:S01]  /*1730*/  IADD3 R16, P0, PT, R225, UR4, RZ ;  /* 0x00000004e1107c10 */ /* 0x000fe2000ff1e0ff */
[----:B------:R-:W5:Y:S01]  /*1740*/  LDCU.128 UR4, c[0x0][0x3d0] ;  /* 0x00007a00ff0477ac */ /* 0x000f620008000c00 */
[----:B------:R-:W-:Y:S01]  /*1750*/  LOP3.LUT R15, R0, 0x18, R217, 0x78, !PT ;  /* 0x00000018000f7812 */ /* 0x000fe200078e78d9 */
[----:B------:R-:W-:Y:S01]  /*1760*/  IMAD.X R13, RZ, RZ, UR13, P1 ;  /* 0x0000000dff0d7e24 */ /* 0x000fe200088e06ff */
[----:B------:R-:W-:Y:S01]  /*1770*/  SHF.L.U32 R220, R217, 0x2, RZ ;  /* 0x00000002d9dc7819 */ /* 0x000fe200000006ff */
[----:B------:R-:W-:Y:S01]  /*1780*/  IMAD.X R17, RZ, RZ, UR12, P0 ;  /* 0x0000000cff117e24 */ /* 0x000fe200080e06ff */
[----:B------:R-:W2:Y:S01]  /*1790*/  LDCU.64 UR12, c[0x0][0x3c8] ;  /* 0x00007900ff0c77ac */ /* 0x000ea20008000a00 */
[C---:B------:R-:W-:Y:S01]  /*17a0*/  IMAD.WIDE.U32 R12, R8.reuse, UR10, R12 ;  /* 0x0000000a080c7c25 */ /* 0x040fe2000f8e000c */
[----:B------:R-:W-:Y:S01]  /*17b0*/  IADD3 R14, P0, PT, R225, UR30, RZ ;  /* 0x0000001ee10e7c10 */ /* 0x000fe2000ff1e0ff */
[----:B------:R-:W-:Y:S01]  /*17c0*/  BSSY.RECONVERGENT B0, `(.L_x_79) ;  /* 0x0000042000007945 */ /* 0x000fe20003800200 */
[----:B------:R-:W-:Y:S01]  /*17d0*/  LOP3.LUT R230, R15, 0x1f20, R230, 0xf8, !PT ;  /* 0x00001f200fe67812 */ /* 0x000fe200078ef8e6 */
[----:B------:R-:W-:Y:S01]  /*17e0*/  IMAD.WIDE.U32 R16, R8, UR8, R16 ;  /* 0x0000000808107c25 */ /* 0x000fe2000f8e0010 */
[----:B------:R-:W-:-:S02]  /*17f0*/  MOV R9, RZ ;  /* 0x000000ff00097202 */ /* 0x000fc40000000f00 */
[----:B------:R-:W-:Y:S01]  /*1800*/  LOP3.LUT R50, R220, 0x18, RZ, 0xc0, !PT ;  /* 0x00000018dc327812 */ /* 0x000fe200078ec0ff */
[C---:B------:R-:W-:Y:S01]  /*1810*/  IMAD R13, R8.reuse, UR11, R13 ;  /* 0x0000000b080d7c24 */ /* 0x040fe2000f8e020d */
[----:B------:R-:W-:Y:S01]  /*1820*/  SHF.L.U32 R221, R217, 0x4, RZ ;  /* 0x00000004d9dd7819 */ /* 0x000fe200000006ff */
[----:B------:R-:W-:Y:S01]  /*1830*/  IMAD R17, R8, UR9, R17 ;  /* 0x0000000908117c24 */ /* 0x000fe2000f8e0211 */
[----:B------:R-:W-:Y:S01]  /*1840*/  LOP3.LUT R50, R50, 0xc0, R51, 0xf8, !PT ;  /* 0x000000c032327812 */ /* 0x000fe200078ef833 */
[----:B-----5:R-:W-:Y:S01]  /*1850*/  IMAD R11, R5, UR4, RZ ;  /* 0x00000004050b7c24 */ /* 0x020fe2000f8e02ff */
[----:B------:R-:W-:Y:S01]  /*1860*/  LOP3.LUT R224, R225, 0x20, RZ, 0xfc, !PT ;  /* 0x00000020e1e07812 */ /* 0x000fe200078efcff */
[----:B------:R-:W-:Y:S01]  /*1870*/  IMAD R5, R5, UR6, RZ ;  /* 0x0000000605057c24 */ /* 0x000fe2000f8e02ff */
[----:B------:R-:W-:Y:S01]  /*1880*/  LOP3.LUT R223, R225, 0x40, RZ, 0xfc, !PT ;  /* 0x00000040e1df7812 */ /* 0x000fe200078efcff */
[C---:B------:R-:W-:Y:S01]  /*1890*/  IMAD R11, R2.reuse, UR5, R11 ;  /* 0x00000005020b7c24 */ /* 0x040fe2000f8e020b */
[----:B------:R-:W-:Y:S01]  /*18a0*/  UMOV UR5, 0x400 ;  /* 0x0000040000057882 */ /* 0x000fe20000000000 */
[C---:B------:R-:W-:Y:S01]  /*18b0*/  IMAD R5, R2.reuse, UR7, R5 ;  /* 0x0000000702057c24 */ /* 0x040fe2000f8e0205 */
[----:B---3--:R-:W-:Y:S01]  /*18c0*/  ULEA UR5, UR29, UR5, 0x18 ;  /* 0x000000051d057291 */ /* 0x008fe2000f8ec0ff */
[----:B------:R-:W-:-:S04]  /*18d0*/  IMAD.WIDE.U32 R12, R2, UR4, R12 ;  /* 0x00000004020c7c25 */ /* 0x000fc8000f8e000c */
[----:B------:R-:W-:Y:S01]  /*18e0*/  IMAD.WIDE.U32 R2, R2, UR6, R16 ;  /* 0x0000000602027c25 */ /* 0x000fe2000f8e0010 */
[----:B------:R-:W-:Y:S02]  /*18f0*/  IADD3 R228, PT, PT, R13, R11, RZ ;  /* 0x0000000b0de47210 */ /* 0x000fe40007ffe0ff */
[----:B----4-:R-:W-:Y:S01]  /*1900*/  LEA R229, P1, R12, UR16, 0x1 ;  /* 0x000000100ce57c11 */ /* 0x010fe2000f8208ff */
[----:B------:R-:W-:Y:S01]  /*1910*/  IMAD.X R15, RZ, RZ, UR28, P0 ;  /* 0x0000001cff0f7e24 */ /* 0x000fe200080e06ff */
[----:B-1----:R-:W-:Y:S01]  /*1920*/  LEA R227, P0, R2, UR14, 0x1 ;  /* 0x0000000e02e37c11 */ /* 0x002fe2000f8008ff */
[----:B------:R-:W-:Y:S01]  /*1930*/  IMAD.IADD R226, R3, 0x1, R5 ;  /* 0x0000000103e27824 */ /* 0x000fe200078e0205 */
[----:B------:R-:W-:Y:S01]  /*1940*/  UIADD3 UR14, UPT, UPT, -UR22, UR24, URZ ;  /* 0x00000018160e7290 */ /* 0x000fe2000fffe1ff */
[----:B--2---:R-:W-:Y:S01]  /*1950*/  IMAD.U32 R10, RZ, RZ, UR12 ;  /* 0x0000000cff0a7e24 */ /* 0x004fe2000f8e00ff */
[----:B------:R-:W-:Y:S01]  /*1960*/  LEA.HI.X R228, R12, UR17, R228, 0x1, P1 ;  /* 0x000000110ce47c11 */ /* 0x000fe200088f0ce4 */
[----:B------:R-:W-:Y:S01]  /*1970*/  IMAD.U32 R13, RZ, RZ, UR13 ;  /* 0x0000000dff0d7e24 */ /* 0x000fe2000f8e00ff */
[----:B------:R-:W-:Y:S01]  /*1980*/  LEA.HI.X R226, R2, UR15, R226, 0x1, P0 ;  /* 0x0000000f02e27c11 */ /* 0x000fe200080f0ce2 */
[----:B------:R-:W-:Y:S01]  /*1990*/  IMAD.WIDE.U32 R10, R10, UR25, R14 ;  /* 0x000000190a0a7c25 */ /* 0x000fe2000f8e000e */
[----:B------:R-:W-:-:S02]  /*19a0*/  ISETP.GE.AND P0, PT, R8, UR14, PT ;  /* 0x0000000e08007c0c */ /* 0x000fc4000bf06270 */
[----:B------:R-:W-:Y:S01]  /*19b0*/  SHF.R.U32.HI R3, RZ, 0x1, R217 ;  /* 0x00000001ff037819 */ /* 0x000fe200000116d9 */
[----:B------:R-:W-:Y:S01]  /*19c0*/  IMAD R13, R13, UR25, R11 ;  /* 0x000000190d0d7c24 */ /* 0x000fe2000f8e020b */
[----:B------:R-:W-:Y:S01]  /*19d0*/  LEA R230, R230, UR5, 0x1 ;  /* 0x00000005e6e67c11 */ /* 0x000fe2000f8e08ff */
[----:B------:R-:W-:-:S08]  /*19e0*/  IMAD.WIDE.U32 R6, R7, 0x80, R8 ;  /* 0x0000008007067825 */ /* 0x000fd000078e0008 */
[----:B------:R-:W-:Y:S05]  /*19f0*/  @P0 BRA `(.L_x_80) ;  /* 0x0000000000780947 */ /* 0x000fea0003800000 */
        /* <DEDUP_REMOVED lines=9> */
[----:B---3--:R-:W-:Y:S01]  /*1a90*/  LEA R4, P2, R14, UR12, 0x1 ;  /* 0x0000000c0e047c11 */ /* 0x008fe2000f8408ff */
[----:B------:R-:W-:-:S05]  /*1aa0*/  IMAD.IADD R0, R15, 0x1, R0 ;  /* 0x000000010f007824 */ /* 0x000fca00078e0200 */
[----:B------:R-:W-:-:S05]  /*1ab0*/  LEA.HI.X R5, R14, UR13, R0, 0x1, P2 ;  /* 0x0000000d0e057c11 */ /* 0x000fca00090f0c00 */
[----:B------:R-:W-:Y:S01]  /*1ac0*/  @!PT LDS RZ, [RZ] ;  /* 0x00000000fffff984 */ /* 0x000fe20000000800 */
[----:B------:R-:W-:Y:S01]  /*1ad0*/  @!PT LDS RZ, [RZ] ;  /* 0x00000000fffff984 */ /* 0x000fe20000000800 */
[----:B------:R-:W-:Y:S01]  /*1ae0*/  @!PT LDS RZ, [RZ] ;  /* 0x00000000fffff984 */ /* 0x000fe20000000800 */
[----:B------:R1:W-:Y:S04]  /*1af0*/  @!P1 LDGSTS.E.BYPASS.LTC128B.128 [R230], desc[UR26][R4.64] ;  /* 0x0000000004e69fae */ /* 0x0003e8000b981a1a */
[----:B------:R1:W-:Y:S04]  /*1b00*/  @P1 STS.128 [R230], RZ ;  /* 0x000000ffe6001388 */ /* 0x0003e80000000c00 */
[----:B------:R-:W-:Y:S01]  /*1b10*/  @!PT LDS RZ, [RZ] ;  /* 0x00000000fffff984 */ /* 0x000fe20000000800 */
[----:B------:R-:W-:Y:S01]  /*1b20*/  @!PT LDS RZ, [RZ] ;  /* 0x00000000fffff984 */ /* 0x000fe20000000800 */
[----:B------:R-:W-:Y:S01]  /*1b30*/  @!PT LDS RZ, [RZ] ;  /* 0x00000000fffff984 */ /* 0x000fe20000000800 */
[----:B------:R1:W-:Y:S04]  /*1b40*/  @!P0 LDGSTS.E.BYPASS.LTC128B.128 [R230+0x2000], desc[UR26][R4.64+0x40] ;  /* 0x0200004004e68fae */ /* 0x0003e8000b981a1a */
[----:B------:R1:W-:Y:S01]  /*1b50*/  @P0 STS.128 [R230+0x2000], RZ ;  /* 0x002000ffe6000388 */ /* 0x0003e20000000c00 */
[----:B------:R-:W-:-:S13]  /*1b60*/  ISETP.GE.AND P0, PT, R223, UR4, PT ;  /* 0x00000004df007c0c */ /* 0x000fda000bf06270 */
[----:B------:R-:W-:Y:S05]  /*1b70*/  @P0 BRA `(.L_x_81) ;  /* 0x0000000000140947 */ /* 0x000fea0003800000 */
[----:B------:R-:W-:Y:S01]  /*1b80*/  @!PT LDS RZ, [RZ] ;  /* 0x00000000fffff984 */ /* 0x000fe20000000800 */
[----:B------:R-:W-:Y:S01]  /*1b90*/  @!PT LDS RZ, [RZ] ;  /* 0x00000000fffff984 */ /* 0x000fe20000000800 */
[----:B------:R-:W-:Y:S01]  /*1ba0*/  @!PT LDS RZ, [RZ] ;  /* 0x00000000fffff984 */ /* 0x000fe20000000800 */
[----:B------:R3:W-:Y:S01]  /*1bb0*/  LDGSTS.E.BYPASS.LTC128B.128 [R230+0x4000], desc[UR26][R4.64+0x80] ;  /* 0x0400008004e67fae */ /* 0x0007e2000b981a1a */
[----:B------:R-:W-:Y:S05]  /*1bc0*/  BRA `(.L_x_80) ;  /* 0x0000000000047947 */ /* 0x000fea0003800000 */
.L_x_81:
[----:B------:R2:W-:Y:S02]  /*1bd0*/  STS.128 [R230+0x4000], RZ ;  /* 0x004000ffe6007388 */ /* 0x0005e40000000c00 */
.L_x_80:
[----:B------:R-:W-:Y:S05]  /*1be0*/  BSYNC.RECONVERGENT B0 ;  /* 0x0000000000007941 */ /* 0x000fea0003800200 */
.L_x_79:
[----:B------:R-:W-:Y:S01]  /*1bf0*/  IADD3 R0, PT, PT, R8, 0x20, RZ ;  /* 0x0000002008007810 */ /* 0x000fe20007ffe0ff */
[----:B------:R-:W-:Y:S03]  /*1c00*/  BSSY.RECONVERGENT B0, `(.L_x_82) ;  /* 0x0000024000007945 */ /* 0x000fe60003800200 */
[----:B------:R-:W-:-:S13]  /*1c10*/  ISETP.GE.AND P0, PT, R0, UR14, PT ;  /* 0x0000000e00007c0c */ /* 0x000fda000bf06270 */
[----:B------:R-:W-:Y:S05]  /*1c20*/  @P0 BRA `(.L_x_83) ;  /* 0x0000000000840947 */ /* 0x000fea0003800000 */
[----:B------:R-:W4:Y:S01]  /*1c30*/  LDCU.64 UR12, c[0x0][0x3b0] ;  /* 0x00007600ff0c77ac */ /* 0x000f220008000a00 */
[----:B-1-3--:R-:W-:Y:S01]  /*1c40*/  IADD3 R4, P0, PT, R6, 0x20, RZ ;  /* 0x0000002006047810 */ /* 0x00afe20007f1e0ff */
[----:B------:R-:W-:Y:S01]  /*1c50*/  IMAD.MOV.U32 R14, RZ, RZ, R10 ;  /* 0x000000ffff0e7224 */ /* 0x000fe200078e000a */
[----:B------:R-:W-:Y:S01]  /*1c60*/  MOV R15, R13 ;  /* 0x0000000d000f7202 */ /* 0x000fe20000000f00 */
[----:B------:R-:W1:Y:S02]  /*1c70*/  LDCU UR4, c[0x0][0x440] ;  /* 0x00008800ff0477ac */ /* 0x000e640008000800 */
[----:B------:R-:W-:Y:S01]  /*1c80*/  IMAD.X R2, RZ, RZ, R7, P0 ;  /* 0x000000ffff027224 */ /* 0x000fe200000e0607 */
[----:B------:R-:W3:Y:S03]  /*1c90*/  LDCU.64 UR6, c[0x0][0x380] ;  /* 0x00007000ff0677ac */ /* 0x000ee60008000a00 */
[----:B----4-:R-:W-:-:S02]  /*1ca0*/  IMAD R5, R2, UR12, RZ ;  /* 0x0000000c02057c24 */ /* 0x010fc4000f8e02ff */
[----:B------:R-:W-:Y:S01]  /*1cb0*/  IMAD.WIDE.U32 R14, R4, UR12, R14 ;  /* 0x0000000c040e7c25 */ /* 0x000fe2000f8e000e */
[----:B-1----:R-:W-:-:S03]  /*1cc0*/  ISETP.GE.AND P1, PT, R225, UR4, PT ;  /* 0x00000004e1007c0c */ /* 0x002fc6000bf26270 */
        /* <DEDUP_REMOVED lines=8> */
[----:B------:R1:W-:Y:S04]  /*1d50*/  @!P1 LDGSTS.E.BYPASS.LTC128B.128 [R230+0x800], desc[UR26][R4.64] ;  /* 0x0080000004e69fae */ /* 0x0003e8000b981a1a */
[----:B------:R1:W-:Y:S04]  /*1d60*/  @P1 STS.128 [R230+0x800], RZ ;  /* 0x000800ffe6001388 */ /* 0x0003e80000000c00 */
        /* <DEDUP_REMOVED lines=12> */
.L_x_84:
[----:B------:R3:W-:Y:S02]  /*1e30*/  STS.128 [R230+0x4800], RZ ;  /* 0x004800ffe6007388 */ /* 0x0007e40000000c00 */
.L_x_83:
[----:B------:R-:W-:Y:S05]  /*1e40*/  BSYNC.RECONVERGENT B0 ;  /* 0x0000000000007941 */ /* 0x000fea0003800200 */
.L_x_82:
[----:B------:R-:W-:Y:S01]  /*1e50*/  IADD3 R2, PT, PT, R8, 0x40, RZ ;  /* 0x0000004008027810 */ /* 0x000fe20007ffe0ff */
[----:B------:R-:W-:Y:S03]  /*1e60*/  BSSY.RECONVERGENT B0, `(.L_x_85) ;  /* 0x0000024000007945 */ /* 0x000fe60003800200 */
[----:B------:R-:W-:-:S13]  /*1e70*/  ISETP.GE.AND P0, PT, R2, UR14, PT ;  /* 0x0000000e02007c0c */ /* 0x000fda000bf06270 */
[----:B------:R-:W-:Y:S05]  /*1e80*/  @P0 BRA `(.L_x_86) ;  /* 0x0000000000840947 */ /* 0x000fea0003800000 */
[----:B------:R-:W5:Y:S01]  /*1e90*/  LDCU.64 UR12, c[0x0][0x3b0] ;  /* 0x00007600ff0c77ac */ /* 0x000f620008000a00 */
[----:B-1-34-:R-:W-:Y:S01]  /*1ea0*/  IADD3 R4, P0, PT, R6, 0x40, RZ ;  /* 0x0000004006047810 */ /* 0x01afe20007f1e0ff */
[----:B------:R-:W-:Y:S01]  /*1eb0*/  IMAD.MOV.U32 R14, RZ, RZ, R10 ;  /* 0x000000ffff0e7224 */ /* 0x000fe200078e000a */
[----:B------:R-:W-:Y:S01]  /*1ec0*/  MOV R15, R13 ;  /* 0x0000000d000f7202 */ /* 0x000fe20000000f00 */
[----:B------:R-:W1:Y:S02]  /*1ed0*/  LDCU UR4, c[0x0][0x440] ;  /* 0x00008800ff0477ac */ /* 0x000e640008000800 */
[----:B------:R-:W-:Y:S01]  /*1ee0*/  IMAD.X R2, RZ, RZ, R7, P0 ;  /* 0x000000ffff027224 */ /* 0x000fe200000e0607 */
[----:B------:R-:W3:Y:S03]  /*1ef0*/  LDCU.64 UR6, c[0x0][0x380] ;  /* 0x00007000ff0677ac */ /* 0x000ee60008000a00 */
[----:B-----5:R-:W-:-:S02]  /*1f00*/  IMAD R5, R2, UR12, RZ ;  /* 0x0000000c02057c24 */ /* 0x020fc4000f8e02ff */
        /* <DEDUP_REMOVED lines=24> */
.L_x_87:
[----:B------:R3:W-:Y:S02]  /*2090*/  STS.128 [R230+0x5000], RZ ;  /* 0x005000ffe6007388 */ /* 0x0007e40000000c00 */
.L_x_86:
[----:B------:R-:W-:Y:S05]  /*20a0*/  BSYNC.RECONVERGENT B0 ;  /* 0x0000000000007941 */ /* 0x000fea0003800200 */
.L_x_85:
[----:B------:R-:W-:Y:S01]  /*20b0*/  IADD3 R2, PT, PT, R8, 0x60, RZ ;  /* 0x0000006008027810 */ /* 0x000fe20007ffe0ff */
[----:B------:R-:W-:Y:S01]  /*20c0*/  USHF.L.U64.HI UR4, UR10, 0x6, UR11 ;  /* 0x000000060a047899 */ /* 0x000fe2000801020b */
[----:B------:R-:W-:Y:S01]  /*20d0*/  BSSY.RECONVERGENT B0, `(.L_x_88) ;  /* 0x0000025000007945 */ /* 0x000fe20003800200 */
[----:B------:R-:W-:Y:S01]  /*20e0*/  USHF.L.U32 UR15, UR10, 0x6, URZ ;  /* 0x000000060a0f7899 */ /* 0x000fe200080006ff */
[----:B------:R-:W-:-:S13]  /*20f0*/  ISETP.GE.AND P0, PT, R2, UR14, PT ;  /* 0x0000000e02007c0c */ /* 0x000fda000bf06270 */
[----:B------:R-:W-:Y:S05]  /*2100*/  @P0 BRA `(.L_x_89) ;  /* 0x0000000000840947 */ /* 0x000fea0003800000 */
[----:B------:R-:W1:Y:S01]  /*2110*/  LDCU.64 UR12, c[0x0][0x3b0] ;  /* 0x00007600ff0c77ac */ /* 0x000e620008000a00 */
[----:B------:R-:W-:Y:S01]  /*2120*/  IADD3 R2, P0, PT, R6, 0x60, RZ ;  /* 0x0000006006027810 */ /* 0x000fe20007f1e0ff */
[----:B------:R-:W5:Y:S04]  /*2130*/  LDCU UR16, c[0x0][0x440] ;  /* 0x00008800ff1077ac */ /* 0x000f680008000800 */
[----:B------:R-:W-:Y:S01]  /*2140*/  IMAD.X R6, RZ, RZ, R7, P0 ;  /* 0x000000ffff067224 */ /* 0x000fe200000e0607 */
[----:B------:R-:W-:Y:S01]  /*2150*/  MOV R7, R13 ;  /* 0x0000000d00077202 */ /* 0x000fe20000000f00 */
[----:B------:R-:W2:Y:S02]  /*2160*/  LDCU.64 UR6, c[0x0][0x380] ;  /* 0x00007000ff0677ac */ /* 0x000ea40008000a00 */
[----:B-1-34-:R-:W-:-:S02]  /*2170*/  IMAD R5, R6, UR12, RZ ;  /* 0x0000000c06057c24 */ /* 0x01afc4000f8e02ff */
[----:B------:R-:W-:Y:S02]  /*2180*/  IMAD.MOV.U32 R6, RZ, RZ, R10 ;  /* 0x000000ffff067224 */ /* 0x000fe400078e000a */
[C---:B------:R-:W-:Y:S01]  /*2190*/  IMAD R5, R2.reuse, UR13, R5 ;  /* 0x0000000d02057c24 */ /* 0x040fe2000f8e0205 */
[----:B-----5:R-:W-:Y:S01]  /*21a0*/  ISETP.GE.AND P1, PT, R225, UR16, PT ;  /* 0x00000010e1007c0c */ /* 0x020fe2000bf26270 */
[----:B------:R-:W-:Y:S01]  /*21b0*/  IMAD.WIDE.U32 R6, R2, UR12, R6 ;  /* 0x0000000c02067c25 */ /* 0x000fe2000f8e0006 */
[----:B------:R-:W-:-:S03]  /*21c0*/  ISETP.GE.AND P0, PT, R224, UR16, PT ;  /* 0x00000010e0007c0c */ /* 0x000fc6000bf06270 */
[----:B------:R-:W-:Y:S01]  /*21d0*/  IMAD.IADD R5, R7, 0x1, R5 ;  /* 0x0000000107057824 */ /* 0x000fe200078e0205 */
[----:B--2---:R-:W-:-:S04]  /*21e0*/  LEA R4, P2, R6, UR6, 0x1 ;  /* 0x0000000606047c11 */ /* 0x004fc8000f8408ff */
        /* <DEDUP_REMOVED lines=18> */
.L_x_90:
[----:B------:R2:W-:Y:S02]  /*2310*/  STS.128 [R230+0x5800], RZ ;  /* 0x005800ffe6007388 */ /* 0x0005e40000000c00 */
.L_x_89:
[----:B------:R-:W-:Y:S05]  /*2320*/  BSYNC.RECONVERGENT B0 ;  /* 0x0000000000007941 */ /* 0x000fea0003800200 */
.L_x_88:
[----:B------:R-:W-:Y:S01]  /*2330*/  UIADD3 UR13, UPT, UPT, UR20, -0x1, URZ ;  /* 0xffffffff140d7890 */ /* 0x000fe2000fffe0ff */
[----:B------:R-:W-:Y:S03]  /*2340*/  BSSY.RECONVERGENT B0, `(.L_x_91) ;  /* 0x0000021000007945 */ /* 0x000fe60003800200 */
[----:B------:R-:W-:Y:S02]  /*2350*/  UIMAD UR7, UR13, -0x40, UR23 ;  /* 0xffffffc00d0778a4 */ /* 0x000fe4000f8e0217 */
[----:B------:R-:W-:Y:S02]  /*2360*/  UIMAD.WIDE.U32 UR32, UR15, UR13, URZ ;  /* 0x0000000d0f2072a5 */ /* 0x000fe4000f8e00ff */
[----:B------:R-:W-:Y:S02]  /*2370*/  UIMAD UR12, UR4, UR13, URZ ;  /* 0x0000000d040c72a4 */ /* 0x000fe4000f8e02ff */
[----:B------:R-:W-:-:S02]  /*2380*/  ISETP.GE.AND P3, PT, R8, UR7, PT ;  /* 0x0000000708007c0c */ /* 0x000fc4000bf66270 */
[----:B------:R-:W-:-:S11]  /*2390*/  UIADD3 UR12, UPT, UPT, UR33, UR12, URZ ;  /* 0x0000000c210c7290 */ /* 0x000fd6000fffe0ff */
[----:B------:R-:W-:Y:S05]  /*23a0*/  @P3 BRA `(.L_x_92) ;  /* 0x0000000000683947 */ /* 0x000fea0003800000 */
[----:B------:R-:W5:Y:S01]  /*23b0*/  LDCU UR6, c[0x0][0x440] ;  /* 0x00008800ff0677ac */ /* 0x000f620008000800 */
[----:B-1234-:R-:W-:Y:S02]  /*23c0*/  IMAD.U32 R4, RZ, RZ, UR32 ;  /* 0x00000020ff047e24 */ /* 0x01efe4000f8e00ff */
[----:B------:R-:W-:Y:S02]  /*23d0*/  IMAD.U32 R5, RZ, RZ, UR33 ;  /* 0x00000021ff057e24 */ /* 0x000fe4000f8e00ff */
[----:B------:R-:W-:Y:S01]  /*23e0*/  IMAD.U32 R5, RZ, RZ, UR12 ;  /* 0x0000000cff057e24 */ /* 0x000fe2000f8e00ff */
[----:B------:R-:W-:-:S04]  /*23f0*/  LEA R6, P2, R4, R229, 0x1 ;  /* 0x000000e504067211 */ /* 0x000fc800078408ff */
[----:B------:R-:W-:Y:S02]  /*2400*/  LEA.HI.X R7, R4, R228, R5, 0x1, P2 ;  /* 0x000000e404077211 */ /* 0x000fe400010f0c05 */
[----:B-----5:R-:W-:Y:S02]  /*2410*/  ISETP.GE.AND P1, PT, R225, UR6, PT ;  /* 0x00000006e1007c0c */ /* 0x020fe4000bf26270 */
[----:B------:R-:W-:-:S11]  /*2420*/  ISETP.GE.AND P0, PT, R224, UR6, PT ;  /* 0x00000006e0007c0c */ /* 0x000fd6000bf06270 */
        /* <DEDUP_REMOVED lines=17> */
.L_x_93:
[----:B------:R2:W-:Y:S02]  /*2540*/  STS.128 [R230+0x8000], RZ ;  /* 0x008000ffe6007388 */ /* 0x0005e40000000c00 */
.L_x_92:
[----:B------:R-:W-:Y:S05]  /*2550*/  BSYNC.RECONVERGENT B0 ;  /* 0x0000000000007941 */ /* 0x000fea0003800200 */
.L_x_91:
[----:B------:R-:W-:Y:S01]  /*2560*/  ISETP.GE.AND P0, PT, R0, UR7, PT ;  /* 0x0000000700007c0c */ /* 0x000fe2000bf06270 */
[----:B------:R-:W-:Y:S01]  /*2570*/  USHF.L.U64.HI UR25, UR10, 0x5, UR11 ;  /* 0x000000050a197899 */ /* 0x000fe2000801020b */
[----:B------:R-:W-:Y:S01]  /*2580*/  BSSY.RECONVERGENT B0, `(.L_x_94) ;  /* 0x0000020000007945 */ /* 0x000fe20003800200 */
[----:B------:R-:W-:Y:S02]  /*2590*/  USHF.L.U32 UR28, UR10, 0x5, URZ ;  /* 0x000000050a1c7899 */ /* 0x000fe400080006ff */
[----:B------:R-:W-:Y:S02]  /*25a0*/  USHF.L.U64.HI UR29, UR8, 0x6, UR9 ;  /* 0x00000006081d7899 */ /* 0x000fe40008010209 */
[----:B------:R-:W-:-:S06]  /*25b0*/  USHF.L.U32 UR30, UR8, 0x6, URZ ;  /* 0x00000006081e7899 */ /* 0x000fcc00080006ff */
[----:B------:R-:W-:Y:S06]  /*25c0*/  @P0 BRA `(.L_x_95) ;  /* 0x00000000006c0947 */ /* 0x000fec0003800000 */
[----:B------:R-:W5:Y:S01]  /*25d0*/  LDCU UR6, c[0x0][0x440] ;  /* 0x00008800ff0677ac */ /* 0x000f620008000800 */
[----:B------:R-:W-:-:S04]  /*25e0*/  UIADD3 UR17, UP0, UPT, UR28, UR32, URZ ;  /* 0x000000201c117290 */ /* 0x000fc8000ff1e0ff */
[----:B------:R-:W-:Y:S02]  /*25f0*/  UIADD3.X UR16, UPT, UPT, UR25, UR12, URZ, UP0, !UPT ;  /* 0x0000000c19107290 */ /* 0x000fe400087fe4ff */
[----:B------:R-:W-:-:S04]  /*2600*/  IMAD.U32 R2, RZ, RZ, UR17 ;  /* 0x00000011ff027e24 */ /* 0x000fc8000f8e00ff */
[----:B-1234-:R-:W-:Y:S01]  /*2610*/  IMAD.U32 R5, RZ, RZ, UR16 ;  /* 0x00000010ff057e24 */ /* 0x01efe2000f8e00ff */
[----:B------:R-:W-:Y:S02]  /*2620*/  LEA R4, P2, R2, R229, 0x1 ;  /* 0x000000e502047211 */ /* 0x000fe400078408ff */
[----:B-----5:R-:W-:Y:S02]  /*2630*/  ISETP.GE.AND P1, PT, R225, UR6, PT ;  /* 0x00000006e1007c0c */ /* 0x020fe4000bf26270 */
[----:B------:R-:W-:Y:S02]  /*2640*/  ISETP.GE.AND P0, PT, R224, UR6, PT ;  /* 0x00000006e0007c0c */ /* 0x000fe4000bf06270 */
[----:B------:R-:W-:-:S09]  /*2650*/  LEA.HI.X R5, R2, R228, R5, 0x1, P2 ;  /* 0x000000e402057211 */ /* 0x000fd200010f0c05 */
        /* <DEDUP_REMOVED lines=17> */
.L_x_96:
[----:B------:R2:W-:Y:S02]  /*2770*/  STS.128 [R230+0x8800], RZ ;  /* 0x008800ffe6007388 */ /* 0x0005e40000000c00 */
.L_x_95:
[----:B------:R-:W-:Y:S05]  /*2780*/  BSYNC.RECONVERGENT B0 ;  /* 0x0000000000007941 */ /* 0x000fea0003800200 */
.L_x_94:
[----:B------:R-:W0:Y:S01]  /*2790*/  LDGDEPBAR ;  /* 0x00000000000079af */ /* 0x000e220000000000 */
[----:B------:R-:W-:Y:S01]  /*27a0*/  IMAD.U32 R2, RZ, RZ, UR22 ;  /* 0x00000016ff027e24 */ /* 0x000fe2000f8e00ff */
[----:B-1234-:R-:W-:Y:S01]  /*27b0*/  LOP3.LUT R5, R3, 0x1f0, RZ, 0xc0, !PT ;  /* 0x000001f003057812 */ /* 0x01efe200078ec0ff */
[----:B------:R-:W-:Y:S01]  /*27c0*/  UIMAD.WIDE.U32 UR16, UR30, UR13, URZ ;  /* 0x0000000d1e1072a5 */ /* 0x000fe2000f8e00ff */
[----:B------:R-:W-:Y:S01]  /*27d0*/  IMAD.U32 R128, RZ, RZ, UR23 ;  /* 0x00000017ff807e24 */ /* 0x000fe2000f8e00ff */
[----:B------:R-:W-:Y:S01]  /*27e0*/  UIMAD UR6, UR29, UR13, URZ ;  /* 0x0000000d1d0672a4 */ /* 0x000fe2000f8e02ff */
[----:B------:R-:W-:Y:S01]  /*27f0*/  IADD3 R2, PT, PT, R5, 0x1, R2 ;  /* 0x0000000105027810 */ /* 0x000fe20007ffe002 */
[----:B------:R-:W-:Y:S01]  /*2800*/  BSSY.RECONVERGENT B0, `(.L_x_97) ;  /* 0x0000026000007945 */ /* 0x000fe20003800200 */
[----:B------:R-:W-:Y:S01]  /*2810*/  LOP3.LUT R5, R8, 0x7, RZ, 0xc0, !PT ;  /* 0x0000000708057812 */ /* 0x000fe200078ec0ff */
[----:B------:R-:W-:-:S03]  /*2820*/  UIADD3 UR6, UPT, UPT, UR17, UR6, URZ ;  /* 0x0000000611067290 */ /* 0x000fc6000fffe0ff */
[----:B------:R-:W-:-:S04]  /*2830*/  IADD3 R5, PT, PT, R2, -UR24, R5 ;  /* 0x8000001802057c10 */ /* 0x000fc8000fffe005 */
[----:B------:R-:W-:Y:S01]  /*2840*/  IADD3 R128, PT, PT, R5, UR21, R128 ;  /* 0x0000001505807c10 */ /* 0x000fe2000fffe080 */
[----:B------:R-:W-:-:S04]  /*2850*/  DEPBAR.LE SB0, 0x0 ;  /* 0x000080000000791a */ /* 0x000fc80000000000 */
[----:B------:R-:W-:Y:S06]  /*2860*/  BAR.SYNC.DEFER_BLOCKING 0x0 ;  /* 0x0000000000007b1d */ /* 0x000fec0000010000 */
[----:B------:R-:W-:Y:S05]  /*2870*/  @P3 BRA `(.L_x_98) ;  /* 0x00000000006c3947 */ /* 0x000fea0003800000 */
[----:B------:R-:W1:Y:S01]  /*2880*/  LDCU UR12, c[0x0][0x440] ;  /* 0x00008800ff0c77ac */ /* 0x000e620008000800 */
[----:B------:R-:W-:Y:S02]  /*2890*/  IMAD.U32 R4, RZ, RZ, UR16 ;  /* 0x00000010ff047e24 */ /* 0x000fe4000f8e00ff */
[----:B------:R-:W-:Y:S02]  /*28a0*/  IMAD.U32 R5, RZ, RZ, UR17 ;  /* 0x00000011ff057e24 */ /* 0x000fe4000f8e00ff */
[----:B------:R-:W-:Y:S01]  /*28b0*/  IMAD.U32 R5, RZ, RZ, UR6 ;  /* 0x00000006ff057e24 */ /* 0x000fe2000f8e00ff */
[----:B------:R-:W-:-:S04]  /*28c0*/  LEA R6, P2, R4, R227, 0x1 ;  /* 0x000000e304067211 */ /* 0x000fc800078408ff */
[----:B------:R-:W-:Y:S02]  /*28d0*/  LEA.HI.X R7, R4, R226, R5, 0x1, P2 ;  /* 0x000000e204077211 */ /* 0x000fe400010f0c05 */
[----:B-1----:R-:W-:Y:S02]  /*28e0*/  ISETP.GE.AND P1, PT, R225, UR12, PT ;  /* 0x0000000ce1007c0c */ /* 0x002fe4000bf26270 */
        /* <DEDUP_REMOVED lines=18> */
.L_x_99:
[----:B------:R3:W-:Y:S01]  /*2a10*/  STS.128 [R230+0xb000], RZ ;  /* 0x00b000ffe6007388 */ /* 0x0007e20000000c00 */
[----:B------:R-:W-:Y:S05]  /*2a20*/  BRA `(.L_x_100) ;  /* 0x00000000000c7947 */ /* 0x000fea0003800000 */
.L_x_98:
[----:B------:R4:W-:Y:S04]  /*2a30*/  STS.128 [R230+0x9000], RZ ;  /* 0x009000ffe6007388 */ /* 0x0009e80000000c00 */
[----:B------:R4:W-:Y:S04]  /*2a40*/  STS.128 [R230+0xa000], RZ ;  /* 0x00a000ffe6007388 */ /* 0x0009e80000000c00 */
[----:B------:R4:W-:Y:S02]  /*2a50*/  STS.128 [R230+0xb000], RZ ;  /* 0x00b000ffe6007388 */ /* 0x0009e40000000c00 */
.L_x_100:
[----:B------:R-:W-:Y:S05]  /*2a60*/  BSYNC.RECONVERGENT B0 ;  /* 0x0000000000007941 */ /* 0x000fea0003800200 */
.L_x_97:
[----:B------:R-:W-:Y:S01]  /*2a70*/  ISETP.GE.AND P0, PT, R0, UR7, PT ;  /* 0x0000000700007c0c */ /* 0x000fe2000bf06270 */
[----:B------:R-:W-:Y:S01]  /*2a80*/  USHF.L.U64.HI UR7, UR8, 0x5, UR9 ;  /* 0x0000000508077899 */ /* 0x000fe20008010209 */
[----:B------:R-:W-:Y:S01]  /*2a90*/  BSSY.RECONVERGENT B0, `(.L_x_101) ;  /* 0x0000025000007945 */ /* 0x000fe20003800200 */
[----:B------:R-:W-:Y:S01]  /*2aa0*/  USHF.L.U32 UR12, UR8, 0x5, URZ ;  /* 0x00000005080c7899 */ /* 0x000fe200080006ff */
[----:B------:R-:W-:Y:S02]  /*2ab0*/  LOP3.LUT R0, R50, 0x8, R3, 0x78, !PT ;  /* 0x0000000832007812 */ /* 0x000fe400078e7803 */
[----:B------:R-:W-:Y:S02]  /*2ac0*/  LOP3.LUT R5, R217, 0x8, RZ, 0xc0, !PT ;  /* 0x00000008d9057812 */ /* 0x000fe400078ec0ff */
[----:B------:R-:W-:Y:S02]  /*2ad0*/  LOP3.LUT R2, R221, 0x3e00, RZ, 0xc0, !PT ;  /* 0x00003e00dd027812 */ /* 0x000fe400078ec0ff */
[----:B------:R-:W-:-:S03]  /*2ae0*/  LOP3.LUT R219, R51, 0x120, RZ, 0xc0, !PT ;  /* 0x0000012033db7812 */ /* 0x000fc600078ec0ff */
[----:B------:R1:W-:Y:S04]  /*2af0*/  @P0 STS.128 [R230+0x9800], RZ ;  /* 0x009800ffe6000388 */ /* 0x0003e80000000c00 */
[----:B------:R1:W-:Y:S04]  /*2b00*/  @P0 STS.128 [R230+0xa800], RZ ;  /* 0x00a800ffe6000388 */ /* 0x0003e80000000c00 */
[----:B------:R1:W-:Y:S01]  /*2b10*/  @P0 STS.128 [R230+0xb800], RZ ;  /* 0x00b800ffe6000388 */ /* 0x0003e20000000c00 */
[----:B------:R-:W-:Y:S05]  /*2b20*/  @P0 BRA `(.L_x_102) ;  /* 0x00000000006c0947 */ /* 0x000fea0003800000 */
[----:B------:R-:W5:Y:S01]  /*2b30*/  LDCU UR13, c[0x0][0x440] ;  /* 0x00008800ff0d77ac */ /* 0x000f620008000800 */
[----:B------:R-:W-:-:S04]  /*2b40*/  UIADD3 UR22, UP0, UPT, UR12, UR16, URZ ;  /* 0x000000100c167290 */ /* 0x000fc8000ff1e0ff */
[----:B------:R-:W-:Y:S02]  /*2b50*/  UIADD3.X UR21, UPT, UPT, UR7, UR6, URZ, UP0, !UPT ;  /* 0x0000000607157290 */ /* 0x000fe400087fe4ff */
[----:B------:R-:W-:-:S04]  /*2b60*/  IMAD.U32 R4, RZ, RZ, UR22 ;  /* 0x00000016ff047e24 */ /* 0x000fc8000f8e00ff */
[----:B------:R-:W-:Y:S01]  /*2b70*/  IMAD.U32 R3, RZ, RZ, UR21 ;  /* 0x00000015ff037e24 */ /* 0x000fe2000f8e00ff */
[----:B-12---:R-:W-:Y:S02]  /*2b80*/  LEA R6, P2, R4, R227, 0x1 ;  /* 0x000000e304067211 */ /* 0x006fe400078408ff */
        /* <DEDUP_REMOVED lines=20> */
.L_x_103:
[----:B------:R2:W-:Y:S02]  /*2cd0*/  STS.128 [R230+0xb800], RZ ;  /* 0x00b800ffe6007388 */ /* 0x0005e40000000c00 */
.L_x_102:
[----:B------:R-:W-:Y:S05]  /*2ce0*/  BSYNC.RECONVERGENT B0 ;  /* 0x0000000000007941 */ /* 0x000fea0003800200 */
.L_x_101:
[----:B-12---:R-:W-:Y:S01]  /*2cf0*/  LOP3.LUT R6, R221, 0x100, RZ, 0xc0, !PT ;  /* 0x00000100dd067812 */ /* 0x006fe200078ec0ff */
[----:B------:R-:W-:Y:S01]  /*2d00*/  IMAD.MOV.U32 R48, RZ, RZ, 0x20 ;  /* 0x00000020ff307424 */ /* 0x000fe200078e00ff */
[----:B------:R-:W-:Y:S01]  /*2d10*/  LOP3.LUT R4, R50, R5, RZ, 0x3c, !PT ;  /* 0x0000000532047212 */ /* 0x000fe200078e3cff */
[----:B------:R-:W0:Y:S01]  /*2d20*/  LDGDEPBAR ;  /* 0x00000000000079af */ /* 0x000e220000000000 */
[----:B------:R-:W-:Y:S01]  /*2d30*/  LOP3.LUT R49, R6, 0x20, R51, 0xf8, !PT ;  /* 0x0000002006317812 */ /* 0x000fe200078ef833 */
[----:B------:R-:W-:Y:S01]  /*2d40*/  UISETP.NE.AND UP1, UPT, UR20, 0x1, UPT ;  /* 0x000000011400788c */ /* 0x000fe2000bf25270 */
[----:B------:R-:W-:Y:S02]  /*2d50*/  IADD3 R219, PT, PT, R0, R219, R2 ;  /* 0x000000db00db7210 */ /* 0x000fe40007ffe002 */
[----:B------:R-:W-:Y:S01]  /*2d60*/  LOP3.LUT P6, RZ, R217, 0x4, RZ, 0xc0, !PT ;  /* 0x00000004d9ff7812 */ /* 0x000fe200078cc0ff */
[----:B------:R-:W-:Y:S01]  /*2d70*/  IMAD.IADD R4, R4, 0x1, R49 ;  /* 0x0000000104047824 */ /* 0x000fe200078e0231 */
[----:B------:R-:W-:-:S02]  /*2d80*/  LEA R219, R219, UR5, 0x1 ;  /* 0x00000005dbdb7c11 */ /* 0x000fc4000f8e08ff */
[----:B------:R-:W-:Y:S02]  /*2d90*/  SEL R48, R48, 0xffffffe0, !P6 ;  /* 0xffffffe030307807 */ /* 0x000fe40007000000 */
[----:B------:R-:W-:Y:S01]  /*2da0*/  LEA R129, R4, UR5, 0x1 ;  /* 0x0000000504817c11 */ /* 0x000fe2000f8e08ff */
[----:B------:R-:W-:Y:S01]  /*2db0*/  LDSM.16.M88.4 R116, [R219] ;  /* 0x00000000db74783b */ /* 0x000fe20000000200 */
[----:B------:R-:W-:Y:S01]  /*2dc0*/  VIMNMX R222, PT, PT, R128, UR23, PT ;  /* 0x0000001780de7c48 */ /* 0x000fe2000bfe0100 */
[--C-:B------:R-:W-:Y:S02]  /*2dd0*/  IMAD.IADD R2, R219, 0x1, R48.reuse ;  /* 0x00000001db027824 */ /* 0x100fe400078e0230 */
[----:B------:R-:W1:Y:S01]  /*2de0*/  LDSM.16.M88.4 R76, [R129+0x6000] ;  /* 0x00600000814c783b */ /* 0x000e620000000200 */
[----:B------:R-:W-:-:S03]  /*2df0*/  IMAD.IADD R3, R129, 0x1, R48 ;  /* 0x0000000181037824 */ /* 0x000fc600078e0230 */
[----:B------:R-:W2:Y:S04]  /*2e00*/  LDSM.16.M88.4 R28, [R219+0x1000] ;  /* 0x00100000db1c783b */ /* 0x000ea80000000200 */
[----:B------:R-:W5:Y:S04]  /*2e10*/  LDSM.16.M88.4 R60, [R129+0x6400] ;  /* 0x00640000813c783b */ /* 0x000f680000000200 */
[----:B------:R-:W3:Y:S04]  /*2e20*/  LDSM.16.M88.4 R40, [R129+0x6800] ;  /* 0x006800008128783b */ /* 0x000ee80000000200 */
[----:B------:R-:W4:Y:S04]  /*2e30*/  LDSM.16.M88.4 R16, [R129+0x6c00] ;  /* 0x006c00008110783b */ /* 0x000f280000000200 */
[----:B------:R-:W-:Y:S04]  /*2e40*/  LDSM.16.M88.4 R12, [R2+0x1000] ;  /* 0x00100000020c783b */ /* 0x000fe80000000200 */
[----:B------:R-:W4:Y:S04]  /*2e50*/  LDSM.16.M88.4 R8, [R3+0x6000] ;  /* 0x006000000308783b */ /* 0x000f280000000200 */
[----:B------:R-:W4:Y:S04]  /*2e60*/  LDSM.16.M88.4 R4, [R3+0x6400] ;  /* 0x006400000304783b */ /* 0x000f280000000200 */
[----:B------:R-:W4:Y:S04]  /*2e70*/  LDSM.16.M88.4 R24, [R3+0x6800] ;  /* 0x006800000318783b */ /* 0x000f280000000200 */
[----:B------:R-:W4:Y:S04]  /*2e80*/  LDSM.16.M88.4 R124, [R3+0x6c00] ;  /* 0x006c0000037c783b */ /* 0x000f280000000200 */
[----:B------:R-:W4:Y:S01]  /*2e90*/  LDSM.16.M88.4 R120, [R2] ;  /* 0x000000000278783b */ /* 0x000f220000000200 */
[-C--:B-1----:R-:W-:Y:S03]  /*2ea0*/  HMMA.16816.F32 R88, R116, R76.reuse, RZ ;  /* 0x0000004c7458723c */ /* 0x082fe600000018ff */
[----:B------:R-:W-:Y:S04]  /*2eb0*/  LDSM.16.M88.4 R108, [R219+0x3000] ;  /* 0x00300000db6c783b */ /* 0x000fe80000000200 */
[----:B------:R-:W1:Y:S01]  /*2ec0*/  LDSM.16.M88.4 R104, [R129+0x7000] ;  /* 0x007000008168783b */ /* 0x000e620000000200 */
[C---:B--2---:R-:W-:Y:S03]  /*2ed0*/  HMMA.16816.F32 R84, R28.reuse, R76, RZ ;  /* 0x0000004c1c54723c */ /* 0x044fe600000018ff */
[----:B------:R-:W2:Y:S04]  /*2ee0*/  LDSM.16.M88.4 R100, [R129+0x7400] ;  /* 0x007400008164783b */ /* 0x000ea80000000200 */
[----:B------:R-:W2:Y:S01]  /*2ef0*/  LDSM.16.M88.4 R96, [R129+0x7800] ;  /* 0x007800008160783b */ /* 0x000ea20000000200 */
[C---:B------:R-:W-:Y:S03]  /*2f00*/  HMMA.16816.F32 R80, R28.reuse, R78, RZ ;  /* 0x0000004e1c50723c */ /* 0x040fe600000018ff */
[----:B------:R-:W2:Y:S04]  /*2f10*/  LDSM.16.M88.4 R92, [R129+0x7c00] ;  /* 0x007c0000815c783b */ /* 0x000ea80000000200 */
[----:B------:R-:W2:Y:S01]  /*2f20*/  LDSM.16.M88.4 R112, [R219+0x2000] ;  /* 0x00200000db70783b */ /* 0x000ea20000000200 */
[C---:B-----5:R-:W-:Y:S03]  /*2f30*/  HMMA.16816.F32 R68, R28.reuse, R60, RZ ;  /* 0x0000003c1c44723c */ /* 0x060fe600000018ff */
[----:B------:R-:W-:Y:S05]  /*2f40*/  LDSM.16.M88.4 R20, [R2+0x3000] ;  /* 0x003000000214783b */ /* 0x000fea0000000200 */
[C---:B---3--:R-:W-:Y:S08]  /*2f50*/  HMMA.16816.F32 R52, R28.reuse, R40, RZ ;  /* 0x000000281c34723c */ /* 0x048ff000000018ff */
[C---:B----4-:R-:W-:Y:S08]  /*2f60*/  HMMA.16816.F32 R32, R28.reuse, R16, RZ ;  /* 0x000000101c20723c */ /* 0x050ff000000018ff */
        /* <DEDUP_REMOVED lines=8> */
[C---:B------:R-:W-:Y:S08]  /*2ff0*/  HMMA.16816.F32 R36, R116.reuse, R16, RZ ;  /* 0x000000107424723c */ /* 0x040ff000000018ff */
[----:B------:R-:W-:Y:S01]  /*3000*/  HMMA.16816.F32 R116, R116, R18, RZ ;  /* 0x000000127474723c */ /* 0x000fe200000018ff */
[----:B------:R-:W3:Y:S07]  /*3010*/  LDSM.16.M88.4 R16, [R3+0x7000] ;  /* 0x007000000310783b */ /* 0x000eee0000000200 */
        /* <DEDUP_REMOVED lines=12> */
[C---:B------:R-:W-:Y:S01]  /*30e0*/  HMMA.16816.F32 R76, R120.reuse, R10, R76 ;  /* 0x0000000a784c723c */ /* 0x040fe2000000184c */
[----:B------:R-:W5:Y:S07]  /*30f0*/  LDSM.16.M88.4 R8, [R3+0x7800] ;  /* 0x007800000308783b */ /* 0x000f6e0000000200 */
[C---:B------:R-:W-:Y:S01]  /*3100*/  HMMA.16816.F32 R60, R120.reuse, R6, R60 ;  /* 0x00000006783c723c */ /* 0x040fe2000000183c */
[----:B------:R-:W5:Y:S07]  /*3110*/  LDSM.16.M88.4 R4, [R3+0x7c00] ;  /* 0x007c00000304783b */ /* 0x000f6e0000000200 */
[C---:B------:R-:W-:Y:S01]  /*3120*/  HMMA.16816.F32 R40, R120.reuse, R26, R40 ;  /* 0x0000001a7828723c */ /* 0x040fe20000001828 */
[----:B------:R-:W5:Y:S07]  /*3130*/  LDSM.16.M88.4 R24, [R2+0x2000] ;  /* 0x002000000218783b */ /* 0x000f6e0000000200 */
[C---:B------:R-:W-:Y:S08]  /*3140*/  HMMA.16816.F32 R36, R120.reuse, R124, R36 ;  /* 0x0000007c7824723c */ /* 0x040ff00000001824 */
[----:B------:R-:W-:Y:S08]  /*3150*/  HMMA.16816.F32 R116, R120, R126, R116 ;  /* 0x0000007e7874723c */ /* 0x000ff00000001874 */
        /* <DEDUP_REMOVED lines=37> */
[----:B------:R-:W-:Y:S04]  /*33b0*/  LDSM.16.M88.4 R40, [R2+0x5000] ;  /* 0x005000000228783b */ /* 0x000fe80000000200 */
[----:B------:R-:W3:Y:S03]  /*33c0*/  LDSM.16.M88.4 R8, [R3+0x8000] ;  /* 0x008000000308783b */ /* 0x000ee60000000200 */
[C---:B------:R-:W-:Y:S01]  /*33d0*/  HMMA.16816.F32 R112, R24.reuse, R4, R36 ;  /* 0x000000041870723c */ /* 0x040fe20000001824 */
[----:B------:R-:W4:Y:S07]  /*33e0*/  LDSM.16.M88.4 R36, [R3+0x8800] ;  /* 0x008800000324783b */ /* 0x000f2e0000000200 */
[----:B------:R-:W-:Y:S01]  /*33f0*/  HMMA.16816.F32 R116, R24, R6, R116 ;  /* 0x000000061874723c */ /* 0x000fe20000001874 */
[----:B------:R-:W5:Y:S04]  /*3400*/  LDSM.16.M88.4 R4, [R3+0x8c00] ;  /* 0x008c00000304783b */ /* 0x000f680000000200 */
[----:B------:R-:W5:Y:S01]  /*3410*/  LDSM.16.M88.4 R24, [R2+0x4000] ;  /* 0x004000000218783b */ /* 0x000f620000000200 */
[----:B------:R-:W-:-:S04]  /*3420*/  DEPBAR.LE SB0, 0x0 ;  /* 0x000080000000791a */ /* 0x000fc80000000000 */
[C---:B-1----:R-:W-:Y:S08]  /*3430*/  HMMA.16816.F32 R84, R20.reuse, R16, R84 ;  /* 0x000000101454723c */ /* 0x042ff00000001854 */
[C---:B------:R-:W-:Y:S08]  /*3440*/  HMMA.16816.F32 R80, R20.reuse, R18, R80 ;  /* 0x000000121450723c */ /* 0x040ff00000001850 */
[C---:B------:R-:W-:Y:S08]  /*3450*/  HMMA.16816.F32 R68, R20.reuse, R92, R68 ;  /* 0x0000005c1444723c */ /* 0x040ff00000001844 */
[C---:B------:R-:W-:Y:S08]  /*3460*/  HMMA.16816.F32 R64, R20.reuse, R94, R64 ;  /* 0x0000005e1440723c */ /* 0x040ff00000001840 */
[C---:B--2---:R-:W-:Y:S08]  /*3470*/  HMMA.16816.F32 R52, R20.reuse, R12, R52 ;  /* 0x0000000c1434723c */ /* 0x044ff00000001834 */
[C---:B------:R-:W-:Y:S08]  /*3480*/  HMMA.16816.F32 R44, R20.reuse, R14, R44 ;  /* 0x0000000e142c723c */ /* 0x040ff0000000182c */
[----:B------:R-:W-:Y:S08]  /*3490*/  HMMA.16816.F32 R28, R20, R98, R28 ;  /* 0x00000062141c723c */ /* 0x000ff0000000181c */
[C---:B------:R-:W-:Y:S08]  /*34a0*/  HMMA.16816.F32 R88, R100.reuse, R16, R88 ;  /* 0x000000106458723c */ /* 0x040ff00000001858 */
[C---:B------:R-:W-:Y:S08]  /*34b0*/  HMMA.16816.F32 R76, R100.reuse, R18, R76 ;  /* 0x00000012644c723c */ /* 0x040ff0000000184c */
[C---:B------:R-:W-:Y:S08]  /*34c0*/  HMMA.16816.F32 R72, R100.reuse, R92, R72 ;  /* 0x0000005c6448723c */ /* 0x040ff00000001848 */
[C---:B------:R-:W-:Y:S08]  /*34d0*/  HMMA.16816.F32 R60, R100.reuse, R94, R60 ;  /* 0x0000005e643c723c */ /* 0x040ff0000000183c */
[C---:B------:R-:W-:Y:S08]  /*34e0*/  HMMA.16816.F32 R56, R100.reuse, R12, R56 ;  /* 0x0000000c6438723c */ /* 0x040ff00000001838 */
[C---:B------:R-:W-:Y:S08]  /*34f0*/  HMMA.16816.F32 R104, R100.reuse, R14, R104 ;  /* 0x0000000e6468723c */ /* 0x040ff00000001868 */
[----:B------:R-:W-:Y:S08]  /*3500*/  HMMA.16816.F32 R116, R100, R98, R116 ;  /* 0x000000626474723c */ /* 0x000ff00000001874 */
[-C--:B------:R-:W-:Y:S08]  /*3510*/  HMMA.16816.F32 R32, R20, R96.reuse, R32 ;  /* 0x000000601420723c */ /* 0x080ff00000001820 */
[----:B------:R-:W-:Y:S08]  /*3520*/  HMMA.16816.F32 R112, R100, R96, R112 ;  /* 0x000000606470723c */ /* 0x000ff00000001870 */
[C---:B---3--:R-:W-:Y:S08]  /*3530*/  HMMA.16816.F32 R84, R40.reuse, R8, R84 ;  /* 0x000000082854723c */ /* 0x048ff00000001854 */
[C---:B------:R-:W-:Y:S08]  /*3540*/  HMMA.16816.F32 R80, R40.reuse, R10, R80 ;  /* 0x0000000a2850723c */ /* 0x040ff00000001850 */
[C---:B------:R-:W-:Y:S08]  /*3550*/  HMMA.16816.F32 R68, R40.reuse, R108, R68 ;  /* 0x0000006c2844723c */ /* 0x040ff00000001844 */
[C---:B------:R-:W-:Y:S08]  /*3560*/  HMMA.16816.F32 R64, R40.reuse, R110, R64 ;  /* 0x0000006e2840723c */ /* 0x040ff00000001840 */
[C---:B----4-:R-:W-:Y:S08]  /*3570*/  HMMA.16816.F32 R52, R40.reuse, R36, R52 ;  /* 0x000000242834723c */ /* 0x050ff00000001834 */
[C---:B------:R-:W-:Y:S08]  /*3580*/  HMMA.16816.F32 R44, R40.reuse, R38, R44 ;  /* 0x00000026282c723c */ /* 0x040ff0000000182c */
[----:B-----5:R-:W-:Y:S08]  /*3590*/  HMMA.16816.F32 R28, R40, R6, R28 ;  /* 0x00000006281c723c */ /* 0x020ff0000000181c */
        /* <DEDUP_REMOVED lines=8> */
[----:B------:R-:W-:Y:S01]  /*3620*/  HMMA.16816.F32 R112, R24, R4, R112 ;  /* 0x000000041870723c */ /* 0x000fe20000001870 */
[----:B------:R-:W-:-:S05]  /*3630*/  IMAD.U32 R5, RZ, RZ, UR23 ;  /* 0x00000017ff057e24 */ /* 0x000fca000f8e00ff */
[C-C-:B------:R-:W-:Y:S02]  /*3640*/  VIADDMNMX R216, R128.reuse, 0x8, R5.reuse, PT ;  /* 0x0000000880d87846 */ /* 0x140fe40003800105 */
[C-C-:B------:R-:W-:Y:S02]  /*3650*/  VIADDMNMX R3, R128.reuse, 0x40, R5.reuse, PT ;  /* 0x0000004080037846 */ /* 0x140fe40003800105 */
[----:B------:R-:W-:Y:S01]  /*3660*/  VIADDMNMX R2, R128, 0x48, R5, PT ;  /* 0x0000004880027846 */ /* 0x000fe20003800105 */
[----:B------:R-:W-:Y:S06]  /*3670*/  BAR.SYNC.DEFER_BLOCKING 0x0 ;  /* 0x0000000000007b1d */ /* 0x000fec0000010000 */
[----:B------:R-:W-:Y:S05]  /*3680*/  BRA.U !UP1, `(.L_x_104) ;  /* 0x0000000109d87547 */ /* 0x000fea000b800000 */
[----:B------:R-:W1:Y:S01]  /*3690*/  LDCU UR6, c[0x0][0x440] ;  /* 0x00008800ff0677ac */ /* 0x000e620008000800 */
[----:B------:R-:W-:Y:S01]  /*36a0*/  BSSY.RECONVERGENT B0, `(.L_x_105) ;  /* 0x0000033000007945 */ /* 0x000fe20003800200 */
[----:B------:R-:W-:-:S04]  /*36b0*/  UIADD3 UR13, UPT, UPT, UR20, -0x2, URZ ;  /* 0xfffffffe140d7890 */ /* 0x000fc8000fffe0ff */
[----:B------:R-:W-:Y:S02]  /*36c0*/  UIMAD.WIDE.U32 UR16, UR15, UR13, URZ ;  /* 0x0000000d0f1072a5 */ /* 0x000fe4000f8e00ff */
[----:B------:R-:W-:Y:S02]  /*36d0*/  UIMAD UR4, UR4, UR13, URZ ;  /* 0x0000000d040472a4 */ /* 0x000fe4000f8e02ff */
[----:B------:R-:W-:Y:S02]  /*36e0*/  UIADD3 UR28, UP0, UPT, UR28, UR16, URZ ;  /* 0x000000101c1c7290 */ /* 0x000fe4000ff1e0ff */
[----:B------:R-:W-:Y:S01]  /*36f0*/  UIADD3 UR4, UPT, UPT, UR17, UR4, URZ ;  /* 0x0000000411047290 */ /* 0x000fe2000fffe0ff */
[----:B------:R-:W-:Y:S02]  /*3700*/  IMAD.U32 R6, RZ, RZ, UR16 ;  /* 0x00000010ff067e24 */ /* 0x000fe4000f8e00ff */
[----:B------:R-:W-:Y:S01]  /*3710*/  IMAD.U32 R7, RZ, RZ, UR17 ;  /* 0x00000011ff077e24 */ /* 0x000fe2000f8e00ff */
[----:B-1----:R-:W-:Y:S01]  /*3720*/  ISETP.GE.AND P2, PT, R225, UR6, PT ;  /* 0x00000006e1007c0c */ /* 0x002fe2000bf46270 */
[----:B------:R-:W-:Y:S01]  /*3730*/  UIADD3.X UR25, UPT, UPT, UR25, UR4, URZ, UP0, !UPT ;  /* 0x0000000419197290 */ /* 0x000fe200087fe4ff */
[----:B------:R-:W-:Y:S01]  /*3740*/  ISETP.GE.AND P1, PT, R224, UR6, PT ;  /* 0x00000006e0007c0c */ /* 0x000fe2000bf26270 */
[----:B------:R-:W-:Y:S01]  /*3750*/  IMAD.U32 R7, RZ, RZ, UR4 ;  /* 0x00000004ff077e24 */ /* 0x000fe2000f8e00ff */
[----:B------:R-:W-:Y:S01]  /*3760*/  ISETP.GE.AND P0, PT, R223, UR6, PT ;  /* 0x00000006df007c0c */ /* 0x000fe2000bf06270 */
[----:B------:R-:W-:Y:S01]  /*3770*/  IMAD.U32 R4, RZ, RZ, UR28 ;  /* 0x0000001cff047e24 */ /* 0x000fe2000f8e00ff */
[----:B------:R-:W-:Y:S01]  /*3780*/  LEA R10, P4, R6, R229, 0x1 ;  /* 0x000000e5060a7211 */ /* 0x000fe200078808ff */
[----:B------:R-:W-:-:S03]  /*3790*/  IMAD.U32 R5, RZ, RZ, UR25 ;  /* 0x00000019ff057e24 */ /* 0x000fc6000f8e00ff */
[----:B------:R-:W-:Y:S02]  /*37a0*/  LEA.HI.X R11, R6, R228, R7, 0x1, P4 ;  /* 0x000000e4060b7211 */ /* 0x000fe400020f0c07 */
[----:B------:R-:W-:-:S03]  /*37b0*/  LEA R8, P3, R4, R229, 0x1 ;  /* 0x000000e504087211 */ /* 0x000fc600078608ff */
[----:B------:R-:W-:Y:S01]  /*37c0*/  @!PT LDS RZ, [RZ] ;  /* 0x00000000fffff984 */ /* 0x000fe20000000800 */
[----:B------:R-:W-:Y:S01]  /*37d0*/  @!PT LDS RZ, [RZ] ;  /* 0x00000000fffff984 */ /* 0x000fe20000000800 */
[----:B------:R-:W-:Y:S01]  /*37e0*/  @!PT LDS RZ, [RZ] ;  /* 0x00000000fffff984 */ /* 0x000fe20000000800 */
[----:B------:R1:W-:Y:S01]  /*37f0*/  @!P2 LDGSTS.E.BYPASS.LTC128B.128 [R230+0x6000], desc[UR26][R10.64] ;  /* 0x060000000ae6afae */ /* 0x0003e2000b981a1a */
[----:B------:R-:W-:-:S03]  /*3800*/  LEA.HI.X R9, R4, R228, R5, 0x1, P3 ;  /* 0x000000e404097211 */ /* 0x000fc600018f0c05 */
[----:B------:R1:W-:Y:S04]  /*3810*/  @P2 STS.128 [R230+0x6000], RZ ;  /* 0x006000ffe6002388 */ /* 0x0003e80000000c00 */
        /* <DEDUP_REMOVED lines=20> */
[----:B------:R-:W-:Y:S05]  /*3960*/  @P0 BRA `(.L_x_106) ;  /* 0x0000000000140947 */ /* 0x000fea0003800000 */
[----:B------:R-:W-:Y:S01]  /*3970*/  @!PT LDS RZ, [RZ] ;  /* 0x00000000fffff984 */ /* 0x000fe20000000800 */
[----:B------:R-:W-:Y:S01]  /*3980*/  @!PT LDS RZ, [RZ] ;  /* 0x00000000fffff984 */ /* 0x000fe20000000800 */
[----:B------:R-:W-:Y:S01]  /*3990*/  @!PT LDS RZ, [RZ] ;  /* 0x00000000fffff984 */ /* 0x000fe20000000800 */
[----:B------:R2:W-:Y:S01]  /*39a0*/  LDGSTS.E.BYPASS.LTC128B.128 [R230+0x8800], desc[UR26][R8.64+0x80] ;  /* 0x0880008008e67fae */ /* 0x0005e2000b981a1a */
[----:B------:R-:W-:Y:S05]  /*39b0*/  BRA `(.L_x_107) ;  /* 0x0000000000047947 */ /* 0x000fea0003800000 */
.L_x_106:
[----:B------:R3:W-:Y:S02]  /*39c0*/  STS.128 [R230+0x8800], RZ ;  /* 0x008800ffe6007388 */ /* 0x0007e40000000c00 */
.L_x_107:
[----:B------:R-:W-:Y:S05]  /*39d0*/  BSYNC.RECONVERGENT B0 ;  /* 0x0000000000007941 */ /* 0x000fea0003800200 */
.L_x_105:
[----:B------:R-:W0:Y:S02]  /*39e0*/  LDGDEPBAR ;  /* 0x00000000000079af */ /* 0x000e240000000000 */
.L_x_104:
[----:B------:R-:W-:Y:S01]  /*39f0*/  IMAD.SHL.U32 R4, R217, 0x2, RZ ;  /* 0x00000002d9047824 */ /* 0x000fe200078e00ff */
[----:B------:R-:W-:Y:S01]  /*3a00*/  LOP3.LUT R0, R0, 0x120, R51, 0xf8, !PT ;  /* 0x0000012000007812 */ /* 0x000fe200078ef833 */
[----:B------:R-:W-:Y:S01]  /*3a10*/  IMAD.U32 R169, RZ, RZ, UR20 ;  /* 0x00000014ffa97e24 */ /* 0x000fe2000f8e00ff */
[----:B------:R-:W4:Y:S02]  /*3a20*/  LDCU UR4, c[0x0][0x45c] ;  /* 0x00008b80ff0477ac */ /* 0x000f240008000800 */
[----:B------:R-:W-:Y:S02]  /*3a30*/  LOP3.LUT R4, R4, 0x6, RZ, 0xc0, !PT ;  /* 0x0000000604047812 */ /* 0x000fe400078ec0ff */
[----:B------:R-:W-:Y:S01]  /*3a40*/  LEA R218, R0, UR5, 0x1 ;  /* 0x0000000500da7c11 */ /* 0x000fe2000f8e08ff */
[----:B------:R-:W-:Y:S02]  /*3a50*/  UMOV UR6, 0xffffffff ;  /* 0xffffffff00067882 */ /* 0x000fe40000000000 */
[----:B------:R-:W-:-:S02]  /*3a60*/  IMAD R169, R169, 0x40, R4 ;  /* 0x00000040a9a97824 */ /* 0x000fc400078e0204 */
[----:B------:R-:W-:Y:S01]  /*3a70*/  IMAD.IADD R192, R48, 0x1, R218 ;  /* 0x0000000130c07824 */ /* 0x000fe200078e02da */
[----:B------:R-:W-:Y:S01]  /*3a80*/  LDSM.16.MT88.4 R148, [R218+0x9000] ;  /* 0x00900000da94783b */ /* 0x000fe20000004200 */
[C---:B-1----:R-:W-:Y:S02]  /*3a90*/  VIADD R11, R169.reuse, 0xffffffc1 ;  /* 0xffffffc1a90b7836 */ /* 0x042fe40000000000 */
[C---:B------:R-:W-:Y:S01]  /*3aa0*/  VIADD R41, R169.reuse, 0xffffffc9 ;  /* 0xffffffc9a9297836 */ /* 0x040fe20000000000 */
[----:B------:R-:W-:Y:S01]  /*3ab0*/  LDSM.16.MT88.4 R96, [R218+0xa000] ;  /* 0x00a00000da60783b */ /* 0x000fe20000004200 */
[----:B------:R-:W-:Y:S01]  /*3ac0*/  VIADD R43, R169, 0xffffffd1 ;  /* 0xffffffd1a92b7836 */ /* 0x000fe20000000000 */
[-C--:B------:R-:W-:Y:S01]  /*3ad0*/  ISETP.GE.AND P4, PT, R11, R3.reuse, PT ;  /* 0x000000030b00720c */ /* 0x080fe20003f86270 */
[----:B------:R-:W-:Y:S01]  /*3ae0*/  VIADD R5, R169, 0xffffffc0 ;  /* 0xffffffc0a9057836 */ /* 0x000fe20000000000 */
[-C--:B------:R-:W-:Y:S01]  /*3af0*/  ISETP.GE.AND P1, PT, R11, R2.reuse, PT ;  /* 0x000000020b00720c */ /* 0x080fe20003f26270 */
[----:B--2---:R-:W-:Y:S01]  /*3b00*/  VIADD R9, R169, 0xffffffc8 ;  /* 0xffffffc8a9097836 */ /* 0x004fe20000000000 */
[----:B------:R-:W-:Y:S01]  /*3b10*/  FSEL R6, R85, -INF , !P4 ;  /* 0xff80000055067808 */ /* 0x000fe20006000000 */
[----:B------:R-:W-:Y:S01]  /*3b20*/  VIADD R37, R169, 0xffffffd0 ;  /* 0xffffffd0a9257836 */ /* 0x000fe20000000000 */
[----:B------:R-:W-:Y:S01]  /*3b30*/  ISETP.GE.AND P4, PT, R41, R3, PT ;  /* 0x000000032900720c */ /* 0x000fe20003f86270 */
[----:B------:R-:W-:Y:S01]  /*3b40*/  VIADD R39, R169, 0xffffffd8 ;  /* 0xffffffd8a9277836 */ /* 0x000fe20000000000 */
[----:B------:R-:W-:Y:S01]  /*3b50*/  FSEL R87, R87, -INF , !P1 ;  /* 0xff80000057577808 */ /* 0x000fe20004800000 */
[----:B------:R-:W-:Y:S01]  /*3b60*/  VIADD R51, R169, 0xffffffe0 ;  /* 0xffffffe0a9337836 */ /* 0x000fe20000000000 */
[----:B------:R-:W-:Y:S01]  /*3b70*/  FSEL R4, R81, -INF , !P4 ;  /* 0xff80000051047808 */ /* 0x000fe20006000000 */
[----:B------:R-:W-:Y:S01]  /*3b80*/  LDSM.16.MT88.4 R128, [R218+0xb000] ;  /* 0x00b00000da80783b */ /* 0x000fe20000004200 */
[----:B------:R-:W-:-:S02]  /*3b90*/  ISETP.GE.AND P1, PT, R41, R2, PT ;  /* 0x000000022900720c */ /* 0x000fc40003f26270 */
[-C--:B------:R-:W-:Y:S02]  /*3ba0*/  ISETP.GE.AND P4, PT, R43, R3.reuse, PT ;  /* 0x000000032b00720c */ /* 0x080fe40003f86270 */
[----:B------:R-:W-:Y:S02]  /*3bb0*/  FSEL R7, R83, -INF , !P1 ;  /* 0xff80000053077808 */ /* 0x000fe40004800000 */
[----:B------:R-:W-:Y:S01]  /*3bc0*/  FSEL R8, R69, -INF , !P4 ;  /* 0xff80000045087808 */ /* 0x000fe20006000000 */
[----:B------:R-:W-:Y:S01]  /*3bd0*/  VIADD R69, R169, 0xffffffd9 ;  /* 0xffffffd9a9457836 */ /* 0x000fe20000000000 */
[----:B------:R-:W-:Y:S02]  /*3be0*/  ISETP.GE.AND P1, PT, R43, R2, PT ;  /* 0x000000022b00720c */ /* 0x000fe40003f26270 */
[----:B------:R-:W-:Y:S02]  /*3bf0*/  ISETP.GE.AND P5, PT, R5, R3, PT ;  /* 0x000000030500720c */ /* 0x000fe40003fa6270 */
[----:B------:R-:W-:-:S02]  /*3c00*/  FSEL R103, R71, -INF , !P1 ;  /* 0xff80000047677808 */ /* 0x000fc40004800000 */
[-C--:B------:R-:W-:Y:S02]  /*3c10*/  ISETP.GE.AND P1, PT, R69, R2.reuse, PT ;  /* 0x000000024500720c */ /* 0x080fe40003f26270 */
[----:B------:R-:W-:Y:S02]  /*3c20*/  ISETP.GE.AND P2, PT, R5, R2, PT ;  /* 0x000000020500720c */ /* 0x000fe40003f46270 */
[----:B------:R-:W-:Y:S01]  /*3c30*/  FSEL R27, R67, -INF , !P1 ;  /* 0xff800000431b7808 */ /* 0x000fe20004800000 */
[----:B------:R-:W-:Y:S01]  /*3c40*/  VIADD R67, R169, 0xffffffe1 ;  /* 0xffffffe1a9437836 */ /* 0x000fe20000000000 */
[----:B------:R-:W-:Y:S02]  /*3c50*/  FSEL R84, R84, -INF , !P5 ;  /* 0xff80000054547808 */ /* 0x000fe40006800000 */
[----:B------:R-:W-:Y:S02]  /*3c60*/  FSEL R15, R86, -INF , !P2 ;  /* 0xff800000560f7808 */ /* 0x000fe40005000000 */
[----:B------:R-:W-:-:S02]  /*3c70*/  ISETP.GE.AND P5, PT, R9, R3, PT ;  /* 0x000000030900720c */ /* 0x000fc40003fa6270 */
[-C--:B------:R-:W-:Y:S02]  /*3c80*/  ISETP.GE.AND P2, PT, R9, R2.reuse, PT ;  /* 0x000000020900720c */ /* 0x080fe40003f46270 */
[----:B------:R-:W-:Y:S02]  /*3c90*/  ISETP.GE.AND P4, PT, R69, R3, PT ;  /* 0x000000034500720c */ /* 0x000fe40003f86270 */
[----:B------:R-:W-:Y:S02]  /*3ca0*/  ISETP.GE.AND P1, PT, R67, R2, PT ;  /* 0x000000024300720c */ /* 0x000fe40003f26270 */
[C---:B------:R-:W-:Y:S02]  /*3cb0*/  ISETP.GE.AND P0, PT, R5.reuse, R222, PT ;  /* 0x000000de0500720c */ /* 0x040fe40003f06270 */
[----:B------:R-:W-:Y:S02]  /*3cc0*/  ISETP.GE.AND P3, PT, R5, R216, PT ;  /* 0x000000d80500720c */ /* 0x000fe40003f66270 */
[----:B------:R-:W-:-:S02]  /*3cd0*/  FSEL R80, R80, -INF , !P5 ;  /* 0xff80000050507808 */ /* 0x000fc40006800000 */
[----:B------:R-:W-:Y:S02]  /*3ce0*/  FSEL R5, R82, -INF , !P2 ;  /* 0xff80000052057808 */ /* 0x000fe40005000000 */
[CC--:B------:R-:W-:Y:S02]  /*3cf0*/  ISETP.GE.AND P5, PT, R37.reuse, R3.reuse, PT ;  /* 0x000000032500720c */ /* 0x0c0fe40003fa6270 */
[----:B------:R-:W-:Y:S02]  /*3d00*/  ISETP.GE.AND P2, PT, R37, R2, PT ;  /* 0x000000022500720c */ /* 0x000fe40003f46270 */
[----:B------:R-:W-:Y:S01]  /*3d10*/  FSEL R100, R65, -INF , !P4 ;  /* 0xff80000041647808 */ /* 0x000fe20006000000 */
[----:B------:R-:W-:Y:S01]  /*3d20*/  VIADD R65, R169, 0xffffffe8 ;  /* 0xffffffe8a9417836 */ /* 0x000fe20000000000 */
[----:B------:R-:W-:Y:S01]  /*3d30*/  FSEL R215, R55, -INF , !P1 ;  /* 0xff80000037d77808 */ /* 0x000fe20004800000 */
[----:B------:R-:W-:Y:S01]  /*3d40*/  VIADD R55, R169, 0xffffffe9 ;  /* 0xffffffe9a9377836 */ /* 0x000fe20000000000 */
[----:B------:R-:W-:-:S02]  /*3d50*/  ISETP.GE.AND P4, PT, R67, R3, PT ;  /* 0x000000034300720c */ /* 0x000fc40003f86270 */
[----:B------:R-:W-:Y:S02]  /*3d60*/  FSEL R10, R68, -INF , !P5 ;  /* 0xff800000440a7808 */ /* 0x000fe40006800000 */
[----:B------:R-:W-:Y:S02]  /*3d70*/  FSEL R101, R70, -INF , !P2 ;  /* 0xff80000046657808 */ /* 0x000fe40005000000 */
[C---:B------:R-:W-:Y:S02]  /*3d80*/  ISETP.GE.AND P5, PT, R39.reuse, R3, PT ;  /* 0x000000032700720c */ /* 0x040fe40003fa6270 */
[-C--:B------:R-:W-:Y:S02]  /*3d90*/  ISETP.GE.AND P2, PT, R39, R2.reuse, PT ;  /* 0x000000022700720c */ /* 0x080fe40003f46270 */
[----:B------:R-:W-:Y:S01]  /*3da0*/  FSEL R18, R53, -INF , !P4 ;  /* 0xff80000035127808 */ /* 0x000fe20006000000 */
[----:B------:R-:W-:Y:S01]  /*3db0*/  VIADD R53, R169, 0xfffffff0 ;  /* 0xfffffff0a9357836 */ /* 0x000fe20000000000 */
[----:B------:R-:W-:-:S02]  /*3dc0*/  ISETP.GE.AND P1, PT, R55, R2, PT ;  /* 0x000000023700720c */ /* 0x000fc40003f26270 */
[----:B------:R-:W-:Y:S02]  /*3dd0*/  FMNMX3.FTZ R13, R84, R6, R80, !PT ;  /* 0x00000006540d7276 */ /* 0x000fe40007810050 */
[----:B------:R-:W-:Y:S02]  /*3de0*/  FSEL R40, R64, -INF , !P5 ;  /* 0xff80000040287808 */ /* 0x000fe40006800000 */
[----:B------:R-:W-:Y:S02]  /*3df0*/  FSEL R25, R66, -INF , !P2 ;  /* 0xff80000042197808 */ /* 0x000fe40005000000 */
[C---:B------:R-:W-:Y:S02]  /*3e00*/  ISETP.GE.AND P5, PT, R51.reuse, R3, PT ;  /* 0x000000033300720c */ /* 0x040fe40003fa6270 */
[----:B------:R-:W-:Y:S02]  /*3e10*/  ISETP.GE.AND P2, PT, R51, R2, PT ;  /* 0x000000023300720c */ /* 0x000fe40003f46270 */
[----:B------:R-:W-:Y:S01]  /*3e20*/  FSEL R213, R47, -INF , !P1 ;  /* 0xff8000002fd57808 */ /* 0x000fe20004800000 */
[----:B------:R-:W-:Y:S01]  /*3e30*/  VIADD R47, R169, 0xfffffff1 ;  /* 0xfffffff1a92f7836 */ /* 0x000fe20000000000 */
[----:B------:R-:W-:-:S02]  /*3e40*/  FMNMX3.FTZ R17, R13, R4, R10, !PT ;  /* 0x000000040d117276 */ /* 0x000fc4000781000a */
[-C--:B------:R-:W-:Y:S02]  /*3e50*/  ISETP.GE.AND P4, PT, R55, R3.reuse, PT ;  /* 0x000000033700720c */ /* 0x080fe40003f86270 */
[----:B------:R-:W-:Y:S02]  /*3e60*/  ISETP.GE.AND P1, PT, R53, R3, PT ;  /* 0x000000033500720c */ /* 0x000fe40003f26270 */
[----:B------:R-:W-:Y:S02]  /*3e70*/  FMNMX3.FTZ R12, R15, R87, R5, !PT ;  /* 0x000000570f0c7276 */ /* 0x000fe40007810005 */
[----:B------:R-:W-:Y:S02]  /*3e80*/  FSEL R20, R52, -INF , !P5 ;  /* 0xff80000034147808 */ /* 0x000fe40006800000 */
[----:B------:R-:W-:Y:S02]  /*3e90*/  FSEL R231, R54, -INF , !P2 ;  /* 0xff80000036e77808 */ /* 0x000fe40005000000 */
[----:B------:R-:W-:-:S02]  /*3ea0*/  ISETP.GE.AND P5, PT, R65, R3, PT ;  /* 0x000000034100720c */ /* 0x000fc40003fa6270 */
[----:B------:R-:W-:Y:S02]  /*3eb0*/  FMNMX3.FTZ R17, R17, R8, R40, !PT ;  /* 0x0000000811117276 */ /* 0x000fe40007810028 */
[-C--:B------:R-:W-:Y:S02]  /*3ec0*/  ISETP.GE.AND P2, PT, R65, R2.reuse, PT ;  /* 0x000000024100720c */ /* 0x080fe40003f46270 */
[----:B------:R-:W-:Y:S01]  /*3ed0*/  FSEL R214, R45, -INF , !P4 ;  /* 0xff8000002dd67808 */ /* 0x000fe20006000000 */
[----:B------:R-:W-:Y:S01]  /*3ee0*/  VIADD R45, R169, 0xfffffff8 ;  /* 0xfffffff8a92d7836 */ /* 0x000fe20000000000 */
[----:B------:R-:W-:Y:S02]  /*3ef0*/  FSEL R204, R32, -INF , !P1 ;  /* 0xff80000020cc7808 */ /* 0x000fe40004800000 */
[C---:B------:R-:W-:Y:S02]  /*3f00*/  ISETP.GE.AND P4, PT, R47.reuse, R3, PT ;  /* 0x000000032f00720c */ /* 0x040fe40003f86270 */
[----:B------:R-:W-:-:S02]  /*3f10*/  ISETP.GE.AND P1, PT, R47, R2, PT ;  /* 0x000000022f00720c */ /* 0x000fc40003f26270 */
[----:B------:R-:W-:Y:S02]  /*3f20*/  FMNMX3.FTZ R12, R12, R7, R101, !PT ;  /* 0x000000070c0c7276 */ /* 0x000fe40007810065 */
[----:B------:R-:W-:Y:S02]  /*3f30*/  FSEL R16, R44, -INF , !P5 ;  /* 0xff8000002c107808 */ /* 0x000fe40006800000 */
[----:B------:R-:W-:Y:S02]  /*3f40*/  FMNMX3.FTZ R17, R17, R100, R20, !PT ;  /* 0x0000006411117276 */ /* 0x000fe40007810014 */
[----:B------:R-:W-:Y:S02]  /*3f50*/  FSEL R211, R46, -INF , !P2 ;  /* 0xff8000002ed37808 */ /* 0x000fe40005000000 */
[----:B------:R-:W-:Y:S02]  /*3f60*/  ISETP.GE.AND P2, PT, R53, R2, PT ;  /* 0x000000023500720c */ /* 0x000fe40003f46270 */
[----:B------:R-:W-:Y:S01]  /*3f70*/  FSEL R202, R33, -INF , !P4 ;  /* 0xff80000021ca7808 */ /* 0x000fe20006000000 */
[----:B------:R-:W-:Y:S01]  /*3f80*/  VIADD R33, R169, 0xfffffff9 ;  /* 0xfffffff9a9217836 */ /* 0x000fe20000000000 */
[----:B------:R-:W-:-:S02]  /*3f90*/  FSEL R197, R35, -INF , !P1 ;  /* 0xff80000023c57808 */ /* 0x000fc40004800000 */
[----:B------:R-:W-:Y:S02]  /*3fa0*/  FMNMX3.FTZ R12, R12, R103, R25, !PT ;  /* 0x000000670c0c7276 */ /* 0x000fe40007810019 */
[----:B------:R-:W-:Y:S02]  /*3fb0*/  ISETP.GE.AND P1, PT, R45, R3, PT ;  /* 0x000000032d00720c */ /* 0x000fe40003f26270 */
[----:B------:R-:W-:Y:S02]  /*3fc0*/  FMNMX3.FTZ R17, R17, R18, R16, !PT ;  /* 0x0000001211117276 */ /* 0x000fe40007810010 */
[----:B------:R-:W-:Y:S02]  /*3fd0*/  FSEL R199, R34, -INF , !P2 ;  /* 0xff80000022c77808 */ /* 0x000fe40005000000 */
[----:B------:R-:W-:Y:S02]  /*3fe0*/  FMNMX3.FTZ R12, R12, R27, R231, !PT ;  /* 0x0000001b0c0c7276 */ /* 0x000fe400078100e7 */
[----:B------:R-:W-:-:S02]  /*3ff0*/  ISETP.GE.AND P5, PT, R11, R222, PT ;  /* 0x000000de0b00720c */ /* 0x000fc40003fa6270 */
[----:B------:R-:W-:Y:S02]  /*4000*/  ISETP.GE.AND P2, PT, R11, R216, PT ;  /* 0x000000d80b00720c */ /* 0x000fe40003f46270 */
[----:B------:R-:W-:Y:S02]  /*4010*/  FSEL R200, R28, -INF , !P1 ;  /* 0xff8000001cc87808 */ /* 0x000fe40004800000 */
[----:B------:R-:W-:Y:S02]  /*4020*/  FSEL R11, R88, -INF , !P0 ;  /* 0xff800000580b7808 */ /* 0x000fe40004000000 */
[----:B------:R-:W-:Y:S02]  /*4030*/  ISETP.GE.AND P1, PT, R33, R3, PT ;  /* 0x000000032100720c */ /* 0x000fe40003f26270 */
[----:B------:R-:W-:Y:S02]  /*4040*/  FMNMX3.FTZ R17, R17, R214, R204, !PT ;  /* 0x000000d611117276 */ /* 0x000fe400078100cc */
[----:B------:R-:W-:-:S02]  /*4050*/  ISETP.GE.AND P0, PT, R45, R2, PT ;  /* 0x000000022d00720c */ /* 0x000fc40003f06270 */
[----:B------:R-:W-:Y:S02]  /*4060*/  FMNMX3.FTZ R12, R12, R215, R211, !PT ;  /* 0x000000d70c0c7276 */ /* 0x000fe400078100d3 */
[----:B------:R-:W-:Y:S02]  /*4070*/  FSEL R198, R29, -INF , !P1 ;  /* 0xff8000001dc67808 */ /* 0x000fe40004800000 */
[----:B------:R-:W-:Y:S02]  /*4080*/  FMNMX3.FTZ R17, R17, R202, R200, !PT ;  /* 0x000000ca11117276 */ /* 0x000fe400078100c8 */
[----:B------:R-:W-:Y:S02]  /*4090*/  FSEL R195, R30, -INF , !P0 ;  /* 0xff8000001ec37808 */ /* 0x000fe40004000000 */
[----:B------:R-:W-:Y:S02]  /*40a0*/  ISETP.GE.AND P0, PT, R33, R2, PT ;  /* 0x000000022100720c */ /* 0x000fe40003f06270 */
[----:B------:R-:W-:-:S02]  /*40b0*/  FMNMX3.FTZ R12, R12, R213, R199, !PT ;  /* 0x000000d50c0c7276 */ /* 0x000fc400078100c7 */
[----:B------:R-:W-:Y:S02]  /*40c0*/  FMNMX.FTZ R22, R198, R17, !PT ;  /* 0x00000011c6167209 */ /* 0x000fe40007810000 */
[----:B------:R-:W-:Y:S02]  /*40d0*/  FSEL R194, R31, -INF , !P0 ;  /* 0xff8000001fc27808 */ /* 0x000fe40004000000 */
[----:B------:R-:W-:Y:S01]  /*40e0*/  FMNMX3.FTZ R29, R12, R197, R195, !PT ;  /* 0x000000c50c1d7276 */ /* 0x000fe200078100c3 */
[----:B------:R-:W1:Y:S01]  /*40f0*/  SHFL.BFLY PT, R31, R22, 0x2, 0x1f ;  /* 0x0c401f00161f7f89 */ /* 0x000e6200000e0000 */
[C---:B------:R-:W-:Y:S02]  /*4100*/  ISETP.GE.AND P4, PT, R9.reuse, R222, PT ;  /* 0x000000de0900720c */ /* 0x040fe40003f86270 */
[----:B------:R-:W-:Y:S02]  /*4110*/  FMNMX.FTZ R29, R194, R29, !PT ;  /* 0x0000001dc21d7209 */ /* 0x000fe40007810000 */
[----:B------:R-:W-:-:S02]  /*4120*/  ISETP.GE.AND P1, PT, R9, R216, PT ;  /* 0x000000d80900720c */ /* 0x000fc40003f26270 */
[----:B------:R-:W-:Y:S01]  /*4130*/  FSEL R9, R76, -INF , !P4 ;  /* 0xff8000004c097808 */ /* 0x000fe20006000000 */
[----:B------:R-:W2:Y:S01]  /*4140*/  SHFL.BFLY PT, R32, R29, 0x2, 0x1f ;  /* 0x0c401f001d207f89 */ /* 0x000ea200000e0000 */
[-C--:B------:R-:W-:Y:S02]  /*4150*/  ISETP.GE.AND P0, PT, R37, R222.reuse, PT ;  /* 0x000000de2500720c */ /* 0x080fe40003f06270 */
[-C--:B------:R-:W-:Y:S02]  /*4160*/  ISETP.GE.AND P4, PT, R43, R222.reuse, PT ;  /* 0x000000de2b00720c */ /* 0x080fe40003f86270 */
[----:B------:R-:W-:Y:S02]  /*4170*/  FSEL R19, R72, -INF , !P0 ;  /* 0xff80000048137808 */ /* 0x000fe40004000000 */
[----:B------:R-:W-:Y:S02]  /*4180*/  ISETP.GE.AND P0, PT, R39, R222, PT ;  /* 0x000000de2700720c */ /* 0x000fe40003f06270 */
[----:B------:R-:W-:-:S02]  /*4190*/  FSEL R23, R73, -INF , !P4 ;  /* 0xff80000049177808 */ /* 0x000fc40006000000 */
[-C--:B------:R-:W-:Y:S02]  /*41a0*/  ISETP.GE.AND P4, PT, R69, R222.reuse, PT ;  /* 0x000000de4500720c */ /* 0x080fe40003f86270 */
[----:B------:R-:W-:Y:S02]  /*41b0*/  FSEL R21, R60, -INF , !P0 ;  /* 0xff8000003c157808 */ /* 0x000fe40004000000 */
[-C--:B------:R-:W-:Y:S02]  /*41c0*/  ISETP.GE.AND P0, PT, R51, R222.reuse, PT ;  /* 0x000000de3300720c */ /* 0x080fe40003f06270 */
[----:B------:R-:W-:Y:S02]  /*41d0*/  FSEL R17, R61, -INF , !P4 ;  /* 0xff8000003d117808 */ /* 0x000fe40006000000 */
[----:B------:R-:W-:Y:S02]  /*41e0*/  ISETP.GE.AND P4, PT, R67, R222, PT ;  /* 0x000000de4300720c */ /* 0x000fe40003f86270 */
[----:B------:R-:W-:-:S02]  /*41f0*/  FSEL R205, R56, -INF , !P0 ;  /* 0xff80000038cd7808 */ /* 0x000fc40004000000 */
[----:B------:R-:W-:Y:S02]  /*4200*/  FSEL R13, R89, -INF , !P5 ;  /* 0xff800000590d7808 */ /* 0x000fe40006800000 */
[-C--:B------:R-:W-:Y:S02]  /*4210*/  ISETP.GE.AND P0, PT, R65, R222.reuse, PT ;  /* 0x000000de4100720c */ /* 0x080fe40003f06270 */
[----:B------:R-:W-:Y:S02]  /*4220*/  FSEL R209, R57, -INF , !P4 ;  /* 0xff80000039d17808 */ /* 0x000fe40006000000 */
[-C--:B------:R-:W-:Y:S02]  /*4230*/  ISETP.GE.AND P5, PT, R41, R222.reuse, PT ;  /* 0x000000de2900720c */ /* 0x080fe40003fa6270 */
[----:B------:R-:W-:Y:S02]  /*4240*/  ISETP.GE.AND P4, PT, R55, R222, PT ;  /* 0x000000de3700720c */ /* 0x000fe40003f86270 */
[----:B-1----:R-:W-:-:S02]  /*4250*/  FMNMX.FTZ R31, R22, R31, !PT ;  /* 0x0000001f161f7209 */ /* 0x002fc40007810000 */
[----:B------:R-:W-:Y:S02]  /*4260*/  FSEL R207, R104, -INF , !P0 ;  /* 0xff80000068cf7808 */ /* 0x000fe40004000000 */
[----:B------:R-:W-:Y:S01]  /*4270*/  FSEL R77, R77, -INF , !P5 ;  /* 0xff8000004d4d7808 */ /* 0x000fe20006800000 */
[----:B------:R-:W1:Y:S01]  /*4280*/  SHFL.BFLY PT, R166, R31, 0x1, 0x1f ;  /* 0x0c201f001fa67f89 */ /* 0x000e6200000e0000 */
[----:B------:R-:W-:Y:S02]  /*4290*/  ISETP.GE.AND P0, PT, R53, R222, PT ;  /* 0x000000de3500720c */ /* 0x000fe40003f06270 */
[----:B------:R-:W-:Y:S02]  /*42a0*/  FSEL R203, R105, -INF , !P4 ;  /* 0xff80000069cb7808 */ /* 0x000fe40006000000 */
[----:B------:R-:W-:Y:S02]  /*42b0*/  FMNMX3.FTZ R34, R11, R13, R9, !PT ;  /* 0x0000000d0b227276 */ /* 0x000fe40007810009 */
[----:B------:R-:W-:-:S02]  /*42c0*/  ISETP.GE.AND P5, PT, R41, R216, PT ;  /* 0x000000d82900720c */ /* 0x000fc40003fa6270 */
[----:B------:R-:W-:Y:S02]  /*42d0*/  ISETP.GE.AND P4, PT, R37, R216, PT ;  /* 0x000000d82500720c */ /* 0x000fe40003f86270 */
[----:B------:R-:W-:Y:S02]  /*42e0*/  FSEL R30, R90, -INF , !P3 ;  /* 0xff8000005a1e7808 */ /* 0x000fe40005800000 */
[----:B------:R-:W-:Y:S02]  /*42f0*/  FSEL R14, R91, -INF , !P2 ;  /* 0xff8000005b0e7808 */ /* 0x000fe40005000000 */
[----:B------:R-:W-:Y:S02]  /*4300*/  FSEL R78, R78, -INF , !P1 ;  /* 0xff8000004e4e7808 */ /* 0x000fe40004800000 */
[----:B------:R-:W-:Y:S02]  /*4310*/  FSEL R193, R112, -INF , !P0 ;  /* 0xff80000070c17808 */ /* 0x000fe40004000000 */
[----:B--2---:R-:W-:-:S02]  /*4320*/  FMNMX.FTZ R32, R29, R32, !PT ;  /* 0x000000201d207209 */ /* 0x004fc40007810000 */
[----:B------:R-:W-:Y:S02]  /*4330*/  FMNMX3.FTZ R34, R34, R77, R19, !PT ;  /* 0x0000004d22227276 */ /* 0x000fe40007810013 */
[-C--:B------:R-:W-:Y:S01]  /*4340*/  ISETP.GE.AND P0, PT, R43, R216.reuse, PT ;  /* 0x000000d82b00720c */ /* 0x080fe20003f06270 */
[----:B------:R-:W2:Y:S01]  /*4350*/  SHFL.BFLY PT, R165, R32, 0x1, 0x1f ;  /* 0x0c201f0020a57f89 */ /* 0x000ea200000e0000 */
[----:B------:R-:W-:Y:S02]  /*4360*/  ISETP.GE.AND P3, PT, R39, R216, PT ;  /* 0x000000d82700720c */ /* 0x000fe40003f66270 */
[----:B------:R-:W-:Y:S01]  /*4370*/  FSEL R12, R79, -INF , !P5 ;  /* 0xff8000004f0c7808 */ /* 0x000fe20006800000 */
[----:B------:R-:W-:Y:S01]  /*4380*/  LDSM.16.MT88.4 R36, [R218+0xb400] ;  /* 0x00b40000da24783b */ /* 0x000fe20000004200 */
[----:B------:R-:W-:Y:S02]  /*4390*/  FSEL R28, R74, -INF , !P4 ;  /* 0xff8000004a1c7808 */ /* 0x000fe40006000000 */
[----:B------:R-:W-:-:S02]  /*43a0*/  FMNMX3.FTZ R29, R30, R14, R78, !PT ;  /* 0x0000000e1e1d7276 */ /* 0x000fc4000781004e */
[----:B------:R-:W-:Y:S02]  /*43b0*/  FMNMX3.FTZ R34, R34, R23, R21, !PT ;  /* 0x0000001722227276 */ /* 0x000fe40007810015 */
[-C--:B------:R-:W-:Y:S02]  /*43c0*/  ISETP.GE.AND P2, PT, R69, R216.reuse, PT ;  /* 0x000000d84500720c */ /* 0x080fe40003f46270 */
[----:B------:R-:W-:Y:S02]  /*43d0*/  ISETP.GE.AND P1, PT, R51, R216, PT ;  /* 0x000000d83300720c */ /* 0x000fe40003f26270 */
[----:B------:R-:W-:Y:S02]  /*43e0*/  FSEL R26, R75, -INF , !P0 ;  /* 0xff8000004b1a7808 */ /* 0x000fe40004000000 */
[----:B------:R-:W-:Y:S02]  /*43f0*/  FSEL R24, R62, -INF , !P3 ;  /* 0xff8000003e187808 */ /* 0x000fe40005800000 */
[----:B------:R-:W-:-:S02]  /*4400*/  FMNMX3.FTZ R29, R29, R12, R28, !PT ;  /* 0x0000000c1d1d7276 */ /* 0x000fc4000781001c */
[-C--:B------:R-:W-:Y:S02]  /*4410*/  ISETP.GE.AND P5, PT, R67, R216.reuse, PT ;  /* 0x000000d84300720c */ /* 0x080fe40003fa6270 */
[----:B------:R-:W-:Y:S02]  /*4420*/  FMNMX3.FTZ R34, R34, R17, R205, !PT ;  /* 0x0000001122227276 */ /* 0x000fe400078100cd */
[----:B------:R-:W-:Y:S02]  /*4430*/  ISETP.GE.AND P4, PT, R65, R216, PT ;  /* 0x000000d84100720c */ /* 0x000fe40003f86270 */
[----:B------:R-:W-:Y:S02]  /*4440*/  FSEL R22, R63, -INF , !P2 ;  /* 0xff8000003f167808 */ /* 0x000fe40005000000 */
[----:B------:R-:W-:Y:S02]  /*4450*/  FSEL R212, R58, -INF , !P1 ;  /* 0xff8000003ad47808 */ /* 0x000fe40004800000 */
[----:B------:R-:W-:-:S02]  /*4460*/  FMNMX3.FTZ R29, R29, R26, R24, !PT ;  /* 0x0000001a1d1d7276 */ /* 0x000fc40007810018 */
[-C--:B------:R-:W-:Y:S02]  /*4470*/  ISETP.GE.AND P2, PT, R47, R222.reuse, PT ;  /* 0x000000de2f00720c */ /* 0x080fe40003f46270 */
[----:B------:R-:W-:Y:S02]  /*4480*/  FSEL R210, R59, -INF , !P5 ;  /* 0xff8000003bd27808 */ /* 0x000fe40006800000 */
[----:B------:R-:W-:Y:S02]  /*4490*/  ISETP.GE.AND P5, PT, R45, R222, PT ;  /* 0x000000de2d00720c */ /* 0x000fe40003fa6270 */
[----:B------:R-:W-:Y:S02]  /*44a0*/  FMNMX3.FTZ R34, R34, R209, R207, !PT ;  /* 0x000000d122227276 */ /* 0x000fe400078100cf */
[-C--:B------:R-:W-:Y:S02]  /*44b0*/  ISETP.GE.AND P0, PT, R55, R216.reuse, PT ;  /* 0x000000d83700720c */ /* 0x080fe40003f06270 */
[----:B------:R-:W-:-:S02]  /*44c0*/  ISETP.GE.AND P3, PT, R53, R216, PT ;  /* 0x000000d83500720c */ /* 0x000fc40003f66270 */
[----:B------:R-:W-:Y:S02]  /*44d0*/  FSEL R206, R106, -INF , !P4 ;  /* 0xff8000006ace7808 */ /* 0x000fe40006000000 */
[----:B------:R-:W-:Y:S02]  /*44e0*/  FMNMX3.FTZ R29, R29, R22, R212, !PT ;  /* 0x000000161d1d7276 */ /* 0x000fe400078100d4 */
[----:B------:R-:W-:Y:S02]  /*44f0*/  FSEL R191, R113, -INF , !P2 ;  /* 0xff80000071bf7808 */ /* 0x000fe40005000000 */
[----:B------:R-:W-:Y:S02]  /*4500*/  ISETP.GE.AND P2, PT, R33, R222, PT ;  /* 0x000000de2100720c */ /* 0x000fe40003f46270 */
[----:B------:R-:W-:Y:S02]  /*4510*/  FSEL R189, R116, -INF , !P5 ;  /* 0xff80000074bd7808 */ /* 0x000fe40006800000 */
[----:B------:R-:W-:-:S02]  /*4520*/  FMNMX3.FTZ R34, R34, R203, R193, !PT ;  /* 0x000000cb22227276 */ /* 0x000fc400078100c1 */
[-C--:B------:R-:W-:Y:S02]  /*4530*/  ISETP.GE.AND P1, PT, R47, R216.reuse, PT ;  /* 0x000000d82f00720c */ /* 0x080fe40003f26270 */
[----:B------:R-:W-:Y:S02]  /*4540*/  ISETP.GE.AND P4, PT, R45, R216, PT ;  /* 0x000000d82d00720c */ /* 0x000fe40003f86270 */
[----:B------:R-:W-:Y:S01]  /*4550*/  FSEL R208, R107, -INF , !P0 ;  /* 0xff8000006bd07808 */ /* 0x000fe20004000000 */
[----:B------:R-:W-:Y:S01]  /*4560*/  LDSM.16.MT88.4 R44, [R218+0xa400] ;  /* 0x00a40000da2c783b */ /* 0x000fe20000004200 */
[----:B------:R-:W-:Y:S02]  /*4570*/  FSEL R188, R114, -INF , !P3 ;  /* 0xff80000072bc7808 */ /* 0x000fe40005800000 */
[----:B------:R-:W-:Y:S02]  /*4580*/  FMNMX3.FTZ R29, R29, R210, R206, !PT ;  /* 0x000000d21d1d7276 */ /* 0x000fe400078100ce */
[----:B------:R-:W-:-:S02]  /*4590*/  FSEL R187, R117, -INF , !P2 ;  /* 0xff80000075bb7808 */ /* 0x000fc40005000000 */
[----:B------:R-:W-:Y:S02]  /*45a0*/  FMNMX3.FTZ R34, R34, R191, R189, !PT ;  /* 0x000000bf22227276 */ /* 0x000fe400078100bd */
[----:B------:R-:W-:Y:S02]  /*45b0*/  ISETP.GE.AND P0, PT, R33, R216, PT ;  /* 0x000000d82100720c */ /* 0x000fe40003f06270 */
[----:B------:R-:W-:Y:S02]  /*45c0*/  FSEL R186, R115, -INF , !P1 ;  /* 0xff80000073ba7808 */ /* 0x000fe40004800000 */
[----:B------:R-:W-:Y:S01]  /*45d0*/  FSEL R184, R118, -INF , !P4 ;  /* 0xff80000076b87808 */ /* 0x000fe20006000000 */
[----:B------:R-:W-:Y:S01]  /*45e0*/  LDSM.16.MT88.4 R112, [R192+0xa000] ;  /* 0x00a00000c070783b */ /* 0x000fe20000004200 */
[----:B------:R-:W-:Y:S02]  /*45f0*/  FMNMX3.FTZ R29, R29, R208, R188, !PT ;  /* 0x000000d01d1d7276 */ /* 0x000fe400078100bc */
[----:B-1----:R-:W-:-:S02]  /*4600*/  FMNMX.FTZ R166, R31, R166, !PT ;  /* 0x000000a61fa67209 */ /* 0x002fc40007810000 */
[----:B------:R-:W-:Y:S02]  /*4610*/  FMNMX.FTZ R31, R187, R34, !PT ;  /* 0x00000022bb1f7209 */ /* 0x000fe40007810000 */
[----:B------:R-:W-:Y:S01]  /*4620*/  FSEL R182, R119, -INF , !P0 ;  /* 0xff80000077b67808 */ /* 0x000fe20004000000 */
[----:B----4-:R-:W-:Y:S01]  /*4630*/  FMUL.FTZ R201, R166, UR4 ;  /* 0x00000004a6c97c20 */ /* 0x010fe20008410000 */
[----:B------:R-:W-:Y:S01]  /*4640*/  FMNMX3.FTZ R29, R29, R186, R184, !PT ;  /* 0x000000ba1d1d7276 */ /* 0x000fe200078100b8 */
[----:B------:R-:W1:Y:S01]  /*4650*/  SHFL.BFLY PT, R168, R31, 0x2, 0x1f ;  /* 0x0c401f001fa87f89 */ /* 0x000e6200000e0000 */
[----:B--2---:R-:W-:Y:S02]  /*4660*/  FMNMX.FTZ R165, R32, R165, !PT ;  /* 0x000000a520a57209 */ /* 0x004fe40007810000 */
[----:B------:R-:W-:Y:S01]  /*4670*/  FMNMX.FTZ R0, R182, R29, !PT ;  /* 0x0000001db6007209 */ /* 0x000fe20007810000 */
[----:B------:R-:W-:Y:S01]  /*4680*/  LDSM.16.MT88.4 R32, [R192+0xb400] ;  /* 0x00b40000c020783b */ /* 0x000fe20000004200 */
[----:B------:R-:W-:Y:S01]  /*4690*/  FSETP.NEU.FTZ.AND P0, PT, R166, -INF , PT ;  /* 0xff800000a600780b */ /* 0x000fe20003f1d000 */
[----:B------:R-:W-:-:S02]  /*46a0*/  FMUL.FTZ R196, R165, UR4 ;  /* 0x00000004a5c47c20 */ /* 0x000fc40008410000 */
[----:B------:R-:W2:Y:S01]  /*46b0*/  SHFL.BFLY PT, R29, R0, 0x2, 0x1f ;  /* 0x0c401f00001d7f89 */ /* 0x000ea200000e0000 */
[----:B------:R-:W-:Y:S02]  /*46c0*/  FSEL R201, R201, RZ, P0 ;  /* 0x000000ffc9c97208 */ /* 0x000fe40000000000 */
[----:B------:R-:W-:-:S03]  /*46d0*/  FSETP.NEU.FTZ.AND P0, PT, R165, -INF , PT ;  /* 0xff800000a500780b */ /* 0x000fc60003f1d000 */
[--C-:B------:R-:W-:Y:S01]  /*46e0*/  FFMA.FTZ R65, R6, UR4, -R201.reuse ;  /* 0x0000000406417c23 */ /* 0x100fe200080108c9 */
[----:B------:R-:W-:Y:S01]  /*46f0*/  FSEL R196, R196, RZ, P0 ;  /* 0x000000ffc4c47208 */ /* 0x000fe20000000000 */
[--C-:B------:R-:W-:Y:S01]  /*4700*/  FFMA.FTZ R63, R80, UR4, -R201.reuse ;  /* 0x00000004503f7c23 */ /* 0x100fe200080108c9 */
[--C-:B------:R-:W-:Y:S01]  /*4710*/  FFMA.FTZ R58, R4, UR4, -R201.reuse ;  /* 0x00000004043a7c23 */ /* 0x100fe200080108c9 */
        /* <DEDUP_REMOVED lines=8> */
[----:B------:R-:W-:Y:S01]  /*47a0*/  MUFU.EX2 R66, R66 ;  /* 0x0000004200427308 */ /* 0x000fe20000000800 */
[--C-:B------:R-:W-:Y:S01]  /*47b0*/  FFMA.FTZ R59, R10, UR4, -R201.reuse ;  /* 0x000000040a3b7c23 */ /* 0x100fe200080108c9 */
[--C-:B------:R-:W-:Y:S01]  /*47c0*/  FFMA.FTZ R52, R8, UR4, -R201.reuse ;  /* 0x0000000408347c23 */ /* 0x100fe200080108c9 */
[----:B------:R-:W1:Y:S01]  /*47d0*/  SHFL.BFLY PT, R15, R168, 0x1, 0x1f ;  /* 0x0c201f00a80f7f89 */ /* 0x000e6200000e0000 */
[----:B------:R-:W4:Y:S01]  /*47e0*/  MUFU.EX2 R65, R65 ;  /* 0x0000004100417308 */ /* 0x000f220000000800 */
[--C-:B------:R-:W-:Y:S01]  /*47f0*/  FFMA.FTZ R51, R40, UR4, -R201.reuse ;  /* 0x0000000428337c23 */ /* 0x100fe200080108c9 */
[----:B--2---:R-:W-:Y:S01]  /*4800*/  FMNMX.FTZ R0, R0, R29, !PT ;  /* 0x0000001d00007209 */ /* 0x004fe20007810000 */
[----:B------:R-:W-:Y:S01]  /*4810*/  LDSM.16.MT88.4 R40, [R192+0xa400] ;  /* 0x00a40000c028783b */ /* 0x000fe20000004200 */
[----:B------:R-:W-:Y:S01]  /*4820*/  MUFU.EX2 R63, R63 ;  /* 0x0000003f003f7308 */ /* 0x000fe20000000800 */
[--C-:B------:R-:W-:Y:S01]  /*4830*/  FFMA.FTZ R55, R101, UR4, -R196.reuse ;  /* 0x0000000465377c23 */ /* 0x100fe200080108c4 */
[--C-:B------:R-:W-:Y:S01]  /*4840*/  FFMA.FTZ R54, R103, UR4, -R196.reuse ;  /* 0x0000000467367c23 */ /* 0x100fe200080108c4 */
[----:B------:R-:W2:Y:S01]  /*4850*/  SHFL.BFLY PT, R167, R0, 0x1, 0x1f ;  /* 0x0c201f0000a77f89 */ /* 0x000ea200000e0000 */
[----:B------:R-:W5:Y:S01]  /*4860*/  MUFU.EX2 R58, R58 ;  /* 0x0000003a003a7308 */ /* 0x000f620000000800 */
[--C-:B------:R-:W-:Y:S01]  /*4870*/  FFMA.FTZ R53, R25, UR4, -R196.reuse ;  /* 0x0000000419357c23 */ /* 0x100fe200080108c4 */
[--C-:B------:R-:W-:Y:S01]  /*4880*/  FFMA.FTZ R56, R27, UR4, -R196.reuse ;  /* 0x000000041b387c23 */ /* 0x100fe200080108c4 */
[----:B------:R-:W-:Y:S01]  /*4890*/  FFMA.FTZ R235, R198, UR4, -R201 ;  /* 0x00000004c6eb7c23 */ /* 0x000fe200080108c9 */
[----:B------:R-:W-:Y:S01]  /*48a0*/  MUFU.EX2 R64, R64 ;  /* 0x0000004000407308 */ /* 0x000fe20000000800 */
[--C-:B------:R-:W-:Y:S01]  /*48b0*/  FFMA.FTZ R199, R199, UR4, -R196.reuse ;  /* 0x00000004c7c77c23 */ /* 0x100fe200080108c4 */
[----:B----4-:R-:W-:Y:S01]  /*48c0*/  F2FP.F16.F32.PACK_AB R140, R65, R66 ;  /* 0x00000042418c723e */ /* 0x010fe200000000ff */
[----:B------:R-:W-:Y:S01]  /*48d0*/  FADD.FTZ R66, R66, R65 ;  /* 0x0000004142427221 */ /* 0x000fe20000010000 */
[----:B------:R-:W4:Y:S01]  /*48e0*/  MUFU.EX2 R61, R61 ;  /* 0x0000003d003d7308 */ /* 0x000f220000000800 */
[--C-:B------:R-:W-:Y:S01]  /*48f0*/  FFMA.FTZ R233, R194, UR4, -R196.reuse ;  /* 0x00000004c2e97c23 */ /* 0x100fe200080108c4 */
[----:B------:R-:W-:Y:S01]  /*4900*/  FFMA.FTZ R195, R195, UR4, -R196 ;  /* 0x00000004c3c37c23 */ /* 0x000fe200080108c4 */
[----:B------:R-:W-:Y:S01]  /*4910*/  FFMA.FTZ R204, R204, UR4, -R201 ;  /* 0x00000004cccc7c23 */ /* 0x000fe200080108c9 */
[----:B------:R-:W-:Y:S01]  /*4920*/  MUFU.EX2 R62, R62 ;  /* 0x0000003e003e7308 */ /* 0x000fe20000000800 */
[----:B-----5:R-:W-:Y:S01]  /*4930*/  F2FP.F16.F32.PACK_AB R142, R58, R63 ;  /* 0x0000003f3a8e723e */ /* 0x020fe200000000ff */
[----:B------:R-:W-:Y:S01]  /*4940*/  FADD.FTZ R63, R63, R66 ;  /* 0x000000423f3f7221 */ /* 0x000fe20000010000 */
[----:B-1----:R-:W-:Y:S01]  /*4950*/  FMNMX.FTZ R168, R168, R15, !PT ;  /* 0x0000000fa8a87209 */ /* 0x002fe20007810000 */
[----:B------:R-:W1:Y:S02]  /*4960*/  MUFU.EX2 R57, R57 ;  /* 0x0000003900397308 */ /* 0x000e640000000800 */
[----:B------:R-:W-:Y:S01]  /*4970*/  FADD.FTZ R58, R58, R63 ;  /* 0x0000003f3a3a7221 */ /* 0x000fe20000010000 */
[C---:B------:R-:W-:Y:S01]  /*4980*/  FSETP.NEU.FTZ.AND P0, PT, R168.reuse, -INF , PT ;  /* 0xff800000a800780b */ /* 0x040fe20003f1d000 */
[----:B------:R-:W-:Y:S01]  /*4990*/  FMUL.FTZ R190, R168, UR4 ;  /* 0x00000004a8be7c20 */ /* 0x000fe20008410000 */
[----:B----4-:R-:W-:Y:S01]  /*49a0*/  F2FP.F16.F32.PACK_AB R141, R61, R64 ;  /* 0x000000403d8d723e */ /* 0x010fe200000000ff */
[----:B------:R-:W-:Y:S01]  /*49b0*/  MUFU.EX2 R59, R59 ;  /* 0x0000003b003b7308 */ /* 0x000fe20000000800 */
[----:B--2---:R-:W-:Y:S01]  /*49c0*/  FMNMX.FTZ R167, R0, R167, !PT ;  /* 0x000000a700a77209 */ /* 0x004fe20007810000 */
[----:B------:R-:W-:Y:S01]  /*49d0*/  FFMA.FTZ R0, R100, UR4, -R201 ;  /* 0x0000000464007c23 */ /* 0x000fe200080108c9 */
[----:B------:R-:W-:Y:S01]  /*49e0*/  FSEL R190, R190, RZ, P0 ;  /* 0x000000ffbebe7208 */ /* 0x000fe20000000000 */
[----:B------:R-:W-:Y:S01]  /*49f0*/  MUFU.EX2 R52, R52 ;  /* 0x0000003400347308 */ /* 0x000fe20000000800 */
[C---:B------:R-:W-:Y:S01]  /*4a00*/  FSETP.NEU.FTZ.AND P0, PT, R167.reuse, -INF , PT ;  /* 0xff800000a700780b */ /* 0x040fe20003f1d000 */
[----:B------:R-:W-:Y:S01]  /*4a10*/  FMUL.FTZ R185, R167, UR4 ;  /* 0x00000004a7b97c20 */ /* 0x000fe20008410000 */
[----:B------:R-:W-:Y:S01]  /*4a20*/  FADD.FTZ R61, R64, R61 ;  /* 0x0000003d403d7221 */ /* 0x000fe20000010000 */
[--C-:B------:R-:W-:Y:S01]  /*4a30*/  FFMA.FTZ R175, R11, UR4, -R190.reuse ;  /* 0x000000040baf7c23 */ /* 0x100fe200080108be */
[--C-:B------:R-:W-:Y:S01]  /*4a40*/  FFMA.FTZ R172, R13, UR4, -R190.reuse ;  /* 0x000000040dac7c23 */ /* 0x100fe200080108be */
[--C-:B------:R-:W-:Y:S01]  /*4a50*/  FFMA.FTZ R171, R9, UR4, -R190.reuse ;  /* 0x0000000409ab7c23 */ /* 0x100fe200080108be */
[----:B------:R-:W-:Y:S01]  /*4a60*/  FSEL R185, R185, RZ, P0 ;  /* 0x000000ffb9b97208 */ /* 0x000fe20000000000 */
[----:B------:R-:W-:Y:S01]  /*4a70*/  LDSM.16.MT88.4 R8, [R192+0x9400] ;  /* 0x00940000c008783b */ /* 0x000fe20000004200 */
[--C-:B------:R-:W-:Y:S01]  /*4a80*/  FFMA.FTZ R164, R77, UR4, -R190.reuse ;  /* 0x000000044da47c23 */ /* 0x100fe200080108be */
[----:B------:R-:W-:Y:S01]  /*4a90*/  MUFU.EX2 R175, R175 ;  /* 0x000000af00af7308 */ /* 0x000fe20000000800 */
[----:B-1----:R-:W-:Y:S01]  /*4aa0*/  F2FP.F16.F32.PACK_AB R143, R57, R62 ;  /* 0x0000003e398f723e */ /* 0x002fe200000000ff */
[--C-:B------:R-:W-:Y:S01]  /*4ab0*/  FFMA.FTZ R170, R14, UR4, -R185.reuse ;  /* 0x000000040eaa7c23 */ /* 0x100fe200080108b9 */
[--C-:B------:R-:W-:Y:S01]  /*4ac0*/  FFMA.FTZ R60, R12, UR4, -R185.reuse ;  /* 0x000000040c3c7c23 */ /* 0x100fe200080108b9 */
[--C-:B------:R-:W-:Y:S01]  /*4ad0*/  FFMA.FTZ R173, R30, UR4, -R185.reuse ;  /* 0x000000041ead7c23 */ /* 0x100fe200080108b9 */
[----:B------:R-:W1:Y:S01]  /*4ae0*/  LDSM.16.MT88.4 R12, [R218+0x9400] ;  /* 0x00940000da0c783b */ /* 0x000e620000004200 */
[--C-:B------:R-:W-:Y:S01]  /*4af0*/  FFMA.FTZ R67, R78, UR4, -R185.reuse ;  /* 0x000000044e437c23 */ /* 0x100fe200080108b9 */
[----:B------:R-:W2:Y:S01]  /*4b00*/  MUFU.EX2 R172, R172 ;  /* 0x000000ac00ac7308 */ /* 0x000ea20000000800 */
[C---:B------:R-:W-:Y:S01]  /*4b10*/  HMMA.16816.F32 R156, R140.reuse, R148, RZ ;  /* 0x000000948c9c723c */ /* 0x040fe200000018ff */
[--C-:B------:R-:W-:Y:S01]  /*4b20*/  FFMA.FTZ R179, R19, UR4, -R190.reuse ;  /* 0x0000000413b37c23 */ /* 0x100fe200080108be */
[--C-:B------:R-:W-:Y:S01]  /*4b30*/  FFMA.FTZ R174, R23, UR4, -R190.reuse ;  /* 0x0000000417ae7c23 */ /* 0x100fe200080108be */
[----:B------:R-:W-:Y:S01]  /*4b40*/  MUFU.EX2 R171, R171 ;  /* 0x000000ab00ab7308 */ /* 0x000fe20000000800 */
[--C-:B------:R-:W-:Y:S01]  /*4b50*/  FFMA.FTZ R177, R21, UR4, -R190.reuse ;  /* 0x0000000415b17c23 */ /* 0x100fe200080108be */
[----:B------:R-:W-:Y:S01]  /*4b60*/  FFMA.FTZ R176, R17, UR4, -R190 ;  /* 0x0000000411b07c23 */ /* 0x000fe200080108be */
[--C-:B------:R-:W-:Y:S01]  /*4b70*/  FFMA.FTZ R181, R28, UR4, -R185.reuse ;  /* 0x000000041cb57c23 */ /* 0x100fe200080108b9 */
[----:B------:R-:W4:Y:S01]  /*4b80*/  MUFU.EX2 R164, R164 ;  /* 0x000000a400a47308 */ /* 0x000f220000000800 */
[C---:B------:R-:W-:Y:S01]  /*4b90*/  HMMA.16816.F32 R72, R140.reuse, R80, RZ ;  /* 0x000000508c48723c */ /* 0x040fe200000018ff */
[--C-:B------:R-:W-:Y:S01]  /*4ba0*/  FFMA.FTZ R180, R26, UR4, -R185.reuse ;  /* 0x000000041ab47c23 */ /* 0x100fe200080108b9 */
[--C-:B------:R-:W-:Y:S01]  /*4bb0*/  FFMA.FTZ R178, R24, UR4, -R185.reuse ;  /* 0x0000000418b27c23 */ /* 0x100fe200080108b9 */
[----:B------:R-:W-:Y:S01]  /*4bc0*/  MUFU.EX2 R173, R173 ;  /* 0x000000ad00ad7308 */ /* 0x000fe20000000800 */
[----:B------:R-:W-:Y:S01]  /*4bd0*/  FFMA.FTZ R183, R22, UR4, -R185 ;  /* 0x0000000416b77c23 */ /* 0x000fe200080108b9 */
[----:B--2---:R-:W-:Y:S01]  /*4be0*/  F2FP.F16.F32.PACK_AB R136, R172, R175 ;  /* 0x000000afac88723e */ /* 0x004fe200000000ff */
[----:B------:R-:W2:Y:S01]  /*4bf0*/  LDSM.16.MT88.4 R28, [R218+0x9800] ;  /* 0x00980000da1c783b */ /* 0x000ea20000004200 */
[----:B------:R-:W5:Y:S01]  /*4c00*/  MUFU.EX2 R170, R170 ;  /* 0x000000aa00aa7308 */ /* 0x000f620000000800 */
[C---:B------:R-:W-:Y:S01]  /*4c10*/  HMMA.16816.F32 R88, R140.reuse, R96, RZ ;  /* 0x000000608c58723c */ /* 0x040fe200000018ff */
[----:B------:R-:W-:Y:S01]  /*4c20*/  FADD.FTZ R172, R175, R172 ;  /* 0x000000acafac7221 */ /* 0x000fe20000010000 */
[----:B------:R-:W3:Y:S01]  /*4c30*/  LDSM.16.MT88.4 R24, [R192+0x9800] ;  /* 0x00980000c018783b */ /* 0x000ee20000004200 */
[----:B------:R-:W-:Y:S01]  /*4c40*/  MUFU.EX2 R67, R67 ;  /* 0x0000004300437308 */ /* 0x000fe20000000800 */
[----:B------:R-:W-:Y:S01]  /*4c50*/  FADD.FTZ R62, R62, R61 ;  /* 0x0000003d3e3e7221 */ /* 0x000fe20000010000 */
[C---:B----4-:R-:W-:Y:S01]  /*4c60*/  F2FP.F16.F32.PACK_AB R138, R164.reuse, R171 ;  /* 0x000000aba48a723e */ /* 0x050fe200000000ff */
[----:B------:R-:W-:Y:S01]  /*4c70*/  FADD.FTZ R171, R171, R172 ;  /* 0x000000acabab7221 */ /* 0x000fe20000010000 */
[----:B------:R-:W4:Y:S01]  /*4c80*/  MUFU.EX2 R60, R60 ;  /* 0x0000003c003c7308 */ /* 0x000f220000000800 */
[C---:B------:R-:W-:Y:S01]  /*4c90*/  HMMA.16816.F32 R104, R140.reuse, R112, RZ ;  /* 0x000000708c68723c */ /* 0x040fe200000018ff */
[----:B------:R-:W-:Y:S01]  /*4ca0*/  FADD.FTZ R62, R57, R62 ;  /* 0x0000003e393e7221 */ /* 0x000fe20000010000 */
[----:B------:R-:W-:Y:S01]  /*4cb0*/  FADD.FTZ R164, R164, R171 ;  /* 0x000000aba4a47221 */ /* 0x000fe20000010000 */
[----:B------:R-:W-:Y:S01]  /*4cc0*/  MUFU.EX2 R51, R51 ;  /* 0x0000003300337308 */ /* 0x000fe20000000800 */
[----:B------:R-:W-:Y:S01]  /*4cd0*/  FFMA.FTZ R184, R184, UR4, -R185 ;  /* 0x00000004b8b87c23 */ /* 0x000fe200080108b9 */
[----:B-----5:R-:W-:Y:S01]  /*4ce0*/  F2FP.F16.F32.PACK_AB R137, R170, R173 ;  /* 0x000000adaa89723e */ /* 0x020fe200000000ff */
[----:B------:R-:W-:Y:S01]  /*4cf0*/  FADD.FTZ R170, R173, R170 ;  /* 0x000000aaadaa7221 */ /* 0x000fe20000010000 */
[----:B------:R-:W-:Y:S01]  /*4d00*/  MUFU.EX2 R0, R0 ;  /* 0x0000000000007308 */ /* 0x000fe20000000800 */
[----:B------:R-:W-:Y:S03]  /*4d10*/  HMMA.16816.F32 R120, R140, R128, RZ ;  /* 0x000000808c78723c */ /* 0x000fe600000018ff */
[----:B------:R-:W-:Y:S01]  /*4d20*/  MUFU.EX2 R55, R55 ;  /* 0x0000003700377308 */ /* 0x000fe20000000800 */
[----:B----4-:R-:W-:Y:S01]  /*4d30*/  F2FP.F16.F32.PACK_AB R139, R60, R67 ;  /* 0x000000433c8b723e */ /* 0x010fe200000000ff */
[----:B------:R-:W-:-:S02]  /*4d40*/  FADD.FTZ R67, R67, R170 ;  /* 0x000000aa43437221 */ /* 0x000fc40000010000 */
[----:B------:R-:W4:Y:S01]  /*4d50*/  MUFU.EX2 R54, R54 ;  /* 0x0000003600367308 */ /* 0x000f220000000800 */
[C---:B------:R-:W-:Y:S01]  /*4d60*/  HMMA.16816.F32 R132, R140.reuse, R4, RZ ;  /* 0x000000048c84723c */ /* 0x040fe200000018ff */
[----:B------:R-:W-:Y:S02]  /*4d70*/  FADD.FTZ R60, R60, R67 ;  /* 0x000000433c3c7221 */ /* 0x000fe40000010000 */
[----:B------:R-:W-:Y:S04]  /*4d80*/  MUFU.EX2 R53, R53 ;  /* 0x0000003500357308 */ /* 0x000fe80000000800 */
[----:B------:R-:W5:Y:S01]  /*4d90*/  MUFU.EX2 R56, R56 ;  /* 0x0000003800387308 */ /* 0x000f620000000800 */
[C---:B------:R-:W-:Y:S03]  /*4da0*/  HMMA.16816.F32 R152, R140.reuse, R150, RZ ;  /* 0x000000968c98723c */ /* 0x040fe600000018ff */
[----:B------:R-:W-:Y:S04]  /*4db0*/  MUFU.EX2 R179, R179 ;  /* 0x000000b300b37308 */ /* 0x000fe80000000800 */
[----:B------:R-:W2:Y:S01]  /*4dc0*/  MUFU.EX2 R174, R174 ;  /* 0x000000ae00ae7308 */ /* 0x000ea20000000800 */
[C---:B------:R-:W-:Y:S03]  /*4dd0*/  HMMA.16816.F32 R76, R140.reuse, R82, RZ ;  /* 0x000000528c4c723c */ /* 0x040fe600000018ff */
[----:B------:R-:W-:Y:S04]  /*4de0*/  MUFU.EX2 R177, R177 ;  /* 0x000000b100b17308 */ /* 0x000fe80000000800 */
[----:B------:R-:W-:Y:S01]  /*4df0*/  MUFU.EX2 R176, R176 ;  /* 0x000000b000b07308 */ /* 0x000fe20000000800 */
[C---:B------:R-:W-:Y:S03]  /*4e00*/  HMMA.16816.F32 R92, R140.reuse, R98, RZ ;  /* 0x000000628c5c723c */ /* 0x040fe600000018ff */
[----:B------:R-:W-:Y:S04]  /*4e10*/  MUFU.EX2 R181, R181 ;  /* 0x000000b500b57308 */ /* 0x000fe80000000800 */
[----:B------:R-:W3:Y:S01]  /*4e20*/  MUFU.EX2 R180, R180 ;  /* 0x000000b400b47308 */ /* 0x000ee20000000800 */
[C---:B------:R-:W-:Y:S03]  /*4e30*/  HMMA.16816.F32 R108, R140.reuse, R114, RZ ;  /* 0x000000728c6c723c */ /* 0x040fe600000018ff */
[----:B------:R-:W-:Y:S04]  /*4e40*/  MUFU.EX2 R178, R178 ;  /* 0x000000b200b27308 */ /* 0x000fe80000000800 */
[----:B------:R-:W3:Y:S01]  /*4e50*/  MUFU.EX2 R183, R183 ;  /* 0x000000b700b77308 */ /* 0x000ee20000000800 */
[C---:B------:R-:W-:Y:S03]  /*4e60*/  HMMA.16816.F32 R124, R140.reuse, R130, RZ ;  /* 0x000000828c7c723c */ /* 0x040fe600000018ff */
[----:B------:R1:W-:Y:S04]  /*4e70*/  MUFU.EX2 R194, R195 ;  /* 0x000000c300c27308 */ /* 0x0003e80000000800 */
[----:B------:R-:W-:Y:S01]  /*4e80*/  MUFU.EX2 R235, R235 ;  /* 0x000000eb00eb7308 */ /* 0x000fe20000000800 */
[----:B------:R-:W-:Y:S03]  /*4e90*/  HMMA.16816.F32 R140, R140, R6, RZ ;  /* 0x000000068c8c723c */ /* 0x000fe600000018ff */
[----:B------:R-:W-:Y:S05]  /*4ea0*/  MUFU.EX2 R233, R233 ;  /* 0x000000e900e97308 */ /* 0x000fea0000000800 */
[----:B------:R-:W-:Y:S01]  /*4eb0*/  HMMA.16816.F32 R160, R136, R148, RZ ;  /* 0x0000009488a0723c */ /* 0x000fe200000018ff */
[----:B-1----:R-:W-:-:S07]  /*4ec0*/  FFMA.FTZ R195, R187, UR4, -R190 ;  /* 0x00000004bbc37c23 */ /* 0x002fce00080108be */
[C---:B------:R-:W-:Y:S08]  /*4ed0*/  HMMA.16816.F32 R68, R136.reuse, R80, RZ ;  /* 0x000000508844723c */ /* 0x040ff000000018ff */
[C---:B------:R-:W-:Y:S08]  /*4ee0*/  HMMA.16816.F32 R116, R136.reuse, R128, RZ ;  /* 0x000000808874723c */ /* 0x040ff000000018ff */
[----:B------:R-:W-:Y:S01]  /*4ef0*/  HMMA.16816.F32 R144, R136, R4, RZ ;  /* 0x000000048890723c */ /* 0x000fe200000018ff */
[----:B------:R-:W-:Y:S01]  /*4f00*/  F2FP.F16.F32.PACK_AB R4, R52, R59 ;  /* 0x0000003b3404723e */ /* 0x000fe200000000ff */
[----:B------:R-:W-:Y:S01]  /*4f10*/  FADD.FTZ R59, R59, R58 ;  /* 0x0000003a3b3b7221 */ /* 0x000fe20000010000 */
[----:B----4-:R-:W-:Y:S01]  /*4f20*/  F2FP.F16.F32.PACK_AB R5, R54, R55 ;  /* 0x000000373605723e */ /* 0x010fe200000000ff */
[----:B------:R-:W-:-:S02]  /*4f30*/  FADD.FTZ R55, R55, R62 ;  /* 0x0000003e37377221 */ /* 0x000fc40000010000 */
[----:B------:R-:W-:Y:S02]  /*4f40*/  FADD.FTZ R52, R52, R59 ;  /* 0x0000003b34347221 */ /* 0x000fe40000010000 */
[----:B------:R-:W-:Y:S01]  /*4f50*/  HMMA.16816.F32 R148, R136, R150, RZ ;  /* 0x000000968894723c */ /* 0x000fe200000018ff */
[----:B------:R-:W-:-:S07]  /*4f60*/  FADD.FTZ R54, R54, R55 ;  /* 0x0000003736367221 */ /* 0x000fce0000010000 */
        /* <DEDUP_REMOVED lines=9> */
[----:B-----5:R-:W-:Y:S01]  /*5000*/  F2FP.F16.F32.PACK_AB R7, R56, R53 ;  /* 0x000000353807723e */ /* 0x020fe200000000ff */
[----:B------:R-:W-:-:S02]  /*5010*/  FADD.FTZ R53, R53, R54 ;  /* 0x0000003635357221 */ /* 0x000fc40000010000 */
[----:B------:R-:W-:Y:S02]  /*5020*/  FADD.FTZ R0, R0, R51 ;  /* 0x0000003300007221 */ /* 0x000fe40000010000 */
[----:B------:R-:W-:Y:S02]  /*5030*/  FADD.FTZ R53, R56, R53 ;  /* 0x0000003538357221 */ /* 0x000fe40000010000 */
        /* <DEDUP_REMOVED lines=25> */
[----:B------:R-:W1:Y:S01]  /*51d0*/  LDSM.16.MT88.4 R20, [R218+0xa800] ;  /* 0x00a80000da14783b */ /* 0x000e620000004200 */
[----:B------:R-:W-:Y:S01]  /*51e0*/  FADD.FTZ R176, R176, R177 ;  /* 0x000000b1b0b07221 */ /* 0x000fe20000010000 */
[----:B------:R-:W-:Y:S02]  /*51f0*/  FADD.FTZ R183, R183, R178 ;  /* 0x000000b2b7b77221 */ /* 0x000fe40000010000 */
[----:B------:R-:W-:Y:S01]  /*5200*/  MUFU.EX2 R37, R37 ;  /* 0x0000002500257308 */ /* 0x000fe20000000800 */
[C---:B------:R-:W-:Y:S01]  /*5210*/  HMMA.16816.F32 R144, R4.reuse, R32, R144 ;  /* 0x000000200490723c */ /* 0x040fe20000001890 */
[--C-:B------:R-:W-:Y:S01]  /*5220*/  FFMA.FTZ R33, R16, UR4, -R201.reuse ;  /* 0x0000000410217c23 */ /* 0x100fe200080108c9 */
[----:B------:R-:W-:Y:S01]  /*5230*/  FFMA.FTZ R32, R214, UR4, -R201 ;  /* 0x00000004d6207c23 */ /* 0x000fe200080108c9 */
[----:B------:R-:W2:Y:S01]  /*5240*/  LDSM.16.MT88.4 R16, [R192+0xa800] ;  /* 0x00a80000c010783b */ /* 0x000ea20000004200 */
[----:B------:R-:W3:Y:S04]  /*5250*/  MUFU.EX2 R36, R36 ;  /* 0x0000002400247308 */ /* 0x000ee80000000800 */
[C---:B------:R-:W-:Y:S01]  /*5260*/  HMMA.16816.F32 R160, R4.reuse, R12, R160 ;  /* 0x0000000c04a0723c */ /* 0x040fe200000018a0 */
[----:B------:R-:W-:Y:S04]  /*5270*/  MUFU.EX2 R33, R33 ;  /* 0x0000002100217308 */ /* 0x000fe80000000800 */
[----:B------:R-:W4:Y:S03]  /*5280*/  MUFU.EX2 R32, R32 ;  /* 0x0000002000207308 */ /* 0x000f260000000800 */
[C---:B------:R-:W-:Y:S08]  /*5290*/  HMMA.16816.F32 R68, R4.reuse, R8, R68 ;  /* 0x000000080444723c */ /* 0x040ff00000001844 */
[C---:B------:R-:W-:Y:S01]  /*52a0*/  HMMA.16816.F32 R148, R4.reuse, R14, R148 ;  /* 0x0000000e0494723c */ /* 0x040fe20000001894 */
[----:B------:R-:W5:Y:S07]  /*52b0*/  LDSM.16.MT88.4 R12, [R218+0xb800] ;  /* 0x00b80000da0c783b */ /* 0x000f6e0000004200 */
[C---:B------:R-:W-:Y:S01]  /*52c0*/  HMMA.16816.F32 R80, R4.reuse, R10, R80 ;  /* 0x0000000a0450723c */ /* 0x040fe20000001850 */
[----:B------:R-:W5:Y:S07]  /*52d0*/  LDSM.16.MT88.4 R8, [R192+0xb800] ;  /* 0x00b80000c008783b */ /* 0x000f6e0000004200 */
[----:B------:R-:W-:Y:S01]  /*52e0*/  HMMA.16816.F32 R84, R4, R44, R84 ;  /* 0x0000002c0454723c */ /* 0x000fe20000001854 */
[--C-:B------:R-:W-:Y:S01]  /*52f0*/  FFMA.FTZ R44, R231, UR4, -R196.reuse ;  /* 0x00000004e72c7c23 */ /* 0x100fe200080108c4 */
[----:B------:R-:W-:-:S05]  /*5300*/  FFMA.FTZ R45, R213, UR4, -R196 ;  /* 0x00000004d52d7c23 */ /* 0x000fca00080108c4 */
[----:B------:R-:W-:Y:S01]  /*5310*/  MUFU.EX2 R44, R44 ;  /* 0x0000002c002c7308 */ /* 0x000fe20000000800 */
[C---:B------:R-:W-:Y:S01]  /*5320*/  HMMA.16816.F32 R100, R4.reuse, R40, R100 ;  /* 0x000000280464723c */ /* 0x040fe20000001864 */
[--C-:B------:R-:W-:Y:S01]  /*5330*/  FFMA.FTZ R41, R215, UR4, -R196.reuse ;  /* 0x00000004d7297c23 */ /* 0x100fe200080108c4 */
[----:B------:R-:W-:Y:S01]  /*5340*/  FFMA.FTZ R40, R211, UR4, -R196 ;  /* 0x00000004d3287c23 */ /* 0x000fe200080108c4 */
[----:B------:R-:W-:Y:S04]  /*5350*/  MUFU.EX2 R45, R45 ;  /* 0x0000002d002d7308 */ /* 0x000fe80000000800 */
[----:B------:R-:W1:Y:S01]  /*5360*/  MUFU.EX2 R41, R41 ;  /* 0x0000002900297308 */ /* 0x000e620000000800 */
[C---:B------:R-:W-:Y:S01]  /*5370*/  HMMA.16816.F32 R96, R4.reuse, R46, R96 ;  /* 0x0000002e0460723c */ /* 0x040fe20000001860 */
[--C-:B------:R-:W-:Y:S01]  /*5380*/  FFMA.FTZ R46, R206, UR4, -R185.reuse ;  /* 0x00000004ce2e7c23 */ /* 0x100fe200080108b9 */
[--C-:B------:R-:W-:Y:S01]  /*5390*/  FFMA.FTZ R47, R208, UR4, -R185.reuse ;  /* 0x00000004d02f7c23 */ /* 0x100fe200080108b9 */
[----:B------:R-:W2:Y:S04]  /*53a0*/  MUFU.EX2 R40, R40 ;  /* 0x0000002800287308 */ /* 0x000ea80000000800 */
[----:B------:R-:W-:Y:S01]  /*53b0*/  MUFU.EX2 R46, R46 ;  /* 0x0000002e002e7308 */ /* 0x000fe20000000800 */
[C---:B------:R-:W-:Y:S01]  /*53c0*/  HMMA.16816.F32 R112, R4.reuse, R42, R112 ;  /* 0x0000002a0470723c */ /* 0x040fe20000001870 */
[--C-:B------:R-:W-:Y:S01]  /*53d0*/  FFMA.FTZ R42, R207, UR4, -R190.reuse ;  /* 0x00000004cf2a7c23 */ /* 0x100fe200080108be */
[--C-:B------:R-:W-:Y:S01]  /*53e0*/  FFMA.FTZ R43, R210, UR4, -R185.reuse ;  /* 0x00000004d22b7c23 */ /* 0x100fe200080108b9 */
[----:B------:R-:W-:Y:S04]  /*53f0*/  MUFU.EX2 R47, R47 ;  /* 0x0000002f002f7308 */ /* 0x000fe80000000800 */
[----:B------:R-:W-:Y:S01]  /*5400*/  MUFU.EX2 R42, R42 ;  /* 0x0000002a002a7308 */ /* 0x000fe20000000800 */
[----:B------:R-:W-:Y:S01]  /*5410*/  HMMA.16816.F32 R128, R4, R38, R128 ;  /* 0x000000260480723c */ /* 0x000fe20000001880 */
[----:B------:R-:W-:Y:S01]  /*5420*/  FFMA.FTZ R39, R203, UR4, -R190 ;  /* 0x00000004cb277c23 */ /* 0x000fe200080108be */
[----:B------:R-:W-:Y:S01]  /*5430*/  FFMA.FTZ R38, R212, UR4, -R185 ;  /* 0x00000004d4267c23 */ /* 0x000fe200080108b9 */
[----:B------:R-:W-:Y:S01]  /*5440*/  MUFU.EX2 R43, R43 ;  /* 0x0000002b002b7308 */ /* 0x000fe20000000800 */
[----:B------:R-:W-:-:S03]  /*5450*/  FFMA.FTZ R203, R202, UR4, -R201 ;  /* 0x00000004cacb7c23 */ /* 0x000fc600080108c9 */
[----:B------:R-:W-:Y:S01]  /*5460*/  MUFU.EX2 R39, R39 ;  /* 0x0000002700277308 */ /* 0x000fe20000000800 */
[----:B------:R-:W-:Y:S01]  /*5470*/  HMMA.16816.F32 R136, R4, R34, R136 ;  /* 0x000000220488723c */ /* 0x000fe20000001888 */
[--C-:B------:R-:W-:Y:S01]  /*5480*/  FFMA.FTZ R35, R205, UR4, -R190.reuse ;  /* 0x00000004cd237c23 */ /* 0x100fe200080108be */
[----:B------:R-:W-:Y:S01]  /*5490*/  FFMA.FTZ R34, R209, UR4, -R190 ;  /* 0x00000004d1227c23 */ /* 0x000fe200080108be */
[----:B------:R-:W-:Y:S01]  /*54a0*/  MUFU.EX2 R38, R38 ;  /* 0x0000002600267308 */ /* 0x000fe20000000800 */
[----:B---3--:R-:W-:Y:S01]  /*54b0*/  F2FP.F16.F32.PACK_AB R4, R36, R37 ;  /* 0x000000252404723e */ /* 0x008fe200000000ff */
[----:B------:R-:W-:Y:S01]  /*54c0*/  FADD.FTZ R37, R37, R0 ;  /* 0x0000000025257221 */ /* 0x000fe20000010000 */
[----:B----4-:R-:W-:Y:S01]  /*54d0*/  F2FP.F16.F32.PACK_AB R6, R32, R33 ;  /* 0x000000212006723e */ /* 0x010fe200000000ff */
[----:B------:R-:W-:Y:S01]  /*54e0*/  MUFU.EX2 R35, R35 ;  /* 0x0000002300237308 */ /* 0x000fe20000000800 */
[----:B-1----:R-:W-:Y:S01]  /*54f0*/  F2FP.F16.F32.PACK_AB R5, R41, R44 ;  /* 0x0000002c2905723e */ /* 0x002fe200000000ff */
[----:B------:R-:W-:Y:S01]  /*5500*/  FADD.FTZ R44, R44, R53 ;  /* 0x000000352c2c7221 */ /* 0x000fe20000010000 */
[----:B--2---:R-:W-:Y:S01]  /*5510*/  F2FP.F16.F32.PACK_AB R7, R45, R40 ;  /* 0x000000282d07723e */ /* 0x004fe200000000ff */
[----:B------:R-:W1:Y:S01]  /*5520*/  MUFU.EX2 R34, R34 ;  /* 0x0000002200227308 */ /* 0x000e620000000800 */
[----:B------:R-:W-:Y:S01]  /*5530*/  FADD.FTZ R36, R36, R37 ;  /* 0x0000002524247221 */ /* 0x000fe20000010000 */
[----:B------:R-:W-:-:S02]  /*5540*/  FADD.FTZ R41, R41, R44 ;  /* 0x0000002c29297221 */ /* 0x000fc40000010000 */
[----:B------:R-:W-:Y:S01]  /*5550*/  MUFU.EX2 R202, R204 ;  /* 0x000000cc00ca7308 */ /* 0x000fe20000000800 */
[----:B------:R-:W-:Y:S01]  /*5560*/  FADD.FTZ R33, R33, R36 ;  /* 0x0000002421217221 */ /* 0x000fe20000010000 */
[----:B------:R-:W-:Y:S01]  /*5570*/  HMMA.16816.F32 R156, R4, R28, R156 ;  /* 0x0000001c049c723c */ /* 0x000fe2000000189c */
[----:B------:R-:W-:Y:S01]  /*5580*/  FADD.FTZ R40, R40, R41 ;  /* 0x0000002928287221 */ /* 0x000fe20000010000 */
[----:B------:R-:W2:Y:S01]  /*5590*/  MUFU.EX2 R203, R203 ;  /* 0x000000cb00cb7308 */ /* 0x000ea20000000800 */
[----:B------:R-:W-:Y:S02]  /*55a0*/  FADD.FTZ R33, R32, R33 ;  /* 0x0000002120217221 */ /* 0x000fe40000010000 */
[----:B------:R-:W-:-:S03]  /*55b0*/  FADD.FTZ R40, R45, R40 ;  /* 0x000000282d287221 */ /* 0x000fc60000010000 */
        /* <DEDUP_REMOVED lines=24> */
[----:B------:R-:W-:Y:S01]  /*5740*/  FFMA.FTZ R196, R191, UR4, -R190 ;  /* 0x00000004bfc47c23 */ /* 0x000fe200080108be */
[----:B------:R1:W-:Y:S01]  /*5750*/  MUFU.EX2 R197, R199 ;  /* 0x000000c700c57308 */ /* 0x0003e20000000800 */
[----:B------:R-:W-:Y:S01]  /*5760*/  FADD.FTZ R42, R39, R42 ;  /* 0x0000002a272a7221 */ /* 0x000fe20000010000 */
[----:B------:R-:W-:-:S02]  /*5770*/  FADD.FTZ R47, R47, R46 ;  /* 0x0000002e2f2f7221 */ /* 0x000fc40000010000 */
[C---:B------:R-:W-:Y:S01]  /*5780*/  HMMA.16816.F32 R160, R4.reuse, R28, R160 ;  /* 0x0000001c04a0723c */ /* 0x040fe200000018a0 */
[----:B------:R3:W4:Y:S04]  /*5790*/  MUFU.EX2 R198, R16 ;  /* 0x0000001000c67308 */ /* 0x0007280000000800 */
[----:B------:R-:W5:Y:S03]  /*57a0*/  MUFU.EX2 R200, R200 ;  /* 0x000000c800c87308 */ /* 0x000f660000000800 */
[C---:B------:R-:W-:Y:S01]  /*57b0*/  HMMA.16816.F32 R148, R4.reuse, R30, R148 ;  /* 0x0000001e0494723c */ /* 0x040fe20000001894 */
[----:B------:R-:W5:Y:S01]  /*57c0*/  LDSM.16.MT88.4 R28, [R218+0x9c00] ;  /* 0x009c0000da1c783b */ /* 0x000f620000004200 */
[--C-:B-1----:R-:W-:Y:S01]  /*57d0*/  FFMA.FTZ R199, R193, UR4, -R190.reuse ;  /* 0x00000004c1c77c23 */ /* 0x102fe200080108be */
[----:B------:R-:W-:Y:S01]  /*57e0*/  FFMA.FTZ R193, R189, UR4, -R190 ;  /* 0x00000004bdc17c23 */ /* 0x000fe200080108be */
[--C-:B------:R-:W-:Y:S01]  /*57f0*/  FFMA.FTZ R190, R188, UR4, -R185.reuse ;  /* 0x00000004bcbe7c23 */ /* 0x100fe200080108b9 */
[--C-:B------:R-:W-:Y:S01]  /*5800*/  FFMA.FTZ R189, R186, UR4, -R185.reuse ;  /* 0x00000004babd7c23 */ /* 0x100fe200080108b9 */
[----:B------:R-:W-:Y:S01]  /*5810*/  FFMA.FTZ R185, R182, UR4, -R185 ;  /* 0x00000004b6b97c23 */ /* 0x000fe200080108b9 */
[----:B------:R-:W-:Y:S01]  /*5820*/  MUFU.EX2 R191, R199 ;  /* 0x000000c700bf7308 */ /* 0x000fe20000000800 */
[C---:B------:R-:W-:Y:S03]  /*5830*/  HMMA.16816.F32 R68, R4.reuse, R24, R68 ;  /* 0x000000180444723c */ /* 0x040fe60000001844 */
[----:B------:R-:W1:Y:S04]  /*5840*/  MUFU.EX2 R196, R196 ;  /* 0x000000c400c47308 */ /* 0x000e680000000800 */
[----:B------:R-:W-:Y:S01]  /*5850*/  MUFU.EX2 R187, R193 ;  /* 0x000000c100bb7308 */ /* 0x000fe20000000800 */
[C---:B------:R-:W-:Y:S01]  /*5860*/  HMMA.16816.F32 R80, R4.reuse, R26, R80 ;  /* 0x0000001a0450723c */ /* 0x040fe20000001850 */
[----:B------:R-:W1:Y:S02]  /*5870*/  LDSM.16.MT88.4 R24, [R192+0x9c00] ;  /* 0x009c0000c018783b */ /* 0x000e640000004200 */
[----:B------:R-:W-:Y:S04]  /*5880*/  MUFU.EX2 R188, R195 ;  /* 0x000000c300bc7308 */ /* 0x000fe80000000800 */
[----:B------:R-:W-:Y:S01]  /*5890*/  MUFU.EX2 R186, R190 ;  /* 0x000000be00ba7308 */ /* 0x000fe20000000800 */
[C---:B------:R-:W-:Y:S03]  /*58a0*/  HMMA.16816.F32 R84, R4.reuse, R20, R84 ;  /* 0x000000140454723c */ /* 0x040fe60000001854 */
[----:B------:R-:W1:Y:S04]  /*58b0*/  MUFU.EX2 R189, R189 ;  /* 0x000000bd00bd7308 */ /* 0x000e680000000800 */
[----:B------:R-:W-:Y:S01]  /*58c0*/  MUFU.EX2 R182, R184 ;  /* 0x000000b800b67308 */ /* 0x000fe20000000800 */
[C---:B------:R-:W-:Y:S01]  /*58d0*/  HMMA.16816.F32 R96, R4.reuse, R22, R96 ;  /* 0x000000160460723c */ /* 0x040fe20000001860 */
[----:B------:R-:W1:Y:S02]  /*58e0*/  LDSM.16.MT88.4 R20, [R218+0xac00] ;  /* 0x00ac0000da14783b */ /* 0x000e640000004200 */
[----:B------:R-:W1:Y:S05]  /*58f0*/  MUFU.EX2 R185, R185 ;  /* 0x000000b900b97308 */ /* 0x000e6a0000000800 */
[C---:B------:R-:W-:Y:S01]  /*5900*/  HMMA.16816.F32 R112, R4.reuse, R18, R112 ;  /* 0x000000120470723c */ /* 0x040fe20000001870 */
[----:B---3--:R-:W3:Y:S07]  /*5910*/  LDSM.16.MT88.4 R16, [R192+0xac00] ;  /* 0x00ac0000c010783b */ /* 0x008eee0000004200 */
[C---:B------:R-:W-:Y:S08]  /*5920*/  HMMA.16816.F32 R116, R4.reuse, R12, R116 ;  /* 0x0000000c0474723c */ /* 0x040ff00000001874 */
[C---:B------:R-:W-:Y:S01]  /*5930*/  HMMA.16816.F32 R128, R4.reuse, R14, R128 ;  /* 0x0000000e0480723c */ /* 0x040fe20000001880 */
[----:B------:R-:W3:Y:S07]  /*5940*/  LDSM.16.MT88.4 R12, [R218+0xbc00] ;  /* 0x00bc0000da0c783b */ /* 0x000eee0000004200 */
[C---:B------:R-:W-:Y:S08]  /*5950*/  HMMA.16816.F32 R144, R4.reuse, R8, R144 ;  /* 0x000000080490723c */ /* 0x040ff00000001890 */
[----:B------:R-:W-:Y:S01]  /*5960*/  HMMA.16816.F32 R136, R4, R10, R136 ;  /* 0x0000000a0488723c */ /* 0x000fe20000001888 */
[----:B------:R-:W3:Y:S01]  /*5970*/  LDSM.16.MT88.4 R8, [R192+0xbc00] ;  /* 0x00bc0000c008783b */ /* 0x000ee20000004200 */
[----:B--2---:R-:W-:Y:S01]  /*5980*/  F2FP.F16.F32.PACK_AB R4, R203, R202 ;  /* 0x000000cacb04723e */ /* 0x004fe200000000ff */
[----:B------:R-:W-:Y:S01]  /*5990*/  FADD.FTZ R202, R202, R33 ;  /* 0x00000021caca7221 */ /* 0x000fe20000010000 */
[----:B----4-:R-:W-:-:S02]  /*59a0*/  F2FP.F16.F32.PACK_AB R6, R235, R198 ;  /* 0x000000c6eb06723e */ /* 0x010fc400000000ff */
[C---:B-----5:R-:W-:Y:S01]  /*59b0*/  F2FP.F16.F32.PACK_AB R5, R200.reuse, R197 ;  /* 0x000000c5c805723e */ /* 0x060fe200000000ff */
        /* <DEDUP_REMOVED lines=14> */
[C---:B---3--:R-:W-:Y:S08]  /*5aa0*/  HMMA.16816.F32 R104, R4.reuse, R16, R104 ;  /* 0x000000100468723c */ /* 0x048ff00000001868 */
        /* <DEDUP_REMOVED lines=30> */
[----:B------:R-:W-:-:S15]  /*5c90*/  BRA.U !UP1, `(.L_x_108) ;  /* 0x0000007509087547 */ /* 0x000fde000b800000 */
[----:B------:R-:W1:Y:S01]  /*5ca0*/  LDCU UR15, c[0x0][0x440] ;  /* 0x00008800ff0f77ac */ /* 0x000e620008000800 */
[----:B------:R-:W-:-:S04]  /*5cb0*/  DEPBAR.LE SB0, 0x0 ;  /* 0x000080000000791a */ /* 0x000fc80000000000 */
[----:B------:R-:W-:Y:S01]  /*5cc0*/  UIADD3 UR13, UPT, UPT, UR20, -0x2, URZ ;  /* 0xfffffffe140d7890 */ /* 0x000fe2000fffe0ff */
[----:B------:R-:W2:Y:S01]  /*5cd0*/  S2UR UR5, SR_CgaCtaId ;  /* 0x00000000000579c3 */ /* 0x000ea20000008800 */
[----:B------:R-:W-:Y:S01]  /*5ce0*/  LOP3.LUT R164, R50, 0x8, R217, 0x78, !PT ;  /* 0x0000000832a47812 */ /* 0x000fe200078e78d9 */
[----:B------:R-:W-:Y:S01]  /*5cf0*/  IMAD.MOV.U32 R170, RZ, RZ, 0x20 ;  /* 0x00000020ffaa7424 */ /* 0x000fe200078e00ff */
[----:B------:R-:W-:Y:S01]  /*5d00*/  UIMAD.WIDE.U32 UR30, UR30, UR13, URZ ;  /* 0x0000000d1e1e72a5 */ /* 0x000fe2000f8e00ff */
[----:B------:R-:W-:Y:S01]  /*5d10*/  MOV R231, 0x20 ;  /* 0x0000002000e77802 */ /* 0x000fe20000000f00 */
[----:B------:R-:W-:Y:S01]  /*5d20*/  UIMAD UR13, UR29, UR13, URZ ;  /* 0x0000000d1d0d72a4 */ /* 0x000fe2000f8e02ff */
[----:B------:R-:W-:Y:S01]  /*5d30*/  LOP3.LUT R164, R49, R164, RZ, 0xfc, !PT ;  /* 0x000000a431a47212 */ /* 0x000fe200078efcff */
[----:B------:R-:W-:Y:S01]  /*5d40*/  UIADD3 UR16, UP0, UPT, UR12, UR30, URZ ;  /* 0x0000001e0c107290 */ /* 0x000fe2000ff1e0ff */
[----:B------:R-:W-:Y:S01]  /*5d50*/  SEL R170, R170, 0xffffffe0, !P6 ;  /* 0xffffffe0aaaa7807 */ /* 0x000fe20007000000 */
[----:B------:R-:W-:Y:S01]  /*5d60*/  UIADD3 UR13, UPT, UPT, UR31, UR13, URZ ;  /* 0x0000000d1f0d7290 */ /* 0x000fe2000fffe0ff */
[----:B------:R-:W-:Y:S01]  /*5d70*/  IMAD.U32 R4, RZ, RZ, UR30 ;  /* 0x0000001eff047e24 */ /* 0x000fe2000f8e00ff */
[----:B------:R-:W-:Y:S01]  /*5d80*/  UISETP.GE.U32.AND UP1, UPT, UR20, 0x3, UPT ;  /* 0x000000031400788c */ /* 0x000fe2000bf26070 */
[----:B-1----:R-:W-:Y:S01]  /*5d90*/  ISETP.GE.AND P4, PT, R225, UR15, PT ;  /* 0x0000000fe1007c0c */ /* 0x002fe2000bf86270 */
[----:B------:R-:W-:Y:S01]  /*5da0*/  UIADD3.X UR17, UPT, UPT, UR7, UR13, URZ, UP0, !UPT ;  /* 0x0000000d07117290 */ /* 0x000fe200087fe4ff */
[----:B------:R-:W-:Y:S01]  /*5db0*/  BAR.SYNC.DEFER_BLOCKING 0x0 ;  /* 0x0000000000007b1d */ /* 0x000fe20000010000 */
[----:B------:R-:W-:Y:S01]  /*5dc0*/  ISETP.GE.AND P3, PT, R224, UR15, PT ;  /* 0x0000000fe0007c0c */ /* 0x000fe2000bf66270 */
[----:B------:R-:W-:Y:S01]  /*5dd0*/  IMAD.U32 R7, RZ, RZ, UR13 ;  /* 0x0000000dff077e24 */ /* 0x000fe2000f8e00ff */
[CC--:B------:R-:W-:Y:S01]  /*5de0*/  LEA R8, P1, R4.reuse, R227.reuse, 0x1 ;  /* 0x000000e304087211 */ /* 0x0c0fe200078208ff */
[----:B------:R-:W-:Y:S01]  /*5df0*/  IMAD.U32 R0, RZ, RZ, UR16 ;  /* 0x00000010ff007e24 */ /* 0x000fe2000f8e00ff */
[----:B------:R-:W-:Y:S01]  /*5e00*/  ISETP.GE.AND P2, PT, R223, UR15, PT ;  /* 0x0000000fdf007c0c */ /* 0x000fe2000bf46270 */
[----:B------:R-:W-:Y:S01]  /*5e10*/  IMAD.U32 R5, RZ, RZ, UR31 ;  /* 0x0000001fff057e24 */ /* 0x000fe2000f8e00ff */
[-C--:B------:R-:W-:Y:S01]  /*5e20*/  LEA.HI.X R9, R4, R226.reuse, R7, 0x1, P1 ;  /* 0x000000e204097211 */ /* 0x080fe200008f0c07 */
[----:B------:R-:W-:Y:S01]  /*5e30*/  IMAD.U32 R5, RZ, RZ, UR17 ;  /* 0x00000011ff057e24 */ /* 0x000fe2000f8e00ff */
[C---:B------:R-:W-:Y:S01]  /*5e40*/  LEA R6, P0, R0.reuse, R227, 0x1 ;  /* 0x000000e300067211 */ /* 0x040fe200078008ff */
[----:B------:R-:W-:Y:S01]  /*5e50*/  UMOV UR13, 0x400 ;  /* 0x00000400000d7882 */ /* 0x000fe20000000000 */
[----:B------:R-:W1:Y:S02]  /*5e60*/  LDCU.64 UR16, c[0x0][0x358] ;  /* 0x00006b00ff1077ac */ /* 0x000e640008000a00 */
[----:B------:R-:W-:Y:S01]  /*5e70*/  LEA.HI.X R7, R0, R226, R5, 0x1, P0 ;  /* 0x000000e200077211 */ /* 0x000fe200000f0c05 */
[----:B--2---:R-:W-:Y:S01]  /*5e80*/  ULEA UR5, UR5, UR13, 0x18 ;  /* 0x0000000d05057291 */ /* 0x004fe2000f8ec0ff */
[----:B------:R-:W-:-:S05]  /*5e90*/  IADD3 R0, PT, PT, R219, R48, RZ ;  /* 0x00000030db007210 */ /* 0x000fca0007ffe0ff */
[----:B------:R-:W-:Y:S01]  /*5ea0*/  LEA R171, R164, UR5, 0x1 ;  /* 0x00000005a4ab7c11 */ /* 0x000fe2000f8e08ff */
[----:B------:R-:W-:Y:S01]  /*5eb0*/  @!PT LDS RZ, [RZ] ;  /* 0x00000000fffff984 */ /* 0x000fe20000000800 */
[----:B------:R-:W-:Y:S01]  /*5ec0*/  @!PT LDS RZ, [RZ] ;  /* 0x00000000fffff984 */ /* 0x000fe20000000800 */
[----:B------:R-:W-:Y:S01]  /*5ed0*/  @!PT LDS RZ, [RZ] ;  /* 0x00000000fffff984 */ /* 0x000fe20000000800 */
[----:B------:R-:W-:Y:S04]  /*5ee0*/  @!P4 LDGSTS.E.BYPASS.LTC128B.128 [R230+0x9000], desc[UR26][R8.64] ;  /* 0x0900000008e6cfae */ /* 0x000fe8000b981a1a */
[----:B------:R-:W-:Y:S01]  /*5ef0*/  IMAD.IADD R64, R48, 0x1, R171 ;  /* 0x0000000130407824 */ /* 0x000fe200078e02ab */
[----:B------:R-:W-:Y:S04]  /*5f00*/  @P4 STS.128 [R230+0x9000], RZ ;  /* 0x009000ffe6004388 */ /* 0x000fe80000000c00 */
[----:B------:R-:W-:Y:S01]  /*5f10*/  @!PT LDS RZ, [RZ] ;  /* 0x00000000fffff984 */ /* 0x000fe20000000800 */
[----:B------:R-:W-:Y:S01]  /*5f20*/  @!PT LDS RZ, [RZ] ;  /* 0x00000000fffff984 */ /* 0x000fe20000000800 */
[----:B------:R-:W-:Y:S01]  /*5f30*/  @!PT LDS RZ, [RZ] ;  /* 0x00000000fffff984 */ /* 0x000fe20000000800 */
[----:B------:R-:W-:Y:S04]  /*5f40*/  @!P3 LDGSTS.E.BYPASS.LTC128B.128 [R230+0xa000], desc[UR26][R8.64+0x40] ;  /* 0x0a00004008e6bfae */ /* 0x000fe8000b981a1a */
[----:B------:R-:W-:Y:S04]  /*5f50*/  @P3 STS.128 [R230+0xa000], RZ ;  /* 0x00a000ffe6003388 */ /* 0x000fe80000000c00 */
[----:B------:R-:W-:Y:S01]  /*5f60*/  @!PT LDS RZ, [RZ] ;  /* 0x00000000fffff984 */ /* 0x000fe20000000800 */
[----:B------:R-:W-:Y:S01]  /*5f70*/  @!PT LDS RZ, [RZ] ;  /* 0x00000000fffff984 */ /* 0x000fe20000000800 */
[----:B------:R-:W-:Y:S01]  /*5f80*/  @!PT LDS RZ, [RZ] ;  /* 0x00000000fffff984 */ /* 0x000fe20000000800 */
[----:B------:R2:W-:Y:S04]  /*5f90*/  @!P2 LDGSTS.E.BYPASS.LTC128B.128 [R230+0xb000], desc[UR26][R8.64+0x80] ;  /* 0x0b00008008e6afae */ /* 0x0005e8000b981a1a */
        /* <DEDUP_REMOVED lines=16> */
[----:B------:R-:W-:Y:S04]  /*60a0*/  LDSM.16.M88.4 R56, [R219] ;  /* 0x00000000db38783b */ /* 0x000fe80000000200 */
[----:B------:R-:W4:Y:S04]  /*60b0*/  LDSM.16.M88.4 R188, [R171+0x6000] ;  /* 0x00600000abbc783b */ /* 0x000f280000000200 */
[----:B------:R-:W5:Y:S04]  /*60c0*/  LDSM.16.M88.4 R60, [R219+0x1000] ;  /* 0x00100000db3c783b */ /* 0x000f680000000200 */
[----:B------:R-:W1:Y:S04]  /*60d0*/  LDSM.16.M88.4 R180, [R171+0x6400] ;  /* 0x00640000abb4783b */ /* 0x000e680000000200 */
[----:B------:R-:W2:Y:S04]  /*60e0*/  LDSM.16.M88.4 R172, [R171+0x6800] ;  /* 0x00680000abac783b */ /* 0x000ea80000000200 */
[----:B------:R-:W3:Y:S04]  /*60f0*/  LDSM.16.M88.4 R196, [R171+0x6c00] ;  /* 0x006c0000abc4783b */ /* 0x000ee80000000200 */
[----:B------:R-:W-:Y:S04]  /*6100*/  LDSM.16.M88.4 R48, [R64+0x6000] ;  /* 0x006000004030783b */ /* 0x000fe80000000200 */
[----:B------:R-:W3:Y:S04]  /*6110*/  LDSM.16.M88.4 R52, [R0+0x1000] ;  /* 0x001000000034783b */ /* 0x000ee80000000200 */
[----:B------:R-:W3:Y:S04]  /*6120*/  LDSM.16.M88.4 R44, [R64+0x6400] ;  /* 0x00640000402c783b */ /* 0x000ee80000000200 */
[----:B------:R-:W3:Y:S04]  /*6130*/  LDSM.16.M88.4 R40, [R64+0x6800] ;  /* 0x006800004028783b */ /* 0x000ee80000000200 */
[----:B------:R-:W3:Y:S04]  /*6140*/  LDSM.16.M88.4 R36, [R64+0x6c00] ;  /* 0x006c00004024783b */ /* 0x000ee80000000200 */
[----:B------:R1:W3:Y:S01]  /*6150*/  LDSM.16.M88.4 R32, [R0] ;  /* 0x000000000020783b */ /* 0x0002e20000000200 */
[-C--:B----4-:R-:W-:Y:S03]  /*6160*/  HMMA.16816.F32 R192, R56, R188.reuse, RZ ;  /* 0x000000bc38c0723c */ /* 0x090fe600000018ff */
[----:B------:R-:W-:Y:S04]  /*6170*/  LDSM.16.M88.4 R240, [R219+0x3000] ;  /* 0x00300000dbf0783b */ /* 0x000fe80000000200 */
[----:B------:R-:W4:Y:S01]  /*6180*/  LDSM.16.M88.4 R212, [R171+0x7000] ;  /* 0x00700000abd4783b */ /* 0x000f220000000200 */
[C---:B-----5:R-:W-:Y:S03]  /*6190*/  HMMA.16816.F32 R28, R60.reuse, R188, RZ ;  /* 0x000000bc3c1c723c */ /* 0x060fe600000018ff */
[----:B------:R-:W5:Y:S04]  /*61a0*/  LDSM.16.M88.4 R208, [R171+0x7400] ;  /* 0x00740000abd0783b */ /* 0x000f680000000200 */
[----:B------:R-:W5:Y:S01]  /*61b0*/  LDSM.16.M88.4 R204, [R171+0x7800] ;  /* 0x00780000abcc783b */ /* 0x000f620000000200 */
[----:B------:R-:W-:Y:S03]  /*61c0*/  HMMA.16816.F32 R24, R60, R190, RZ ;  /* 0x000000be3c18723c */ /* 0x000fe600000018ff */
[----:B------:R-:W5:Y:S01]  /*61d0*/  LDSM.16.M88.4 R200, [R171+0x7c00] ;  /* 0x007c0000abc8783b */ /* 0x000f620000000200 */
[----:B-1----:R-:W-:-:S03]  /*61e0*/  IMAD.IADD R0, R219, 0x1, R170 ;  /* 0x00000001db007824 */ /* 0x002fc600078e02aa */
[----:B------:R-:W0:Y:S01]  /*61f0*/  LDGDEPBAR ;  /* 0x00000000000079af */ /* 0x000e220000000000 */
[----:B------:R-:W-:Y:S01]  /*6200*/  HMMA.16816.F32 R20, R60, R180, RZ ;  /* 0x000000b43c14723c */ /* 0x000fe200000018ff */
[----:B------:R-:W-:-:S07]  /*6210*/  IMAD.IADD R170, R170, 0x1, R171 ;  /* 0x00000001aaaa7824 */ /* 0x000fce00078e02ab */
[C---:B--2---:R-:W-:Y:S08]  /*6220*/  HMMA.16816.F32 R12, R60.reuse, R172, RZ ;  /* 0x000000ac3c0c723c */ /* 0x044ff000000018ff */
[C---:B------:R-:W-:Y:S08]  /*6230*/  HMMA.16816.F32 R16, R60.reuse, R182, RZ ;  /* 0x000000b63c10723c */ /* 0x040ff000000018ff */
[----:B------:R-:W-:Y:S08]  /*6240*/  HMMA.16816.F32 R8, R60, R174, RZ ;  /* 0x000000ae3c08723c */ /* 0x000ff000000018ff */
[C---:B------:R-:W-:Y:S08]  /*6250*/  HMMA.16816.F32 R184, R56.reuse, R180, RZ ;  /* 0x000000b438b8723c */ /* 0x040ff000000018ff */
[C---:B------:R-:W-:Y:S08]  /*6260*/  HMMA.16816.F32 R176, R56.reuse, R172, RZ ;  /* 0x000000ac38b0723c */ /* 0x040ff000000018ff */
[----:B------:R-:W-:Y:S08]  /*6270*/  HMMA.16816.F32 R188, R56, R190, RZ ;  /* 0x000000be38bc723c */ /* 0x000ff000000018ff */
[----:B---3--:R-:W-:Y:S08]  /*6280*/  HMMA.16816.F32 R4, R60, R196, RZ ;  /* 0x000000c43c04723c */ /* 0x008ff000000018ff */
        /* <DEDUP_REMOVED lines=20> */
[----:B------:R-:W2:Y:S07]  /*63d0*/  LDSM.16.M88.4 R48, [R170+0x7000] ;  /* 0x00700000aa30783b */ /* 0x000eae0000000200 */
[C---:B------:R-:W-:Y:S01]  /*63e0*/  HMMA.16816.F32 R180, R32.reuse, R46, R180 ;  /* 0x0000002e20b4723c */ /* 0x040fe200000018b4 */
[----:B------:R-:W3:Y:S07]  /*63f0*/  LDSM.16.M88.4 R44, [R170+0x7400] ;  /* 0x00740000aa2c783b */ /* 0x000eee0000000200 */
[C---:B------:R-:W-:Y:S01]  /*6400*/  HMMA.16816.F32 R172, R32.reuse, R42, R172 ;  /* 0x0000002a20ac723c */ /* 0x040fe200000018ac */
[----:B------:R-:W3:Y:S07]  /*6410*/  LDSM.16.M88.4 R40, [R170+0x7800] ;  /* 0x00780000aa28783b */ /* 0x000eee0000000200 */
[----:B------:R-:W-:Y:S01]  /*6420*/  HMMA.16816.F32 R56, R32, R38, R56 ;  /* 0x000000262038723c */ /* 0x000fe20000001838 */
[----:B------:R1:W3:Y:S04]  /*6430*/  LDSM.16.M88.4 R36, [R170+0x7c00] ;  /* 0x007c0000aa24783b */ /* 0x0002e80000000200 */
[----:B------:R2:W3:Y:S03]  /*6440*/  LDSM.16.M88.4 R32, [R0+0x2000] ;  /* 0x002000000020783b */ /* 0x0004e60000000200 */
[C---:B----4-:R-:W-:Y:S08]  /*6450*/  HMMA.16816.F32 R28, R240.reuse, R212, R28 ;  /* 0x000000d4f01c723c */ /* 0x050ff0000000181c */
[C---:B-----5:R-:W-:Y:S08]  /*6460*/  HMMA.16816.F32 R20, R240.reuse, R208, R20 ;  /* 0x000000d0f014723c */ /* 0x060ff00000001814 */
[----:B------:R-:W-:Y:S01]  /*6470*/  HMMA.16816.F32 R12, R240, R204, R12 ;  /* 0x000000ccf00c723c */ /* 0x000fe2000000180c */
[----:B-1----:R-:W-:-:S05]  /*6480*/  SEL R170, R231, 0xffffffe0, !P6 ;  /* 0xffffffe0e7aa7807 */ /* 0x002fca0007000000 */
[----:B--2---:R-:W-:Y:S02]  /*6490*/  IMAD.IADD R0, R219, 0x1, R170 ;  /* 0x00000001db007824 */ /* 0x004fe400078e02aa */
[----:B------:R-:W-:Y:S01]  /*64a0*/  HMMA.16816.F32 R4, R240, R200, R4 ;  /* 0x000000c8f004723c */ /* 0x000fe20000001804 */
[----:B------:R-:W-:-:S07]  /*64b0*/  IMAD.IADD R170, R170, 0x1, R171 ;  /* 0x00000001aaaa7824 */ /* 0x000fce00078e02ab */
[C---:B------:R-:W-:Y:S08]  /*64c0*/  HMMA.16816.F32 R24, R240.reuse, R214, R24 ;  /* 0x000000d6f018723c */ /* 0x040ff00000001818 */
[C---:B------:R-:W-:Y:S08]  /*64d0*/  HMMA.16816.F32 R16, R240.reuse, R210, R16 ;  /* 0x000000d2f010723c */ /* 0x040ff00000001810 */
[C---:B------:R-:W-:Y:S08]  /*64e0*/  HMMA.16816.F32 R8, R240.reuse, R206, R8 ;  /* 0x000000cef008723c */ /* 0x040ff00000001808 */
[----:B------:R-:W-:Y:S01]  /*64f0*/  HMMA.16816.F32 R60, R240, R202, R60 ;  /* 0x000000caf03c723c */ /* 0x000fe2000000183c */
[----:B------:R-:W-:Y:S07]  /*6500*/  LDSM.16.M88.4 R240, [R219+0x4000] ;  /* 0x00400000dbf0783b */ /* 0x000fee0000000200 */
[C---:B------:R-:W-:Y:S08]  /*6510*/  HMMA.16816.F32 R192, R196.reuse, R212, R192 ;  /* 0x000000d4c4c0723c */ /* 0x040ff000000018c0 */
[C---:B------:R-:W-:Y:S01]  /*6520*/  HMMA.16816.F32 R188, R196.reuse, R214, R188 ;  /* 0x000000d6c4bc723c */ /* 0x040fe200000018bc */
        /* <DEDUP_REMOVED lines=8> */
[----:B------:R-:W-:Y:S01]  /*65b0*/  HMMA.16816.F32 R56, R196, R202, R56 ;  /* 0x000000cac438723c */ /* 0x000fe20000001838 */
[----:B------:R-:W4:Y:S04]  /*65c0*/  LDSM.16.M88.4 R200, [R171+0x8800] ;  /* 0x00880000abc8783b */ /* 0x000f280000000200 */
[----:B------:R-:W5:Y:S03]  /*65d0*/  LDSM.16.M88.4 R196, [R171+0x8c00] ;  /* 0x008c0000abc4783b */ /* 0x000f660000000200 */
        /* <DEDUP_REMOVED lines=14> */
[----:B------:R-:W3:Y:S07]  /*66c0*/  LDSM.16.M88.4 R44, [R170+0x8000] ;  /* 0x00800000aa2c783b */ /* 0x000eee0000000200 */
[C---:B------:R-:W-:Y:S08]  /*66d0*/  HMMA.16816.F32 R176, R32.reuse, R40, R176 ;  /* 0x0000002820b0723c */ /* 0x040ff000000018b0 */
[C---:B------:R-:W-:Y:S01]  /*66e0*/  HMMA.16816.F32 R172, R32.reuse, R42, R172 ;  /* 0x0000002a20ac723c */ /* 0x040fe200000018ac */
[----:B------:R-:W3:Y:S07]  /*66f0*/  LDSM.16.M88.4 R40, [R170+0x8400] ;  /* 0x00840000aa28783b */ /* 0x000eee0000000200 */
[C---:B------:R-:W-:Y:S08]  /*6700*/  HMMA.16816.F32 R64, R32.reuse, R36, R64 ;  /* 0x000000242040723c */ /* 0x040ff00000001840 */
[----:B------:R-:W-:Y:S01]  /*6710*/  HMMA.16816.F32 R56, R32, R38, R56 ;  /* 0x000000262038723c */ /* 0x000fe20000001838 */
[----:B------:R-:W3:Y:S04]  /*6720*/  LDSM.16.M88.4 R36, [R170+0x8800] ;  /* 0x00880000aa24783b */ /* 0x000ee80000000200 */
[----:B------:R-:W3:Y:S01]  /*6730*/  LDSM.16.M88.4 R32, [R170+0x8c00] ;  /* 0x008c0000aa20783b */ /* 0x000ee20000000200 */
[----:B------:R-:W-:-:S04]  /*6740*/  DEPBAR.LE SB0, 0x0 ;  /* 0x000080000000791a */ /* 0x000fc80000000000 */
[C---:B-1----:R-:W-:Y:S08]  /*6750*/  HMMA.16816.F32 R28, R212.reuse, R208, R28 ;  /* 0x000000d0d41c723c */ /* 0x042ff0000000181c */
[C---:B------:R-:W-:Y:S08]  /*6760*/  HMMA.16816.F32 R24, R212.reuse, R210, R24 ;  /* 0x000000d2d418723c */ /* 0x040ff00000001818 */
[C---:B--2---:R-:W-:Y:S08]  /*6770*/  HMMA.16816.F32 R20, R212.reuse, R204, R20 ;  /* 0x000000ccd414723c */ /* 0x044ff00000001814 */
[C---:B------:R-:W-:Y:S08]  /*6780*/  HMMA.16816.F32 R16, R212.reuse, R206, R16 ;  /* 0x000000ced410723c */ /* 0x040ff00000001810 */
[C---:B----4-:R-:W-:Y:S08]  /*6790*/  HMMA.16816.F32 R12, R212.reuse, R200, R12 ;  /* 0x000000c8d40c723c */ /* 0x050ff0000000180c */
[C---:B------:R-:W-:Y:S08]  /*67a0*/  HMMA.16816.F32 R8, R212.reuse, R202, R8 ;  /* 0x000000cad408723c */ /* 0x040ff00000001808 */
[C---:B-----5:R-:W-:Y:S08]  /*67b0*/  HMMA.16816.F32 R4, R212.reuse, R196, R4 ;  /* 0x000000c4d404723c */ /* 0x060ff00000001804 */
[----:B------:R-:W-:Y:S08]  /*67c0*/  HMMA.16816.F32 R60, R212, R198, R60 ;  /* 0x000000c6d43c723c */ /* 0x000ff0000000183c */
[C---:B------:R-:W-:Y:S08]  /*67d0*/  HMMA.16816.F32 R192, R240.reuse, R208, R192 ;  /* 0x000000d0f0c0723c */ /* 0x040ff000000018c0 */
[C---:B------:R-:W-:Y:S08]  /*67e0*/  HMMA.16816.F32 R188, R240.reuse, R210, R188 ;  /* 0x000000d2f0bc723c */ /* 0x040ff000000018bc */
[C---:B------:R-:W-:Y:S08]  /*67f0*/  HMMA.16816.F32 R184, R240.reuse, R204, R184 ;  /* 0x000000ccf0b8723c */ /* 0x040ff000000018b8 */
[C---:B------:R-:W-:Y:S08]  /*6800*/  HMMA.16816.F32 R180, R240.reuse, R206, R180 ;  /* 0x000000cef0b4723c */ /* 0x040ff000000018b4 */
[C---:B------:R-:W-:Y:S08]  /*6810*/  HMMA.16816.F32 R176, R240.reuse, R200, R176 ;  /* 0x000000c8f0b0723c */ /* 0x040ff000000018b0 */
[C---:B------:R-:W-:Y:S08]  /*6820*/  HMMA.16816.F32 R172, R240.reuse, R202, R172 ;  /* 0x000000caf0ac723c */ /* 0x040ff000000018ac */
[C---:B------:R-:W-:Y:S08]  /*6830*/  HMMA.16816.F32 R64, R240.reuse, R196, R64 ;  /* 0x000000c4f040723c */ /* 0x040ff00000001840 */
[----:B------:R-:W-:Y:S08]  /*6840*/  HMMA.16816.F32 R56, R240, R198, R56 ;  /* 0x000000c6f038723c */ /* 0x000ff00000001838 */
[C---:B---3--:R-:W-:Y:S08]  /*6850*/  HMMA.16816.F32 R28, R48.reuse, R44, R28 ;  /* 0x0000002c301c723c */ /* 0x048ff0000000181c */
[C---:B------:R-:W-:Y:S08]  /*6860*/  HMMA.16816.F32 R24, R48.reuse, R46, R24 ;  /* 0x0000002e3018723c */ /* 0x040ff00000001818 */
[C---:B------:R-:W-:Y:S08]  /*6870*/  HMMA.16816.F32 R20, R48.reuse, R40, R20 ;  /* 0x000000283014723c */ /* 0x040ff00000001814 */
[C---:B------:R-:W-:Y:S08]  /*6880*/  HMMA.16816.F32 R16, R48.reuse, R42, R16 ;  /* 0x0000002a3010723c */ /* 0x040ff00000001810 */
[C---:B------:R-:W-:Y:S08]  /*6890*/  HMMA.16816.F32 R12, R48.reuse, R36, R12 ;  /* 0x00000024300c723c */ /* 0x040ff0000000180c */
[C---:B------:R-:W-:Y:S08]  /*68a0*/  HMMA.16816.F32 R8, R48.reuse, R38, R8 ;  /* 0x000000263008723c */ /* 0x040ff00000001808 */
        /* <DEDUP_REMOVED lines=10> */
[----:B------:R-:W-:Y:S06]  /*6950*/  BAR.SYNC.DEFER_BLOCKING 0x0 ;  /* 0x0000000000007b1d */ /* 0x000fec0000010000 */
[----:B------:R-:W-:-:S13]  /*6960*/  BRA.U !UP1, `(.L_x_109) ;  /* 0x0000000109f87547 */ /* 0x000fda000b800000 */
[----:B------:R-:W-:Y:S01]  /*6970*/  UIADD3 UR15, UPT, UPT, UR20, -0x3, URZ ;  /* 0xfffffffd140f7890 */ /* 0x000fe2000fffe0ff */
[----:B------:R-:W-:Y:S03]  /*6980*/  BSSY.RECONVERGENT B0, `(.L_x_110) ;  /* 0x000003b000007945 */ /* 0x000fe60003800200 */
[----:B------:R-:W-:-:S04]  /*6990*/  UIMAD.WIDE.U32 UR22, UR15, UR10, URZ ;  /* 0x0000000a0f1672a5 */ /* 0x000fc8000f8e00ff */
[----:B------:R-:W-:Y:S02]  /*69a0*/  USHF.L.U32 UR13, UR22, 0x6, URZ ;  /* 0x00000006160d7899 */ /* 0x000fe400080006ff */
[----:B------:R-:W-:Y:S02]  /*69b0*/  UIMAD UR15, UR15, UR11, UR23 ;  /* 0x0000000b0f0f72a4 */ /* 0x000fe4000f8e0217 */
[----:B------:R-:W-:Y:S02]  /*69c0*/  ULEA UR21, UP0, UR10, UR13, 0x5 ;  /* 0x0000000d0a157291 */ /* 0x000fe4000f8028ff */
[----:B------:R-:W-:Y:S01]  /*69d0*/  USHF.L.U64.HI UR15, UR22, 0x6, UR15 ;  /* 0x00000006160f7899 */ /* 0x000fe2000801020f */
[----:B------:R-:W-:Y:S01]  /*69e0*/  IMAD.U32 R42, RZ, RZ, UR13 ;  /* 0x0000000dff2a7e24 */ /* 0x000fe2000f8e00ff */
[----:B------:R-:W-:Y:S01]  /*69f0*/  MOV R38, UR13 ;  /* 0x0000000d00267c02 */ /* 0x000fe20008000f00 */
[----:B------:R-:W-:Y:S01]  /*6a00*/  IMAD.U32 R40, RZ, RZ, UR13 ;  /* 0x0000000dff287e24 */ /* 0x000fe2000f8e00ff */
[----:B------:R-:W-:Y:S01]  /*6a10*/  MOV R36, UR21 ;  /* 0x0000001500247c02 */ /* 0x000fe20008000f00 */
[----:B------:R-:W-:Y:S01]  /*6a20*/  IMAD.U32 R0, RZ, RZ, UR13 ;  /* 0x0000000dff007e24 */ /* 0x000fe2000f8e00ff */
[-C--:B------:R-:W-:Y:S01]  /*6a30*/  @!P4 LEA R42, P0, R42, R229.reuse, 0x1 ;  /* 0x000000e52a2ac211 */ /* 0x080fe200078008ff */
[----:B------:R-:W-:Y:S01]  /*6a40*/  IMAD.U32 R33, RZ, RZ, UR15 ;  /* 0x0000000fff217e24 */ /* 0x000fe2000f8e00ff */
[-C--:B------:R-:W-:Y:S01]  /*6a50*/  @!P3 LEA R40, P1, R40, R229.reuse, 0x1 ;  /* 0x000000e52828b211 */ /* 0x080fe200078208ff */
[----:B------:R-:W-:Y:S01]  /*6a60*/  IMAD.U32 R34, RZ, RZ, UR13 ;  /* 0x0000000dff227e24 */ /* 0x000fe2000f8e00ff */
[-C--:B------:R-:W-:Y:S01]  /*6a70*/  LEA R36, P5, R36, R229.reuse, 0x1 ;  /* 0x000000e524247211 */ /* 0x080fe200078a08ff */
[----:B------:R-:W-:Y:S01]  /*6a80*/  IMAD.U32 R32, RZ, RZ, UR13 ;  /* 0x0000000dff207e24 */ /* 0x000fe2000f8e00ff */
[----:B------:R-:W-:Y:S01]  /*6a90*/  ULEA.HI.X UR13, UR10, UR15, UR11, 0x5, UP0 ;  /* 0x0000000f0a0d7291 */ /* 0x000fe200080f2c0b */
[----:B------:R-:W-:Y:S01]  /*6aa0*/  IMAD.U32 R37, RZ, RZ, UR15 ;  /* 0x0000000fff257e24 */ /* 0x000fe2000f8e00ff */
[----:B------:R-:W-:Y:S01]  /*6ab0*/  @!P4 LEA.HI.X R43, R0, R228, R33, 0x1, P0 ;  /* 0x000000e4002bc211 */ /* 0x000fe200000f0c21 */
[----:B------:R-:W-:Y:S01]  /*6ac0*/  IMAD.U32 R35, RZ, RZ, UR15 ;  /* 0x0000000fff237e24 */ /* 0x000fe2000f8e00ff */
[----:B------:R-:W-:-:S02]  /*6ad0*/  @!P2 LEA R38, P0, R38, R229, 0x1 ;  /* 0x000000e52626a211 */ /* 0x000fc400078008ff */
[----:B------:R-:W-:Y:S01]  /*6ae0*/  IMAD.U32 R33, RZ, RZ, UR13 ;  /* 0x0000000dff217e24 */ /* 0x000fe2000f8e00ff */
[----:B------:R-:W-:Y:S01]  /*6af0*/  MOV R0, UR21 ;  /* 0x0000001500007c02 */ /* 0x000fe20008000f00 */
[----:B------:R-:W-:Y:S01]  /*6b00*/  @!PT LDS RZ, [RZ] ;  /* 0x00000000fffff984 */ /* 0x000fe20000000800 */
[----:B------:R-:W-:Y:S01]  /*6b10*/  @!PT LDS RZ, [RZ] ;  /* 0x00000000fffff984 */ /* 0x000fe20000000800 */
[----:B------:R-:W-:Y:S01]  /*6b20*/  @!PT LDS RZ, [RZ] ;  /* 0x00000000fffff984 */ /* 0x000fe20000000800 */
[----:B------:R1:W-:Y:S01]  /*6b30*/  @!P4 LDGSTS.E.BYPASS.LTC128B.128 [R230+0x6000], desc[UR16][R42.64] ;  /* 0x060000002ae6cfae */ /* 0x0003e2000b981a10 */
[-C--:B------:R-:W-:Y:S02]  /*6b40*/  @!P3 LEA.HI.X R41, R34, R228.reuse, R37, 0x1, P1 ;  /* 0x000000e42229b211 */ /* 0x080fe400008f0c25 */
[-C--:B------:R-:W-:Y:S01]  /*6b50*/  @!P2 LEA.HI.X R39, R32, R228.reuse, R35, 0x1, P0 ;  /* 0x000000e42027a211 */ /* 0x080fe200000f0c23 */
[----:B------:R1:W-:Y:S01]  /*6b60*/  @P4 STS.128 [R230+0x6000], RZ ;  /* 0x006000ffe6004388 */ /* 0x0003e20000000c00 */
[----:B------:R-:W-:-:S03]  /*6b70*/  LEA.HI.X R37, R0, R228, R33, 0x1, P5 ;  /* 0x000000e400257211 */ /* 0x000fc600028f0c21 */
        /* <DEDUP_REMOVED lines=26> */
.L_x_111:
[----:B------:R2:W-:Y:S02]  /*6d20*/  STS.128 [R230+0x8800], RZ ;  /* 0x008800ffe6007388 */ /* 0x0005e40000000c00 */
.L_x_112:
[----:B------:R-:W-:Y:S05]  /*6d30*/  BSYNC.RECONVERGENT B0 ;  /* 0x0000000000007941 */ /* 0x000fea0003800200 */
.L_x_110:
[----:B------:R-:W0:Y:S02]  /*6d40*/  LDGDEPBAR ;  /* 0x00000000000079af */ /* 0x000e240000000000 */
.L_x_109:
[C---:B------:R-:W-:Y:S02]  /*6d50*/  IADD3 R35, PT, PT, R169.reuse, -0x80, RZ ;  /* 0xffffff80a9237810 */ /* 0x040fe40007ffe0ff */
[----:B------:R-:W-:Y:S02]  /*6d60*/  IADD3 R33, PT, PT, R169, -0x7f, RZ ;  /* 0xffffff81a9217810 */ /* 0x000fe40007ffe0ff */
[C---:B------:R-:W-:Y:S02]  /*6d70*/  ISETP.GE.AND P1, PT, R35.reuse, R222, PT ;  /* 0x000000de2300720c */ /* 0x040fe40003f26270 */
[----:B------:R-:W-:Y:S02]  /*6d80*/  ISETP.GE.AND P0, PT, R35, R216, PT ;  /* 0x000000d82300720c */ /* 0x000fe40003f06270 */
[----:B------:R-:W-:Y:S02]  /*6d90*/  FSEL R210, R192, -INF , !P1 ;  /* 0xff800000c0d27808 */ /* 0x000fe40004800000 */
[----:B------:R-:W-:-:S02]  /*6da0*/  FSEL R239, R194, -INF , !P0 ;  /* 0xff800000c2ef7808 */ /* 0x000fc40004000000 */
[----:B------:R-:W-:Y:S02]  /*6db0*/  ISETP.GE.AND P1, PT, R35, R2, PT ;  /* 0x000000022300720c */ /* 0x000fe40003f26270 */
[----:B------:R-:W-:Y:S02]  /*6dc0*/  ISETP.GE.AND P0, PT, R33, R222, PT ;  /* 0x000000de2100720c */ /* 0x000fe40003f06270 */
[-C--:B------:R-:W-:Y:S02]  /*6dd0*/  ISETP.GE.AND P5, PT, R35, R3.reuse, PT ;  /* 0x000000032300720c */ /* 0x080fe40003fa6270 */
[----:B------:R-:W-:Y:S02]  /*6de0*/  FSEL R30, R30, -INF , !P1 ;  /* 0xff8000001e1e7808 */ /* 0x000fe40004800000 */
[----:B------:R-:W-:Y:S02]  /*6df0*/  FSEL R52, R193, -INF , !P0 ;  /* 0xff800000c1347808 */ /* 0x000fe40004000000 */
[----:B------:R-:W-:-:S02]  /*6e00*/  ISETP.GE.AND P1, PT, R33, R3, PT ;  /* 0x000000032100720c */ /* 0x000fc40003f26270 */
[----:B------:R-:W-:Y:S02]  /*6e10*/  ISETP.GE.AND P0, PT, R33, R2, PT ;  /* 0x000000022100720c */ /* 0x000fe40003f06270 */
[----:B-1-3--:R-:W-:Y:S02]  /*6e20*/  IADD3 R37, PT, PT, R169, -0x78, RZ ;  /* 0xffffff88a9257810 */ /* 0x00afe40007ffe0ff */
[----:B------:R-:W-:Y:S02]  /*6e30*/  FSEL R35, R28, -INF , !P5 ;  /* 0xff8000001c237808 */ /* 0x000fe40006800000 */
[----:B------:R-:W-:Y:S02]  /*6e40*/  FSEL R29, R29, -INF , !P1 ;  /* 0xff8000001d1d7808 */ /* 0x000fe40004800000 */
[----:B------:R-:W-:Y:S02]  /*6e50*/  FSEL R28, R31, -INF , !P0 ;  /* 0xff8000001f1c7808 */ /* 0x000fe40004000000 */
[----:B------:R-:W-:-:S02]  /*6e60*/  ISETP.GE.AND P5, PT, R33, R216, PT ;  /* 0x000000d82100720c */ /* 0x000fc40003fa6270 */
[C---:B------:R-:W-:Y:S02]  /*6e70*/  ISETP.GE.AND P1, PT, R37.reuse, R222, PT ;  /* 0x000000de2500720c */ /* 0x040fe40003f26270 */
[----:B------:R-:W-:Y:S02]  /*6e80*/  ISETP.GE.AND P0, PT, R37, R216, PT ;  /* 0x000000d82500720c */ /* 0x000fe40003f06270 */
[----:B------:R-:W-:Y:S02]  /*6e90*/  IADD3 R33, PT, PT, R169, -0x77, RZ ;  /* 0xffffff89a9217810 */ /* 0x000fe40007ffe0ff */
[----:B------:R-:W-:Y:S02]  /*6ea0*/  FSEL R211, R195, -INF , !P5 ;  /* 0xff800000c3d37808 */ /* 0x000fe40006800000 */
[----:B------:R-:W-:Y:S02]  /*6eb0*/  FSEL R208, R188, -INF , !P1 ;  /* 0xff800000bcd07808 */ /* 0x000fe40004800000 */
[----:B------:R-:W-:-:S02]  /*6ec0*/  FSEL R209, R190, -INF , !P0 ;  /* 0xff800000bed17808 */ /* 0x000fc40004000000 */
[C---:B------:R-:W-:Y:S02]  /*6ed0*/  ISETP.GE.AND P5, PT, R37.reuse, R3, PT ;  /* 0x000000032500720c */ /* 0x040fe40003fa6270 */
[----:B------:R-:W-:Y:S02]  /*6ee0*/  ISETP.GE.AND P1, PT, R37, R2, PT ;  /* 0x000000022500720c */ /* 0x000fe40003f26270 */
[----:B------:R-:W-:Y:S02]  /*6ef0*/  ISETP.GE.AND P0, PT, R33, R222, PT ;  /* 0x000000de2100720c */ /* 0x000fe40003f06270 */
[----:B------:R-:W-:Y:S02]  /*6f00*/  FSEL R31, R24, -INF , !P5 ;  /* 0xff800000181f7808 */ /* 0x000fe40006800000 */
[----:B------:R-:W-:Y:S02]  /*6f10*/  FSEL R0, R26, -INF , !P1 ;  /* 0xff8000001a007808 */ /* 0x000fe40004800000 */
[----:B------:R-:W-:-:S02]  /*6f20*/  FSEL R54, R189, -INF , !P0 ;  /* 0xff800000bd367808 */ /* 0x000fc40004000000 */
[C---:B------:R-:W-:Y:S02]  /*6f30*/  ISETP.GE.AND P5, PT, R33.reuse, R216, PT ;  /* 0x000000d82100720c */ /* 0x040fe40003fa6270 */
[C---:B------:R-:W-:Y:S02]  /*6f40*/  ISETP.GE.AND P1, PT, R33.reuse, R3, PT ;  /* 0x000000032100720c */ /* 0x040fe40003f26270 */
[----:B------:R-:W-:Y:S02]  /*6f50*/  ISETP.GE.AND P0, PT, R33, R2, PT ;  /* 0x000000022100720c */ /* 0x000fe40003f06270 */
[----:B------:R-:W-:Y:S02]  /*6f60*/  IADD3 R33, PT, PT, R169, -0x70, RZ ;  /* 0xffffff90a9217810 */ /* 0x000fe40007ffe0ff */
[----:B------:R-:W-:Y:S02]  /*6f70*/  FSEL R25, R25, -INF , !P1 ;  /* 0xff80000019197808 */ /* 0x000fe40004800000 */
[----:B------:R-:W-:-:S02]  /*6f80*/  FSEL R40, R27, -INF , !P0 ;  /* 0xff8000001b287808 */ /* 0x000fc40004000000 */
        /* <DEDUP_REMOVED lines=18> */
[----:B------:R-:W-:Y:S02]  /*70b0*/  ISETP.GE.AND P0, PT, R27, R216, PT ;  /* 0x000000d81b00720c */ /* 0x000fe40003f06270 */
[----:B------:R-:W-:Y:S02]  /*70c0*/  IADD3 R21, PT, PT, R169, -0x67, RZ ;  /* 0xffffff99a9157810 */ /* 0x000fe40007ffe0ff */
[----:B------:R-:W-:Y:S02]  /*70d0*/  FSEL R199, R182, -INF , !P0 ;  /* 0xff800000b6c77808 */ /* 0x000fe40004000000 */
[-C--:B------:R-:W-:Y:S02]  /*70e0*/  ISETP.GE.AND P0, PT, R21, R222.reuse, PT ;  /* 0x000000de1500720c */ /* 0x080fe40003f06270 */
[----:B------:R-:W-:Y:S02]  /*70f0*/  ISETP.GE.AND P1, PT, R27, R222, PT ;  /* 0x000000de1b00720c */ /* 0x000fe40003f26270 */
[----:B------:R-:W-:-:S02]  /*7100*/  FSEL R200, R181, -INF , !P0 ;  /* 0xff800000b5c87808 */ /* 0x000fc40004000000 */
[----:B------:R-:W-:Y:S02]  /*7110*/  FSEL R201, R187, -INF , !P5 ;  /* 0xff800000bbc97808 */ /* 0x000fe40006800000 */
[----:B------:R-:W-:Y:S02]  /*7120*/  FSEL R202, R180, -INF , !P1 ;  /* 0xff800000b4ca7808 */ /* 0x000fe40004800000 */
[-C--:B------:R-:W-:Y:S02]  /*7130*/  ISETP.GE.AND P0, PT, R21, R2.reuse, PT ;  /* 0x000000021500720c */ /* 0x080fe40003f06270 */
[C---:B------:R-:W-:Y:S02]  /*7140*/  ISETP.GE.AND P5, PT, R27.reuse, R3, PT ;  /* 0x000000031b00720c */ /* 0x040fe40003fa6270 */
[----:B------:R-:W-:Y:S02]  /*7150*/  ISETP.GE.AND P1, PT, R27, R2, PT ;  /* 0x000000021b00720c */ /* 0x000fe40003f26270 */
[----:B------:R-:W-:-:S02]  /*7160*/  IADD3 R23, PT, PT, R169, -0x60, RZ ;  /* 0xffffffa0a9177810 */ /* 0x000fc40007ffe0ff */
[----:B------:R-:W-:Y:S02]  /*7170*/  FSEL R204, R19, -INF , !P0 ;  /* 0xff80000013cc7808 */ /* 0x000fe40004000000 */
[----:B------:R-:W-:Y:S02]  /*7180*/  FSEL R197, R16, -INF , !P5 ;  /* 0xff80000010c57808 */ /* 0x000fe40006800000 */
[----:B------:R-:W-:Y:S02]  /*7190*/  FSEL R186, R18, -INF , !P1 ;  /* 0xff80000012ba7808 */ /* 0x000fe40004800000 */
[----:B------:R-:W-:Y:S02]  /*71a0*/  ISETP.GE.AND P0, PT, R23, R2, PT ;  /* 0x000000021700720c */ /* 0x000fe40003f06270 */
[C---:B------:R-:W-:Y:S02]  /*71b0*/  ISETP.GE.AND P5, PT, R21.reuse, R216, PT ;  /* 0x000000d81500720c */ /* 0x040fe40003fa6270 */
[----:B------:R-:W-:-:S02]  /*71c0*/  ISETP.GE.AND P1, PT, R21, R3, PT ;  /* 0x000000031500720c */ /* 0x000fc40003f26270 */
[C---:B------:R-:W-:Y:S02]  /*71d0*/  IADD3 R19, PT, PT, R169.reuse, -0x58, RZ ;  /* 0xffffffa8a9137810 */ /* 0x040fe40007ffe0ff */
[----:B------:R-:W-:Y:S02]  /*71e0*/  IADD3 R21, PT, PT, R169, -0x5f, RZ ;  /* 0xffffffa1a9157810 */ /* 0x000fe40007ffe0ff */
[----:B------:R-:W-:Y:S02]  /*71f0*/  FSEL R194, R14, -INF , !P0 ;  /* 0xff8000000ec27808 */ /* 0x000fe40004000000 */
[----:B------:R-:W-:Y:S02]  /*7200*/  FSEL R203, R183, -INF , !P5 ;  /* 0xff800000b7cb7808 */ /* 0x000fe40006800000 */
[----:B------:R-:W-:Y:S02]  /*7210*/  FSEL R181, R17, -INF , !P1 ;  /* 0xff80000011b57808 */ /* 0x000fe40004800000 */
[----:B------:R-:W-:-:S02]  /*7220*/  ISETP.GE.AND P0, PT, R19, R3, PT ;  /* 0x000000031300720c */ /* 0x000fc40003f06270 */
[----:B------:R-:W-:Y:S02]  /*7230*/  IADD3 R17, PT, PT, R169, -0x57, RZ ;  /* 0xffffffa9a9117810 */ /* 0x000fe40007ffe0ff */
[----:B------:R-:W-:Y:S02]  /*7240*/  ISETP.GE.AND P5, PT, R21, R3, PT ;  /* 0x000000031500720c */ /* 0x000fe40003fa6270 */
[----:B------:R-:W-:Y:S02]  /*7250*/  FSEL R187, R8, -INF , !P0 ;  /* 0xff80000008bb7808 */ /* 0x000fe40004000000 */
[----:B------:R-:W-:Y:S02]  /*7260*/  FSEL R191, R13, -INF , !P5 ;  /* 0xff8000000dbf7808 */ /* 0x000fe40006800000 */
[----:B------:R-:W-:Y:S02]  /*7270*/  ISETP.GE.AND P0, PT, R17, R2, PT ;  /* 0x000000021100720c */ /* 0x000fe40003f06270 */
[----:B------:R-:W-:-:S02]  /*7280*/  IADD3 R13, PT, PT, R169, -0x50, RZ ;  /* 0xffffffb0a90d7810 */ /* 0x000fc40007ffe0ff */
[----:B------:R-:W-:Y:S02]  /*7290*/  ISETP.GE.AND P1, PT, R23, R3, PT ;  /* 0x000000031700720c */ /* 0x000fe40003f26270 */
[----:B------:R-:W-:Y:S02]  /*72a0*/  FMNMX3.FTZ R8, R166, R35, R29, !PT ;  /* 0x00000023a6087276 */ /* 0x000fe4000781001d */
[-C--:B------:R-:W-:Y:S02]  /*72b0*/  ISETP.GE.AND P5, PT, R17, R3.reuse, PT ;  /* 0x000000031100720c */ /* 0x080fe40003fa6270 */
[----:B------:R-:W-:Y:S02]  /*72c0*/  FSEL R190, R11, -INF , !P0 ;  /* 0xff8000000bbe7808 */ /* 0x000fe40004000000 */
[----:B------:R-:W-:Y:S02]  /*72d0*/  ISETP.GE.AND P0, PT, R13, R3, PT ;  /* 0x000000030d00720c */ /* 0x000fe40003f06270 */
[----:B------:R-:W-:-:S02]  /*72e0*/  FSEL R189, R12, -INF , !P1 ;  /* 0xff8000000cbd7808 */ /* 0x000fc40004800000 */
[----:B------:R-:W-:Y:S02]  /*72f0*/  FMNMX3.FTZ R8, R8, R31, R25, !PT ;  /* 0x0000001f08087276 */ /* 0x000fe40007810019 */
[----:B------:R-:W-:Y:S02]  /*7300*/  ISETP.GE.AND P1, PT, R21, R2, PT ;  /* 0x000000021500720c */ /* 0x000fe40003f26270 */
[----:B------:R-:W-:Y:S02]  /*7310*/  FSEL R185, R9, -INF , !P5 ;  /* 0xff80000009b97808 */ /* 0x000fe40006800000 */
[----:B------:R-:W-:Y:S02]  /*7320*/  IADD3 R9, PT, PT, R169, -0x4f, RZ ;  /* 0xffffffb1a9097810 */ /* 0x000fe40007ffe0ff */
[----:B------:R-:W-:Y:S02]  /*7330*/  FSEL R171, R4, -INF , !P0 ;  /* 0xff80000004ab7808 */ /* 0x000fe40004000000 */
[----:B------:R-:W-:-:S02]  /*7340*/  FMNMX3.FTZ R4, R8, R193, R205, !PT ;  /* 0x000000c108047276 */ /* 0x000fc400078100cd */
[----:B------:R-:W-:Y:S02]  /*7350*/  FSEL R192, R15, -INF , !P1 ;  /* 0xff8000000fc07808 */ /* 0x000fe40004800000 */
[-C--:B------:R-:W-:Y:S02]  /*7360*/  ISETP.GE.AND P1, PT, R19, R2.reuse, PT ;  /* 0x000000021300720c */ /* 0x080fe40003f26270 */
[C---:B------:R-:W-:Y:S02]  /*7370*/  ISETP.GE.AND P5, PT, R9.reuse, R3, PT ;  /* 0x000000030900720c */ /* 0x040fe40003fa6270 */
[----:B------:R-:W-:Y:S02]  /*7380*/  ISETP.GE.AND P0, PT, R9, R2, PT ;  /* 0x000000020900720c */ /* 0x000fe40003f06270 */
[----:B------:R-:W-:Y:S02]  /*7390*/  FMNMX3.FTZ R4, R4, R197, R181, !PT ;  /* 0x000000c504047276 */ /* 0x000fe400078100b5 */
[----:B------:R-:W-:-:S02]  /*73a0*/  FMNMX3.FTZ R11, R165, R30, R28, !PT ;  /* 0x0000001ea50b7276 */ /* 0x000fc4000781001c */
[----:B------:R-:W-:Y:S02]  /*73b0*/  FSEL R188, R10, -INF , !P1 ;  /* 0xff8000000abc7808 */ /* 0x000fe40004800000 */
[----:B------:R-:W-:Y:S02]  /*73c0*/  ISETP.GE.AND P1, PT, R13, R2, PT ;  /* 0x000000020d00720c */ /* 0x000fe40003f26270 */
[----:B------:R-:W-:Y:S02]  /*73d0*/  FSEL R180, R5, -INF , !P5 ;  /* 0xff80000005b47808 */ /* 0x000fe40006800000 */
[----:B------:R-:W-:Y:S02]  /*73e0*/  FSEL R55, R7, -INF , !P0 ;  /* 0xff80000007377808 */ /* 0x000fe40004000000 */
[C---:B------:R-:W-:Y:S02]  /*73f0*/  IADD3 R5, PT, PT, R169.reuse, -0x48, RZ ;  /* 0xffffffb8a9057810 */ /* 0x040fe40007ffe0ff */
[----:B------:R-:W-:-:S02]  /*7400*/  IADD3 R7, PT, PT, R169, -0x47, RZ ;  /* 0xffffffb9a9077810 */ /* 0x000fc40007ffe0ff */
[----:B------:R-:W-:Y:S02]  /*7410*/  FMNMX3.FTZ R4, R4, R189, R191, !PT ;  /* 0x000000bd04047276 */ /* 0x000fe400078100bf */
[----:B------:R-:W-:Y:S02]  /*7420*/  FMNMX3.FTZ R11, R11, R0, R40, !PT ;  /* 0x000000000b0b7276 */ /* 0x000fe40007810028 */
[----:B------:R-:W-:Y:S02]  /*7430*/  FSEL R170, R6, -INF , !P1 ;  /* 0xff80000006aa7808 */ /* 0x000fe40004800000 */
[-C--:B------:R-:W-:Y:S02]  /*7440*/  ISETP.GE.AND P1, PT, R5, R3.reuse, PT ;  /* 0x000000030500720c */ /* 0x080fe40003f26270 */
[----:B------:R-:W-:Y:S02]  /*7450*/  ISETP.GE.AND P0, PT, R7, R3, PT ;  /* 0x000000030700720c */ /* 0x000fe40003f06270 */
[----:B------:R-:W-:-:S02]  /*7460*/  FMNMX3.FTZ R4, R4, R187, R185, !PT ;  /* 0x000000bb04047276 */ /* 0x000fc400078100b9 */
[----:B------:R-:W-:Y:S02]  /*7470*/  FMNMX3.FTZ R11, R11, R206, R184, !PT ;  /* 0x000000ce0b0b7276 */ /* 0x000fe400078100b8 */
[----:B------:R-:W-:Y:S02]  /*7480*/  FSEL R60, R60, -INF , !P1 ;  /* 0xff8000003c3c7808 */ /* 0x000fe40004800000 */
[----:B------:R-:W-:Y:S02]  /*7490*/  FSEL R61, R61, -INF , !P0 ;  /* 0xff8000003d3d7808 */ /* 0x000fe40004000000 */
[----:B------:R-:W-:Y:S02]  /*74a0*/  FMNMX3.FTZ R4, R4, R171, R180, !PT ;  /* 0x000000ab04047276 */ /* 0x000fe400078100b4 */
[----:B------:R-:W-:Y:S02]  /*74b0*/  FMNMX3.FTZ R11, R11, R186, R204, !PT ;  /* 0x000000ba0b0b7276 */ /* 0x000fe400078100cc */
[----:B------:R-:W-:-:S02]  /*74c0*/  ISETP.GE.AND P1, PT, R23, R222, PT ;  /* 0x000000de1700720c */ /* 0x000fc40003f26270 */
[----:B------:R-:W-:Y:S02]  /*74d0*/  ISETP.GE.AND P0, PT, R23, R216, PT ;  /* 0x000000d81700720c */ /* 0x000fe40003f06270 */
[----:B------:R-:W-:Y:S02]  /*74e0*/  FMNMX3.FTZ R4, R4, R60, R61, !PT ;  /* 0x0000003c04047276 */ /* 0x000fe4000781003d */
[----:B------:R-:W-:Y:S02]  /*74f0*/  FMNMX3.FTZ R15, R11, R194, R192, !PT ;  /* 0x000000c20b0f7276 */ /* 0x000fe400078100c0 */
[----:B------:R-:W-:Y:S01]  /*7500*/  FSEL R176, R176, -INF , !P1 ;  /* 0xff800000b0b07808 */ /* 0x000fe20004800000 */
[----:B------:R-:W1:Y:S01]  /*7510*/  SHFL.BFLY PT, R11, R4, 0x2, 0x1f ;  /* 0x0c401f00040b7f89 */ /* 0x000e6200000e0000 */
[----:B------:R-:W-:Y:S02]  /*7520*/  FSEL R169, R178, -INF , !P0 ;  /* 0xff800000b2a97808 */ /* 0x000fe40004000000 */
[----:B------:R-:W-:-:S02]  /*7530*/  ISETP.GE.AND P1, PT, R5, R2, PT ;  /* 0x000000020500720c */ /* 0x000fc40003f26270 */
[----:B------:R-:W-:Y:S02]  /*7540*/  ISETP.GE.AND P0, PT, R7, R2, PT ;  /* 0x000000020700720c */ /* 0x000fe40003f06270 */
[----:B------:R-:W-:Y:S02]  /*7550*/  FMNMX3.FTZ R6, R15, R188, R190, !PT ;  /* 0x000000bc0f067276 */ /* 0x000fe400078100be */
[----:B------:R-:W-:Y:S02]  /*7560*/  FSEL R62, R62, -INF , !P1 ;  /* 0xff8000003e3e7808 */ /* 0x000fe40004800000 */
[----:B------:R-:W-:Y:S02]  /*7570*/  FSEL R63, R63, -INF , !P0 ;  /* 0xff8000003f3f7808 */ /* 0x000fe40004000000 */
[----:B------:R-:W-:Y:S02]  /*7580*/  FMNMX3.FTZ R6, R6, R170, R55, !PT ;  /* 0x000000aa06067276 */ /* 0x000fe40007810037 */
[----:B------:R-:W-:-:S02]  /*7590*/  ISETP.GE.AND P5, PT, R21, R222, PT ;  /* 0x000000de1500720c */ /* 0x000fc40003fa6270 */
[----:B------:R-:W-:Y:S02]  /*75a0*/  FMNMX3.FTZ R6, R6, R62, R63, !PT ;  /* 0x0000003e06067276 */ /* 0x000fe4000781003f */
[----:B------:R-:W-:Y:S02]  /*75b0*/  FSEL R178, R177, -INF , !P5 ;  /* 0xff800000b1b27808 */ /* 0x000fe40006800000 */
[----:B------:R-:W-:Y:S01]  /*75c0*/  ISETP.GE.AND P1, PT, R21, R216, PT ;  /* 0x000000d81500720c */ /* 0x000fe20003f26270 */
[----:B------:R-:W3:Y:S01]  /*75d0*/  SHFL.BFLY PT, R15, R6, 0x2, 0x1f ;  /* 0x0c401f00060f7f89 */ /* 0x000ee200000e0000 */
[----:B------:R-:W-:Y:S02]  /*75e0*/  ISETP.GE.AND P5, PT, R19, R222, PT ;  /* 0x000000de1300720c */ /* 0x000fe40003fa6270 */
[----:B------:R-:W-:Y:S02]  /*75f0*/  FSEL R179, R179, -INF , !P1 ;  /* 0xff800000b3b37808 */ /* 0x000fe40004800000 */
[----:B------:R-:W-:-:S02]  /*7600*/  FSEL R182, R172, -INF , !P5 ;  /* 0xff800000acb67808 */ /* 0x000fc40006800000 */
[C---:B------:R-:W-:Y:S02]  /*7610*/  ISETP.GE.AND P1, PT, R17.reuse, R222, PT ;  /* 0x000000de1100720c */ /* 0x040fe40003f26270 */
[-C--:B------:R-:W-:Y:S02]  /*7620*/  ISETP.GE.AND P5, PT, R17, R216.reuse, PT ;  /* 0x000000d81100720c */ /* 0x080fe40003fa6270 */
[----:B-1----:R-:W-:Y:S02]  /*7630*/  FMNMX.FTZ R11, R4, R11, !PT ;  /* 0x0000000b040b7209 */ /* 0x002fe40007810000 */
[----:B------:R-:W-:Y:S02]  /*7640*/  ISETP.GE.AND P0, PT, R19, R216, PT ;  /* 0x000000d81300720c */ /* 0x000fe40003f06270 */
[----:B------:R-:W-:Y:S02]  /*7650*/  FMNMX3.FTZ R17, R168, R210, R52, !PT ;  /* 0x000000d2a8117276 */ /* 0x000fe40007810034 */
[----:B------:R-:W-:-:S02]  /*7660*/  FMNMX3.FTZ R4, R167, R239, R211, !PT ;  /* 0x000000efa7047276 */ /* 0x000fc400078100d3 */
[----:B------:R-:W-:Y:S02]  /*7670*/  FSEL R177, R174, -INF , !P0 ;  /* 0xff800000aeb17808 */ /* 0x000fe40004000000 */
[----:B------:R-:W-:Y:S02]  /*7680*/  FMNMX3.FTZ R17, R17, R208, R54, !PT ;  /* 0x000000d011117276 */ /* 0x000fe40007810036 */
[----:B------:R-:W-:Y:S02]  /*7690*/  FMNMX3.FTZ R8, R4, R209, R207, !PT ;  /* 0x000000d104087276 */ /* 0x000fe400078100cf */
[----:B------:R-:W-:Y:S01]  /*76a0*/  ISETP.GE.AND P0, PT, R13, R222, PT ;  /* 0x000000de0d00720c */ /* 0x000fe20003f06270 */
[----:B------:R-:W1:Y:S01]  /*76b0*/  SHFL.BFLY PT, R4, R11, 0x1, 0x1f ;  /* 0x0c201f000b047f89 */ /* 0x000e6200000e0000 */
[----:B------:R-:W-:Y:S02]  /*76c0*/  FSEL R172, R173, -INF , !P1 ;  /* 0xff800000adac7808 */ /* 0x000fe40004800000 */
[----:B------:R-:W-:-:S02]  /*76d0*/  ISETP.GE.AND P1, PT, R13, R216, PT ;  /* 0x000000d80d00720c */ /* 0x000fc40003f26270 */
[----:B------:R-:W-:Y:S02]  /*76e0*/  FMNMX3.FTZ R13, R17, R196, R198, !PT ;  /* 0x000000c4110d7276 */ /* 0x000fe400078100c6 */
[----:B------:R-:W-:Y:S01]  /*76f0*/  FMNMX3.FTZ R8, R8, R195, R201, !PT ;  /* 0x000000c308087276 */ /* 0x000fe200078100c9 */
[----:B------:R-:W-:Y:S01]  /*7700*/  LDSM.16.MT88.4 R16, [R218+0xa000] ;  /* 0x00a00000da10783b */ /* 0x000fe20000004200 */
[----:B------:R-:W-:Y:S02]  /*7710*/  FSEL R175, R175, -INF , !P5 ;  /* 0xff800000afaf7808 */ /* 0x000fe40006800000 */
[----:B------:R-:W-:Y:S02]  /*7720*/  FSEL R32, R64, -INF , !P0 ;  /* 0xff80000040207808 */ /* 0x000fe40004000000 */
[-C--:B------:R-:W-:Y:S02]  /*7730*/  ISETP.GE.AND P5, PT, R9, R222.reuse, PT ;  /* 0x000000de0900720c */ /* 0x080fe40003fa6270 */
[----:B------:R-:W-:-:S02]  /*7740*/  ISETP.GE.AND P0, PT, R5, R222, PT ;  /* 0x000000de0500720c */ /* 0x000fc40003f06270 */
[----:B---3--:R-:W-:Y:S02]  /*7750*/  FMNMX.FTZ R15, R6, R15, !PT ;  /* 0x0000000f060f7209 */ /* 0x008fe40007810000 */
[----:B------:R-:W-:Y:S02]  /*7760*/  FMNMX3.FTZ R13, R13, R202, R200, !PT ;  /* 0x000000ca0d0d7276 */ /* 0x000fe400078100c8 */
[----:B------:R-:W-:Y:S01]  /*7770*/  FMNMX3.FTZ R6, R8, R199, R203, !PT ;  /* 0x000000c708067276 */ /* 0x000fe200078100cb */
[----:B------:R-:W3:Y:S01]  /*7780*/  SHFL.BFLY PT, R212, R15, 0x1, 0x1f ;  /* 0x0c201f000fd47f89 */ /* 0x000ee200000e0000 */
[----:B------:R-:W-:Y:S02]  /*7790*/  FSEL R33, R65, -INF , !P5 ;  /* 0xff80000041217808 */ /* 0x000fe40006800000 */
[----:B------:R-:W-:Y:S02]  /*77a0*/  FSEL R34, R56, -INF , !P0 ;  /* 0xff80000038227808 */ /* 0x000fe40004000000 */
[----:B------:R-:W-:-:S02]  /*77b0*/  ISETP.GE.AND P5, PT, R9, R216, PT ;  /* 0x000000d80900720c */ /* 0x000fc40003fa6270 */
[----:B------:R-:W-:Y:S02]  /*77c0*/  ISETP.GE.AND P0, PT, R7, R222, PT ;  /* 0x000000de0700720c */ /* 0x000fe40003f06270 */
[----:B------:R-:W-:Y:S02]  /*77d0*/  FMNMX3.FTZ R9, R13, R176, R178, !PT ;  /* 0x000000b00d097276 */ /* 0x000fe400078100b2 */
[----:B------:R-:W-:Y:S02]  /*77e0*/  FMNMX3.FTZ R6, R6, R169, R179, !PT ;  /* 0x000000a906067276 */ /* 0x000fe400078100b3 */
[----:B------:R-:W-:Y:S02]  /*77f0*/  FSEL R43, R66, -INF , !P1 ;  /* 0xff800000422b7808 */ /* 0x000fe40004800000 */
[----:B------:R-:W-:Y:S02]  /*7800*/  FSEL R39, R57, -INF , !P0 ;  /* 0xff80000039277808 */ /* 0x000fe40004000000 */
[----:B------:R-:W-:-:S02]  /*7810*/  ISETP.GE.AND P1, PT, R5, R216, PT ;  /* 0x000000d80500720c */ /* 0x000fc40003f26270 */
[----:B------:R-:W-:Y:S02]  /*7820*/  FMNMX3.FTZ R9, R9, R182, R172, !PT ;  /* 0x000000b609097276 */ /* 0x000fe400078100ac */
[----:B------:R-:W-:Y:S02]  /*7830*/  ISETP.GE.AND P0, PT, R7, R216, PT ;  /* 0x000000d80700720c */ /* 0x000fe40003f06270 */
[----:B------:R-:W-:Y:S02]  /*7840*/  FSEL R48, R67, -INF , !P5 ;  /* 0xff80000043307808 */ /* 0x000fe40006800000 */
[----:B------:R-:W-:Y:S02]  /*7850*/  FMNMX3.FTZ R5, R6, R177, R175, !PT ;  /* 0x000000b106057276 */ /* 0x000fe400078100af */
[----:B------:R-:W-:Y:S02]  /*7860*/  FMNMX3.FTZ R9, R9, R32, R33, !PT ;  /* 0x0000002009097276 */ /* 0x000fe40007810021 */
[----:B------:R-:W-:-:S02]  /*7870*/  FSEL R47, R58, -INF , !P1 ;  /* 0xff8000003a2f7808 */ /* 0x000fc40004800000 */
[----:B------:R-:W-:Y:S02]  /*7880*/  FSEL R50, R59, -INF , !P0 ;  /* 0xff8000003b327808 */ /* 0x000fe40004000000 */
[----:B------:R-:W-:Y:S02]  /*7890*/  FMNMX3.FTZ R5, R5, R43, R48, !PT ;  /* 0x0000002b05057276 */ /* 0x000fe40007810030 */
[----:B------:R-:W-:Y:S02]  /*78a0*/  FMNMX3.FTZ R215, R9, R34, R39, !PT ;  /* 0x0000002209d77276 */ /* 0x000fe40007810027 */
[----:B------:R-:W-:Y:S02]  /*78b0*/  FMNMX3.FTZ R214, R5, R47, R50, !PT ;  /* 0x0000002f05d67276 */ /* 0x000fe40007810032 */
[----:B-1----:R-:W-:Y:S01]  /*78c0*/  FMNMX.FTZ R213, R11, R4, !PT ;  /* 0x000000040bd57209 */ /* 0x002fe20007810000 */
[----:B------:R-:W1:Y:S01]  /*78d0*/  SHFL.BFLY PT, R6, R215, 0x2, 0x1f ;  /* 0x0c401f00d7067f89 */ /* 0x000e6200000e0000 */
[----:B---3--:R-:W-:-:S02]  /*78e0*/  FMNMX.FTZ R212, R15, R212, !PT ;  /* 0x000000d40fd47209 */ /* 0x008fc40007810000 */
[C---:B------:R-:W-:Y:S01]  /*78f0*/  FSETP.NEU.FTZ.AND P1, PT, R213.reuse, -INF , PT ;  /* 0xff800000d500780b */ /* 0x040fe20003f3d000 */
[----:B------:R-:W3:Y:S01]  /*7900*/  SHFL.BFLY PT, R5, R214, 0x2, 0x1f ;  /* 0x0c401f00d6057f89 */ /* 0x000ee200000e0000 */
[C---:B------:R-:W-:Y:S01]  /*7910*/  FSETP.NEU.FTZ.AND P0, PT, R212.reuse, -INF , PT ;  /* 0xff800000d400780b */ /* 0x040fe20003f1d000 */
[C---:B------:R-:W-:Y:S01]  /*7920*/  FMUL.FTZ R65, R212.reuse, UR4 ;  /* 0x00000004d4417c20 */ /* 0x040fe20008410000 */
[C---:B------:R-:W-:Y:S01]  /*7930*/  FSEL R7, R213.reuse, RZ, P1 ;  /* 0x000000ffd5077208 */ /* 0x040fe20000800000 */
[----:B------:R-:W-:Y:S01]  /*7940*/  FMUL.FTZ R66, R213, UR4 ;  /* 0x00000004d5427c20 */ /* 0x000fe20008410000 */
[----:B------:R-:W-:Y:S02]  /*7950*/  FSEL R8, R212, RZ, P0 ;  /* 0x000000ffd4087208 */ /* 0x000fe40000000000 */
[----:B------:R-:W-:Y:S02]  /*7960*/  FSEL R65, R65, RZ, P0 ;  /* 0x000000ff41417208 */ /* 0x000fe40000000000 */
[----:B------:R-:W-:Y:S01]  /*7970*/  FSEL R66, R66, RZ, P1 ;  /* 0x000000ff42427208 */ /* 0x000fe20000800000 */
[----:B------:R-:W-:Y:S01]  /*7980*/  FADD.FTZ R8, R165, -R8 ;  /* 0x80000008a5087221 */ /* 0x000fe20000010000 */
[----:B------:R-:W-:Y:S01]  /*7990*/  IADD3 R51, PT, PT, R218, 0x9020, RZ ;  /* 0x00009020da337810 */ /* 0x000fe20007ffe0ff */
[--C-:B------:R-:W-:Y:S01]  /*79a0*/  FFMA.FTZ R45, R40, UR4, -R65.reuse ;  /* 0x00000004282d7c23 */ /* 0x100fe20008010841 */
[----:B------:R-:W-:Y:S01]  /*79b0*/  FFMA.FTZ R42, R30, UR4, -R65 ;  /* 0x000000041e2a7c23 */ /* 0x000fe20008010841 */
[--C-:B------:R-:W-:Y:S01]  /*79c0*/  FFMA.FTZ R38, R35, UR4, -R66.reuse ;  /* 0x0000000423267c23 */ /* 0x100fe20008010842 */
[--C-:B------:R-:W-:Y:S01]  /*79d0*/  FFMA.FTZ R35, R25, UR4, -R66.reuse ;  /* 0x0000000419237c23 */ /* 0x100fe20008010842 */
[----:B------:R-:W-:Y:S01]  /*79e0*/  FMUL.FTZ R44, R8, UR4 ;  /* 0x00000004082c7c20 */ /* 0x000fe20008410000 */
[----:B------:R-:W-:Y:S01]  /*79f0*/  LDSM.16.MT88.4 R24, [R218+0x9000] ;  /* 0x00900000da18783b */ /* 0x000fe20000004200 */
[--C-:B------:R-:W-:Y:S01]  /*7a00*/  FFMA.FTZ R37, R29, UR4, -R66.reuse ;  /* 0x000000041d257c23 */ /* 0x100fe20008010842 */
[--C-:B------:R-:W-:Y:S01]  /*7a10*/  FFMA.FTZ R36, R31, UR4, -R66.reuse ;  /* 0x000000041f247c23 */ /* 0x100fe20008010842 */
[----:B-1----:R-:W-:Y:S01]  /*7a20*/  FMNMX.FTZ R215, R215, R6, !PT ;  /* 0x00000006d7d77209 */ /* 0x002fe20007810000 */
[----:B------:R-:W-:Y:S01]  /*7a30*/  FADD.FTZ R6, R166, -R7 ;  /* 0x80000007a6067221 */ /* 0x000fe20000010000 */
[--C-:B------:R-:W-:Y:S01]  /*7a40*/  FFMA.FTZ R7, R0, UR4, -R65.reuse ;  /* 0x0000000400077c23 */ /* 0x100fe20008010841 */
[----:B------:R-:W-:Y:S01]  /*7a50*/  IADD3 R0, PT, PT, R218, 0x9000, RZ ;  /* 0x00009000da007810 */ /* 0x000fe20007ffe0ff */
[----:B------:R-:W-:Y:S01]  /*7a60*/  LDSM.16.MT88.4 R8, [R218+0xb000] ;  /* 0x00b00000da08783b */ /* 0x000fe20000004200 */
[----:B---3--:R-:W-:Y:S01]  /*7a70*/  FMNMX.FTZ R214, R214, R5, !PT ;  /* 0x00000005d6d67209 */ /* 0x008fe20007810000 */
[----:B------:R-:W-:Y:S01]  /*7a80*/  FMUL.FTZ R6, R6, UR4 ;  /* 0x0000000406067c20 */ /* 0x000fe20008410000 */
[----:B------:R-:W-:Y:S01]  /*7a90*/  @P6 IADD3 R51, PT, PT, R0, -0x20, RZ ;  /* 0xffffffe000336810 */ /* 0x000fe20007ffe0ff */
[----:B------:R-:W1:Y:S01]  /*7aa0*/  SHFL.BFLY PT, R4, R215, 0x1, 0x1f ;  /* 0x0c201f00d7047f89 */ /* 0x000e6200000e0000 */
[----:B------:R-:W-:Y:S01]  /*7ab0*/  MUFU.EX2 R40, R7 ;  /* 0x0000000700287308 */ /* 0x000fe20000000800 */
[--C-:B------:R-:W-:Y:S01]  /*7ac0*/  FFMA.FTZ R41, R28, UR4, -R65.reuse ;  /* 0x000000041c297c23 */ /* 0x100fe20008010841 */
[--C-:B------:R-:W-:Y:S01]  /*7ad0*/  FFMA.FTZ R174, R205, UR4, -R66.reuse ;  /* 0x00000004cdae7c23 */ /* 0x100fe20008010842 */
[----:B------:R-:W3:Y:S01]  /*7ae0*/  SHFL.BFLY PT, R5, R214, 0x1, 0x1f ;  /* 0x0c201f00d6057f89 */ /* 0x000ee200000e0000 */
[----:B------:R-:W4:Y:S01]  /*7af0*/  MUFU.EX2 R46, R6 ;  /* 0x00000006002e7308 */ /* 0x000f220000000800 */
[--C-:B------:R-:W-:Y:S01]  /*7b00*/  FFMA.FTZ R173, R197, UR4, -R66.reuse ;  /* 0x00000004c5ad7c23 */ /* 0x100fe20008010842 */
[--C-:B------:R-:W-:Y:S01]  /*7b10*/  FFMA.FTZ R183, R184, UR4, -R65.reuse ;  /* 0x00000004b8b77c23 */ /* 0x100fe20008010841 */
[----:B------:R-:W5:Y:S01]  /*7b20*/  LDSM.16.MT88.4 R20, [R51] ;  /* 0x000000003314783b */ /* 0x000f620000004200 */
[----:B------:R-:W-:Y:S01]  /*7b30*/  MUFU.EX2 R38, R38 ;  /* 0x0000002600267308 */ /* 0x000fe20000000800 */
[--C-:B------:R-:W-:Y:S01]  /*7b40*/  FFMA.FTZ R206, R206, UR4, -R65.reuse ;  /* 0x00000004cece7c23 */ /* 0x100fe20008010841 */
[--C-:B------:R-:W-:Y:S01]  /*7b50*/  FFMA.FTZ R189, R189, UR4, -R66.reuse ;  /* 0x00000004bdbd7c23 */ /* 0x100fe20008010842 */
[----:B------:R-:W2:Y:S01]  /*7b60*/  LDSM.16.MT88.4 R12, [R51+0x1000] ;  /* 0x00100000330c783b */ /* 0x000ea20000004200 */
[----:B------:R-:W3:Y:S01]  /*7b70*/  MUFU.EX2 R37, R37 ;  /* 0x0000002500257308 */ /* 0x000ee20000000800 */
[----:B------:R-:W-:Y:S01]  /*7b80*/  FFMA.FTZ R192, R192, UR4, -R65 ;  /* 0x00000004c0c07c23 */ /* 0x000fe20008010841 */
[--C-:B------:R-:W-:Y:S01]  /*7b90*/  FFMA.FTZ R171, R171, UR4, -R66.reuse ;  /* 0x00000004abab7c23 */ /* 0x100fe20008010842 */
[----:B------:R-:W-:Y:S01]  /*7ba0*/  FFMA.FTZ R180, R180, UR4, -R66 ;  /* 0x00000004b4b47c23 */ /* 0x000fe20008010842 */
[----:B------:R-:W-:Y:S01]  /*7bb0*/  MUFU.EX2 R36, R36 ;  /* 0x0000002400247308 */ /* 0x000fe20000000800 */
[-C--:B----4-:R-:W-:Y:S01]  /*7bc0*/  FMUL.FTZ R156, R156, R46.reuse ;  /* 0x0000002e9c9c7220 */ /* 0x090fe20000410000 */
[----:B------:R-:W-:-:S02]  /*7bd0*/  FMUL.FTZ R157, R157, R46 ;  /* 0x0000002e9d9d7220 */ /* 0x000fc40000410000 */
[----:B------:R-:W-:Y:S01]  /*7be0*/  MUFU.EX2 R35, R35 ;  /* 0x0000002300237308 */ /* 0x000fe20000000800 */
[-C--:B------:R-:W-:Y:S01]  /*7bf0*/  FMUL.FTZ R152, R152, R46.reuse ;  /* 0x0000002e98987220 */ /* 0x080fe20000410000 */
[----:B------:R-:W-:Y:S01]  /*7c00*/  FMUL.FTZ R153, R153, R46 ;  /* 0x0000002e99997220 */ /* 0x000fe20000410000 */
[----:B-1----:R-:W-:Y:S01]  /*7c10*/  FMNMX.FTZ R215, R215, R4, !PT ;  /* 0x00000004d7d77209 */ /* 0x002fe20007810000 */
[----:B------:R-:W-:Y:S01]  /*7c20*/  MUFU.EX2 R42, R42 ;  /* 0x0000002a002a7308 */ /* 0x000fe20000000800 */
[----:B------:R-:W-:Y:S01]  /*7c30*/  FMUL.FTZ R72, R72, R46 ;  /* 0x0000002e48487220 */ /* 0x000fe20000410000 */
[----:B---3--:R-:W-:Y:S01]  /*7c40*/  F2FP.F16.F32.PACK_AB R28, R37, R38 ;  /* 0x00000026251c723e */ /* 0x008fe200000000ff */
[-C--:B------:R-:W-:Y:S01]  /*7c50*/  FMUL.FTZ R73, R73, R46.reuse ;  /* 0x0000002e49497220 */ /* 0x080fe20000410000 */
[----:B------:R-:W-:Y:S01]  /*7c60*/  FMNMX.FTZ R214, R214, R5, !PT ;  /* 0x00000005d6d67209 */ /* 0x000fe20007810000 */
[C---:B------:R-:W-:Y:S01]  /*7c70*/  FMUL.FTZ R49, R215.reuse, UR4 ;  /* 0x00000004d7317c20 */ /* 0x040fe20008410000 */
[----:B------:R-:W1:Y:S01]  /*7c80*/  LDSM.16.MT88.4 R4, [R51+0x2000] ;  /* 0x002000003304783b */ /* 0x000e620000004200 */
[C---:B------:R-:W-:Y:S01]  /*7c90*/  FSETP.NEU.FTZ.AND P1, PT, R215.reuse, -INF , PT ;  /* 0xff800000d700780b */ /* 0x040fe20003f3d000 */
[----:B------:R-:W3:Y:S01]  /*7ca0*/  MUFU.EX2 R41, R41 ;  /* 0x0000002900297308 */ /* 0x000ee20000000800 */
[C---:B------:R-:W-:Y:S01]  /*7cb0*/  FSETP.NEU.FTZ.AND P0, PT, R214.reuse, -INF , PT ;  /* 0xff800000d600780b */ /* 0x040fe20003f1d000 */
[C---:B------:R-:W-:Y:S01]  /*7cc0*/  FMUL.FTZ R56, R214.reuse, UR4 ;  /* 0x00000004d6387c20 */ /* 0x040fe20008410000 */
[----:B------:R-:W-:Y:S01]  /*7cd0*/  FSEL R67, R215, RZ, P1 ;  /* 0x000000ffd7437208 */ /* 0x000fe20000800000 */
[----:B------:R-:W4:Y:S01]  /*7ce0*/  MUFU.EX2 R45, R45 ;  /* 0x0000002d002d7308 */ /* 0x000f220000000800 */
[----:B------:R-:W-:Y:S01]  /*7cf0*/  FSEL R166, R214, RZ, P0 ;  /* 0x000000ffd6a67208 */ /* 0x000fe20000000000 */
[----:B------:R-:W-:Y:S01]  /*7d00*/  FMUL.FTZ R76, R76, R46 ;  /* 0x0000002e4c4c7220 */ /* 0x000fe20000410000 */
[----:B------:R-:W-:Y:S01]  /*7d10*/  FSEL R49, R49, RZ, P1 ;  /* 0x000000ff31317208 */ /* 0x000fe20000800000 */
[----:B------:R-:W-:Y:S01]  /*7d20*/  FADD.FTZ R67, R168, -R67 ;  /* 0x80000043a8437221 */ /* 0x000fe20000010000 */
[----:B------:R-:W-:Y:S01]  /*7d30*/  FSEL R56, R56, RZ, P0 ;  /* 0x000000ff38387208 */ /* 0x000fe20000000000 */
[----:B------:R-:W-:Y:S01]  /*7d40*/  FADD.FTZ R166, R167, -R166 ;  /* 0x800000a6a7a67221 */ /* 0x000fe20000010000 */
[----:B------:R-:W5:Y:S01]  /*7d50*/  MUFU.EX2 R44, R44 ;  /* 0x0000002c002c7308 */ /* 0x000f620000000800 */
[--C-:B------:R-:W-:Y:S01]  /*7d60*/  FFMA.FTZ R53, R52, UR4, -R49.reuse ;  /* 0x0000000434357c23 */ /* 0x100fe20008010831 */
[--C-:B------:R-:W-:Y:S01]  /*7d70*/  FFMA.FTZ R57, R54, UR4, -R49.reuse ;  /* 0x0000000436397c23 */ /* 0x100fe20008010831 */
[--C-:B------:R-:W-:Y:S01]  /*7d80*/  FFMA.FTZ R59, R239, UR4, -R56.reuse ;  /* 0x00000004ef3b7c23 */ /* 0x100fe20008010838 */
[--C-:B------:R-:W-:Y:S01]  /*7d90*/  FFMA.FTZ R58, R211, UR4, -R56.reuse ;  /* 0x00000004d33a7c23 */ /* 0x100fe20008010838 */
[--C-:B------:R-:W-:Y:S01]  /*7da0*/  FFMA.FTZ R64, R209, UR4, -R56.reuse ;  /* 0x00000004d1407c23 */ /* 0x100fe20008010838 */
[----:B------:R-:W-:Y:S01]  /*7db0*/  FMUL.FTZ R165, R67, UR4 ;  /* 0x0000000443a57c20 */ /* 0x000fe20008410000 */
[----:B------:R-:W-:Y:S01]  /*7dc0*/  FMUL.FTZ R166, R166, UR4 ;  /* 0x00000004a6a67c20 */ /* 0x000fe20008410000 */
[--C-:B------:R-:W-:Y:S01]  /*7dd0*/  FFMA.FTZ R210, R210, UR4, -R49.reuse ;  /* 0x00000004d2d27c23 */ /* 0x100fe20008010831 */
[----:B------:R-:W-:Y:S01]  /*7de0*/  FFMA.FTZ R208, R208, UR4, -R49 ;  /* 0x00000004d0d07c23 */ /* 0x000fe20008010831 */
[----:B------:R-:W-:Y:S01]  /*7df0*/  FFMA.FTZ R207, R207, UR4, -R56 ;  /* 0x00000004cfcf7c23 */ /* 0x000fe20008010838 */
[----:B------:R-:W-:Y:S01]  /*7e00*/  MUFU.EX2 R53, R53 ;  /* 0x0000003500357308 */ /* 0x000fe20000000800 */
[----:B---3--:R-:W-:Y:S01]  /*7e10*/  F2FP.F16.F32.PACK_AB R29, R41, R42 ;  /* 0x0000002a291d723e */ /* 0x008fe200000000ff */
[----:B------:R-:W-:Y:S01]  /*7e20*/  FMUL.FTZ R77, R77, R46 ;  /* 0x0000002e4d4d7220 */ /* 0x000fe20000410000 */
[----:B------:R-:W-:Y:S01]  /*7e30*/  F2FP.F16.F32.PACK_AB R30, R35, R36 ;  /* 0x00000024231e723e */ /* 0x000fe200000000ff */
[----:B------:R-:W-:Y:S01]  /*7e40*/  MUFU.EX2 R52, R210 ;  /* 0x000000d200347308 */ /* 0x000fe20000000800 */
[----:B----4-:R-:W-:Y:S01]  /*7e50*/  F2FP.F16.F32.PACK_AB R31, R45, R40 ;  /* 0x000000282d1f723e */ /* 0x010fe200000000ff */
        /* <DEDUP_REMOVED lines=9> */
[----:B------:R-:W-:Y:S01]  /*7ef0*/  FMUL.FTZ R79, R79, R44 ;  /* 0x0000002c4f4f7220 */ /* 0x000fe20000410000 */
[----:B------:R-:W-:Y:S01]  /*7f00*/  MUFU.EX2 R59, R59 ;  /* 0x0000003b003b7308 */ /* 0x000fe20000000800 */
[-C--:B------:R-:W-:Y:S01]  /*7f10*/  FMUL.FTZ R88, R88, R46.reuse ;  /* 0x0000002e58587220 */ /* 0x080fe20000410000 */
[----:B------:R-:W-:Y:S01]  /*7f20*/  FMUL.FTZ R89, R89, R46 ;  /* 0x0000002e59597220 */ /* 0x000fe20000410000 */
[-C--:B------:R-:W-:Y:S01]  /*7f30*/  FMUL.FTZ R90, R90, R44.reuse ;  /* 0x0000002c5a5a7220 */ /* 0x080fe20000410000 */
[----:B------:R-:W-:Y:S01]  /*7f40*/  MUFU.EX2 R58, R58 ;  /* 0x0000003a003a7308 */ /* 0x000fe20000000800 */
[----:B------:R-:W-:Y:S01]  /*7f50*/  FMUL.FTZ R91, R91, R44 ;  /* 0x0000002c5b5b7220 */ /* 0x000fe20000410000 */
        /* <DEDUP_REMOVED lines=10> */
[----:B------:R-:W3:Y:S01]  /*8000*/  MUFU.EX2 R165, R165 ;  /* 0x000000a500a57308 */ /* 0x000ee20000000800 */
[-C--:B------:R-:W-:Y:S01]  /*8010*/  FMUL.FTZ R108, R108, R46.reuse ;  /* 0x0000002e6c6c7220 */ /* 0x080fe20000410000 */
[----:B------:R-:W-:Y:S01]  /*8020*/  FMUL.FTZ R109, R109, R46 ;  /* 0x0000002e6d6d7220 */ /* 0x000fe20000410000 */
[-C--:B------:R-:W-:Y:S01]  /*8030*/  FMUL.FTZ R110, R110, R44.reuse ;  /* 0x0000002c6e6e7220 */ /* 0x080fe20000410000 */
[----:B------:R-:W4:Y:S01]  /*8040*/  MUFU.EX2 R166, R166 ;  /* 0x000000a600a67308 */ /* 0x000f220000000800 */
        /* <DEDUP_REMOVED lines=18> */
[-C--:B---3--:R-:W-:Y:S01]  /*8170*/  FMUL.FTZ R160, R160, R165.reuse ;  /* 0x000000a5a0a07220 */ /* 0x088fe20000410000 */
[-C--:B------:R-:W-:Y:S01]  /*8180*/  FMUL.FTZ R161, R161, R165.reuse ;  /* 0x000000a5a1a17220 */ /* 0x080fe20000410000 */
[-C--:B----4-:R-:W-:Y:S01]  /*8190*/  FMUL.FTZ R162, R162, R166.reuse ;  /* 0x000000a6a2a27220 */ /* 0x090fe20000410000 */
        /* <DEDUP_REMOVED lines=44> */
[C---:B--2---:R-:W-:Y:S01]  /*8460*/  HMMA.16816.F32 R104, R28.reuse, R12, R104 ;  /* 0x0000000c1c68723c */ /* 0x044fe20000001868 */
        /* <DEDUP_REMOVED lines=9> */
[----:B------:R-:W-:Y:S01]  /*8500*/  FFMA.FTZ R167, R193, UR4, -R66 ;  /* 0x00000004c1a77c23 */ /* 0x000fe20008010842 */
[----:B------:R-:W-:Y:S01]  /*8510*/  FFMA.FTZ R186, R204, UR4, -R65 ;  /* 0x00000004ccba7c23 */ /* 0x000fe20008010841 */
[----:B------:R-:W-:Y:S01]  /*8520*/  MUFU.EX2 R174, R174 ;  /* 0x000000ae00ae7308 */ /* 0x000fe20000000800 */
[--C-:B------:R-:W-:Y:S01]  /*8530*/  FFMA.FTZ R193, R198, UR4, -R49.reuse ;  /* 0x00000004c6c17c23 */ /* 0x100fe20008010831 */
[--C-:B------:R-:W-:Y:S01]  /*8540*/  FFMA.FTZ R198, R202, UR4, -R49.reuse ;  /* 0x00000004cac67c23 */ /* 0x100fe20008010831 */
[--C-:B------:R-:W-:Y:S01]  /*8550*/  FFMA.FTZ R197, R200, UR4, -R49.reuse ;  /* 0x00000004c8c57c23 */ /* 0x100fe20008010831 */
[C---:B------:R-:W-:Y:S01]  /*8560*/  HMMA.16816.F32 R120, R28.reuse, R8, R120 ;  /* 0x000000081c78723c */ /* 0x040fe20000001878 */
[----:B------:R-:W2:Y:S01]  /*8570*/  MUFU.EX2 R167, R167 ;  /* 0x000000a700a77308 */ /* 0x000ea20000000800 */
[----:B------:R-:W-:Y:S01]  /*8580*/  FFMA.FTZ R196, R196, UR4, -R49 ;  /* 0x00000004c4c47c23 */ /* 0x000fe20008010831 */
[--C-:B------:R-:W-:Y:S01]  /*8590*/  FFMA.FTZ R195, R195, UR4, -R56.reuse ;  /* 0x00000004c3c37c23 */ /* 0x100fe20008010838 */
[--C-:B------:R-:W-:Y:S01]  /*85a0*/  FFMA.FTZ R200, R201, UR4, -R56.reuse ;  /* 0x00000004c9c87c23 */ /* 0x100fe20008010838 */
[----:B------:R-:W-:Y:S01]  /*85b0*/  MUFU.EX2 R173, R173 ;  /* 0x000000ad00ad7308 */ /* 0x000fe20000000800 */
[--C-:B------:R-:W-:Y:S01]  /*85c0*/  FFMA.FTZ R199, R199, UR4, -R56.reuse ;  /* 0x00000004c7c77c23 */ /* 0x100fe20008010838 */
[----:B------:R-:W-:Y:S01]  /*85d0*/  FFMA.FTZ R202, R203, UR4, -R56 ;  /* 0x00000004cbca7c23 */ /* 0x000fe20008010838 */
[C---:B------:R-:W-:Y:S01]  /*85e0*/  HMMA.16816.F32 R124, R28.reuse, R10, R124 ;  /* 0x0000000a1c7c723c */ /* 0x040fe2000000187c */
[----:B------:R-:W-:Y:S01]  /*85f0*/  MUFU.EX2 R168, R168 ;  /* 0x000000a800a87308 */ /* 0x000fe20000000800 */
[----:B------:R-:W-:Y:S01]  /*8600*/  FFMA.FTZ R204, R191, UR4, -R66 ;  /* 0x00000004bfcc7c23 */ /* 0x000fe20008010842 */
[----:B------:R-:W-:Y:S01]  /*8610*/  FFMA.FTZ R191, R190, UR4, -R65 ;  /* 0x00000004bebf7c23 */ /* 0x000fe20008010841 */
[--C-:B------:R-:W-:Y:S01]  /*8620*/  FFMA.FTZ R201, R178, UR4, -R49.reuse ;  /* 0x00000004b2c97c23 */ /* 0x100fe20008010831 */
[----:B------:R-:W-:Y:S01]  /*8630*/  MUFU.EX2 R184, R206 ;  /* 0x000000ce00b87308 */ /* 0x000fe20000000800 */
[--C-:B------:R-:W-:Y:S01]  /*8640*/  FFMA.FTZ R176, R176, UR4, -R49.reuse ;  /* 0x00000004b0b07c23 */ /* 0x100fe20008010831 */
[--C-:B------:R-:W-:Y:S01]  /*8650*/  FFMA.FTZ R178, R169, UR4, -R56.reuse ;  /* 0x00000004a9b27c23 */ /* 0x100fe20008010838 */
[C---:B-1----:R-:W-:Y:S01]  /*8660*/  HMMA.16816.F32 R132, R28.reuse, R4, R132 ;  /* 0x000000041c84723c */ /* 0x042fe20000001884 */
[----:B------:R-:W1:Y:S01]  /*8670*/  MUFU.EX2 R183, R183 ;  /* 0x000000b700b77308 */ /* 0x000e620000000800 */
[----:B------:R-:W-:Y:S01]  /*8680*/  FFMA.FTZ R205, R172, UR4, -R49 ;  /* 0x00000004accd7c23 */ /* 0x000fe20008010831 */
[--C-:B------:R-:W-:Y:S01]  /*8690*/  FFMA.FTZ R179, R179, UR4, -R56.reuse ;  /* 0x00000004b3b37c23 */ /* 0x100fe20008010838 */
[----:B------:R-:W-:Y:S01]  /*86a0*/  FFMA.FTZ R203, R177, UR4, -R56 ;  /* 0x00000004b1cb7c23 */ /* 0x000fe20008010838 */
[----:B------:R-:W-:Y:S01]  /*86b0*/  MUFU.EX2 R181, R181 ;  /* 0x000000b500b57308 */ /* 0x000fe20000000800 */
[----:B------:R-:W-:Y:S01]  /*86c0*/  FFMA.FTZ R38, R235, R46, R38 ;  /* 0x0000002eeb267223 */ /* 0x000fe20000010026 */
[----:B------:R-:W-:Y:S01]  /*86d0*/  FFMA.FTZ R42, R233, R44, R42 ;  /* 0x0000002ce92a7223 */ /* 0x000fe2000001002a */
[----:B------:R-:W-:Y:S01]  /*86e0*/  HMMA.16816.F32 R140, R28, R6, R140 ;  /* 0x000000061c8c723c */ /* 0x000fe2000000188c */
[----:B------:R-:W-:Y:S01]  /*86f0*/  F2FP.F16.F32.PACK_AB R28, R53, R52 ;  /* 0x00000034351c723e */ /* 0x000fe200000000ff */
[----:B------:R-:W3:Y:S01]  /*8700*/  MUFU.EX2 R186, R186 ;  /* 0x000000ba00ba7308 */ /* 0x000ee20000000800 */
[----:B------:R-:W-:Y:S01]  /*8710*/  F2FP.F16.F32.PACK_AB R29, R58, R59 ;  /* 0x0000003b3a1d723e */ /* 0x000fe200000000ff */
[----:B------:R-:W-:Y:S01]  /*8720*/  FFMA.FTZ R52, R237, R165, R52 ;  /* 0x000000a5ed347223 */ /* 0x000fe20000010034 */
[----:B------:R-:W-:Y:S01]  /*8730*/  F2FP.F16.F32.PACK_AB R30, R57, R54 ;  /* 0x00000036391e723e */ /* 0x000fe200000000ff */
[----:B------:R-:W-:Y:S01]  /*8740*/  MUFU.EX2 R196, R196 ;  /* 0x000000c400c47308 */ /* 0x000fe20000000800 */
[----:B------:R-:W-:Y:S01]  /*8750*/  F2FP.F16.F32.PACK_AB R31, R67, R64 ;  /* 0x00000040431f723e */ /* 0x000fe200000000ff */
[----:B------:R-:W-:Y:S01]  /*8760*/  FFMA.FTZ R59, R234, R166, R59 ;  /* 0x000000a6ea3b7223 */ /* 0x000fe2000001003b */
[----:B------:R-:W-:Y:S01]  /*8770*/  FADD.FTZ R53, R53, R52 ;  /* 0x0000003435357221 */ /* 0x000fe20000010000 */
[----:B------:R-:W4:Y:S01]  /*8780*/  MUFU.EX2 R193, R193 ;  /* 0x000000c100c17308 */ /* 0x000f220000000800 */
[----:B------:R-:W-:Y:S01]  /*8790*/  FADD.FTZ R37, R37, R38 ;  /* 0x0000002625257221 */ /* 0x000fe20000010000 */
[----:B------:R-:W-:Y:S01]  /*87a0*/  FADD.FTZ R59, R58, R59 ;  /* 0x0000003b3a3b7221 */ /* 0x000fe20000010000 */
[----:B------:R-:W-:Y:S01]  /*87b0*/  FADD.FTZ R41, R41, R42 ;  /* 0x0000002a29297221 */ /* 0x000fe20000010000 */
[C---:B------:R-:W-:Y:S01]  /*87c0*/  HMMA.16816.F32 R160, R28.reuse, R24, R160 ;  /* 0x000000181ca0723c */ /* 0x040fe200000018a0 */
[----:B------:R-:W-:Y:S01]  /*87d0*/  MUFU.EX2 R198, R198 ;  /* 0x000000c600c67308 */ /* 0x000fe20000000800 */
[----:B------:R-:W-:Y:S01]  /*87e0*/  FADD.FTZ R54, R54, R53 ;  /* 0x0000003536367221 */ /* 0x000fe20000010000 */
[----:B------:R-:W-:Y:S01]  /*87f0*/  FADD.FTZ R64, R64, R59 ;  /* 0x0000003b40407221 */ /* 0x000fe20000010000 */
[----:B------:R-:W-:Y:S01]  /*8800*/  FADD.FTZ R36, R36, R37 ;  /* 0x0000002524247221 */ /* 0x000fe20000010000 */
        /* <DEDUP_REMOVED lines=12> */
[--C-:B------:R-:W-:Y:S01]  /*88d0*/  FFMA.FTZ R33, R33, UR4, -R49.reuse ;  /* 0x0000000421217c23 */ /* 0x100fe20008010831 */
[----:B------:R-:W-:Y:S01]  /*88e0*/  MUFU.EX2 R199, R199 ;  /* 0x000000c700c77308 */ /* 0x000fe20000000800 */
[--C-:B------:R-:W-:Y:S01]  /*88f0*/  FFMA.FTZ R34, R34, UR4, -R49.reuse ;  /* 0x0000000422227c23 */ /* 0x100fe20008010831 */
[----:B------:R-:W-:Y:S01]  /*8900*/  FFMA.FTZ R39, R39, UR4, -R49 ;  /* 0x0000000427277c23 */ /* 0x000fe20008010831 */
[--C-:B------:R-:W-:Y:S01]  /*8910*/  FFMA.FTZ R43, R43, UR4, -R56.reuse ;  /* 0x000000042b2b7c23 */ /* 0x100fe20008010838 */
[----:B------:R-:W4:Y:S01]  /*8920*/  MUFU.EX2 R202, R202 ;  /* 0x000000ca00ca7308 */ /* 0x000f220000000800 */
[--C-:B------:R-:W-:Y:S01]  /*8930*/  FFMA.FTZ R48, R48, UR4, -R56.reuse ;  /* 0x0000000430307c23 */ /* 0x100fe20008010838 */
[C---:B------:R-:W-:Y:S01]  /*8940*/  HMMA.16816.F32 R80, R28.reuse, R22, R80 ;  /* 0x000000161c50723c */ /* 0x040fe20000001850 */
[----:B------:R-:W4:Y:S01]  /*8950*/  LDSM.16.MT88.4 R20, [R51+0x400] ;  /* 0x000400003314783b */ /* 0x000f220000004200 */
[----:B------:R-:W-:Y:S01]  /*8960*/  MUFU.EX2 R189, R189 ;  /* 0x000000bd00bd7308 */ /* 0x000fe20000000800 */
[--C-:B------:R-:W-:Y:S01]  /*8970*/  FFMA.FTZ R47, R47, UR4, -R56.reuse ;  /* 0x000000042f2f7c23 */ /* 0x100fe20008010838 */
[----:B------:R-:W-:Y:S01]  /*8980*/  FFMA.FTZ R50, R50, UR4, -R56 ;  /* 0x0000000432327c23 */ /* 0x000fe20008010838 */
[----:B------:R-:W-:Y:S01]  /*8990*/  MOV R165, R212 ;  /* 0x000000d400a57202 */ /* 0x000fe20000000f00 */
[----:B------:R-:W4:Y:S01]  /*89a0*/  MUFU.EX2 R204, R204 ;  /* 0x000000cc00cc7308 */ /* 0x000f220000000800 */
[----:B------:R-:W-:Y:S01]  /*89b0*/  MOV R166, R213 ;  /* 0x000000d500a67202 */ /* 0x000fe20000000f00 */
[C---:B------:R-:W-:Y:S02]  /*89c0*/  HMMA.16816.F32 R84, R28.reuse, R16, R84 ;  /* 0x000000101c54723c */ /* 0x040fe40000001854 */
[----:B------:R-:W-:Y:S04]  /*89d0*/  MUFU.EX2 R191, R191 ;  /* 0x000000bf00bf7308 */ /* 0x000fe80000000800 */
[----:B------:R-:W-:Y:S02]  /*89e0*/  MUFU.EX2 R176, R176 ;  /* 0x000000b000b07308 */ /* 0x000fe40000000800 */
[C---:B------:R-:W-:Y:S01]  /*89f0*/  HMMA.16816.F32 R96, R28.reuse, R18, R96 ;  /* 0x000000121c60723c */ /* 0x040fe20000001860 */
[----:B------:R-:W4:Y:S01]  /*8a00*/  LDSM.16.MT88.4 R16, [R218+0xa400] ;  /* 0x00a40000da10783b */ /* 0x000f220000004200 */
[----:B------:R-:W-:Y:S04]  /*8a10*/  MUFU.EX2 R201, R201 ;  /* 0x000000c900c97308 */ /* 0x000fe80000000800 */
[----:B------:R-:W-:Y:S02]  /*8a20*/  MUFU.EX2 R169, R205 ;  /* 0x000000cd00a97308 */ /* 0x000fe40000000800 */
[C---:B------:R-:W-:Y:S02]  /*8a30*/  HMMA.16816.F32 R100, R28.reuse, R12, R100 ;  /* 0x0000000c1c64723c */ /* 0x040fe40000001864 */
[----:B------:R-:W-:Y:S04]  /*8a40*/  MUFU.EX2 R178, R178 ;  /* 0x000000b200b27308 */ /* 0x000fe80000000800 */
[----:B------:R2:W-:Y:S02]  /*8a50*/  MUFU.EX2 R177, R179 ;  /* 0x000000b300b17308 */ /* 0x0005e40000000800 */
[C---:B------:R-:W-:Y:S01]  /*8a60*/  HMMA.16816.F32 R112, R28.reuse, R14, R112 ;  /* 0x0000000e1c70723c */ /* 0x040fe20000001870 */
[----:B------:R-:W4:Y:S01]  /*8a70*/  LDSM.16.MT88.4 R12, [R51+0x1400] ;  /* 0x00140000330c783b */ /* 0x000f220000004200 */
[----:B------:R-:W-:Y:S04]  /*8a80*/  MUFU.EX2 R171, R171 ;  /* 0x000000ab00ab7308 */ /* 0x000fe80000000800 */
[----:B------:R-:W-:Y:S02]  /*8a90*/  MUFU.EX2 R32, R32 ;  /* 0x0000002000207308 */ /* 0x000fe40000000800 */
[----:B------:R-:W-:Y:S02]  /*8aa0*/  HMMA.16816.F32 R116, R28, R8, R116 ;  /* 0x000000081c74723c */ /* 0x000fe40000001874 */
[----:B------:R-:W-:Y:S01]  /*8ab0*/  MUFU.EX2 R33, R33 ;  /* 0x0000002100217308 */ /* 0x000fe20000000800 */
[--C-:B--2---:R-:W-:Y:S01]  /*8ac0*/  FFMA.FTZ R179, R170, UR4, -R65.reuse ;  /* 0x00000004aab37c23 */ /* 0x104fe20008010841 */
[----:B------:R-:W-:-:S02]  /*8ad0*/  FFMA.FTZ R170, R63, UR4, -R65 ;  /* 0x000000043faa7c23 */ /* 0x000fc40008010841 */
[----:B------:R-:W-:Y:S02]  /*8ae0*/  MUFU.EX2 R34, R34 ;  /* 0x0000002200227308 */ /* 0x000fe40000000800 */
[C---:B------:R-:W-:Y:S01]  /*8af0*/  HMMA.16816.F32 R128, R28.reuse, R10, R128 ;  /* 0x0000000a1c80723c */ /* 0x040fe20000001880 */
[----:B------:R-:W2:Y:S01]  /*8b00*/  LDSM.16.MT88.4 R8, [R218+0xb400] ;  /* 0x00b40000da08783b */ /* 0x000ea20000004200 */
[----:B------:R-:W-:Y:S04]  /*8b10*/  MUFU.EX2 R39, R39 ;  /* 0x0000002700277308 */ /* 0x000fe80000000800 */
        /* <DEDUP_REMOVED lines=8> */
[C---:B-1----:R-:W-:Y:S01]  /*8ba0*/  F2FP.F16.F32.PACK_AB R29, R183.reuse, R184 ;  /* 0x000000b8b71d723e */ /* 0x042fe200000000ff */
        /* <DEDUP_REMOVED lines=8> */
[----:B------:R-:W-:Y:S01]  /*8c30*/  FADD.FTZ R181, R181, R184 ;  /* 0x000000b8b5b57221 */ /* 0x000fe20000010000 */
[----:B------:R-:W-:Y:S01]  /*8c40*/  MUFU.EX2 R50, R50 ;  /* 0x0000003200327308 */ /* 0x000fe20000000800 */
        /* <DEDUP_REMOVED lines=31> */
[C---:B------:R-:W-:Y:S01]  /*8e40*/  HMMA.16816.F32 R116, R28.reuse, R8, R116 ;  /* 0x000000081c74723c */ /* 0x040fe20000001874 */
[----:B------:R-:W-:Y:S01]  /*8e50*/  FFMA.FTZ R8, R188, UR4, -R65 ;  /* 0x00000004bc087c23 */ /* 0x000fe20008010841 */
[----:B------:R-:W-:Y:S04]  /*8e60*/  MUFU.EX2 R194, R12 ;  /* 0x0000000c00c27308 */ /* 0x000fe80000000800 */
[----:B------:R-:W-:Y:S02]  /*8e70*/  MUFU.EX2 R190, R8 ;  /* 0x0000000800be7308 */ /* 0x000fe40000000800 */
[C---:B------:R-:W-:Y:S02]  /*8e80*/  HMMA.16816.F32 R160, R28.reuse, R24, R160 ;  /* 0x000000181ca0723c */ /* 0x040fe400000018a0 */
[----:B------:R-:W-:Y:S04]  /*8e90*/  MUFU.EX2 R187, R187 ;  /* 0x000000bb00bb7308 */ /* 0x000fe80000000800 */
[----:B------:R1:W2:Y:S02]  /*8ea0*/  MUFU.EX2 R188, R192 ;  /* 0x000000c000bc7308 */ /* 0x0002a40000000800 */
[C---:B------:R-:W-:Y:S01]  /*8eb0*/  HMMA.16816.F32 R148, R28.reuse, R26, R148 ;  /* 0x0000001a1c94723c */ /* 0x040fe20000001894 */
[----:B------:R-:W3:Y:S07]  /*8ec0*/  LDSM.16.MT88.4 R24, [R218+0x9800] ;  /* 0x00980000da18783b */ /* 0x000eee0000004200 */
[----:B------:R-:W-:Y:S01]  /*8ed0*/  HMMA.16816.F32 R68, R28, R20, R68 ;  /* 0x000000141c44723c */ /* 0x000fe20000001844 */
[----:B-1----:R-:W-:Y:S01]  /*8ee0*/  FFMA.FTZ R192, R182, UR4, -R49 ;  /* 0x00000004b6c07c23 */ /* 0x002fe20008010831 */
[----:B------:R-:W-:-:S02]  /*8ef0*/  FFMA.FTZ R182, R175, UR4, -R56 ;  /* 0x00000004afb67c23 */ /* 0x000fc40008010838 */
[----:B------:R-:W-:Y:S04]  /*8f00*/  MUFU.EX2 R175, R203 ;  /* 0x000000cb00af7308 */ /* 0x000fe80000000800 */
[C---:B------:R-:W-:Y:S01]  /*8f10*/  HMMA.16816.F32 R80, R28.reuse, R22, R80 ;  /* 0x000000161c50723c */ /* 0x040fe20000001850 */
[----:B------:R-:W1:Y:S01]  /*8f20*/  LDSM.16.MT88.4 R20, [R51+0x800] ;  /* 0x000800003314783b */ /* 0x000e620000004200 */
[----:B------:R-:W4:Y:S04]  /*8f30*/  MUFU.EX2 R172, R192 ;  /* 0x000000c000ac7308 */ /* 0x000f280000000800 */
[----:B------:R-:W5:Y:S02]  /*8f40*/  MUFU.EX2 R182, R182 ;  /* 0x000000b600b67308 */ /* 0x000f640000000800 */
[C---:B------:R-:W-:Y:S08]  /*8f50*/  HMMA.16816.F32 R84, R28.reuse, R16, R84 ;  /* 0x000000101c54723c */ /* 0x040ff00000001854 */
[C---:B------:R-:W-:Y:S01]  /*8f60*/  HMMA.16816.F32 R96, R28.reuse, R18, R96 ;  /* 0x000000121c60723c */ /* 0x040fe20000001860 */
[----:B------:R-:W4:Y:S07]  /*8f70*/  LDSM.16.MT88.4 R16, [R218+0xa800] ;  /* 0x00a80000da10783b */ /* 0x000f2e0000004200 */
[C---:B------:R-:W-:Y:S01]  /*8f80*/  HMMA.16816.F32 R112, R28.reuse, R14, R112 ;  /* 0x0000000e1c70723c */ /* 0x040fe20000001870 */
[----:B------:R-:W5:Y:S07]  /*8f90*/  LDSM.16.MT88.4 R12, [R51+0x1800] ;  /* 0x00180000330c783b */ /* 0x000f6e0000004200 */
[C---:B------:R-:W-:Y:S01]  /*8fa0*/  HMMA.16816.F32 R128, R28.reuse, R10, R128 ;  /* 0x0000000a1c80723c */ /* 0x040fe20000001880 */
[----:B------:R-:W5:Y:S07]  /*8fb0*/  LDSM.16.MT88.4 R8, [R218+0xb800] ;  /* 0x00b80000da08783b */ /* 0x000f6e0000004200 */
[C---:B------:R-:W-:Y:S08]  /*8fc0*/  HMMA.16816.F32 R144, R28.reuse, R4, R144 ;  /* 0x000000041c90723c */ /* 0x040ff00000001890 */
[----:B------:R-:W-:Y:S01]  /*8fd0*/  HMMA.16816.F32 R136, R28, R6, R136 ;  /* 0x000000061c88723c */ /* 0x000fe20000001888 */
[----:B------:R-:W5:Y:S01]  /*8fe0*/  LDSM.16.MT88.4 R4, [R51+0x2800] ;  /* 0x002800003304783b */ /* 0x000f620000004200 */
[----:B------:R-:W-:Y:S01]  /*8ff0*/  F2FP.F16.F32.PACK_AB R28, R204, R189 ;  /* 0x000000bdcc1c723e */ /* 0x000fe200000000ff */
[----:B------:R-:W-:Y:S01]  /*9000*/  FADD.FTZ R189, R189, R168 ;  /* 0x000000a8bdbd7221 */ /* 0x000fe20000010000 */
[----:B--2---:R-:W-:Y:S01]  /*9010*/  F2FP.F16.F32.PACK_AB R29, R188, R187 ;  /* 0x000000bbbc1d723e */ /* 0x004fe200000000ff */
[----:B------:R-:W-:Y:S01]  /*9020*/  FADD.FTZ R187, R187, R186 ;  /* 0x000000babbbb7221 */ /* 0x000fe20000010000 */
[----:B------:R-:W-:Y:S01]  /*9030*/  F2FP.F16.F32.PACK_AB R30, R194, R185 ;  /* 0x000000b9c21e723e */ /* 0x000fe200000000ff */
[----:B------:R-:W-:Y:S01]  /*9040*/  FADD.FTZ R204, R204, R189 ;  /* 0x000000bdcccc7221 */ /* 0x000fe20000010000 */
[----:B------:R-:W-:Y:S01]  /*9050*/  F2FP.F16.F32.PACK_AB R31, R191, R190 ;  /* 0x000000bebf1f723e */ /* 0x000fe200000000ff */
[----:B------:R-:W-:Y:S01]  /*9060*/  FADD.FTZ R187, R188, R187 ;  /* 0x000000bbbcbb7221 */ /* 0x000fe20000010000 */
[----:B------:R-:W-:Y:S01]  /*9070*/  MOV R168, R215 ;  /* 0x000000d700a87202 */ /* 0x000fe20000000f00 */
[----:B------:R-:W-:-:S02]  /*9080*/  FADD.FTZ R185, R185, R204 ;  /* 0x000000ccb9b97221 */ /* 0x000fc40000010000 */
[----:B------:R-:W-:Y:S02]  /*9090*/  FADD.FTZ R190, R190, R187 ;  /* 0x000000bbbebe7221 */ /* 0x000fe40000010000 */
[----:B---3--:R-:W-:Y:S01]  /*90a0*/  HMMA.16816.F32 R156, R28, R24, R156 ;  /* 0x000000181c9c723c */ /* 0x008fe2000000189c */
[----:B------:R-:W-:Y:S01]  /*90b0*/  FADD.FTZ R194, R194, R185 ;  /* 0x000000b9c2c27221 */ /* 0x000fe20000010000 */
[----:B------:R-:W-:-:S06]  /*90c0*/  FADD.FTZ R190, R191, R190 ;  /* 0x000000bebfbe7221 */ /* 0x000fcc0000010000 */
[C---:B------:R-:W-:Y:S08]  /*90d0*/  HMMA.16816.F32 R152, R28.reuse, R26, R152 ;  /* 0x0000001a1c98723c */ /* 0x040ff00000001898 */
[C---:B-1----:R-:W-:Y:S08]  /*90e0*/  HMMA.16816.F32 R72, R28.reuse, R20, R72 ;  /* 0x000000141c48723c */ /* 0x042ff00000001848 */
[C---:B------:R-:W-:Y:S08]  /*90f0*/  HMMA.16816.F32 R76, R28.reuse, R22, R76 ;  /* 0x000000161c4c723c */ /* 0x040ff0000000184c */
[C---:B----4-:R-:W-:Y:S08]  /*9100*/  HMMA.16816.F32 R88, R28.reuse, R16, R88 ;  /* 0x000000101c58723c */ /* 0x050ff00000001858 */
[C---:B------:R-:W-:Y:S08]  /*9110*/  HMMA.16816.F32 R92, R28.reuse, R18, R92 ;  /* 0x000000121c5c723c */ /* 0x040ff0000000185c */
[C---:B-----5:R-:W-:Y:S08]  /*9120*/  HMMA.16816.F32 R104, R28.reuse, R12, R104 ;  /* 0x0000000c1c68723c */ /* 0x060ff00000001868 */
        /* <DEDUP_REMOVED lines=21> */
[----:B------:R2:W-:Y:S01]  /*9280*/  MUFU.EX2 R61, R12 ;  /* 0x0000000c003d7308 */ /* 0x0005e20000000800 */
[C---:B------:R-:W-:Y:S01]  /*9290*/  HMMA.16816.F32 R116, R28.reuse, R8, R116 ;  /* 0x000000081c74723c */ /* 0x040fe20000001874 */
[--C-:B------:R-:W-:Y:S01]  /*92a0*/  FFMA.FTZ R9, R55, UR4, -R65.reuse ;  /* 0x0000000437097c23 */ /* 0x100fe20008010841 */
[----:B------:R-:W-:Y:S01]  /*92b0*/  FFMA.FTZ R8, R62, UR4, -R65 ;  /* 0x000000043e087c23 */ /* 0x000fe20008010841 */
[----:B------:R-:W-:Y:S04]  /*92c0*/  MUFU.EX2 R66, R66 ;  /* 0x0000004200427308 */ /* 0x000fe80000000800 */
[----:B------:R-:W-:Y:S01]  /*92d0*/  MUFU.EX2 R62, R9 ;  /* 0x00000009003e7308 */ /* 0x000fe20000000800 */
[C---:B------:R-:W-:Y:S03]  /*92e0*/  HMMA.16816.F32 R160, R28.reuse, R24, R160 ;  /* 0x000000181ca0723c */ /* 0x040fe600000018a0 */
[----:B------:R3:W-:Y:S04]  /*92f0*/  MUFU.EX2 R63, R8 ;  /* 0x00000008003f7308 */ /* 0x0007e80000000800 */
[----:B------:R-:W4:Y:S01]  /*9300*/  MUFU.EX2 R55, R179 ;  /* 0x000000b300377308 */ /* 0x000f220000000800 */
        /* <DEDUP_REMOVED lines=9> */
[----:B--2---:R-:W2:Y:S07]  /*93a0*/  LDSM.16.MT88.4 R12, [R51+0x1c00] ;  /* 0x001c0000330c783b */ /* 0x004eae0000004200 */
[C---:B------:R-:W-:Y:S01]  /*93b0*/  HMMA.16816.F32 R128, R28.reuse, R10, R128 ;  /* 0x0000000a1c80723c */ /* 0x040fe20000001880 */
[----:B---3--:R-:W3:Y:S07]  /*93c0*/  LDSM.16.MT88.4 R8, [R218+0xbc00] ;  /* 0x00bc0000da08783b */ /* 0x008eee0000004200 */
[C---:B------:R-:W-:Y:S08]  /*93d0*/  HMMA.16816.F32 R144, R28.reuse, R4, R144 ;  /* 0x000000041c90723c */ /* 0x040ff00000001890 */
[----:B------:R-:W-:Y:S01]  /*93e0*/  HMMA.16816.F32 R136, R28, R6, R136 ;  /* 0x000000061c88723c */ /* 0x000fe20000001888 */
[----:B------:R-:W3:Y:S01]  /*93f0*/  LDSM.16.MT88.4 R4, [R51+0x2c00] ;  /* 0x002c00003304783b */ /* 0x000ee20000004200 */
[----:B-1----:R-:W-:Y:S01]  /*9400*/  F2FP.F16.F32.PACK_AB R28, R60, R171 ;  /* 0x000000ab3c1c723e */ /* 0x002fe200000000ff */
[----:B------:R-:W-:Y:S01]  /*9410*/  FADD.FTZ R171, R171, R194 ;  /* 0x000000c2abab7221 */ /* 0x000fe20000010000 */
[----:B----4-:R-:W-:Y:S01]  /*9420*/  F2FP.F16.F32.PACK_AB R29, R62, R55 ;  /* 0x000000373e1d723e */ /* 0x010fe200000000ff */
[----:B------:R-:W-:Y:S01]  /*9430*/  FADD.FTZ R55, R55, R190 ;  /* 0x000000be37377221 */ /* 0x000fe20000010000 */
[----:B------:R-:W-:Y:S01]  /*9440*/  F2FP.F16.F32.PACK_AB R30, R66, R61 ;  /* 0x0000003d421e723e */ /* 0x000fe200000000ff */
[----:B------:R-:W-:Y:S01]  /*9450*/  FADD.FTZ R60, R60, R171 ;  /* 0x000000ab3c3c7221 */ /* 0x000fe20000010000 */
[----:B------:R-:W-:Y:S01]  /*9460*/  F2FP.F16.F32.PACK_AB R31, R170, R63 ;  /* 0x0000003faa1f723e */ /* 0x000fe200000000ff */
[----:B------:R-:W-:-:S02]  /*9470*/  FADD.FTZ R62, R62, R55 ;  /* 0x000000373e3e7221 */ /* 0x000fc40000010000 */
[----:B------:R-:W-:Y:S02]  /*9480*/  FADD.FTZ R61, R61, R60 ;  /* 0x0000003c3d3d7221 */ /* 0x000fe40000010000 */
[----:B------:R-:W-:Y:S02]  /*9490*/  FADD.FTZ R63, R63, R62 ;  /* 0x0000003e3f3f7221 */ /* 0x000fe40000010000 */
[----:B-----5:R-:W-:Y:S01]  /*94a0*/  HMMA.16816.F32 R156, R28, R24, R156 ;  /* 0x000000181c9c723c */ /* 0x020fe2000000189c */
[----:B------:R-:W-:Y:S01]  /*94b0*/  FADD.FTZ R235, R66, R61 ;  /* 0x0000003d42eb7221 */ /* 0x000fe20000010000 */
[----:B------:R-:W-:-:S06]  /*94c0*/  FADD.FTZ R233, R170, R63 ;  /* 0x0000003faae97221 */ /* 0x000fcc0000010000 */
[C---:B------:R-:W-:Y:S08]  /*94d0*/  HMMA.16816.F32 R152, R28.reuse, R26, R152 ;  /* 0x0000001a1c98723c */ /* 0x040ff00000001898 */
[C---:B------:R-:W-:Y:S08]  /*94e0*/  HMMA.16816.F32 R72, R28.reuse, R20, R72 ;  /* 0x000000141c48723c */ /* 0x040ff00000001848 */
[C---:B------:R-:W-:Y:S08]  /*94f0*/  HMMA.16816.F32 R76, R28.reuse, R22, R76 ;  /* 0x000000161c4c723c */ /* 0x040ff0000000184c */
[C---:B------:R-:W-:Y:S08]  /*9500*/  HMMA.16816.F32 R88, R28.reuse, R16, R88 ;  /* 0x000000101c58723c */ /* 0x040ff00000001858 */
[C---:B------:R-:W-:Y:S08]  /*9510*/  HMMA.16816.F32 R92, R28.reuse, R18, R92 ;  /* 0x000000121c5c723c */ /* 0x040ff0000000185c */
[C---:B--2---:R-:W-:Y:S08]  /*9520*/  HMMA.16816.F32 R104, R28.reuse, R12, R104 ;  /* 0x0000000c1c68723c */ /* 0x044ff00000001868 */
        /* <DEDUP_REMOVED lines=31> */
[----:B------:R-:W-:Y:S01]  /*9720*/  UIADD3 UR15, UPT, UPT, UR20, -0x3, URZ ;  /* 0xfffffffd140f7890 */ /* 0x000fe2000fffe0ff */
[----:B------:R-:W-:-:S04]  /*9730*/  DEPBAR.LE SB0, 0x0 ;  /* 0x000080000000791a */ /* 0x000fc80000000000 */
[----:B------:R-:W1:Y:S01]  /*9740*/  S2UR UR5, SR_CgaCtaId ;  /* 0x00000000000579c3 */ /* 0x000e620000008800 */
[----:B------:R-:W-:Y:S01]  /*9750*/  UIMAD.WIDE.U32 UR22, UR15, UR8, URZ ;  /* 0x000000080f1672a5 */ /* 0x000fe2000f8e00ff */
[----:B------:R-:W-:-:S03]  /*9760*/  SEL R231, R231, 0xffffffe0, !P6 ;  /* 0xffffffe0e7e77807 */ /* 0x000fc60007000000 */
[----:B------:R-:W-:Y:S02]  /*9770*/  UIMAD UR15, UR15, UR9, UR23 ;  /* 0x000000090f0f72a4 */ /* 0x000fe4000f8e0217 */
[----:B------:R-:W-:Y:S01]  /*9780*/  USHF.L.U32 UR6, UR22, 0x6, URZ ;  /* 0x0000000616067899 */ /* 0x000fe200080006ff */
[----:B------:R-:W-:Y:S01]  /*9790*/  IMAD.U32 R6, RZ, RZ, UR22 ;  /* 0x00000016ff067e24 */ /* 0x000fe2000f8e00ff */
[----:B------:R-:W-:Y:S01]  /*97a0*/  USHF.L.U64.HI UR13, UR22, 0x6, UR15 ;  /* 0x00000006160d7899 */ /* 0x000fe2000801020f */
[----:B------:R-:W-:Y:S01]  /*97b0*/  IMAD.U32 R7, RZ, RZ, UR23 ;  /* 0x00000017ff077e24 */ /* 0x000fe2000f8e00ff */
[----:B------:R-:W-:Y:S01]  /*97c0*/  ULEA UR6, UP0, UR8, UR6, 0x5 ;  /* 0x0000000608067291 */ /* 0x000fe2000f8028ff */
[----:B------:R-:W-:Y:S01]  /*97d0*/  IMAD.U32 R7, RZ, RZ, UR15 ;  /* 0x0000000fff077e24 */ /* 0x000fe2000f8e00ff */
[----:B------:R-:W-:Y:S01]  /*97e0*/  BAR.SYNC.DEFER_BLOCKING 0x0 ;  /* 0x0000000000007b1d */ /* 0x000fe20000010000 */
[----:B------:R-:W-:Y:S01]  /*97f0*/  LEA R10, P1, R6, R227, 0x7 ;  /* 0x000000e3060a7211 */ /* 0x000fe200078238ff */
[----:B------:R-:W-:-:S02]  /*9800*/  ULEA.HI.X UR13, UR8, UR13, UR9, 0x5, UP0 ;  /* 0x0000000d080d7291 */ /* 0x000fc400080f2c09 */
[----:B------:R-:W-:Y:S01]  /*9810*/  IMAD.U32 R4, RZ, RZ, UR6 ;  /* 0x00000006ff047e24 */ /* 0x000fe2000f8e00ff */
[----:B------:R-:W-:Y:S01]  /*9820*/  LEA.HI.X R11, R6, R226, R7, 0x7, P1 ;  /* 0x000000e2060b7211 */ /* 0x000fe200008f3c07 */
[----:B------:R-:W-:Y:S01]  /*9830*/  UMOV UR6, 0x400 ;  /* 0x0000040000067882 */ /* 0x000fe20000000000 */
[----:B------:R-:W-:Y:S01]  /*9840*/  UISETP.NE.AND UP0, UPT, UR20, 0x3, UPT ;  /* 0x000000031400788c */ /* 0x000fe2000bf05270 */
[----:B------:R-:W-:Y:S01]  /*9850*/  IMAD.U32 R5, RZ, RZ, UR13 ;  /* 0x0000000dff057e24 */ /* 0x000fe2000f8e00ff */
[----:B------:R-:W-:Y:S01]  /*9860*/  LEA R8, P0, R4, R227, 0x1 ;  /* 0x000000e304087211 */ /* 0x000fe200078008ff */
[----:B-1----:R-:W-:-:S03]  /*9870*/  ULEA UR5, UR5, UR6, 0x18 ;  /* 0x0000000605057291 */ /* 0x002fc6000f8ec0ff */
[----:B------:R-:W-:-:S03]  /*9880*/  LEA.HI.X R9, R4, R226, R5, 0x1, P0 ;  /* 0x000000e204097211 */ /* 0x000fc600000f0c05 */
[----:B------:R-:W-:-:S05]  /*9890*/  LEA R236, R164, UR5, 0x1 ;  /* 0x00000005a4ec7c11 */ /* 0x000fca000f8e08ff */
[----:B------:R-:W-:Y:S01]  /*98a0*/  IMAD.IADD R232, R231, 0x1, R236 ;  /* 0x00000001e7e87824 */ /* 0x000fe200078e02ec */
[----:B------:R-:W-:Y:S01]  /*98b0*/  @!PT LDS RZ, [RZ] ;  /* 0x00000000fffff984 */ /* 0x000fe20000000800 */
[----:B------:R-:W-:Y:S01]  /*98c0*/  @!PT LDS RZ, [RZ] ;  /* 0x00000000fffff984 */ /* 0x000fe20000000800 */
[----:B------:R-:W-:Y:S01]  /*98d0*/  @!PT LDS RZ, [RZ] ;  /* 0x00000000fffff984 */ /* 0x000fe20000000800 */
[----:B------:R-:W-:Y:S01]  /*98e0*/  @!P4 LDGSTS.E.BYPASS.LTC128B.128 [R230+0x9000], desc[UR16][R10.64] ;  /* 0x090000000ae6cfae */ /* 0x000fe2000b981a10 */
[----:B------:R-:W-:-:S03]  /*98f0*/  IMAD.IADD R231, R219, 0x1, R231 ;  /* 0x00000001dbe77824 */ /* 0x000fc600078e02e7 */
        /* <DEDUP_REMOVED lines=40> */
[C---:B---3--:R-:W-:Y:S03]  /*9b80*/  HMMA.16816.F32 R24, R4.reuse, R168, RZ ;  /* 0x000000a80418723c */ /* 0x048fe600000018ff */
[----:B------:R-:W3:Y:S04]  /*9b90*/  LDSM.16.M88.4 R48, [R236+0x7000] ;  /* 0x00700000ec30783b */ /* 0x000ee80000000200 */
[----:B------:R-:W3:Y:S01]  /*9ba0*/  LDSM.16.M88.4 R44, [R236+0x7400] ;  /* 0x00740000ec2c783b */ /* 0x000ee20000000200 */
[C---:B----4-:R-:W-:Y:S03]  /*9bb0*/  HMMA.16816.F32 R16, R4.reuse, R64, RZ ;  /* 0x000000400410723c */ /* 0x050fe600000018ff */
[----:B------:R-:W4:Y:S04]  /*9bc0*/  LDSM.16.M88.4 R40, [R236+0x7800] ;  /* 0x00780000ec28783b */ /* 0x000f280000000200 */
[----:B------:R-:W-:Y:S01]  /*9bd0*/  LDSM.16.M88.4 R56, [R219+0x2000] ;  /* 0x00200000db38783b */ /* 0x000fe20000000200 */
[C---:B-1----:R-:W-:Y:S03]  /*9be0*/  HMMA.16816.F32 R8, R4.reuse, R208, RZ ;  /* 0x000000d00408723c */ /* 0x042fe600000018ff */
[----:B------:R-:W0:Y:S05]  /*9bf0*/  LDGDEPBAR ;  /* 0x00000000000079af */ /* 0x000e2a0000000000 */
[C---:B------:R-:W-:Y:S08]  /*9c00*/  HMMA.16816.F32 R28, R4.reuse, R178, RZ ;  /* 0x000000b2041c723c */ /* 0x040ff000000018ff */
        /* <DEDUP_REMOVED lines=19> */
[----:B------:R-:W-:Y:S08]  /*9d40*/  HMMA.16816.F32 R204, R204, R210, RZ ;  /* 0x000000d2cccc723c */ /* 0x000ff000000018ff */
[C---:B--2---:R-:W-:Y:S08]  /*9d50*/  HMMA.16816.F32 R180, R200.reuse, R196, R180 ;  /* 0x000000c4c8b4723c */ /* 0x044ff000000018b4 */
[C---:B------:R-:W-:Y:S01]  /*9d60*/  HMMA.16816.F32 R176, R200.reuse, R198, R176 ;  /* 0x000000c6c8b0723c */ /* 0x040fe200000018b0 */
[----:B------:R-:W-:Y:S07]  /*9d70*/  LDSM.16.M88.4 R196, [R219+0x5000] ;  /* 0x00500000dbc4783b */ /* 0x000fee0000000200 */
[C---:B------:R-:W-:Y:S08]  /*9d80*/  HMMA.16816.F32 R172, R200.reuse, R192, R172 ;  /* 0x000000c0c8ac723c */ /* 0x040ff000000018ac */
[C---:B------:R-:W-:Y:S08]  /*9d90*/  HMMA.16816.F32 R164, R200.reuse, R188, R164 ;  /* 0x000000bcc8a4723c */ /* 0x040ff000000018a4 */
[C---:B------:R-:W-:Y:S08]  /*9da0*/  HMMA.16816.F32 R60, R200.reuse, R184, R60 ;  /* 0x000000b8c83c723c */ /* 0x040ff0000000183c */
[C---:B------:R-:W-:Y:S01]  /*9db0*/  HMMA.16816.F32 R168, R200.reuse, R194, R168 ;  /* 0x000000c2c8a8723c */ /* 0x040fe200000018a8 */
[----:B------:R-:W-:Y:S07]  /*9dc0*/  LDSM.16.M88.4 R192, [R231+0x3000] ;  /* 0x00300000e7c0783b */ /* 0x000fee0000000200 */
[C---:B------:R-:W-:Y:S01]  /*9dd0*/  HMMA.16816.F32 R64, R200.reuse, R190, R64 ;  /* 0x000000bec840723c */ /* 0x040fe20000001840 */
[----:B------:R-:W2:Y:S07]  /*9de0*/  LDSM.16.M88.4 R188, [R232+0x7000] ;  /* 0x00700000e8bc783b */ /* 0x000eae0000000200 */
[----:B------:R-:W-:Y:S01]  /*9df0*/  HMMA.16816.F32 R204, R200, R186, R204 ;  /* 0x000000bac8cc723c */ /* 0x000fe200000018cc */
[----:B------:R-:W5:Y:S07]  /*9e00*/  LDSM.16.M88.4 R184, [R232+0x7400] ;  /* 0x00740000e8b8783b */ /* 0x000f6e0000000200 */
[C---:B---3--:R-:W-:Y:S08]  /*9e10*/  HMMA.16816.F32 R32, R52.reuse, R48, R32 ;  /* 0x000000303420723c */ /* 0x048ff00000001820 */
[C---:B------:R-:W-:Y:S08]  /*9e20*/  HMMA.16816.F32 R24, R52.reuse, R44, R24 ;  /* 0x0000002c3418723c */ /* 0x040ff00000001818 */
[C---:B----4-:R-:W-:Y:S08]  /*9e30*/  HMMA.16816.F32 R16, R52.reuse, R40, R16 ;  /* 0x000000283410723c */ /* 0x050ff00000001810 */
[C---:B-1----:R-:W-:Y:S08]  /*9e40*/  HMMA.16816.F32 R8, R52.reuse, R36, R8 ;  /* 0x000000243408723c */ /* 0x042ff00000001808 */
[C---:B------:R-:W-:Y:S08]  /*9e50*/  HMMA.16816.F32 R28, R52.reuse, R50, R28 ;  /* 0x00000032341c723c */ /* 0x040ff0000000181c */
[C---:B------:R-:W-:Y:S08]  /*9e60*/  HMMA.16816.F32 R20, R52.reuse, R46, R20 ;  /* 0x0000002e3414723c */ /* 0x040ff00000001814 */
[C---:B------:R-:W-:Y:S08]  /*9e70*/  HMMA.16816.F32 R12, R52.reuse, R42, R12 ;  /* 0x0000002a340c723c */ /* 0x040ff0000000180c */
[----:B------:R-:W-:Y:S01]  /*9e80*/  HMMA.16816.F32 R4, R52, R38, R4 ;  /* 0x000000263404723c */ /* 0x000fe20000001804 */
[----:B------:R-:W1:Y:S07]  /*9e90*/  LDSM.16.M88.4 R52, [R232+0x7800] ;  /* 0x00780000e834783b */ /* 0x000e6e0000000200 */
[C---:B------:R-:W-:Y:S08]  /*9ea0*/  HMMA.16816.F32 R180, R56.reuse, R48, R180 ;  /* 0x0000003038b4723c */ /* 0x040ff000000018b4 */
[C---:B------:R-:W-:Y:S01]  /*9eb0*/  HMMA.16816.F32 R176, R56.reuse, R50, R176 ;  /* 0x0000003238b0723c */ /* 0x040fe200000018b0 */
[----:B------:R-:W3:Y:S07]  /*9ec0*/  LDSM.16.M88.4 R48, [R232+0x7c00] ;  /* 0x007c0000e830783b */ /* 0x000eee0000000200 */
[C---:B------:R-:W-:Y:S08]  /*9ed0*/  HMMA.16816.F32 R164, R56.reuse, R40, R164 ;  /* 0x0000002838a4723c */ /* 0x040ff000000018a4 */
[C---:B------:R-:W-:Y:S01]  /*9ee0*/  HMMA.16816.F32 R64, R56.reuse, R42, R64 ;  /* 0x0000002a3840723c */ /* 0x040fe20000001840 */
[----:B------:R-:W4:Y:S07]  /*9ef0*/  LDSM.16.M88.4 R40, [R231+0x2000] ;  /* 0x00200000e728783b */ /* 0x000f2e0000000200 */
[C---:B------:R-:W-:Y:S08]  /*9f00*/  HMMA.16816.F32 R172, R56.reuse, R44, R172 ;  /* 0x0000002c38ac723c */ /* 0x040ff000000018ac */
[C---:B------:R-:W-:Y:S01]  /*9f10*/  HMMA.16816.F32 R168, R56.reuse, R46, R168 ;  /* 0x0000002e38a8723c */ /* 0x040fe200000018a8 */
[----:B------:R-:W-:Y:S07]  /*9f20*/  LDSM.16.M88.4 R44, [R236+0x8400] ;  /* 0x00840000ec2c783b */ /* 0x000fee0000000200 */
[----:B------:R-:W-:Y:S01]  /*9f30*/  HMMA.16816.F32 R200, R56, R36, R60 ;  /* 0x0000002438c8723c */ /* 0x000fe2000000183c */
[----:B------:R-:W-:Y:S07]  /*9f40*/  LDSM.16.M88.4 R60, [R236+0x8000] ;  /* 0x00800000ec3c783b */ /* 0x000fee0000000200 */
[C---:B--2---:R-:W-:Y:S08]  /*9f50*/  HMMA.16816.F32 R32, R192.reuse, R188, R32 ;  /* 0x000000bcc020723c */ /* 0x044ff00000001820 */
[C---:B------:R-:W-:Y:S08]  /*9f60*/  HMMA.16816.F32 R28, R192.reuse, R190, R28 ;  /* 0x000000bec01c723c */ /* 0x040ff0000000181c */
[C---:B-----5:R-:W-:Y:S08]  /*9f70*/  HMMA.16816.F32 R24, R192.reuse, R184, R24 ;  /* 0x000000b8c018723c */ /* 0x060ff00000001818 */
[C---:B------:R-:W-:Y:S08]  /*9f80*/  HMMA.16816.F32 R20, R192.reuse, R186, R20 ;  /* 0x000000bac014723c */ /* 0x040ff00000001814 */
[C---:B-1----:R-:W-:Y:S08]  /*9f90*/  HMMA.16816.F32 R16, R192.reuse, R52, R16 ;  /* 0x00000034c010723c */ /* 0x042ff00000001810 */
[C---:B------:R-:W-:Y:S08]  /*9fa0*/  HMMA.16816.F32 R12, R192.reuse, R54, R12 ;  /* 0x00000036c00c723c */ /* 0x040ff0000000180c */
[C---:B---3--:R-:W-:Y:S08]  /*9fb0*/  HMMA.16816.F32 R8, R192.reuse, R48, R8 ;  /* 0x00000030c008723c */ /* 0x048ff00000001808 */
[----:B------:R-:W-:Y:S01]  /*9fc0*/  HMMA.16816.F32 R4, R192, R50, R4 ;  /* 0x00000032c004723c */ /* 0x000fe20000001804 */
[----:B------:R-:W1:Y:S07]  /*9fd0*/  LDSM.16.M88.4 R192, [R219+0x4000] ;  /* 0x00400000dbc0783b */ /* 0x000e6e0000000200 */
[----:B------:R-:W-:Y:S01]  /*9fe0*/  HMMA.16816.F32 R204, R56, R38, R204 ;  /* 0x0000002638cc723c */ /* 0x000fe200000018cc */
[----:B------:R-:W2:Y:S04]  /*9ff0*/  LDSM.16.M88.4 R36, [R236+0x8c00] ;  /* 0x008c0000ec24783b */ /* 0x000ea80000000200 */
[----:B------:R-:W3:Y:S03]  /*a000*/  LDSM.16.M88.4 R56, [R236+0x8800] ;  /* 0x00880000ec38783b */ /* 0x000ee60000000200 */
[C---:B----4-:R-:W-:Y:S08]  /*a010*/  HMMA.16816.F32 R172, R40.reuse, R184, R172 ;  /* 0x000000b828ac723c */ /* 0x050ff000000018ac */
        /* <DEDUP_REMOVED lines=11> */
[----:B------:R-:W5:Y:S03]  /*a0d0*/  LDSM.16.M88.4 R40, [R232+0x8800] ;  /* 0x00880000e828783b */ /* 0x000f660000000200 */
[----:B-1----:R-:W-:Y:S08]  /*a0e0*/  HMMA.16816.F32 R180, R192, R60, R180 ;  /* 0x0000003cc0b4723c */ /* 0x002ff000000018b4 */
[C---:B------:R-:W-:Y:S08]  /*a0f0*/  HMMA.16816.F32 R24, R196.reuse, R44, R24 ;  /* 0x0000002cc418723c */ /* 0x040ff00000001818 */
[----:B------:R-:W-:Y:S08]  /*a100*/  HMMA.16816.F32 R20, R196, R46, R20 ;  /* 0x0000002ec414723c */ /* 0x000ff00000001814 */
[C---:B------:R-:W-:Y:S08]  /*a110*/  HMMA.16816.F32 R172, R192.reuse, R44, R172 ;  /* 0x0000002cc0ac723c */ /* 0x040ff000000018ac */
[----:B------:R-:W-:Y:S01]  /*a120*/  HMMA.16816.F32 R168, R192, R46, R168 ;  /* 0x0000002ec0a8723c */ /* 0x000fe200000018a8 */
[----:B------:R1:W5:Y:S01]  /*a130*/  LDSM.16.M88.4 R44, [R231+0x5000] ;  /* 0x00500000e72c783b */ /* 0x0003620000000200 */
[----:B------:R-:W-:-:S06]  /*a140*/  DEPBAR.LE SB0, 0x0 ;  /* 0x000080000000791a */ /* 0x000fcc0000000000 */
[----:B------:R-:W-:Y:S08]  /*a150*/  HMMA.16816.F32 R176, R192, R62, R176 ;  /* 0x0000003ec0b0723c */ /* 0x000ff000000018b0 */
[-C--:B--2---:R-:W-:Y:S08]  /*a160*/  HMMA.16816.F32 R8, R196, R36.reuse, R8 ;  /* 0x00000024c408723c */ /* 0x084ff00000001808 */
[----:B------:R-:W-:Y:S01]  /*a170*/  HMMA.16816.F32 R200, R192, R36, R200 ;  /* 0x00000024c0c8723c */ /* 0x000fe200000018c8 */
[----:B------:R-:W-:-:S02]  /*a180*/  IMAD.SHL.U32 R37, R217, 0x2, RZ ;  /* 0x00000002d9257824 */ /* 0x000fc400078e00ff */
[----:B------:R-:W-:-:S03]  /*a190*/  IMAD.U32 R36, RZ, RZ, UR20 ;  /* 0x00000014ff247e24 */ /* 0x000fc6000f8e00ff */
[----:B------:R-:W-:Y:S02]  /*a1a0*/  LOP3.LUT R37, R37, 0x6, RZ, 0xc0, !PT ;  /* 0x0000000625257812 */ /* 0x000fe400078ec0ff */
[----:B---3--:R-:W-:Y:S03]  /*a1b0*/  HMMA.16816.F32 R164, R192, R56, R164 ;  /* 0x00000038c0a4723c */ /* 0x008fe600000018a4 */
[----:B------:R-:W-:-:S04]  /*a1c0*/  IMAD R36, R36, 0x40, R37 ;  /* 0x0000004024247824 */ /* 0x000fc800078e0225 */
[C---:B------:R-:W-:Y:S01]  /*a1d0*/  VIADD R211, R36.reuse, 0xffffff41 ;  /* 0xffffff4124d37836 */ /* 0x040fe20000000000 */
[C---:B------:R-:W-:Y:S01]  /*a1e0*/  HMMA.16816.F32 R64, R192.reuse, R58, R64 ;  /* 0x0000003ac040723c */ /* 0x040fe20000001840 */
[C---:B-1----:R-:W-:Y:S02]  /*a1f0*/  VIADD R231, R36.reuse, 0xffffff40 ;  /* 0xffffff4024e77836 */ /* 0x042fe40000000000 */
[----:B------:R-:W-:Y:S01]  /*a200*/  VIADD R209, R36, 0xffffff48 ;  /* 0xffffff4824d17836 */ /* 0x000fe20000000000 */
[-C--:B------:R-:W-:Y:S02]  /*a210*/  ISETP.GE.AND P0, PT, R211, R222.reuse, PT ;  /* 0x000000ded300720c */ /* 0x080fe40003f06270 */
[-C--:B------:R-:W-:Y:S02]  /*a220*/  ISETP.GE.AND P1, PT, R231, R222.reuse, PT ;  /* 0x000000dee700720c */ /* 0x080fe40003f26270 */
[----:B------:R-:W-:Y:S01]  /*a230*/  HMMA.16816.F32 R204, R192, R38, R204 ;  /* 0x00000026c0cc723c */ /* 0x000fe200000018cc */
[----:B------:R-:W-:-:S07]  /*a240*/  ISETP.GE.AND P5, PT, R209, R222, PT ;  /* 0x000000ded100720c */ /* 0x000fce0003fa6270 */
[----:B----4-:R-:W-:Y:S08]  /*a250*/  HMMA.16816.F32 R180, R184, R52, R180 ;  /* 0x00000034b8b4723c */ /* 0x010ff000000018b4 */
[----:B------:R-:W-:Y:S08]  /*a260*/  HMMA.16816.F32 R32, R196, R60, R32 ;  /* 0x0000003cc420723c */ /* 0x000ff00000001820 */
[C---:B------:R-:W-:Y:S08]  /*a270*/  HMMA.16816.F32 R176, R184.reuse, R54, R176 ;  /* 0x00000036b8b0723c */ /* 0x040ff000000018b0 */
[C---:B-----5:R-:W-:Y:S08]  /*a280*/  HMMA.16816.F32 R172, R184.reuse, R48, R172 ;  /* 0x00000030b8ac723c */ /* 0x060ff000000018ac */
[C---:B------:R-:W-:Y:S08]  /*a290*/  HMMA.16816.F32 R168, R184.reuse, R50, R168 ;  /* 0x00000032b8a8723c */ /* 0x040ff000000018a8 */
[C---:B------:R-:W-:Y:S08]  /*a2a0*/  HMMA.16816.F32 R164, R184.reuse, R40, R164 ;  /* 0x00000028b8a4723c */ /* 0x040ff000000018a4 */
[C---:B------:R-:W-:Y:S08]  /*a2b0*/  HMMA.16816.F32 R64, R184.reuse, R42, R64 ;  /* 0x0000002ab840723c */ /* 0x040ff00000001840 */
[C---:B------:R-:W-:Y:S08]  /*a2c0*/  HMMA.16816.F32 R200, R184.reuse, R188, R200 ;  /* 0x000000bcb8c8723c */ /* 0x040ff000000018c8 */
[----:B------:R-:W-:Y:S01]  /*a2d0*/  HMMA.16816.F32 R204, R184, R190, R204 ;  /* 0x000000beb8cc723c */ /* 0x000fe200000018cc */
[----:B------:R-:W-:Y:S01]  /*a2e0*/  FSEL R184, R181, -INF , !P0 ;  /* 0xff800000b5b87808 */ /* 0x000fe20004000000 */
[C---:B------:R-:W-:Y:S01]  /*a2f0*/  VIADD R181, R36.reuse, 0xffffff50 ;  /* 0xffffff5024b57836 */ /* 0x040fe20000000000 */
[----:B------:R-:W-:Y:S01]  /*a300*/  ISETP.GE.AND P0, PT, R231, R216, PT ;  /* 0x000000d8e700720c */ /* 0x000fe20003f06270 */
[----:B------:R-:W-:-:S04]  /*a310*/  VIADD R185, R36, 0xffffff58 ;  /* 0xffffff5824b97836 */ /* 0x000fc80000000000 */
[----:B------:R-:W-:Y:S01]  /*a320*/  HMMA.16816.F32 R28, R196, R62, R28 ;  /* 0x0000003ec41c723c */ /* 0x000fe2000000181c */
[----:B------:R-:W-:-:S07]  /*a330*/  VIADD R63, R36, 0xffffff78 ;  /* 0xffffff78243f7836 */ /* 0x000fce0000000000 */
[C---:B------:R-:W-:Y:S08]  /*a340*/  HMMA.16816.F32 R16, R196.reuse, R56, R16 ;  /* 0x00000038c410723c */ /* 0x040ff00000001810 */
[C---:B------:R-:W-:Y:S08]  /*a350*/  HMMA.16816.F32 R12, R196.reuse, R58, R12 ;  /* 0x0000003ac40c723c */ /* 0x040ff0000000180c */
[----:B------:R-:W-:Y:S01]  /*a360*/  HMMA.16816.F32 R4, R196, R38, R4 ;  /* 0x00000026c404723c */ /* 0x000fe20000001804 */
[----:B------:R-:W-:Y:S01]  /*a370*/  VIADD R199, R36, 0xffffff49 ;  /* 0xffffff4924c77836 */ /* 0x000fe20000000000 */
[----:B------:R-:W-:-:S02]  /*a380*/  FSEL R198, R180, -INF , !P1 ;  /* 0xff800000b4c67808 */ /* 0x000fc40004800000 */
[----:B------:R-:W-:Y:S02]  /*a390*/  FSEL R180, R176, -INF , !P5 ;  /* 0xff800000b0b47808 */ /* 0x000fe40006800000 */
[C---:B------:R-:W-:Y:S02]  /*a3a0*/  ISETP.GE.AND P1, PT, R199.reuse, R222, PT ;  /* 0x000000dec700720c */ /* 0x040fe40003f26270 */
[C---:B------:R-:W-:Y:S01]  /*a3b0*/  HMMA.16816.F32 R32, R44.reuse, R52, R32 ;  /* 0x000000342c20723c */ /* 0x040fe20000001820 */
[----:B------:R-:W-:Y:S02]  /*a3c0*/  FSEL R53, R182, -INF , !P0 ;  /* 0xff800000b6357808 */ /* 0x000fe40004000000 */
[-C--:B------:R-:W-:Y:S02]  /*a3d0*/  ISETP.GE.AND P0, PT, R199, R216.reuse, PT ;  /* 0x000000d8c700720c */ /* 0x080fe40003f06270 */
[-C--:B------:R-:W-:Y:S02]  /*a3e0*/  ISETP.GE.AND P5, PT, R211, R216.reuse, PT ;  /* 0x000000d8d300720c */ /* 0x080fe40003fa6270 */
[----:B------:R-:W-:Y:S01]  /*a3f0*/  FSEL R245, R179, -INF , !P0 ;  /* 0xff800000b3f57808 */ /* 0x000fe20004000000 */
[C---:B------:R-:W-:Y:S01]  /*a400*/  VIADD R179, R36.reuse, 0xffffff51 ;  /* 0xffffff5124b37836 */ /* 0x040fe20000000000 */
[----:B------:R-:W-:Y:S01]  /*a410*/  FSEL R176, R177, -INF , !P1 ;  /* 0xff800000b1b07808 */ /* 0x000fe20004800000 */
[C---:B------:R-:W-:Y:S01]  /*a420*/  VIADD R177, R36.reuse, 0xffffff60 ;  /* 0xffffff6024b17836 */ /* 0x040fe20000000000 */
[----:B------:R-:W-:Y:S01]  /*a430*/  ISETP.GE.AND P1, PT, R209, R216, PT ;  /* 0x000000d8d100720c */ /* 0x000fe20003f26270 */
[----:B------:R-:W-:Y:S01]  /*a440*/  HMMA.16816.F32 R28, R44, R54, R28 ;  /* 0x000000362c1c723c */ /* 0x000fe2000000181c */
[----:B------:R-:W-:Y:S01]  /*a450*/  FSEL R249, R183, -INF , !P5 ;  /* 0xff800000b7f97808 */ /* 0x000fe20006800000 */
[----:B------:R-:W-:Y:S01]  /*a460*/  VIADD R183, R36, 0xffffff59 ;  /* 0xffffff5924b77836 */ /* 0x000fe20000000000 */
[----:B------:R-:W-:-:S02]  /*a470*/  ISETP.GE.AND P0, PT, R179, R222, PT ;  /* 0x000000deb300720c */ /* 0x000fc40003f06270 */
[----:B------:R-:W-:Y:S02]  /*a480*/  FSEL R247, R178, -INF , !P1 ;  /* 0xff800000b2f77808 */ /* 0x000fe40004800000 */
[-C--:B------:R-:W-:Y:S01]  /*a490*/  ISETP.GE.AND P1, PT, R181, R222.reuse, PT ;  /* 0x000000deb500720c */ /* 0x080fe20003f26270 */
[C---:B------:R-:W-:Y:S01]  /*a4a0*/  HMMA.16816.F32 R24, R44.reuse, R48, R24 ;  /* 0x000000302c18723c */ /* 0x040fe20000001818 */
[----:B------:R-:W-:Y:S01]  /*a4b0*/  FSEL R194, R173, -INF , !P0 ;  /* 0xff800000adc27808 */ /* 0x000fe20004000000 */
[----:B------:R-:W-:Y:S01]  /*a4c0*/  VIADD R173, R36, 0xffffff61 ;  /* 0xffffff6124ad7836 */ /* 0x000fe20000000000 */
[-C--:B------:R-:W-:Y:S02]  /*a4d0*/  ISETP.GE.AND P0, PT, R183, R222.reuse, PT ;  /* 0x000000deb700720c */ /* 0x080fe40003f06270 */
[----:B------:R-:W-:Y:S02]  /*a4e0*/  FSEL R192, R172, -INF , !P1 ;  /* 0xff800000acc07808 */ /* 0x000fe40004800000 */
[----:B------:R-:W-:Y:S01]  /*a4f0*/  ISETP.GE.AND P1, PT, R185, R222, PT ;  /* 0x000000deb900720c */ /* 0x000fe20003f26270 */
[----:B------:R-:W-:Y:S01]  /*a500*/  HMMA.16816.F32 R20, R44, R50, R20 ;  /* 0x000000322c14723c */ /* 0x000fe20000001814 */
[----:B------:R-:W-:Y:S01]  /*a510*/  FSEL R186, R169, -INF , !P0 ;  /* 0xff800000a9ba7808 */ /* 0x000fe20004000000 */
[----:B------:R-:W-:Y:S01]  /*a520*/  VIADD R169, R36, 0xffffff70 ;  /* 0xffffff7024a97836 */ /* 0x000fe20000000000 */
[----:B------:R-:W-:Y:S01]  /*a530*/  BAR.SYNC.DEFER_BLOCKING 0x0 ;  /* 0x0000000000007b1d */ /* 0x000fe20000010000 */
[----:B------:R-:W-:-:S02]  /*a540*/  ISETP.GE.AND P0, PT, R179, R216, PT ;  /* 0x000000d8b300720c */ /* 0x000fc40003f06270 */
[----:B------:R-:W-:Y:S02]  /*a550*/  FSEL R196, R168, -INF , !P1 ;  /* 0xff800000a8c47808 */ /* 0x000fe40004800000 */
[----:B------:R-:W-:Y:S01]  /*a560*/  ISETP.GE.AND P1, PT, R181, R216, PT ;  /* 0x000000d8b500720c */ /* 0x000fe20003f26270 */
[C---:B------:R-:W-:Y:S01]  /*a570*/  HMMA.16816.F32 R16, R44.reuse, R40, R16 ;  /* 0x000000282c10723c */ /* 0x040fe20000001810 */
[----:B------:R-:W-:Y:S02]  /*a580*/  ISETP.GE.AND P5, PT, R177, R222, PT ;  /* 0x000000deb100720c */ /* 0x000fe40003fa6270 */
[----:B------:R-:W-:Y:S01]  /*a590*/  FSEL R197, R175, -INF , !P0 ;  /* 0xff800000afc57808 */ /* 0x000fe20004000000 */
[----:B------:R-:W-:Y:S01]  /*a5a0*/  VIADD R175, R36, 0xffffff68 ;  /* 0xffffff6824af7836 */ /* 0x000fe20000000000 */
[----:B------:R-:W-:Y:S02]  /*a5b0*/  ISETP.GE.AND P0, PT, R185, R216, PT ;  /* 0x000000d8b900720c */ /* 0x000fe40003f06270 */
[----:B------:R-:W-:Y:S01]  /*a5c0*/  FSEL R193, R174, -INF , !P1 ;  /* 0xff800000aec17808 */ /* 0x000fe20004800000 */
[----:B------:R-:W-:Y:S01]  /*a5d0*/  HMMA.16816.F32 R12, R44, R42, R12 ;  /* 0x0000002a2c0c723c */ /* 0x000fe2000000180c */
[----:B------:R-:W-:-:S02]  /*a5e0*/  FSEL R56, R164, -INF , !P5 ;  /* 0xff800000a4387808 */ /* 0x000fc40006800000 */
[----:B------:R-:W-:Y:S02]  /*a5f0*/  ISETP.GE.AND P1, PT, R173, R222, PT ;  /* 0x000000dead00720c */ /* 0x000fe40003f26270 */
[-C--:B------:R-:W-:Y:S02]  /*a600*/  ISETP.GE.AND P5, PT, R183, R216.reuse, PT ;  /* 0x000000d8b700720c */ /* 0x080fe40003fa6270 */
[----:B------:R-:W-:Y:S01]  /*a610*/  FSEL R187, R170, -INF , !P0 ;  /* 0xff800000aabb7808 */ /* 0x000fe20004000000 */
[C---:B------:R-:W-:Y:S01]  /*a620*/  HMMA.16816.F32 R8, R44.reuse, R188, R8 ;  /* 0x000000bc2c08723c */ /* 0x040fe20000001808 */
        /* <DEDUP_REMOVED lines=11> */
[-C--:B------:R-:W-:Y:S02]  /*a6e0*/  ISETP.GE.AND P1, PT, R171, R222.reuse, PT ;  /* 0x000000deab00720c */ /* 0x080fe40003f26270 */
[----:B------:R-:W-:Y:S02]  /*a6f0*/  FSEL R62, R64, -INF , !P0 ;  /* 0xff800000403e7808 */ /* 0x000fe40004000000 */
[-C--:B------:R-:W-:Y:S02]  /*a700*/  ISETP.GE.AND P0, PT, R169, R222.reuse, PT ;  /* 0x000000dea900720c */ /* 0x080fe40003f06270 */
[----:B------:R-:W-:Y:S02]  /*a710*/  FSEL R60, R65, -INF , !P1 ;  /* 0xff800000413c7808 */ /* 0x000fe40004800000 */
[----:B------:R-:W-:-:S02]  /*a720*/  ISETP.GE.AND P1, PT, R167, R222, PT ;  /* 0x000000dea700720c */ /* 0x000fc40003f26270 */
[----:B------:R-:W-:Y:S02]  /*a730*/  FSEL R36, R200, -INF , !P0 ;  /* 0xff800000c8247808 */ /* 0x000fe40004000000 */
[----:B------:R-:W-:Y:S02]  /*a740*/  ISETP.GE.AND P0, PT, R175, R216, PT ;  /* 0x000000d8af00720c */ /* 0x000fe40003f06270 */
[----:B------:R-:W-:Y:S02]  /*a750*/  FSEL R37, R201, -INF , !P1 ;  /* 0xff800000c9257808 */ /* 0x000fe40004800000 */
[----:B------:R-:W-:Y:S02]  /*a760*/  ISETP.GE.AND P5, PT, R63, R222, PT ;  /* 0x000000de3f00720c */ /* 0x000fe40003fa6270 */
[----:B------:R-:W-:Y:S02]  /*a770*/  ISETP.GE.AND P1, PT, R171, R216, PT ;  /* 0x000000d8ab00720c */ /* 0x000fe40003f26270 */
[----:B------:R-:W-:-:S02]  /*a780*/  FSEL R61, R66, -INF , !P0 ;  /* 0xff800000423d7808 */ /* 0x000fc40004000000 */
[----:B------:R-:W-:Y:S02]  /*a790*/  ISETP.GE.AND P0, PT, R165, R222, PT ;  /* 0x000000dea500720c */ /* 0x000fe40003f06270 */
[----:B------:R-:W-:Y:S02]  /*a7a0*/  FSEL R67, R67, -INF , !P1 ;  /* 0xff80000043437808 */ /* 0x000fe40004800000 */
[----:B------:R-:W-:Y:S02]  /*a7b0*/  FSEL R38, R204, -INF , !P5 ;  /* 0xff800000cc267808 */ /* 0x000fe40006800000 */
[-C--:B------:R-:W-:Y:S02]  /*a7c0*/  ISETP.GE.AND P5, PT, R169, R216.reuse, PT ;  /* 0x000000d8a900720c */ /* 0x080fe40003fa6270 */
[----:B------:R-:W-:Y:S02]  /*a7d0*/  ISETP.GE.AND P1, PT, R167, R216, PT ;  /* 0x000000d8a700720c */ /* 0x000fe40003f26270 */
[----:B------:R-:W-:-:S02]  /*a7e0*/  FSEL R39, R205, -INF , !P0 ;  /* 0xff800000cd277808 */ /* 0x000fc40004000000 */
[-C--:B------:R-:W-:Y:S02]  /*a7f0*/  ISETP.GE.AND P0, PT, R231, R3.reuse, PT ;  /* 0x00000003e700720c */ /* 0x080fe40003f06270 */
[----:B------:R-:W-:Y:S02]  /*a800*/  FSEL R52, R202, -INF , !P5 ;  /* 0xff800000ca347808 */ /* 0x000fe40006800000 */
[----:B------:R-:W-:Y:S02]  /*a810*/  FSEL R49, R203, -INF , !P1 ;  /* 0xff800000cb317808 */ /* 0x000fe40004800000 */
[----:B------:R-:W-:Y:S02]  /*a820*/  ISETP.GE.AND P5, PT, R231, R2, PT ;  /* 0x00000002e700720c */ /* 0x000fe40003fa6270 */
[----:B------:R-:W-:Y:S02]  /*a830*/  ISETP.GE.AND P1, PT, R211, R3, PT ;  /* 0x00000003d300720c */ /* 0x000fe40003f26270 */
[----:B------:R-:W-:-:S02]  /*a840*/  FSEL R251, R32, -INF , !P0 ;  /* 0xff80000020fb7808 */ /* 0x000fc40004000000 */
[-C--:B------:R-:W-:Y:S02]  /*a850*/  ISETP.GE.AND P0, PT, R211, R2.reuse, PT ;  /* 0x00000002d300720c */ /* 0x080fe40003f06270 */
[----:B------:R-:W-:Y:S02]  /*a860*/  FSEL R55, R34, -INF , !P5 ;  /* 0xff80000022377808 */ /* 0x000fe40006800000 */
[----:B------:R-:W-:Y:S02]  /*a870*/  FSEL R33, R33, -INF , !P1 ;  /* 0xff80000021217808 */ /* 0x000fe40004800000 */
[C---:B------:R-:W-:Y:S02]  /*a880*/  ISETP.GE.AND P5, PT, R209.reuse, R3, PT ;  /* 0x00000003d100720c */ /* 0x040fe40003fa6270 */
[----:B------:R-:W-:Y:S02]  /*a890*/  ISETP.GE.AND P1, PT, R209, R2, PT ;  /* 0x00000002d100720c */ /* 0x000fe40003f26270 */
[----:B------:R-:W-:-:S02]  /*a8a0*/  FSEL R51, R35, -INF , !P0 ;  /* 0xff80000023337808 */ /* 0x000fc40004000000 */
[CC--:B------:R-:W-:Y:S02]  /*a8b0*/  ISETP.GE.AND P0, PT, R199.reuse, R3.reuse, PT ;  /* 0x00000003c700720c */ /* 0x0c0fe40003f06270 */
        /* <DEDUP_REMOVED lines=11> */
[-C--:B------:R-:W-:Y:S02]  /*a970*/  ISETP.GE.AND P0, PT, R185, R3.reuse, PT ;  /* 0x00000003b900720c */ /* 0x080fe40003f06270 */
[----:B------:R-:W-:Y:S02]  /*a980*/  FSEL R241, R25, -INF , !P5 ;  /* 0xff80000019f17808 */ /* 0x000fe40006800000 */
[----:B------:R-:W-:Y:S02]  /*a990*/  ISETP.GE.AND P5, PT, R185, R2, PT ;  /* 0x00000002b900720c */ /* 0x000fe40003fa6270 */
[----:B------:R-:W-:Y:S02]  /*a9a0*/  FSEL R231, R27, -INF , !P1 ;  /* 0xff8000001be77808 */ /* 0x000fe40004800000 */
[----:B------:R-:W-:Y:S02]  /*a9b0*/  FSEL R243, R20, -INF , !P0 ;  /* 0xff80000014f37808 */ /* 0x000fe40004000000 */
[----:B------:R-:W-:-:S02]  /*a9c0*/  ISETP.GE.AND P1, PT, R183, R3, PT ;  /* 0x00000003b700720c */ /* 0x000fc40003f26270 */
[-C--:B------:R-:W-:Y:S02]  /*a9d0*/  ISETP.GE.AND P0, PT, R183, R2.reuse, PT ;  /* 0x00000002b700720c */ /* 0x080fe40003f06270 */
[----:B------:R-:W-:Y:S02]  /*a9e0*/  FSEL R183, R22, -INF , !P5 ;  /* 0xff80000016b77808 */ /* 0x000fe40006800000 */
[----:B------:R-:W-:Y:S02]  /*a9f0*/  ISETP.GE.AND P5, PT, R177, R3, PT ;  /* 0x00000003b100720c */ /* 0x000fe40003fa6270 */
[----:B------:R-:W-:Y:S02]  /*aa00*/  FSEL R239, R21, -INF , !P1 ;  /* 0xff80000015ef7808 */ /* 0x000fe40004800000 */
[----:B------:R-:W-:Y:S02]  /*aa10*/  FSEL R185, R23, -INF , !P0 ;  /* 0xff80000017b97808 */ /* 0x000fe40004000000 */
[----:B------:R-:W-:-:S02]  /*aa20*/  ISETP.GE.AND P1, PT, R177, R2, PT ;  /* 0x00000002b100720c */ /* 0x000fc40003f26270 */
[CC--:B------:R-:W-:Y:S02]  /*aa30*/  ISETP.GE.AND P0, PT, R173.reuse, R3.reuse, PT ;  /* 0x00000003ad00720c */ /* 0x0c0fe40003f06270 */
[----:B------:R-:W-:Y:S02]  /*aa40*/  FSEL R203, R16, -INF , !P5 ;  /* 0xff80000010cb7808 */ /* 0x000fe40006800000 */
[----:B------:R-:W-:Y:S02]  /*aa50*/  ISETP.GE.AND P5, PT, R173, R2, PT ;  /* 0x00000002ad00720c */ /* 0x000fe40003fa6270 */
[----:B------:R-:W-:Y:S02]  /*aa60*/  FSEL R189, R18, -INF , !P1 ;  /* 0xff80000012bd7808 */ /* 0x000fe40004800000 */
[----:B------:R-:W-:Y:S02]  /*aa70*/  FSEL R205, R17, -INF , !P0 ;  /* 0xff80000011cd7808 */ /* 0x000fe40004000000 */
[----:B------:R-:W-:-:S02]  /*aa80*/  ISETP.GE.AND P1, PT, R175, R3, PT ;  /* 0x00000003af00720c */ /* 0x000fc40003f26270 */
[-C--:B------:R-:W-:Y:S02]  /*aa90*/  ISETP.GE.AND P0, PT, R175, R2.reuse, PT ;  /* 0x00000002af00720c */ /* 0x080fe40003f06270 */
[----:B------:R-:W-:Y:S02]  /*aaa0*/  FSEL R201, R19, -INF , !P5 ;  /* 0xff80000013c97808 */ /* 0x000fe40006800000 */
[C---:B------:R-:W-:Y:S02]  /*aab0*/  ISETP.GE.AND P5, PT, R171.reuse, R3, PT ;  /* 0x00000003ab00720c */ /* 0x040fe40003fa6270 */
        /* <DEDUP_REMOVED lines=15> */
[----:B------:R-:W-:Y:S02]  /*abb0*/  ISETP.GE.AND P0, PT, R63, R2, PT ;  /* 0x000000023f00720c */ /* 0x000fe40003f06270 */
[----:B------:R-:W-:Y:S02]  /*abc0*/  FSEL R170, R5, -INF , !P5 ;  /* 0xff80000005aa7808 */ /* 0x000fe40006800000 */
[-C--:B------:R-:W-:Y:S02]  /*abd0*/  ISETP.GE.AND P5, PT, R63, R216.reuse, PT ;  /* 0x000000d83f00720c */ /* 0x080fe40003fa6270 */
[----:B------:R-:W-:Y:S02]  /*abe0*/  FSEL R65, R11, -INF , !P1 ;  /* 0xff8000000b417808 */ /* 0x000fe40004800000 */
[----:B------:R-:W-:Y:S02]  /*abf0*/  FSEL R63, R6, -INF , !P0 ;  /* 0xff800000063f7808 */ /* 0x000fe40004000000 */
[----:B------:R-:W-:-:S02]  /*ac00*/  ISETP.GE.AND P1, PT, R165, R216, PT ;  /* 0x000000d8a500720c */ /* 0x000fc40003f26270 */
[----:B------:R-:W-:Y:S02]  /*ac10*/  ISETP.GE.AND P0, PT, R165, R2, PT ;  /* 0x00000002a500720c */ /* 0x000fe40003f06270 */
[----:B------:R-:W-:Y:S02]  /*ac20*/  FSEL R41, R206, -INF , !P5 ;  /* 0xff800000ce297808 */ /* 0x000fe40006800000 */
[----:B------:R-:W-:Y:S02]  /*ac30*/  FSEL R64, R7, -INF , !P0 ;  /* 0xff80000007407808 */ /* 0x000fe40004000000 */
[----:B------:R-:W-:Y:S01]  /*ac40*/  FSEL R44, R207, -INF , !P1 ;  /* 0xff800000cf2c7808 */ /* 0x000fe20004800000 */
[----:B------:R-:W-:Y:S06]  /*ac50*/  BRA.U !UP0, `(.L_x_113) ;  /* 0x0000000108f87547 */ /* 0x000fec000b800000 */
        /* <DEDUP_REMOVED lines=10> */
[----:B------:R-:W-:Y:S01]  /*ad00*/  ULEA.HI.X UR10, UR10, UR8, UR11, 0x5, UP0 ;  /* 0x000000080a0a7291 */ /* 0x000fe200080f2c0b */
[----:B------:R-:W-:Y:S01]  /*ad10*/  IMAD.U32 R2, RZ, RZ, UR6 ;  /* 0x00000006ff027e24 */ /* 0x000fe2000f8e00ff */
[-C--:B------:R-:W-:Y:S01]  /*ad20*/  @!P4 LEA R14, P0, R14, R229.reuse, 0x1 ;  /* 0x000000e50e0ec211 */ /* 0x080fe200078008ff */
[----:B------:R-:W-:Y:S01]  /*ad30*/  IMAD.U32 R3, RZ, RZ, UR8 ;  /* 0x00000008ff037e24 */ /* 0x000fe2000f8e00ff */
[-C--:B------:R-:W-:Y:S01]  /*ad40*/  @!P3 LEA R12, P1, R12, R229.reuse, 0x1 ;  /* 0x000000e50c0cb211 */ /* 0x080fe200078208ff */
[----:B------:R-:W-:Y:S01]  /*ad50*/  IMAD.U32 R6, RZ, RZ, UR6 ;  /* 0x00000006ff067e24 */ /* 0x000fe2000f8e00ff */
[----:B------:R-:W-:Y:S01]  /*ad60*/  MOV R8, UR9 ;  /* 0x0000000900087c02 */ /* 0x000fe20008000f00 */
[----:B------:R-:W-:Y:S01]  /*ad70*/  IMAD.U32 R7, RZ, RZ, UR8 ;  /* 0x00000008ff077e24 */ /* 0x000fe2000f8e00ff */
[-C--:B------:R-:W-:Y:S01]  /*ad80*/  @!P4 LEA.HI.X R15, R2, R228.reuse, R3, 0x1, P0 ;  /* 0x000000e4020fc211 */ /* 0x080fe200000f0c03 */
[----:B------:R-:W-:Y:S01]  /*ad90*/  IMAD.U32 R4, RZ, RZ, UR6 ;  /* 0x00000006ff047e24 */ /* 0x000fe2000f8e00ff */
[-C--:B------:R-:W-:Y:S01]  /*ada0*/  @!P2 LEA R10, P0, R10, R229.reuse, 0x1 ;  /* 0x000000e50a0aa211 */ /* 0x080fe200078008ff */
[----:B------:R-:W-:Y:S01]  /*adb0*/  IMAD.U32 R5, RZ, RZ, UR8 ;  /* 0x00000008ff057e24 */ /* 0x000fe2000f8e00ff */
[----:B------:R-:W-:Y:S01]  /*adc0*/  MOV R2, UR9 ;  /* 0x0000000900027c02 */ /* 0x000fe20008000f00 */
[----:B------:R-:W-:Y:S01]  /*add0*/  IMAD.U32 R3, RZ, RZ, UR10 ;  /* 0x0000000aff037e24 */ /* 0x000fe2000f8e00ff */
[----:B------:R-:W-:Y:S01]  /*ade0*/  LEA R8, P5, R8, R229, 0x1 ;  /* 0x000000e508087211 */ /* 0x000fe200078a08ff */
[----:B------:R-:W-:Y:S01]  /*adf0*/  @!PT LDS RZ, [RZ] ;  /* 0x00000000fffff984 */ /* 0x000fe20000000800 */
[----:B------:R-:W-:Y:S01]  /*ae00*/  @!PT LDS RZ, [RZ] ;  /* 0x00000000fffff984 */ /* 0x000fe20000000800 */
[----:B------:R-:W-:Y:S01]  /*ae10*/  @!PT LDS RZ, [RZ] ;  /* 0x00000000fffff984 */ /* 0x000fe20000000800 */
[----:B------:R1:W-:Y:S01]  /*ae20*/  @!P4 LDGSTS.E.BYPASS.LTC128B.128 [R230+0x6000], desc[UR16][R14.64] ;  /* 0x060000000ee6cfae */ /* 0x0003e2000b981a10 */
[----:B------:R-:W-:-:S02]  /*ae30*/  @!P3 LEA.HI.X R13, R6, R228, R7, 0x1, P1 ;  /* 0x000000e4060db211 */ /* 0x000fc400008f0c07 */
        /* <DEDUP_REMOVED lines=29> */
.L_x_115:
[----:B------:R3:W-:Y:S02]  /*b010*/  STS.128 [R230+0x8800], RZ ;  /* 0x008800ffe6007388 */ /* 0x0007e40000000c00 */
.L_x_116:
[----:B------:R-:W-:Y:S05]  /*b020*/  BSYNC.RECONVERGENT B0 ;  /* 0x0000000000007941 */ /* 0x000fea0003800200 */
.L_x_114:
[----:B------:R-:W0:Y:S02]  /*b030*/  LDGDEPBAR ;  /* 0x00000000000079af */ /* 0x000e240000000000 */
.L_x_113:
[----:B------:R-:W-:Y:S01]  /*b040*/  FMNMX3.FTZ R6, R213, R251, R33, !PT ;  /* 0x000000fbd5067276 */ /* 0x000fe20007810021 */
[----:B------:R-:W-:Y:S01]  /*b050*/  LDSM.16.MT88.4 R24, [R218+0x9000] ;  /* 0x00900000da18783b */ /* 0x000fe20000004200 */
[----:B------:R-:W-:Y:S01]  /*b060*/  FMNMX3.FTZ R2, R212, R55, R51, !PT ;  /* 0x00000037d4027276 */ /* 0x000fe20007810033 */
[----:B------:R-:W-:Y:S01]  /*b070*/  UIADD3 UR6, UPT, UPT, UR20, -0x4, URZ ;  /* 0xfffffffc14067890 */ /* 0x000fe2000fffe0ff */
[----:B------:R-:W-:Y:S01]  /*b080*/  FMNMX3.FTZ R6, R6, R28, R29, !PT ;  /* 0x0000001c06067276 */ /* 0x000fe2000781001d */
[----:B------:R-:W-:Y:S01]  /*b090*/  LDSM.16.MT88.4 R16, [R218+0xa000] ;  /* 0x00a00000da10783b */ /* 0x000fe20000004200 */
[----:B------:R-:W-:Y:S02]  /*b0a0*/  FMNMX3.FTZ R2, R2, R35, R31, !PT ;  /* 0x0000002302027276 */ /* 0x000fe4000781001f */
[----:B------:R-:W-:Y:S01]  /*b0b0*/  FMNMX3.FTZ R6, R6, R181, R241, !PT ;  /* 0x000000b506067276 */ /* 0x000fe200078100f1 */
[----:B-12---:R-:W-:Y:S01]  /*b0c0*/  LDSM.16.MT88.4 R8, [R218+0xb000] ;  /* 0x00b00000da08783b */ /* 0x006fe20000004200 */
[----:B------:R-:W-:-:S02]  /*b0d0*/  FMNMX3.FTZ R2, R2, R179, R231, !PT ;  /* 0x000000b302027276 */ /* 0x000fc400078100e7 */
[----:B------:R-:W-:Y:S02]  /*b0e0*/  FMNMX3.FTZ R6, R6, R243, R239, !PT ;  /* 0x000000f306067276 */ /* 0x000fe400078100ef */
[----:B------:R-:W-:Y:S02]  /*b0f0*/  FMNMX3.FTZ R2, R2, R183, R185, !PT ;  /* 0x000000b702027276 */ /* 0x000fe400078100b9 */
        /* <DEDUP_REMOVED lines=9> */
[----:B------:R-:W-:-:S02]  /*b190*/  FMNMX3.FTZ R7, R7, R63, R64, !PT ;  /* 0x0000003f07077276 */ /* 0x000fc40007810040 */
[----:B------:R-:W-:Y:S01]  /*b1a0*/  FMNMX3.FTZ R3, R3, R180, R176, !PT ;  /* 0x000000b403037276 */ /* 0x000fe200078100b0 */
[----:B------:R-:W1:Y:S01]  /*b1b0*/  SHFL.BFLY PT, R5, R6, 0x2, 0x1f ;  /* 0x0c401f0006057f89 */ /* 0x000e6200000e0000 */
[----:B------:R-:W-:Y:S02]  /*b1c0*/  FMNMX3.FTZ R2, R2, R247, R245, !PT ;  /* 0x000000f702027276 */ /* 0x000fe400078100f5 */
[----:B------:R-:W-:Y:S01]  /*b1d0*/  FMNMX3.FTZ R3, R3, R192, R194, !PT ;  /* 0x000000c003037276 */ /* 0x000fe200078100c2 */
[----:B------:R-:W2:Y:S01]  /*b1e0*/  SHFL.BFLY PT, R4, R7, 0x2, 0x1f ;  /* 0x0c401f0007047f89 */ /* 0x000ea200000e0000 */
        /* <DEDUP_REMOVED lines=11> */
[----:B-1----:R-:W-:Y:S01]  /*b2a0*/  FMNMX.FTZ R5, R6, R5, !PT ;  /* 0x0000000506057209 */ /* 0x002fe20007810000 */
[----:B------:R-:W1:Y:S01]  /*b2b0*/  SHFL.BFLY PT, R168, R3, 0x2, 0x1f ;  /* 0x0c401f0003a87f89 */ /* 0x000e6200000e0000 */
[----:B--2---:R-:W-:Y:S02]  /*b2c0*/  FMNMX.FTZ R4, R7, R4, !PT ;  /* 0x0000000407047209 */ /* 0x004fe40007810000 */
[----:B------:R-:W-:Y:S01]  /*b2d0*/  IADD3 R47, PT, PT, R218, 0x9020, RZ ;  /* 0x00009020da2f7810 */ /* 0x000fe20007ffe0ff */
[----:B------:R-:W2:Y:S01]  /*b2e0*/  SHFL.BFLY PT, R167, R2, 0x2, 0x1f ;  /* 0x0c401f0002a77f89 */ /* 0x000ea200000e0000 */
[----:B------:R-:W-:-:S03]  /*b2f0*/  @P6 IADD3 R47, PT, PT, R0, -0x20, RZ ;  /* 0xffffffe0002f6810 */ /* 0x000fc60007ffe0ff */
[----:B------:R-:W4:Y:S04]  /*b300*/  SHFL.BFLY PT, R166, R5, 0x1, 0x1f ;  /* 0x0c201f0005a67f89 */ /* 0x000f2800000e0000 */
[----:B------:R-:W5:Y:S04]  /*b310*/  SHFL.BFLY PT, R165, R4, 0x1, 0x1f ;  /* 0x0c201f0004a57f89 */ /* 0x000f6800000e0000 */
[----:B------:R-:W-:Y:S04]  /*b320*/  LDSM.16.MT88.4 R20, [R47] ;  /* 0x000000002f14783b */ /* 0x000fe80000004200 */
[----:B------:R-:W-:Y:S01]  /*b330*/  LDSM.16.MT88.4 R12, [R47+0x1000] ;  /* 0x001000002f0c783b */ /* 0x000fe20000004200 */
[----:B-1----:R-:W-:-:S02]  /*b340*/  FMNMX.FTZ R168, R3, R168, !PT ;  /* 0x000000a803a87209 */ /* 0x002fc40007810000 */
[----:B--2---:R-:W-:Y:S02]  /*b350*/  FMNMX.FTZ R167, R2, R167, !PT ;  /* 0x000000a702a77209 */ /* 0x004fe40007810000 */
[----:B----4-:R-:W-:Y:S02]  /*b360*/  FMNMX.FTZ R166, R5, R166, !PT ;  /* 0x000000a605a67209 */ /* 0x010fe40007810000 */
[----:B------:R-:W1:Y:S01]  /*b370*/  SHFL.BFLY PT, R5, R168, 0x1, 0x1f ;  /* 0x0c201f00a8057f89 */ /* 0x000e6200000e0000 */
[----:B-----5:R-:W-:Y:S02]  /*b380*/  FMNMX.FTZ R165, R4, R165, !PT ;  /* 0x000000a504a57209 */ /* 0x020fe40007810000 */
        /* <DEDUP_REMOVED lines=11> */
[----:B------:R-:W-:Y:S01]  /*b440*/  FMUL.FTZ R6, R6, UR4 ;  /* 0x0000000406067c20 */ /* 0x000fe20008410000 */
[--C-:B------:R-:W-:Y:S01]  /*b450*/  FFMA.FTZ R40, R251, UR4, -R172.reuse ;  /* 0x00000004fb287c23 */ /* 0x100fe200080108ac */
[----:B------:R-:W-:Y:S01]  /*b460*/  FMUL.FTZ R0, R7, UR4 ;  /* 0x0000000407007c20 */ /* 0x000fe20008410000 */
[--C-:B------:R-:W-:Y:S01]  /*b470*/  FFMA.FTZ R33, R33, UR4, -R172.reuse ;  /* 0x0000000421217c23 */ /* 0x100fe200080108ac */
[----:B------:R4:W5:Y:S01]  /*b480*/  MUFU.EX2 R43, R6 ;  /* 0x00000006002b7308 */ /* 0x0009620000000800 */
[--C-:B------:R-:W-:Y:S01]  /*b490*/  FFMA.FTZ R34, R28, UR4, -R172.reuse ;  /* 0x000000041c227c23 */ /* 0x100fe200080108ac */
[----:B-1----:R-:W-:Y:S01]  /*b4a0*/  FMNMX.FTZ R168, R168, R5, !PT ;  /* 0x00000005a8a87209 */ /* 0x002fe20007810000 */
[----:B------:R-:W-:Y:S01]  /*b4b0*/  FFMA.FTZ R3, R29, UR4, -R172 ;  /* 0x000000041d037c23 */ /* 0x000fe200080108ac */
[--C-:B------:R-:W-:Y:S01]  /*b4c0*/  FFMA.FTZ R32, R55, UR4, -R66.reuse ;  /* 0x0000000437207c23 */ /* 0x100fe20008010842 */
[--C-:B------:R-:W-:Y:S01]  /*b4d0*/  FFMA.FTZ R2, R51, UR4, -R66.reuse ;  /* 0x0000000433027c23 */ /* 0x100fe20008010842 */
[----:B--2---:R-:W-:Y:S01]  /*b4e0*/  FMNMX.FTZ R167, R167, R4, !PT ;  /* 0x00000004a7a77209 */ /* 0x004fe20007810000 */
[C---:B------:R-:W-:Y:S01]  /*b4f0*/  FMUL.FTZ R45, R168.reuse, UR4 ;  /* 0x00000004a82d7c20 */ /* 0x040fe20008410000 */
[C---:B------:R-:W-:Y:S01]  /*b500*/  FSETP.NEU.FTZ.AND P1, PT, R168.reuse, -INF , PT ;  /* 0xff800000a800780b */ /* 0x040fe20003f3d000 */
[--C-:B------:R-:W-:Y:S01]  /*b510*/  FFMA.FTZ R35, R35, UR4, -R66.reuse ;  /* 0x0000000423237c23 */ /* 0x100fe20008010842 */
[C---:B------:R-:W-:Y:S01]  /*b520*/  FSETP.NEU.FTZ.AND P0, PT, R167.reuse, -INF , PT ;  /* 0xff800000a700780b */ /* 0x040fe20003f1d000 */
[----:B------:R-:W-:Y:S01]  /*b530*/  FMUL.FTZ R50, R167, UR4 ;  /* 0x00000004a7327c20 */ /* 0x000fe20008410000 */
[----:B------:R-:W-:Y:S01]  /*b540*/  FSEL R45, R45, RZ, P1 ;  /* 0x000000ff2d2d7208 */ /* 0x000fe20000800000 */
[----:B------:R-:W-:Y:S01]  /*b550*/  FFMA.FTZ R42, R31, UR4, -R66 ;  /* 0x000000041f2a7c23 */ /* 0x000fe20008010842 */
[----:B----4-:R-:W1:Y:S01]  /*b560*/  LDSM.16.MT88.4 R4, [R47+0x2000] ;  /* 0x002000002f04783b */ /* 0x010e620000004200 */
[----:B------:R-:W-:Y:S01]  /*b570*/  FSEL R164, R168, RZ, P1 ;  /* 0x000000ffa8a47208 */ /* 0x000fe20000800000 */
[----:B------:R-:W-:Y:S01]  /*b580*/  MUFU.EX2 R40, R40 ;  /* 0x0000002800287308 */ /* 0x000fe20000000800 */
[----:B------:R-:W-:Y:S01]  /*b590*/  FSEL R207, R167, RZ, P0 ;  /* 0x000000ffa7cf7208 */ /* 0x000fe20000000000 */
[----:B------:R-:W-:Y:S01]  /*b5a0*/  FFMA.FTZ R176, R176, UR4, -R45 ;  /* 0x00000004b0b07c23 */ /* 0x000fe2000801082d */
[----:B------:R-:W-:Y:S01]  /*b5b0*/  FSEL R50, R50, RZ, P0 ;  /* 0x000000ff32327208 */ /* 0x000fe20000000000 */
[----:B------:R-:W-:Y:S01]  /*b5c0*/  FADD.FTZ R171, R215, -R164 ;  /* 0x800000a4d7ab7221 */ /* 0x000fe20000010000 */
[----:B------:R-:W2:Y:S01]  /*b5d0*/  MUFU.EX2 R33, R33 ;  /* 0x0000002100217308 */ /* 0x000ea20000000800 */
[----:B------:R-:W-:Y:S01]  /*b5e0*/  FADD.FTZ R207, R214, -R207 ;  /* 0x800000cfd6cf7221 */ /* 0x000fe20000010000 */
[--C-:B------:R-:W-:Y:S01]  /*b5f0*/  FFMA.FTZ R46, R198, UR4, -R45.reuse ;  /* 0x00000004c62e7c23 */ /* 0x100fe2000801082d */
[--C-:B------:R-:W-:Y:S01]  /*b600*/  FFMA.FTZ R55, R53, UR4, -R50.reuse ;  /* 0x0000000435377c23 */ /* 0x100fe20008010832 */
[----:B------:R-:W-:Y:S01]  /*b610*/  MUFU.EX2 R34, R34 ;  /* 0x0000002200227308 */ /* 0x000fe20000000800 */
[--C-:B------:R-:W-:Y:S01]  /*b620*/  FFMA.FTZ R51, R184, UR4, -R45.reuse ;  /* 0x00000004b8337c23 */ /* 0x100fe2000801082d */
[--C-:B------:R-:W-:Y:S01]  /*b630*/  FFMA.FTZ R48, R180, UR4, -R45.reuse ;  /* 0x00000004b4307c23 */ /* 0x100fe2000801082d */
[--C-:B------:R-:W-:Y:S01]  /*b640*/  FFMA.FTZ R54, R249, UR4, -R50.reuse ;  /* 0x00000004f9367c23 */ /* 0x100fe20008010832 */
[----:B------:R-:W4:Y:S01]  /*b650*/  MUFU.EX2 R3, R3 ;  /* 0x0000000300037308 */ /* 0x000f220000000800 */
[--C-:B------:R-:W-:Y:S01]  /*b660*/  FFMA.FTZ R164, R247, UR4, -R50.reuse ;  /* 0x00000004f7a47c23 */ /* 0x100fe20008010832 */
[----:B------:R-:W-:Y:S01]  /*b670*/  FMUL.FTZ R174, R171, UR4 ;  /* 0x00000004abae7c20 */ /* 0x000fe20008410000 */
[----:B------:R-:W-:Y:S01]  /*b680*/  FFMA.FTZ R245, R245, UR4, -R50 ;  /* 0x00000004f5f57c23 */ /* 0x000fe20008010832 */
[----:B------:R-:W-:Y:S01]  /*b690*/  MUFU.EX2 R32, R32 ;  /* 0x0000002000207308 */ /* 0x000fe20000000800 */
[-C--:B-----5:R-:W-:Y:S01]  /*b6a0*/  FMUL.FTZ R156, R156, R43.reuse ;  /* 0x0000002b9c9c7220 */ /* 0x0a0fe20000410000 */
        /* <DEDUP_REMOVED lines=8> */
[----:B----4-:R-:W-:Y:S01]  /*b730*/  F2FP.F16.F32.PACK_AB R30, R3, R34 ;  /* 0x00000022031e723e */ /* 0x010fe200000000ff */
[-C--:B------:R-:W-:Y:S01]  /*b740*/  FMUL.FTZ R76, R76, R43.reuse ;  /* 0x0000002b4c4c7220 */ /* 0x080fe20000410000 */
[----:B------:R-:W4:Y:S01]  /*b750*/  MUFU.EX2 R42, R42 ;  /* 0x0000002a002a7308 */ /* 0x000f220000000800 */
[-C--:B------:R-:W-:Y:S01]  /*b760*/  FMUL.FTZ R77, R77, R43.reuse ;  /* 0x0000002b4d4d7220 */ /* 0x080fe20000410000 */
[-C--:B------:R-:W-:Y:S01]  /*b770*/  FMUL.FTZ R88, R88, R43.reuse ;  /* 0x0000002b58587220 */ /* 0x080fe20000410000 */
[-C--:B------:R-:W-:Y:S01]  /*b780*/  FMUL.FTZ R89, R89, R43.reuse ;  /* 0x0000002b59597220 */ /* 0x080fe20000410000 */
[----:B------:R-:W5:Y:S01]  /*b790*/  MUFU.EX2 R0, R0 ;  /* 0x0000000000007308 */ /* 0x000f620000000800 */
[-C--:B------:R-:W-:Y:S01]  /*b7a0*/  FMUL.FTZ R92, R92, R43.reuse ;  /* 0x0000002b5c5c7220 */ /* 0x080fe20000410000 */
[----:B--2---:R-:W-:Y:S01]  /*b7b0*/  F2FP.F16.F32.PACK_AB R29, R2, R32 ;  /* 0x00000020021d723e */ /* 0x004fe200000000ff */
[-C--:B------:R-:W-:Y:S01]  /*b7c0*/  FMUL.FTZ R93, R93, R43.reuse ;  /* 0x0000002b5d5d7220 */ /* 0x080fe20000410000 */
[----:B------:R2:W-:Y:S01]  /*b7d0*/  MUFU.EX2 R53, R176 ;  /* 0x000000b000357308 */ /* 0x0005e20000000800 */
[-C--:B------:R-:W-:Y:S01]  /*b7e0*/  FMUL.FTZ R104, R104, R43.reuse ;  /* 0x0000002b68687220 */ /* 0x080fe20000410000 */
[-C--:B------:R-:W-:Y:S01]  /*b7f0*/  FMUL.FTZ R105, R105, R43.reuse ;  /* 0x0000002b69697220 */ /* 0x080fe20000410000 */
[-C--:B------:R-:W-:Y:S01]  /*b800*/  FMUL.FTZ R108, R108, R43.reuse ;  /* 0x0000002b6c6c7220 */ /* 0x080fe20000410000 */
[----:B------:R-:W-:Y:S01]  /*b810*/  MUFU.EX2 R46, R46 ;  /* 0x0000002e002e7308 */ /* 0x000fe20000000800 */
[----:B------:R-:W-:Y:S01]  /*b820*/  FMUL.FTZ R109, R109, R43 ;  /* 0x0000002b6d6d7220 */ /* 0x000fe20000410000 */
[----:B----4-:R-:W-:Y:S01]  /*b830*/  F2FP.F16.F32.PACK_AB R31, R42, R35 ;  /* 0x000000232a1f723e */ /* 0x010fe200000000ff */
[-C--:B------:R-:W-:Y:S01]  /*b840*/  FMUL.FTZ R120, R120, R43.reuse ;  /* 0x0000002b78787220 */ /* 0x080fe20000410000 */
[----:B------:R-:W-:Y:S01]  /*b850*/  MUFU.EX2 R51, R51 ;  /* 0x0000003300337308 */ /* 0x000fe20000000800 */
[-C--:B------:R-:W-:Y:S01]  /*b860*/  FMUL.FTZ R121, R121, R43.reuse ;  /* 0x0000002b79797220 */ /* 0x080fe20000410000 */
[-C--:B-----5:R-:W-:Y:S01]  /*b870*/  FMUL.FTZ R158, R158, R0.reuse ;  /* 0x000000009e9e7220 */ /* 0x0a0fe20000410000 */
[-C--:B------:R-:W-:Y:S01]  /*b880*/  FMUL.FTZ R159, R159, R0.reuse ;  /* 0x000000009f9f7220 */ /* 0x080fe20000410000 */
[----:B------:R-:W-:Y:S01]  /*b890*/  MUFU.EX2 R48, R48 ;  /* 0x0000003000307308 */ /* 0x000fe20000000800 */
[-C--:B------:R-:W-:Y:S01]  /*b8a0*/  FMUL.FTZ R154, R154, R0.reuse ;  /* 0x000000009a9a7220 */ /* 0x080fe20000410000 */
[----:B--2---:R-:W-:Y:S01]  /*b8b0*/  FMUL.FTZ R176, R207, UR4 ;  /* 0x00000004cfb07c20 */ /* 0x004fe20008410000 */
        /* <DEDUP_REMOVED lines=21> */
[----:B------:R-:W4:Y:S01]  /*ba10*/  MUFU.EX2 R176, R176 ;  /* 0x000000b000b07308 */ /* 0x000f220000000800 */
[-C--:B------:R-:W-:Y:S01]  /*ba20*/  FMUL.FTZ R125, R125, R43.reuse ;  /* 0x0000002b7d7d7220 */ /* 0x080fe20000410000 */
[-C--:B------:R-:W-:Y:S01]  /*ba30*/  FMUL.FTZ R126, R126, R0.reuse ;  /* 0x000000007e7e7220 */ /* 0x080fe20000410000 */
[-C--:B------:R-:W-:Y:S01]  /*ba40*/  FMUL.FTZ R127, R127, R0.reuse ;  /* 0x000000007f7f7220 */ /* 0x080fe20000410000 */
        /* <DEDUP_REMOVED lines=10> */
[----:B------:R-:W-:Y:S01]  /*baf0*/  FMUL.FTZ R161, R161, R174 ;  /* 0x000000aea1a17220 */ /* 0x000fe20000410000 */
[-C--:B----4-:R-:W-:Y:S01]  /*bb00*/  FMUL.FTZ R162, R162, R176.reuse ;  /* 0x000000b0a2a27220 */ /* 0x090fe20000410000 */
[----:B------:R-:W-:Y:S01]  /*bb10*/  FMUL.FTZ R163, R163, R176 ;  /* 0x000000b0a3a37220 */ /* 0x000fe20000410000 */
[-C--:B------:R-:W-:Y:S01]  /*bb20*/  FMUL.FTZ R148, R148, R174.reuse ;  /* 0x000000ae94947220 */ /* 0x080fe20000410000 */
[----:B------:R-:W-:Y:S01]  /*bb30*/  FMUL.FTZ R149, R149, R174 ;  /* 0x000000ae95957220 */ /* 0x000fe20000410000 */
[-C--:B------:R-:W-:Y:S01]  /*bb40*/  FMUL.FTZ R150, R150, R176.reuse ;  /* 0x000000b096967220 */ /* 0x080fe20000410000 */
[C---:B------:R-:W-:Y:S01]  /*bb50*/  HMMA.16816.F32 R152, R28.reuse, R26, R152 ;  /* 0x0000001a1c98723c */ /* 0x040fe20000001898 */
        /* <DEDUP_REMOVED lines=8> */
[-C--:B------:R-:W-:Y:S01]  /*bbe0*/  FMUL.FTZ R82, R82, R176.reuse ;  /* 0x000000b052527220 */ /* 0x080fe20000410000 */
[----:B------:R-:W-:Y:S01]  /*bbf0*/  FMUL.FTZ R83, R83, R176 ;  /* 0x000000b053537220 */ /* 0x000fe20000410000 */
[-C--:B------:R-:W-:Y:S01]  /*bc00*/  FMUL.FTZ R84, R84, R174.reuse ;  /* 0x000000ae54547220 */ /* 0x080fe20000410000 */
        /* <DEDUP_REMOVED lines=39> */
[--C-:B------:R-:W-:Y:S01]  /*be80*/  FFMA.FTZ R184, R179, UR4, -R66.reuse ;  /* 0x00000004b3b87c23 */ /* 0x100fe20008010842 */
[--C-:B------:R-:W-:Y:S01]  /*be90*/  FFMA.FTZ R182, R183, UR4, -R66.reuse ;  /* 0x00000004b7b67c23 */ /* 0x100fe20008010842 */
[----:B------:R-:W-:Y:S01]  /*bea0*/  FFMA.FTZ R185, R185, UR4, -R66 ;  /* 0x00000004b9b97c23 */ /* 0x000fe20008010842 */
[----:B------:R-:W-:Y:S01]  /*beb0*/  FFMA.FTZ R239, R239, UR4, -R172 ;  /* 0x00000004efef7c23 */ /* 0x000fe200080108ac */
[----:B------:R-:W-:Y:S01]  /*bec0*/  FFMA.FTZ R231, R231, UR4, -R66 ;  /* 0x00000004e7e77c23 */ /* 0x000fe20008010842 */
[C---:B------:R-:W-:Y:S01]  /*bed0*/  HMMA.16816.F32 R120, R28.reuse, R8, R120 ;  /* 0x000000081c78723c */ /* 0x040fe20000001878 */
[----:B------:R-:W-:Y:S01]  /*bee0*/  MUFU.EX2 R178, R178 ;  /* 0x000000b200b27308 */ /* 0x000fe20000000800 */
[--C-:B------:R-:W-:Y:S01]  /*bef0*/  FFMA.FTZ R188, R192, UR4, -R45.reuse ;  /* 0x00000004c0bc7c23 */ /* 0x100fe2000801082d */
[--C-:B------:R-:W-:Y:S01]  /*bf00*/  FFMA.FTZ R207, R194, UR4, -R45.reuse ;  /* 0x00000004c2cf7c23 */ /* 0x100fe2000801082d */
[--C-:B------:R-:W-:Y:S01]  /*bf10*/  FFMA.FTZ R190, R193, UR4, -R50.reuse ;  /* 0x00000004c1be7c23 */ /* 0x100fe20008010832 */
[----:B------:R-:W2:Y:S01]  /*bf20*/  MUFU.EX2 R181, R181 ;  /* 0x000000b500b57308 */ /* 0x000ea20000000800 */
[--C-:B------:R-:W-:Y:S01]  /*bf30*/  FFMA.FTZ R192, R187, UR4, -R50.reuse ;  /* 0x00000004bbc07c23 */ /* 0x100fe20008010832 */
        /* <DEDUP_REMOVED lines=8> */
[--C-:B------:R-:W-:Y:S01]  /*bfc0*/  FFMA.FTZ R198, R189, UR4, -R66.reuse ;  /* 0x00000004bdc67c23 */ /* 0x100fe20008010842 */
[C---:B-1----:R-:W-:Y:S01]  /*bfd0*/  HMMA.16816.F32 R132, R28.reuse, R4, R132 ;  /* 0x000000041c84723c */ /* 0x042fe20000001884 */
[----:B------:R-:W-:Y:S01]  /*bfe0*/  MUFU.EX2 R184, R184 ;  /* 0x000000b800b87308 */ /* 0x000fe20000000800 */
[----:B------:R-:W-:Y:S01]  /*bff0*/  FFMA.FTZ R201, R201, UR4, -R66 ;  /* 0x00000004c9c97c23 */ /* 0x000fe20008010842 */
[----:B------:R-:W-:Y:S01]  /*c000*/  FFMA.FTZ R209, R209, UR4, -R172 ;  /* 0x00000004d1d17c23 */ /* 0x000fe200080108ac */
[----:B------:R-:W-:Y:S01]  /*c010*/  FFMA.FTZ R56, R56, UR4, -R45 ;  /* 0x0000000438387c23 */ /* 0x000fe2000801082d */
[----:B------:R-:W1:Y:S01]  /*c020*/  MUFU.EX2 R183, R231 ;  /* 0x000000e700b77308 */ /* 0x000e620000000800 */
[--C-:B------:R-:W-:Y:S01]  /*c030*/  FFMA.FTZ R61, R61, UR4, -R50.reuse ;  /* 0x000000043d3d7c23 */ /* 0x100fe20008010832 */
[----:B------:R-:W-:Y:S01]  /*c040*/  FFMA.FTZ R202, R57, UR4, -R50 ;  /* 0x0000000439ca7c23 */ /* 0x000fe20008010832 */
[----:B------:R-:W-:Y:S01]  /*c050*/  HMMA.16816.F32 R140, R28, R6, R140 ;  /* 0x000000061c8c723c */ /* 0x000fe2000000188c */
[----:B------:R-:W-:Y:S01]  /*c060*/  F2FP.F16.F32.PACK_AB R28, R51, R46 ;  /* 0x0000002e331c723e */ /* 0x000fe200000000ff */
[----:B------:R-:W-:Y:S01]  /*c070*/  MUFU.EX2 R182, R182 ;  /* 0x000000b600b67308 */ /* 0x000fe20000000800 */
[----:B------:R-:W-:Y:S01]  /*c080*/  F2FP.F16.F32.PACK_AB R29, R54, R55 ;  /* 0x00000037361d723e */ /* 0x000fe200000000ff */
[----:B------:R-:W-:Y:S01]  /*c090*/  FFMA.FTZ R46, R237, R174, R46 ;  /* 0x000000aeed2e7223 */ /* 0x000fe2000001002e */
[----:B------:R-:W-:Y:S01]  /*c0a0*/  F2FP.F16.F32.PACK_AB R30, R53, R48 ;  /* 0x00000030351e723e */ /* 0x000fe200000000ff */
[----:B------:R-:W4:Y:S01]  /*c0b0*/  MUFU.EX2 R185, R185 ;  /* 0x000000b900b97308 */ /* 0x000f220000000800 */
[----:B------:R-:W-:Y:S01]  /*c0c0*/  F2FP.F16.F32.PACK_AB R31, R171, R164 ;  /* 0x000000a4ab1f723e */ /* 0x000fe200000000ff */
[----:B------:R-:W-:Y:S01]  /*c0d0*/  FFMA.FTZ R55, R234, R176, R55 ;  /* 0x000000b0ea377223 */ /* 0x000fe20000010037 */
[----:B------:R-:W-:Y:S01]  /*c0e0*/  FFMA.FTZ R40, R235, R43, R40 ;  /* 0x0000002beb287223 */ /* 0x000fe20000010028 */
[----:B------:R-:W-:Y:S01]  /*c0f0*/  MUFU.EX2 R188, R188 ;  /* 0x000000bc00bc7308 */ /* 0x000fe20000000800 */
[----:B------:R-:W-:Y:S01]  /*c100*/  FFMA.FTZ R233, R233, R0, R32 ;  /* 0x00000000e9e97223 */ /* 0x000fe20000010020 */
[----:B------:R-:W-:Y:S01]  /*c110*/  FADD.FTZ R51, R51, R46 ;  /* 0x0000002e33337221 */ /* 0x000fe20000010000 */
[----:B------:R-:W-:Y:S01]  /*c120*/  FADD.FTZ R55, R54, R55 ;  /* 0x0000003736377221 */ /* 0x000fe20000010000 */
[C---:B------:R-:W-:Y:S01]  /*c130*/  HMMA.16816.F32 R160, R28.reuse, R24, R160 ;  /* 0x000000181ca0723c */ /* 0x040fe200000018a0 */
[----:B------:R-:W5:Y:S01]  /*c140*/  MUFU.EX2 R207, R207 ;  /* 0x000000cf00cf7308 */ /* 0x000f620000000800 */
[----:B------:R-:W-:Y:S01]  /*c150*/  FADD.FTZ R33, R33, R40 ;  /* 0x0000002821217221 */ /* 0x000fe20000010000 */
[----:B------:R-:W-:Y:S01]  /*c160*/  FADD.FTZ R2, R2, R233 ;  /* 0x000000e902027221 */ /* 0x000fe20000010000 */
[--C-:B------:R-:W-:Y:S01]  /*c170*/  FFMA.FTZ R63, R63, UR4, -R66.reuse ;  /* 0x000000043f3f7c23 */ /* 0x100fe20008010842 */
[----:B------:R3:W-:Y:S01]  /*c180*/  MUFU.EX2 R186, R196 ;  /* 0x000000c400ba7308 */ /* 0x0007e20000000800 */
[----:B------:R-:W-:Y:S01]  /*c190*/  FFMA.FTZ R64, R64, UR4, -R66 ;  /* 0x0000000440407c23 */ /* 0x000fe20008010842 */
[----:B------:R-:W-:Y:S01]  /*c1a0*/  FADD.FTZ R48, R48, R51 ;  /* 0x0000003330307221 */ /* 0x000fe20000010000 */
[C---:B------:R-:W-:Y:S01]  /*c1b0*/  HMMA.16816.F32 R148, R28.reuse, R26, R148 ;  /* 0x0000001a1c94723c */ /* 0x040fe20000001894 */
[----:B------:R-:W5:Y:S01]  /*c1c0*/  LDSM.16.MT88.4 R24, [R218+0x9400] ;  /* 0x00940000da18783b */ /* 0x000f620000004200 */
[----:B------:R2:W-:Y:S01]  /*c1d0*/  MUFU.EX2 R193, R194 ;  /* 0x000000c200c17308 */ /* 0x0005e20000000800 */
[----:B------:R-:W-:Y:S01]  /*c1e0*/  FADD.FTZ R164, R164, R55 ;  /* 0x00000037a4a47221 */ /* 0x000fe20000010000 */
[----:B------:R-:W-:Y:S01]  /*c1f0*/  FADD.FTZ R34, R34, R33 ;  /* 0x0000002122227221 */ /* 0x000fe20000010000 */
[----:B------:R-:W-:Y:S01]  /*c200*/  FADD.FTZ R35, R35, R2 ;  /* 0x0000000223237221 */ /* 0x000fe20000010000 */
[----:B------:R-:W-:Y:S01]  /*c210*/  MUFU.EX2 R190, R190 ;  /* 0x000000be00be7308 */ /* 0x000fe20000000800 */
[----:B------:R-:W-:Y:S01]  /*c220*/  FADD.FTZ R53, R53, R48 ;  /* 0x0000003035357221 */ /* 0x000fe20000010000 */
[C---:B------:R-:W-:Y:S01]  /*c230*/  HMMA.16816.F32 R68, R28.reuse, R20, R68 ;  /* 0x000000141c44723c */ /* 0x040fe20000001844 */
[----:B------:R-:W-:Y:S01]  /*c240*/  FADD.FTZ R171, R171, R164 ;  /* 0x000000a4abab7221 */ /* 0x000fe20000010000 */
[----:B------:R1:W5:Y:S01]  /*c250*/  MUFU.EX2 R187, R197 ;  /* 0x000000c500bb7308 */ /* 0x0003620000000800 */
[----:B---3--:R-:W-:Y:S01]  /*c260*/  FFMA.FTZ R196, R211, UR4, -R172 ;  /* 0x00000004d3c47c23 */ /* 0x008fe200080108ac */
[----:B------:R-:W-:Y:S01]  /*c270*/  FADD.FTZ R3, R3, R34 ;  /* 0x0000002203037221 */ /* 0x000fe20000010000 */
[----:B------:R-:W-:Y:S01]  /*c280*/  FADD.FTZ R35, R42, R35 ;  /* 0x000000232a237221 */ /* 0x000fe20000010000 */
[----:B------:R-:W-:Y:S01]  /*c290*/  MUFU.EX2 R192, R192 ;  /* 0x000000c000c07308 */ /* 0x000fe20000000800 */
[--C-:B------:R-:W-:Y:S01]  /*c2a0*/  FFMA.FTZ R36, R36, UR4, -R45.reuse ;  /* 0x0000000424247c23 */ /* 0x100fe2000801082d */
[C---:B------:R-:W-:Y:S01]  /*c2b0*/  HMMA.16816.F32 R80, R28.reuse, R22, R80 ;  /* 0x000000161c50723c */ /* 0x040fe20000001850 */
[----:B------:R-:W3:Y:S01]  /*c2c0*/  LDSM.16.MT88.4 R20, [R47+0x400] ;  /* 0x000400002f14783b */ /* 0x000ee20000004200 */
[----:B------:R-:W3:Y:S01]  /*c2d0*/  MUFU.EX2 R195, R195 ;  /* 0x000000c300c37308 */ /* 0x000ee20000000800 */
[----:B--2---:R-:W-:Y:S01]  /*c2e0*/  FFMA.FTZ R194, R203, UR4, -R172 ;  /* 0x00000004cbc27c23 */ /* 0x004fe200080108ac */
[--C-:B------:R-:W-:Y:S01]  /*c2f0*/  FFMA.FTZ R203, R60, UR4, -R45.reuse ;  /* 0x000000043ccb7c23 */ /* 0x100fe2000801082d */
[----:B------:R-:W-:Y:S01]  /*c300*/  FFMA.FTZ R60, R59, UR4, -R50 ;  /* 0x000000043b3c7c23 */ /* 0x000fe20008010832 */
[----:B------:R-:W-:Y:S01]  /*c310*/  MUFU.EX2 R196, R196 ;  /* 0x000000c400c47308 */ /* 0x000fe20000000800 */
[--C-:B------:R-:W-:Y:S01]  /*c320*/  FFMA.FTZ R37, R37, UR4, -R45.reuse ;  /* 0x0000000425257c23 */ /* 0x100fe2000801082d */
[C---:B------:R-:W-:Y:S01]  /*c330*/  HMMA.16816.F32 R84, R28.reuse, R16, R84 ;  /* 0x000000101c54723c */ /* 0x040fe20000001854 */
[----:B-1----:R-:W-:Y:S01]  /*c340*/  FFMA.FTZ R197, R205, UR4, -R172 ;  /* 0x00000004cdc57c23 */ /* 0x002fe200080108ac */
[----:B------:R-:W-:Y:S01]  /*c350*/  MUFU.EX2 R194, R194 ;  /* 0x000000c200c27308 */ /* 0x000fe20000000800 */
[--C-:B------:R-:W-:Y:S01]  /*c360*/  FFMA.FTZ R38, R38, UR4, -R45.reuse ;  /* 0x0000000426267c23 */ /* 0x100fe2000801082d */
[----:B------:R-:W-:Y:S01]  /*c370*/  FFMA.FTZ R39, R39, UR4, -R45 ;  /* 0x0000000427277c23 */ /* 0x000fe2000801082d */
[--C-:B------:R-:W-:Y:S01]  /*c380*/  FFMA.FTZ R41, R41, UR4, -R50.reuse ;  /* 0x0000000429297c23 */ /* 0x100fe20008010832 */
[----:B------:R-:W-:Y:S01]  /*c390*/  MUFU.EX2 R189, R209 ;  /* 0x000000d100bd7308 */ /* 0x000fe20000000800 */
[----:B------:R-:W-:Y:S01]  /*c3a0*/  FFMA.FTZ R44, R44, UR4, -R50 ;  /* 0x000000042c2c7c23 */ /* 0x000fe20008010832 */
[C---:B------:R-:W-:Y:S01]  /*c3b0*/  HMMA.16816.F32 R96, R28.reuse, R18, R96 ;  /* 0x000000121c60723c */ /* 0x040fe20000001860 */
[----:B------:R-:W1:Y:S01]  /*c3c0*/  LDSM.16.MT88.4 R16, [R218+0xa400] ;  /* 0x00a40000da10783b */ /* 0x000e620000004200 */
[----:B------:R-:W2:Y:S04]  /*c3d0*/  MUFU.EX2 R197, R197 ;  /* 0x000000c500c57308 */ /* 0x000ea80000000800 */
[----:B------:R-:W-:Y:S02]  /*c3e0*/  MUFU.EX2 R198, R198 ;  /* 0x000000c600c67308 */ /* 0x000fe40000000800 */
[C---:B------:R-:W-:Y:S02]  /*c3f0*/  HMMA.16816.F32 R100, R28.reuse, R12, R100 ;  /* 0x0000000c1c64723c */ /* 0x040fe40000001864 */
[----:B------:R-:W-:Y:S04]  /*c400*/  MUFU.EX2 R200, R200 ;  /* 0x000000c800c87308 */ /* 0x000fe80000000800 */
[----:B------:R-:W-:Y:S02]  /*c410*/  MUFU.EX2 R56, R56 ;  /* 0x0000003800387308 */ /* 0x000fe40000000800 */
[C---:B------:R-:W-:Y:S01]  /*c420*/  HMMA.16816.F32 R112, R28.reuse, R14, R112 ;  /* 0x0000000e1c70723c */ /* 0x040fe20000001870 */
[----:B------:R-:W2:Y:S01]  /*c430*/  LDSM.16.MT88.4 R12, [R47+0x1400] ;  /* 0x001400002f0c783b */ /* 0x000ea20000004200 */
[----:B------:R-:W-:Y:S04]  /*c440*/  MUFU.EX2 R57, R203 ;  /* 0x000000cb00397308 */ /* 0x000fe80000000800 */
[----:B------:R4:W-:Y:S02]  /*c450*/  MUFU.EX2 R59, R202 ;  /* 0x000000ca003b7308 */ /* 0x0009e40000000800 */
[C---:B------:R-:W-:Y:S02]  /*c460*/  HMMA.16816.F32 R116, R28.reuse, R8, R116 ;  /* 0x000000081c74723c */ /* 0x040fe40000001874 */
[----:B------:R-:W-:Y:S04]  /*c470*/  MUFU.EX2 R60, R60 ;  /* 0x0000003c003c7308 */ /* 0x000fe80000000800 */
[----:B------:R-:W-:Y:S02]  /*c480*/  MUFU.EX2 R61, R61 ;  /* 0x0000003d003d7308 */ /* 0x000fe40000000800 */
[----:B------:R-:W-:Y:S01]  /*c490*/  HMMA.16816.F32 R128, R28, R10, R128 ;  /* 0x0000000a1c80723c */ /* 0x000fe20000001880 */
[----:B------:R-:W2:Y:S01]  /*c4a0*/  LDSM.16.MT88.4 R8, [R218+0xb400] ;  /* 0x00b40000da08783b */ /* 0x000ea20000004200 */
[----:B------:R-:W-:Y:S01]  /*c4b0*/  MUFU.EX2 R63, R63 ;  /* 0x0000003f003f7308 */ /* 0x000fe20000000800 */
[----:B----4-:R-:W-:-:S03]  /*c4c0*/  FFMA.FTZ R202, R177, UR4, -R172 ;  /* 0x00000004b1ca7c23 */ /* 0x010fc600080108ac */
[----:B------:R-:W-:Y:S02]  /*c4d0*/  MUFU.EX2 R64, R64 ;  /* 0x0000004000407308 */ /* 0x000fe40000000800 */
[C---:B------:R-:W-:Y:S02]  /*c4e0*/  HMMA.16816.F32 R144, R28.reuse, R4, R144 ;  /* 0x000000041c90723c */ /* 0x040fe40000001890 */
[----:B------:R-:W-:Y:S04]  /*c4f0*/  MUFU.EX2 R202, R202 ;  /* 0x000000ca00ca7308 */ /* 0x000fe80000000800 */
[----:B------:R-:W-:Y:S02]  /*c500*/  MUFU.EX2 R36, R36 ;  /* 0x0000002400247308 */ /* 0x000fe40000000800 */
[----:B------:R-:W-:Y:S01]  /*c510*/  HMMA.16816.F32 R136, R28, R6, R136 ;  /* 0x000000061c88723c */ /* 0x000fe20000001888 */
[----:B------:R-:W4:Y:S01]  /*c520*/  LDSM.16.MT88.4 R4, [R47+0x2400] ;  /* 0x002400002f04783b */ /* 0x000f220000004200 */
[----:B------:R-:W-:Y:S01]  /*c530*/  F2FP.F16.F32.PACK_AB R28, R181, R178 ;  /* 0x000000b2b51c723e */ /* 0x000fe200000000ff */
[----:B------:R-:W-:Y:S01]  /*c540*/  FADD.FTZ R178, R178, R3 ;  /* 0x00000003b2b27221 */ /* 0x000fe20000010000 */
[----:B------:R-:W-:Y:S01]  /*c550*/  F2FP.F16.F32.PACK_AB R29, R183, R184 ;  /* 0x000000b8b71d723e */ /* 0x000fe200000000ff */
[----:B------:R-:W-:Y:S01]  /*c560*/  FADD.FTZ R184, R184, R35 ;  /* 0x00000023b8b87221 */ /* 0x000fe20000010000 */
[----:B------:R-:W-:Y:S01]  /*c570*/  F2FP.F16.F32.PACK_AB R30, R179, R180 ;  /* 0x000000b4b31e723e */ /* 0x000fe200000000ff */
[----:B------:R-:W-:Y:S01]  /*c580*/  FADD.FTZ R181, R181, R178 ;  /* 0x000000b2b5b57221 */ /* 0x000fe20000010000 */
[----:B------:R-:W-:Y:S01]  /*c590*/  F2FP.F16.F32.PACK_AB R31, R185, R182 ;  /* 0x000000b6b91f723e */ /* 0x000fe200000000ff */
[----:B------:R-:W-:Y:S01]  /*c5a0*/  FADD.FTZ R183, R183, R184 ;  /* 0x000000b8b7b77221 */ /* 0x000fe20000010000 */
[----:B------:R-:W-:Y:S01]  /*c5b0*/  MUFU.EX2 R37, R37 ;  /* 0x0000002500257308 */ /* 0x000fe20000000800 */
[----:B------:R-:W-:-:S02]  /*c5c0*/  FADD.FTZ R180, R180, R181 ;  /* 0x000000b5b4b47221 */ /* 0x000fc40000010000 */
[----:B------:R-:W-:Y:S01]  /*c5d0*/  FADD.FTZ R182, R182, R183 ;  /* 0x000000b7b6b67221 */ /* 0x000fe20000010000 */
[----:B------:R-:W-:Y:S01]  /*c5e0*/  MUFU.EX2 R38, R38 ;  /* 0x0000002600267308 */ /* 0x000fe20000000800 */
[C---:B-----5:R-:W-:Y:S01]  /*c5f0*/  HMMA.16816.F32 R156, R28.reuse, R24, R156 ;  /* 0x000000181c9c723c */ /* 0x060fe2000000189c */
[----:B------:R-:W-:Y:S01]  /*c600*/  FADD.FTZ R179, R179, R180 ;  /* 0x000000b4b3b37221 */ /* 0x000fe20000010000 */
[----:B------:R-:W-:Y:S01]  /*c610*/  FADD.FTZ R185, R185, R182 ;  /* 0x000000b6b9b97221 */ /* 0x000fe20000010000 */
[----:B------:R-:W-:Y:S04]  /*c620*/  MUFU.EX2 R39, R39 ;  /* 0x0000002700277308 */ /* 0x000fe80000000800 */
[----:B------:R-:W-:Y:S01]  /*c630*/  MUFU.EX2 R41, R41 ;  /* 0x0000002900297308 */ /* 0x000fe20000000800 */
[C---:B------:R-:W-:Y:S03]  /*c640*/  HMMA.16816.F32 R152, R28.reuse, R26, R152 ;  /* 0x0000001a1c98723c */ /* 0x040fe60000001898 */
[----:B------:R-:W-:Y:S05]  /*c650*/  MUFU.EX2 R44, R44 ;  /* 0x0000002c002c7308 */ /* 0x000fea0000000800 */
[C---:B---3--:R-:W-:Y:S08]  /*c660*/  HMMA.16816.F32 R72, R28.reuse, R20, R72 ;  /* 0x000000141c48723c */ /* 0x048ff00000001848 */
[C---:B------:R-:W-:Y:S08]  /*c670*/  HMMA.16816.F32 R76, R28.reuse, R22, R76 ;  /* 0x000000161c4c723c */ /* 0x040ff0000000184c */
[C---:B-1----:R-:W-:Y:S08]  /*c680*/  HMMA.16816.F32 R88, R28.reuse, R16, R88 ;  /* 0x000000101c58723c */ /* 0x042ff00000001858 */
[C---:B------:R-:W-:Y:S08]  /*c690*/  HMMA.16816.F32 R92, R28.reuse, R18, R92 ;  /* 0x000000121c5c723c */ /* 0x040ff0000000185c */
[C---:B--2---:R-:W-:Y:S08]  /*c6a0*/  HMMA.16816.F32 R104, R28.reuse, R12, R104 ;  /* 0x0000000c1c68723c */ /* 0x044ff00000001868 */
[C---:B------:R-:W-:Y:S08]  /*c6b0*/  HMMA.16816.F32 R108, R28.reuse, R14, R108 ;  /* 0x0000000e1c6c723c */ /* 0x040ff0000000186c */
[C---:B------:R-:W-:Y:S08]  /*c6c0*/  HMMA.16816.F32 R120, R28.reuse, R8, R120 ;  /* 0x000000081c78723c */ /* 0x040ff00000001878 */
[C---:B------:R-:W-:Y:S08]  /*c6d0*/  HMMA.16816.F32 R124, R28.reuse, R10, R124 ;  /* 0x0000000a1c7c723c */ /* 0x040ff0000000187c */
[C---:B----4-:R-:W-:Y:S08]  /*c6e0*/  HMMA.16816.F32 R132, R28.reuse, R4, R132 ;  /* 0x000000041c84723c */ /* 0x050ff00000001884 */
        /* <DEDUP_REMOVED lines=13> */
[----:B------:R-:W-:Y:S01]  /*c7c0*/  FADD.FTZ R193, R193, R186 ;  /* 0x000000bac1c17221 */ /* 0x000fe20000010000 */
[----:B------:R1:W2:Y:S01]  /*c7d0*/  MUFU.EX2 R191, R201 ;  /* 0x000000c900bf7308 */ /* 0x0002a20000000800 */
[----:B------:R-:W-:-:S03]  /*c7e0*/  FADD.FTZ R192, R195, R192 ;  /* 0x000000c0c3c07221 */ /* 0x000fc60000010000 */
[----:B------:R3:W4:Y:S01]  /*c7f0*/  MUFU.EX2 R199, R8 ;  /* 0x0000000800c77308 */ /* 0x0007220000000800 */
[C---:B------:R-:W-:Y:S08]  /*c800*/  HMMA.16816.F32 R160, R28.reuse, R24, R160 ;  /* 0x000000181ca0723c */ /* 0x040ff000000018a0 */
[C---:B------:R-:W-:Y:S01]  /*c810*/  HMMA.16816.F32 R148, R28.reuse, R26, R148 ;  /* 0x0000001a1c94723c */ /* 0x040fe20000001894 */
[----:B------:R-:W5:Y:S01]  /*c820*/  LDSM.16.MT88.4 R24, [R218+0x9800] ;  /* 0x00980000da18783b */ /* 0x000f620000004200 */
[--C-:B-1----:R-:W-:Y:S01]  /*c830*/  FFMA.FTZ R201, R58, UR4, -R45.reuse ;  /* 0x000000043ac97c23 */ /* 0x102fe2000801082d */
[----:B------:R-:W-:Y:S01]  /*c840*/  FFMA.FTZ R58, R62, UR4, -R45 ;  /* 0x000000043e3a7c23 */ /* 0x000fe2000801082d */
[----:B------:R-:W-:Y:S01]  /*c850*/  FFMA.FTZ R62, R67, UR4, -R50 ;  /* 0x00000004433e7c23 */ /* 0x000fe20008010832 */
[----:B------:R-:W-:Y:S01]  /*c860*/  FFMA.FTZ R67, R175, UR4, -R172 ;  /* 0x00000004af437c23 */ /* 0x000fe200080108ac */
[--C-:B------:R-:W-:Y:S01]  /*c870*/  FFMA.FTZ R45, R52, UR4, -R50.reuse ;  /* 0x00000004342d7c23 */ /* 0x100fe20008010832 */
[----:B------:R-:W-:Y:S01]  /*c880*/  FFMA.FTZ R52, R49, UR4, -R50 ;  /* 0x0000000431347c23 */ /* 0x000fe20008010832 */
[C---:B------:R-:W-:Y:S01]  /*c890*/  HMMA.16816.F32 R68, R28.reuse, R20, R68 ;  /* 0x000000141c44723c */ /* 0x040fe20000001844 */
[----:B------:R-:W1:Y:S04]  /*c8a0*/  MUFU.EX2 R201, R201 ;  /* 0x000000c900c97308 */ /* 0x000e680000000800 */
[----:B------:R-:W1:Y:S03]  /*c8b0*/  MUFU.EX2 R58, R58 ;  /* 0x0000003a003a7308 */ /* 0x000e660000000800 */
[C---:B------:R-:W-:Y:S01]  /*c8c0*/  HMMA.16816.F32 R80, R28.reuse, R22, R80 ;  /* 0x000000161c50723c */ /* 0x040fe20000001850 */
[----:B------:R-:W1:Y:S01]  /*c8d0*/  LDSM.16.MT88.4 R20, [R47+0x800] ;  /* 0x000800002f14783b */ /* 0x000e620000004200 */
[----:B------:R-:W1:Y:S04]  /*c8e0*/  MUFU.EX2 R62, R62 ;  /* 0x0000003e003e7308 */ /* 0x000e680000000800 */
[----:B------:R-:W1:Y:S02]  /*c8f0*/  MUFU.EX2 R67, R67 ;  /* 0x0000004300437308 */ /* 0x000e640000000800 */
[C---:B------:R-:W-:Y:S02]  /*c900*/  HMMA.16816.F32 R84, R28.reuse, R16, R84 ;  /* 0x000000101c54723c */ /* 0x040fe40000001854 */
[----:B------:R-:W-:Y:S04]  /*c910*/  MUFU.EX2 R45, R45 ;  /* 0x0000002d002d7308 */ /* 0x000fe80000000800 */
[----:B------:R-:W-:Y:S02]  /*c920*/  MUFU.EX2 R52, R52 ;  /* 0x0000003400347308 */ /* 0x000fe40000000800 */
[C---:B------:R-:W-:Y:S01]  /*c930*/  HMMA.16816.F32 R96, R28.reuse, R18, R96 ;  /* 0x000000121c60723c */ /* 0x040fe20000001860 */
[----:B------:R-:W1:Y:S07]  /*c940*/  LDSM.16.MT88.4 R16, [R218+0xa800] ;  /* 0x00a80000da10783b */ /* 0x000e6e0000004200 */
[C---:B------:R-:W-:Y:S08]  /*c950*/  HMMA.16816.F32 R100, R28.reuse, R12, R100 ;  /* 0x0000000c1c64723c */ /* 0x040ff00000001864 */
[C---:B------:R-:W-:Y:S01]  /*c960*/  HMMA.16816.F32 R112, R28.reuse, R14, R112 ;  /* 0x0000000e1c70723c */ /* 0x040fe20000001870 */
[----:B------:R-:W1:Y:S07]  /*c970*/  LDSM.16.MT88.4 R12, [R47+0x1800] ;  /* 0x001800002f0c783b */ /* 0x000e6e0000004200 */
[C---:B------:R-:W-:Y:S01]  /*c980*/  HMMA.16816.F32 R128, R28.reuse, R10, R128 ;  /* 0x0000000a1c80723c */ /* 0x040fe20000001880 */
[----:B---3--:R-:W3:Y:S07]  /*c990*/  LDSM.16.MT88.4 R8, [R218+0xb800] ;  /* 0x00b80000da08783b */ /* 0x008eee0000004200 */
[C---:B------:R-:W-:Y:S08]  /*c9a0*/  HMMA.16816.F32 R144, R28.reuse, R4, R144 ;  /* 0x000000041c90723c */ /* 0x040ff00000001890 */
[----:B------:R-:W-:Y:S01]  /*c9b0*/  HMMA.16816.F32 R136, R28, R6, R136 ;  /* 0x000000061c88723c */ /* 0x000fe20000001888 */
[----:B------:R-:W3:Y:S01]  /*c9c0*/  LDSM.16.MT88.4 R4, [R47+0x2800] ;  /* 0x002800002f04783b */ /* 0x000ee20000004200 */
[----:B------:R-:W-:Y:S01]  /*c9d0*/  F2FP.F16.F32.PACK_AB R28, R197, R194 ;  /* 0x000000c2c51c723e */ /* 0x000fe200000000ff */
[----:B------:R-:W-:Y:S01]  /*c9e0*/  FADD.FTZ R194, R194, R179 ;  /* 0x000000b3c2c27221 */ /* 0x000fe20000010000 */
[----:B--2---:R-:W-:Y:S01]  /*c9f0*/  F2FP.F16.F32.PACK_AB R29, R191, R198 ;  /* 0x000000c6bf1d723e */ /* 0x004fe200000000ff */
[----:B------:R-:W-:Y:S01]  /*ca00*/  FADD.FTZ R198, R198, R185 ;  /* 0x000000b9c6c67221 */ /* 0x000fe20000010000 */
[----:B------:R-:W-:Y:S01]  /*ca10*/  F2FP.F16.F32.PACK_AB R30, R189, R196 ;  /* 0x000000c4bd1e723e */ /* 0x000fe200000000ff */
[----:B------:R-:W-:Y:S01]  /*ca20*/  FADD.FTZ R197, R197, R194 ;  /* 0x000000c2c5c57221 */ /* 0x000fe20000010000 */
[----:B----4-:R-:W-:Y:S01]  /*ca30*/  F2FP.F16.F32.PACK_AB R31, R200, R199 ;  /* 0x000000c7c81f723e */ /* 0x010fe200000000ff */
[----:B------:R-:W-:-:S02]  /*ca40*/  FADD.FTZ R198, R191, R198 ;  /* 0x000000c6bfc67221 */ /* 0x000fc40000010000 */
[----:B------:R-:W-:Y:S02]  /*ca50*/  FADD.FTZ R196, R196, R197 ;  /* 0x000000c5c4c47221 */ /* 0x000fe40000010000 */
[----:B------:R-:W-:Y:S02]  /*ca60*/  FADD.FTZ R199, R199, R198 ;  /* 0x000000c6c7c77221 */ /* 0x000fe40000010000 */
[----:B-----5:R-:W-:Y:S01]  /*ca70*/  HMMA.16816.F32 R156, R28, R24, R156 ;  /* 0x000000181c9c723c */ /* 0x020fe2000000189c */
        /* <DEDUP_REMOVED lines=31> */
[C---:B------:R-:W-:Y:S01]  /*cc70*/  HMMA.16816.F32 R160, R28.reuse, R24, R160 ;  /* 0x000000181ca0723c */ /* 0x040fe200000018a0 */
[----:B------:R1:W-:Y:S04]  /*cc80*/  MUFU.EX2 R169, R13 ;  /* 0x0000000d00a97308 */ /* 0x0003e80000000800 */
[----:B------:R-:W-:Y:S03]  /*cc90*/  MUFU.EX2 R65, R173 ;  /* 0x000000ad00417308 */ /* 0x000fe60000000800 */
[C---:B------:R-:W-:Y:S01]  /*cca0*/  HMMA.16816.F32 R148, R28.reuse, R26, R148 ;  /* 0x0000001a1c94723c */ /* 0x040fe20000001894 */
[----:B------:R-:W2:Y:S01]  /*ccb0*/  LDSM.16.MT88.4 R24, [R218+0x9c00] ;  /* 0x009c0000da18783b */ /* 0x000ea20000004200 */
[----:B------:R-:W3:Y:S06]  /*ccc0*/  MUFU.EX2 R172, R172 ;  /* 0x000000ac00ac7308 */ /* 0x000eec0000000800 */
[C---:B------:R-:W-:Y:S08]  /*ccd0*/  HMMA.16816.F32 R68, R28.reuse, R20, R68 ;  /* 0x000000141c44723c */ /* 0x040ff00000001844 */
[C---:B------:R-:W-:Y:S01]  /*cce0*/  HMMA.16816.F32 R80, R28.reuse, R22, R80 ;  /* 0x000000161c50723c */ /* 0x040fe20000001850 */
[----:B------:R-:W4:Y:S07]  /*ccf0*/  LDSM.16.MT88.4 R20, [R47+0xc00] ;  /* 0x000c00002f14783b */ /* 0x000f2e0000004200 */
[C---:B------:R-:W-:Y:S08]  /*cd00*/  HMMA.16816.F32 R84, R28.reuse, R16, R84 ;  /* 0x000000101c54723c */ /* 0x040ff00000001854 */
[C---:B------:R-:W-:Y:S01]  /*cd10*/  HMMA.16816.F32 R96, R28.reuse, R18, R96 ;  /* 0x000000121c60723c */ /* 0x040fe20000001860 */
[----:B------:R-:W5:Y:S07]  /*cd20*/  LDSM.16.MT88.4 R16, [R218+0xac00] ;  /* 0x00ac0000da10783b */ /* 0x000f6e0000004200 */
[C---:B------:R-:W-:Y:S01]  /*cd30*/  HMMA.16816.F32 R112, R28.reuse, R14, R112 ;  /* 0x0000000e1c70723c */ /* 0x040fe20000001870 */
[----:B-1----:R-:W1:Y:S07]  /*cd40*/  LDSM.16.MT88.4 R12, [R47+0x1c00] ;  /* 0x001c00002f0c783b */ /* 0x002e6e0000004200 */
        /* <DEDUP_REMOVED lines=55> */
.L_x_108:
[----:B------:R-:W-:Y:S01]  /*d0c0*/  UISETP.GE.AND UP0, UPT, UR6, URZ, UPT ;  /* 0x000000ff0600728c */ /* 0x000fe2000bf06270 */
[----:B------:R-:W1:Y:S08]  /*d0d0*/  LDCU.64 UR10, c[0x0][0x358] ;  /* 0x00006b00ff0a77ac */ /* 0x000e700008000a00 */
[----:B------:R-:W-:Y:S05]  /*d0e0*/  BRA.U !UP0, `(.L_x_117) ;  /* 0x0000003108587547 */ /* 0x000fea000b800000 */
[----:B------:R-:W2:Y:S01]  /*d0f0*/  S2UR UR5, SR_CgaCtaId ;  /* 0x00000000000579c3 */ /* 0x000ea20000008800 */
[----:B------:R-:W3:Y:S01]  /*d100*/  S2R R217, SR_TID.X ;  /* 0x0000000000d97919 */ /* 0x000ee20000002100 */
[----:B------:R-:W4:Y:S01]  /*d110*/  LDCU UR16, c[0x0][0x440] ;  /* 0x00008800ff1077ac */ /* 0x000f220008000800 */
[----:B------:R-:W-:Y:S01]  /*d120*/  IMAD.MOV.U32 R2, RZ, RZ, R165 ;  /* 0x000000ffff027224 */ /* 0x000fe200078e00a5 */
[----:B------:R-:W-:Y:S01]  /*d130*/  MOV R169, R166 ;  /* 0x000000a600a97202 */ /* 0x000fe20000000f00 */
[----:B------:R-:W-:Y:S01]  /*d140*/  IMAD.MOV.U32 R0, RZ, RZ, R167 ;  /* 0x000000ffff007224 */ /* 0x000fe200078e00a7 */
[----:B------:R-:W5:Y:S01]  /*d150*/  LDCU UR13, c[0x0][0x440] ;  /* 0x00008800ff0d77ac */ /* 0x000f620008000800 */
[----:B------:R-:W-:Y:S01]  /*d160*/  MOV R3, R168 ;  /* 0x000000a800037202 */ /* 0x000fe20000000f00 */
[C---:B------:R-:W-:Y:S01]  /*d170*/  VIADD R232, R218.reuse, 0x9020 ;  /* 0x00009020dae87836 */ /* 0x040fe20000000000 */
[----:B------:R-:W-:Y:S01]  /*d180*/  MOV R216, 0x20 ;  /* 0x0000002000d87802 */ /* 0x000fe20000000f00 */
[----:B------:R-:W-:Y:S01]  /*d190*/  VIADD R231, R218, 0x9000 ;  /* 0x00009000dae77836 */ /* 0x000fe20000000000 */
[----:B------:R-:W-:Y:S01]  /*d1a0*/  UMOV UR15, 0x400 ;  /* 0x00000400000f7882 */ /* 0x000fe20000000000 */
[----:B------:R-:W1:Y:S01]  /*d1b0*/  LDCU UR4, c[0x0][0x45c] ;  /* 0x00008b80ff0477ac */ /* 0x000e620008000800 */
[----:B------:R-:W1:Y:S01]  /*d1c0*/  LDCU.64 UR8, c[0x0][0x3c0] ;  /* 0x00007800ff0877ac */ /* 0x000e620008000a00 */
[----:B----4-:R-:W-:-:S02]  /*d1d0*/  ISETP.GE.AND P5, PT, R225, UR16, PT ;  /* 0x00000010e1007c0c */ /* 0x010fc4000bfa6270 */
[----:B-----5:R-:W-:Y:S01]  /*d1e0*/  ISETP.GE.AND P4, PT, R224, UR13, PT ;  /* 0x0000000de0007c0c */ /* 0x020fe2000bf86270 */
[----:B--2---:R-:W-:Y:S01]  /*d1f0*/  ULEA UR5, UR5, UR15, 0x18 ;  /* 0x0000000f05057291 */ /* 0x004fe2000f8ec0ff */
[----:B------:R-:W-:Y:S11]  /*d200*/  BRA `(.L_x_118) ;  /* 0x0000000000d07947 */ /* 0x000ff60003800000 */
.L_x_120:
[----:B------:R-:W1:Y:S01]  /*d210*/  LDC.64 R164, c[0x0][0x3b8] ;  /* 0x0000ee00ffa47b82 */ /* 0x000e620000000a00 */
[----:B------:R-:W-:Y:S01]  /*d220*/  UIADD3 UR15, UPT, UPT, UR6, -0x1, URZ ;  /* 0xffffffff060f7890 */ /* 0x000fe2000fffe0ff */
[----:B------:R-:W-:Y:S05]  /*d230*/  IMAD.SHL.U32 R225, R217, 0x8, RZ ;  /* 0x00000008d9e17824 */ /* 0x000fea00078e00ff */
[----:B------:R-:W-:Y:S04]  /*d240*/  LOP3.LUT R225, R225, 0x18, RZ, 0xc0, !PT ;  /* 0x00000018e1e17812 */ /* 0x000fe800078ec0ff */
[----:B------:R-:W-:Y:S01]  /*d250*/  LOP3.LUT R223, R225, 0x40, RZ, 0xfc, !PT ;  /* 0x00000040e1df7812 */ /* 0x000fe200078efcff */
[----:B-1----:R-:W-:Y:S04]  /*d260*/  IMAD.WIDE.U32 R172, R164, UR15, RZ ;  /* 0x0000000fa4ac7c25 */ /* 0x002fe8000f8e00ff */
[----:B------:R-:W-:Y:S02]  /*d270*/  IMAD R166, R165, UR15, R173 ;  /* 0x0000000fa5a67c24 */ /* 0x000fe4000f8e02ad */
[C---:B------:R-:W-:Y:S03]  /*d280*/  IMAD.SHL.U32 R167, R172.reuse, 0x40, RZ ;  /* 0x00000040aca77824 */ /* 0x040fe600078e00ff */
[----:B------:R-:W-:Y:S02]  /*d290*/  SHF.L.U64.HI R166, R172, 0x6, R166 ;  /* 0x00000006aca67819 */ /* 0x000fe400000102a6 */
[C---:B------:R-:W-:Y:S02]  /*d2a0*/  LEA R170, P1, R164.reuse, R167, 0x5 ;  /* 0x000000a7a4aa7211 */ /* 0x040fe400078228ff */
[CC--:B------:R-:W-:Y:S02]  /*d2b0*/  @!P5 LEA R168, P6, R167.reuse, R229.reuse, 0x1 ;  /* 0x000000e5a7a8d211 */ /* 0x0c0fe400078c08ff */
[----:B------:R-:W-:Y:S02]  /*d2c0*/  LEA.HI.X R175, R164, R166, R165, 0x5, P1 ;  /* 0x000000a6a4af7211 */ /* 0x000fe400008f2ca5 */
[CC--:B------:R-:W-:Y:S01]  /*d2d0*/  @!P5 LEA.HI.X R165, R167.reuse, R228.reuse, R166, 0x1, P6 ;  /* 0x000000e4a7a5d211 */ /* 0x0c0fe200030f0ca6 */
[----:B------:R-:W-:Y:S01]  /*d2e0*/  @!P5 IMAD.MOV.U32 R164, RZ, RZ, R168 ;  /* 0x000000ffffa4d224 */ /* 0x000fe200078e00a8 */
[CC--:B------:R-:W-:Y:S02]  /*d2f0*/  @!P4 LEA R172, P2, R167.reuse, R229.reuse, 0x1 ;  /* 0x000000e5a7acc211 */ /* 0x0c0fe400078408ff */
[CC--:B------:R-:W-:Y:S02]  /*d300*/  @!P3 LEA R176, P1, R167.reuse, R229.reuse, 0x1 ;  /* 0x000000e5a7b0b211 */ /* 0x0c0fe400078208ff */
[----:B------:R-:W-:Y:S01]  /*d310*/  @!PT LDS RZ, [RZ] ;  /* 0x00000000fffff984 */ /* 0x000fe20000000800 */
[----:B------:R-:W-:Y:S01]  /*d320*/  @!PT LDS RZ, [RZ] ;  /* 0x00000000fffff984 */ /* 0x000fe20000000800 */
[----:B------:R-:W-:Y:S01]  /*d330*/  @!PT LDS RZ, [RZ] ;  /* 0x00000000fffff984 */ /* 0x000fe20000000800 */
[----:B------:R1:W-:Y:S01]  /*d340*/  @!P5 LDGSTS.E.BYPASS.LTC128B.128 [R230+0x6000], desc[UR10][R164.64] ;  /* 0x06000000a4e6dfae */ /* 0x0003e2000b981a0a */
[CCC-:B------:R-:W-:Y:S02]  /*d350*/  @!P4 LEA.HI.X R173, R167.reuse, R228.reuse, R166.reuse, 0x1, P2 ;  /* 0x000000e4a7adc211 */ /* 0x1c0fe400010f0ca6 */
[-C--:B------:R-:W-:Y:S01]  /*d360*/  @!P3 LEA.HI.X R177, R167, R228.reuse, R166, 0x1, P1 ;  /* 0x000000e4a7b1b211 */ /* 0x080fe200008f0ca6 */
[----:B------:R1:W-:Y:S01]  /*d370*/  @P5 STS.128 [R230+0x6000], RZ ;  /* 0x006000ffe6005388 */ /* 0x0003e20000000c00 */
[C---:B------:R-:W-:Y:S03]  /*d380*/  LEA R174, P6, R170.reuse, R229, 0x1 ;  /* 0x000000e5aaae7211 */ /* 0x040fe600078c08ff */
[----:B------:R-:W-:Y:S01]  /*d390*/  @!PT LDS RZ, [RZ] ;  /* 0x00000000fffff984 */ /* 0x000fe20000000800 */
[----:B------:R-:W-:Y:S01]  /*d3a0*/  @!PT LDS RZ, [RZ] ;  /* 0x00000000fffff984 */ /* 0x000fe20000000800 */
[----:B------:R-:W-:Y:S01]  /*d3b0*/  @!PT LDS RZ, [RZ] ;  /* 0x00000000fffff984 */ /* 0x000fe20000000800 */
[----:B------:R1:W-:Y:S01]  /*d3c0*/  @!P4 LDGSTS.E.BYPASS.LTC128B.128 [R230+0x7000], desc[UR10][R172.64+0x40] ;  /* 0x07000040ace6cfae */ /* 0x0003e2000b981a0a */
[----:B------:R-:W-:Y:S03]  /*d3d0*/  LEA.HI.X R175, R170, R228, R175, 0x1, P6 ;  /* 0x000000e4aaaf7211 */ /* 0x000fe600030f0caf */
        /* <DEDUP_REMOVED lines=21> */
[----:B------:R-:W0:Y:S01]  /*d530*/  LDGDEPBAR ;  /* 0x00000000000079af */ /* 0x000e220000000000 */
[----:B------:R-:W-:Y:S05]  /*d540*/  BRA `(.L_x_119) ;  /* 0x0000000c00987947 */ /* 0x000fea0003800000 */
.L_x_118:
[----:B------:R-:W-:Y:S04]  /*d550*/  DEPBAR.LE SB0, 0x0 ;  /* 0x000080000000791a */ /* 0x000fe80000000000 */
[----:B------:R-:W-:Y:S01]  /*d560*/  BAR.SYNC.DEFER_BLOCKING 0x0 ;  /* 0x0000000000007b1d */ /* 0x000fe20000010000 */
[----:B-1----:R-:W-:Y:S01]  /*d570*/  UIMAD.WIDE.U32 UR20, UR6, UR8, URZ ;  /* 0x00000008061472a5 */ /* 0x002fe2000f8e00ff */
[----:B------:R-:W-:Y:S01]  /*d580*/  ISETP.GE.AND P3, PT, R223, UR13, PT ;  /* 0x0000000ddf007c0c */ /* 0x000fe2000bf66270 */
[C---:B---3--:R-:W-:Y:S02]  /*d590*/  IMAD.SHL.U32 R221, R217.reuse, 0x10, RZ ;  /* 0x00000010d9dd7824 */ /* 0x048fe400078e00ff */
[----:B------:R-:W-:Y:S01]  /*d5a0*/  UIMAD UR15, UR6, UR9, UR21 ;  /* 0x00000009060f72a4 */ /* 0x000fe2000f8e0215 */
[----:B------:R-:W-:Y:S01]  /*d5b0*/  IMAD.SHL.U32 R220, R217, 0x4, RZ ;  /* 0x00000004d9dc7824 */ /* 0x000fe200078e00ff */
[----:B------:R-:W-:Y:S01]  /*d5c0*/  ULEA UR16, UP0, UR20, UR12, 0x6 ;  /* 0x0000000c14107291 */ /* 0x000fe2000f8030ff */
[----:B------:R-:W-:Y:S01]  /*d5d0*/  IMAD.U32 R214, RZ, RZ, UR20 ;  /* 0x00000014ffd67e24 */ /* 0x000fe2000f8e00ff */
[----:B------:R-:W-:Y:S01]  /*d5e0*/  LOP3.LUT R167, R221, 0x100, RZ, 0xc0, !PT ;  /* 0x00000100dda77812 */ /* 0x000fe200078ec0ff */
[----:B------:R-:W-:Y:S01]  /*d5f0*/  IMAD.SHL.U32 R164, R217, 0x20, RZ ;  /* 0x00000020d9a47824 */ /* 0x000fe200078e00ff */
[----:B------:R-:W-:Y:S01]  /*d600*/  LOP3.LUT R165, R220, 0x18, RZ, 0xc0, !PT ;  /* 0x00000018dca57812 */ /* 0x000fe200078ec0ff */
[----:B------:R-:W-:Y:S01]  /*d610*/  IMAD.U32 R171, RZ, RZ, UR15 ;  /* 0x0000000fffab7e24 */ /* 0x000fe2000f8e00ff */
[CC--:B------:R-:W-:Y:S01]  /*d620*/  LEA R212, P0, R214.reuse, R227.reuse, 0x7 ;  /* 0x000000e3d6d47211 */ /* 0x0c0fe200078038ff */
[----:B------:R-:W-:Y:S01]  /*d630*/  ULEA.HI.X UR15, UR20, UR7, UR15, 0x6, UP0 ;  /* 0x00000007140f7291 */ /* 0x000fe200080f340f */
[--C-:B------:R-:W-:Y:S01]  /*d640*/  LOP3.LUT R166, R167, 0x20, R164.reuse, 0xf8, !PT ;  /* 0x00000020a7a67812 */ /* 0x100fe200078ef8a4 */
[----:B------:R-:W-:Y:S01]  /*d650*/  IMAD.U32 R215, RZ, RZ, UR21 ;  /* 0x00000015ffd77e24 */ /* 0x000fe2000f8e00ff */
[-C--:B------:R-:W-:Y:S01]  /*d660*/  LEA.HI.X R213, R214, R226.reuse, R171, 0x7, P0 ;  /* 0x000000e2d6d57211 */ /* 0x080fe200000f3cab */
[----:B------:R-:W-:Y:S01]  /*d670*/  IMAD.U32 R214, RZ, RZ, UR16 ;  /* 0x00000010ffd67e24 */ /* 0x000fe2000f8e00ff */
[----:B------:R-:W-:Y:S01]  /*d680*/  LOP3.LUT R165, R165, 0xc0, R164, 0xf8, !PT ;  /* 0x000000c0a5a57812 */ /* 0x000fe200078ef8a4 */
[----:B------:R-:W-:Y:S01]  /*d690*/  IMAD.U32 R171, RZ, RZ, UR15 ;  /* 0x0000000fffab7e24 */ /* 0x000fe2000f8e00ff */
[----:B------:R-:W-:Y:S01]  /*d6a0*/  LOP3.LUT R164, R217, 0x8, RZ, 0xc0, !PT ;  /* 0x00000008d9a47812 */ /* 0x000fe200078ec0ff */
[----:B------:R-:W-:Y:S01]  /*d6b0*/  UISETP.NE.AND UP0, UPT, UR6, URZ, UPT ;  /* 0x000000ff0600728c */ /* 0x000fe2000bf05270 */
[----:B------:R-:W-:Y:S01]  /*d6c0*/  LEA R238, P0, R214, R227, 0x1 ;  /* 0x000000e3d6ee7211 */ /* 0x000fe200078008ff */
[----:B------:R-:W-:Y:S01]  /*d6d0*/  @!PT LDS RZ, [RZ] ;  /* 0x00000000fffff984 */ /* 0x000fe20000000800 */
[----:B------:R-:W-:Y:S01]  /*d6e0*/  @!PT LDS RZ, [RZ] ;  /* 0x00000000fffff984 */ /* 0x000fe20000000800 */
[----:B------:R-:W-:Y:S01]  /*d6f0*/  @!PT LDS RZ, [RZ] ;  /* 0x00000000fffff984 */ /* 0x000fe20000000800 */
[----:B------:R-:W-:Y:S01]  /*d700*/  @!P5 LDGSTS.E.BYPASS.LTC128B.128 [R230+0x9000], desc[UR10][R212.64] ;  /* 0x09000000d4e6dfae */ /* 0x000fe2000b981a0a */
[----:B------:R-:W-:Y:S02]  /*d710*/  LOP3.LUT R164, R166, R165, R164, 0xf6, !PT ;  /* 0x000000a5a6a47212 */ /* 0x000fe400078ef6a4 */
[----:B------:R-:W-:Y:S03]  /*d720*/  LEA.HI.X R239, R214, R226, R171, 0x1, P0 ;  /* 0x000000e2d6ef7211 */ /* 0x000fe600000f0cab */
[----:B------:R-:W-:Y:S01]  /*d730*/  @P5 STS.128 [R230+0x9000], RZ ;  /* 0x009000ffe6005388 */ /* 0x000fe20000000c00 */
[----:B------:R-:W-:Y:S02]  /*d740*/  ISETP.GE.AND P5, PT, R225, UR13, PT ;  /* 0x0000000de1007c0c */ /* 0x000fe4000bfa6270 */
[----:B------:R-:W-:Y:S03]  /*d750*/  LEA R222, R164, UR5, 0x1 ;  /* 0x00000005a4de7c11 */ /* 0x000fe6000f8e08ff */
[----:B------:R-:W-:Y:S01]  /*d760*/  @!PT LDS RZ, [RZ] ;  /* 0x00000000fffff984 */ /* 0x000fe20000000800 */
[----:B------:R-:W-:Y:S01]  /*d770*/  @!PT LDS RZ, [RZ] ;  /* 0x00000000fffff984 */ /* 0x000fe20000000800 */
[----:B------:R-:W-:Y:S01]  /*d780*/  @!PT LDS RZ, [RZ] ;  /* 0x00000000fffff984 */ /* 0x000fe20000000800 */
[----:B------:R-:W-:Y:S01]  /*d790*/  @!P4 LDGSTS.E.BYPASS.LTC128B.128 [R230+0xa000], desc[UR10][R212.64+0x40] ;  /* 0x0a000040d4e6cfae */ /* 0x000fe2000b981a0a */
[----:B------:R-:W-:Y:S05]  /*d7a0*/  LOP3.LUT P0, RZ, R217, 0x4, RZ, 0xc0, !PT ;  /* 0x00000004d9ff7812 */ /* 0x000fea000780c0ff */
[----:B------:R-:W-:Y:S01]  /*d7b0*/  @P4 STS.128 [R230+0xa000], RZ ;  /* 0x00a000ffe6004388 */ /* 0x000fe20000000c00 */
[----:B------:R-:W-:Y:S05]  /*d7c0*/  SEL R188, R216, 0xffffffe0, !P0 ;  /* 0xffffffe0d8bc7807 */ /* 0x000fea0004000000 */
[----:B------:R-:W-:Y:S01]  /*d7d0*/  @!PT LDS RZ, [RZ] ;  /* 0x00000000fffff984 */ /* 0x000fe20000000800 */
[----:B------:R-:W-:Y:S01]  /*d7e0*/  @!PT LDS RZ, [RZ] ;  /* 0x00000000fffff984 */ /* 0x000fe20000000800 */
[----:B------:R-:W-:Y:S01]  /*d7f0*/  @!PT LDS RZ, [RZ] ;  /* 0x00000000fffff984 */ /* 0x000fe20000000800 */
[----:B------:R1:W-:Y:S01]  /*d800*/  @!P3 LDGSTS.E.BYPASS.LTC128B.128 [R230+0xb000], desc[UR10][R212.64+0x80] ;  /* 0x0b000080d4e6bfae */ /* 0x0003e2000b981a0a */
[----:B------:R-:W-:Y:S05]  /*d810*/  IMAD.IADD R170, R219, 0x1, R188 ;  /* 0x00000001dbaa7824 */ /* 0x000fea00078e02bc */
[----:B------:R-:W-:Y:S01]  /*d820*/  @P3 STS.128 [R230+0xb000], RZ ;  /* 0x00b000ffe6003388 */ /* 0x000fe20000000c00 */
[----:B------:R-:W-:Y:S05]  /*d830*/  IMAD.IADD R168, R188, 0x1, R222 ;  /* 0x00000001bca87824 */ /* 0x000fea00078e02de */
[----:B------:R-:W-:Y:S01]  /*d840*/  @!PT LDS RZ, [RZ] ;  /* 0x00000000fffff984 */ /* 0x000fe20000000800 */
[----:B------:R-:W-:Y:S01]  /*d850*/  @!PT LDS RZ, [RZ] ;  /* 0x00000000fffff984 */ /* 0x000fe20000000800 */
[----:B------:R-:W-:Y:S01]  /*d860*/  @!PT LDS RZ, [RZ] ;  /* 0x00000000fffff984 */ /* 0x000fe20000000800 */
[----:B------:R2:W-:Y:S06]  /*d870*/  @!P5 LDGSTS.E.BYPASS.LTC128B.128 [R230+0x9800], desc[UR10][R238.64] ;  /* 0x09800000eee6dfae */ /* 0x0005ec000b981a0a */
[----:B------:R-:W-:Y:S06]  /*d880*/  @P5 STS.128 [R230+0x9800], RZ ;  /* 0x009800ffe6005388 */ /* 0x000fec0000000c00 */
        /* <DEDUP_REMOVED lines=10> */
[----:B------:R-:W-:Y:S06]  /*d930*/  LDSM.16.M88.4 R164, [R219] ;  /* 0x00000000dba4783b */ /* 0x000fec0000000200 */
[----:B------:R-:W3:Y:S06]  /*d940*/  LDSM.16.M88.4 R172, [R222+0x6000] ;  /* 0x00600000deac783b */ /* 0x000eec0000000200 */
[----:B------:R-:W4:Y:S06]  /*d950*/  LDSM.16.M88.4 R176, [R219+0x1000] ;  /* 0x00100000dbb0783b */ /* 0x000f2c0000000200 */
[----:B------:R-:W5:Y:S06]  /*d960*/  LDSM.16.M88.4 R180, [R222+0x6400] ;  /* 0x00640000deb4783b */ /* 0x000f6c0000000200 */
[----:B------:R-:W0:Y:S06]  /*d970*/  LDGDEPBAR ;  /* 0x00000000000079af */ /* 0x000e2c0000000000 */
[----:B------:R-:W2:Y:S06]  /*d980*/  LDSM.16.M88.4 R184, [R222+0x6800] ;  /* 0x00680000deb8783b */ /* 0x000eac0000000200 */
[----:B------:R-:W2:Y:S06]  /*d990*/  LDSM.16.M88.4 R188, [R222+0x6c00] ;  /* 0x006c0000debc783b */ /* 0x000eac0000000200 */
[----:B------:R-:W-:Y:S01]  /*d9a0*/  LDSM.16.M88.4 R192, [R170] ;  /* 0x00000000aac0783b */ /* 0x000fe20000000200 */
[-C--:B---3--:R-:W-:Y:S05]  /*d9b0*/  HMMA.16816.F32 R4, R164, R172.reuse, RZ ;  /* 0x000000aca404723c */ /* 0x088fea00000018ff */
[----:B------:R-:W3:Y:S06]  /*d9c0*/  LDSM.16.M88.4 R196, [R168+0x6000] ;  /* 0x00600000a8c4783b */ /* 0x000eec0000000200 */
[----:B------:R-:W3:Y:S01]  /*d9d0*/  LDSM.16.M88.4 R200, [R170+0x1000] ;  /* 0x00100000aac8783b */ /* 0x000ee20000000200 */
[C---:B----4-:R-:W-:Y:S05]  /*d9e0*/  HMMA.16816.F32 R8, R176.reuse, R172, RZ ;  /* 0x000000acb008723c */ /* 0x050fea00000018ff */
[----:B------:R-:W4:Y:S03]  /*d9f0*/  LDSM.16.M88.4 R204, [R168+0x6400] ;  /* 0x00640000a8cc783b */ /* 0x000f260000000200 */
[-C--:B------:R-:W-:Y:S03]  /*da00*/  HMMA.16816.F32 R12, R176, R174.reuse, RZ ;  /* 0x000000aeb00c723c */ /* 0x080fe600000018ff */
[----:B------:R-:W4:Y:S05]  /*da10*/  LDSM.16.M88.4 R208, [R168+0x6800] ;  /* 0x00680000a8d0783b */ /* 0x000f2a0000000200 */
[C---:B------:R-:W-:Y:S01]  /*da20*/  HMMA.16816.F32 R16, R164.reuse, R174, RZ ;  /* 0x000000aea410723c */ /* 0x040fe200000018ff */
[----:B------:R-:W4:Y:S06]  /*da30*/  LDSM.16.M88.4 R172, [R168+0x6c00] ;  /* 0x006c0000a8ac783b */ /* 0x000f2c0000000200 */
[----:B-1----:R-:W-:Y:S01]  /*da40*/  LDSM.16.M88.4 R212, [R168+0x7400] ;  /* 0x00740000a8d4783b */ /* 0x002fe20000000200 */
[-C--:B-----5:R-:W-:Y:S08]  /*da50*/  HMMA.16816.F32 R20, R164, R180.reuse, RZ ;  /* 0x000000b4a414723c */ /* 0x0a0ff000000018ff */
[C---:B------:R-:W-:Y:S08]  /*da60*/  HMMA.16816.F32 R24, R176.reuse, R180, RZ ;  /* 0x000000b4b018723c */ /* 0x040ff000000018ff */
[-C--:B------:R-:W-:Y:S08]  /*da70*/  HMMA.16816.F32 R28, R176, R182.reuse, RZ ;  /* 0x000000b6b01c723c */ /* 0x080ff000000018ff */
[C---:B------:R-:W-:Y:S01]  /*da80*/  HMMA.16816.F32 R32, R164.reuse, R182, RZ ;  /* 0x000000b6a420723c */ /* 0x040fe200000018ff */
[----:B------:R-:W-:Y:S07]  /*da90*/  LDSM.16.M88.4 R180, [R219+0x3000] ;  /* 0x00300000dbb4783b */ /* 0x000fee0000000200 */
[-C--:B--2---:R-:W-:Y:S08]  /*daa0*/  HMMA.16816.F32 R36, R164, R184.reuse, RZ ;  /* 0x000000b8a424723c */ /* 0x084ff000000018ff */
        /* <DEDUP_REMOVED lines=9> */
[----:B------:R-:W1:Y:S06]  /*db40*/  LDSM.16.M88.4 R164, [R219+0x2000] ;  /* 0x00200000dba4783b */ /* 0x000e6c0000000200 */
[----:B------:R-:W2:Y:S01]  /*db50*/  LDSM.16.M88.4 R188, [R222+0x7800] ;  /* 0x00780000debc783b */ /* 0x000ea20000000200 */
[-C--:B---3--:R-:W-:Y:S08]  /*db60*/  HMMA.16816.F32 R4, R192, R196.reuse, R4 ;  /* 0x000000c4c004723c */ /* 0x088ff00000001804 */
[C---:B------:R-:W-:Y:S08]  /*db70*/  HMMA.16816.F32 R8, R200.reuse, R196, R8 ;  /* 0x000000c4c808723c */ /* 0x040ff00000001808 */
[-C--:B------:R-:W-:Y:S08]  /*db80*/  HMMA.16816.F32 R12, R200, R198.reuse, R12 ;  /* 0x000000c6c80c723c */ /* 0x080ff0000000180c */
[C---:B------:R-:W-:Y:S01]  /*db90*/  HMMA.16816.F32 R16, R192.reuse, R198, R16 ;  /* 0x000000c6c010723c */ /* 0x040fe20000001810 */
[----:B------:R-:W3:Y:S07]  /*dba0*/  LDSM.16.M88.4 R196, [R222+0x7c00] ;  /* 0x007c0000dec4783b */ /* 0x000eee0000000200 */
[-C--:B----4-:R-:W-:Y:S08]  /*dbb0*/  HMMA.16816.F32 R20, R192, R204.reuse, R20 ;  /* 0x000000ccc014723c */ /* 0x090ff00000001814 */
        /* <DEDUP_REMOVED lines=14> */
[----:B------:R-:W5:Y:S06]  /*dca0*/  LDSM.16.M88.4 R172, [R168+0x7800] ;  /* 0x00780000a8ac783b */ /* 0x000f6c0000000200 */
[----:B------:R-:W-:Y:S01]  /*dcb0*/  LDSM.16.M88.4 R192, [R222+0x8c00] ;  /* 0x008c0000dec0783b */ /* 0x000fe20000000200 */
[-C--:B-1----:R-:W-:Y:S08]  /*dcc0*/  HMMA.16816.F32 R4, R164, R176.reuse, R4 ;  /* 0x000000b0a404723c */ /* 0x082ff00000001804 */
        /* <DEDUP_REMOVED lines=19> */
[----:B------:R-:W2:Y:S06]  /*de00*/  LDSM.16.M88.4 R164, [R219+0x4000] ;  /* 0x00400000dba4783b */ /* 0x000eac0000000200 */
[----:B------:R-:W-:Y:S01]  /*de10*/  LDSM.16.M88.4 R196, [R170+0x4000] ;  /* 0x00400000aac4783b */ /* 0x000fe20000000200 */
        /* <DEDUP_REMOVED lines=20> */
[----:B------:R-:W4:Y:S06]  /*df60*/  LDSM.16.M88.4 R176, [R168+0x8400] ;  /* 0x00840000a8b0783b */ /* 0x000f2c0000000200 */
[----:B------:R-:W5:Y:S01]  /*df70*/  LDSM.16.M88.4 R200, [R168+0x8800] ;  /* 0x00880000a8c8783b */ /* 0x000f620000000200 */
[-C--:B--2---:R-:W-:Y:S01]  /*df80*/  HMMA.16816.F32 R4, R164, R180.reuse, R4 ;  /* 0x000000b4a404723c */ /* 0x084fe20000001804 */
[----:B------:R-:W-:Y:S04]  /*df90*/  DEPBAR.LE SB0, 0x0 ;  /* 0x000080000000791a */ /* 0x000fe80000000000 */
[----:B------:R-:W-:Y:S03]  /*dfa0*/  BAR.SYNC.DEFER_BLOCKING 0x0 ;  /* 0x0000000000007b1d */ /* 0x000fe60000010000 */
        /* <DEDUP_REMOVED lines=26> */
[-C--:B-----5:R-:W-:Y:S03]  /*e150*/  HMMA.16816.F32 R36, R196, R200.reuse, R36 ;  /* 0x000000c8c424723c */ /* 0x0a0fe60000001824 */
        /* <DEDUP_REMOVED lines=36> */
[----:B------:R-:W-:Y:S06]  /*e3a0*/  BRA.U.ANY UP0, `(.L_x_120) ;  /* 0xffffffed00987547 */ /* 0x000fec000b93ffff */
.L_x_119:
[----:B------:R-:W-:Y:S01]  /*e3b0*/  SHFL.BFLY PT, R167, R214, 0x2, 0x1f ;  /* 0x0c401f00d6a77f89 */ /* 0x000fe200000e0000 */
[----:B------:R-:W-:Y:S02]  /*e3c0*/  UISETP.NE.AND UP0, UPT, UR6, URZ, UPT ;  /* 0x000000ff0600728c */ /* 0x000fe4000bf05270 */
[----:B------:R-:W-:Y:S05]  /*e3d0*/  UIADD3 UR6, UPT, UPT, UR6, -0x1, URZ ;  /* 0xffffffff06067890 */ /* 0x000fea000fffe0ff */
[----:B------:R-:W-:Y:S08]  /*e3e0*/  SHFL.BFLY PT, R166, R213, 0x2, 0x1f ;  /* 0x0c401f00d5a67f89 */ /* 0x000ff000000e0000 */
[----:B-1----:R-:W-:Y:S08]  /*e3f0*/  SHFL.BFLY PT, R165, R212, 0x2, 0x1f ;  /* 0x0c401f00d4a57f89 */ /* 0x002ff000000e0000 */
[----:B------:R-:W1:Y:S02]  /*e400*/  SHFL.BFLY PT, R164, R171, 0x2, 0x1f ;  /* 0x0c401f00aba47f89 */ /* 0x000e6400000e0000 */
[----:B-1----:R-:W-:Y:S02]  /*e410*/  FMNMX.FTZ R170, R171, R164, !PT ;  /* 0x000000a4abaa7209 */ /* 0x002fe40007810000 */
[----:B------:R-:W-:Y:S02]  /*e420*/  FMNMX.FTZ R174, R214, R167, !PT ;  /* 0x000000a7d6ae7209 */ /* 0x000fe40007810000 */
        /* <DEDUP_REMOVED lines=288> */
[----:B------:R-:W-:Y:S01]  /*f630*/  FFMA.FTZ R57, R57, UR4, -R195 ;  /* 0x0000000439397c23 */ /* 0x000fe200080108c3 */
[----:B---3--:R-:W-:Y:S06]  /*f640*/  F2FP.F16.F32.PACK_AB R139, R202, R205 ;  /* 0x000000cdca8b723e */ /* 0x008fec00000000ff */
[----:B------:R-:W-:Y:S01]  /*f650*/  MUFU.EX2 R239, R239 ;  /* 0x000000ef00ef7308 */ /* 0x000fe20000000800 */
[--C-:B------:R-:W-:Y:S01]  /*f660*/  FFMA.FTZ R58, R58, UR4, -R194.reuse ;  /* 0x000000043a3a7c23 */ /* 0x100fe200080108c2 */
[----:B------:R-:W-:Y:S01]  /*f670*/  FFMA.FTZ R59, R59, UR4, -R194 ;  /* 0x000000043b3b7c23 */ /* 0x000fe200080108c2 */
[-C--:B------:R-:W-:Y:S07]  /*f680*/  HMMA.16816.F32 R4, R28, R144.reuse, R4 ;  /* 0x000000901c04723c */ /* 0x080fee0000001804 */
[----:B------:R-:W1:Y:S10]  /*f690*/  MUFU.EX2 R222, R222 ;  /* 0x000000de00de7308 */ /* 0x000e740000000800 */
[----:B------:R-:W-:Y:S01]  /*f6a0*/  MUFU.EX2 R240, R240 ;  /* 0x000000f000f07308 */ /* 0x000fe20000000800 */
[----:B--2---:R-:W-:Y:S01]  /*f6b0*/  F2FP.F16.F32.PACK_AB R40, R214, R215 ;  /* 0x000000d7d628723e */ /* 0x004fe200000000ff */
[----:B------:R-:W-:Y:S01]  /*f6c0*/  FFMA.FTZ R181, R164, R237, R181 ;  /* 0x000000eda4b57223 */ /* 0x000fe200000100b5 */
[C---:B------:R-:W-:Y:S07]  /*f6d0*/  HMMA.16816.F32 R8, R136.reuse, R144, R8 ;  /* 0x000000908808723c */ /* 0x040fee0000001808 */
[----:B------:R-:W-:Y:S01]  /*f6e0*/  MUFU.EX2 R245, R245 ;  /* 0x000000f500f57308 */ /* 0x000fe20000000800 */
[----:B------:R-:W-:Y:S09]  /*f6f0*/  FFMA.FTZ R184, R3, R234, R184 ;  /* 0x000000ea03b87223 */ /* 0x000ff200000100b8 */
[----:B------:R-:W-:Y:S01]  /*f700*/  MUFU.EX2 R247, R247 ;  /* 0x000000f700f77308 */ /* 0x000fe20000000800 */
[----:B------:R-:W-:Y:S01]  /*f710*/  FFMA.FTZ R187, R2, R235, R187 ;  /* 0x000000eb02bb7223 */ /* 0x000fe200000100bb */
[----:B-1----:R-:W-:Y:S01]  /*f720*/  F2FP.F16.F32.PACK_AB R41, R222, R239 ;  /* 0x000000efde29723e */ /* 0x002fe200000000ff */
[-C--:B------:R-:W-:Y:S07]  /*f730*/  HMMA.16816.F32 R12, R136, R146.reuse, R12 ;  /* 0x00000092880c723c */ /* 0x080fee000000180c */
[----:B------:R-:W-:Y:S01]  /*f740*/  MUFU.EX2 R66, R66 ;  /* 0x0000004200427308 */ /* 0x000fe20000000800 */
[----:B------:R-:W-:Y:S01]  /*f750*/  MOV R2, R165 ;  /* 0x000000a500027202 */ /* 0x000fe20000000f00 */
[----:B------:R-:W-:Y:S08]  /*f760*/  FFMA.FTZ R189, R0, R233, R189 ;  /* 0x000000e900bd7223 */ /* 0x000ff000000100bd */
[----:B------:R-:W-:Y:S01]  /*f770*/  MUFU.EX2 R197, R197 ;  /* 0x000000c500c57308 */ /* 0x000fe20000000800 */
[----:B------:R-:W-:Y:S01]  /*f780*/  FADD.FTZ R181, R171, R181 ;  /* 0x000000b5abb57221 */ /* 0x000fe20000010000 */
[----:B------:R-:W-:Y:S01]  /*f790*/  FADD.FTZ R3, R170, R184 ;  /* 0x000000b8aa037221 */ /* 0x000fe20000010000 */
        /* <DEDUP_REMOVED lines=51> */
[----:B------:R-:W-:Y:S05]  /*fad0*/  FADD.FTZ R243, R238, R243 ;  /* 0x000000f3eef37221 */ /* 0x000fea0000010000 */
        /* <DEDUP_REMOVED lines=118> */
[----:B------:R-:W-:Y:S11]  /*10240*/  BRA.U UP0, `(.L_x_118) ;  /* 0xffffffd100c07547 */ /* 0x000ff6000b83ffff */
.L_x_117:
[----:B------:R-:W2:Y:S01]  /*10250*/  SHFL.BFLY PT, R2, R237, 0x2, 0x1f ;  /* 0x0c401f00ed027f89 */ /* 0x000ea200000e0000 */
[----:B------:R-:W-:Y:S01]  /*10260*/  SHF.L.U32 R4, R217, 0x1, RZ ;  /* 0x00000001d9047819 */ /* 0x000fe200000006ff */
[----:B------:R-:W-:Y:S01]  /*10270*/  UISETP.NE.AND UP3, UPT, UR18, -0x1, UPT ;  /* 0xffffffff1200788c */ /* 0x000fe2000bf65270 */
[----:B------:R-:W3:Y:S01]  /*10280*/  S2UR UR15, SR_CTAID.Z ;  /* 0x00000000000f79c3 */ /* 0x000ee20000002700 */
[----:B------:R-:W4:Y:S01]  /*10290*/  SHFL.BFLY PT, R3, R234, 0x2, 0x1f ;  /* 0x0c401f00ea037f89 */ /* 0x000f2200000e0000 */
[----:B------:R-:W-:Y:S01]  /*102a0*/  LOP3.LUT R4, R4, 0x6, RZ, 0xc0, !PT ;  /* 0x0000000604047812 */ /* 0x000fe200078ec0ff */
[----:B------:R-:W5:Y:S02]  /*102b0*/  LDCU.U8 UR4, c[0x0][0x549] ;  /* 0x0000a920ff0477ac */ /* 0x000f640008000000 */
[----:B------:R-:W1:Y:S01]  /*102c0*/  SHFL.BFLY PT, R0, R235, 0x2, 0x1f ;  /* 0x0c401f00eb007f89 */ /* 0x000e6200000e0000 */
[----:B------:R-:W-:Y:S01]  /*102d0*/  LOP3.LUT R221, R4, 0x3e00, R221, 0xf8, !PT ;  /* 0x00003e0004dd7812 */ /* 0x000fe200078ef8dd */
[----:B------:R-:W3:Y:S02]  /*102e0*/  LDCU UR8, c[0x0][0x434] ;  /* 0x00008680ff0877ac */ /* 0x000ee40008000800 */
[----:B------:R-:W3:Y:S01]  /*102f0*/  SHFL.BFLY PT, R10, R233, 0x2, 0x1f ;  /* 0x0c401f00e90a7f89 */ /* 0x000ee200000e0000 */
[----:B------:R-:W1:Y:S01]  /*10300*/  @!UP3 LDCU.64 UR6, c[0x0][0x400] ;  /* 0x00008000ff06b7ac */ /* 0x000e620008000a00 */
[----:B------:R-:W3:Y:S01]  /*10310*/  LDCU.U8 UR9, c[0x0][0x548] ;  /* 0x0000a900ff0977ac */ /* 0x000ee20008000000 */
[----:B------:R-:W-:Y:S01]  /*10320*/  UISETP.NE.AND UP2, UPT, UR18, -0x1, UPT ;  /* 0xffffffff1200788c */ /* 0x000fe2000bf45270 */
[----:B--2---:R-:W-:Y:S01]  /*10330*/  FADD.FTZ R2, R2, R237 ;  /* 0x000000ed02027221 */ /* 0x004fe20000010000 */
[----:B-----5:R-:W-:Y:S01]  /*10340*/  UISETP.NE.AND UP1, UPT, UR4, URZ, UPT ;  /* 0x000000ff0400728c */ /* 0x020fe2000bf25270 */
[----:B------:R-:W2:Y:S01]  /*10350*/  LDCU UR12, c[0x0][0x434] ;  /* 0x00008680ff0c77ac */ /* 0x000ea20008000800 */
[----:B----4-:R-:W-:-:S02]  /*10360*/  FADD.FTZ R6, R3, R234 ;  /* 0x000000ea03067221 */ /* 0x010fc40000010000 */
[----:B------:R-:W4:Y:S01]  /*10370*/  SHFL.BFLY PT, R5, R2, 0x1, 0x1f ;  /* 0x0c201f0002057f89 */ /* 0x000f2200000e0000 */
[----:B-1----:R-:W-:-:S03]  /*10380*/  FADD.FTZ R0, R0, R235 ;  /* 0x000000eb00007221 */ /* 0x002fc60000010000 */
[----:B------:R-:W1:Y:S01]  /*10390*/  SHFL.BFLY PT, R3, R6, 0x1, 0x1f ;  /* 0x0c201f0006037f89 */ /* 0x000e6200000e0000 */
[----:B------:R-:W-:Y:S01]  /*103a0*/  @!UP3 UIMAD.WIDE.U32 UR16, UR19, UR6, URZ ;  /* 0x000000061310b2a5 */ /* 0x000fe2000f8e00ff */
[----:B------:R-:W1:Y:S01]  /*103b0*/  S2UR UR6, SR_CTAID.X ;  /* 0x00000000000679c3 */ /* 0x000e620000002500 */
[----:B---3--:R-:W-:Y:S01]  /*103c0*/  FADD.FTZ R10, R10, R233 ;  /* 0x000000e90a0a7221 */ /* 0x008fe20000010000 */
[----:B------:R-:W3:Y:S01]  /*103d0*/  SHFL.BFLY PT, R11, R0, 0x1, 0x1f ;  /* 0x0c201f00000b7f89 */ /* 0x000ee200000e0000 */
[----:B------:R-:W2:Y:S03]  /*103e0*/  @UP1 LDCU UR13, c[0x0][0x430] ;  /* 0x00008600ff0d17ac */ /* 0x000ea60008000800 */
[----:B------:R-:W5:Y:S01]  /*103f0*/  SHFL.BFLY PT, R9, R10, 0x1, 0x1f ;  /* 0x0c201f000a097f89 */ /* 0x000f6200000e0000 */
[----:B------:R-:W-:Y:S02]  /*10400*/  @!UP3 UIMAD UR7, UR19, UR7, UR17 ;  /* 0x000000071307b2a4 */ /* 0x000fe4000f8e0211 */
[----:B------:R-:W-:Y:S01]  /*10410*/  UISETP.NE.AND UP0, UPT, UR9, URZ, !UP1 ;  /* 0x000000ff0900728c */ /* 0x000fe2000cf05270 */
[----:B----4-:R-:W-:Y:S01]  /*10420*/  FADD.FTZ R5, R2, R5 ;  /* 0x0000000502057221 */ /* 0x010fe20000010000 */
[----:B------:R-:W-:Y:S01]  /*10430*/  SHF.L.U32 R2, R217, 0x3, RZ ;  /* 0x00000003d9027819 */ /* 0x000fe200000006ff */
[----:B--2---:R-:W-:-:S02]  /*10440*/  @UP1 UIMAD UR12, UR13, UR8, URZ ;  /* 0x000000080d0c12a4 */ /* 0x004fc4000f8e02ff */
[----:B------:R-:W2:Y:S01]  /*10450*/  MUFU.RCP R8, R5 ;  /* 0x0000000500087308 */ /* 0x000ea20000001000 */
[----:B------:R-:W-:Y:S01]  /*10460*/  FSETP.NE.FTZ.AND P3, PT, R5, RZ, PT ;  /* 0x000000ff0500720b */ /* 0x000fe20003f75000 */
[----:B-1----:R-:W-:Y:S01]  /*10470*/  FADD.FTZ R3, R6, R3 ;  /* 0x0000000306037221 */ /* 0x002fe20000010000 */
[----:B------:R-:W-:Y:S01]  /*10480*/  LOP3.LUT R6, R2, 0xc0, RZ, 0xc0, !PT ;  /* 0x000000c002067812 */ /* 0x000fe200078ec0ff */
[----:B---3--:R-:W-:Y:S01]  /*10490*/  FADD.FTZ R11, R0, R11 ;  /* 0x0000000b000b7221 */ /* 0x008fe20000010000 */
[----:B------:R-:W-:Y:S02]  /*104a0*/  LOP3.LUT R221, R221, 0x20, R2, 0xf8, !PT ;  /* 0x00000020dddd7812 */ /* 0x000fe400078ef802 */
[----:B------:R-:W-:Y:S01]  /*104b0*/  FSETP.NE.FTZ.AND P2, PT, R3, RZ, PT ;  /* 0x000000ff0300720b */ /* 0x000fe20003f55000 */
[----:B-----5:R-:W-:Y:S01]  /*104c0*/  FADD.FTZ R0, R10, R9 ;  /* 0x000000090a007221 */ /* 0x020fe20000010000 */
[----:B------:R-:W1:Y:S01]  /*104d0*/  MUFU.RCP R7, R3 ;  /* 0x0000000300077308 */ /* 0x000e620000001000 */
[----:B------:R-:W-:-:S02]  /*104e0*/  FSETP.NE.FTZ.AND P1, PT, R11, RZ, PT ;  /* 0x000000ff0b00720b */ /* 0x000fc40003f35000 */
[----:B------:R-:W-:Y:S02]  /*104f0*/  LOP3.LUT R6, R6, 0x18, R217, 0xf8, !PT ;  /* 0x0000001806067812 */ /* 0x000fe400078ef8d9 */
[----:B------:R-:W-:Y:S01]  /*10500*/  FSETP.NE.FTZ.AND P0, PT, R0, RZ, PT ;  /* 0x000000ff0000720b */ /* 0x000fe20003f15000 */
[----:B------:R-:W3:Y:S01]  /*10510*/  @P3 LDC R19, c[0x0][0x458] ;  /* 0x00011600ff133b82 */ /* 0x000ee20000000800 */
[----:B------:R-:W-:Y:S01]  /*10520*/  LOP3.LUT R6, R221, R6, RZ, 0xfc, !PT ;  /* 0x00000006dd067212 */ /* 0x000fe200078efcff */
[----:B------:R-:W4:Y:S01]  /*10530*/  MUFU.RCP R4, R11 ;  /* 0x0000000b00047308 */ /* 0x000f220000001000 */
[----:B--2---:R-:W-:Y:S02]  /*10540*/  FSEL R8, R8, 1, P3 ;  /* 0x3f80000008087808 */ /* 0x004fe40001800000 */
[----:B------:R-:W-:Y:S01]  /*10550*/  LEA R9, R6, UR5, 0x1 ;  /* 0x0000000506097c11 */ /* 0x000fe2000f8e08ff */
[----:B------:R-:W2:Y:S02]  /*10560*/  @UP3 LDCU.64 UR4, c[0x0][0x408] ;  /* 0x00008100ff0437ac */ /* 0x000ea40008000a00 */
        /* <DEDUP_REMOVED lines=24> */
[----:B-1----:R-:W-:Y:S01]  /*106f0*/  FSEL R7, R7, 1, P2 ;  /* 0x3f80000007077808 */ /* 0x002fe20001000000 */
[----:B------:R-:W1:Y:S01]  /*10700*/  MUFU.RCP R8, R0 ;  /* 0x0000000000087308 */ /* 0x000e620000001000 */
[----:B----4-:R-:W-:Y:S01]  /*10710*/  FSEL R4, R4, 1, P1 ;  /* 0x3f80000004047808 */ /* 0x010fe20000800000 */
[----:B--2---:R-:W-:Y:S01]  /*10720*/  @UP3 UIMAD.WIDE.U32 UR20, UR18, UR4, URZ ;  /* 0x00000004121432a5 */ /* 0x004fe2000f8e00ff */
[----:B------:R-:W-:Y:S01]  /*10730*/  F2FP.F16.F32.PACK_AB R160, R161, R160 ;  /* 0x000000a0a1a0723e */ /* 0x000fe200000000ff */
        /* <DEDUP_REMOVED lines=31> */
[----:B------:R-:W-:Y:S01]  /*10930*/  LOP3.LUT R4, R220, 0x20, RZ, 0xc0, !PT ;  /* 0x00000020dc047812 */ /* 0x000fe200078ec0ff */
[C---:B------:R-:W-:Y:S01]  /*10940*/  FMUL.FTZ R154, R8.reuse, R154 ;  /* 0x0000009a089a7220 */ /* 0x040fe20000410000 */
[C---:B------:R-:W-:Y:S01]  /*10950*/  FMUL.FTZ R155, R8.reuse, R155 ;  /* 0x0000009b089b7220 */ /* 0x040fe20000410000 */
[C---:B------:R-:W-:Y:S01]  /*10960*/  FMUL.FTZ R70, R7.reuse, R70 ;  /* 0x0000004607467220 */ /* 0x040fe20000410000 */
[C---:B------:R-:W-:Y:S01]  /*10970*/  FMUL.FTZ R71, R7.reuse, R71 ;  /* 0x0000004707477220 */ /* 0x040fe20000410000 */
[C---:B------:R-:W-:Y:S01]  /*10980*/  FMUL.FTZ R82, R7.reuse, R82 ;  /* 0x0000005207527220 */ /* 0x040fe20000410000 */
[----:B------:R-:W-:Y:S01]  /*10990*/  FMUL.FTZ R83, R7, R83 ;  /* 0x0000005307537220 */ /* 0x000fe20000410000 */
[----:B------:R-:W-:Y:S01]  /*109a0*/  F2FP.F16.F32.PACK_AB R162, R163, R162 ;  /* 0x000000a2a3a2723e */ /* 0x000fe200000000ff */
[----:B------:R-:W-:Y:S01]  /*109b0*/  FMUL.FTZ R74, R8, R74 ;  /* 0x0000004a084a7220 */ /* 0x000fe20000410000 */
[----:B------:R-:W-:Y:S01]  /*109c0*/  LOP3.LUT R220, R220, 0x40, RZ, 0xc0, !PT ;  /* 0x00000040dcdc7812 */ /* 0x000fe200078ec0ff */
[C---:B------:R-:W-:Y:S01]  /*109d0*/  FMUL.FTZ R75, R8.reuse, R75 ;  /* 0x0000004b084b7220 */ /* 0x040fe20000410000 */
[----:B------:R-:W-:Y:S01]  /*109e0*/  F2FP.F16.F32.PACK_AB R148, R149, R148 ;  /* 0x000000949594723e */ /* 0x000fe200000000ff */
[C---:B------:R-:W-:Y:S01]  /*109f0*/  FMUL.FTZ R78, R8.reuse, R78 ;  /* 0x0000004e084e7220 */ /* 0x040fe20000410000 */
[----:B------:R-:W-:Y:S01]  /*10a00*/  F2FP.F16.F32.PACK_AB R150, R151, R150 ;  /* 0x000000969796723e */ /* 0x000fe200000000ff */
[C---:B------:R-:W-:Y:S01]  /*10a10*/  FMUL.FTZ R79, R8.reuse, R79 ;  /* 0x0000004f084f7220 */ /* 0x040fe20000410000 */
[----:B------:R-:W-:Y:S01]  /*10a20*/  IADD3 R13, PT, PT, R9, -R4, RZ ;  /* 0x80000004090d7210 */ /* 0x000fe20007ffe0ff */
        /* <DEDUP_REMOVED lines=8> */
[C---:B------:R-:W-:Y:S01]  /*10ab0*/  FMUL.FTZ R90, R8.reuse, R90 ;  /* 0x0000005a085a7220 */ /* 0x040fe20000410000 */
[----:B------:R-:W-:Y:S01]  /*10ac0*/  F2FP.F16.F32.PACK_AB R68, R69, R68 ;  /* 0x000000444544723e */ /* 0x000fe200000000ff */
[C---:B------:R-:W-:Y:S01]  /*10ad0*/  FMUL.FTZ R91, R8.reuse, R91 ;  /* 0x0000005b085b7220 */ /* 0x040fe20000410000 */
[----:B------:R-:W-:Y:S01]  /*10ae0*/  F2FP.F16.F32.PACK_AB R70, R71, R70 ;  /* 0x000000464746723e */ /* 0x000fe200000000ff */
[----:B------:R-:W-:Y:S01]  /*10af0*/  STS [R9], R160 ;  /* 0x000000a009007388 */ /* 0x000fe20000000800 */
[----:B------:R-:W-:Y:S01]  /*10b00*/  IADD3 R15, PT, PT, R9, -R220, RZ ;  /* 0x800000dc090f7210 */ /* 0x000fe20007ffe0ff */
[C---:B------:R-:W-:Y:S01]  /*10b10*/  FMUL.FTZ R94, R8.reuse, R94 ;  /* 0x0000005e085e7220 */ /* 0x040fe20000410000 */
[----:B------:R-:W-:Y:S01]  /*10b20*/  F2FP.F16.F32.PACK_AB R80, R81, R80 ;  /* 0x000000505150723e */ /* 0x000fe200000000ff */
[----:B------:R-:W-:Y:S01]  /*10b30*/  STS [R9+0x200], R162 ;  /* 0x000200a209007388 */ /* 0x000fe20000000800 */
[----:B------:R-:W-:Y:S01]  /*10b40*/  F2FP.F16.F32.PACK_AB R82, R83, R82 ;  /* 0x000000525352723e */ /* 0x000fe200000000ff */
[C---:B------:R-:W-:Y:S01]  /*10b50*/  FMUL.FTZ R95, R8.reuse, R95 ;  /* 0x0000005f085f7220 */ /* 0x040fe20000410000 */
[----:B------:R-:W-:Y:S01]  /*10b60*/  IADD3 R17, PT, PT, R13, -R220, RZ ;  /* 0x800000dc0d117210 */ /* 0x000fe20007ffe0ff */
        /* <DEDUP_REMOVED lines=8> */
[----:B------:R-:W-:Y:S01]  /*10bf0*/  F2FP.F16.F32.PACK_AB R78, R79, R78 ;  /* 0x0000004e4f4e723e */ /* 0x000fe200000000ff */
[----:B------:R-:W-:Y:S01]  /*10c00*/  STS [R9+0x1000], R156 ;  /* 0x0010009c09007388 */ /* 0x000fe20000000800 */
[----:B------:R-:W-:Y:S01]  /*10c10*/  FMUL.FTZ R115, R7, R115 ;  /* 0x0000007307737220 */ /* 0x000fe20000410000 */
[----:B------:R-:W-:Y:S01]  /*10c20*/  F2FP.F16.F32.PACK_AB R84, R85, R84 ;  /* 0x000000545554723e */ /* 0x000fe200000000ff */
[C---:B------:R-:W-:Y:S01]  /*10c30*/  FMUL.FTZ R106, R8.reuse, R106 ;  /* 0x0000006a086a7220 */ /* 0x040fe20000410000 */
[----:B------:R-:W-:Y:S01]  /*10c40*/  STS [R9+0x1200], R158 ;  /* 0x0012009e09007388 */ /* 0x000fe20000000800 */
[----:B------:R-:W-:Y:S01]  /*10c50*/  F2FP.F16.F32.PACK_AB R86, R87, R86 ;  /* 0x000000565756723e */ /* 0x000fe200000000ff */
[C---:B------:R-:W-:Y:S01]  /*10c60*/  FMUL.FTZ R107, R8.reuse, R107 ;  /* 0x0000006b086b7220 */ /* 0x040fe20000410000 */
[----:B------:R-:W-:Y:S01]  /*10c70*/  F2FP.F16.F32.PACK_AB R96, R97, R96 ;  /* 0x000000606160723e */ /* 0x000fe200000000ff */
[----:B------:R-:W-:Y:S01]  /*10c80*/  STS [R13+0x1010], R152 ;  /* 0x001010980d007388 */ /* 0x000fe20000000800 */
[----:B------:R-:W-:Y:S01]  /*10c90*/  F2FP.F16.F32.PACK_AB R98, R99, R98 ;  /* 0x000000626362723e */ /* 0x000fe200000000ff */
[C---:B------:R-:W-:Y:S01]  /*10ca0*/  FMUL.FTZ R110, R8.reuse, R110 ;  /* 0x0000006e086e7220 */ /* 0x040fe20000410000 */
[C---:B------:R-:W-:Y:S01]  /*10cb0*/  FMUL.FTZ R111, R8.reuse, R111 ;  /* 0x0000006f086f7220 */ /* 0x040fe20000410000 */
        /* <DEDUP_REMOVED lines=14> */
[C---:B------:R-:W-:Y:S01]  /*10da0*/  FMUL.FTZ R122, R8.reuse, R122 ;  /* 0x0000007a087a7220 */ /* 0x040fe20000410000 */
[C---:B------:R-:W-:Y:S01]  /*10db0*/  FMUL.FTZ R123, R8.reuse, R123 ;  /* 0x0000007b087b7220 */ /* 0x040fe20000410000 */
[----:B------:R-:W-:Y:S01]  /*10dc0*/  STS [R17+0x230], R82 ;  /* 0x0002305211007388 */ /* 0x000fe20000000800 */
[----:B------:R-:W-:Y:S01]  /*10dd0*/  F2FP.F16.F32.PACK_AB R112, R113, R112 ;  /* 0x000000707170723e */ /* 0x000fe200000000ff */
[C---:B------:R-:W-:Y:S01]  /*10de0*/  FMUL.FTZ R126, R8.reuse, R126 ;  /* 0x0000007e087e7220 */ /* 0x040fe20000410000 */
[----:B------:R-:W-:Y:S01]  /*10df0*/  F2FP.F16.F32.PACK_AB R114, R115, R114 ;  /* 0x000000727372723e */ /* 0x000fe200000000ff */
[----:B------:R-:W-:Y:S01]  /*10e00*/  STS [R15+0x1020], R72 ;  /* 0x001020480f007388 */ /* 0x000fe20000000800 */
[C---:B------:R-:W-:Y:S01]  /*10e10*/  FMUL.FTZ R127, R8.reuse, R127 ;  /* 0x0000007f087f7220 */ /* 0x040fe20000410000 */
[----:B------:R-:W-:Y:S01]  /*10e20*/  F2FP.F16.F32.PACK_AB R104, R105, R104 ;  /* 0x000000686968723e */ /* 0x000fe200000000ff */
[----:B------:R-:W-:Y:S01]  /*10e30*/  FMUL.FTZ R146, R7, R146 ;  /* 0x0000009207927220 */ /* 0x000fe20000410000 */
        /* <DEDUP_REMOVED lines=11> */
[----:B------:R-:W-:Y:S01]  /*10ef0*/  F2FP.F16.F32.PACK_AB R118, R119, R118 ;  /* 0x000000767776723e */ /* 0x000fe200000000ff */
[----:B------:R-:W-:Y:S01]  /*10f00*/  STS [R9+0x2000], R84 ;  /* 0x0020005409007388 */ /* 0x000fe20000000800 */
[C---:B------:R-:W-:Y:S01]  /*10f10*/  FMUL.FTZ R135, R8.reuse, R135 ;  /* 0x0000008708877220 */ /* 0x040fe20000410000 */
[----:B------:R-:W-:Y:S01]  /*10f20*/  F2FP.F16.F32.PACK_AB R128, R129, R128 ;  /* 0x000000808180723e */ /* 0x000fe200000000ff */
[C---:B------:R-:W-:Y:S01]  /*10f30*/  FMUL.FTZ R142, R8.reuse, R142 ;  /* 0x0000008e088e7220 */ /* 0x040fe20000410000 */
[----:B------:R-:W-:Y:S01]  /*10f40*/  STS [R9+0x2200], R86 ;  /* 0x0022005609007388 */ /* 0x000fe20000000800 */
[----:B------:R-:W-:Y:S01]  /*10f50*/  F2FP.F16.F32.PACK_AB R130, R131, R130 ;  /* 0x000000828382723e */ /* 0x000fe200000000ff */
[----:B------:R-:W-:Y:S01]  /*10f60*/  FMUL.FTZ R143, R8, R143 ;  /* 0x0000008f088f7220 */ /* 0x000fe20000410000 */
[----:B------:R-:W-:Y:S01]  /*10f70*/  F2FP.F16.F32.PACK_AB R120, R121, R120 ;  /* 0x000000787978723e */ /* 0x000fe200000000ff */
[----:B------:R-:W-:Y:S01]  /*10f80*/  STS [R13+0x2010], R96 ;  /* 0x002010600d007388 */ /* 0x000fe20000000800 */
[----:B------:R-:W-:Y:S01]  /*10f90*/  F2FP.F16.F32.PACK_AB R122, R123, R122 ;  /* 0x0000007a7b7a723e */ /* 0x000fe200000000ff */
[----:B------:R1:W2:Y:S01]  /*10fa0*/  @P3 MUFU.LG2 R8, R5 ;  /* 0x0000000500083308 */ /* 0x0002a20000000c00 */
[----:B------:R-:W-:Y:S01]  /*10fb0*/  F2FP.F16.F32.PACK_AB R124, R125, R124 ;  /* 0x0000007c7d7c723e */ /* 0x000fe200000000ff */
[----:B------:R-:W-:Y:S01]  /*10fc0*/  STS [R13+0x2210], R98 ;  /* 0x002210620d007388 */ /* 0x000fe20000000800 */
[----:B------:R-:W-:Y:S01]  /*10fd0*/  F2FP.F16.F32.PACK_AB R126, R127, R126 ;  /* 0x0000007e7f7e723e */ /* 0x000fe200000000ff */
[----:B------:R-:W-:Y:S01]  /*10fe0*/  @UP3 UIMAD UR7, UR18, UR5, UR21 ;  /* 0x00000005120732a4 */ /* 0x000fe2000f8e0215 */
[----:B------:R-:W-:Y:S01]  /*10ff0*/  F2FP.F16.F32.PACK_AB R144, R145, R144 ;  /* 0x000000909190723e */ /* 0x000fe200000000ff */
[----:B------:R-:W-:Y:S01]  /*11000*/  STS [R9+0x3000], R88 ;  /* 0x0030005809007388 */ /* 0x000fe20000000800 */
[----:B------:R-:W-:Y:S01]  /*11010*/  F2FP.F16.F32.PACK_AB R146, R147, R146 ;  /* 0x000000929392723e */ /* 0x000fe200000000ff */
[----:B------:R-:W4:Y:S01]  /*11020*/  @P1 MUFU.LG2 R11, R11 ;  /* 0x0000000b000b1308 */ /* 0x000f220000000c00 */
[----:B------:R-:W-:Y:S01]  /*11030*/  F2FP.F16.F32.PACK_AB R136, R137, R136 ;  /* 0x000000888988723e */ /* 0x000fe200000000ff */
[----:B------:R-:W-:Y:S01]  /*11040*/  STS [R9+0x3200], R90 ;  /* 0x0032005a09007388 */ /* 0x000fe20000000800 */
[----:B------:R-:W-:Y:S01]  /*11050*/  F2FP.F16.F32.PACK_AB R7, R7, R138 ;  /* 0x0000008a0707723e */ /* 0x000fe200000000ff */
[----:B------:R-:W-:Y:S01]  /*11060*/  @!UP2 UIMAD UR18, UR19, UR8, URZ ;  /* 0x000000081312a2a4 */ /* 0x000fe2000f8e02ff */
[----:B------:R-:W-:Y:S01]  /*11070*/  F2FP.F16.F32.PACK_AB R132, R133, R132 ;  /* 0x000000848584723e */ /* 0x000fe200000000ff */
[----:B------:R-:W-:Y:S01]  /*11080*/  STS [R13+0x3010], R92 ;  /* 0x0030105c0d007388 */ /* 0x000fe20000000800 */
[----:B------:R-:W-:Y:S01]  /*11090*/  F2FP.F16.F32.PACK_AB R134, R135, R134 ;  /* 0x000000868786723e */ /* 0x000fe200000000ff */
[----:B------:R-:W1:Y:S01]  /*110a0*/  @UP1 LDCU UR5, c[0x0][0x430] ;  /* 0x00008600ff0517ac */ /* 0x000e620008000800 */
[----:B------:R-:W-:Y:S01]  /*110b0*/  F2FP.F16.F32.PACK_AB R140, R141, R140 ;  /* 0x0000008c8d8c723e */ /* 0x000fe200000000ff */
[----:B------:R-:W-:Y:S01]  /*110c0*/  STS [R13+0x3210], R94 ;  /* 0x0032105e0d007388 */ /* 0x000fe20000000800 */
[----:B------:R-:W-:Y:S01]  /*110d0*/  F2FP.F16.F32.PACK_AB R142, R143, R142 ;  /* 0x0000008e8f8e723e */ /* 0x000fe200000000ff */
[----:B------:R-:W-:Y:S01]  /*110e0*/  @UP1 UMOV UR4, 0x1 ;  /* 0x0000000100041882 */ /* 0x000fe20000000000 */
[----:B------:R-:W-:Y:S01]  /*110f0*/  @UP3 UMOV UR16, UR20 ;  /* 0x0000001400103c82 */ /* 0x000fe20008000000 */
[----:B------:R-:W-:Y:S01]  /*11100*/  STS [R15+0x2020], R100 ;  /* 0x002020640f007388 */ /* 0x000fe20000000800 */
[----:B------:R-:W-:-:S03]  /*11110*/  USHF.R.S32.HI UR13, URZ, 0x1f, UR18 ;  /* 0x0000001fff0d7899 */ /* 0x000fc60008011412 */
        /* <DEDUP_REMOVED lines=13> */
[----:B------:R1:W-:Y:S04]  /*111f0*/  STS [R13+0x5010], R124 ;  /* 0x0050107c0d007388 */ /* 0x0003e80000000800 */
[----:B------:R1:W-:Y:S04]  /*11200*/  STS [R13+0x5210], R126 ;  /* 0x0052107e0d007388 */ /* 0x0003e80000000800 */
[----:B------:R1:W-:Y:S04]  /*11210*/  STS [R15+0x4020], R144 ;  /* 0x004020900f007388 */ /* 0x0003e80000000800 */
[----:B------:R1:W-:Y:S04]  /*11220*/  STS [R15+0x4220], R146 ;  /* 0x004220920f007388 */ /* 0x0003e80000000800 */
[----:B------:R1:W-:Y:S04]  /*11230*/  STS [R17+0x4030], R136 ;  /* 0x0040308811007388 */ /* 0x0003e80000000800 */
[----:B------:R1:W-:Y:S01]  /*11240*/  STS [R17+0x4230], R7 ;  /* 0x0042300711007388 */ /* 0x0003e20000000800 */
[----:B-----5:R1:W1:Y:S03]  /*11250*/  @P2 MUFU.LG2 R9, R3 ;  /* 0x0000000300092308 */ /* 0x0202660000000c00 */
[----:B------:R1:W-:Y:S04]  /*11260*/  STS [R15+0x5020], R132 ;  /* 0x005020840f007388 */ /* 0x0003e80000000800 */
[----:B------:R1:W-:Y:S04]  /*11270*/  STS [R15+0x5220], R134 ;  /* 0x005220860f007388 */ /* 0x0003e80000000800 */
[----:B------:R1:W-:Y:S04]  /*11280*/  STS [R17+0x5030], R140 ;  /* 0x0050308c11007388 */ /* 0x0003e80000000800 */
[----:B------:R1:W-:Y:S01]  /*11290*/  STS [R17+0x5230], R142 ;  /* 0x0052308e11007388 */ /* 0x0003e20000000800 */
[----:B--234-:R-:W-:Y:S05]  /*112a0*/  BRA.U UP1, `(.L_x_121) ;  /* 0x0000000101207547 */ /* 0x01cfea000b800000 */
[----:B------:R-:W-:Y:S01]  /*112b0*/  UISETP.NE.AND UP1, UPT, UR9, URZ, UPT ;  /* 0x000000ff0900728c */ /* 0x000fe2000bf25270 */
[----:B-1----:R-:W1:Y:S10]  /*112c0*/  LDCU UR5, c[0x0][0x3e0] ;  /* 0x00007c00ff0577ac */ /* 0x002e740008000800 */
[----:B------:R-:W1:Y:S01]  /*112d0*/  @UP1 LDCU UR4, c[0x0][0x454] ;  /* 0x00008a80ff0417ac */ /* 0x000e620008000800 */
[----:B------:R-:W2:Y:S01]  /*112e0*/  @UP1 LDCU UR12, c[0x0][0x454] ;  /* 0x00008a80ff0c17ac */ /* 0x000ea20008000800 */
[----:B-1----:R-:W-:-:S02]  /*112f0*/  @UP1 UIMAD UR4, UR4, UR5, URZ ;  /* 0x00000005040412a4 */ /* 0x002fc4000f8e02ff */
[----:B------:R-:W-:-:S03]  /*11300*/  @!UP1 UIMAD UR4, UR8, UR5, URZ ;  /* 0x00000005080492a4 */ /* 0x000fc6000f8e02ff */
[----:B------:R-:W-:Y:S01]  /*11310*/  @UP1 UMOV UR5, 0x1 ;  /* 0x0000000100051882 */ /* 0x000fe20000000000 */
[----:B--2---:R-:W-:-:S08]  /*11320*/  @!UP1 UMOV UR5, 0x1 ;  /* 0x0000000100059882 */ /* 0x004fd00000000000 */
.L_x_121:
[----:B------:R-:W-:Y:S01]  /*11330*/  BAR.SYNC.DEFER_BLOCKING 0x0 ;  /* 0x0000000000007b1d */ /* 0x000fe20000010000 */
[----:B-1----:R-:W-:Y:S01]  /*11340*/  @P3 FMUL.FTZ R15, R8, 0.69314718246459960938 ;  /* 0x3f317218080f3820 */ /* 0x002fe20000410000 */
[----:B------:R-:W-:Y:S01]  /*11350*/  MOV R3, 0x7f800000 ;  /* 0x7f80000000037802 */ /* 0x000fe20000000f00 */
[----:B------:R-:W-:Y:S01]  /*11360*/  UIMAD UR12, UR15, UR12, URZ ;  /* 0x0000000c0f0c72a4 */ /* 0x000fe2000f8e02ff */
[----:B------:R-:W-:Y:S01]  /*11370*/  @P2 FMUL.FTZ R8, R9, 0.69314718246459960938 ;  /* 0x3f31721809082820 */ /* 0x000fe20000410000 */
[----:B------:R-:W-:-:S03]  /*11380*/  @P3 FFMA.FTZ R3, R168, R19, R15 ;  /* 0x00000013a8033223 */ /* 0x000fc6000001000f */
[----:B------:R-:W1:Y:S01]  /*11390*/  @P2 LDC R10, c[0x0][0x458] ;  /* 0x00011600ff0a2b82 */ /* 0x000e620000000800 */
[----:B------:R-:W2:Y:S01]  /*113a0*/  @P0 MUFU.LG2 R14, R0 ;  /* 0x00000000000e0308 */ /* 0x000ea20000000c00 */
[----:B------:R-:W3:Y:S01]  /*113b0*/  S2R R20, SR_CTAID.X ;  /* 0x0000000000147919 */ /* 0x000ee20000002500 */
[----:B------:R-:W-:Y:S01]  /*113c0*/  LOP3.LUT P3, RZ, R217, 0x3, RZ, 0xc0, !PT ;  /* 0x00000003d9ff7812 */ /* 0x000fe2000786c0ff */
[----:B------:R-:W-:Y:S01]  /*113d0*/  UIMAD UR9, UR6, UR5, URZ ;  /* 0x00000005060972a4 */ /* 0x000fe2000f8e02ff */
[----:B------:R-:W-:Y:S01]  /*113e0*/  @P1 FMUL.FTZ R11, R11, 0.69314718246459960938 ;  /* 0x3f3172180b0b1820 */ /* 0x000fe20000410000 */
[----:B------:R-:W-:Y:S01]  /*113f0*/  USEL UR18, UR18, URZ, UP0 ;  /* 0x000000ff12127287 */ /* 0x000fe20008000000 */
[----:B------:R-:W-:Y:S01]  /*11400*/  BSSY.RECONVERGENT B0, `(.L_x_122) ;  /* 0x000003a000007945 */ /* 0x000fe20003800200 */
[----:B------:R-:W4:Y:S01]  /*11410*/  @P1 LDC R13, c[0x0][0x458] ;  /* 0x00011600ff0d1b82 */ /* 0x000f220000000800 */
[----:B------:R-:W-:Y:S01]  /*11420*/  @!UP0 UIMAD UR12, UR19, UR4, UR12 ;  /* 0x00000004130c82a4 */ /* 0x000fe2000f8e020c */
[----:B------:R-:W-:Y:S01]  /*11430*/  MOV R17, 0x7f800000 ;  /* 0x7f80000000117802 */ /* 0x000fe20000000f00 */
[----:B------:R-:W-:Y:S01]  /*11440*/  USHF.L.U32 UR9, UR9, 0x7, URZ ;  /* 0x0000000709097899 */ /* 0x000fe200080006ff */
[----:B------:R-:W-:Y:S01]  /*11450*/  MOV R16, 0x7f800000 ;  /* 0x7f80000000107802 */ /* 0x000fe20000000f00 */
[----:B------:R-:W-:Y:S01]  /*11460*/  USEL UR13, UR13, URZ, UP0 ;  /* 0x000000ff0d0d7287 */ /* 0x000fe20008000000 */
[----:B------:R-:W-:Y:S01]  /*11470*/  SHF.R.U32.HI R18, RZ, 0x2, R217 ;  /* 0x00000002ff127819 */ /* 0x000fe200000116d9 */
[----:B------:R-:W-:Y:S01]  /*11480*/  USHF.R.S32.HI UR8, URZ, 0x1f, UR12 ;  /* 0x0000001fff087899 */ /* 0x000fe2000801140c */
[----:B------:R-:W5:Y:S01]  /*11490*/  @P0 LDC R12, c[0x0][0x458] ;  /* 0x00011600ff0c0b82 */ /* 0x000f620000000800 */
[----:B------:R-:W-:Y:S01]  /*114a0*/  USHF.R.S32.HI UR4, URZ, 0x1f, UR9 ;  /* 0x0000001fff047899 */ /* 0x000fe20008011409 */
[----:B------:R1:W3:Y:S01]  /*114b0*/  LDS.128 R4, [R230+0x1800] ;  /* 0x00180000e6047984 */ /* 0x0002e20000000c00 */
[----:B------:R-:W-:Y:S01]  /*114c0*/  UIADD3 UR18, UP1, UP0, UR9, UR18, UR12 ;  /* 0x0000001209127290 */ /* 0x000fe2000f83e00c */
[----:B--2---:R-:W-:Y:S01]  /*114d0*/  @P0 FMUL.FTZ R14, R14, 0.69314718246459960938 ;  /* 0x3f3172180e0e0820 */ /* 0x004fe20000410000 */
[----:B------:R-:W-:-:S02]  /*114e0*/  MOV R0, 0x7f800000 ;  /* 0x7f80000000007802 */ /* 0x000fc40000000f00 */
[----:B------:R-:W-:Y:S01]  /*114f0*/  UIADD3.X UR4, UPT, UPT, UR4, UR13, UR8, UP1, UP0 ;  /* 0x0000000d04047290 */ /* 0x000fe20008fe0408 */
[----:B-1----:R-:W-:Y:S01]  /*11500*/  @P2 FFMA.FTZ R17, R167, R10, R8 ;  /* 0x0000000aa7112223 */ /* 0x002fe20000010008 */
[----:B----4-:R-:W-:Y:S01]  /*11510*/  @P1 FFMA.FTZ R16, R166, R13, R11 ;  /* 0x0000000da6101223 */ /* 0x010fe2000001000b */
[----:B-----5:R-:W-:Y:S01]  /*11520*/  @P0 FFMA.FTZ R0, R165, R12, R14 ;  /* 0x0000000ca5000223 */ /* 0x020fe2000001000e */
[----:B---3--:R-:W-:Y:S08]  /*11530*/  @P3 BRA `(.L_x_123) ;  /* 0x0000000000983947 */ /* 0x008ff00003800000 */
[----:B------:R-:W-:-:S04]  /*11540*/  SHF.R.U32.HI R217, RZ, 0x1, R217 ;  /* 0x00000001ffd97819 */ /* 0x000fc800000116d9 */
[----:B------:R-:W-:-:S04]  /*11550*/  LOP3.LUT R217, R217, 0x30, RZ, 0xc0, !PT ;  /* 0x00000030d9d97812 */ /* 0x000fc800078ec0ff */
[----:B------:R-:W-:-:S04]  /*11560*/  LOP3.LUT R22, R217, 0x7, R18, 0xf8, !PT ;  /* 0x00000007d9167812 */ /* 0x000fc800078ef812 */
[C---:B------:R-:W-:Y:S01]  /*11570*/  ISETP.GE.AND P6, PT, R22.reuse, UR14, PT ;  /* 0x0000000e16007c0c */ /* 0x040fe2000bfc6270 */
[C---:B------:R-:W-:Y:S01]  /*11580*/  VIADD R25, R22.reuse, 0x8 ;  /* 0x0000000816197836 */ /* 0x040fe20000000000 */
[C---:B------:R-:W-:Y:S01]  /*11590*/  LOP3.LUT R24, R22.reuse, 0x40, RZ, 0xfc, !PT ;  /* 0x0000004016187812 */ /* 0x040fe200078efcff */
[----:B------:R-:W-:-:S03]  /*115a0*/  VIADD R23, R22, 0x48 ;  /* 0x0000004816177836 */ /* 0x000fc60000000000 */
[----:B------:R-:W-:Y:S02]  /*115b0*/  ISETP.GE.AND P5, PT, R25, UR14, PT ;  /* 0x0000000e19007c0c */ /* 0x000fe4000bfa6270 */
[----:B------:R-:W-:Y:S02]  /*115c0*/  ISETP.GE.AND P4, PT, R24, UR14, PT ;  /* 0x0000000e18007c0c */ /* 0x000fe4000bf86270 */
[----:B------:R-:W-:-:S03]  /*115d0*/  ISETP.GE.AND P3, PT, R23, UR14, PT ;  /* 0x0000000e17007c0c */ /* 0x000fc6000bf66270 */
[----:B------:R-:W1:Y:S01]  /*115e0*/  @!P6 LDC.64 R14, c[0x0][0x420] ;  /* 0x00010800ff0eeb82 */ /* 0x000e620000000a00 */
[----:B------:R-:W-:-:S05]  /*115f0*/  @!P6 IMAD R22, R22, UR5, RZ ;  /* 0x000000051616ec24 */ /* 0x000fca000f8e02ff */
[----:B------:R-:W-:Y:S01]  /*11600*/  @!P6 IADD3 R21, P0, PT, R22, UR18, RZ ;  /* 0x000000121615ec10 */ /* 0x000fe2000ff1e0ff */
[----:B------:R-:W-:Y:S01]  /*11610*/  @!P5 IMAD R25, R25, UR5, RZ ;  /* 0x000000051919dc24 */ /* 0x000fe2000f8e02ff */
[----:B------:R-:W2:Y:S01]  /*11620*/  @!P5 LDC.64 R12, c[0x0][0x420] ;  /* 0x00010800ff0cdb82 */ /* 0x000ea20000000a00 */
[----:B------:R-:W-:Y:S01]  /*11630*/  @!P4 IMAD R24, R24, UR5, RZ ;  /* 0x000000051818cc24 */ /* 0x000fe2000f8e02ff */
[----:B------:R-:W-:Y:S01]  /*11640*/  @!P6 LEA.HI.X.SX32 R22, R22, UR4, 0x1, P0 ;  /* 0x000000041616ec11 */ /* 0x000fe200080f0eff */
[----:B------:R-:W-:-:S05]  /*11650*/  @!P3 IMAD R23, R23, UR5, RZ ;  /* 0x000000051717bc24 */ /* 0x000fca000f8e02ff */
[----:B------:R-:W3:Y:S08]  /*11660*/  @!P4 LDC.64 R10, c[0x0][0x420] ;  /* 0x00010800ff0acb82 */ /* 0x000ef00000000a00 */
[----:B------:R-:W4:Y:S01]  /*11670*/  @!P3 LDC.64 R8, c[0x0][0x420] ;  /* 0x00010800ff08bb82 */ /* 0x000f220000000a00 */
[----:B-1----:R-:W-:Y:S02]  /*11680*/  @!P6 LEA R26, P1, R21, R14, 0x2 ;  /* 0x0000000e151ae211 */ /* 0x002fe400078210ff */
[----:B------:R-:W-:-:S02]  /*11690*/  @!P5 IADD3 R14, P0, PT, R25, UR18, RZ ;  /* 0x00000012190edc10 */ /* 0x000fc4000ff1e0ff */
[----:B------:R-:W-:Y:S02]  /*116a0*/  @!P6 LEA.HI.X R27, R21, R15, R22, 0x2, P1 ;  /* 0x0000000f151be211 */ /* 0x000fe400008f1416 */
[----:B------:R-:W-:Y:S02]  /*116b0*/  @!P5 LEA.HI.X.SX32 R25, R25, UR4, 0x1, P0 ;  /* 0x000000041919dc11 */ /* 0x000fe400080f0eff */
[----:B--2---:R-:W-:Y:S01]  /*116c0*/  @!P5 LEA R28, P2, R14, R12, 0x2 ;  /* 0x0000000c0e1cd211 */ /* 0x004fe200078410ff */
[----:B------:R1:W-:Y:S01]  /*116d0*/  @!P6 STG.E desc[UR10][R26.64], R3 ;  /* 0x000000031a00e986 */ /* 0x0003e2000c10190a */
[----:B------:R-:W-:Y:S02]  /*116e0*/  @!P4 IADD3 R12, P1, PT, R24, UR18, RZ ;  /* 0x00000012180ccc10 */ /* 0x000fe4000ff3e0ff */
[----:B------:R-:W-:Y:S02]  /*116f0*/  @!P3 IADD3 R15, P0, PT, R23, UR18, RZ ;  /* 0x00000012170fbc10 */ /* 0x000fe4000ff1e0ff */
[----:B------:R-:W-:-:S02]  /*11700*/  @!P5 LEA.HI.X R29, R14, R13, R25, 0x2, P2 ;  /* 0x0000000d0e1dd211 */ /* 0x000fc400010f1419 */
[----:B------:R-:W-:Y:S02]  /*11710*/  @!P4 LEA.HI.X.SX32 R24, R24, UR4, 0x1, P1 ;  /* 0x000000041818cc11 */ /* 0x000fe400088f0eff */
[----:B------:R-:W-:Y:S01]  /*11720*/  @!P3 LEA.HI.X.SX32 R14, R23, UR4, 0x1, P0 ;  /* 0x00000004170ebc11 */ /* 0x000fe200080f0eff */
[----:B------:R1:W-:Y:S01]  /*11730*/  @!P5 STG.E desc[UR10][R28.64], R17 ;  /* 0x000000111c00d986 */ /* 0x0003e2000c10190a */
[C---:B---3--:R-:W-:Y:S02]  /*11740*/  @!P4 LEA R10, P1, R12.reuse, R10, 0x2 ;  /* 0x0000000a0c0ac211 */ /* 0x048fe400078210ff */
[C---:B----4-:R-:W-:Y:S02]  /*11750*/  @!P3 LEA R8, P0, R15.reuse, R8, 0x2 ;  /* 0x000000080f08b211 */ /* 0x050fe400078010ff */
[----:B------:R-:W-:Y:S02]  /*11760*/  @!P4 LEA.HI.X R11, R12, R11, R24, 0x2, P1 ;  /* 0x0000000b0c0bc211 */ /* 0x000fe400008f1418 */
[----:B------:R-:W-:-:S03]  /*11770*/  @!P3 LEA.HI.X R9, R15, R9, R14, 0x2, P0 ;  /* 0x000000090f09b211 */ /* 0x000fc600000f140e */
[----:B------:R1:W-:Y:S04]  /*11780*/  @!P4 STG.E desc[UR10][R10.64], R16 ;  /* 0x000000100a00c986 */ /* 0x0003e8000c10190a */
[----:B------:R1:W-:Y:S02]  /*11790*/  @!P3 STG.E desc[UR10][R8.64], R0 ;  /* 0x000000000800b986 */ /* 0x0003e4000c10190a */
.L_x_123:
[----:B------:R-:W-:Y:S05]  /*117a0*/  BSYNC.RECONVERGENT B0 ;  /* 0x0000000000007941 */ /* 0x000fea0003800200 */
.L_x_122:
[----:B------:R-:W2:Y:S01]  /*117b0*/  LDCU.64 UR4, c[0x0][0x410] ;  /* 0x00008200ff0477ac */ /* 0x000ea20008000a00 */
[----:B------:R-:W-:Y:S01]  /*117c0*/  LOP3.LUT R2, R2, 0x18, RZ, 0xc0, !PT ;  /* 0x0000001802027812 */ /* 0x000fe200078ec0ff */
[----:B------:R-:W-:Y:S01]  /*117d0*/  IMAD.MOV.U32 R19, RZ, RZ, RZ ;  /* 0x000000ffff137224 */ /* 0x000fe200078e00ff */
[C---:B------:R-:W-:Y:S01]  /*117e0*/  ISETP.GE.AND P3, PT, R18.reuse, UR14, PT ;  /* 0x0000000e12007c0c */ /* 0x040fe2000bf66270 */
[----:B-1----:R-:W-:Y:S01]  /*117f0*/  VIADD R3, R18, 0x20 ;  /* 0x0000002012037836 */ /* 0x002fe20000000000 */
[----:B------:R-:W-:Y:S01]  /*11800*/  IADD3 R8, P0, PT, R2, UR16, RZ ;  /* 0x0000001002087c10 */ /* 0x000fe2000ff1e0ff */
[----:B------:R-:W-:Y:S01]  /*11810*/  IMAD.WIDE.U32 R20, R20, 0x80, R18 ;  /* 0x0000008014147825 */ /* 0x000fe200078e0012 */
[C---:B------:R-:W-:Y:S01]  /*11820*/  IADD3 R0, PT, PT, R18.reuse, 0x40, RZ ;  /* 0x0000004012007810 */ /* 0x040fe20007ffe0ff */
[----:B------:R1:W3:Y:S01]  /*11830*/  LDS.128 R12, [R230+0x2000] ;  /* 0x00200000e60c7984 */ /* 0x0002e20000000c00 */
[----:B------:R-:W-:Y:S01]  /*11840*/  IADD3.X R9, PT, PT, RZ, UR7, RZ, P0, !PT ;  /* 0x00000007ff097c10 */ /* 0x000fe200087fe4ff */
[----:B------:R-:W-:Y:S01]  /*11850*/  VIADD R18, R18, 0x60 ;  /* 0x0000006012127836 */ /* 0x000fe20000000000 */
[----:B------:R-:W-:Y:S01]  /*11860*/  BSSY.RECONVERGENT B0, `(.L_x_124) ;  /* 0x000001c000007945 */ /* 0x000fe20003800200 */
[----:B------:R-:W-:-:S02]  /*11870*/  ISETP.GE.AND P1, PT, R0, UR14, PT ;  /* 0x0000000e00007c0c */ /* 0x000fc4000bf26270 */
[----:B------:R-:W-:Y:S02]  /*11880*/  ISETP.GE.AND P2, PT, R3, UR14, PT ;  /* 0x0000000e03007c0c */ /* 0x000fe4000bf46270 */
[----:B------:R-:W-:Y:S01]  /*11890*/  ISETP.GE.AND P0, PT, R18, UR14, PT ;  /* 0x0000000e12007c0c */ /* 0x000fe2000bf06270 */
[----:B--2---:R-:W-:Y:S01]  /*118a0*/  IMAD.U32 R22, RZ, RZ, UR4 ;  /* 0x00000004ff167e24 */ /* 0x004fe2000f8e00ff */
[----:B------:R1:W2:Y:S01]  /*118b0*/  LDS.128 R16, [R230] ;  /* 0x00000000e6107984 */ /* 0x0002a20000000c00 */
[----:B------:R-:W-:Y:S02]  /*118c0*/  MOV R25, UR5 ;  /* 0x0000000500197c02 */ /* 0x000fe40008000f00 */
[----:B------:R-:W-:Y:S01]  /*118d0*/  IMAD.WIDE.U32 R22, R22, UR15, R8 ;  /* 0x0000000f16167c25 */ /* 0x000fe2000f8e0008 */
[----:B------:R-:W-:Y:S01]  /*118e0*/  LOP3.LUT R0, R2, 0x40, RZ, 0xfc, !PT ;  /* 0x0000004002007812 */ /* 0x000fe200078efcff */
[----:B------:R1:W4:Y:S02]  /*118f0*/  LDS.128 R8, [R230+0x4000] ;  /* 0x00400000e6087984 */ /* 0x0003240000000c00 */
[----:B------:R-:W-:Y:S01]  /*11900*/  IMAD R25, R25, UR15, R23 ;  /* 0x0000000f19197c24 */ /* 0x000fe2000f8e0217 */
[----:B------:R-:W-:Y:S06]  /*11910*/  @P3 BRA `(.L_x_125) ;  /* 0x0000000000403947 */ /* 0x000fec0003800000 */
[----:B------:R-:W5:Y:S01]  /*11920*/  LDCU.64 UR6, c[0x0][0x408] ;  /* 0x00008100ff0677ac */ /* 0x000f620008000a00 */
[----:B------:R-:W-:Y:S01]  /*11930*/  IMAD.MOV.U32 R24, RZ, RZ, R22 ;  /* 0x000000ffff187224 */ /* 0x000fe200078e0016 */
[----:B------:R-:W1:Y:S01]  /*11940*/  LDCU UR8, c[0x0][0x440] ;  /* 0x00008800ff0877ac */ /* 0x000e620008000800 */
[----:B------:R-:W3:Y:S01]  /*11950*/  LDCU.64 UR4, c[0x0][0x3f0] ;  /* 0x00007e00ff0477ac */ /* 0x000ee20008000a00 */
[----:B-----5:R-:W-:Y:S02]  /*11960*/  IMAD R3, R21, UR6, RZ ;  /* 0x0000000615037c24 */ /* 0x020fe4000f8e02ff */
[----:B------:R-:W-:Y:S01]  /*11970*/  IMAD.WIDE.U32 R26, R20, UR6, R24 ;  /* 0x00000006141a7c25 */ /* 0x000fe2000f8e0018 */
[----:B-1----:R-:W-:-:S03]  /*11980*/  ISETP.GE.AND P5, PT, R2, UR8, PT ;  /* 0x0000000802007c0c */ /* 0x002fc6000bfa6270 */
[----:B------:R-:W-:Y:S01]  /*11990*/  IMAD R3, R20, UR7, R3 ;  /* 0x0000000714037c24 */ /* 0x000fe2000f8e0203 */
[----:B------:R-:W-:Y:S02]  /*119a0*/  ISETP.GE.AND P4, PT, R224, UR8, PT ;  /* 0x00000008e0007c0c */ /* 0x000fe4000bf86270 */
[----:B------:R-:W-:Y:S01]  /*119b0*/  ISETP.GE.AND P3, PT, R0, UR8, PT ;  /* 0x0000000800007c0c */ /* 0x000fe2000bf66270 */
[----:B------:R-:W-:Y:S01]  /*119c0*/  IMAD.IADD R3, R3, 0x1, R27 ;  /* 0x0000000103037824 */ /* 0x000fe200078e021b */
[----:B---3--:R-:W-:-:S04]  /*119d0*/  LEA R28, P6, R26, UR4, 0x1 ;  /* 0x000000041a1c7c11 */ /* 0x008fc8000f8c08ff */
[----:B------:R-:W-:-:S05]  /*119e0*/  LEA.HI.X R29, R26, UR5, R3, 0x1, P6 ;  /* 0x000000051a1d7c11 */ /* 0x000fca000b0f0c03 */
[----:B--2---:R1:W-:Y:S04]  /*119f0*/  @!P5 STG.E.128 desc[UR10][R28.64], R16 ;  /* 0x000000101c00d986 */ /* 0x0043e8000c101d0a */
[----:B------:R1:W-:Y:S04]  /*11a00*/  @!P4 STG.E.128 desc[UR10][R28.64+0x40], R12 ;  /* 0x0000400c1c00c986 */ /* 0x0003e8000c101d0a */
[----:B----4-:R1:W-:Y:S02]  /*11a10*/  @!P3 STG.E.128 desc[UR10][R28.64+0x80], R8 ;  /* 0x000080081c00b986 */ /* 0x0103e4000c101d0a */
.L_x_125:
[----:B------:R-:W-:Y:S05]  /*11a20*/  BSYNC.RECONVERGENT B0 ;  /* 0x0000000000007941 */ /* 0x000fea0003800200 */
.L_x_124:
[----:B-12---:R1:W2:Y:S01]  /*11a30*/  LDS.128 R16, [R230+0x800] ;  /* 0x00080000e6107984 */ /* 0x0062a20000000c00 */
[----:B------:R-:W-:Y:S03]  /*11a40*/  BSSY.RECONVERGENT B0, `(.L_x_126) ;  /* 0x0000017000007945 */ /* 0x000fe60003800200 */
[----:B---3--:R1:W3:Y:S04]  /*11a50*/  LDS.128 R12, [R230+0x2800] ;  /* 0x00280000e60c7984 */ /* 0x0082e80000000c00 */
[----:B----4-:R1:W4:Y:S01]  /*11a60*/  LDS.128 R8, [R230+0x4800] ;  /* 0x00480000e6087984 */ /* 0x0103220000000c00 */
[----:B------:R-:W-:Y:S05]  /*11a70*/  @P2 BRA `(.L_x_127) ;  /* 0x00000000004c2947 */ /* 0x000fea0003800000 */
[----:B------:R-:W5:Y:S01]  /*11a80*/  LDCU.64 UR6, c[0x0][0x408] ;  /* 0x00008100ff0677ac */ /* 0x000f620008000a00 */
[----:B------:R-:W-:Y:S01]  /*11a90*/  IADD3 R26, P2, PT, R20, 0x20, RZ ;  /* 0x00000020141a7810 */ /* 0x000fe20007f5e0ff */
[----:B------:R-:W-:Y:S01]  /*11aa0*/  IMAD.MOV.U32 R28, RZ, RZ, R22 ;  /* 0x000000ffff1c7224 */ /* 0x000fe200078e0016 */
[----:B------:R-:W-:Y:S01]  /*11ab0*/  MOV R29, R25 ;  /* 0x00000019001d7202 */ /* 0x000fe20000000f00 */
[----:B------:R-:W1:Y:S02]  /*11ac0*/  LDCU UR8, c[0x0][0x440] ;  /* 0x00008800ff0877ac */ /* 0x000e640008000800 */
[----:B------:R-:W-:Y:S01]  /*11ad0*/  IMAD.X R3, RZ, RZ, R21, P2 ;  /* 0x000000ffff037224 */ /* 0x000fe200010e0615 */
[----:B------:R-:W2:Y:S03]  /*11ae0*/  LDCU.64 UR4, c[0x0][0x3f0] ;  /* 0x00007e00ff0477ac */ /* 0x000ea60008000a00 */
[----:B-----5:R-:W-:-:S02]  /*11af0*/  IMAD R3, R3, UR6, RZ ;  /* 0x0000000603037c24 */ /* 0x020fc4000f8e02ff */
[----:B------:R-:W-:Y:S01]  /*11b00*/  IMAD.WIDE.U32 R28, R26, UR6, R28 ;  /* 0x000000061a1c7c25 */ /* 0x000fe2000f8e001c */
[----:B-1----:R-:W-:-:S03]  /*11b10*/  ISETP.GE.AND P4, PT, R2, UR8, PT ;  /* 0x0000000802007c0c */ /* 0x002fc6000bf86270 */
[----:B------:R-:W-:Y:S01]  /*11b20*/  IMAD R3, R26, UR7, R3 ;  /* 0x000000071a037c24 */ /* 0x000fe2000f8e0203 */
[----:B------:R-:W-:Y:S02]  /*11b30*/  ISETP.GE.AND P3, PT, R224, UR8, PT ;  /* 0x00000008e0007c0c */ /* 0x000fe4000bf66270 */
[----:B------:R-:W-:Y:S01]  /*11b40*/  ISETP.GE.AND P2, PT, R0, UR8, PT ;  /* 0x0000000800007c0c */ /* 0x000fe2000bf46270 */
[----:B------:R-:W-:Y:S01]  /*11b50*/  IMAD.IADD R3, R3, 0x1, R29 ;  /* 0x0000000103037824 */ /* 0x000fe200078e021d */
[----:B--2---:R-:W-:-:S04]  /*11b60*/  LEA R26, P5, R28, UR4, 0x1 ;  /* 0x000000041c1a7c11 */ /* 0x004fc8000f8a08ff */
[----:B------:R-:W-:-:S05]  /*11b70*/  LEA.HI.X R27, R28, UR5, R3, 0x1, P5 ;  /* 0x000000051c1b7c11 */ /* 0x000fca000a8f0c03 */
[----:B------:R1:W-:Y:S04]  /*11b80*/  @!P4 STG.E.128 desc[UR10][R26.64], R16 ;  /* 0x000000101a00c986 */ /* 0x0003e8000c101d0a */
[----:B---3--:R1:W-:Y:S04]  /*11b90*/  @!P3 STG.E.128 desc[UR10][R26.64+0x40], R12 ;  /* 0x0000400c1a00b986 */ /* 0x0083e8000c101d0a */
[----:B----4-:R1:W-:Y:S02]  /*11ba0*/  @!P2 STG.E.128 desc[UR10][R26.64+0x80], R8 ;  /* 0x000080081a00a986 */ /* 0x0103e4000c101d0a */
.L_x_127:
[----:B------:R-:W-:Y:S05]  /*11bb0*/  BSYNC.RECONVERGENT B0 ;  /* 0x0000000000007941 */ /* 0x000fea0003800200 */
.L_x_126:
        /* <DEDUP_REMOVED lines=24> */
.L_x_129:
[----:B------:R-:W-:Y:S05]  /*11d40*/  BSYNC.RECONVERGENT B0 ;  /* 0x0000000000007941 */ /* 0x000fea0003800200 */
.L_x_128:
[----:B-1--4-:R1:W4:Y:S01]  /*11d50*/  LDS.128 R8, [R230+0x3800] ;  /* 0x00380000e6087984 */ /* 0x0123220000000c00 */
[----:B------:R-:W-:Y:S05]  /*11d60*/  @P0 EXIT ;  /* 0x000000000000094d */ /* 0x000fea0003800000 */
[----:B------:R-:W5:Y:S01]  /*11d70*/  LDCU.64 UR6, c[0x0][0x408] ;  /* 0x00008100ff0677ac */ /* 0x000f620008000a00 */
[----:B-1----:R-:W1:Y:S01]  /*11d80*/  LDS.128 R228, [R230+0x5800] ;  /* 0x00580000e6e47984 */ /* 0x002e620000000c00 */
[----:B------:R-:W-:Y:S01]  /*11d90*/  IADD3 R3, P0, PT, R20, 0x60, RZ ;  /* 0x0000006014037810 */ /* 0x000fe20007f1e0ff */
[----:B---3--:R-:W-:Y:S01]  /*11da0*/  IMAD.MOV.U32 R14, RZ, RZ, R22 ;  /* 0x000000ffff0e7224 */ /* 0x008fe200078e0016 */
[----:B------:R-:W3:Y:S01]  /*11db0*/  LDCU UR8, c[0x0][0x440] ;  /* 0x00008800ff0877ac */ /* 0x000ee20008000800 */
[----:B------:R-:W-:Y:S02]  /*11dc0*/  MOV R15, R25 ;  /* 0x00000019000f7202 */ /* 0x000fe40000000f00 */
[----:B------:R-:W-:Y:S01]  /*11dd0*/  IMAD.X R12, RZ, RZ, R21, P0 ;  /* 0x000000ffff0c7224 */ /* 0x000fe200000e0615 */
[----:B------:R-:W2:Y:S03]  /*11de0*/  LDCU.64 UR4, c[0x0][0x3f0] ;  /* 0x00007e00ff0477ac */ /* 0x000ea60008000a00 */
[----:B-----5:R-:W-:-:S02]  /*11df0*/  IMAD R12, R12, UR6, RZ ;  /* 0x000000060c0c7c24 */ /* 0x020fc4000f8e02ff */
[----:B------:R-:W-:Y:S01]  /*11e00*/  IMAD.WIDE.U32 R14, R3, UR6, R14 ;  /* 0x00000006030e7c25 */ /* 0x000fe2000f8e000e */
[----:B---3--:R-:W-:-:S03]  /*11e10*/  ISETP.GE.AND P2, PT, R2, UR8, PT ;  /* 0x0000000802007c0c */ /* 0x008fc6000bf46270 */
[----:B------:R-:W-:Y:S01]  /*11e20*/  IMAD R12, R3, UR7, R12 ;  /* 0x00000007030c7c24 */ /* 0x000fe2000f8e020c */
[----:B------:R-:W-:Y:S02]  /*11e30*/  ISETP.GE.AND P1, PT, R224, UR8, PT ;  /* 0x00000008e0007c0c */ /* 0x000fe4000bf26270 */
[----:B------:R-:W-:Y:S01]  /*11e40*/  ISETP.GE.AND P0, PT, R0, UR8, PT ;  /* 0x0000000800007c0c */ /* 0x000fe2000bf06270 */
[----:B------:R-:W-:Y:S01]  /*11e50*/  IMAD.IADD R12, R12, 0x1, R15 ;  /* 0x000000010c0c7824 */ /* 0x000fe200078e020f */
[----:B--2---:R-:W-:-:S04]  /*11e60*/  LEA R2, P3, R14, UR4, 0x1 ;  /* 0x000000040e027c11 */ /* 0x004fc8000f8608ff */
[----:B------:R-:W-:-:S05]  /*11e70*/  LEA.HI.X R3, R14, UR5, R12, 0x1, P3 ;  /* 0x000000050e037c11 */ /* 0x000fca00098f0c0c */
[----:B------:R2:W-:Y:S04]  /*11e80*/  @!P2 STG.E.128 desc[UR10][R2.64], R4 ;  /* 0x000000040200a986 */ /* 0x0005e8000c101d0a */
[----:B----4-:R2:W-:Y:S01]  /*11e90*/  @!P1 STG.E.128 desc[UR10][R2.64+0x40], R8 ;  /* 0x0000400802009986 */ /* 0x0105e2000c101d0a */
[----:B-1----:R-:W-:Y:S05]  /*11ea0*/  @P0 EXIT ;  /* 0x000000000000094d */ /* 0x002fea0003800000 */
[----:B------:R-:W-:Y:S01]  /*11eb0*/  STG.E.128 desc[UR10][R2.64+0x80], R228 ;  /* 0x000080e402007986 */ /* 0x000fe2000c101d0a */
[----:B------:R-:W-:Y:S05]  /*11ec0*/  EXIT ;  /* 0x000000000000794d */ /* 0x000fea0003800000 */
.L_x_130:
        /* <DEDUP_REMOVED lines=11> */
.L_x_1261:


//--------------------- .text._ZN5flash16flash_fwd_kernelI23Flash_fwd_kernel_traitsILi96ELi128ELi64ELi4ELb0ELb0EN7cutlass6half_tE19Flash_kernel_traitsILi96ELi128ELi64ELi4ES3_EELb0ELb1ELb0ELb1ELb0ELb0ELb0ELb0EEEvNS_16Flash_fwd_paramsE --------------------------
	.section	.text._ZN5flash16flash_fwd_kernelI23Flash_fwd_kernel_traitsILi96ELi128ELi64ELi4ELb0ELb0EN7cutlass6half_tE19Flash_kernel_traitsILi96ELi128ELi64ELi4ES3_EELb0ELb1ELb0ELb1ELb0ELb0ELb0ELb0EEEvNS_16Flash_fwd_paramsE,"ax",@progbits
	.align	128
        .global         _ZN5flash16flash_fwd_kernelI23Flash_fwd_kernel_traitsILi96ELi128ELi64ELi4ELb0ELb0EN7cutlass6half_tE19Flash_kernel_traitsILi96ELi128ELi64ELi4ES3_EELb0ELb1ELb0ELb1ELb0ELb0ELb0ELb0EEEvNS_16Flash_fwd_paramsE
        .type           _ZN5flash16flash_fwd_kernelI23Flash_fwd_kernel_traitsILi96ELi128ELi64ELi4ELb0ELb0EN7cutlass6half_tE19Flash_kernel_traitsILi96ELi128ELi64ELi4ES3_EELb0ELb1ELb0ELb1ELb0ELb0ELb0ELb0EEEvNS_16Flash_fwd_paramsE,@function
        .size           _ZN5flash16flash_fwd_kernelI23Flash_fwd_kernel_traitsILi96ELi128ELi64ELi4ELb0ELb0EN7cutlass6half_tE19Flash_kernel_traitsILi96ELi128ELi64ELi4ES3_EELb0ELb1ELb0ELb1ELb0ELb0ELb0ELb0EEEvNS_16Flash_fwd_paramsE,(.L_x_1262 - _ZN5flash16flash_fwd_kernelI23Flash_fwd_kernel_traitsILi96ELi128ELi64ELi4ELb0ELb0EN7cutlass6half_tE19Flash_kernel_traitsILi96ELi128ELi64ELi4ES3_EELb0ELb1ELb0ELb1ELb0ELb0ELb0ELb0EEEvNS_16Flash_fwd_paramsE)
        .other          _ZN5flash16flash_fwd_kernelI23Flash_fwd_kernel_traitsILi96ELi128ELi64ELi4ELb0ELb0EN7cutlass6half_tE19Flash_kernel_traitsILi96ELi128ELi64ELi4ES3_EELb0ELb1ELb0ELb1ELb0ELb0ELb0ELb0EEEvNS_16Flash_fwd_paramsE,@"STO_CUDA_ENTRY STV_DEFAULT"
_ZN5flash16flash_fwd_kernelI23Flash_fwd_kernel_traitsILi96ELi128ELi64ELi4ELb0ELb0EN7cutlass6half_tE19Flash_kernel_traitsILi96ELi128ELi64ELi4ES3_EELb0ELb1ELb0ELb1ELb0ELb0ELb0ELb0EEEvNS_16Flash_fwd_paramsE:
.text._ZN5flash16flash_fwd_kernelI23Flash_fwd_kernel_traitsILi96ELi128ELi64ELi4ELb0ELb0EN7cutlass6half_tE19Flash_kernel_traitsILi96ELi128ELi64ELi4ES3_EELb0ELb1ELb0ELb1ELb0ELb0ELb0ELb0EEEvNS_16Flash_fwd_paramsE:
        /* <DEDUP_REMOVED lines=72> */
.L_x_131:
[----:B-----5:R-:W-:Y:S01]  /*0480*/  @P0 R2UR UR21, R0 ;  /* 0x00000000001502ca */ /* 0x020fe200000e0000 */
[----:B------:R-:W-:Y:S01]  /*0490*/  @!UP0 UISETP.NE.AND.EX UP2, UPT, UR5, URZ, UPT, UP2 ;  /* 0x000000ff0500828c */ /* 0x000fe2000bf45320 */
[----:B-1----:R-:W-:-:S13]  /*04a0*/  @!P1 EXIT ;  /* 0x000000000000994d */ /* 0x002fda0003800000 */
[----:B------:R-:W1:Y:S01]  /*04b0*/  LDCU UR22, c[0x0][0x508] ;  /* 0x0000a100ff1677ac */ /* 0x000e620008000800 */
[----:B------:R-:W2:Y:S01]  /*04c0*/  S2UR UR24, SR_CTAID.Z ;  /* 0x00000000001879c3 */ /* 0x000ea20000002700 */
[----:B------:R-:W3:Y:S01]  /*04d0*/  S2R R217, SR_TID.X ;  /* 0x0000000000d97919 */ /* 0x000ee20000002100 */
        /* <DEDUP_REMOVED lines=44> */
.L_x_133:
        /* <DEDUP_REMOVED lines=31> */
[----:B------:R-:W-:Y:S01]  /*0990*/  ISETP.GE.AND P0, PT, R2, UR25, PT ;  /* 0x0000001902007c0c */ /* 0x000fe2000bf06270 */
[----:B------:R-:W-:Y:S01]  /*09a0*/  USHF.R.S32.HI UR5, URZ, 0x1f, UR8 ;  /* 0x0000001fff057899 */ /* 0x000fe20008011408 */
[C---:B------:R-:W-:Y:S01]  /*09b0*/  LOP3.LUT R7, R10.reuse, 0x20, RZ, 0xfc, !PT ;  /* 0x000000200a077812 */ /* 0x040fe200078efcff */
[----:B------:R-:W-:Y:S01]  /*09c0*/  UIADD3 UR7, UP1, UP0, UR23, UR7, UR8 ;  /* 0x0000000717077290 */ /* 0x000fe2000f83e008 */
[----:B------:R-:W-:Y:S01]  /*09d0*/  LOP3.LUT R6, R10, 0x40, RZ, 0xfc, !PT ;  /* 0x000000400a067812 */ /* 0x000fe200078efcff */
[----:B------:R-:W-:-:S02]  /*09e0*/  IMAD R15, R15, UR24, R13 ;  /* 0x000000180f0f7c24 */ /* 0x000fc4000f8e020d */
        /* <DEDUP_REMOVED lines=18> */
.L_x_135:
[----:B------:R-:W-:Y:S05]  /*0b10*/  BSYNC.RECONVERGENT B0 ;  /* 0x0000000000007941 */ /* 0x000fea0003800200 */
.L_x_134:
        /* <DEDUP_REMOVED lines=22> */
.L_x_137:
[----:B------:R-:W-:Y:S05]  /*0c80*/  BSYNC.RECONVERGENT B0 ;  /* 0x0000000000007941 */ /* 0x000fea0003800200 */
.L_x_136:
        /* <DEDUP_REMOVED lines=22> */
.L_x_139:
[----:B------:R-:W-:Y:S05]  /*0df0*/  BSYNC.RECONVERGENT B0 ;  /* 0x0000000000007941 */ /* 0x000fea0003800200 */
.L_x_138:
        /* <DEDUP_REMOVED lines=23> */
.L_x_141:
[----:B------:R-:W-:Y:S05]  /*0f70*/  BSYNC.RECONVERGENT B0 ;  /* 0x0000000000007941 */ /* 0x000fea0003800200 */
.L_x_140:
        /* <DEDUP_REMOVED lines=10> */
.L_x_143:
[----:B------:R-:W-:Y:S05]  /*1020*/  BSYNC.RECONVERGENT B0 ;  /* 0x0000000000007941 */ /* 0x000fea0003800200 */
.L_x_142:
        /* <DEDUP_REMOVED lines=10> */
.L_x_145:
[----:B------:R-:W-:Y:S05]  /*10d0*/  BSYNC.RECONVERGENT B0 ;  /* 0x0000000000007941 */ /* 0x000fea0003800200 */
.L_x_144:
        /* <DEDUP_REMOVED lines=10> */
.L_x_147:
[----:B------:R-:W-:Y:S05]  /*1180*/  BSYNC.RECONVERGENT B0 ;  /* 0x0000000000007941 */ /* 0x000fea0003800200 */
.L_x_146:
        /* <DEDUP_REMOVED lines=10> */
.L_x_132:
        /* <DEDUP_REMOVED lines=21> */
.L_x_148:
[----:B------:R-:W1:Y:S01]  /*1380*/  LDCU.64 UR10, c[0x0][0x3b8] ;  /* 0x00007700ff0a77ac */ /* 0x000e620008000a00 */
[----:B------:R-:W-:-:S04]  /*1390*/  UIADD3 UR6, UPT, UPT, UR12, UR13, URZ ;  /* 0x0000000d0c067290 */ /* 0x000fc8000fffe0ff */
[----:B-1----:R-:W-:Y:S02]  /*13a0*/  UIMAD.WIDE.U32 UR14, UR6, UR10, URZ ;  /* 0x0000000a060e72a5 */ /* 0x002fe4000f8e00ff */
[----:B------:R-:W-:-:S04]  /*13b0*/  UIMAD UR6, UR6, UR11, URZ ;  /* 0x0000000b060672a4 */ /* 0x000fc8000f8e02ff */
[----:B------:R-:W-:Y:S02]  /*13c0*/  UIADD3 UR6, UPT, UPT, UR15, UR6, URZ ;  /* 0x000000060f067290 */ /* 0x000fe4000fffe0ff */
.L_x_149:
        /* <DEDUP_REMOVED lines=38> */
.L_x_150:
[----:B------:R-:W1:Y:S01]  /*1630*/  LDCU.64 UR8, c[0x0][0x3c0] ;  /* 0x00007800ff0877ac */ /* 0x000e620008000a00 */
[----:B------:R-:W-:-:S04]  /*1640*/  UIADD3 UR12, UPT, UPT, UR12, UR13, URZ ;  /* 0x0000000d0c0c7290 */ /* 0x000fc8000fffe0ff */
[----:B-1----:R-:W-:Y:S02]  /*1650*/  UIMAD.WIDE.U32 UR4, UR12, UR8, URZ ;  /* 0x000000080c0472a5 */ /* 0x002fe4000f8e00ff */
[----:B------:R-:W-:-:S04]  /*1660*/  UIMAD UR12, UR12, UR9, URZ ;  /* 0x000000090c0c72a4 */ /* 0x000fc8000f8e02ff */
[----:B------:R-:W-:-:S12]  /*1670*/  UIADD3 UR5, UPT, UPT, UR5, UR12, URZ ;  /* 0x0000000c05057290 */ /* 0x000fd8000fffe0ff */
.L_x_151:
[C---:B------:R-:W-:Y:S01]  /*1680*/  IMAD.SHL.U32 R224, R217.reuse, 0x8, RZ ;  /* 0x00000008d9e07824 */ /* 0x040fe200078e00ff */
[----:B------:R-:W-:Y:S01]  /*1690*/  SHF.R.U32.HI R8, RZ, 0x2, R217 ;  /* 0x00000002ff087819 */ /* 0x000fe200000116d9 */
[----:B------:R-:W1:Y:S01]  /*16a0*/  S2R R7, SR_CTAID.X ;  /* 0x0000000000077919 */ /* 0x000e620000002500 */
[----:B------:R-:W-:Y:S01]  /*16b0*/  SHF.R.S32.HI R225, RZ, 0x1f, R2 ;  /* 0x0000001fffe17819 */ /* 0x000fe20000011402 */
[----:B------:R-:W2:Y:S01]  /*16c0*/  S2UR UR29, SR_CgaCtaId ;  /* 0x00000000001d79c3 */ /* 0x000ea20000008800 */
[C---:B------:R-:W-:Y:S01]  /*16d0*/  LOP3.LUT R236, R224.reuse, 0x18, RZ, 0xc0, !PT ;  /* 0x00000018e0ec7812 */ /* 0x040fe200078ec0ff */
[----:B------:R-:W3:Y:S01]  /*16e0*/  LDCU.64 UR12, c[0x0][0x3c8] ;  /* 0x00007900ff0c77ac */ /* 0x000ee20008000a00 */
[----:B------:R-:W-:Y:S01]  /*16f0*/  LOP3.LUT R230, R224, 0xd8, RZ, 0xc0, !PT ;  /* 0x000000d8e0e67812 */ /* 0x000fe200078ec0ff */
[C---:B------:R-:W-:Y:S01]  /*1700*/  IMAD.SHL.U32 R220, R217.reuse, 0x4, RZ ;  /* 0x00000004d9dc7824 */ /* 0x040fe200078e00ff */
[C---:B------:R-:W-:Y:S01]  /*1710*/  IADD3 R4, P1, PT, R236.reuse, UR14, RZ ;  /* 0x0000000eec047c10 */ /* 0x040fe2000ff3e0ff */
[----:B------:R-:W4:Y:S01]  /*1720*/  LDCU.64 UR14, c[0x0][0x390] ;  /* 0x00007200ff0e77ac */ /* 0x000f220008000a00 */
[----:B------:R-:W-:Y:S01]  /*1730*/  IADD3 R14, P0, PT, R236, UR4, RZ ;  /* 0x00000004ec0e7c10 */ /* 0x000fe2000ff1e0ff */
[----:B------:R-:W-:Y:S01]  /*1740*/  IMAD.MOV.U32 R9, RZ, RZ, RZ ;  /* 0x000000ffff097224 */ /* 0x000fe200078e00ff */
[----:B------:R-:W-:Y:S01]  /*1750*/  LOP3.LUT R11, R224, 0x1f20, RZ, 0xc0, !PT ;  /* 0x00001f20e00b7812 */ /* 0x000fe200078ec0ff */
[----:B------:R-:W-:Y:S01]  /*1760*/  IMAD.X R5, RZ, RZ, UR6, P1 ;  /* 0x00000006ff057e24 */ /* 0x000fe200088e06ff */
[----:B------:R-:W5:Y:S01]  /*1770*/  LDCU.64 UR16, c[0x0][0x388] ;  /* 0x00007100ff1077ac */ /* 0x000f620008000a00 */
[----:B------:R-:W-:Y:S01]  /*1780*/  IMAD.X R15, RZ, RZ, UR5, P0 ;  /* 0x00000005ff0f7e24 */ /* 0x000fe200080e06ff */
[----:B------:R-:W-:Y:S01]  /*1790*/  IADD3 R12, P0, PT, R236, UR30, RZ ;  /* 0x0000001eec0c7c10 */ /* 0x000fe2000ff1e0ff */
[----:B------:R-:W-:Y:S01]  /*17a0*/  IMAD.WIDE.U32 R4, R8, UR10, R4 ;  /* 0x0000000a08047c25 */ /* 0x000fe2000f8e0004 */
[----:B------:R-:W2:Y:S01]  /*17b0*/  LDCU.128 UR4, c[0x0][0x3d0] ;  /* 0x00007a00ff0477ac */ /* 0x000ea20008000c00 */
[----:B------:R-:W-:Y:S01]  /*17c0*/  LOP3.LUT R230, R230, 0x18, R217, 0x78, !PT ;  /* 0x00000018e6e67812 */ /* 0x000fe200078e78d9 */
[----:B------:R-:W-:Y:S01]  /*17d0*/  BSSY.RECONVERGENT B0, `(.L_x_152) ;  /* 0x0000042000007945 */ /* 0x000fe20003800200 */
[----:B------:R-:W-:Y:S01]  /*17e0*/  IMAD.WIDE.U32 R14, R8, UR8, R14 ;  /* 0x00000008080e7c25 */ /* 0x000fe2000f8e000e */
[----:B------:R-:W-:-:S02]  /*17f0*/  SHF.L.U32 R51, R217, 0x5, RZ ;  /* 0x00000005d9337819 */ /* 0x000fc400000006ff */
[----:B---3--:R-:W-:Y:S01]  /*1800*/  MOV R10, UR12 ;  /* 0x0000000c000a7c02 */ /* 0x008fe20008000f00 */
[C---:B------:R-:W-:Y:S01]  /*1810*/  IMAD R5, R8.reuse, UR11, R5 ;  /* 0x0000000b08057c24 */ /* 0x040fe2000f8e0205 */
[----:B------:R-:W-:Y:S01]  /*1820*/  LOP3.LUT R230, R11, R230, RZ, 0xfc, !PT ;  /* 0x000000e60be67212 */ /* 0x000fe200078efcff */
[----:B------:R-:W-:Y:S01]  /*1830*/  IMAD R15, R8, UR9, R15 ;  /* 0x00000009080f7c24 */ /* 0x000fe2000f8e020f */
[----:B------:R-:W-:Y:S01]  /*1840*/  LOP3.LUT R50, R220, 0x18, RZ, 0xc0, !PT ;  /* 0x00000018dc327812 */ /* 0x000fe200078ec0ff */
[----:B------:R-:W-:Y:S01]  /*1850*/  IMAD.X R13, RZ, RZ, UR28, P0 ;  /* 0x0000001cff0d7e24 */ /* 0x000fe200080e06ff */
[C---:B------:R-:W-:Y:S01]  /*1860*/  LOP3.LUT R223, R236.reuse, 0x20, RZ, 0xfc, !PT ;  /* 0x00000020ecdf7812 */ /* 0x040fe200078efcff */
[----:B------:R-:W-:Y:S01]  /*1870*/  IMAD.SHL.U32 R221, R217, 0x10, RZ ;  /* 0x00000010d9dd7824 */ /* 0x000fe200078e00ff */
[----:B------:R-:W-:Y:S01]  /*1880*/  LOP3.LUT R234, R236, 0x40, RZ, 0xfc, !PT ;  /* 0x00000040ecea7812 */ /* 0x000fe200078efcff */
[----:B------:R-:W-:-:S04]  /*1890*/  IMAD.WIDE.U32 R10, R10, UR24, R12 ;  /* 0x000000180a0a7c25 */ /* 0x000fc8000f8e000c */
[C---:B--2---:R-:W-:Y:S02]  /*18a0*/  IMAD R227, R225.reuse, UR4, RZ ;  /* 0x00000004e1e37c24 */ /* 0x044fe4000f8e02ff */
[----:B------:R-:W-:Y:S02]  /*18b0*/  IMAD R225, R225, UR6, RZ ;  /* 0x00000006e1e17c24 */ /* 0x000fe4000f8e02ff */
[C---:B------:R-:W-:Y:S02]  /*18c0*/  IMAD R227, R2.reuse, UR5, R227 ;  /* 0x0000000502e37c24 */ /* 0x040fe4000f8e02e3 */
[C---:B------:R-:W-:Y:S01]  /*18d0*/  IMAD R225, R2.reuse, UR7, R225 ;  /* 0x0000000702e17c24 */ /* 0x040fe2000f8e02e1 */
[----:B------:R-:W-:Y:S01]  /*18e0*/  UIADD3 UR7, UPT, UPT, -UR23, UR25, URZ ;  /* 0x0000001917077290 */ /* 0x000fe2000fffe1ff */
[----:B------:R-:W-:-:S04]  /*18f0*/  IMAD.WIDE.U32 R4, R2, UR4, R4 ;  /* 0x0000000402047c25 */ /* 0x000fc8000f8e0004 */
[----:B------:R-:W-:Y:S01]  /*1900*/  IMAD.WIDE.U32 R2, R2, UR6, R14 ;  /* 0x0000000602027c25 */ /* 0x000fe2000f8e000e */
[----:B------:R-:W-:Y:S01]  /*1910*/  UMOV UR6, 0x400 ;  /* 0x0000040000067882 */ /* 0x000fe20000000000 */
[----:B-----5:R-:W-:Y:S01]  /*1920*/  LEA R228, P1, R4, UR16, 0x1 ;  /* 0x0000001004e47c11 */ /* 0x020fe2000f8208ff */
[----:B------:R-:W-:Y:S01]  /*1930*/  ULEA UR6, UR29, UR6, 0x18 ;  /* 0x000000061d067291 */ /* 0x000fe2000f8ec0ff */
[----:B------:R-:W-:Y:S01]  /*1940*/  IMAD.IADD R227, R5, 0x1, R227 ;  /* 0x0000000105e37824 */ /* 0x000fe200078e02e3 */
[----:B------:R-:W-:Y:S01]  /*1950*/  IADD3 R225, PT, PT, R3, R225, RZ ;  /* 0x000000e103e17210 */ /* 0x000fe20007ffe0ff */
[----:B------:R-:W-:Y:S01]  /*1960*/  IMAD.U32 R15, RZ, RZ, UR13 ;  /* 0x0000000dff0f7e24 */ /* 0x000fe2000f8e00ff */
[----:B----4-:R-:W-:Y:S01]  /*1970*/  LEA R226, P0, R2, UR14, 0x1 ;  /* 0x0000000e02e27c11 */ /* 0x010fe2000f8008ff */
[----:B-1----:R-:W-:Y:S01]  /*1980*/  IMAD.WIDE.U32 R6, R7, 0x80, R8 ;  /* 0x0000008007067825 */ /* 0x002fe200078e0008 */
[----:B------:R-:W-:Y:S02]  /*1990*/  LEA.HI.X R227, R4, UR17, R227, 0x1, P1 ;  /* 0x0000001104e37c11 */ /* 0x000fe400088f0ce3 */
[----:B------:R-:W-:Y:S01]  /*19a0*/  LEA.HI.X R225, R2, UR15, R225, 0x1, P0 ;  /* 0x0000000f02e17c11 */ /* 0x000fe200080f0ce1 */
[----:B------:R-:W-:Y:S01]  /*19b0*/  IMAD R15, R15, UR24, R11 ;  /* 0x000000180f0f7c24 */ /* 0x000fe2000f8e020b */
[----:B------:R-:W-:-:S02]  /*19c0*/  ISETP.GE.AND P0, PT, R8, UR7, PT ;  /* 0x0000000708007c0c */ /* 0x000fc4000bf06270 */
[----:B------:R-:W-:Y:S02]  /*19d0*/  SHF.R.U32.HI R5, RZ, 0x1, R217 ;  /* 0x00000001ff057819 */ /* 0x000fe400000116d9 */
[----:B------:R-:W-:Y:S02]  /*19e0*/  LOP3.LUT R2, R50, 0xc0, R51, 0xf8, !PT ;  /* 0x000000c032027812 */ /* 0x000fe400078ef833 */
[----:B------:R-:W-:-:S07]  /*19f0*/  LEA R230, R230, UR6, 0x1 ;  /* 0x00000006e6e67c11 */ /* 0x000fce000f8e08ff */
        /* <DEDUP_REMOVED lines=30> */
.L_x_154:
[----:B------:R2:W-:Y:S02]  /*1be0*/  STS.128 [R230+0x4000], RZ ;  /* 0x004000ffe6007388 */ /* 0x0005e40000000c00 */
.L_x_153:
[----:B------:R-:W-:Y:S05]  /*1bf0*/  BSYNC.RECONVERGENT B0 ;  /* 0x0000000000007941 */ /* 0x000fea0003800200 */
.L_x_152:
[----:B------:R-:W-:Y:S01]  /*1c00*/  IADD3 R3, PT, PT, R8, 0x20, RZ ;  /* 0x0000002008037810 */ /* 0x000fe20007ffe0ff */
[----:B------:R-:W-:Y:S03]  /*1c10*/  BSSY.RECONVERGENT B0, `(.L_x_155) ;  /* 0x0000024000007945 */ /* 0x000fe60003800200 */
[----:B------:R-:W-:-:S13]  /*1c20*/  ISETP.GE.AND P0, PT, R3, UR7, PT ;  /* 0x0000000703007c0c */ /* 0x000fda000bf06270 */
[----:B------:R-:W-:Y:S05]  /*1c30*/  @P0 BRA `(.L_x_156) ;  /* 0x0000000000840947 */ /* 0x000fea0003800000 */
[----:B------:R-:W4:Y:S01]  /*1c40*/  LDCU.64 UR12, c[0x0][0x3b0] ;  /* 0x00007600ff0c77ac */ /* 0x000f220008000a00 */
[----:B------:R-:W-:Y:S01]  /*1c50*/  IADD3 R4, P0, PT, R6, 0x20, RZ ;  /* 0x0000002006047810 */ /* 0x000fe20007f1e0ff */
[----:B-1-3--:R-:W-:Y:S01]  /*1c60*/  IMAD.MOV.U32 R16, RZ, RZ, R10 ;  /* 0x000000ffff107224 */ /* 0x00afe200078e000a */
        /* <DEDUP_REMOVED lines=29> */
.L_x_157:
[----:B------:R3:W-:Y:S02]  /*1e40*/  STS.128 [R230+0x4800], RZ ;  /* 0x004800ffe6007388 */ /* 0x0007e40000000c00 */
.L_x_156:
[----:B------:R-:W-:Y:S05]  /*1e50*/  BSYNC.RECONVERGENT B0 ;  /* 0x0000000000007941 */ /* 0x000fea0003800200 */
.L_x_155:
        /* <DEDUP_REMOVED lines=36> */
.L_x_160:
[----:B------:R3:W-:Y:S02]  /*20a0*/  STS.128 [R230+0x5000], RZ ;  /* 0x005000ffe6007388 */ /* 0x0007e40000000c00 */
.L_x_159:
[----:B------:R-:W-:Y:S05]  /*20b0*/  BSYNC.RECONVERGENT B0 ;  /* 0x0000000000007941 */ /* 0x000fea0003800200 */
.L_x_158:
[----:B------:R-:W-:Y:S01]  /*20c0*/  IADD3 R0, PT, PT, R8, 0x60, RZ ;  /* 0x0000006008007810 */ /* 0x000fe20007ffe0ff */
[----:B------:R-:W-:Y:S01]  /*20d0*/  USHF.L.U64.HI UR14, UR10, 0x6, UR11 ;  /* 0x000000060a0e7899 */ /* 0x000fe2000801020b */
[----:B------:R-:W-:Y:S01]  /*20e0*/  BSSY.RECONVERGENT B0, `(.L_x_161) ;  /* 0x0000024000007945 */ /* 0x000fe20003800200 */
[----:B------:R-:W-:Y:S01]  /*20f0*/  USHF.L.U32 UR15, UR10, 0x6, URZ ;  /* 0x000000060a0f7899 */ /* 0x000fe200080006ff */
[----:B------:R-:W-:-:S13]  /*2100*/  ISETP.GE.AND P0, PT, R0, UR7, PT ;  /* 0x0000000700007c0c */ /* 0x000fda000bf06270 */
[----:B------:R-:W-:Y:S05]  /*2110*/  @P0 BRA `(.L_x_162) ;  /* 0x0000000000800947 */ /* 0x000fea0003800000 */
[----:B------:R-:W5:Y:S01]  /*2120*/  LDCU.64 UR12, c[0x0][0x3b0] ;  /* 0x00007600ff0c77ac */ /* 0x000f620008000a00 */
[----:B------:R-:W-:Y:S01]  /*2130*/  IADD3 R0, P0, PT, R6, 0x60, RZ ;  /* 0x0000006006007810 */ /* 0x000fe20007f1e0ff */
[----:B------:R-:W-:Y:S01]  /*2140*/  IMAD.MOV.U32 R11, RZ, RZ, R15 ;  /* 0x000000ffff0b7224 */ /* 0x000fe200078e000f */
[----:B------:R-:W1:Y:S03]  /*2150*/  LDCU UR16, c[0x0][0x440] ;  /* 0x00008800ff1077ac */ /* 0x000e660008000800 */
[----:B------:R-:W-:Y:S01]  /*2160*/  IMAD.X R6, RZ, RZ, R7, P0 ;  /* 0x000000ffff067224 */ /* 0x000fe200000e0607 */
[----:B------:R-:W2:Y:S03]  /*2170*/  LDCU.64 UR4, c[0x0][0x380] ;  /* 0x00007000ff0477ac */ /* 0x000ea60008000a00 */
[----:B-----5:R-:W-:-:S02]  /*2180*/  IMAD R7, R6, UR12, RZ ;  /* 0x0000000c06077c24 */ /* 0x020fc4000f8e02ff */
[----:B------:R-:W-:Y:S01]  /*2190*/  IMAD.WIDE.U32 R10, R0, UR12, R10 ;  /* 0x0000000c000a7c25 */ /* 0x000fe2000f8e000a */
[----:B-1----:R-:W-:-:S03]  /*21a0*/  ISETP.GE.AND P1, PT, R236, UR16, PT ;  /* 0x00000010ec007c0c */ /* 0x002fc6000bf26270 */
[----:B------:R-:W-:Y:S01]  /*21b0*/  IMAD R7, R0, UR13, R7 ;  /* 0x0000000d00077c24 */ /* 0x000fe2000f8e0207 */
[----:B------:R-:W-:Y:S02]  /*21c0*/  ISETP.GE.AND P0, PT, R223, UR16, PT ;  /* 0x00000010df007c0c */ /* 0x000fe4000bf06270 */
[----:B--2---:R-:W-:Y:S01]  /*21d0*/  LEA R6, P2, R10, UR4, 0x1 ;  /* 0x000000040a067c11 */ /* 0x004fe2000f8408ff */
        /* <DEDUP_REMOVED lines=19> */
.L_x_163:
[----:B------:R2:W-:Y:S02]  /*2310*/  STS.128 [R230+0x5800], RZ ;  /* 0x005800ffe6007388 */ /* 0x0005e40000000c00 */
.L_x_162:
[----:B------:R-:W-:Y:S05]  /*2320*/  BSYNC.RECONVERGENT B0 ;  /* 0x0000000000007941 */ /* 0x000fea0003800200 */
.L_x_161:
        /* <DEDUP_REMOVED lines=9> */
[----:B-12---:R-:W-:Y:S02]  /*23c0*/  IMAD.U32 R6, RZ, RZ, UR30 ;  /* 0x0000001eff067e24 */ /* 0x006fe4000f8e00ff */
        /* <DEDUP_REMOVED lines=23> */
.L_x_166:
[----:B------:R2:W-:Y:S02]  /*2540*/  STS.128 [R230+0x8000], RZ ;  /* 0x008000ffe6007388 */ /* 0x0005e40000000c00 */
.L_x_165:
[----:B------:R-:W-:Y:S05]  /*2550*/  BSYNC.RECONVERGENT B0 ;  /* 0x0000000000007941 */ /* 0x000fea0003800200 */
.L_x_164:
[----:B------:R-:W-:Y:S01]  /*2560*/  ISETP.GE.AND P0, PT, R3, UR16, PT ;  /* 0x0000001003007c0c */ /* 0x000fe2000bf06270 */
[----:B------:R-:W-:Y:S01]  /*2570*/  USHF.L.U64.HI UR28, UR10, 0x5, UR11 ;  /* 0x000000050a1c7899 */ /* 0x000fe2000801020b */
[----:B------:R-:W-:Y:S01]  /*2580*/  BSSY.RECONVERGENT B0, `(.L_x_167) ;  /* 0x000001e000007945 */ /* 0x000fe20003800200 */
[----:B------:R-:W-:-:S10]  /*2590*/  USHF.L.U32 UR29, UR10, 0x5, URZ ;  /* 0x000000050a1d7899 */ /* 0x000fd400080006ff */
[----:B------:R-:W-:Y:S05]  /*25a0*/  @P0 BRA `(.L_x_168) ;  /* 0x00000000006c0947 */ /* 0x000fea0003800000 */
[----:B------:R-:W5:Y:S01]  /*25b0*/  LDCU UR4, c[0x0][0x440] ;  /* 0x00008800ff0477ac */ /* 0x000f620008000800 */
[----:B------:R-:W-:-:S04]  /*25c0*/  UIADD3 UR13, UP0, UPT, UR29, UR30, URZ ;  /* 0x0000001e1d0d7290 */ /* 0x000fc8000ff1e0ff */
[----:B------:R-:W-:Y:S02]  /*25d0*/  UIADD3.X UR12, UPT, UPT, UR28, UR5, URZ, UP0, !UPT ;  /* 0x000000051c0c7290 */ /* 0x000fe400087fe4ff */
[----:B-12---:R-:W-:-:S04]  /*25e0*/  IMAD.U32 R7, RZ, RZ, UR13 ;  /* 0x0000000dff077e24 */ /* 0x006fc8000f8e00ff */
[----:B------:R-:W-:Y:S01]  /*25f0*/  IMAD.U32 R0, RZ, RZ, UR12 ;  /* 0x0000000cff007e24 */ /* 0x000fe2000f8e00ff */
        /* <DEDUP_REMOVED lines=21> */
.L_x_169:
[----:B------:R2:W-:Y:S02]  /*2750*/  STS.128 [R230+0x8800], RZ ;  /* 0x008800ffe6007388 */ /* 0x0005e40000000c00 */
.L_x_168:
[----:B------:R-:W-:Y:S05]  /*2760*/  BSYNC.RECONVERGENT B0 ;  /* 0x0000000000007941 */ /* 0x000fea0003800200 */
.L_x_167:
[----:B------:R-:W5:Y:S01]  /*2770*/  LDCU.64 UR12, c[0x0][0x538] ;  /* 0x0000a700ff0c77ac */ /* 0x000f620008000a00 */
[----:B------:R-:W0:Y:S01]  /*2780*/  LDGDEPBAR ;  /* 0x00000000000079af */ /* 0x000e220000000000 */
[----:B-----5:R-:W-:-:S04]  /*2790*/  UISETP.NE.U32.AND UP1, UPT, UR12, URZ, UPT ;  /* 0x000000ff0c00728c */ /* 0x020fc8000bf25070 */
[----:B------:R-:W-:Y:S01]  /*27a0*/  UISETP.NE.AND.EX UP1, UPT, UR13, URZ, UPT, UP1 ;  /* 0x000000ff0d00728c */ /* 0x000fe2000bf25310 */
[----:B------:R-:W-:Y:S01]  /*27b0*/  IMAD.U32 R4, RZ, RZ, UR23 ;  /* 0x00000017ff047e24 */ /* 0x000fe2000f8e00ff */
[----:B-12---:R-:W-:Y:S01]  /*27c0*/  LOP3.LUT R7, R5, 0x1f0, RZ, 0xc0, !PT ;  /* 0x000001f005077812 */ /* 0x006fe200078ec0ff */
[----:B------:R-:W-:-:S04]  /*27d0*/  DEPBAR.LE SB0, 0x0 ;  /* 0x000080000000791a */ /* 0x000fc80000000000 */
[----:B------:R-:W-:-:S04]  /*27e0*/  PLOP3.LUT P0, PT, PT, PT, UP1, 0x80, 0x8 ;  /* 0x000000000008781c */ /* 0x000fc80003f0f018 */
[----:B------:R-:W1:Y:S01]  /*27f0*/  @UP1 LDCU.64 UR4, c[0x0][0x540] ;  /* 0x0000a800ff0417ac */ /* 0x000e620008000a00 */
[----:B------:R-:W-:Y:S01]  /*2800*/  @UP1 UMOV UR30, UR24 ;  /* 0x00000018001e1c82 */ /* 0x000fe20008000000 */
[----:B------:R-:W-:Y:S02]  /*2810*/  @UP1 UMOV UR31, URZ ;  /* 0x000000ff001f1c82 */ /* 0x000fe40008000000 */
[----:B-1----:R-:W-:Y:S01]  /*2820*/  @UP1 UIMAD.WIDE.U32 UR30, UR19, UR4, UR30 ;  /* 0x00000004131e12a5 */ /* 0x002fe2000f8e001e */
[----:B------:R-:W1:Y:S03]  /*2830*/  @UP1 LDCU UR4, c[0x0][0x458] ;  /* 0x00008b00ff0417ac */ /* 0x000e660008000800 */
[----:B------:R-:W-:Y:S02]  /*2840*/  @UP1 UIMAD UR5, UR19, UR5, UR31 ;  /* 0x00000005130512a4 */ /* 0x000fe4000f8e021f */
[----:B------:R-:W-:-:S04]  /*2850*/  @UP1 ULEA UR12, UP0, UR30, UR12, 0x2 ;  /* 0x0000000c1e0c1291 */ /* 0x000fc8000f8010ff */
[----:B------:R-:W-:Y:S02]  /*2860*/  @UP1 ULEA.HI.X UR13, UR30, UR13, UR5, 0x2, UP0 ;  /* 0x0000000d1e0d1291 */ /* 0x000fe400080f1405 */
[----:B------:R-:W-:-:S04]  /*2870*/  IMAD.U32 R10, RZ, RZ, UR12 ;  /* 0x0000000cff0a7e24 */ /* 0x000fc8000f8e00ff */
[----:B------:R-:W-:-:S05]  /*2880*/  IMAD.U32 R11, RZ, RZ, UR13 ;  /* 0x0000000dff0b7e24 */ /* 0x000fca000f8e00ff */
[----:B------:R-:W2:Y:S01]  /*2890*/  @P0 LDG.E R9, desc[UR26][R10.64] ;  /* 0x0000001a0a090981 */ /* 0x000ea2000c1e1900 */
[----:B-1----:R-:W2:Y:S01]  /*28a0*/  @P0 MUFU.RCP R0, UR4 ;  /* 0x0000000400000d08 */ /* 0x002ea20008001000 */
[----:B------:R-:W-:Y:S01]  /*28b0*/  USHF.L.U32 UR12, UR8, 0x6, URZ ;  /* 0x00000006080c7899 */ /* 0x000fe200080006ff */
[----:B------:R-:W-:Y:S01]  /*28c0*/  IADD3 R4, PT, PT, R7, 0x1, R4 ;  /* 0x0000000107047810 */ /* 0x000fe20007ffe004 */
[----:B------:R-:W-:Y:S01]  /*28d0*/  USHF.L.U64.HI UR4, UR8, 0x6, UR9 ;  /* 0x0000000608047899 */ /* 0x000fe20008010209 */
[----:B------:R-:W-:Y:S01]  /*28e0*/  LOP3.LUT R7, R8, 0x7, RZ, 0xc0, !PT ;  /* 0x0000000708077812 */ /* 0x000fe200078ec0ff */
[----:B------:R-:W-:Y:S01]  /*28f0*/  UIMAD.WIDE.U32 UR12, UR12, UR17, URZ ;  /* 0x000000110c0c72a5 */ /* 0x000fe2000f8e00ff */
[----:B------:R-:W-:Y:S01]  /*2900*/  BSSY.RECONVERGENT B0, `(.L_x_170) ;  /* 0x000002a000007945 */ /* 0x000fe20003800200 */
[----:B------:R-:W-:Y:S01]  /*2910*/  UIMAD UR4, UR4, UR17, URZ ;  /* 0x00000011040472a4 */ /* 0x000fe2000f8e02ff */
[----:B------:R-:W-:Y:S01]  /*2920*/  IADD3 R7, PT, PT, R4, -UR25, R7 ;  /* 0x8000001904077c10 */ /* 0x000fe2000fffe007 */
[----:B------:R-:W-:-:S02]  /*2930*/  UMOV UR5, URZ ;  /* 0x000000ff00057c82 */ /* 0x000fc40008000000 */
[----:B------:R-:W-:Y:S01]  /*2940*/  UIADD3 UR4, UPT, UPT, UR13, UR4, URZ ;  /* 0x000000040d047290 */ /* 0x000fe2000fffe0ff */
[----:B------:R-:W-:Y:S01]  /*2950*/  BAR.SYNC.DEFER_BLOCKING 0x0 ;  /* 0x0000000000007b1d */ /* 0x000fe20000010000 */
[----:B--2---:R-:W-:-:S05]  /*2960*/  @P0 FMUL.FTZ R0, R9, R0 ;  /* 0x0000000009000220 */ /* 0x004fca0000410000 */
[----:B------:R-:W-:Y:S01]  /*2970*/  @P0 R2UR UR23, R0 ;  /* 0x00000000001702ca */ /* 0x000fe200000e0000 */
[----:B------:R-:W-:-:S05]  /*2980*/  IMAD.U32 R0, RZ, RZ, UR21 ;  /* 0x00000015ff007e24 */ /* 0x000fca000f8e00ff */
[----:B------:R-:W-:-:S07]  /*2990*/  IADD3 R0, PT, PT, R7, UR22, R0 ;  /* 0x0000001607007c10 */ /* 0x000fce000fffe000 */
[----:B------:R-:W-:Y:S01]  /*29a0*/  @UP1 UMOV UR5, UR23 ;  /* 0x0000001700051c82 */ /* 0x000fe20008000000 */
        /* <DEDUP_REMOVED lines=26> */
.L_x_172:
[----:B------:R2:W-:Y:S01]  /*2b50*/  STS.128 [R230+0xb000], RZ ;  /* 0x00b000ffe6007388 */ /* 0x0005e20000000c00 */
[----:B------:R-:W-:Y:S05]  /*2b60*/  BRA `(.L_x_173) ;  /* 0x00000000000c7947 */ /* 0x000fea0003800000 */
.L_x_171:
[----:B------:R1:W-:Y:S04]  /*2b70*/  STS.128 [R230+0x9000], RZ ;  /* 0x009000ffe6007388 */ /* 0x0003e80000000c00 */
[----:B------:R1:W-:Y:S04]  /*2b80*/  STS.128 [R230+0xa000], RZ ;  /* 0x00a000ffe6007388 */ /* 0x0003e80000000c00 */
[----:B------:R1:W-:Y:S02]  /*2b90*/  STS.128 [R230+0xb000], RZ ;  /* 0x00b000ffe6007388 */ /* 0x0003e40000000c00 */
.L_x_173:
[----:B------:R-:W-:Y:S05]  /*2ba0*/  BSYNC.RECONVERGENT B0 ;  /* 0x0000000000007941 */ /* 0x000fea0003800200 */
.L_x_170:
[----:B------:R-:W-:Y:S01]  /*2bb0*/  ISETP.GE.AND P0, PT, R3, UR16, PT ;  /* 0x0000001003007c0c */ /* 0x000fe2000bf06270 */
[C---:B------:R-:W-:Y:S01]  /*2bc0*/  IMAD.SHL.U32 R229, R217.reuse, 0x2, RZ ;  /* 0x00000002d9e57824 */ /* 0x040fe200078e00ff */
[----:B------:R-:W-:Y:S01]  /*2bd0*/  USHF.L.U64.HI UR16, UR8, 0x5, UR9 ;  /* 0x0000000508107899 */ /* 0x000fe20008010209 */
[----:B------:R-:W-:Y:S01]  /*2be0*/  BSSY.RECONVERGENT B0, `(.L_x_174) ;  /* 0x0000026000007945 */ /* 0x000fe20003800200 */
[----:B------:R-:W-:Y:S01]  /*2bf0*/  USHF.L.U32 UR22, UR8, 0x5, URZ ;  /* 0x0000000508167899 */ /* 0x000fe200080006ff */
[----:B------:R-:W-:Y:S02]  /*2c00*/  LOP3.LUT R136, R2, 0x8, R5, 0x78, !PT ;  /* 0x0000000802887812 */ /* 0x000fe400078e7805 */
[----:B------:R-:W-:Y:S02]  /*2c10*/  LOP3.LUT R7, R217, 0x8, RZ, 0xc0, !PT ;  /* 0x00000008d9077812 */ /* 0x000fe400078ec0ff */
[----:B------:R-:W-:Y:S02]  /*2c20*/  LOP3.LUT R3, R221, 0x3e00, RZ, 0xc0, !PT ;  /* 0x00003e00dd037812 */ /* 0x000fe400078ec0ff */
[----:B------:R-:W-:-:S02]  /*2c30*/  LOP3.LUT R219, R51, 0x120, RZ, 0xc0, !PT ;  /* 0x0000012033db7812 */ /* 0x000fc400078ec0ff */
[----:B------:R1:W-:Y:S01]  /*2c40*/  @P0 STS.128 [R230+0x9800], RZ ;  /* 0x009800ffe6000388 */ /* 0x0003e20000000c00 */
[----:B------:R-:W-:-:S03]  /*2c50*/  LOP3.LUT R229, R229, 0x6, RZ, 0xc0, !PT ;  /* 0x00000006e5e57812 */ /* 0x000fc600078ec0ff */
        /* <DEDUP_REMOVED lines=29> */
.L_x_176:
[----:B------:R2:W-:Y:S02]  /*2e30*/  STS.128 [R230+0xb800], RZ ;  /* 0x00b800ffe6007388 */ /* 0x0005e40000000c00 */
.L_x_175:
[----:B------:R-:W-:Y:S05]  /*2e40*/  BSYNC.RECONVERGENT B0 ;  /* 0x0000000000007941 */ /* 0x000fea0003800200 */
.L_x_174:
[----:B------:R-:W-:Y:S01]  /*2e50*/  LOP3.LUT R4, R221, 0x100, RZ, 0xc0, !PT ;  /* 0x00000100dd047812 */ /* 0x000fe200078ec0ff */
        /* <DEDUP_REMOVED lines=11> */
[----:B------:R-:W-:Y:S01]  /*2f10*/  LDSM.16.M88.4 R24, [R219+0x1000] ;  /* 0x00100000db18783b */ /* 0x000fe20000000200 */
[----:B------:R-:W-:Y:S01]  /*2f20*/  VIMNMX R216, PT, PT, R0, UR21, PT ;  /* 0x0000001500d87c48 */ /* 0x000fe2000bfe0100 */
[--C-:B------:R-:W-:Y:S02]  /*2f30*/  IMAD.IADD R2, R219, 0x1, R48.reuse ;  /* 0x00000001db027824 */ /* 0x100fe400078e0230 */
[----:B------:R-:W5:Y:S01]  /*2f40*/  LDSM.16.M88.4 R44, [R3+0x6000] ;  /* 0x00600000032c783b */ /* 0x000f620000000200 */
[----:B------:R-:W-:-:S03]  /*2f50*/  IMAD.IADD R137, R3, 0x1, R48 ;  /* 0x0000000103897824 */ /* 0x000fc600078e0230 */
[----:B------:R-:W4:Y:S04]  /*2f60*/  LDSM.16.M88.4 R36, [R3+0x6400] ;  /* 0x006400000324783b */ /* 0x000f280000000200 */
[----:B------:R-:W4:Y:S04]  /*2f70*/  LDSM.16.M88.4 R28, [R3+0x6800] ;  /* 0x00680000031c783b */ /* 0x000f280000000200 */
[----:B-12---:R-:W1:Y:S04]  /*2f80*/  LDSM.16.M88.4 R8, [R3+0x6c00] ;  /* 0x006c00000308783b */ /* 0x006e680000000200 */
[----:B------:R-:W2:Y:S04]  /*2f90*/  LDSM.16.M88.4 R20, [R219] ;  /* 0x00000000db14783b */ /* 0x000ea80000000200 */
[----:B------:R-:W-:Y:S04]  /*2fa0*/  LDSM.16.M88.4 R4, [R2+0x1000] ;  /* 0x001000000204783b */ /* 0x000fe80000000200 */
[----:B------:R-:W2:Y:S04]  /*2fb0*/  LDSM.16.M88.4 R112, [R137+0x6000] ;  /* 0x006000008970783b */ /* 0x000ea80000000200 */
[----:B------:R-:W2:Y:S04]  /*2fc0*/  LDSM.16.M88.4 R80, [R137+0x6400] ;  /* 0x006400008950783b */ /* 0x000ea80000000200 */
[----:B------:R-:W2:Y:S04]  /*2fd0*/  LDSM.16.M88.4 R76, [R137+0x6800] ;  /* 0x00680000894c783b */ /* 0x000ea80000000200 */
[----:B------:R-:W2:Y:S01]  /*2fe0*/  LDSM.16.M88.4 R72, [R137+0x6c00] ;  /* 0x006c00008948783b */ /* 0x000ea20000000200 */
[C---:B-----5:R-:W-:Y:S03]  /*2ff0*/  HMMA.16816.F32 R52, R24.reuse, R44, RZ ;  /* 0x0000002c1834723c */ /* 0x060fe600000018ff */
[----:B------:R-:W5:Y:S04]  /*3000*/  LDSM.16.M88.4 R68, [R2] ;  /* 0x000000000244783b */ /* 0x000f680000000200 */
[----:B------:R-:W-:Y:S01]  /*3010*/  LDSM.16.M88.4 R64, [R219+0x3000] ;  /* 0x00300000db40783b */ /* 0x000fe20000000200 */
[C---:B------:R-:W-:Y:S03]  /*3020*/  HMMA.16816.F32 R108, R24.reuse, R46, RZ ;  /* 0x0000002e186c723c */ /* 0x040fe600000018ff */
[----:B------:R-:W5:Y:S04]  /*3030*/  LDSM.16.M88.4 R60, [R3+0x7000] ;  /* 0x00700000033c783b */ /* 0x000f680000000200 */
[----:B---3--:R-:W-:Y:S01]  /*3040*/  LDSM.16.M88.4 R16, [R3+0x7400] ;  /* 0x007400000310783b */ /* 0x008fe20000000200 */
[C---:B----4-:R-:W-:Y:S03]  /*3050*/  HMMA.16816.F32 R104, R24.reuse, R36, RZ ;  /* 0x000000241868723c */ /* 0x050fe600000018ff */
[----:B------:R-:W-:Y:S04]  /*3060*/  LDSM.16.M88.4 R12, [R3+0x7800] ;  /* 0x00780000030c783b */ /* 0x000fe80000000200 */
[----:B------:R-:W-:Y:S01]  /*3070*/  LDSM.16.M88.4 R120, [R2+0x3000] ;  /* 0x003000000278783b */ /* 0x000fe20000000200 */
[C---:B------:R-:W-:Y:S03]  /*3080*/  HMMA.16816.F32 R96, R24.reuse, R28, RZ ;  /* 0x0000001c1860723c */ /* 0x040fe600000018ff */
[----:B------:R-:W-:Y:S04]  /*3090*/  LDSM.16.M88.4 R124, [R2+0x2000] ;  /* 0x00200000027c783b */ /* 0x000fe80000000200 */
[----:B------:R-:W-:Y:S01]  /*30a0*/  LDSM.16.M88.4 R128, [R137+0x7c00] ;  /* 0x007c00008980783b */ /* 0x000fe20000000200 */
[C---:B-1----:R-:W-:Y:S03]  /*30b0*/  HMMA.16816.F32 R84, R24.reuse, R8, RZ ;  /* 0x000000081854723c */ /* 0x042fe600000018ff */
[----:B------:R-:W-:Y:S04]  /*30c0*/  LDSM.16.M88.4 R132, [R137+0x7000] ;  /* 0x007000008984783b */ /* 0x000fe80000000200 */
[----:B------:R-:W-:Y:S01]  /*30d0*/  LDSM.16.M88.4 R116, [R137+0x7400] ;  /* 0x007400008974783b */ /* 0x000fe20000000200 */
[C---:B------:R-:W-:Y:S08]  /*30e0*/  HMMA.16816.F32 R100, R24.reuse, R38, RZ ;  /* 0x000000261864723c */ /* 0x040ff000000018ff */
[C---:B------:R-:W-:Y:S08]  /*30f0*/  HMMA.16816.F32 R92, R24.reuse, R30, RZ ;  /* 0x0000001e185c723c */ /* 0x040ff000000018ff */
[----:B------:R-:W-:Y:S08]  /*3100*/  HMMA.16816.F32 R24, R24, R10, RZ ;  /* 0x0000000a1818723c */ /* 0x000ff000000018ff */
[C---:B--2---:R-:W-:Y:S08]  /*3110*/  HMMA.16816.F32 R56, R20.reuse, R44, RZ ;  /* 0x0000002c1438723c */ /* 0x044ff000000018ff */
[C---:B------:R-:W-:Y:S08]  /*3120*/  HMMA.16816.F32 R40, R20.reuse, R36, RZ ;  /* 0x000000241428723c */ /* 0x040ff000000018ff */
[C---:B------:R-:W-:Y:S08]  /*3130*/  HMMA.16816.F32 R32, R20.reuse, R28, RZ ;  /* 0x0000001c1420723c */ /* 0x040ff000000018ff */
[C---:B------:R-:W-:Y:S08]  /*3140*/  HMMA.16816.F32 R44, R20.reuse, R46, RZ ;  /* 0x0000002e142c723c */ /* 0x040ff000000018ff */
[C---:B------:R-:W-:Y:S08]  /*3150*/  HMMA.16816.F32 R36, R20.reuse, R38, RZ ;  /* 0x000000261424723c */ /* 0x040ff000000018ff */
[C---:B------:R-:W-:Y:S08]  /*3160*/  HMMA.16816.F32 R28, R20.reuse, R30, RZ ;  /* 0x0000001e141c723c */ /* 0x040ff000000018ff */
[----:B------:R-:W-:Y:S08]  /*3170*/  HMMA.16816.F32 R88, R20, R8, RZ ;  /* 0x000000081458723c */ /* 0x000ff000000018ff */
        /* <DEDUP_REMOVED lines=9> */
[----:B------:R-:W-:Y:S01]  /*3210*/  HMMA.16816.F32 R20, R20, R10, RZ ;  /* 0x0000000a1414723c */ /* 0x000fe200000018ff */
[----:B------:R-:W2:Y:S07]  /*3220*/  LDSM.16.M88.4 R8, [R3+0x7c00] ;  /* 0x007c00000308783b */ /* 0x000eae0000000200 */
[C---:B-----5:R-:W-:Y:S08]  /*3230*/  HMMA.16816.F32 R56, R68.reuse, R112, R56 ;  /* 0x000000704438723c */ /* 0x060ff00000001838 */
[C---:B------:R-:W-:Y:S01]  /*3240*/  HMMA.16816.F32 R44, R68.reuse, R114, R44 ;  /* 0x00000072442c723c */ /* 0x040fe2000000182c */
[----:B------:R-:W-:Y:S07]  /*3250*/  LDSM.16.M88.4 R112, [R137+0x7800] ;  /* 0x007800008970783b */ /* 0x000fee0000000200 */
[C---:B------:R-:W-:Y:S08]  /*3260*/  HMMA.16816.F32 R20, R68.reuse, R74, R20 ;  /* 0x0000004a4414723c */ /* 0x040ff00000001814 */
[C---:B------:R-:W-:Y:S01]  /*3270*/  HMMA.16816.F32 R88, R68.reuse, R72, R88 ;  /* 0x000000484458723c */ /* 0x040fe20000001858 */
[----:B------:R-:W-:Y:S07]  /*3280*/  LDSM.16.M88.4 R72, [R3+0x8000] ;  /* 0x008000000348783b */ /* 0x000fee0000000200 */
[C---:B------:R-:W-:Y:S08]  /*3290*/  HMMA.16816.F32 R40, R68.reuse, R80, R40 ;  /* 0x000000504428723c */ /* 0x040ff00000001828 */
[C---:B------:R-:W-:Y:S08]  /*32a0*/  HMMA.16816.F32 R32, R68.reuse, R76, R32 ;  /* 0x0000004c4420723c */ /* 0x040ff00000001820 */
[C---:B------:R-:W-:Y:S01]  /*32b0*/  HMMA.16816.F32 R36, R68.reuse, R82, R36 ;  /* 0x000000524424723c */ /* 0x040fe20000001824 */
[----:B------:R-:W-:Y:S07]  /*32c0*/  LDSM.16.M88.4 R80, [R219+0x4000] ;  /* 0x00400000db50783b */ /* 0x000fee0000000200 */
[----:B------:R-:W-:Y:S01]  /*32d0*/  HMMA.16816.F32 R28, R68, R78, R28 ;  /* 0x0000004e441c723c */ /* 0x000fe2000000181c */
[----:B------:R-:W-:Y:S04]  /*32e0*/  LDSM.16.M88.4 R76, [R219+0x5000] ;  /* 0x00500000db4c783b */ /* 0x000fe80000000200 */
[----:B------:R-:W-:Y:S03]  /*32f0*/  LDSM.16.M88.4 R68, [R3+0x8400] ;  /* 0x008400000344783b */ /* 0x000fe60000000200 */
[C---:B------:R-:W-:Y:S08]  /*3300*/  HMMA.16816.F32 R52, R64.reuse, R60, R52 ;  /* 0x0000003c4034723c */ /* 0x040ff00000001834 */
[----:B------:R-:W-:Y:S08]  /*3310*/  HMMA.16816.F32 R108, R64, R62, R108 ;  /* 0x0000003e406c723c */ /* 0x000ff0000000186c */
[C---:B-1----:R-:W-:Y:S08]  /*3320*/  HMMA.16816.F32 R56, R4.reuse, R60, R56 ;  /* 0x0000003c0438723c */ /* 0x042ff00000001838 */
[----:B------:R-:W-:Y:S01]  /*3330*/  HMMA.16816.F32 R44, R4, R62, R44 ;  /* 0x0000003e042c723c */ /* 0x000fe2000000182c */
[----:B------:R-:W1:Y:S07]  /*3340*/  LDSM.16.M88.4 R60, [R3+0x8c00] ;  /* 0x008c0000033c783b */ /* 0x000e6e0000000200 */
[-C--:B--2---:R-:W-:Y:S08]  /*3350*/  HMMA.16816.F32 R24, R64, R10.reuse, R24 ;  /* 0x0000000a4018723c */ /* 0x084ff00000001818 */
[----:B------:R-:W-:Y:S08]  /*3360*/  HMMA.16816.F32 R20, R4, R10, R20 ;  /* 0x0000000a0414723c */ /* 0x000ff00000001814 */
[-C--:B------:R-:W-:Y:S08]  /*3370*/  HMMA.16816.F32 R84, R64, R8.reuse, R84 ;  /* 0x000000084054723c */ /* 0x080ff00000001854 */
[----:B------:R-:W-:Y:S01]  /*3380*/  HMMA.16816.F32 R88, R4, R8, R88 ;  /* 0x000000080458723c */ /* 0x000fe20000001858 */
[----:B------:R-:W-:Y:S07]  /*3390*/  LDSM.16.M88.4 R8, [R2+0x4000] ;  /* 0x004000000208783b */ /* 0x000fee0000000200 */
[C---:B------:R-:W-:Y:S08]  /*33a0*/  HMMA.16816.F32 R96, R64.reuse, R12, R96 ;  /* 0x0000000c4060723c */ /* 0x040ff00000001860 */
[----:B------:R-:W-:Y:S08]  /*33b0*/  HMMA.16816.F32 R92, R64, R14, R92 ;  /* 0x0000000e405c723c */ /* 0x000ff0000000185c */
[C---:B------:R-:W-:Y:S08]  /*33c0*/  HMMA.16816.F32 R40, R4.reuse, R16, R40 ;  /* 0x000000100428723c */ /* 0x040ff00000001828 */
[C---:B------:R-:W-:Y:S08]  /*33d0*/  HMMA.16816.F32 R36, R4.reuse, R18, R36 ;  /* 0x000000120424723c */ /* 0x040ff00000001824 */
[C---:B------:R-:W-:Y:S08]  /*33e0*/  HMMA.16816.F32 R32, R4.reuse, R12, R32 ;  /* 0x0000000c0420723c */ /* 0x040ff00000001820 */
[----:B------:R-:W-:Y:S01]  /*33f0*/  HMMA.16816.F32 R28, R4, R14, R28 ;  /* 0x0000000e041c723c */ /* 0x000fe2000000181c */
[----:B------:R2:W-:Y:S04]  /*3400*/  LDSM.16.M88.4 R4, [R2+0x5000] ;  /* 0x005000000204783b */ /* 0x0005e80000000200 */
[----:B------:R-:W3:Y:S03]  /*3410*/  LDSM.16.M88.4 R12, [R137+0x8c00] ;  /* 0x008c0000890c783b */ /* 0x000ee60000000200 */
[-C--:B------:R-:W-:Y:S08]  /*3420*/  HMMA.16816.F32 R24, R120, R130.reuse, R24 ;  /* 0x000000827818723c */ /* 0x080ff00000001818 */
[----:B------:R-:W-:Y:S08]  /*3430*/  HMMA.16816.F32 R20, R124, R130, R20 ;  /* 0x000000827c14723c */ /* 0x000ff00000001814 */
[----:B------:R-:W-:Y:S01]  /*3440*/  HMMA.16816.F32 R104, R64, R16, R104 ;  /* 0x000000104068723c */ /* 0x000fe20000001868 */
[----:B--2---:R-:W-:-:S07]  /*3450*/  IMAD.U32 R2, RZ, RZ, UR17 ;  /* 0x00000011ff027e24 */ /* 0x004fce000f8e00ff */
[----:B------:R-:W-:Y:S01]  /*3460*/  HMMA.16816.F32 R100, R64, R18, R100 ;  /* 0x000000124064723c */ /* 0x000fe20000001864 */
[----:B------:R-:W2:Y:S04]  /*3470*/  LDSM.16.M88.4 R16, [R137+0x8000] ;  /* 0x008000008910783b */ /* 0x000ea80000000200 */
[----:B------:R4:W5:Y:S03]  /*3480*/  LDSM.16.M88.4 R64, [R3+0x8800] ;  /* 0x008800000340783b */ /* 0x0009660000000200 */
[-C--:B------:R-:W-:Y:S08]  /*3490*/  HMMA.16816.F32 R52, R120, R132.reuse, R52 ;  /* 0x000000847834723c */ /* 0x080ff00000001834 */
[C---:B------:R-:W-:Y:S08]  /*34a0*/  HMMA.16816.F32 R56, R124.reuse, R132, R56 ;  /* 0x000000847c38723c */ /* 0x040ff00000001838 */
[C---:B------:R-:W-:Y:S08]  /*34b0*/  HMMA.16816.F32 R44, R124.reuse, R134, R44 ;  /* 0x000000867c2c723c */ /* 0x040ff0000000182c */
[----:B------:R-:W-:Y:S08]  /*34c0*/  HMMA.16816.F32 R88, R124, R128, R88 ;  /* 0x000000807c58723c */ /* 0x000ff00000001858 */
[C---:B------:R-:W-:Y:S08]  /*34d0*/  HMMA.16816.F32 R108, R120.reuse, R134, R108 ;  /* 0x00000086786c723c */ /* 0x040ff0000000186c */
[----:B------:R-:W-:Y:S08]  /*34e0*/  HMMA.16816.F32 R84, R120, R128, R84 ;  /* 0x000000807854723c */ /* 0x000ff00000001854 */
[-C--:B-1----:R-:W-:Y:S08]  /*34f0*/  HMMA.16816.F32 R24, R76, R62.reuse, R24 ;  /* 0x0000003e4c18723c */ /* 0x082ff00000001818 */
[----:B------:R-:W-:Y:S08]  /*3500*/  HMMA.16816.F32 R20, R80, R62, R20 ;  /* 0x0000003e5014723c */ /* 0x000ff00000001814 */
[-C--:B------:R-:W-:Y:S08]  /*3510*/  HMMA.16816.F32 R52, R76, R72.reuse, R52 ;  /* 0x000000484c34723c */ /* 0x080ff00000001834 */
[----:B------:R-:W-:Y:S08]  /*3520*/  HMMA.16816.F32 R56, R80, R72, R56 ;  /* 0x000000485038723c */ /* 0x000ff00000001838 */
[-C--:B------:R-:W-:Y:S08]  /*3530*/  HMMA.16816.F32 R32, R124, R112.reuse, R32 ;  /* 0x000000707c20723c */ /* 0x080ff00000001820 */
[----:B------:R-:W-:Y:S08]  /*3540*/  HMMA.16816.F32 R96, R120, R112, R96 ;  /* 0x000000707860723c */ /* 0x000ff00000001860 */
[C---:B------:R-:W-:Y:S08]  /*3550*/  HMMA.16816.F32 R44, R80.reuse, R74, R44 ;  /* 0x0000004a502c723c */ /* 0x040ff0000000182c */
[----:B------:R-:W-:Y:S08]  /*3560*/  HMMA.16816.F32 R88, R80, R60, R88 ;  /* 0x0000003c5058723c */ /* 0x000ff00000001858 */
[C---:B------:R-:W-:Y:S08]  /*3570*/  HMMA.16816.F32 R108, R76.reuse, R74, R108 ;  /* 0x0000004a4c6c723c */ /* 0x040ff0000000186c */
[----:B------:R-:W-:Y:S01]  /*3580*/  HMMA.16816.F32 R84, R76, R60, R84 ;  /* 0x0000003c4c54723c */ /* 0x000fe20000001854 */
[----:B------:R-:W1:Y:S07]  /*3590*/  LDSM.16.M88.4 R60, [R137+0x8400] ;  /* 0x00840000893c783b */ /* 0x000e6e0000000200 */
[C---:B------:R-:W-:Y:S08]  /*35a0*/  HMMA.16816.F32 R40, R124.reuse, R116, R40 ;  /* 0x000000747c28723c */ /* 0x040ff00000001828 */
[-C--:B------:R-:W-:Y:S08]  /*35b0*/  HMMA.16816.F32 R28, R124, R114.reuse, R28 ;  /* 0x000000727c1c723c */ /* 0x080ff0000000181c */
[----:B------:R-:W-:Y:S08]  /*35c0*/  HMMA.16816.F32 R92, R120, R114, R92 ;  /* 0x00000072785c723c */ /* 0x000ff0000000185c */
[-C--:B---3--:R-:W-:Y:S08]  /*35d0*/  HMMA.16816.F32 R20, R8, R14.reuse, R20 ;  /* 0x0000000e0814723c */ /* 0x088ff00000001814 */
[----:B------:R-:W-:Y:S08]  /*35e0*/  HMMA.16816.F32 R24, R4, R14, R24 ;  /* 0x0000000e0418723c */ /* 0x000ff00000001818 */
[----:B------:R-:W-:Y:S08]  /*35f0*/  HMMA.16816.F32 R104, R120, R116, R104 ;  /* 0x000000747868723c */ /* 0x000ff00000001868 */
[-C--:B--2---:R-:W-:Y:S08]  /*3600*/  HMMA.16816.F32 R52, R4, R16.reuse, R52 ;  /* 0x000000100434723c */ /* 0x084ff00000001834 */
[----:B------:R-:W-:Y:S01]  /*3610*/  HMMA.16816.F32 R56, R8, R16, R56 ;  /* 0x000000100838723c */ /* 0x000fe20000001838 */
[----:B------:R-:W-:-:S05]  /*3620*/  IMAD.U32 R17, RZ, RZ, UR21 ;  /* 0x00000015ff117e24 */ /* 0x000fca000f8e00ff */
[----:B----4-:R-:W-:Y:S02]  /*3630*/  VIADDMNMX R3, R0, 0x8, R17, PT ;  /* 0x0000000800037846 */ /* 0x010fe40003800111 */
[-C--:B-----5:R-:W-:Y:S08]  /*3640*/  HMMA.16816.F32 R32, R80, R64.reuse, R32 ;  /* 0x000000405020723c */ /* 0x0a0ff00000001820 */
[----:B------:R-:W-:Y:S01]  /*3650*/  HMMA.16816.F32 R96, R76, R64, R96 ;  /* 0x000000404c60723c */ /* 0x000fe20000001860 */
[----:B------:R-:W-:Y:S01]  /*3660*/  IMAD R65, R2, 0x40, R229 ;  /* 0x0000004002417824 */ /* 0x000fe200078e02e5 */
[----:B------:R-:W-:-:S02]  /*3670*/  VIADDMNMX R2, R0, 0x40, R17, PT ;  /* 0x0000004000027846 */ /* 0x000fc40003800111 */
[----:B------:R-:W-:Y:S01]  /*3680*/  VIADDMNMX R0, R0, 0x48, R17, PT ;  /* 0x0000004800007846 */ /* 0x000fe20003800111 */
[----:B------:R-:W-:-:S03]  /*3690*/  VIADD R15, R65, 0x38 ;  /* 0x00000038410f7836 */ /* 0x000fc60000000000 */
[----:B------:R-:W-:Y:S02]  /*36a0*/  HMMA.16816.F32 R44, R8, R18, R44 ;  /* 0x00000012082c723c */ /* 0x000fe4000000182c */
[C---:B------:R-:W-:Y:S02]  /*36b0*/  ISETP.GE.AND P5, PT, R15.reuse, R216, PT ;  /* 0x000000d80f00720c */ /* 0x040fe40003fa6270 */
[----:B------:R-:W-:Y:S02]  /*36c0*/  I2FP.F32.U32 R17, R15 ;  /* 0x0000000f00117245 */ /* 0x000fe40000201000 */
[C---:B------:R-:W-:Y:S02]  /*36d0*/  ISETP.GE.AND P4, PT, R15.reuse, R3, PT ;  /* 0x000000030f00720c */ /* 0x040fe40003f86270 */
[----:B------:R-:W-:Y:S01]  /*36e0*/  HMMA.16816.F32 R36, R124, R118, R36 ;  /* 0x000000767c24723c */ /* 0x000fe20000001824 */
[----:B------:R-:W-:Y:S01]  /*36f0*/  ISETP.GE.AND P2, PT, R15, R2, PT ;  /* 0x000000020f00720c */ /* 0x000fe20003f46270 */
[----:B------:R-:W-:Y:S01]  /*3700*/  FFMA.FTZ R20, R17, UR5, R20 ;  /* 0x0000000511147c23 */ /* 0x000fe20008010014 */
[----:B------:R-:W-:Y:S01]  /*3710*/  ISETP.GE.AND P0, PT, R15, R0, PT ;  /* 0x000000000f00720c */ /* 0x000fe20003f06270 */
[----:B------:R-:W-:-:S02]  /*3720*/  VIADD R15, R65, 0x1 ;  /* 0x00000001410f7836 */ /* 0x000fc40000000000 */
[C---:B------:R-:W-:Y:S01]  /*3730*/  FFMA.FTZ R22, R17.reuse, UR5, R22 ;  /* 0x0000000511167c23 */ /* 0x040fe20008010016 */
[C---:B------:R-:W-:Y:S01]  /*3740*/  FFMA.FTZ R24, R17.reuse, UR5, R24 ;  /* 0x0000000511187c23 */ /* 0x040fe20008010018 */
[----:B------:R-:W-:Y:S01]  /*3750*/  FFMA.FTZ R26, R17, UR5, R26 ;  /* 0x00000005111a7c23 */ /* 0x000fe2000801001a */
[----:B------:R-:W-:Y:S01]  /*3760*/  HMMA.16816.F32 R108, R4, R18, R108 ;  /* 0x00000012046c723c */ /* 0x000fe2000000186c */
[----:B------:R-:W-:Y:S01]  /*3770*/  I2FP.F32.U32 R16, R15 ;  /* 0x0000000f00107245 */ /* 0x000fe20000201000 */
[----:B------:R-:W-:Y:S01]  /*3780*/  VIADD R19, R65, 0x9 ;  /* 0x0000000941137836 */ /* 0x000fe20000000000 */
[----:B------:R-:W-:Y:S02]  /*3790*/  FSEL R185, R20, -INF , !P5 ;  /* 0xff80000014b97808 */ /* 0x000fe40006800000 */
[C---:B------:R-:W-:Y:S01]  /*37a0*/  ISETP.GE.AND P5, PT, R15.reuse, R2, PT ;  /* 0x000000020f00720c */ /* 0x040fe20003fa6270 */
[----:B------:R-:W-:Y:S01]  /*37b0*/  FFMA.FTZ R53, R16, UR5, R53 ;  /* 0x0000000510357c23 */ /* 0x000fe20008010035 */
[----:B------:R-:W-:Y:S01]  /*37c0*/  FSEL R196, R24, -INF , !P2 ;  /* 0xff80000018c47808 */ /* 0x000fe20005000000 */
[----:B------:R-:W-:Y:S01]  /*37d0*/  HMMA.16816.F32 R40, R80, R68, R40 ;  /* 0x000000445028723c */ /* 0x000fe20000001828 */
[----:B------:R-:W-:Y:S01]  /*37e0*/  FSEL R184, R22, -INF , !P4 ;  /* 0xff80000016b87808 */ /* 0x000fe20006000000 */
[----:B------:R-:W-:Y:S01]  /*37f0*/  FFMA.FTZ R55, R16, UR5, R55 ;  /* 0x0000000510377c23 */ /* 0x000fe20008010037 */
[----:B------:R-:W-:Y:S01]  /*3800*/  FSEL R195, R26, -INF , !P0 ;  /* 0xff8000001ac37808 */ /* 0x000fe20004000000 */
[----:B------:R-:W-:Y:S01]  /*3810*/  FFMA.FTZ R14, R16, UR5, R59 ;  /* 0x00000005100e7c23 */ /* 0x000fe2000801003b */
[----:B------:R-:W-:-:S02]  /*3820*/  ISETP.GE.AND P4, PT, R15, R0, PT ;  /* 0x000000000f00720c */ /* 0x000fc40003f86270 */
[----:B------:R-:W-:Y:S01]  /*3830*/  FSEL R64, R53, -INF , !P5 ;  /* 0xff80000035407808 */ /* 0x000fe20006800000 */
[-C--:B------:R-:W-:Y:S01]  /*3840*/  HMMA.16816.F32 R28, R80, R66.reuse, R28 ;  /* 0x00000042501c723c */ /* 0x080fe2000000181c */
[CC--:B------:R-:W-:Y:S02]  /*3850*/  ISETP.GE.AND P3, PT, R15.reuse, R216.reuse, PT ;  /* 0x000000d80f00720c */ /* 0x0c0fe40003f66270 */
[-C--:B------:R-:W-:Y:S01]  /*3860*/  ISETP.GE.AND P1, PT, R15, R3.reuse, PT ;  /* 0x000000030f00720c */ /* 0x080fe20003f26270 */
[----:B------:R-:W-:Y:S01]  /*3870*/  FFMA.FTZ R15, R16, UR5, R57 ;  /* 0x00000005100f7c23 */ /* 0x000fe20008010039 */
[----:B------:R-:W-:Y:S01]  /*3880*/  FSEL R59, R55, -INF , !P4 ;  /* 0xff800000373b7808 */ /* 0x000fe20006000000 */
[----:B------:R-:W-:Y:S01]  /*3890*/  VIADD R57, R65, 0x11 ;  /* 0x0000001141397836 */ /* 0x000fe20000000000 */
[----:B------:R-:W-:Y:S01]  /*38a0*/  ISETP.GE.AND P5, PT, R19, R216, PT ;  /* 0x000000d81300720c */ /* 0x000fe20003fa6270 */
[----:B------:R-:W-:Y:S01]  /*38b0*/  HMMA.16816.F32 R92, R76, R66, R92 ;  /* 0x000000424c5c723c */ /* 0x000fe2000000185c */
[----:B------:R-:W-:Y:S01]  /*38c0*/  VIADD R67, R65, 0x8 ;  /* 0x0000000841437836 */ /* 0x000fe20000000000 */
[----:B------:R-:W-:-:S02]  /*38d0*/  ISETP.GE.AND P4, PT, R19, R3, PT ;  /* 0x000000031300720c */ /* 0x000fc40003f86270 */
[----:B------:R-:W-:Y:S02]  /*38e0*/  I2FP.F32.U32 R20, R19 ;  /* 0x0000001300147245 */ /* 0x000fe40000201000 */
[----:B------:R-:W-:Y:S02]  /*38f0*/  I2FP.F32.U32 R17, R67 ;  /* 0x0000004300117245 */ /* 0x000fe40000201000 */
[----:B------:R-:W-:Y:S01]  /*3900*/  HMMA.16816.F32 R100, R120, R118, R100 ;  /* 0x000000767864723c */ /* 0x000fe20000001864 */
[----:B------:R-:W-:Y:S01]  /*3910*/  ISETP.GE.AND P2, PT, R67, R216, PT ;  /* 0x000000d84300720c */ /* 0x000fe20003f46270 */
[----:B------:R-:W-:Y:S01]  /*3920*/  FFMA.FTZ R45, R20, UR5, R45 ;  /* 0x00000005142d7c23 */ /* 0x000fe2000801002d */
[C---:B------:R-:W-:Y:S01]  /*3930*/  FFMA.FTZ R44, R17.reuse, UR5, R44 ;  /* 0x00000005112c7c23 */ /* 0x040fe2000801002c */
[----:B------:R-:W-:Y:S01]  /*3940*/  FFMA.FTZ R46, R17, UR5, R46 ;  /* 0x00000005112e7c23 */ /* 0x000fe2000801002e */
[----:B------:R-:W-:Y:S01]  /*3950*/  ISETP.GE.AND P0, PT, R67, R3, PT ;  /* 0x000000034300720c */ /* 0x000fe20003f06270 */
[C---:B------:R-:W-:Y:S01]  /*3960*/  FFMA.FTZ R66, R17.reuse, UR5, R108 ;  /* 0x0000000511427c23 */ /* 0x040fe2000801006c */
[----:B------:R-:W-:Y:S01]  /*3970*/  FFMA.FTZ R110, R17, UR5, R110 ;  /* 0x00000005116e7c23 */ /* 0x000fe2000801006e */
[----:B------:R-:W-:Y:S01]  /*3980*/  HMMA.16816.F32 R104, R76, R68, R104 ;  /* 0x000000444c68723c */ /* 0x000fe20000001868 */
[----:B------:R-:W-:-:S02]  /*3990*/  FSEL R53, R44, -INF , !P2 ;  /* 0xff8000002c357808 */ /* 0x000fc40005000000 */
[----:B------:R-:W-:Y:S01]  /*39a0*/  FSEL R44, R46, -INF , !P0 ;  /* 0xff8000002e2c7808 */ /* 0x000fe20004000000 */
[----:B------:R-:W-:Y:S01]  /*39b0*/  FFMA.FTZ R46, R20, UR5, R47 ;  /* 0x00000005142e7c23 */ /* 0x000fe2000801002f */
[C---:B------:R-:W-:Y:S02]  /*39c0*/  ISETP.GE.AND P2, PT, R19.reuse, R2, PT ;  /* 0x000000021300720c */ /* 0x040fe40003f46270 */
[----:B------:R-:W-:Y:S01]  /*39d0*/  ISETP.GE.AND P0, PT, R19, R0, PT ;  /* 0x000000001300720c */ /* 0x000fe20003f06270 */
[----:B------:R-:W-:Y:S01]  /*39e0*/  HMMA.16816.F32 R36, R80, R70, R36 ;  /* 0x000000465024723c */ /* 0x000fe20000001824 */
[----:B------:R-:W2:Y:S01]  /*39f0*/  LDSM.16.M88.4 R16, [R137+0x8800] ;  /* 0x008800008910783b */ /* 0x000ea20000000200 */
[----:B------:R-:W-:Y:S01]  /*3a00*/  FSEL R15, R15, -INF , !P3 ;  /* 0xff8000000f0f7808 */ /* 0x000fe20005800000 */
[----:B------:R-:W-:-:S04]  /*3a10*/  DEPBAR.LE SB0, 0x0 ;  /* 0x000080000000791a */ /* 0x000fc80000000000 */
[----:B------:R-:W-:Y:S01]  /*3a20*/  FSEL R14, R14, -INF , !P1 ;  /* 0xff8000000e0e7808 */ /* 0x000fe20004800000 */
[----:B-1----:R-:W-:Y:S01]  /*3a30*/  HMMA.16816.F32 R40, R8, R60, R40 ;  /* 0x0000003c0828723c */ /* 0x002fe20000001828 */
[C---:B------:R-:W-:Y:S02]  /*3a40*/  ISETP.GE.AND P3, PT, R67.reuse, R2, PT ;  /* 0x000000024300720c */ /* 0x040fe40003f66270 */
[----:B------:R-:W-:Y:S02]  /*3a50*/  ISETP.GE.AND P1, PT, R67, R0, PT ;  /* 0x000000004300720c */ /* 0x000fe40003f26270 */
[----:B------:R-:W-:Y:S02]  /*3a60*/  FSEL R66, R66, -INF , !P3 ;  /* 0xff80000042427808 */ /* 0x000fe40005800000 */
[----:B------:R-:W-:Y:S01]  /*3a70*/  FSEL R47, R110, -INF , !P1 ;  /* 0xff8000006e2f7808 */ /* 0x000fe20004800000 */
[----:B------:R-:W-:Y:S01]  /*3a80*/  HMMA.16816.F32 R100, R76, R70, R100 ;  /* 0x000000464c64723c */ /* 0x000fe20000001864 */
[----:B------:R-:W-:-:S02]  /*3a90*/  FSEL R45, R45, -INF , !P5 ;  /* 0xff8000002d2d7808 */ /* 0x000fc40006800000 */
[----:B------:R-:W-:Y:S02]  /*3aa0*/  FSEL R46, R46, -INF , !P4 ;  /* 0xff8000002e2e7808 */ /* 0x000fe40006000000 */
[----:B------:R-:W-:-:S03]  /*3ab0*/  I2FP.F32.U32 R24, R57 ;  /* 0x0000003900187245 */ /* 0x000fc60000201000 */
[----:B------:R-:W-:Y:S01]  /*3ac0*/  HMMA.16816.F32 R104, R4, R60, R104 ;  /* 0x0000003c0468723c */ /* 0x000fe20000001868 */
[C---:B------:R-:W-:Y:S02]  /*3ad0*/  VIADD R61, R65.reuse, 0x10 ;  /* 0x00000010413d7836 */ /* 0x040fe40000000000 */
[----:B------:R-:W-:Y:S01]  /*3ae0*/  FFMA.FTZ R60, R20, UR5, R109 ;  /* 0x00000005143c7c23 */ /* 0x000fe2000801006d */
[C---:B------:R-:W-:Y:S01]  /*3af0*/  FFMA.FTZ R41, R24.reuse, UR5, R41 ;  /* 0x0000000518297c23 */ /* 0x040fe20008010029 */
[----:B------:R-:W-:Y:S01]  /*3b00*/  FFMA.FTZ R22, R24, UR5, R43 ;  /* 0x0000000518167c23 */ /* 0x000fe2000801002b */
[----:B------:R-:W-:Y:S01]  /*3b10*/  VIADD R43, R65, 0x19 ;  /* 0x00000019412b7836 */ /* 0x000fe20000000000 */
[----:B------:R-:W-:Y:S02]  /*3b20*/  I2FP.F32.U32 R55, R61 ;  /* 0x0000003d00377245 */ /* 0x000fe40000201000 */
[C---:B------:R-:W-:Y:S01]  /*3b30*/  ISETP.GE.AND P3, PT, R61.reuse, R216, PT ;  /* 0x000000d83d00720c */ /* 0x040fe20003f66270 */
[----:B------:R-:W-:Y:S01]  /*3b40*/  HMMA.16816.F32 R36, R8, R62, R36 ;  /* 0x0000003e0824723c */ /* 0x000fe20000001824 */
[----:B------:R-:W-:Y:S01]  /*3b50*/  ISETP.GE.AND P1, PT, R61, R3, PT ;  /* 0x000000033d00720c */ /* 0x000fe20003f26270 */
[----:B------:R-:W-:Y:S01]  /*3b60*/  FFMA.FTZ R40, R55, UR5, R40 ;  /* 0x0000000537287c23 */ /* 0x000fe20008010028 */
[----:B------:R-:W-:-:S02]  /*3b70*/  ISETP.GE.AND P5, PT, R61, R2, PT ;  /* 0x000000023d00720c */ /* 0x000fc40003fa6270 */
[----:B------:R-:W-:Y:S01]  /*3b80*/  ISETP.GE.AND P4, PT, R61, R0, PT ;  /* 0x000000003d00720c */ /* 0x000fe20003f86270 */
[----:B------:R-:W-:Y:S01]  /*3b90*/  FFMA.FTZ R61, R20, UR5, R111 ;  /* 0x00000005143d7c23 */ /* 0x000fe2000801006f */
[C---:B------:R-:W-:Y:S01]  /*3ba0*/  FFMA.FTZ R20, R55.reuse, UR5, R42 ;  /* 0x0000000537147c23 */ /* 0x040fe2000801002a */
[----:B------:R-:W-:Y:S01]  /*3bb0*/  FSEL R60, R60, -INF , !P2 ;  /* 0xff8000003c3c7808 */ /* 0x000fe20005000000 */
[----:B------:R-:W-:Y:S01]  /*3bc0*/  HMMA.16816.F32 R100, R4, R62, R100 ;  /* 0x0000003e0464723c */ /* 0x000fe20000001864 */
[----:B------:R-:W-:Y:S01]  /*3bd0*/  FSEL R177, R40, -INF , !P3 ;  /* 0xff80000028b17808 */ /* 0x000fe20005800000 */
[----:B------:R-:W-:Y:S01]  /*3be0*/  FFMA.FTZ R42, R55, UR5, R104 ;  /* 0x00000005372a7c23 */ /* 0x000fe20008010068 */
[----:B------:R-:W-:Y:S01]  /*3bf0*/  FSEL R61, R61, -INF , !P0 ;  /* 0xff8000003d3d7808 */ /* 0x000fe20004000000 */
[----:B------:R-:W-:Y:S01]  /*3c00*/  FFMA.FTZ R55, R55, UR5, R106 ;  /* 0x0000000537377c23 */ /* 0x000fe2000801006a */
[----:B------:R-:W-:Y:S01]  /*3c10*/  FSEL R20, R20, -INF , !P1 ;  /* 0xff80000014147808 */ /* 0x000fe20004800000 */
[----:B------:R-:W-:Y:S01]  /*3c20*/  FFMA.FTZ R40, R24, UR5, R105 ;  /* 0x0000000518287c23 */ /* 0x000fe20008010069 */
[C---:B------:R-:W-:Y:S01]  /*3c30*/  ISETP.GE.AND P2, PT, R57.reuse, R216, PT ;  /* 0x000000d83900720c */ /* 0x040fe20003f46270 */
[----:B--2---:R-:W-:Y:S01]  /*3c40*/  HMMA.16816.F32 R32, R8, R16, R32 ;  /* 0x000000100820723c */ /* 0x004fe20000001820 */
[----:B------:R-:W-:-:S02]  /*3c50*/  ISETP.GE.AND P0, PT, R57, R3, PT ;  /* 0x000000033900720c */ /* 0x000fc40003f06270 */
[C---:B------:R-:W-:Y:S02]  /*3c60*/  ISETP.GE.AND P3, PT, R57.reuse, R2, PT ;  /* 0x000000023900720c */ /* 0x040fe40003f66270 */
[----:B------:R-:W-:Y:S01]  /*3c70*/  ISETP.GE.AND P1, PT, R57, R0, PT ;  /* 0x000000003900720c */ /* 0x000fe20003f26270 */
[----:B------:R-:W-:Y:S01]  /*3c80*/  VIADD R57, R65, 0x18 ;  /* 0x0000001841397836 */ /* 0x000fe20000000000 */
[----:B------:R-:W-:Y:S01]  /*3c90*/  FSEL R179, R41, -INF , !P2 ;  /* 0xff80000029b37808 */ /* 0x000fe20005000000 */
[----:B------:R-:W-:Y:S01]  /*3ca0*/  HMMA.16816.F32 R96, R4, R16, R96 ;  /* 0x000000100460723c */ /* 0x000fe20000001860 */
[----:B------:R-:W-:Y:S02]  /*3cb0*/  FSEL R42, R42, -INF , !P5 ;  /* 0xff8000002a2a7808 */ /* 0x000fe40006800000 */
[----:B------:R-:W-:Y:S02]  /*3cc0*/  I2FP.F32.U32 R41, R57 ;  /* 0x0000003900297245 */ /* 0x000fe40000201000 */
[----:B------:R-:W-:-:S02]  /*3cd0*/  ISETP.GE.AND P5, PT, R57, R216, PT ;  /* 0x000000d83900720c */ /* 0x000fc40003fa6270 */
[----:B------:R-:W-:Y:S01]  /*3ce0*/  FSEL R55, R55, -INF , !P4 ;  /* 0xff80000037377808 */ /* 0x000fe20006000000 */
[C---:B------:R-:W-:Y:S01]  /*3cf0*/  FFMA.FTZ R36, R41.reuse, UR5, R36 ;  /* 0x0000000529247c23 */ /* 0x040fe20008010024 */
[----:B------:R-:W-:Y:S01]  /*3d00*/  FSEL R22, R22, -INF , !P0 ;  /* 0xff80000016167808 */ /* 0x000fe20004000000 */
[----:B------:R-:W-:Y:S01]  /*3d10*/  FFMA.FTZ R100, R41, UR5, R100 ;  /* 0x0000000529647c23 */ /* 0x000fe20008010064 */
[----:B------:R-:W-:Y:S01]  /*3d20*/  ISETP.GE.AND P4, PT, R57, R3, PT ;  /* 0x000000033900720c */ /* 0x000fe20003f86270 */
[----:B------:R-:W-:Y:S01]  /*3d30*/  FFMA.FTZ R117, R41, UR5, R102 ;  /* 0x0000000529757c23 */ /* 0x000fe20008010066 */
[----:B------:R-:W-:Y:S01]  /*3d40*/  FSEL R181, R36, -INF , !P5 ;  /* 0xff80000024b57808 */ /* 0x000fe20006800000 */
[----:B------:R-:W-:Y:S01]  /*3d50*/  HMMA.16816.F32 R92, R4, R18, R92 ;  /* 0x00000012045c723c */ /* 0x000fe2000000185c */
[----:B------:R-:W-:Y:S02]  /*3d60*/  I2FP.F32.U32 R36, R43 ;  /* 0x0000002b00247245 */ /* 0x000fe40000201000 */
[----:B------:R-:W-:-:S02]  /*3d70*/  ISETP.GE.AND P2, PT, R57, R2, PT ;  /* 0x000000023900720c */ /* 0x000fc40003f46270 */
[----:B------:R-:W-:Y:S01]  /*3d80*/  ISETP.GE.AND P0, PT, R57, R0, PT ;  /* 0x000000003900720c */ /* 0x000fe20003f06270 */
[----:B------:R-:W-:Y:S01]  /*3d90*/  FFMA.FTZ R57, R24, UR5, R107 ;  /* 0x0000000518397c23 */ /* 0x000fe2000801006b */
[----:B------:R-:W-:Y:S01]  /*3da0*/  FFMA.FTZ R24, R41, UR5, R38 ;  /* 0x0000000529187c23 */ /* 0x000fe20008010026 */
[C---:B------:R-:W-:Y:S01]  /*3db0*/  FFMA.FTZ R26, R36.reuse, UR5, R39 ;  /* 0x00000005241a7c23 */ /* 0x040fe20008010027 */
[C---:B------:R-:W-:Y:S01]  /*3dc0*/  VIADD R41, R65.reuse, 0x20 ;  /* 0x0000002041297836 */ /* 0x040fe20000000000 */
[C---:B------:R-:W-:Y:S01]  /*3dd0*/  HMMA.16816.F32 R28, R8.reuse, R18, R28 ;  /* 0x00000012081c723c */ /* 0x040fe2000000181c */
[----:B------:R-:W-:Y:S02]  /*3de0*/  VIADD R39, R65, 0x21 ;  /* 0x0000002141277836 */ /* 0x000fe40000000000 */
[----:B------:R-:W-:Y:S01]  /*3df0*/  FFMA.FTZ R17, R36, UR5, R37 ;  /* 0x0000000524117c23 */ /* 0x000fe20008010025 */
[----:B------:R-:W-:Y:S01]  /*3e00*/  FSEL R102, R100, -INF , !P2 ;  /* 0xff80000064667808 */ /* 0x000fe20005000000 */
[----:B------:R-:W-:Y:S01]  /*3e10*/  FFMA.FTZ R100, R36, UR5, R101 ;  /* 0x0000000524647c23 */ /* 0x000fe20008010065 */
[----:B------:R-:W-:Y:S01]  /*3e20*/  FSEL R40, R40, -INF , !P3 ;  /* 0xff80000028287808 */ /* 0x000fe20005800000 */
[----:B------:R-:W-:Y:S01]  /*3e30*/  FFMA.FTZ R103, R36, UR5, R103 ;  /* 0x0000000524677c23 */ /* 0x000fe20008010067 */
[----:B------:R-:W-:Y:S01]  /*3e40*/  FSEL R57, R57, -INF , !P1 ;  /* 0xff80000039397808 */ /* 0x000fe20004800000 */
[C---:B------:R-:W-:Y:S01]  /*3e50*/  VIADD R19, R65.reuse, 0x28 ;  /* 0x0000002841137836 */ /* 0x040fe20000000000 */
[----:B------:R-:W-:Y:S01]  /*3e60*/  FSEL R24, R24, -INF , !P4 ;  /* 0xff80000018187808 */ /* 0x000fe20006000000 */
[----:B------:R-:W-:Y:S01]  /*3e70*/  HMMA.16816.F32 R88, R8, R12, R88 ;  /* 0x0000000c0858723c */ /* 0x000fe20000001858 */
[----:B------:R-:W-:Y:S01]  /*3e80*/  I2FP.F32.U32 R37, R41 ;  /* 0x0000002900257245 */ /* 0x000fe20000201000 */
[----:B------:R-:W-:Y:S01]  /*3e90*/  VIADD R9, R65, 0x29 ;  /* 0x0000002941097836 */ /* 0x000fe20000000000 */
[----:B------:R-:W-:-:S02]  /*3ea0*/  I2FP.F32.U32 R16, R39 ;  /* 0x0000002700107245 */ /* 0x000fc40000201000 */
[----:B------:R-:W-:Y:S01]  /*3eb0*/  ISETP.GE.AND P3, PT, R43, R216, PT ;  /* 0x000000d82b00720c */ /* 0x000fe20003f66270 */
[----:B------:R-:W-:Y:S01]  /*3ec0*/  FFMA.FTZ R18, R37, UR5, R96 ;  /* 0x0000000525127c23 */ /* 0x000fe20008010060 */
[----:B------:R-:W-:Y:S01]  /*3ed0*/  ISETP.GE.AND P1, PT, R43, R3, PT ;  /* 0x000000032b00720c */ /* 0x000fe20003f26270 */
[----:B------:R-:W-:Y:S01]  /*3ee0*/  FFMA.FTZ R98, R37, UR5, R98 ;  /* 0x0000000525627c23 */ /* 0x000fe20008010062 */
[C---:B------:R-:W-:Y:S01]  /*3ef0*/  ISETP.GE.AND P5, PT, R43.reuse, R2, PT ;  /* 0x000000022b00720c */ /* 0x040fe20003fa6270 */
[C---:B------:R-:W-:Y:S01]  /*3f00*/  FFMA.FTZ R33, R16.reuse, UR5, R33 ;  /* 0x0000000510217c23 */ /* 0x040fe20008010021 */
[----:B------:R-:W-:Y:S01]  /*3f10*/  ISETP.GE.AND P4, PT, R43, R0, PT ;  /* 0x000000002b00720c */ /* 0x000fe20003f86270 */
[----:B------:R-:W-:Y:S01]  /*3f20*/  FFMA.FTZ R35, R16, UR5, R35 ;  /* 0x0000000510237c23 */ /* 0x000fe20008010023 */
[----:B------:R-:W-:Y:S01]  /*3f30*/  FSEL R17, R17, -INF , !P3 ;  /* 0xff80000011117808 */ /* 0x000fe20005800000 */
[C---:B------:R-:W-:Y:S01]  /*3f40*/  FFMA.FTZ R32, R37.reuse, UR5, R32 ;  /* 0x0000000525207c23 */ /* 0x040fe20008010020 */
[----:B------:R-:W-:Y:S01]  /*3f50*/  FSEL R26, R26, -INF , !P1 ;  /* 0xff8000001a1a7808 */ /* 0x000fe20004800000 */
[----:B------:R-:W-:Y:S01]  /*3f60*/  FFMA.FTZ R34, R37, UR5, R34 ;  /* 0x0000000525227c23 */ /* 0x000fe20008010022 */
[----:B------:R-:W-:Y:S01]  /*3f70*/  FSEL R100, R100, -INF , !P5 ;  /* 0xff80000064647808 */ /* 0x000fe20006800000 */
[C---:B------:R-:W-:Y:S01]  /*3f80*/  FFMA.FTZ R97, R16.reuse, UR5, R97 ;  /* 0x0000000510617c23 */ /* 0x040fe20008010061 */
[----:B------:R-:W-:Y:S01]  /*3f90*/  FSEL R119, R103, -INF , !P4 ;  /* 0xff80000067777808 */ /* 0x000fe20006000000 */
[----:B------:R-:W-:Y:S01]  /*3fa0*/  FFMA.FTZ R99, R16, UR5, R99 ;  /* 0x0000000510637c23 */ /* 0x000fe20008010063 */
[C---:B------:R-:W-:Y:S01]  /*3fb0*/  ISETP.GE.AND P3, PT, R41.reuse, R2, PT ;  /* 0x000000022900720c */ /* 0x040fe20003f66270 */
[----:B------:R-:W-:Y:S01]  /*3fc0*/  HMMA.16816.F32 R84, R4, R12, R84 ;  /* 0x0000000c0454723c */ /* 0x000fe20000001854 */
[----:B------:R-:W-:Y:S01]  /*3fd0*/  ISETP.GE.AND P1, PT, R41, R0, PT ;  /* 0x000000002900720c */ /* 0x000fe20003f26270 */
[----:B------:R-:W-:Y:S01]  /*3fe0*/  VIADD R7, R65, 0x30 ;  /* 0x0000003041077836 */ /* 0x000fe20000000000 */
[----:B------:R-:W-:-:S02]  /*3ff0*/  ISETP.GE.AND P5, PT, R39, R216, PT ;  /* 0x000000d82700720c */ /* 0x000fc40003fa6270 */
[-C--:B------:R-:W-:Y:S02]  /*4000*/  ISETP.GE.AND P4, PT, R39, R3.reuse, PT ;  /* 0x000000032700720c */ /* 0x080fe40003f86270 */
[----:B------:R-:W-:Y:S02]  /*4010*/  FSEL R117, R117, -INF , !P0 ;  /* 0xff80000075757808 */ /* 0x000fe40004000000 */
[C---:B------:R-:W-:Y:S02]  /*4020*/  ISETP.GE.AND P2, PT, R41.reuse, R216, PT ;  /* 0x000000d82900720c */ /* 0x040fe40003f46270 */
[----:B------:R-:W-:Y:S02]  /*4030*/  ISETP.GE.AND P0, PT, R41, R3, PT ;  /* 0x000000032900720c */ /* 0x000fe40003f06270 */
[----:B------:R-:W-:Y:S02]  /*4040*/  FSEL R18, R18, -INF , !P3 ;  /* 0xff80000012127808 */ /* 0x000fe40005800000 */
[----:B------:R-:W-:-:S02]  /*4050*/  FSEL R213, R98, -INF , !P1 ;  /* 0xff80000062d57808 */ /* 0x000fc40004800000 */
[----:B------:R-:W-:Y:S02]  /*4060*/  FSEL R207, R33, -INF , !P5 ;  /* 0xff80000021cf7808 */ /* 0x000fe40006800000 */
[----:B------:R-:W-:Y:S02]  /*4070*/  FSEL R208, R35, -INF , !P4 ;  /* 0xff80000023d07808 */ /* 0x000fe40006000000 */
[C---:B------:R-:W-:Y:S01]  /*4080*/  ISETP.GE.AND P3, PT, R19.reuse, R216, PT ;  /* 0x000000d81300720c */ /* 0x040fe20003f66270 */
[----:B------:R-:W-:Y:S01]  /*4090*/  BAR.SYNC.DEFER_BLOCKING 0x0 ;  /* 0x0000000000007b1d */ /* 0x000fe20000010000 */
[C---:B------:R-:W-:Y:S02]  /*40a0*/  ISETP.GE.AND P1, PT, R19.reuse, R3, PT ;  /* 0x000000031300720c */ /* 0x040fe40003f26270 */
[C---:B------:R-:W-:Y:S02]  /*40b0*/  ISETP.GE.AND P5, PT, R19.reuse, R2, PT ;  /* 0x000000021300720c */ /* 0x040fe40003fa6270 */
[----:B------:R-:W-:-:S02]  /*40c0*/  ISETP.GE.AND P4, PT, R19, R0, PT ;  /* 0x000000001300720c */ /* 0x000fc40003f86270 */
[----:B------:R-:W-:Y:S02]  /*40d0*/  FSEL R205, R32, -INF , !P2 ;  /* 0xff80000020cd7808 */ /* 0x000fe40005000000 */
[----:B------:R-:W-:Y:S02]  /*40e0*/  FSEL R206, R34, -INF , !P0 ;  /* 0xff80000022ce7808 */ /* 0x000fe40004000000 */
[----:B------:R-:W-:Y:S02]  /*40f0*/  I2FP.F32.U32 R19, R19 ;  /* 0x0000001300137245 */ /* 0x000fe40000201000 */
[----:B------:R-:W-:Y:S02]  /*4100*/  I2FP.F32.U32 R8, R9 ;  /* 0x0000000900087245 */ /* 0x000fe40000201000 */
[----:B------:R-:W-:Y:S01]  /*4110*/  ISETP.GE.AND P2, PT, R39, R2, PT ;  /* 0x000000022700720c */ /* 0x000fe20003f46270 */
[----:B------:R-:W-:Y:S01]  /*4120*/  FFMA.FTZ R92, R19, UR5, R92 ;  /* 0x00000005135c7c23 */ /* 0x000fe2000801005c */
[----:B------:R-:W-:Y:S01]  /*4130*/  ISETP.GE.AND P0, PT, R39, R0, PT ;  /* 0x000000002700720c */ /* 0x000fe20003f06270 */
[----:B------:R-:W-:Y:S01]  /*4140*/  FFMA.FTZ R94, R19, UR5, R94 ;  /* 0x00000005135e7c23 */ /* 0x000fe2000801005e */
[----:B------:R-:W-:Y:S01]  /*4150*/  FSEL R16, R97, -INF , !P2 ;  /* 0xff80000061107808 */ /* 0x000fe20005000000 */
[C---:B------:R-:W-:Y:S01]  /*4160*/  FFMA.FTZ R29, R8.reuse, UR5, R29 ;  /* 0x00000005081d7c23 */ /* 0x040fe2000801001d */
[----:B------:R-:W-:Y:S01]  /*4170*/  FSEL R215, R99, -INF , !P0 ;  /* 0xff80000063d77808 */ /* 0x000fe20004000000 */
[----:B------:R-:W-:Y:S01]  /*4180*/  FFMA.FTZ R31, R8, UR5, R31 ;  /* 0x00000005081f7c23 */ /* 0x000fe2000801001f */
[----:B------:R-:W-:Y:S01]  /*4190*/  ISETP.GE.AND P2, PT, R9, R216, PT ;  /* 0x000000d80900720c */ /* 0x000fe20003f46270 */
[----:B------:R-:W-:Y:S01]  /*41a0*/  FFMA.FTZ R28, R19, UR5, R28 ;  /* 0x00000005131c7c23 */ /* 0x000fe2000801001c */
[----:B------:R-:W-:Y:S01]  /*41b0*/  ISETP.GE.AND P0, PT, R9, R3, PT ;  /* 0x000000030900720c */ /* 0x000fe20003f06270 */
[----:B------:R-:W-:Y:S01]  /*41c0*/  FFMA.FTZ R30, R19, UR5, R30 ;  /* 0x00000005131e7c23 */ /* 0x000fe2000801001e */
[----:B------:R-:W-:Y:S01]  /*41d0*/  FSEL R222, R92, -INF , !P5 ;  /* 0xff8000005cde7808 */ /* 0x000fe20006800000 */
[----:B------:R-:W-:Y:S01]  /*41e0*/  FFMA.FTZ R93, R8, UR5, R93 ;  /* 0x00000005085d7c23 */ /* 0x000fe2000801005d */
[----:B------:R-:W-:Y:S01]  /*41f0*/  FSEL R233, R94, -INF , !P4 ;  /* 0xff8000005ee97808 */ /* 0x000fe20006000000 */
[----:B------:R-:W-:Y:S01]  /*4200*/  FFMA.FTZ R95, R8, UR5, R95 ;  /* 0x00000005085f7c23 */ /* 0x000fe2000801005f */
[----:B------:R-:W-:-:S02]  /*4210*/  FSEL R211, R29, -INF , !P2 ;  /* 0xff8000001dd37808 */ /* 0x000fc40005000000 */
[----:B------:R-:W-:Y:S02]  /*4220*/  FSEL R212, R31, -INF , !P0 ;  /* 0xff8000001fd47808 */ /* 0x000fe40004000000 */
[C---:B------:R-:W-:Y:S02]  /*4230*/  ISETP.GE.AND P5, PT, R7.reuse, R216, PT ;  /* 0x000000d80700720c */ /* 0x040fe40003fa6270 */
[C---:B------:R-:W-:Y:S02]  /*4240*/  ISETP.GE.AND P4, PT, R7.reuse, R3, PT ;  /* 0x000000030700720c */ /* 0x040fe40003f86270 */
[C---:B------:R-:W-:Y:S02]  /*4250*/  ISETP.GE.AND P2, PT, R7.reuse, R2, PT ;  /* 0x000000020700720c */ /* 0x040fe40003f46270 */
[----:B------:R-:W-:Y:S02]  /*4260*/  I2FP.F32.U32 R5, R7 ;  /* 0x0000000700057245 */ /* 0x000fe40000201000 */
[----:B------:R-:W-:Y:S01]  /*4270*/  ISETP.GE.AND P0, PT, R7, R0, PT ;  /* 0x000000000700720c */ /* 0x000fe20003f06270 */
[----:B------:R-:W-:Y:S01]  /*4280*/  VIADD R7, R65, 0x31 ;  /* 0x0000003141077836 */ /* 0x000fe20000000000 */
[----:B------:R-:W-:Y:S01]  /*4290*/  FSEL R209, R28, -INF , !P3 ;  /* 0xff8000001cd17808 */ /* 0x000fe20005800000 */
[C---:B------:R-:W-:Y:S01]  /*42a0*/  FFMA.FTZ R84, R5.reuse, UR5, R84 ;  /* 0x0000000505547c23 */ /* 0x040fe20008010054 */
[----:B------:R-:W-:Y:S01]  /*42b0*/  FSEL R210, R30, -INF , !P1 ;  /* 0xff8000001ed27808 */ /* 0x000fe20004800000 */
[C---:B------:R-:W-:Y:S01]  /*42c0*/  FFMA.FTZ R86, R5.reuse, UR5, R86 ;  /* 0x0000000505567c23 */ /* 0x040fe20008010056 */
[----:B------:R-:W-:Y:S01]  /*42d0*/  I2FP.F32.U32 R4, R7 ;  /* 0x0000000700047245 */ /* 0x000fe20000201000 */
[----:B------:R-:W-:Y:S01]  /*42e0*/  FFMA.FTZ R88, R5, UR5, R88 ;  /* 0x0000000505587c23 */ /* 0x000fe20008010058 */
[----:B------:R-:W-:Y:S01]  /*42f0*/  ISETP.GE.AND P3, PT, R9, R2, PT ;  /* 0x000000020900720c */ /* 0x000fe20003f66270 */
[----:B------:R-:W-:Y:S01]  /*4300*/  FFMA.FTZ R90, R5, UR5, R90 ;  /* 0x00000005055a7c23 */ /* 0x000fe2000801005a */
[----:B------:R-:W-:Y:S01]  /*4310*/  ISETP.GE.AND P1, PT, R9, R0, PT ;  /* 0x000000000900720c */ /* 0x000fe20003f26270 */
[C---:B------:R-:W-:Y:S01]  /*4320*/  FFMA.FTZ R89, R4.reuse, UR5, R89 ;  /* 0x0000000504597c23 */ /* 0x040fe20008010059 */
[----:B------:R-:W-:Y:S01]  /*4330*/  FSEL R214, R93, -INF , !P3 ;  /* 0xff8000005dd67808 */ /* 0x000fe20005800000 */
[C---:B------:R-:W-:Y:S01]  /*4340*/  FFMA.FTZ R91, R4.reuse, UR5, R91 ;  /* 0x00000005045b7c23 */ /* 0x040fe2000801005b */
[----:B------:R-:W-:Y:S01]  /*4350*/  FSEL R231, R95, -INF , !P1 ;  /* 0xff8000005fe77808 */ /* 0x000fe20004800000 */
[C---:B------:R-:W-:Y:S01]  /*4360*/  FFMA.FTZ R85, R4.reuse, UR5, R85 ;  /* 0x0000000504557c23 */ /* 0x040fe20008010055 */
[C---:B------:R-:W-:Y:S01]  /*4370*/  ISETP.GE.AND P3, PT, R7.reuse, R216, PT ;  /* 0x000000d80700720c */ /* 0x040fe20003f66270 */
[----:B------:R-:W-:Y:S01]  /*4380*/  FFMA.FTZ R87, R4, UR5, R87 ;  /* 0x0000000504577c23 */ /* 0x000fe20008010057 */
[----:B------:R-:W-:-:S02]  /*4390*/  ISETP.GE.AND P1, PT, R7, R3, PT ;  /* 0x000000030700720c */ /* 0x000fc40003f26270 */
[----:B------:R-:W-:Y:S02]  /*43a0*/  FSEL R204, R84, -INF , !P2 ;  /* 0xff80000054cc7808 */ /* 0x000fe40005000000 */
[----:B------:R-:W-:Y:S02]  /*43b0*/  FSEL R201, R86, -INF , !P0 ;  /* 0xff80000056c97808 */ /* 0x000fe40004000000 */
[----:B------:R-:W-:Y:S02]  /*43c0*/  FSEL R191, R89, -INF , !P3 ;  /* 0xff80000059bf7808 */ /* 0x000fe40005800000 */
[----:B------:R-:W-:Y:S02]  /*43d0*/  FSEL R188, R91, -INF , !P1 ;  /* 0xff8000005bbc7808 */ /* 0x000fe40004800000 */
[C---:B------:R-:W-:Y:S02]  /*43e0*/  ISETP.GE.AND P2, PT, R65.reuse, R216, PT ;  /* 0x000000d84100720c */ /* 0x040fe40003f46270 */
[----:B------:R-:W-:-:S02]  /*43f0*/  ISETP.GE.AND P0, PT, R65, R3, PT ;  /* 0x000000034100720c */ /* 0x000fc40003f06270 */
[----:B------:R-:W-:Y:S02]  /*4400*/  I2FP.F32.U32 R5, R65 ;  /* 0x0000004100057245 */ /* 0x000fe40000201000 */
[C---:B------:R-:W-:Y:S02]  /*4410*/  ISETP.GE.AND P3, PT, R65.reuse, R2, PT ;  /* 0x000000024100720c */ /* 0x040fe40003f66270 */
[C---:B------:R-:W-:Y:S01]  /*4420*/  ISETP.GE.AND P1, PT, R65.reuse, R0, PT ;  /* 0x000000004100720c */ /* 0x040fe20003f26270 */
        /* <DEDUP_REMOVED lines=15> */
[----:B------:R-:W-:Y:S01]  /*4520*/  FSEL R9, R9, -INF , !P2 ;  /* 0xff80000009097808 */ /* 0x000fe20005000000 */
[----:B------:R-:W-:Y:S01]  /*4530*/  FFMA.FTZ R27, R4, UR5, R27 ;  /* 0x00000005041b7c23 */ /* 0x000fe2000801001b */
[----:B------:R-:W-:-:S02]  /*4540*/  FSEL R8, R8, -INF , !P0 ;  /* 0xff80000008087808 */ /* 0x000fc40004000000 */
[C---:B------:R-:W-:Y:S02]  /*4550*/  ISETP.GE.AND P5, PT, R65.reuse, R216, PT ;  /* 0x000000d84100720c */ /* 0x040fe40003fa6270 */
[C---:B------:R-:W-:Y:S02]  /*4560*/  ISETP.GE.AND P4, PT, R65.reuse, R3, PT ;  /* 0x000000034100720c */ /* 0x040fe40003f86270 */
[C---:B------:R-:W-:Y:S02]  /*4570*/  ISETP.GE.AND P2, PT, R65.reuse, R2, PT ;  /* 0x000000024100720c */ /* 0x040fe40003f46270 */
[----:B------:R-:W-:Y:S02]  /*4580*/  ISETP.GE.AND P0, PT, R65, R0, PT ;  /* 0x000000004100720c */ /* 0x000fe40003f06270 */
[----:B------:R-:W-:Y:S02]  /*4590*/  FSEL R4, R52, -INF , !P3 ;  /* 0xff80000034047808 */ /* 0x000fe40005800000 */
[----:B------:R-:W-:-:S02]  /*45a0*/  FSEL R11, R11, -INF , !P1 ;  /* 0xff8000000b0b7808 */ /* 0x000fc40004800000 */
[----:B------:R-:W-:Y:S02]  /*45b0*/  FSEL R189, R21, -INF , !P5 ;  /* 0xff80000015bd7808 */ /* 0x000fe40006800000 */
[----:B------:R-:W-:Y:S02]  /*45c0*/  FSEL R186, R23, -INF , !P4 ;  /* 0xff80000017ba7808 */ /* 0x000fe40006000000 */
[----:B------:R-:W-:Y:S02]  /*45d0*/  FSEL R200, R25, -INF , !P2 ;  /* 0xff80000019c87808 */ /* 0x000fe40005000000 */
[----:B------:R-:W-:Y:S01]  /*45e0*/  FSEL R197, R27, -INF , !P0 ;  /* 0xff8000001bc57808 */ /* 0x000fe20004000000 */
[----:B------:R-:W-:Y:S06]  /*45f0*/  BRA.U !UP1, `(.L_x_177) ;  /* 0x0000000109d87547 */ /* 0x000fec000b800000 */
        /* <DEDUP_REMOVED lines=51> */
.L_x_179:
[----:B------:R3:W-:Y:S02]  /*4930*/  STS.128 [R230+0x8800], RZ ;  /* 0x008800ffe6007388 */ /* 0x0007e40000000c00 */
.L_x_180:
[----:B------:R-:W-:Y:S05]  /*4940*/  BSYNC.RECONVERGENT B0 ;  /* 0x0000000000007941 */ /* 0x000fea0003800200 */
.L_x_178:
[----:B------:R-:W0:Y:S02]  /*4950*/  LDGDEPBAR ;  /* 0x00000000000079af */ /* 0x000e240000000000 */
.L_x_177:
[----:B------:R-:W-:Y:S01]  /*4960*/  FMNMX3.FTZ R5, R4, R64, R66, !PT ;  /* 0x0000004004057276 */ /* 0x000fe20007810042 */
[----:B------:R-:W4:Y:S01]  /*4970*/  LDCU UR13, c[0x0][0x45c] ;  /* 0x00008b80ff0d77ac */ /* 0x000f220008000800 */
[----:B------:R-:W-:Y:S02]  /*4980*/  FMNMX3.FTZ R6, R11, R59, R47, !PT ;  /* 0x0000003b0b067276 */ /* 0x000fe4000781002f */
[----:B------:R-:W-:Y:S01]  /*4990*/  FMNMX3.FTZ R5, R5, R60, R42, !PT ;  /* 0x0000003c05057276 */ /* 0x000fe2000781002a */
[----:B------:R-:W-:Y:S01]  /*49a0*/  UMOV UR12, 0xffffffff ;  /* 0xffffffff000c7882 */ /* 0x000fe20000000000 */
        /* <DEDUP_REMOVED lines=11> */
[----:B------:R-:W-:Y:S02]  /*4a60*/  FMNMX.FTZ R12, R200, R5, !PT ;  /* 0x00000005c80c7209 */ /* 0x000fe40007810000 */
[----:B------:R-:W-:Y:S02]  /*4a70*/  FMNMX.FTZ R13, R197, R6, !PT ;  /* 0x00000006c50d7209 */ /* 0x000fe40007810000 */
[----:B------:R-:W-:Y:S01]  /*4a80*/  FMNMX3.FTZ R6, R9, R15, R53, !PT ;  /* 0x0000000f09067276 */ /* 0x000fe20007810035 */
[----:B------:R-:W5:Y:S01]  /*4a90*/  SHFL.BFLY PT, R7, R12, 0x2, 0x1f ;  /* 0x0c401f000c077f89 */ /* 0x000f6200000e0000 */
[----:B------:R-:W-:-:S02]  /*4aa0*/  FMNMX3.FTZ R5, R8, R14, R44, !PT ;  /* 0x0000000e08057276 */ /* 0x000fc4000781002c */
[----:B------:R-:W-:Y:S01]  /*4ab0*/  FMNMX3.FTZ R6, R6, R45, R177, !PT ;  /* 0x0000002d06067276 */ /* 0x000fe200078100b1 */
[----:B------:R-:W1:Y:S01]  /*4ac0*/  SHFL.BFLY PT, R10, R13, 0x2, 0x1f ;  /* 0x0c401f000d0a7f89 */ /* 0x000e6200000e0000 */
        /* <DEDUP_REMOVED lines=10> */
[----:B-----5:R-:W-:-:S02]  /*4b70*/  FMNMX.FTZ R7, R12, R7, !PT ;  /* 0x000000070c077209 */ /* 0x020fc40007810000 */
[----:B------:R-:W-:Y:S02]  /*4b80*/  FMNMX3.FTZ R5, R5, R188, R184, !PT ;  /* 0x000000bc05057276 */ /* 0x000fe400078100b8 */
[----:B-1----:R-:W-:Y:S01]  /*4b90*/  FMNMX.FTZ R10, R13, R10, !PT ;  /* 0x0000000a0d0a7209 */ /* 0x002fe20007810000 */
[----:B------:R-:W1:Y:S01]  /*4ba0*/  SHFL.BFLY PT, R166, R7, 0x1, 0x1f ;  /* 0x0c201f0007a67f89 */ /* 0x000e6200000e0000 */
[----:B------:R-:W-:-:S03]  /*4bb0*/  LOP3.LUT R218, R136, 0x120, R51, 0xf8, !PT ;  /* 0x0000012088da7812 */ /* 0x000fc600078ef833 */
[----:B------:R-:W5:Y:S01]  /*4bc0*/  SHFL.BFLY PT, R165, R10, 0x1, 0x1f ;  /* 0x0c201f000aa57f89 */ /* 0x000f6200000e0000 */
[----:B------:R-:W-:-:S04]  /*4bd0*/  LEA R218, R218, UR6, 0x1 ;  /* 0x00000006dada7c11 */ /* 0x000fc8000f8e08ff */
[----:B------:R-:W-:Y:S01]  /*4be0*/  IADD3 R194, PT, PT, R48, R218, RZ ;  /* 0x000000da30c27210 */ /* 0x000fe20007ffe0ff */
[----:B------:R-:W-:Y:S04]  /*4bf0*/  LDSM.16.MT88.4 R148, [R218+0x9000] ;  /* 0x00900000da94783b */ /* 0x000fe80000004200 */
[----:B------:R-:W-:Y:S04]  /*4c00*/  LDSM.16.MT88.4 R80, [R194+0x9000] ;  /* 0x00900000c250783b */ /* 0x000fe80000004200 */
[----:B------:R-:W-:Y:S04]  /*4c10*/  LDSM.16.MT88.4 R96, [R218+0xa000] ;  /* 0x00a00000da60783b */ /* 0x000fe80000004200 */
[----:B------:R-:W-:Y:S01]  /*4c20*/  LDSM.16.MT88.4 R112, [R194+0xa000] ;  /* 0x00a00000c270783b */ /* 0x000fe20000004200 */
[----:B-1----:R-:W-:-:S02]  /*4c30*/  FMNMX.FTZ R166, R7, R166, !PT ;  /* 0x000000a607a67209 */ /* 0x002fc40007810000 */
[----:B------:R-:W-:Y:S01]  /*4c40*/  FMNMX.FTZ R7, R189, R6, !PT ;  /* 0x00000006bd077209 */ /* 0x000fe20007810000 */
[----:B------:R-:W-:Y:S01]  /*4c50*/  LDSM.16.MT88.4 R128, [R218+0xb000] ;  /* 0x00b00000da80783b */ /* 0x000fe20000004200 */
[----:B-----5:R-:W-:Y:S01]  /*4c60*/  FMNMX.FTZ R165, R10, R165, !PT ;  /* 0x000000a50aa57209 */ /* 0x020fe20007810000 */
[----:B----4-:R-:W-:Y:S01]  /*4c70*/  FMUL.FTZ R203, R166, UR13 ;  /* 0x0000000da6cb7c20 */ /* 0x010fe20008410000 */
[----:B------:R-:W-:Y:S01]  /*4c80*/  FMNMX.FTZ R10, R186, R5, !PT ;  /* 0x00000005ba0a7209 */ /* 0x000fe20007810000 */
[----:B------:R-:W1:Y:S01]  /*4c90*/  SHFL.BFLY PT, R168, R7, 0x2, 0x1f ;  /* 0x0c401f0007a87f89 */ /* 0x000e6200000e0000 */
[----:B------:R-:W-:Y:S01]  /*4ca0*/  FSETP.NEU.FTZ.AND P0, PT, R166, -INF , PT ;  /* 0xff800000a600780b */ /* 0x000fe20003f1d000 */
[----:B------:R-:W-:Y:S02]  /*4cb0*/  FMUL.FTZ R198, R165, UR13 ;  /* 0x0000000da5c67c20 */ /* 0x000fe40008410000 */
[----:B------:R-:W4:Y:S01]  /*4cc0*/  SHFL.BFLY PT, R5, R10, 0x2, 0x1f ;  /* 0x0c401f000a057f89 */ /* 0x000f2200000e0000 */
[----:B------:R-:W-:-:S02]  /*4cd0*/  FSEL R203, R203, RZ, P0 ;  /* 0x000000ffcbcb7208 */ /* 0x000fc40000000000 */
[----:B------:R-:W-:Y:S01]  /*4ce0*/  FSETP.NEU.FTZ.AND P0, PT, R165, -INF , PT ;  /* 0xff800000a500780b */ /* 0x000fe20003f1d000 */
[----:B------:R-:W-:Y:S02]  /*4cf0*/  LDSM.16.MT88.4 R36, [R218+0xb400] ;  /* 0x00b40000da24783b */ /* 0x000fe40000004200 */
[--C-:B------:R-:W-:Y:S01]  /*4d00*/  FFMA.FTZ R65, R66, UR13, -R203.reuse ;  /* 0x0000000d42417c23 */ /* 0x100fe200080108cb */
[----:B------:R-:W-:Y:S01]  /*4d10*/  FSEL R198, R198, RZ, P0 ;  /* 0x000000ffc6c67208 */ /* 0x000fe20000000000 */
[--C-:B------:R-:W-:Y:S01]  /*4d20*/  FFMA.FTZ R164, R4, UR13, -R203.reuse ;  /* 0x0000000d04a47c23 */ /* 0x100fe200080108cb */
[--C-:B------:R-:W-:Y:S01]  /*4d30*/  FFMA.FTZ R67, R64, UR13, -R203.reuse ;  /* 0x0000000d40437c23 */ /* 0x100fe200080108cb */
[--C-:B------:R-:W-:Y:S01]  /*4d40*/  FFMA.FTZ R60, R60, UR13, -R203.reuse ;  /* 0x0000000d3c3c7c23 */ /* 0x100fe200080108cb */
[--C-:B------:R-:W-:Y:S01]  /*4d50*/  FFMA.FTZ R54, R40, UR13, -R203.reuse ;  /* 0x0000000d28367c23 */ /* 0x100fe200080108cb */
[--C-:B------:R-:W-:Y:S01]  /*4d60*/  FFMA.FTZ R66, R11, UR13, -R198.reuse ;  /* 0x0000000d0b427c23 */ /* 0x100fe200080108c6 */
[--C-:B------:R-:W-:Y:S01]  /*4d70*/  FFMA.FTZ R63, R59, UR13, -R198.reuse ;  /* 0x0000000d3b3f7c23 */ /* 0x100fe200080108c6 */
[--C-:B------:R-:W-:Y:S01]  /*4d80*/  FFMA.FTZ R64, R47, UR13, -R198.reuse ;  /* 0x0000000d2f407c23 */ /* 0x100fe200080108c6 */
[--C-:B------:R-:W-:Y:S01]  /*4d90*/  FFMA.FTZ R59, R61, UR13, -R198.reuse ;  /* 0x0000000d3d3b7c23 */ /* 0x100fe200080108c6 */
[----:B------:R-:W-:Y:S01]  /*4da0*/  MUFU.EX2 R164, R164 ;  /* 0x000000a400a47308 */ /* 0x000fe20000000800 */
[--C-:B------:R-:W-:Y:S01]  /*4db0*/  FFMA.FTZ R61, R42, UR13, -R203.reuse ;  /* 0x0000000d2a3d7c23 */ /* 0x100fe200080108cb */
[----:B------:R-:W-:Y:S01]  /*4dc0*/  LDSM.16.MT88.4 R32, [R194+0xb400] ;  /* 0x00b40000c220783b */ /* 0x000fe20000004200 */
[--C-:B------:R-:W-:Y:S01]  /*4dd0*/  FFMA.FTZ R19, R55, UR13, -R198.reuse ;  /* 0x0000000d37137c23 */ /* 0x100fe200080108c6 */
[----:B-1----:R-:W-:Y:S01]  /*4de0*/  FMNMX.FTZ R168, R7, R168, !PT ;  /* 0x000000a807a87209 */ /* 0x002fe20007810000 */
[----:B------:R-:W1:Y:S01]  /*4df0*/  MUFU.EX2 R67, R67 ;  /* 0x0000004300437308 */ /* 0x000e620000000800 */
[----:B------:R-:W-:Y:S01]  /*4e00*/  LDSM.16.MT88.4 R40, [R194+0xa400] ;  /* 0x00a40000c228783b */ /* 0x000fe20000004200 */
[--C-:B------:R-:W-:Y:S01]  /*4e10*/  FFMA.FTZ R52, R100, UR13, -R203.reuse ;  /* 0x0000000d64347c23 */ /* 0x100fe200080108cb */
[----:B----4-:R-:W-:Y:S01]  /*4e20*/  FMNMX.FTZ R10, R10, R5, !PT ;  /* 0x000000050a0a7209 */ /* 0x010fe20007810000 */
[----:B------:R-:W-:Y:S01]  /*4e30*/  MUFU.EX2 R65, R65 ;  /* 0x0000004100417308 */ /* 0x000fe20000000800 */
[----:B------:R-:W4:Y:S01]  /*4e40*/  SHFL.BFLY PT, R11, R168, 0x1, 0x1f ;  /* 0x0c201f00a80b7f89 */ /* 0x000f2200000e0000 */
[--C-:B------:R-:W-:Y:S01]  /*4e50*/  FFMA.FTZ R56, R57, UR13, -R198.reuse ;  /* 0x0000000d39387c23 */ /* 0x100fe200080108c6 */
[--C-:B------:R-:W-:Y:S01]  /*4e60*/  FFMA.FTZ R55, R117, UR13, -R198.reuse ;  /* 0x0000000d75377c23 */ /* 0x100fe200080108c6 */
[----:B------:R-:W5:Y:S01]  /*4e70*/  MUFU.EX2 R60, R60 ;  /* 0x0000003c003c7308 */ /* 0x000f620000000800 */
[----:B------:R-:W3:Y:S01]  /*4e80*/  SHFL.BFLY PT, R167, R10, 0x1, 0x1f ;  /* 0x0c201f000aa77f89 */ /* 0x000ee200000e0000 */
[--C-:B------:R-:W-:Y:S01]  /*4e90*/  FFMA.FTZ R58, R119, UR13, -R198.reuse ;  /* 0x0000000d773a7c23 */ /* 0x100fe200080108c6 */
[----:B------:R-:W-:Y:S01]  /*4ea0*/  FFMA.FTZ R235, R200, UR13, -R203 ;  /* 0x0000000dc8eb7c23 */ /* 0x000fe200080108cb */
[----:B------:R-:W-:Y:S01]  /*4eb0*/  MUFU.EX2 R66, R66 ;  /* 0x0000004200427308 */ /* 0x000fe20000000800 */
[----:B------:R-:W3:Y:S01]  /*4ec0*/  LDSM.16.MT88.4 R4, [R194+0xb000] ;  /* 0x00b00000c204783b */ /* 0x000ee20000004200 */
[----:B-1----:R-:W-:Y:S01]  /*4ed0*/  F2FP.F16.F32.PACK_AB R140, R67, R164 ;  /* 0x000000a4438c723e */ /* 0x002fe200000000ff */
[----:B------:R-:W-:Y:S01]  /*4ee0*/  FADD.FTZ R164, R164, R67 ;  /* 0x00000043a4a47221 */ /* 0x000fe20000010000 */
[----:B------:R-:W1:Y:S01]  /*4ef0*/  MUFU.EX2 R63, R63 ;  /* 0x0000003f003f7308 */ /* 0x000e620000000800 */
[----:B--2---:R-:W-:Y:S01]  /*4f00*/  LDSM.16.MT88.4 R28, [R218+0x9800] ;  /* 0x00980000da1c783b */ /* 0x004fe20000004200 */
[--C-:B------:R-:W-:Y:S01]  /*4f10*/  FFMA.FTZ R201, R201, UR13, -R198.reuse ;  /* 0x0000000dc9c97c23 */ /* 0x100fe200080108c6 */
[--C-:B------:R-:W-:Y:S01]  /*4f20*/  FFMA.FTZ R200, R199, UR13, -R198.reuse ;  /* 0x0000000dc7c87c23 */ /* 0x100fe200080108c6 */
[----:B------:R-:W-:Y:S01]  /*4f30*/  MUFU.EX2 R64, R64 ;  /* 0x0000004000407308 */ /* 0x000fe20000000800 */
[----:B------:R-:W-:Y:S01]  /*4f40*/  FFMA.FTZ R195, R195, UR13, -R198 ;  /* 0x0000000dc3c37c23 */ /* 0x000fe200080108c6 */
[----:B-----5:R-:W-:Y:S01]  /*4f50*/  F2FP.F16.F32.PACK_AB R142, R60, R65 ;  /* 0x000000413c8e723e */ /* 0x020fe200000000ff */
[--C-:B------:R-:W-:Y:S01]  /*4f60*/  FFMA.FTZ R196, R196, UR13, -R203.reuse ;  /* 0x0000000dc4c47c23 */ /* 0x100fe200080108cb */
[----:B------:R-:W2:Y:S01]  /*4f70*/  MUFU.EX2 R59, R59 ;  /* 0x0000003b003b7308 */ /* 0x000ea20000000800 */
[----:B------:R-:W-:Y:S01]  /*4f80*/  FFMA.FTZ R204, R204, UR13, -R203 ;  /* 0x0000000dcccc7c23 */ /* 0x000fe200080108cb */
[----:B------:R-:W-:-:S02]  /*4f90*/  FADD.FTZ R65, R65, R164 ;  /* 0x000000a441417221 */ /* 0x000fc40000010000 */
[----:B------:R-:W-:Y:S01]  /*4fa0*/  MUFU.EX2 R61, R61 ;  /* 0x0000003d003d7308 */ /* 0x000fe20000000800 */
[----:B----4-:R-:W-:Y:S01]  /*4fb0*/  FMNMX.FTZ R168, R168, R11, !PT ;  /* 0x0000000ba8a87209 */ /* 0x010fe20007810000 */
[----:B------:R-:W-:Y:S01]  /*4fc0*/  FADD.FTZ R60, R60, R65 ;  /* 0x000000413c3c7221 */ /* 0x000fe20000010000 */
[----:B-1----:R-:W-:Y:S01]  /*4fd0*/  F2FP.F16.F32.PACK_AB R141, R63, R66 ;  /* 0x000000423f8d723e */ /* 0x002fe200000000ff */
[----:B------:R-:W-:Y:S01]  /*4fe0*/  MUFU.EX2 R54, R54 ;  /* 0x0000003600367308 */ /* 0x000fe20000000800 */
[----:B---3--:R-:W-:Y:S01]  /*4ff0*/  FMNMX.FTZ R167, R10, R167, !PT ;  /* 0x000000a70aa77209 */ /* 0x008fe20007810000 */
[C---:B------:R-:W-:Y:S01]  /*5000*/  FMUL.FTZ R192, R168.reuse, UR13 ;  /* 0x0000000da8c07c20 */ /* 0x040fe20008410000 */
[----:B------:R-:W-:Y:S01]  /*5010*/  FSETP.NEU.FTZ.AND P0, PT, R168, -INF , PT ;  /* 0xff800000a800780b */ /* 0x000fe20003f1d000 */
[----:B------:R-:W-:Y:S01]  /*5020*/  MUFU.EX2 R52, R52 ;  /* 0x0000003400347308 */ /* 0x000fe20000000800 */
[----:B------:R-:W-:Y:S01]  /*5030*/  FADD.FTZ R63, R66, R63 ;  /* 0x0000003f423f7221 */ /* 0x000fe20000010000 */
[C---:B------:R-:W-:Y:S01]  /*5040*/  FMUL.FTZ R187, R167.reuse, UR13 ;  /* 0x0000000da7bb7c20 */ /* 0x040fe20008410000 */
[----:B------:R-:W-:Y:S01]  /*5050*/  FSEL R192, R192, RZ, P0 ;  /* 0x000000ffc0c07208 */ /* 0x000fe20000000000 */
[----:B------:R1:W-:Y:S01]  /*5060*/  MUFU.EX2 R57, R19 ;  /* 0x0000001300397308 */ /* 0x0003e20000000800 */
[----:B------:R-:W-:-:S02]  /*5070*/  FSETP.NEU.FTZ.AND P0, PT, R167, -INF , PT ;  /* 0xff800000a700780b */ /* 0x000fc40003f1d000 */
[----:B--2---:R-:W-:Y:S01]  /*5080*/  F2FP.F16.F32.PACK_AB R143, R59, R64 ;  /* 0x000000403b8f723e */ /* 0x004fe200000000ff */
[--C-:B------:R-:W-:Y:S01]  /*5090*/  FFMA.FTZ R175, R9, UR13, -R192.reuse ;  /* 0x0000000d09af7c23 */ /* 0x100fe200080108c0 */
[----:B------:R-:W-:Y:S01]  /*50a0*/  FSEL R187, R187, RZ, P0 ;  /* 0x000000ffbbbb7208 */ /* 0x000fe20000000000 */
[--C-:B------:R-:W-:Y:S01]  /*50b0*/  FFMA.FTZ R174, R15, UR13, -R192.reuse ;  /* 0x0000000d0fae7c23 */ /* 0x100fe200080108c0 */
[--C-:B------:R-:W-:Y:S01]  /*50c0*/  FFMA.FTZ R170, R45, UR13, -R192.reuse ;  /* 0x0000000d2daa7c23 */ /* 0x100fe200080108c0 */
[--C-:B------:R-:W-:Y:S01]  /*50d0*/  FFMA.FTZ R171, R53, UR13, -R192.reuse ;  /* 0x0000000d35ab7c23 */ /* 0x100fe200080108c0 */
[----:B------:R-:W-:Y:S01]  /*50e0*/  FFMA.FTZ R53, R102, UR13, -R203 ;  /* 0x0000000d66357c23 */ /* 0x000fe200080108cb */
[--C-:B------:R-:W-:Y:S01]  /*50f0*/  FFMA.FTZ R173, R8, UR13, -R187.reuse ;  /* 0x0000000d08ad7c23 */ /* 0x100fe200080108bb */
[--C-:B------:R-:W-:Y:S01]  /*5100*/  FFMA.FTZ R172, R14, UR13, -R187.reuse ;  /* 0x0000000d0eac7c23 */ /* 0x100fe200080108bb */
[--C-:B------:R-:W-:Y:S01]  /*5110*/  FFMA.FTZ R169, R44, UR13, -R187.reuse ;  /* 0x0000000d2ca97c23 */ /* 0x100fe200080108bb */
[--C-:B------:R-:W-:Y:S01]  /*5120*/  FFMA.FTZ R62, R46, UR13, -R187.reuse ;  /* 0x0000000d2e3e7c23 */ /* 0x100fe200080108bb */
[----:B------:R-:W2:Y:S01]  /*5130*/  LDSM.16.MT88.4 R12, [R218+0x9400] ;  /* 0x00940000da0c783b */ /* 0x000ea20000004200 */
[----:B------:R-:W-:Y:S01]  /*5140*/  MUFU.EX2 R175, R175 ;  /* 0x000000af00af7308 */ /* 0x000fe20000000800 */
[C---:B------:R-:W-:Y:S01]  /*5150*/  HMMA.16816.F32 R156, R140.reuse, R148, RZ ;  /* 0x000000948c9c723c */ /* 0x040fe200000018ff */
[--C-:B-1----:R-:W-:Y:S01]  /*5160*/  FFMA.FTZ R19, R177, UR13, -R192.reuse ;  /* 0x0000000db1137c23 */ /* 0x102fe200080108c0 */
[----:B------:R-:W-:Y:S01]  /*5170*/  LDSM.16.MT88.4 R44, [R218+0xa400] ;  /* 0x00a40000da2c783b */ /* 0x000fe20000004200 */
[----:B------:R-:W1:Y:S01]  /*5180*/  MUFU.EX2 R174, R174 ;  /* 0x000000ae00ae7308 */ /* 0x000e620000000800 */
[--C-:B------:R-:W-:Y:S01]  /*5190*/  FFMA.FTZ R178, R181, UR13, -R192.reuse ;  /* 0x0000000db5b27c23 */ /* 0x100fe200080108c0 */
[--C-:B------:R-:W-:Y:S01]  /*51a0*/  FFMA.FTZ R176, R179, UR13, -R192.reuse ;  /* 0x0000000db3b07c23 */ /* 0x100fe200080108c0 */
[----:B------:R-:W3:Y:S01]  /*51b0*/  LDSM.16.MT88.4 R8, [R194+0x9400] ;  /* 0x00940000c208783b */ /* 0x000ee20000004200 */
[----:B------:R-:W-:Y:S01]  /*51c0*/  MUFU.EX2 R171, R171 ;  /* 0x000000ab00ab7308 */ /* 0x000fe20000000800 */
[C---:B------:R-:W-:Y:S01]  /*51d0*/  HMMA.16816.F32 R72, R140.reuse, R80, RZ ;  /* 0x000000508c48723c */ /* 0x040fe200000018ff */
[----:B------:R-:W-:Y:S01]  /*51e0*/  FFMA.FTZ R177, R17, UR13, -R192 ;  /* 0x0000000d11b17c23 */ /* 0x000fe200080108c0 */
[--C-:B------:R-:W-:Y:S01]  /*51f0*/  FFMA.FTZ R182, R20, UR13, -R187.reuse ;  /* 0x0000000d14b67c23 */ /* 0x100fe200080108bb */
[----:B------:R-:W4:Y:S01]  /*5200*/  MUFU.EX2 R170, R170 ;  /* 0x000000aa00aa7308 */ /* 0x000f220000000800 */
[--C-:B------:R-:W-:Y:S01]  /*5210*/  FFMA.FTZ R181, R22, UR13, -R187.reuse ;  /* 0x0000000d16b57c23 */ /* 0x100fe200080108bb */
[--C-:B------:R-:W-:Y:S01]  /*5220*/  FFMA.FTZ R180, R24, UR13, -R187.reuse ;  /* 0x0000000d18b47c23 */ /* 0x100fe200080108bb */
[----:B------:R-:W-:Y:S01]  /*5230*/  FFMA.FTZ R183, R26, UR13, -R187 ;  /* 0x0000000d1ab77c23 */ /* 0x000fe200080108bb */
[----:B------:R-:W-:Y:S01]  /*5240*/  MUFU.EX2 R173, R173 ;  /* 0x000000ad00ad7308 */ /* 0x000fe20000000800 */
[C---:B------:R-:W-:Y:S01]  /*5250*/  HMMA.16816.F32 R88, R140.reuse, R96, RZ ;  /* 0x000000608c58723c */ /* 0x040fe200000018ff */
[----:B-1----:R-:W-:Y:S01]  /*5260*/  F2FP.F16.F32.PACK_AB R136, R174, R175 ;  /* 0x000000afae88723e */ /* 0x002fe200000000ff */
[----:B------:R-:W-:Y:S01]  /*5270*/  LDSM.16.MT88.4 R20, [R218+0xa800] ;  /* 0x00a80000da14783b */ /* 0x000fe20000004200 */
[----:B------:R-:W1:Y:S01]  /*5280*/  MUFU.EX2 R172, R172 ;  /* 0x000000ac00ac7308 */ /* 0x000e620000000800 */
[----:B------:R-:W-:Y:S01]  /*5290*/  FADD.FTZ R174, R175, R174 ;  /* 0x000000aeafae7221 */ /* 0x000fe20000010000 */
[----:B------:R-:W-:Y:S01]  /*52a0*/  FADD.FTZ R64, R64, R63 ;  /* 0x0000003f40407221 */ /* 0x000fe20000010000 */
[----:B------:R-:W5:Y:S01]  /*52b0*/  LDSM.16.MT88.4 R24, [R194+0x9800] ;  /* 0x00980000c218783b */ /* 0x000f620000004200 */
[----:B------:R-:W-:Y:S01]  /*52c0*/  MUFU.EX2 R169, R169 ;  /* 0x000000a900a97308 */ /* 0x000fe20000000800 */
[C---:B------:R-:W-:Y:S01]  /*52d0*/  HMMA.16816.F32 R104, R140.reuse, R112, RZ ;  /* 0x000000708c68723c */ /* 0x040fe200000018ff */
[C---:B----4-:R-:W-:Y:S01]  /*52e0*/  F2FP.F16.F32.PACK_AB R138, R170.reuse, R171 ;  /* 0x000000abaa8a723e */ /* 0x050fe200000000ff */
[----:B------:R-:W-:Y:S01]  /*52f0*/  FADD.FTZ R171, R171, R174 ;  /* 0x000000aeabab7221 */ /* 0x000fe20000010000 */
[----:B------:R-:W4:Y:S01]  /*5300*/  MUFU.EX2 R62, R62 ;  /* 0x0000003e003e7308 */ /* 0x000f220000000800 */
[----:B------:R-:W-:Y:S01]  /*5310*/  FADD.FTZ R64, R59, R64 ;  /* 0x000000403b407221 */ /* 0x000fe20000010000 */
[----:B------:R-:W-:Y:S01]  /*5320*/  FFMA.FTZ R185, R185, UR13, -R192 ;  /* 0x0000000db9b97c23 */ /* 0x000fe200080108c0 */
[----:B------:R-:W-:Y:S01]  /*5330*/  FADD.FTZ R170, R170, R171 ;  /* 0x000000abaaaa7221 */ /* 0x000fe20000010000 */
[----:B------:R-:W-:Y:S01]  /*5340*/  MUFU.EX2 R53, R53 ;  /* 0x0000003500357308 */ /* 0x000fe20000000800 */
[----:B------:R-:W-:Y:S01]  /*5350*/  HMMA.16816.F32 R120, R140, R128, RZ ;  /* 0x000000808c78723c */ /* 0x000fe200000018ff */
[----:B-1----:R-:W-:Y:S01]  /*5360*/  F2FP.F16.F32.PACK_AB R137, R172, R173 ;  /* 0x000000adac89723e */ /* 0x002fe200000000ff */
[----:B------:R-:W-:Y:S01]  /*5370*/  FADD.FTZ R172, R173, R172 ;  /* 0x000000acadac7221 */ /* 0x000fe20000010000 */
[----:B------:R-:W1:Y:S01]  /*5380*/  MUFU.EX2 R56, R56 ;  /* 0x0000003800387308 */ /* 0x000e620000000800 */
[----:B------:R-:W-:-:S03]  /*5390*/  FFMA.FTZ R184, R184, UR13, -R187 ;  /* 0x0000000db8b87c23 */ /* 0x000fc600080108bb */
[----:B------:R-:W-:Y:S01]  /*53a0*/  MUFU.EX2 R55, R55 ;  /* 0x0000003700377308 */ /* 0x000fe20000000800 */
[C---:B------:R-:W-:Y:S01]  /*53b0*/  HMMA.16816.F32 R132, R140.reuse, R4, RZ ;  /* 0x000000048c84723c */ /* 0x040fe200000018ff */
[C---:B----4-:R-:W-:Y:S01]  /*53c0*/  F2FP.F16.F32.PACK_AB R139, R62.reuse, R169 ;  /* 0x000000a93e8b723e */ /* 0x050fe200000000ff */
[----:B------:R-:W-:Y:S01]  /*53d0*/  FADD.FTZ R169, R169, R172 ;  /* 0x000000aca9a97221 */ /* 0x000fe20000010000 */
[----:B------:R-:W4:Y:S03]  /*53e0*/  MUFU.EX2 R58, R58 ;  /* 0x0000003a003a7308 */ /* 0x000f260000000800 */
[----:B------:R-:W-:Y:S01]  /*53f0*/  FADD.FTZ R169, R62, R169 ;  /* 0x000000a93ea97221 */ /* 0x000fe20000010000 */
[----:B------:R-:W-:Y:S01]  /*5400*/  MUFU.EX2 R179, R19 ;  /* 0x0000001300b37308 */ /* 0x000fe20000000800 */
[C---:B------:R-:W-:Y:S03]  /*5410*/  HMMA.16816.F32 R152, R140.reuse, R150, RZ ;  /* 0x000000968c98723c */ /* 0x040fe600000018ff */
[----:B------:R-:W5:Y:S04]  /*5420*/  MUFU.EX2 R176, R176 ;  /* 0x000000b000b07308 */ /* 0x000f680000000800 */
[----:B------:R-:W-:Y:S01]  /*5430*/  MUFU.EX2 R178, R178 ;  /* 0x000000b200b27308 */ /* 0x000fe20000000800 */
[C---:B------:R-:W-:Y:S03]  /*5440*/  HMMA.16816.F32 R76, R140.reuse, R82, RZ ;  /* 0x000000528c4c723c */ /* 0x040fe600000018ff */
[----:B------:R-:W-:Y:S04]  /*5450*/  MUFU.EX2 R177, R177 ;  /* 0x000000b100b17308 */ /* 0x000fe80000000800 */
[----:B------:R-:W-:Y:S01]  /*5460*/  MUFU.EX2 R182, R182 ;  /* 0x000000b600b67308 */ /* 0x000fe20000000800 */
[C---:B------:R-:W-:Y:S03]  /*5470*/  HMMA.16816.F32 R92, R140.reuse, R98, RZ ;  /* 0x000000628c5c723c */ /* 0x040fe600000018ff */
[----:B------:R-:W5:Y:S04]  /*5480*/  MUFU.EX2 R181, R181 ;  /* 0x000000b500b57308 */ /* 0x000f680000000800 */
[----:B------:R-:W-:Y:S01]  /*5490*/  MUFU.EX2 R180, R180 ;  /* 0x000000b400b47308 */ /* 0x000fe20000000800 */
[C---:B------:R-:W-:Y:S03]  /*54a0*/  HMMA.16816.F32 R108, R140.reuse, R114, RZ ;  /* 0x000000728c6c723c */ /* 0x040fe600000018ff */
[----:B------:R-:W5:Y:S04]  /*54b0*/  MUFU.EX2 R183, R183 ;  /* 0x000000b700b77308 */ /* 0x000f680000000800 */
[----:B------:R-:W-:Y:S01]  /*54c0*/  MUFU.EX2 R196, R196 ;  /* 0x000000c400c47308 */ /* 0x000fe20000000800 */
[C---:B------:R-:W-:Y:S03]  /*54d0*/  HMMA.16816.F32 R124, R140.reuse, R130, RZ ;  /* 0x000000828c7c723c */ /* 0x040fe600000018ff */
[----:B------:R-:W-:Y:S04]  /*54e0*/  MUFU.EX2 R235, R235 ;  /* 0x000000eb00eb7308 */ /* 0x000fe80000000800 */
[----:B------:R-:W-:Y:S01]  /*54f0*/  MUFU.EX2 R199, R201 ;  /* 0x000000c900c77308 */ /* 0x000fe20000000800 */
[----:B------:R-:W-:Y:S03]  /*5500*/  HMMA.16816.F32 R140, R140, R6, RZ ;  /* 0x000000068c8c723c */ /* 0x000fe600000018ff */
[----:B------:R-:W-:Y:S04]  /*5510*/  MUFU.EX2 R200, R200 ;  /* 0x000000c800c87308 */ /* 0x000fe80000000800 */
[----:B------:R-:W-:Y:S01]  /*5520*/  MUFU.EX2 R195, R195 ;  /* 0x000000c300c37308 */ /* 0x000fe20000000800 */
[C---:B------:R-:W-:Y:S03]  /*5530*/  HMMA.16816.F32 R160, R136.reuse, R148, RZ ;  /* 0x0000009488a0723c */ /* 0x040fe600000018ff */
[----:B------:R-:W-:Y:S04]  /*5540*/  MUFU.EX2 R185, R185 ;  /* 0x000000b900b97308 */ /* 0x000fe80000000800 */
[----:B------:R-:W-:Y:S01]  /*5550*/  MUFU.EX2 R184, R184 ;  /* 0x000000b800b87308 */ /* 0x000fe20000000800 */
        /* <DEDUP_REMOVED lines=12> */
[----:B-1----:R-:W-:Y:S01]  /*5620*/  F2FP.F16.F32.PACK_AB R5, R56, R57 ;  /* 0x000000393805723e */ /* 0x002fe200000000ff */
        /* <DEDUP_REMOVED lines=9> */
[----:B--2---:R-:W-:Y:S01]  /*56c0*/  HMMA.16816.F32 R156, R4, R12, R156 ;  /* 0x0000000c049c723c */ /* 0x004fe2000000189c */
[----:B------:R-:W-:-:S07]  /*56d0*/  FADD.FTZ R55, R58, R55 ;  /* 0x000000373a377221 */ /* 0x000fce0000010000 */
[C---:B---3--:R-:W-:Y:S08]  /*56e0*/  HMMA.16816.F32 R72, R4.reuse, R8, R72 ;  /* 0x000000080448723c */ /* 0x048ff00000001848 */
        /* <DEDUP_REMOVED lines=10> */
[----:B-----5:R-:W-:Y:S01]  /*5790*/  F2FP.F16.F32.PACK_AB R4, R176, R179 ;  /* 0x000000b3b004723e */ /* 0x020fe200000000ff */
        /* <DEDUP_REMOVED lines=25> */
[----:B------:R-:W-:-:S05]  /*5930*/  FFMA.FTZ R45, R231, UR13, -R198 ;  /* 0x0000000de72d7c23 */ /* 0x000fca00080108c6 */
        /* <DEDUP_REMOVED lines=8> */
[----:B------:R-:W5:Y:S01]  /*59c0*/  MUFU.EX2 R41, R41 ;  /* 0x0000002900297308 */ /* 0x000f620000000800 */
        /* <DEDUP_REMOVED lines=9> */
[----:B------:R-:W1:Y:S04]  /*5a60*/  MUFU.EX2 R32, R32 ;  /* 0x0000002000207308 */ /* 0x000e680000000800 */
[----:B------:R-:W-:Y:S01]  /*5a70*/  MUFU.EX2 R46, R46 ;  /* 0x0000002e002e7308 */ /* 0x000fe20000000800 */
[C---:B------:R-:W-:Y:S01]  /*5a80*/  HMMA.16816.F32 R112, R4.reuse, R42, R112 ;  /* 0x0000002a0470723c */ /* 0x040fe20000001870 */
[--C-:B------:R-:W-:Y:S01]  /*5a90*/  FFMA.FTZ R42, R206, UR13, -R187.reuse ;  /* 0x0000000dce2a7c23 */ /* 0x100fe200080108bb */
[----:B------:R-:W-:Y:S01]  /*5aa0*/  FFMA.FTZ R43, R208, UR13, -R187 ;  /* 0x0000000dd02b7c23 */ /* 0x000fe200080108bb */
        /* <DEDUP_REMOVED lines=15> */
[----:B-1----:R-:W-:Y:S01]  /*5ba0*/  F2FP.F16.F32.PACK_AB R6, R32, R33 ;  /* 0x000000212006723e */ /* 0x002fe200000000ff */
[----:B------:R-:W-:Y:S01]  /*5bb0*/  FADD.FTZ R37, R37, R52 ;  /* 0x0000003425257221 */ /* 0x000fe20000010000 */
[----:B------:R-:W-:Y:S01]  /*5bc0*/  F2FP.F16.F32.PACK_AB R7, R45, R40 ;  /* 0x000000282d07723e */ /* 0x000fe200000000ff */
[----:B------:R-:W1:Y:S01]  /*5bd0*/  MUFU.EX2 R34, R34 ;  /* 0x0000002200227308 */ /* 0x000e620000000800 */
[----:B------:R-:W-:Y:S01]  /*5be0*/  FADD.FTZ R44, R44, R55 ;  /* 0x000000372c2c7221 */ /* 0x000fe20000010000 */
[----:B------:R-:W-:-:S02]  /*5bf0*/  FADD.FTZ R36, R36, R37 ;  /* 0x0000002524247221 */ /* 0x000fc40000010000 */
[----:B------:R2:W-:Y:S01]  /*5c00*/  MUFU.EX2 R202, R204 ;  /* 0x000000cc00ca7308 */ /* 0x0005e20000000800 */
[----:B------:R-:W-:Y:S01]  /*5c10*/  FADD.FTZ R41, R41, R44 ;  /* 0x0000002c29297221 */ /* 0x000fe20000010000 */
[C---:B------:R-:W-:Y:S01]  /*5c20*/  HMMA.16816.F32 R156, R4.reuse, R28, R156 ;  /* 0x0000001c049c723c */ /* 0x040fe2000000189c */
[----:B------:R-:W-:Y:S01]  /*5c30*/  FADD.FTZ R33, R33, R36 ;  /* 0x0000002421217221 */ /* 0x000fe20000010000 */
[----:B------:R-:W5:Y:S01]  /*5c40*/  MUFU.EX2 R205, R205 ;  /* 0x000000cd00cd7308 */ /* 0x000f620000000800 */
[----:B------:R-:W-:Y:S02]  /*5c50*/  FADD.FTZ R40, R40, R41 ;  /* 0x0000002928287221 */ /* 0x000fe40000010000 */
[----:B------:R-:W-:Y:S01]  /*5c60*/  FADD.FTZ R33, R32, R33 ;  /* 0x0000002120217221 */ /* 0x000fe20000010000 */
[----:B------:R-:W5:Y:S01]  /*5c70*/  MUFU.EX2 R198, R198 ;  /* 0x000000c600c67308 */ /* 0x000f620000000800 */
[----:B------:R-:W-:Y:S01]  /*5c80*/  FADD.FTZ R40, R45, R40 ;  /* 0x000000282d287221 */ /* 0x000fe20000010000 */
[C---:B------:R-:W-:Y:S02]  /*5c90*/  HMMA.16816.F32 R72, R4.reuse, R24, R72 ;  /* 0x000000180448723c */ /* 0x040fe40000001848 */
[----:B------:R-:W-:Y:S01]  /*5ca0*/  MUFU.EX2 R189, R189 ;  /* 0x000000bd00bd7308 */ /* 0x000fe20000000800 */
[----:B--2---:R-:W-:Y:S01]  /*5cb0*/  FFMA.FTZ R204, R191, UR13, -R192 ;  /* 0x0000000dbfcc7c23 */ /* 0x004fe200080108c0 */
[--C-:B------:R-:W-:Y:S01]  /*5cc0*/  FFMA.FTZ R192, R190, UR13, -R187.reuse ;  /* 0x0000000dbec07c23 */ /* 0x100fe200080108bb */
[----:B------:R-:W-:Y:S01]  /*5cd0*/  FFMA.FTZ R187, R186, UR13, -R187 ;  /* 0x0000000dbabb7c23 */ /* 0x000fe200080108bb */
[----:B------:R-:W-:Y:S02]  /*5ce0*/  MUFU.EX2 R191, R197 ;  /* 0x000000c500bf7308 */ /* 0x000fe40000000800 */
[C---:B------:R-:W-:Y:S02]  /*5cf0*/  HMMA.16816.F32 R88, R4.reuse, R20, R88 ;  /* 0x000000140458723c */ /* 0x040fe40000001858 */
[----:B------:R-:W2:Y:S04]  /*5d00*/  MUFU.EX2 R204, R204 ;  /* 0x000000cc00cc7308 */ /* 0x000ea80000000800 */
[----:B------:R-:W-:Y:S02]  /*5d10*/  MUFU.EX2 R190, R193 ;  /* 0x000000c100be7308 */ /* 0x000fe40000000800 */
[C---:B------:R-:W-:Y:S02]  /*5d20*/  HMMA.16816.F32 R104, R4.reuse, R16, R104 ;  /* 0x000000100468723c */ /* 0x040fe40000001868 */
[----:B------:R-:W2:Y:S04]  /*5d30*/  MUFU.EX2 R188, R192 ;  /* 0x000000c000bc7308 */ /* 0x000ea80000000800 */
[----:B------:R-:W2:Y:S02]  /*5d40*/  MUFU.EX2 R187, R187 ;  /* 0x000000bb00bb7308 */ /* 0x000ea40000000800 */
        /* <DEDUP_REMOVED lines=31> */
[----:B------:R-:W2:Y:S07]  /*5f40*/  LDSM.16.MT88.4 R16, [R194+0xac00] ;  /* 0x00ac0000c210783b */ /* 0x000eae0000004200 */
[C---:B------:R-:W-:Y:S08]  /*5f50*/  HMMA.16816.F32 R116, R4.reuse, R12, R116 ;  /* 0x0000000c0474723c */ /* 0x040ff00000001874 */
[C---:B------:R-:W-:Y:S01]  /*5f60*/  HMMA.16816.F32 R128, R4.reuse, R14, R128 ;  /* 0x0000000e0480723c */ /* 0x040fe20000001880 */
[----:B------:R-:W2:Y:S07]  /*5f70*/  LDSM.16.MT88.4 R12, [R218+0xbc00] ;  /* 0x00bc0000da0c783b */ /* 0x000eae0000004200 */
[C---:B------:R-:W-:Y:S08]  /*5f80*/  HMMA.16816.F32 R144, R4.reuse, R8, R144 ;  /* 0x000000080490723c */ /* 0x040ff00000001890 */
[----:B------:R-:W-:Y:S01]  /*5f90*/  HMMA.16816.F32 R136, R4, R10, R136 ;  /* 0x0000000a0488723c */ /* 0x000fe20000001888 */
[----:B------:R-:W2:Y:S01]  /*5fa0*/  LDSM.16.MT88.4 R8, [R194+0xbc00] ;  /* 0x00bc0000c208783b */ /* 0x000ea20000004200 */
        /* <DEDUP_REMOVED lines=10> */
[----:B-1----:R-:W-:Y:S01]  /*6050*/  HMMA.16816.F32 R156, R4, R28, R156 ;  /* 0x0000001c049c723c */ /* 0x002fe2000000189c */
[----:B------:R-:W-:Y:S01]  /*6060*/  FADD.FTZ R235, R235, R196 ;  /* 0x000000c4ebeb7221 */ /* 0x000fe20000010000 */
[----:B------:R-:W-:-:S06]  /*6070*/  FADD.FTZ R233, R198, R195 ;  /* 0x000000c3c6e97221 */ /* 0x000fcc0000010000 */
[C---:B------:R-:W-:Y:S08]  /*6080*/  HMMA.16816.F32 R152, R4.reuse, R30, R152 ;  /* 0x0000001e0498723c */ /* 0x040ff00000001898 */
[C---:B---3--:R-:W-:Y:S08]  /*6090*/  HMMA.16816.F32 R72, R4.reuse, R24, R72 ;  /* 0x000000180448723c */ /* 0x048ff00000001848 */
[C---:B------:R-:W-:Y:S08]  /*60a0*/  HMMA.16816.F32 R76, R4.reuse, R26, R76 ;  /* 0x0000001a044c723c */ /* 0x040ff0000000184c */
[C---:B----4-:R-:W-:Y:S08]  /*60b0*/  HMMA.16816.F32 R88, R4.reuse, R20, R88 ;  /* 0x000000140458723c */ /* 0x050ff00000001858 */
        /* <DEDUP_REMOVED lines=38> */
[----:B------:R-:W-:Y:S01]  /*6320*/  IMAD.IADD R169, R219, 0x1, R48 ;  /* 0x00000001dba97824 */ /* 0x000fe200078e0230 */
[----:B------:R-:W-:Y:S01]  /*6330*/  UIMAD.WIDE.U32 UR24, UR15, UR8, URZ ;  /* 0x000000080f1872a5 */ /* 0x000fe2000f8e00ff */
[----:B------:R-:W-:Y:S01]  /*6340*/  IMAD.MOV.U32 R170, RZ, RZ, 0x20 ;  /* 0x00000020ffaa7424 */ /* 0x000fe200078e00ff */
[----:B------:R-:W-:Y:S01]  /*6350*/  UIMAD UR15, UR15, UR9, URZ ;  /* 0x000000090f0f72a4 */ /* 0x000fe2000f8e02ff */
[----:B------:R-:W-:Y:S01]  /*6360*/  LOP3.LUT R164, R164, 0x8, R217, 0x78, !PT ;  /* 0x00000008a4a47812 */ /* 0x000fe200078e78d9 */
[----:B------:R-:W-:Y:S01]  /*6370*/  ULEA UR17, UP0, UR24, UR22, 0x6 ;  /* 0x0000001618117291 */ /* 0x000fe2000f8030ff */
[----:B------:R-:W-:Y:S01]  /*6380*/  IMAD.SHL.U32 R229, R217, 0x2, RZ ;  /* 0x00000002d9e57824 */ /* 0x000fe200078e00ff */
[----:B------:R-:W-:Y:S01]  /*6390*/  UIADD3 UR14, UPT, UPT, UR15, UR25, URZ ;  /* 0x000000190f0e7290 */ /* 0x000fe2000fffe0ff */
[----:B------:R-:W-:Y:S01]  /*63a0*/  IMAD.U32 R12, RZ, RZ, UR24 ;  /* 0x00000018ff0c7e24 */ /* 0x000fe2000f8e00ff */
[----:B------:R-:W-:Y:S01]  /*63b0*/  UIADD3 UR15, UPT, UPT, UR25, UR15, URZ ;  /* 0x0000000f190f7290 */ /* 0x000fe2000fffe0ff */
[----:B-1----:R-:W-:Y:S01]  /*63c0*/  ISETP.GE.AND P4, PT, R236, UR4, PT ;  /* 0x00000004ec007c0c */ /* 0x002fe2000bf86270 */
[----:B------:R-:W-:Y:S01]  /*63d0*/  ULEA.HI.X UR14, UR24, UR16, UR14, 0x6, UP0 ;  /* 0x00000010180e7291 */ /* 0x000fe200080f340e */
[----:B------:R-:W-:Y:S01]  /*63e0*/  ISETP.GE.AND P3, PT, R223, UR4, PT ;  /* 0x00000004df007c0c */ /* 0x000fe2000bf66270 */
[----:B------:R-:W-:Y:S01]  /*63f0*/  IMAD.U32 R5, RZ, RZ, UR17 ;  /* 0x00000011ff057e24 */ /* 0x000fe2000f8e00ff */
[-C--:B------:R-:W-:Y:S01]  /*6400*/  LEA R10, P1, R12, R226.reuse, 0x7 ;  /* 0x000000e20c0a7211 */ /* 0x080fe200078238ff */
[----:B------:R-:W-:Y:S01]  /*6410*/  IMAD.U32 R6, RZ, RZ, UR15 ;  /* 0x0000000fff067e24 */ /* 0x000fe2000f8e00ff */
[----:B------:R-:W-:Y:S01]  /*6420*/  ISETP.GE.AND P2, PT, R234, UR4, PT ;  /* 0x00000004ea007c0c */ /* 0x000fe2000bf46270 */
[----:B------:R-:W-:Y:S01]  /*6430*/  IMAD.U32 R4, RZ, RZ, UR14 ;  /* 0x0000000eff047e24 */ /* 0x000fe2000f8e00ff */
[C---:B------:R-:W-:Y:S01]  /*6440*/  LEA R8, P0, R5.reuse, R226, 0x1 ;  /* 0x000000e205087211 */ /* 0x040fe200078008ff */
[----:B------:R-:W-:Y:S01]  /*6450*/  UMOV UR14, 0x400 ;  /* 0x00000400000e7882 */ /* 0x000fe20000000000 */
[-C--:B------:R-:W-:Y:S01]  /*6460*/  LEA.HI.X R11, R12, R225.reuse, R6, 0x7, P1 ;  /* 0x000000e10c0b7211 */ /* 0x080fe200008f3c06 */
[----:B------:R-:W-:Y:S01]  /*6470*/  BAR.SYNC.DEFER_BLOCKING 0x0 ;  /* 0x0000000000007b1d */ /* 0x000fe20000010000 */
[----:B------:R-:W-:Y:S01]  /*6480*/  LEA.HI.X R9, R5, R225, R4, 0x1, P0 ;  /* 0x000000e105097211 */ /* 0x000fe200000f0c04 */
[----:B--2---:R-:W-:Y:S01]  /*6490*/  ULEA UR6, UR6, UR14, 0x18 ;  /* 0x0000000e06067291 */ /* 0x004fe2000f8ec0ff */
[----:B------:R-:W-:Y:S01]  /*64a0*/  LOP3.LUT R164, R49, R164, RZ, 0xfc, !PT ;  /* 0x000000a431a47212 */ /* 0x000fe200078efcff */
[----:B------:R-:W-:Y:S01]  /*64b0*/  IMAD.U32 R13, RZ, RZ, UR25 ;  /* 0x00000019ff0d7e24 */ /* 0x000fe2000f8e00ff */
[----:B------:R-:W-:Y:S01]  /*64c0*/  SEL R170, R170, 0xffffffe0, !P6 ;  /* 0xffffffe0aaaa7807 */ /* 0x000fe20007000000 */
[----:B------:R-:W-:Y:S01]  /*64d0*/  UISETP.GE.U32.AND UP1, UPT, UR20, 0x3, UPT ;  /* 0x000000031400788c */ /* 0x000fe2000bf26070 */
[----:B------:R-:W-:Y:S01]  /*64e0*/  LOP3.LUT R229, R229, 0x6, RZ, 0xc0, !PT ;  /* 0x00000006e5e57812 */ /* 0x000fe200078ec0ff */
[----:B------:R-:W1:Y:S01]  /*64f0*/  LDCU.64 UR14, c[0x0][0x358] ;  /* 0x00006b00ff0e77ac */ /* 0x000e620008000a00 */
[----:B------:R-:W-:-:S05]  /*6500*/  LEA R171, R164, UR6, 0x1 ;  /* 0x00000006a4ab7c11 */ /* 0x000fca000f8e08ff */
[----:B------:R-:W-:Y:S01]  /*6510*/  IMAD.IADD R64, R48, 0x1, R171 ;  /* 0x0000000130407824 */ /* 0x000fe200078e02ab */
        /* <DEDUP_REMOVED lines=41> */
[----:B------:R5:W2:Y:S01]  /*67b0*/  LDSM.16.M88.4 R32, [R169] ;  /* 0x00000000a920783b */ /* 0x000aa20000000200 */
[-C--:B---3--:R-:W-:Y:S03]  /*67c0*/  HMMA.16816.F32 R192, R56, R188.reuse, RZ ;  /* 0x000000bc38c0723c */ /* 0x088fe600000018ff */
[----:B------:R-:W-:Y:S04]  /*67d0*/  LDSM.16.M88.4 R212, [R219+0x3000] ;  /* 0x00300000dbd4783b */ /* 0x000fe80000000200 */
[----:B------:R-:W3:Y:S01]  /*67e0*/  LDSM.16.M88.4 R208, [R171+0x7000] ;  /* 0x00700000abd0783b */ /* 0x000ee20000000200 */
[C---:B----4-:R-:W-:Y:S03]  /*67f0*/  HMMA.16816.F32 R28, R60.reuse, R188, RZ ;  /* 0x000000bc3c1c723c */ /* 0x050fe600000018ff */
[----:B------:R-:W4:Y:S04]  /*6800*/  LDSM.16.M88.4 R204, [R171+0x7400] ;  /* 0x00740000abcc783b */ /* 0x000f280000000200 */
[----:B------:R-:W4:Y:S01]  /*6810*/  LDSM.16.M88.4 R200, [R171+0x7800] ;  /* 0x00780000abc8783b */ /* 0x000f220000000200 */
[----:B------:R-:W-:Y:S03]  /*6820*/  HMMA.16816.F32 R24, R60, R190, RZ ;  /* 0x000000be3c18723c */ /* 0x000fe600000018ff */
[----:B------:R-:W-:Y:S01]  /*6830*/  LDSM.16.M88.4 R240, [R219+0x2000] ;  /* 0x00200000dbf0783b */ /* 0x000fe20000000200 */
[----:B-----5:R-:W-:-:S03]  /*6840*/  IMAD.IADD R169, R219, 0x1, R170 ;  /* 0x00000001dba97824 */ /* 0x020fc600078e02aa */
[----:B------:R-:W0:Y:S01]  /*6850*/  LDGDEPBAR ;  /* 0x00000000000079af */ /* 0x000e220000000000 */
[----:B------:R-:W-:Y:S01]  /*6860*/  HMMA.16816.F32 R20, R60, R180, RZ ;  /* 0x000000b43c14723c */ /* 0x000fe200000018ff */
[----:B------:R-:W-:-:S07]  /*6870*/  IMAD.IADD R170, R170, 0x1, R171 ;  /* 0x00000001aaaa7824 */ /* 0x000fce00078e02ab */
[C---:B-1----:R-:W-:Y:S08]  /*6880*/  HMMA.16816.F32 R12, R60.reuse, R172, RZ ;  /* 0x000000ac3c0c723c */ /* 0x042ff000000018ff */
[C---:B------:R-:W-:Y:S08]  /*6890*/  HMMA.16816.F32 R16, R60.reuse, R182, RZ ;  /* 0x000000b63c10723c */ /* 0x040ff000000018ff */
[----:B--2---:R-:W-:Y:S08]  /*68a0*/  HMMA.16816.F32 R8, R60, R174, RZ ;  /* 0x000000ae3c08723c */ /* 0x004ff000000018ff */
        /* <DEDUP_REMOVED lines=24> */
[----:B------:R2:W-:Y:S07]  /*6a30*/  LDSM.16.M88.4 R48, [R169+0x3000] ;  /* 0x00300000a930783b */ /* 0x0005ee0000000200 */
[C---:B------:R-:W-:Y:S01]  /*6a40*/  HMMA.16816.F32 R180, R32.reuse, R46, R180 ;  /* 0x0000002e20b4723c */ /* 0x040fe200000018b4 */
[----:B------:R-:W5:Y:S07]  /*6a50*/  LDSM.16.M88.4 R44, [R170+0x7000] ;  /* 0x00700000aa2c783b */ /* 0x000f6e0000000200 */
[C---:B------:R-:W-:Y:S01]  /*6a60*/  HMMA.16816.F32 R172, R32.reuse, R42, R172 ;  /* 0x0000002a20ac723c */ /* 0x040fe200000018ac */
[----:B------:R-:W5:Y:S07]  /*6a70*/  LDSM.16.M88.4 R40, [R170+0x7400] ;  /* 0x00740000aa28783b */ /* 0x000f6e0000000200 */
[----:B------:R-:W-:Y:S01]  /*6a80*/  HMMA.16816.F32 R56, R32, R38, R56 ;  /* 0x000000262038723c */ /* 0x000fe20000001838 */
[----:B------:R-:W5:Y:S01]  /*6a90*/  LDSM.16.M88.4 R36, [R170+0x7800] ;  /* 0x00780000aa24783b */ /* 0x000f620000000200 */
[----:B--2---:R-:W-:-:S03]  /*6aa0*/  IMAD.MOV.U32 R169, RZ, RZ, 0x20 ;  /* 0x00000020ffa97424 */ /* 0x004fc600078e00ff */
[----:B------:R2:W5:Y:S03]  /*6ab0*/  LDSM.16.M88.4 R32, [R170+0x7c00] ;  /* 0x007c0000aa20783b */ /* 0x0005660000000200 */
[C---:B---3--:R-:W-:Y:S08]  /*6ac0*/  HMMA.16816.F32 R28, R212.reuse, R208, R28 ;  /* 0x000000d0d41c723c */ /* 0x048ff0000000181c */
[C---:B----4-:R-:W-:Y:S08]  /*6ad0*/  HMMA.16816.F32 R20, R212.reuse, R204, R20 ;  /* 0x000000ccd414723c */ /* 0x050ff00000001814 */
[----:B------:R-:W-:Y:S01]  /*6ae0*/  HMMA.16816.F32 R12, R212, R200, R12 ;  /* 0x000000c8d40c723c */ /* 0x000fe2000000180c */
[----:B--2---:R-:W-:-:S07]  /*6af0*/  SEL R170, R169, 0xffffffe0, !P6 ;  /* 0xffffffe0a9aa7807 */ /* 0x004fce0007000000 */
[----:B-1----:R-:W-:Y:S01]  /*6b00*/  HMMA.16816.F32 R4, R212, R196, R4 ;  /* 0x000000c4d404723c */ /* 0x002fe20000001804 */
[----:B------:R-:W-:Y:S02]  /*6b10*/  IMAD.IADD R222, R219, 0x1, R170 ;  /* 0x00000001dbde7824 */ /* 0x000fe400078e02aa */
[----:B------:R-:W-:-:S05]  /*6b20*/  IMAD.IADD R170, R170, 0x1, R171 ;  /* 0x00000001aaaa7824 */ /* 0x000fca00078e02ab */
        /* <DEDUP_REMOVED lines=9> */
[----:B------:R-:W-:Y:S01]  /*6bc0*/  HMMA.16816.F32 R172, R240, R202, R172 ;  /* 0x000000caf0ac723c */ /* 0x000fe200000018ac */
[----:B------:R-:W-:Y:S07]  /*6bd0*/  LDSM.16.M88.4 R200, [R171+0x8400] ;  /* 0x00840000abc8783b */ /* 0x000fee0000000200 */
        /* <DEDUP_REMOVED lines=10> */
[----:B------:R-:W-:Y:S01]  /*6c80*/  HMMA.16816.F32 R188, R52, R46, R188 ;  /* 0x0000002e34bc723c */ /* 0x000fe200000018bc */
[----:B------:R-:W1:Y:S07]  /*6c90*/  LDSM.16.M88.4 R44, [R171+0x8000] ;  /* 0x00800000ab2c783b */ /* 0x000e6e0000000200 */
[----:B------:R-:W-:Y:S08]  /*6ca0*/  HMMA.16816.F32 R64, R240, R196, R64 ;  /* 0x000000c4f040723c */ /* 0x000ff00000001840 */
[C---:B------:R-:W-:Y:S08]  /*6cb0*/  HMMA.16816.F32 R184, R52.reuse, R40, R184 ;  /* 0x0000002834b8723c */ /* 0x040ff000000018b8 */
[----:B------:R-:W-:Y:S01]  /*6cc0*/  HMMA.16816.F32 R180, R52, R42, R180 ;  /* 0x0000002a34b4723c */ /* 0x000fe200000018b4 */
[----:B------:R-:W2:Y:S07]  /*6cd0*/  LDSM.16.M88.4 R40, [R219+0x5000] ;  /* 0x00500000db28783b */ /* 0x000eae0000000200 */
[----:B------:R-:W-:Y:S01]  /*6ce0*/  HMMA.16816.F32 R56, R240, R198, R56 ;  /* 0x000000c6f038723c */ /* 0x000fe20000001838 */
[----:B------:R-:W3:Y:S07]  /*6cf0*/  LDSM.16.M88.4 R196, [R171+0x8c00] ;  /* 0x008c0000abc4783b */ /* 0x000eee0000000200 */
[C---:B------:R-:W-:Y:S01]  /*6d00*/  HMMA.16816.F32 R204, R52.reuse, R36, R176 ;  /* 0x0000002434cc723c */ /* 0x040fe200000018b0 */
[----:B------:R-:W4:Y:S07]  /*6d10*/  LDSM.16.M88.4 R176, [R171+0x8800] ;  /* 0x00880000abb0783b */ /* 0x000f2e0000000200 */
[C---:B------:R-:W-:Y:S01]  /*6d20*/  HMMA.16816.F32 R208, R52.reuse, R38, R172 ;  /* 0x0000002634d0723c */ /* 0x040fe200000018ac */
[----:B------:R-:W-:Y:S04]  /*6d30*/  LDSM.16.M88.4 R36, [R170+0x8000] ;  /* 0x00800000aa24783b */ /* 0x000fe80000000200 */
[----:B------:R-:W5:Y:S03]  /*6d40*/  LDSM.16.M88.4 R172, [R222+0x4000] ;  /* 0x00400000deac783b */ /* 0x000f660000000200 */
[C---:B------:R-:W-:Y:S01]  /*6d50*/  HMMA.16816.F32 R212, R52.reuse, R32, R64 ;  /* 0x0000002034d4723c */ /* 0x040fe20000001840 */
[----:B------:R-:W5:Y:S07]  /*6d60*/  LDSM.16.M88.4 R64, [R222+0x5000] ;  /* 0x00500000de40783b */ /* 0x000f6e0000000200 */
[----:B------:R-:W-:Y:S01]  /*6d70*/  HMMA.16816.F32 R56, R52, R34, R56 ;  /* 0x000000223438723c */ /* 0x000fe20000001838 */
[----:B------:R-:W5:Y:S07]  /*6d80*/  LDSM.16.M88.4 R32, [R170+0x8c00] ;  /* 0x008c0000aa20783b */ /* 0x000f6e0000000200 */
[-C--:B-1----:R-:W-:Y:S08]  /*6d90*/  HMMA.16816.F32 R192, R48, R44.reuse, R192 ;  /* 0x0000002c30c0723c */ /* 0x082ff000000018c0 */
[----:B--2---:R-:W-:Y:S08]  /*6da0*/  HMMA.16816.F32 R28, R40, R44, R28 ;  /* 0x0000002c281c723c */ /* 0x004ff0000000181c */
[C---:B---3--:R-:W-:Y:S08]  /*6db0*/  HMMA.16816.F32 R56, R48.reuse, R198, R56 ;  /* 0x000000c63038723c */ /* 0x048ff00000001838 */
[C---:B------:R-:W-:Y:S08]  /*6dc0*/  HMMA.16816.F32 R188, R48.reuse, R46, R188 ;  /* 0x0000002e30bc723c */ /* 0x040ff000000018bc */
[C---:B------:R-:W-:Y:S08]  /*6dd0*/  HMMA.16816.F32 R184, R48.reuse, R200, R184 ;  /* 0x000000c830b8723c */ /* 0x040ff000000018b8 */
[C---:B------:R-:W-:Y:S08]  /*6de0*/  HMMA.16816.F32 R180, R48.reuse, R202, R180 ;  /* 0x000000ca30b4723c */ /* 0x040ff000000018b4 */
[C---:B----4-:R-:W-:Y:S08]  /*6df0*/  HMMA.16816.F32 R204, R48.reuse, R176, R204 ;  /* 0x000000b030cc723c */ /* 0x050ff000000018cc */
[C---:B------:R-:W-:Y:S08]  /*6e00*/  HMMA.16816.F32 R208, R48.reuse, R178, R208 ;  /* 0x000000b230d0723c */ /* 0x040ff000000018d0 */
[----:B------:R-:W-:Y:S01]  /*6e10*/  HMMA.16816.F32 R212, R48, R196, R212 ;  /* 0x000000c430d4723c */ /* 0x000fe200000018d4 */
[----:B------:R-:W-:-:S04]  /*6e20*/  IMAD.U32 R48, RZ, RZ, UR20 ;  /* 0x00000014ff307e24 */ /* 0x000fc8000f8e00ff */
[----:B------:R-:W-:-:S03]  /*6e30*/  IMAD R48, R48, 0x40, R229 ;  /* 0x0000004030307824 */ /* 0x000fc600078e02e5 */
[----:B-----5:R-:W-:Y:S01]  /*6e40*/  HMMA.16816.F32 R192, R172, R36, R192 ;  /* 0x00000024acc0723c */ /* 0x020fe200000018c0 */
[C---:B------:R-:W-:Y:S02]  /*6e50*/  VIADD R53, R48.reuse, 0xffffff81 ;  /* 0xffffff8130357836 */ /* 0x040fe40000000000 */
[----:B------:R-:W-:-:S05]  /*6e60*/  VIADD R171, R48, 0xffffff89 ;  /* 0xffffff8930ab7836 */ /* 0x000fca0000000000 */
[----:B------:R-:W-:Y:S01]  /*6e70*/  HMMA.16816.F32 R28, R64, R36, R28 ;  /* 0x00000024401c723c */ /* 0x000fe2000000181c */
[----:B------:R-:W-:-:S05]  /*6e80*/  VIADD R37, R48, 0xffffff80 ;  /* 0xffffff8030257836 */ /* 0x000fca0000000000 */
[----:B------:R-:W-:Y:S02]  /*6e90*/  I2FP.F32.U32 R45, R37 ;  /* 0x00000025002d7245 */ /* 0x000fe40000201000 */
[----:B------:R-:W-:Y:S01]  /*6ea0*/  HMMA.16816.F32 R60, R40, R198, R60 ;  /* 0x000000c6283c723c */ /* 0x000fe2000000183c */
[----:B------:R-:W-:Y:S02]  /*6eb0*/  ISETP.GE.AND P0, PT, R37, R216, PT ;  /* 0x000000d82500720c */ /* 0x000fe40003f06270 */
[C---:B------:R-:W-:Y:S01]  /*6ec0*/  FFMA.FTZ R54, R45.reuse, UR5, R192 ;  /* 0x000000052d367c23 */ /* 0x040fe200080100c0 */
[----:B------:R-:W-:Y:S01]  /*6ed0*/  FFMA.FTZ R194, R45, UR5, R194 ;  /* 0x000000052dc27c23 */ /* 0x000fe200080100c2 */
[C---:B------:R-:W-:Y:S02]  /*6ee0*/  ISETP.GE.AND P5, PT, R37.reuse, R3, PT ;  /* 0x000000032500720c */ /* 0x040fe40003fa6270 */
[----:B------:R-:W-:Y:S01]  /*6ef0*/  ISETP.GE.AND P1, PT, R37, R2, PT ;  /* 0x000000022500720c */ /* 0x000fe20003f26270 */
[----:B------:R-:W-:Y:S01]  /*6f00*/  HMMA.16816.F32 R56, R172, R34, R56 ;  /* 0x00000022ac38723c */ /* 0x000fe20000001838 */
[----:B------:R-:W-:-:S02]  /*6f10*/  FSEL R54, R54, -INF , !P0 ;  /* 0xff80000036367808 */ /* 0x000fc40004000000 */
[C---:B------:R-:W-:Y:S01]  /*6f20*/  FFMA.FTZ R28, R45.reuse, UR5, R28 ;  /* 0x000000052d1c7c23 */ /* 0x040fe2000801001c */
[----:B------:R-:W-:Y:S01]  /*6f30*/  FFMA.FTZ R30, R45, UR5, R30 ;  /* 0x000000052d1e7c23 */ /* 0x000fe2000801001e */
[----:B------:R-:W-:Y:S01]  /*6f40*/  ISETP.GE.AND P0, PT, R37, R0, PT ;  /* 0x000000002500720c */ /* 0x000fe20003f06270 */
[----:B------:R-:W-:Y:S01]  /*6f50*/  VIADD R37, R48, 0xffffffb8 ;  /* 0xffffffb830257836 */ /* 0x000fe20000000000 */
[----:B------:R-:W-:Y:S01]  /*6f60*/  FSEL R242, R194, -INF , !P5 ;  /* 0xff800000c2f27808 */ /* 0x000fe20006800000 */
[----:B------:R-:W-:Y:S01]  /*6f70*/  HMMA.16816.F32 R24, R40, R46, R24 ;  /* 0x0000002e2818723c */ /* 0x000fe20000001818 */
[----:B------:R-:W1:Y:S01]  /*6f80*/  LDSM.16.M88.4 R44, [R170+0x8400] ;  /* 0x00840000aa2c783b */ /* 0x000e620000000200 */
[----:B------:R-:W-:Y:S02]  /*6f90*/  FSEL R51, R28, -INF , !P1 ;  /* 0xff8000001c337808 */ /* 0x000fe40004800000 */
[----:B------:R-:W-:Y:S02]  /*6fa0*/  ISETP.GE.AND P5, PT, R37, R216, PT ;  /* 0x000000d82500720c */ /* 0x000fe40003fa6270 */
[----:B------:R-:W-:-:S02]  /*6fb0*/  FSEL R49, R30, -INF , !P0 ;  /* 0xff8000001e317808 */ /* 0x000fc40004000000 */
[----:B------:R-:W-:Y:S01]  /*6fc0*/  HMMA.16816.F32 R60, R64, R34, R60 ;  /* 0x00000022403c723c */ /* 0x000fe2000000183c */
[----:B------:R-:W-:Y:S02]  /*6fd0*/  I2FP.F32.U32 R35, R37 ;  /* 0x0000002500237245 */ /* 0x000fe40000201000 */
[C---:B------:R-:W-:Y:S02]  /*6fe0*/  ISETP.GE.AND P1, PT, R37.reuse, R3, PT ;  /* 0x000000032500720c */ /* 0x040fe40003f26270 */
[----:B------:R-:W-:Y:S01]  /*6ff0*/  ISETP.GE.AND P0, PT, R37, R2, PT ;  /* 0x000000022500720c */ /* 0x000fe20003f06270 */
[C---:B------:R-:W-:Y:S01]  /*7000*/  FFMA.FTZ R34, R35.reuse, UR5, R56 ;  /* 0x0000000523227c23 */ /* 0x040fe20008010038 */
[----:B------:R-:W-:Y:S01]  /*7010*/  FFMA.FTZ R58, R35, UR5, R58 ;  /* 0x00000005233a7c23 */ /* 0x000fe2000801003a */
[----:B------:R-:W-:Y:S01]  /*7020*/  HMMA.16816.F32 R188, R172, R38, R188 ;  /* 0x00000026acbc723c */ /* 0x000fe200000018bc */
[----:B------:R-:W-:Y:S02]  /*7030*/  I2FP.F32.U32 R28, R53 ;  /* 0x00000035001c7245 */ /* 0x000fe40000201000 */
[----:B------:R-:W-:-:S02]  /*7040*/  FSEL R34, R34, -INF , !P5 ;  /* 0xff80000022227808 */ /* 0x000fc40006800000 */
[----:B------:R-:W-:Y:S01]  /*7050*/  ISETP.GE.AND P5, PT, R37, R0, PT ;  /* 0x000000002500720c */ /* 0x000fe20003fa6270 */
[C---:B------:R-:W-:Y:S01]  /*7060*/  FFMA.FTZ R193, R28.reuse, UR5, R193 ;  /* 0x000000051cc17c23 */ /* 0x040fe200080100c1 */
[----:B------:R-:W-:Y:S01]  /*7070*/  FFMA.FTZ R195, R28, UR5, R195 ;  /* 0x000000051cc37c23 */ /* 0x000fe200080100c3 */
[----:B------:R-:W-:Y:S01]  /*7080*/  HMMA.16816.F32 R24, R64, R38, R24 ;  /* 0x000000264018723c */ /* 0x000fe20000001818 */
[----:B------:R-:W-:Y:S02]  /*7090*/  VIADD R39, R48, 0xffffff88 ;  /* 0xffffff8830277836 */ /* 0x000fe40000000000 */
[----:B------:R-:W-:Y:S01]  /*70a0*/  FFMA.FTZ R29, R28, UR5, R29 ;  /* 0x000000051c1d7c23 */ /* 0x000fe2000801001d */
[C---:B------:R-:W-:Y:S01]  /*70b0*/  FFMA.FTZ R37, R35.reuse, UR5, R60 ;  /* 0x0000000523257c23 */ /* 0x040fe2000801003c */
[----:B------:R-:W-:Y:S01]  /*70c0*/  FFMA.FTZ R36, R35, UR5, R62 ;  /* 0x0000000523247c23 */ /* 0x000fe2000801003e */
[----:B------:R-:W-:Y:S01]  /*70d0*/  FSEL R35, R58, -INF , !P1 ;  /* 0xff8000003a237808 */ /* 0x000fe20004800000 */
[----:B------:R-:W-:Y:S01]  /*70e0*/  FFMA.FTZ R31, R28, UR5, R31 ;  /* 0x000000051c1f7c23 */ /* 0x000fe2000801001f */
[----:B------:R-:W-:Y:S01]  /*70f0*/  I2FP.F32.U32 R55, R39 ;  /* 0x0000002700377245 */ /* 0x000fe20000201000 */
[----:B------:R-:W-:Y:S01]  /*7100*/  HMMA.16816.F32 R20, R40, R200, R20 ;  /* 0x000000c82814723c */ /* 0x000fe20000001814 */
[----:B------:R-:W-:-:S02]  /*7110*/  FSEL R37, R37, -INF , !P0 ;  /* 0xff80000025257808 */ /* 0x000fc40004000000 */
[----:B------:R-:W-:Y:S01]  /*7120*/  ISETP.GE.AND P1, PT, R53, R216, PT ;  /* 0x000000d83500720c */ /* 0x000fe20003f26270 */
[----:B------:R-:W-:Y:S01]  /*7130*/  FFMA.FTZ R188, R55, UR5, R188 ;  /* 0x0000000537bc7c23 */ /* 0x000fe200080100bc */
[----:B------:R-:W-:Y:S01]  /*7140*/  ISETP.GE.AND P0, PT, R53, R3, PT ;  /* 0x000000033500720c */ /* 0x000fe20003f06270 */
[----:B------:R-:W-:Y:S01]  /*7150*/  FFMA.FTZ R58, R55, UR5, R190 ;  /* 0x00000005373a7c23 */ /* 0x000fe200080100be */
[----:B------:R-:W-:Y:S01]  /*7160*/  FSEL R36, R36, -INF , !P5 ;  /* 0xff80000024247808 */ /* 0x000fe20006800000 */
[----:B------:R-:W-:Y:S01]  /*7170*/  HMMA.16816.F32 R16, R40, R202, R16 ;  /* 0x000000ca2810723c */ /* 0x000fe20000001810 */
[----:B------:R-:W-:Y:S02]  /*7180*/  ISETP.GE.AND P5, PT, R53, R2, PT ;  /* 0x000000023500720c */ /* 0x000fe40003fa6270 */
[----:B------:R-:W-:Y:S01]  /*7190*/  FSEL R246, R193, -INF , !P1 ;  /* 0xff800000c1f67808 */ /* 0x000fe20004800000 */
[----:B------:R-:W-:Y:S01]  /*71a0*/  FFMA.FTZ R24, R55, UR5, R24 ;  /* 0x0000000537187c23 */ /* 0x000fe20008010018 */
[----:B------:R-:W-:Y:S01]  /*71b0*/  FSEL R244, R195, -INF , !P0 ;  /* 0xff800000c3f47808 */ /* 0x000fe20004000000 */
[----:B------:R-:W-:Y:S01]  /*71c0*/  FFMA.FTZ R26, R55, UR5, R26 ;  /* 0x00000005371a7c23 */ /* 0x000fe2000801001a */
[----:B------:R-:W-:Y:S01]  /*71d0*/  ISETP.GE.AND P1, PT, R53, R0, PT ;  /* 0x000000003500720c */ /* 0x000fe20003f26270 */
[----:B-1----:R-:W-:Y:S01]  /*71e0*/  HMMA.16816.F32 R184, R172, R44, R184 ;  /* 0x0000002cacb8723c */ /* 0x002fe200000018b8 */
[----:B------:R-:W-:-:S02]  /*71f0*/  ISETP.GE.AND P0, PT, R39, R216, PT ;  /* 0x000000d82700720c */ /* 0x000fc40003f06270 */
[----:B------:R-:W-:Y:S02]  /*7200*/  FSEL R53, R29, -INF , !P5 ;  /* 0xff8000001d357808 */ /* 0x000fe40006800000 */
[----:B------:R-:W-:Y:S02]  /*7210*/  FSEL R29, R31, -INF , !P1 ;  /* 0xff8000001f1d7808 */ /* 0x000fe40004800000 */
[----:B------:R-:W-:Y:S01]  /*7220*/  FSEL R188, R188, -INF , !P0 ;  /* 0xff800000bcbc7808 */ /* 0x000fe20004000000 */
[----:B------:R-:W-:Y:S01]  /*7230*/  HMMA.16816.F32 R20, R64, R44, R20 ;  /* 0x0000002c4014723c */ /* 0x000fe20000001814 */
[----:B------:R-:W-:Y:S02]  /*7240*/  I2FP.F32.U32 R28, R171 ;  /* 0x000000ab001c7245 */ /* 0x000fe40000201000 */
[C---:B------:R-:W-:Y:S02]  /*7250*/  ISETP.GE.AND P1, PT, R39.reuse, R2, PT ;  /* 0x000000022700720c */ /* 0x040fe40003f26270 */
[C---:B------:R-:W-:Y:S01]  /*7260*/  ISETP.GE.AND P0, PT, R39.reuse, R0, PT ;  /* 0x000000002700720c */ /* 0x040fe20003f06270 */
[----:B------:R-:W-:Y:S01]  /*7270*/  FFMA.FTZ R243, R28, UR5, R25 ;  /* 0x000000051cf37c23 */ /* 0x000fe20008010019 */
[----:B------:R-:W-:Y:S01]  /*7280*/  FSEL R55, R24, -INF , !P1 ;  /* 0xff80000018377808 */ /* 0x000fe20004800000 */
[----:B------:R-:W-:Y:S01]  /*7290*/  FFMA.FTZ R45, R28, UR5, R27 ;  /* 0x000000051c2d7c23 */ /* 0x000fe2000801001b */
[----:B------:R-:W-:Y:S01]  /*72a0*/  FSEL R31, R26, -INF , !P0 ;  /* 0xff8000001a1f7808 */ /* 0x000fe20004000000 */
[----:B------:R-:W-:Y:S01]  /*72b0*/  FFMA.FTZ R56, R28, UR5, R189 ;  /* 0x000000051c387c23 */ /* 0x000fe200080100bd */
[----:B------:R-:W1:Y:S01]  /*72c0*/  LDSM.16.M88.4 R24, [R170+0x8800] ;  /* 0x00880000aa18783b */ /* 0x000e620000000200 */
[-C--:B------:R-:W-:Y:S01]  /*72d0*/  ISETP.GE.AND P5, PT, R39, R3.reuse, PT ;  /* 0x000000032700720c */ /* 0x080fe20003fa6270 */
[----:B------:R-:W-:Y:S01]  /*72e0*/  HMMA.16816.F32 R12, R40, R176, R12 ;  /* 0x000000b0280c723c */ /* 0x000fe2000000180c */
[----:B------:R-:W-:Y:S01]  /*72f0*/  VIADD R177, R48, 0xffffff90 ;  /* 0xffffff9030b17836 */ /* 0x000fe20000000000 */
[C---:B------:R-:W-:Y:S01]  /*7300*/  ISETP.GE.AND P1, PT, R171.reuse, R3, PT ;  /* 0x00000003ab00720c */ /* 0x040fe20003f26270 */
[----:B------:R-:W-:Y:S01]  /*7310*/  FFMA.FTZ R60, R28, UR5, R191 ;  /* 0x000000051c3c7c23 */ /* 0x000fe200080100bf */
[----:B------:R-:W-:Y:S01]  /*7320*/  FSEL R58, R58, -INF , !P5 ;  /* 0xff8000003a3a7808 */ /* 0x000fe20006800000 */
[----:B------:R-:W-:Y:S01]  /*7330*/  VIADD R39, R48, 0xffffff91 ;  /* 0xffffff9130277836 */ /* 0x000fe20000000000 */
[----:B------:R-:W-:Y:S01]  /*7340*/  ISETP.GE.AND P5, PT, R171, R216, PT ;  /* 0x000000d8ab00720c */ /* 0x000fe20003fa6270 */
[----:B------:R-:W-:-:S04]  /*7350*/  DEPBAR.LE SB0, 0x0 ;  /* 0x000080000000791a */ /* 0x000fc80000000000 */
[----:B------:R-:W-:Y:S01]  /*7360*/  FSEL R56, R56, -INF , !P5 ;  /* 0xff80000038387808 */ /* 0x000fe20006800000 */
[-C--:B------:R-:W-:Y:S01]  /*7370*/  HMMA.16816.F32 R180, R172, R46.reuse, R180 ;  /* 0x0000002eacb4723c */ /* 0x080fe200000018b4 */
[C---:B------:R-:W-:Y:S02]  /*7380*/  ISETP.GE.AND P0, PT, R171.reuse, R2, PT ;  /* 0x00000002ab00720c */ /* 0x040fe40003f06270 */
[----:B------:R-:W-:Y:S02]  /*7390*/  ISETP.GE.AND P5, PT, R171, R0, PT ;  /* 0x00000000ab00720c */ /* 0x000fe40003fa6270 */
[----:B------:R-:W-:Y:S02]  /*73a0*/  I2FP.F32.U32 R171, R177 ;  /* 0x000000b100ab7245 */ /* 0x000fe40000201000 */
[----:B------:R-:W-:Y:S01]  /*73b0*/  FSEL R60, R60, -INF , !P1 ;  /* 0xff8000003c3c7808 */ /* 0x000fe20004800000 */
[----:B------:R-:W-:Y:S01]  /*73c0*/  HMMA.16816.F32 R16, R64, R46, R16 ;  /* 0x0000002e4010723c */ /* 0x000fe20000001810 */
[----:B------:R-:W-:Y:S01]  /*73d0*/  FSEL R243, R243, -INF , !P0 ;  /* 0xff800000f3f37808 */ /* 0x000fe20004000000 */
[C---:B------:R-:W-:Y:S01]  /*73e0*/  FFMA.FTZ R184, R171.reuse, UR5, R184 ;  /* 0x00000005abb87c23 */ /* 0x040fe200080100b8 */
[C---:B------:R-:W-:Y:S01]  /*73f0*/  FFMA.FTZ R186, R171.reuse, UR5, R186 ;  /* 0x00000005abba7c23 */ /* 0x040fe200080100ba */
[----:B------:R-:W-:Y:S01]  /*7400*/  I2FP.F32.U32 R28, R39 ;  /* 0x00000027001c7245 */ /* 0x000fe20000201000 */
[----:B------:R-:W-:Y:S01]  /*7410*/  FFMA.FTZ R20, R171, UR5, R20 ;  /* 0x00000005ab147c23 */ /* 0x000fe20008010014 */
[----:B------:R-:W-:Y:S01]  /*7420*/  ISETP.GE.AND P1, PT, R177, R216, PT ;  /* 0x000000d8b100720c */ /* 0x000fe20003f26270 */
[----:B------:R-:W-:Y:S01]  /*7430*/  FFMA.FTZ R22, R171, UR5, R22 ;  /* 0x00000005ab167c23 */ /* 0x000fe20008010016 */
[----:B------:R-:W-:Y:S01]  /*7440*/  ISETP.GE.AND P0, PT, R177, R3, PT ;  /* 0x00000003b100720c */ /* 0x000fe20003f06270 */
[----:B------:R-:W-:Y:S01]  /*7450*/  FFMA.FTZ R185, R28, UR5, R185 ;  /* 0x000000051cb97c23 */ /* 0x000fe200080100b9 */
[----:B------:R-:W-:Y:S01]  /*7460*/  FSEL R45, R45, -INF , !P5 ;  /* 0xff8000002d2d7808 */ /* 0x000fe20006800000 */
[----:B------:R-:W-:Y:S01]  /*7470*/  VIADD R47, R48, 0xffffff98 ;  /* 0xffffff98302f7836 */ /* 0x000fe20000000000 */
[----:B------:R-:W-:Y:S01]  /*7480*/  FSEL R192, R184, -INF , !P1 ;  /* 0xff800000b8c07808 */ /* 0x000fe20004800000 */
[----:B------:R-:W-:Y:S01]  /*7490*/  FFMA.FTZ R239, R28, UR5, R21 ;  /* 0x000000051cef7c23 */ /* 0x000fe20008010015 */
[----:B------:R-:W-:Y:S01]  /*74a0*/  FSEL R194, R186, -INF , !P0 ;  /* 0xff800000bac27808 */ /* 0x000fe20004000000 */
[----:B------:R-:W-:Y:S01]  /*74b0*/  FFMA.FTZ R187, R28, UR5, R187 ;  /* 0x000000051cbb7c23 */ /* 0x000fe200080100bb */
[C---:B------:R-:W-:Y:S01]  /*74c0*/  ISETP.GE.AND P5, PT, R177.reuse, R2, PT ;  /* 0x00000002b100720c */ /* 0x040fe20003fa6270 */
[----:B------:R-:W-:Y:S01]  /*74d0*/  VIADD R21, R48, 0xffffff99 ;  /* 0xffffff9930157836 */ /* 0x000fe20000000000 */
[----:B------:R-:W-:Y:S01]  /*74e0*/  ISETP.GE.AND P1, PT, R177, R0, PT ;  /* 0x00000000b100720c */ /* 0x000fe20003f26270 */
[----:B------:R-:W-:Y:S01]  /*74f0*/  FFMA.FTZ R23, R28, UR5, R23 ;  /* 0x000000051c177c23 */ /* 0x000fe20008010017 */
[----:B------:R-:W-:Y:S01]  /*7500*/  ISETP.GE.AND P0, PT, R39, R216, PT ;  /* 0x000000d82700720c */ /* 0x000fe20003f06270 */
[----:B-1----:R-:W-:Y:S01]  /*7510*/  HMMA.16816.F32 R204, R172, R24, R204 ;  /* 0x00000018accc723c */ /* 0x002fe200000018cc */
[----:B------:R-:W-:-:S02]  /*7520*/  FSEL R177, R20, -INF , !P5 ;  /* 0xff80000014b17808 */ /* 0x000fc40006800000 */
[----:B------:R-:W-:Y:S02]  /*7530*/  FSEL R201, R22, -INF , !P1 ;  /* 0xff80000016c97808 */ /* 0x000fe40004800000 */
[----:B------:R-:W-:Y:S02]  /*7540*/  FSEL R198, R185, -INF , !P0 ;  /* 0xff800000b9c67808 */ /* 0x000fe40004000000 */
[C---:B------:R-:W-:Y:S01]  /*7550*/  ISETP.GE.AND P5, PT, R39.reuse, R3, PT ;  /* 0x000000032700720c */ /* 0x040fe20003fa6270 */
[----:B------:R-:W-:Y:S01]  /*7560*/  HMMA.16816.F32 R8, R40, R178, R8 ;  /* 0x000000b22808723c */ /* 0x000fe20000001808 */
[C---:B------:R-:W-:Y:S02]  /*7570*/  ISETP.GE.AND P1, PT, R39.reuse, R2, PT ;  /* 0x000000022700720c */ /* 0x040fe40003f26270 */
[----:B------:R-:W-:Y:S02]  /*7580*/  ISETP.GE.AND P0, PT, R39, R0, PT ;  /* 0x000000002700720c */ /* 0x000fe40003f06270 */
[----:B------:R-:W-:-:S02]  /*7590*/  I2FP.F32.U32 R39, R47 ;  /* 0x0000002f00277245 */ /* 0x000fc40000201000 */
        /* <DEDUP_REMOVED lines=12> */
[----:B------:R-:W-:Y:S01]  /*7660*/  FFMA.FTZ R241, R20, UR5, R17 ;  /* 0x0000000514f17c23 */ /* 0x000fe20008010011 */
[----:B------:R-:W-:Y:S01]  /*7670*/  FSEL R222, R180, -INF , !P5 ;  /* 0xff800000b4de7808 */ /* 0x000fe20006800000 */
[----:B------:R-:W-:Y:S01]  /*7680*/  FFMA.FTZ R231, R20, UR5, R19 ;  /* 0x0000000514e77c23 */ /* 0x000fe20008010013 */
[----:B------:R-:W-:Y:S01]  /*7690*/  FSEL R202, R182, -INF , !P1 ;  /* 0xff800000b6ca7808 */ /* 0x000fe20004800000 */
[----:B------:R-:W-:Y:S01]  /*76a0*/  FFMA.FTZ R183, R20, UR5, R183 ;  /* 0x0000000514b77c23 */ /* 0x000fe200080100b7 */
[C---:B------:R-:W-:Y:S01]  /*76b0*/  ISETP.GE.AND P0, PT, R47.reuse, R2, PT ;  /* 0x000000022f00720c */ /* 0x040fe20003f06270 */
[----:B------:R-:W-:Y:S01]  /*76c0*/  VIADD R17, R48, 0xffffffa1 ;  /* 0xffffffa130117836 */ /* 0x000fe20000000000 */
[----:B------:R-:W-:Y:S01]  /*76d0*/  BAR.SYNC.DEFER_BLOCKING 0x0 ;  /* 0x0000000000007b1d */ /* 0x000fe20000010000 */
[----:B------:R-:W-:Y:S01]  /*76e0*/  ISETP.GE.AND P5, PT, R47, R0, PT ;  /* 0x000000002f00720c */ /* 0x000fe20003fa6270 */
[----:B------:R-:W-:Y:S01]  /*76f0*/  HMMA.16816.F32 R208, R172, R26, R208 ;  /* 0x0000001aacd0723c */ /* 0x000fe200000018d0 */
        /* <DEDUP_REMOVED lines=12> */
[----:B------:R-:W-:Y:S02]  /*77c0*/  I2FP.F32.U32 R19, R21 ;  /* 0x0000001500137245 */ /* 0x000fe40000201000 */
[----:B------:R-:W-:Y:S02]  /*77d0*/  I2FP.F32.U32 R16, R17 ;  /* 0x0000001100107245 */ /* 0x000fe40000201000 */
[----:B------:R-:W-:Y:S01]  /*77e0*/  ISETP.GE.AND P0, PT, R21, R216, PT ;  /* 0x000000d81500720c */ /* 0x000fe20003f06270 */
[C---:B------:R-:W-:Y:S01]  /*77f0*/  FFMA.FTZ R170, R19.reuse, UR5, R204 ;  /* 0x0000000513aa7c23 */ /* 0x040fe200080100cc */
[----:B------:R-:W-:Y:S01]  /*7800*/  FFMA.FTZ R176, R19, UR5, R206 ;  /* 0x0000000513b07c23 */ /* 0x000fe200080100ce */
[----:B------:R-:W-:Y:S01]  /*7810*/  ISETP.GE.AND P5, PT, R21, R3, PT ;  /* 0x000000031500720c */ /* 0x000fe20003fa6270 */
[----:B------:R-:W-:Y:S01]  /*7820*/  FFMA.FTZ R12, R19, UR5, R12 ;  /* 0x00000005130c7c23 */ /* 0x000fe2000801000c */
[----:B------:R-:W-:Y:S01]  /*7830*/  FSEL R231, R231, -INF , !P1 ;  /* 0xff800000e7e77808 */ /* 0x000fe20004800000 */
[----:B------:R-:W-:Y:S01]  /*7840*/  FFMA.FTZ R14, R19, UR5, R14 ;  /* 0x00000005130e7c23 */ /* 0x000fe2000801000e */
[----:B------:R-:W-:Y:S01]  /*7850*/  FSEL R170, R170, -INF , !P0 ;  /* 0xff800000aaaa7808 */ /* 0x000fe20004000000 */
[----:B------:R-:W-:Y:S01]  /*7860*/  FFMA.FTZ R178, R16, UR5, R205 ;  /* 0x0000000510b27c23 */ /* 0x000fe200080100cd */
[----:B------:R-:W-:Y:S01]  /*7870*/  FSEL R176, R176, -INF , !P5 ;  /* 0xff800000b0b07808 */ /* 0x000fe20006800000 */
[----:B------:R-:W-:Y:S01]  /*7880*/  VIADD R19, R48, 0xffffffa8 ;  /* 0xffffffa830137836 */ /* 0x000fe20000000000 */
[C---:B------:R-:W-:Y:S01]  /*7890*/  ISETP.GE.AND P1, PT, R21.reuse, R2, PT ;  /* 0x000000021500720c */ /* 0x040fe20003f26270 */
[C---:B------:R-:W-:Y:S01]  /*78a0*/  FFMA.FTZ R191, R16.reuse, UR5, R13 ;  /* 0x0000000510bf7c23 */ /* 0x040fe2000801000d */
[----:B------:R-:W-:Y:S01]  /*78b0*/  ISETP.GE.AND P0, PT, R21, R0, PT ;  /* 0x000000001500720c */ /* 0x000fe20003f06270 */
[----:B------:R-:W-:Y:S01]  /*78c0*/  FFMA.FTZ R180, R16, UR5, R207 ;  /* 0x0000000510b47c23 */ /* 0x000fe200080100cf */
[----:B------:R-:W-:Y:S01]  /*78d0*/  ISETP.GE.AND P5, PT, R17, R216, PT ;  /* 0x000000d81100720c */ /* 0x000fe20003fa6270 */
[----:B------:R-:W-:Y:S01]  /*78e0*/  VIADD R13, R48, 0xffffffa9 ;  /* 0xffffffa9300d7836 */ /* 0x000fe20000000000 */
[----:B------:R-:W-:Y:S01]  /*78f0*/  FSEL R187, R12, -INF , !P1 ;  /* 0xff8000000cbb7808 */ /* 0x000fe20004800000 */
[----:B------:R-:W-:Y:S01]  /*7900*/  FFMA.FTZ R15, R16, UR5, R15 ;  /* 0x00000005100f7c23 */ /* 0x000fe2000801000f */
[----:B------:R-:W-:Y:S01]  /*7910*/  FSEL R183, R14, -INF , !P0 ;  /* 0xff8000000eb77808 */ /* 0x000fe20004000000 */
[----:B------:R-:W-:Y:S01]  /*7920*/  HMMA.16816.F32 R212, R172, R32, R212 ;  /* 0x00000020acd4723c */ /* 0x000fe200000018d4 */
[----:B------:R-:W-:-:S02]  /*7930*/  FSEL R178, R178, -INF , !P5 ;  /* 0xff800000b2b27808 */ /* 0x000fc40006800000 */
[C---:B------:R-:W-:Y:S02]  /*7940*/  ISETP.GE.AND P1, PT, R17.reuse, R3, PT ;  /* 0x000000031100720c */ /* 0x040fe40003f26270 */
[C---:B------:R-:W-:Y:S02]  /*7950*/  ISETP.GE.AND P0, PT, R17.reuse, R2, PT ;  /* 0x000000021100720c */ /* 0x040fe40003f06270 */
[----:B------:R-:W-:Y:S01]  /*7960*/  ISETP.GE.AND P5, PT, R17, R0, PT ;  /* 0x000000001100720c */ /* 0x000fe20003fa6270 */
[----:B------:R-:W-:Y:S01]  /*7970*/  HMMA.16816.F32 R4, R64, R32, R4 ;  /* 0x000000204004723c */ /* 0x000fe20000001804 */
[----:B------:R-:W-:Y:S02]  /*7980*/  I2FP.F32.U32 R17, R19 ;  /* 0x0000001300117245 */ /* 0x000fe40000201000 */
[----:B------:R-:W-:Y:S02]  /*7990*/  FSEL R180, R180, -INF , !P1 ;  /* 0xff800000b4b47808 */ /* 0x000fe40004800000 */
        /* <DEDUP_REMOVED lines=17> */
[----:B------:R-:W-:-:S02]  /*7ab0*/  ISETP.GE.AND P1, PT, R19, R0, PT ;  /* 0x000000001300720c */ /* 0x000fc40003f26270 */
[C---:B------:R-:W-:Y:S02]  /*7ac0*/  ISETP.GE.AND P0, PT, R13.reuse, R216, PT ;  /* 0x000000d80d00720c */ /* 0x040fe40003f06270 */
[----:B------:R-:W-:Y:S02]  /*7ad0*/  FSEL R193, R8, -INF , !P5 ;  /* 0xff80000008c17808 */ /* 0x000fe40006800000 */
[----:B------:R-:W-:Y:S02]  /*7ae0*/  FSEL R189, R10, -INF , !P1 ;  /* 0xff8000000abd7808 */ /* 0x000fe40004800000 */
[----:B------:R-:W-:Y:S02]  /*7af0*/  FSEL R174, R174, -INF , !P0 ;  /* 0xff800000aeae7808 */ /* 0x000fe40004000000 */
[C---:B------:R-:W-:Y:S02]  /*7b00*/  ISETP.GE.AND P5, PT, R13.reuse, R3, PT ;  /* 0x000000030d00720c */ /* 0x040fe40003fa6270 */
[----:B------:R-:W-:-:S02]  /*7b10*/  ISETP.GE.AND P1, PT, R13, R2, PT ;  /* 0x000000020d00720c */ /* 0x000fc40003f26270 */
[----:B------:R-:W-:Y:S01]  /*7b20*/  ISETP.GE.AND P0, PT, R13, R0, PT ;  /* 0x000000000d00720c */ /* 0x000fe20003f06270 */
[----:B------:R-:W-:Y:S01]  /*7b30*/  VIADD R13, R48, 0xffffffb0 ;  /* 0xffffffb0300d7836 */ /* 0x000fe20000000000 */
[----:B------:R-:W-:Y:S02]  /*7b40*/  FSEL R184, R184, -INF , !P5 ;  /* 0xff800000b8b87808 */ /* 0x000fe40006800000 */
[----:B------:R-:W-:Y:S02]  /*7b50*/  FSEL R199, R199, -INF , !P1 ;  /* 0xff800000c7c77808 */ /* 0x000fe40004800000 */
        /* <DEDUP_REMOVED lines=10> */
[C---:B------:R-:W-:Y:S01]  /*7c00*/  FFMA.FTZ R38, R8.reuse, UR5, R213 ;  /* 0x0000000508267c23 */ /* 0x040fe200080100d5 */
[----:B------:R-:W-:Y:S01]  /*7c10*/  FSEL R33, R33, -INF , !P1 ;  /* 0xff80000021217808 */ /* 0x000fe20004800000 */
[C---:B------:R-:W-:Y:S01]  /*7c20*/  FFMA.FTZ R32, R8.reuse, UR5, R215 ;  /* 0x0000000508207c23 */ /* 0x040fe200080100d7 */
[C---:B------:R-:W-:Y:S01]  /*7c30*/  ISETP.GE.AND P0, PT, R13.reuse, R2, PT ;  /* 0x000000020d00720c */ /* 0x040fe20003f06270 */
[C---:B------:R-:W-:Y:S01]  /*7c40*/  FFMA.FTZ R5, R8.reuse, UR5, R5 ;  /* 0x0000000508057c23 */ /* 0x040fe20008010005 */
[----:B------:R-:W-:Y:S01]  /*7c50*/  ISETP.GE.AND P5, PT, R13, R0, PT ;  /* 0x000000000d00720c */ /* 0x000fe20003fa6270 */
[----:B------:R-:W-:Y:S01]  /*7c60*/  FFMA.FTZ R7, R8, UR5, R7 ;  /* 0x0000000508077c23 */ /* 0x000fe20008010007 */
[----:B------:R-:W-:-:S02]  /*7c70*/  ISETP.GE.AND P1, PT, R9, R216, PT ;  /* 0x000000d80900720c */ /* 0x000fc40003f26270 */
[----:B------:R-:W-:Y:S02]  /*7c80*/  FSEL R171, R4, -INF , !P0 ;  /* 0xff80000004ab7808 */ /* 0x000fe40004000000 */
[----:B------:R-:W-:Y:S02]  /*7c90*/  FSEL R67, R6, -INF , !P5 ;  /* 0xff80000006437808 */ /* 0x000fe40006800000 */
[----:B------:R-:W-:Y:S02]  /*7ca0*/  FSEL R38, R38, -INF , !P1 ;  /* 0xff80000026267808 */ /* 0x000fe40004800000 */
[C---:B------:R-:W-:Y:S02]  /*7cb0*/  ISETP.GE.AND P0, PT, R9.reuse, R3, PT ;  /* 0x000000030900720c */ /* 0x040fe40003f06270 */
[C---:B------:R-:W-:Y:S02]  /*7cc0*/  ISETP.GE.AND P5, PT, R9.reuse, R2, PT ;  /* 0x000000020900720c */ /* 0x040fe40003fa6270 */
[----:B------:R-:W-:Y:S01]  /*7cd0*/  ISETP.GE.AND P1, PT, R9, R0, PT ;  /* 0x000000000900720c */ /* 0x000fe20003f26270 */
[----:B------:R-:W-:Y:S01]  /*7ce0*/  VIADD R9, R48, 0xffffffb9 ;  /* 0xffffffb930097836 */ /* 0x000fe20000000000 */
[----:B------:R-:W-:-:S02]  /*7cf0*/  FSEL R32, R32, -INF , !P0 ;  /* 0xff80000020207808 */ /* 0x000fc40004000000 */
[----:B------:R-:W-:Y:S02]  /*7d00*/  FSEL R173, R5, -INF , !P5 ;  /* 0xff80000005ad7808 */ /* 0x000fe40006800000 */
[----:B------:R-:W-:Y:S02]  /*7d10*/  I2FP.F32.U32 R4, R9 ;  /* 0x0000000900047245 */ /* 0x000fe40000201000 */
[----:B------:R-:W-:Y:S02]  /*7d20*/  ISETP.GE.AND P0, PT, R9, R216, PT ;  /* 0x000000d80900720c */ /* 0x000fe40003f06270 */
[----:B------:R-:W-:Y:S01]  /*7d30*/  FSEL R65, R7, -INF , !P1 ;  /* 0xff80000007417808 */ /* 0x000fe20004800000 */
[C---:B------:R-:W-:Y:S01]  /*7d40*/  FFMA.FTZ R43, R4.reuse, UR5, R57 ;  /* 0x00000005042b7c23 */ /* 0x040fe20008010039 */
[C---:B------:R-:W-:Y:S01]  /*7d50*/  FFMA.FTZ R52, R4.reuse, UR5, R59 ;  /* 0x0000000504347c23 */ /* 0x040fe2000801003b */
[C---:B------:R-:W-:Y:S01]  /*7d60*/  FFMA.FTZ R61, R4.reuse, UR5, R61 ;  /* 0x00000005043d7c23 */ /* 0x040fe2000801003d */
[----:B------:R-:W-:Y:S01]  /*7d70*/  FFMA.FTZ R63, R4, UR5, R63 ;  /* 0x00000005043f7c23 */ /* 0x000fe2000801003f */
[----:B------:R-:W-:-:S02]  /*7d80*/  ISETP.GE.AND P5, PT, R9, R3, PT ;  /* 0x000000030900720c */ /* 0x000fc40003fa6270 */
[----:B------:R-:W-:Y:S02]  /*7d90*/  FSEL R43, R43, -INF , !P0 ;  /* 0xff8000002b2b7808 */ /* 0x000fe40004000000 */
[C---:B------:R-:W-:Y:S02]  /*7da0*/  ISETP.GE.AND P1, PT, R9.reuse, R2, PT ;  /* 0x000000020900720c */ /* 0x040fe40003f26270 */
        /* <DEDUP_REMOVED lines=14> */
[----:B------:R-:W-:Y:S02]  /*7e90*/  IMAD.U32 R5, RZ, RZ, UR4 ;  /* 0x00000004ff057e24 */ /* 0x000fe4000f8e00ff */
[----:B------:R-:W-:Y:S01]  /*7ea0*/  IMAD.U32 R13, RZ, RZ, UR4 ;  /* 0x00000004ff0d7e24 */ /* 0x000fe2000f8e00ff */
[----:B------:R-:W-:Y:S01]  /*7eb0*/  @!P4 LEA R14, P0, R15, R228, 0x1 ;  /* 0x000000e40f0ec211 */ /* 0x000fe200078008ff */
[----:B------:R-:W-:-:S02]  /*7ec0*/  IMAD.U32 R4, RZ, RZ, UR17 ;  /* 0x00000011ff047e24 */ /* 0x000fc4000f8e00ff */
[----:B------:R-:W-:Y:S01]  /*7ed0*/  IMAD.U32 R9, RZ, RZ, UR4 ;  /* 0x00000004ff097e24 */ /* 0x000fe2000f8e00ff */
[-C--:B------:R-:W-:Y:S01]  /*7ee0*/  @!P3 LEA R12, P1, R13, R228.reuse, 0x1 ;  /* 0x000000e40d0cb211 */ /* 0x080fe200078208ff */
[----:B------:R-:W-:Y:S01]  /*7ef0*/  IMAD.U32 R7, RZ, RZ, UR4 ;  /* 0x00000004ff077e24 */ /* 0x000fe2000f8e00ff */
[----:B------:R-:W-:Y:S01]  /*7f00*/  ULEA.HI.X UR4, UR10, UR17, UR11, 0x5, UP0 ;  /* 0x000000110a047291 */ /* 0x000fe200080f2c0b */
[----:B------:R-:W-:Y:S01]  /*7f10*/  @!P4 LEA.HI.X R15, R5, R227, R4, 0x1, P0 ;  /* 0x000000e3050fc211 */ /* 0x000fe200000f0c04 */
[----:B------:R-:W-:Y:S01]  /*7f20*/  IMAD.U32 R8, RZ, RZ, UR17 ;  /* 0x00000011ff087e24 */ /* 0x000fe2000f8e00ff */
[-C--:B------:R-:W-:Y:S01]  /*7f30*/  @!P2 LEA R10, P0, R11, R228.reuse, 0x1 ;  /* 0x000000e40b0aa211 */ /* 0x080fe200078008ff */
[----:B------:R-:W-:Y:S01]  /*7f40*/  IMAD.U32 R6, RZ, RZ, UR17 ;  /* 0x00000011ff067e24 */ /* 0x000fe2000f8e00ff */
[----:B------:R-:W-:Y:S01]  /*7f50*/  MOV R11, UR21 ;  /* 0x00000015000b7c02 */ /* 0x000fe20008000f00 */
[----:B------:R-:W-:Y:S01]  /*7f60*/  IMAD.U32 R4, RZ, RZ, UR4 ;  /* 0x00000004ff047e24 */ /* 0x000fe2000f8e00ff */
[----:B------:R-:W-:Y:S01]  /*7f70*/  MOV R5, UR21 ;  /* 0x0000001500057c02 */ /* 0x000fe20008000f00 */
[----:B------:R-:W-:Y:S01]  /*7f80*/  @!PT LDS RZ, [RZ] ;  /* 0x00000000fffff984 */ /* 0x000fe20000000800 */
[----:B------:R-:W-:Y:S01]  /*7f90*/  @!PT LDS RZ, [RZ] ;  /* 0x00000000fffff984 */ /* 0x000fe20000000800 */
[----:B------:R-:W-:Y:S01]  /*7fa0*/  @!PT LDS RZ, [RZ] ;  /* 0x00000000fffff984 */ /* 0x000fe20000000800 */
[----:B------:R1:W-:Y:S01]  /*7fb0*/  @!P4 LDGSTS.E.BYPASS.LTC128B.128 [R230+0x6000], desc[UR14][R14.64] ;  /* 0x060000000ee6cfae */ /* 0x0003e2000b981a0e */
[----:B------:R-:W-:-:S02]  /*7fc0*/  LEA R16, P5, R11, R228, 0x1 ;  /* 0x000000e40b107211 */ /* 0x000fc400078a08ff */
[-C--:B------:R-:W-:Y:S01]  /*7fd0*/  @!P3 LEA.HI.X R13, R9, R227.reuse, R8, 0x1, P1 ;  /* 0x000000e3090db211 */ /* 0x080fe200008f0c08 */
[----:B------:R1:W-:Y:S01]  /*7fe0*/  @P4 STS.128 [R230+0x6000], RZ ;  /* 0x006000ffe6004388 */ /* 0x0003e20000000c00 */
[-C--:B------:R-:W-:Y:S02]  /*7ff0*/  @!P2 LEA.HI.X R11, R7, R227.reuse, R6, 0x1, P0 ;  /* 0x000000e3070ba211 */ /* 0x080fe400000f0c06 */
[----:B------:R-:W-:Y:S01]  /*8000*/  LEA.HI.X R17, R5, R227, R4, 0x1, P5 ;  /* 0x000000e305117211 */ /* 0x000fe200028f0c04 */
        /* <DEDUP_REMOVED lines=26> */
.L_x_184:
[----:B------:R2:W-:Y:S02]  /*81b0*/  STS.128 [R230+0x8800], RZ ;  /* 0x008800ffe6007388 */ /* 0x0005e40000000c00 */
.L_x_185:
[----:B------:R-:W-:Y:S05]  /*81c0*/  BSYNC.RECONVERGENT B0 ;  /* 0x0000000000007941 */ /* 0x000fea0003800200 */
.L_x_183:
[----:B------:R-:W0:Y:S02]  /*81d0*/  LDGDEPBAR ;  /* 0x00000000000079af */ /* 0x000e240000000000 */
.L_x_182:
[----:B------:R-:W-:Y:S01]  /*81e0*/  FMNMX3.FTZ R4, R166, R51, R53, !PT ;  /* 0x00000033a6047276 */ /* 0x000fe20007810035 */
[----:B------:R-:W-:Y:S01]  /*81f0*/  LDSM.16.MT88.4 R24, [R218+0x9000] ;  /* 0x00900000da18783b */ /* 0x000fe20000004200 */
[----:B------:R-:W-:Y:S02]  /*8200*/  FMNMX3.FTZ R8, R165, R49, R29, !PT ;  /* 0x00000031a5087276 */ /* 0x000fe4000781001d */
[----:B------:R-:W-:Y:S01]  /*8210*/  FMNMX3.FTZ R4, R4, R55, R243, !PT ;  /* 0x0000003704047276 */ /* 0x000fe200078100f3 */
[----:B-1-3--:R-:W-:Y:S01]  /*8220*/  LDSM.16.MT88.4 R16, [R218+0xa000] ;  /* 0x00a00000da10783b */ /* 0x00afe20000004200 */
        /* <DEDUP_REMOVED lines=16> */
[----:B------:R-:W-:Y:S01]  /*8330*/  FMNMX3.FTZ R9, R9, R192, R198, !PT ;  /* 0x000000c009097276 */ /* 0x000fe200078100c6 */
[----:B------:R-:W1:Y:S01]  /*8340*/  SHFL.BFLY PT, R6, R11, 0x2, 0x1f ;  /* 0x0c401f000b067f89 */ /* 0x000e6200000e0000 */
[----:B------:R-:W-:Y:S02]  /*8350*/  FMNMX3.FTZ R5, R5, R194, R200, !PT ;  /* 0x000000c205057276 */ /* 0x000fe400078100c8 */
[----:B------:R-:W-:Y:S02]  /*8360*/  FMNMX3.FTZ R8, R8, R36, R63, !PT ;  /* 0x0000002408087276 */ /* 0x000fe4000781003f */
[----:B------:R-:W-:Y:S02]  /*8370*/  FMNMX3.FTZ R9, R9, R222, R232, !PT ;  /* 0x000000de09097276 */ /* 0x000fe400078100e8 */
[----:B------:R-:W-:Y:S01]  /*8380*/  FMNMX3.FTZ R5, R5, R202, R240, !PT ;  /* 0x000000ca05057276 */ /* 0x000fe200078100f0 */
[----:B------:R-:W3:Y:S01]  /*8390*/  SHFL.BFLY PT, R7, R8, 0x2, 0x1f ;  /* 0x0c401f0008077f89 */ /* 0x000ee200000e0000 */
        /* <DEDUP_REMOVED lines=8> */
[----:B-1----:R-:W-:Y:S01]  /*8420*/  FMNMX.FTZ R6, R11, R6, !PT ;  /* 0x000000060b067209 */ /* 0x002fe20007810000 */
[----:B------:R-:W1:Y:S04]  /*8430*/  SHFL.BFLY PT, R215, R4, 0x2, 0x1f ;  /* 0x0c401f0004d77f89 */ /* 0x000e6800000e0000 */
[----:B------:R-:W4:Y:S01]  /*8440*/  SHFL.BFLY PT, R214, R5, 0x2, 0x1f ;  /* 0x0c401f0005d67f89 */ /* 0x000f2200000e0000 */
[----:B---3--:R-:W-:-:S03]  /*8450*/  FMNMX.FTZ R7, R8, R7, !PT ;  /* 0x0000000708077209 */ /* 0x008fc60007810000 */
[----:B------:R-:W3:Y:S04]  /*8460*/  SHFL.BFLY PT, R213, R6, 0x1, 0x1f ;  /* 0x0c201f0006d57f89 */ /* 0x000ee800000e0000 */
[----:B------:R-:W5:Y:S01]  /*8470*/  SHFL.BFLY PT, R212, R7, 0x1, 0x1f ;  /* 0x0c201f0007d47f89 */ /* 0x000f6200000e0000 */
[----:B-1----:R-:W-:Y:S02]  /*8480*/  FMNMX.FTZ R215, R4, R215, !PT ;  /* 0x000000d704d77209 */ /* 0x002fe40007810000 */
[----:B----4-:R-:W-:-:S03]  /*8490*/  FMNMX.FTZ R214, R5, R214, !PT ;  /* 0x000000d605d67209 */ /* 0x010fc60007810000 */
[----:B------:R-:W1:Y:S01]  /*84a0*/  SHFL.BFLY PT, R4, R215, 0x1, 0x1f ;  /* 0x0c201f00d7047f89 */ /* 0x000e6200000e0000 */
[----:B---3--:R-:W-:-:S03]  /*84b0*/  FMNMX.FTZ R213, R6, R213, !PT ;  /* 0x000000d506d57209 */ /* 0x008fc60007810000 */
[----:B------:R-:W3:Y:S01]  /*84c0*/  SHFL.BFLY PT, R5, R214, 0x1, 0x1f ;  /* 0x0c201f00d6057f89 */ /* 0x000ee200000e0000 */
[C---:B------:R-:W-:Y:S01]  /*84d0*/  FSETP.NEU.FTZ.AND P1, PT, R213.reuse, -INF , PT ;  /* 0xff800000d500780b */ /* 0x040fe20003f3d000 */
[----:B------:R-:W-:Y:S01]  /*84e0*/  FMUL.FTZ R66, R213, UR13 ;  /* 0x0000000dd5427c20 */ /* 0x000fe20008410000 */
[----:B-----5:R-:W-:Y:S02]  /*84f0*/  FMNMX.FTZ R212, R7, R212, !PT ;  /* 0x000000d407d47209 */ /* 0x020fe40007810000 */
[----:B------:R-:W-:Y:S02]  /*8500*/  FSEL R7, R213, RZ, P1 ;  /* 0x000000ffd5077208 */ /* 0x000fe40000800000 */
[C---:B------:R-:W-:Y:S01]  /*8510*/  FSETP.NEU.FTZ.AND P0, PT, R212.reuse, -INF , PT ;  /* 0xff800000d400780b */ /* 0x040fe20003f1d000 */
[----:B------:R-:W-:Y:S01]  /*8520*/  FMUL.FTZ R62, R212, UR13 ;  /* 0x0000000dd43e7c20 */ /* 0x000fe20008410000 */
[----:B------:R-:W-:Y:S01]  /*8530*/  FSEL R66, R66, RZ, P1 ;  /* 0x000000ff42427208 */ /* 0x000fe20000800000 */
[----:B------:R-:W-:Y:S01]  /*8540*/  FADD.FTZ R6, R166, -R7 ;  /* 0x80000007a6067221 */ /* 0x000fe20000010000 */
[----:B------:R-:W-:-:S02]  /*8550*/  FSEL R8, R212, RZ, P0 ;  /* 0x000000ffd4087208 */ /* 0x000fc40000000000 */
[----:B------:R-:W-:Y:S01]  /*8560*/  IADD3 R7, PT, PT, R218, 0x9000, RZ ;  /* 0x00009000da077810 */ /* 0x000fe20007ffe0ff */
[----:B------:R-:W-:Y:S01]  /*8570*/  FFMA.FTZ R42, R53, UR13, -R66 ;  /* 0x0000000d352a7c23 */ /* 0x000fe20008010842 */
[----:B------:R-:W-:Y:S01]  /*8580*/  FSEL R62, R62, RZ, P0 ;  /* 0x000000ff3e3e7208 */ /* 0x000fe20000000000 */
[----:B------:R-:W-:Y:S01]  /*8590*/  FADD.FTZ R8, R165, -R8 ;  /* 0x80000008a5087221 */ /* 0x000fe20000010000 */
[----:B------:R-:W-:Y:S01]  /*85a0*/  IADD3 R53, PT, PT, R218, 0x9020, RZ ;  /* 0x00009020da357810 */ /* 0x000fe20007ffe0ff */
[----:B------:R-:W-:Y:S01]  /*85b0*/  FMUL.FTZ R6, R6, UR13 ;  /* 0x0000000d06067c20 */ /* 0x000fe20008410000 */
[----:B------:R-:W-:Y:S01]  /*85c0*/  @P6 IADD3 R53, PT, PT, R7, -0x20, RZ ;  /* 0xffffffe007356810 */ /* 0x000fe20007ffe0ff */
[----:B------:R-:W-:Y:S01]  /*85d0*/  FFMA.FTZ R48, R49, UR13, -R62 ;  /* 0x0000000d31307c23 */ /* 0x000fe2000801083e */
[----:B------:R-:W-:Y:S01]  /*85e0*/  FMUL.FTZ R47, R8, UR13 ;  /* 0x0000000d082f7c20 */ /* 0x000fe20008410000 */
[----:B------:R4:W5:Y:S01]  /*85f0*/  MUFU.EX2 R49, R6 ;  /* 0x0000000600317308 */ /* 0x0009620000000800 */
[----:B-1----:R-:W-:Y:S01]  /*8600*/  FMNMX.FTZ R215, R215, R4, !PT ;  /* 0x00000004d7d77209 */ /* 0x002fe20007810000 */
[----:B------:R-:W1:Y:S01]  /*8610*/  LDSM.16.MT88.4 R20, [R53] ;  /* 0x000000003514783b */ /* 0x000e620000004200 */
[----:B---3--:R-:W-:Y:S01]  /*8620*/  FMNMX.FTZ R214, R214, R5, !PT ;  /* 0x00000005d6d67209 */ /* 0x008fe20007810000 */
[--C-:B------:R-:W-:Y:S01]  /*8630*/  FFMA.FTZ R44, R51, UR13, -R66.reuse ;  /* 0x0000000d332c7c23 */ /* 0x100fe20008010842 */
[C---:B------:R-:W-:Y:S01]  /*8640*/  FSETP.NEU.FTZ.AND P1, PT, R215.reuse, -INF , PT ;  /* 0xff800000d700780b */ /* 0x040fe20003f3d000 */
[----:B------:R-:W-:Y:S01]  /*8650*/  LDSM.16.MT88.4 R8, [R218+0xb000] ;  /* 0x00b00000da08783b */ /* 0x000fe20000004200 */
[C---:B------:R-:W-:Y:S01]  /*8660*/  FSETP.NEU.FTZ.AND P0, PT, R214.reuse, -INF , PT ;  /* 0xff800000d600780b */ /* 0x040fe20003f1d000 */
[----:B------:R-:W-:Y:S01]  /*8670*/  FMUL.FTZ R51, R215, UR13 ;  /* 0x0000000dd7337c20 */ /* 0x000fe20008410000 */
[C---:B------:R-:W-:Y:S01]  /*8680*/  FMUL.FTZ R57, R214.reuse, UR13 ;  /* 0x0000000dd6397c20 */ /* 0x040fe20008410000 */
[----:B------:R-:W3:Y:S01]  /*8690*/  LDSM.16.MT88.4 R12, [R53+0x1000] ;  /* 0x00100000350c783b */ /* 0x000ee20000004200 */
[----:B------:R-:W-:Y:S01]  /*86a0*/  FSEL R166, R214, RZ, P0 ;  /* 0x000000ffd6a67208 */ /* 0x000fe20000000000 */
[--C-:B------:R-:W-:Y:S01]  /*86b0*/  FFMA.FTZ R41, R55, UR13, -R66.reuse ;  /* 0x0000000d37297c23 */ /* 0x100fe20008010842 */
[----:B------:R-:W-:Y:S01]  /*86c0*/  FFMA.FTZ R40, R243, UR13, -R66 ;  /* 0x0000000df3287c23 */ /* 0x000fe20008010842 */
[----:B----4-:R-:W4:Y:S01]  /*86d0*/  LDSM.16.MT88.4 R4, [R53+0x2000] ;  /* 0x002000003504783b */ /* 0x010f220000004200 */
[--C-:B------:R-:W-:Y:S01]  /*86e0*/  FFMA.FTZ R46, R29, UR13, -R62.reuse ;  /* 0x0000000d1d2e7c23 */ /* 0x100fe2000801083e */
[--C-:B------:R-:W-:Y:S01]  /*86f0*/  FFMA.FTZ R50, R45, UR13, -R62.reuse ;  /* 0x0000000d2d327c23 */ /* 0x100fe2000801083e */
[----:B------:R-:W-:Y:S01]  /*8700*/  FSEL R165, R215, RZ, P1 ;  /* 0x000000ffd7a57208 */ /* 0x000fe20000800000 */
[----:B------:R-:W-:Y:S01]  /*8710*/  FFMA.FTZ R31, R31, UR13, -R62 ;  /* 0x0000000d1f1f7c23 */ /* 0x000fe2000801083e */
[----:B------:R-:W-:Y:S01]  /*8720*/  FSEL R51, R51, RZ, P1 ;  /* 0x000000ff33337208 */ /* 0x000fe20000800000 */
[----:B------:R-:W-:Y:S01]  /*8730*/  FADD.FTZ R166, R167, -R166 ;  /* 0x800000a6a7a67221 */ /* 0x000fe20000010000 */
[----:B------:R-:W-:Y:S01]  /*8740*/  FSEL R57, R57, RZ, P0 ;  /* 0x000000ff39397208 */ /* 0x000fe20000000000 */
[----:B------:R-:W-:Y:S01]  /*8750*/  MUFU.EX2 R44, R44 ;  /* 0x0000002c002c7308 */ /* 0x000fe20000000800 */
[----:B------:R-:W-:Y:S01]  /*8760*/  FADD.FTZ R165, R168, -R165 ;  /* 0x800000a5a8a57221 */ /* 0x000fe20000010000 */
[--C-:B------:R-:W-:Y:S01]  /*8770*/  FFMA.FTZ R54, R54, UR13, -R51.reuse ;  /* 0x0000000d36367c23 */ /* 0x100fe20008010833 */
[--C-:B------:R-:W-:Y:S01]  /*8780*/  FFMA.FTZ R55, R246, UR13, -R51.reuse ;  /* 0x0000000df6377c23 */ /* 0x100fe20008010833 */
[----:B------:R-:W2:Y:S01]  /*8790*/  MUFU.EX2 R42, R42 ;  /* 0x0000002a002a7308 */ /* 0x000ea20000000800 */
[----:B------:R-:W-:Y:S01]  /*87a0*/  FFMA.FTZ R59, R56, UR13, -R51 ;  /* 0x0000000d383b7c23 */ /* 0x000fe20008010833 */
[----:B------:R-:W-:Y:S01]  /*87b0*/  FFMA.FTZ R61, R242, UR13, -R57 ;  /* 0x0000000df23d7c23 */ /* 0x000fe20008010839 */
[----:B------:R-:W-:Y:S01]  /*87c0*/  FMUL.FTZ R167, R166, UR13 ;  /* 0x0000000da6a77c20 */ /* 0x000fe20008410000 */
[----:B------:R-:W-:Y:S01]  /*87d0*/  MUFU.EX2 R41, R41 ;  /* 0x0000002900297308 */ /* 0x000fe20000000800 */
[----:B------:R-:W-:Y:S01]  /*87e0*/  FFMA.FTZ R188, R188, UR13, -R51 ;  /* 0x0000000dbcbc7c23 */ /* 0x000fe20008010833 */
[--C-:B------:R-:W-:Y:S01]  /*87f0*/  FFMA.FTZ R244, R244, UR13, -R57.reuse ;  /* 0x0000000df4f47c23 */ /* 0x100fe20008010839 */
[--C-:B------:R-:W-:Y:S01]  /*8800*/  FFMA.FTZ R175, R58, UR13, -R57.reuse ;  /* 0x0000000d3aaf7c23 */ /* 0x100fe20008010839 */
[----:B------:R-:W1:Y:S01]  /*8810*/  MUFU.EX2 R40, R40 ;  /* 0x0000002800287308 */ /* 0x000e620000000800 */
[----:B------:R-:W-:Y:S01]  /*8820*/  FFMA.FTZ R168, R60, UR13, -R57 ;  /* 0x0000000d3ca87c23 */ /* 0x000fe20008010839 */
[----:B------:R-:W-:Y:S01]  /*8830*/  FMUL.FTZ R186, R165, UR13 ;  /* 0x0000000da5ba7c20 */ /* 0x000fe20008410000 */
[-C--:B-----5:R-:W-:Y:S01]  /*8840*/  FMUL.FTZ R156, R156, R49.reuse ;  /* 0x000000319c9c7220 */ /* 0x0a0fe20000410000 */
        /* <DEDUP_REMOVED lines=9> */
[----:B------:R-:W-:Y:S01]  /*88e0*/  FMUL.FTZ R76, R76, R49 ;  /* 0x000000314c4c7220 */ /* 0x000fe20000410000 */
[----:B-1----:R-:W-:Y:S01]  /*88f0*/  F2FP.F16.F32.PACK_AB R30, R40, R41 ;  /* 0x00000029281e723e */ /* 0x002fe200000000ff */
[-C--:B------:R-:W-:Y:S01]  /*8900*/  FMUL.FTZ R77, R77, R49.reuse ;  /* 0x000000314d4d7220 */ /* 0x080fe20000410000 */
[----:B------:R-:W1:Y:S01]  /*8910*/  MUFU.EX2 R50, R50 ;  /* 0x0000003200327308 */ /* 0x000e620000000800 */
        /* <DEDUP_REMOVED lines=40> */
[----:B------:R-:W-:Y:S01]  /*8ba0*/  FMUL.FTZ R123, R123, R47 ;  /* 0x0000002f7b7b7220 */ /* 0x000fe20000410000 */
[----:B------:R-:W-:Y:S01]  /*8bb0*/  FMUL.FTZ R125, R125, R49 ;  /* 0x000000317d7d7220 */ /* 0x000fe20000410000 */
[-C--:B------:R-:W-:Y:S01]  /*8bc0*/  FMUL.FTZ R126, R126, R47.reuse ;  /* 0x0000002f7e7e7220 */ /* 0x080fe20000410000 */
[----:B------:R-:W2:Y:S01]  /*8bd0*/  MUFU.EX2 R167, R167 ;  /* 0x000000a700a77308 */ /* 0x000ea20000000800 */
        /* <DEDUP_REMOVED lines=12> */
[-C--:B------:R-:W-:Y:S01]  /*8ca0*/  FMUL.FTZ R148, R148, R166.reuse ;  /* 0x000000a694947220 */ /* 0x080fe20000410000 */
[-C--:B--2---:R-:W-:Y:S01]  /*8cb0*/  FMUL.FTZ R162, R162, R167.reuse ;  /* 0x000000a7a2a27220 */ /* 0x084fe20000410000 */
        /* <DEDUP_REMOVED lines=43> */
[C---:B---3--:R-:W-:Y:S01]  /*8f70*/  HMMA.16816.F32 R104, R28.reuse, R12, R104 ;  /* 0x0000000c1c68723c */ /* 0x048fe20000001868 */
        /* <DEDUP_REMOVED lines=20> */
[----:B------:R-:W1:Y:S01]  /*90c0*/  MUFU.EX2 R177, R177 ;  /* 0x000000b100b17308 */ /* 0x000e620000000800 */
        /* <DEDUP_REMOVED lines=8> */
[----:B------:R-:W-:Y:S01]  /*9150*/  FFMA.FTZ R200, R191, UR13, -R66 ;  /* 0x0000000dbfc87c23 */ /* 0x000fe20008010842 */
[----:B------:R-:W-:Y:S01]  /*9160*/  FFMA.FTZ R204, R185, UR13, -R62 ;  /* 0x0000000db9cc7c23 */ /* 0x000fe2000801083e */
[C---:B----4-:R-:W-:Y:S01]  /*9170*/  HMMA.16816.F32 R132, R28.reuse, R4, R132 ;  /* 0x000000041c84723c */ /* 0x050fe20000001884 */
[----:B------:R-:W-:Y:S01]  /*9180*/  MUFU.EX2 R188, R188 ;  /* 0x000000bc00bc7308 */ /* 0x000fe20000000800 */
[--C-:B------:R-:W-:Y:S01]  /*9190*/  FFMA.FTZ R187, R187, UR13, -R66.reuse ;  /* 0x0000000dbbbb7c23 */ /* 0x100fe20008010842 */
[--C-:B------:R-:W-:Y:S01]  /*91a0*/  FFMA.FTZ R191, R193, UR13, -R66.reuse ;  /* 0x0000000dc1bf7c23 */ /* 0x100fe20008010842 */
[----:B------:R-:W-:Y:S01]  /*91b0*/  FFMA.FTZ R202, R199, UR13, -R66 ;  /* 0x0000000dc7ca7c23 */ /* 0x000fe20008010842 */
[----:B------:R-:W2:Y:S01]  /*91c0*/  MUFU.EX2 R181, R181 ;  /* 0x000000b500b57308 */ /* 0x000ea20000000800 */
[--C-:B------:R-:W-:Y:S01]  /*91d0*/  FFMA.FTZ R183, R183, UR13, -R62.reuse ;  /* 0x0000000db7b77c23 */ /* 0x100fe2000801083e */
        /* <DEDUP_REMOVED lines=10> */
[--C-:B------:R-:W-:Y:S01]  /*9280*/  FFMA.FTZ R189, R178, UR13, -R51.reuse ;  /* 0x0000000db2bd7c23 */ /* 0x100fe20008010833 */
[----:B------:R-:W-:Y:S01]  /*9290*/  MUFU.EX2 R197, R197 ;  /* 0x000000c500c57308 */ /* 0x000fe20000000800 */
[----:B------:R-:W-:Y:S01]  /*92a0*/  FFMA.FTZ R193, R174, UR13, -R51 ;  /* 0x0000000daec17c23 */ /* 0x000fe20008010833 */
[--C-:B------:R-:W-:Y:S01]  /*92b0*/  FFMA.FTZ R176, R176, UR13, -R57.reuse ;  /* 0x0000000db0b07c23 */ /* 0x100fe20008010839 */
[--C-:B------:R-:W-:Y:S01]  /*92c0*/  FFMA.FTZ R195, R180, UR13, -R57.reuse ;  /* 0x0000000db4c37c23 */ /* 0x100fe20008010839 */
[C---:B------:R-:W-:Y:S01]  /*92d0*/  HMMA.16816.F32 R160, R28.reuse, R24, R160 ;  /* 0x000000181ca0723c */ /* 0x040fe200000018a0 */
[----:B------:R-:W4:Y:S01]  /*92e0*/  MUFU.EX2 R192, R192 ;  /* 0x000000c000c07308 */ /* 0x000f220000000800 */
[--C-:B------:R-:W-:Y:S01]  /*92f0*/  FFMA.FTZ R172, R172, UR13, -R57.reuse ;  /* 0x0000000dacac7c23 */ /* 0x100fe20008010839 */
[----:B------:R-:W-:Y:S01]  /*9300*/  FFMA.FTZ R199, R184, UR13, -R57 ;  /* 0x0000000db8c77c23 */ /* 0x000fe20008010839 */
[----:B------:R-:W-:Y:S01]  /*9310*/  FFMA.FTZ R182, R182, UR13, -R51 ;  /* 0x0000000db6b67c23 */ /* 0x000fe20008010833 */
[----:B------:R-:W-:Y:S01]  /*9320*/  MUFU.EX2 R196, R196 ;  /* 0x000000c400c47308 */ /* 0x000fe20000000800 */
[--C-:B------:R-:W-:Y:S01]  /*9330*/  FFMA.FTZ R67, R67, UR13, -R62.reuse ;  /* 0x0000000d43437c23 */ /* 0x100fe2000801083e */
[----:B------:R-:W-:Y:S01]  /*9340*/  FFMA.FTZ R63, R63, UR13, -R62 ;  /* 0x0000000d3f3f7c23 */ /* 0x000fe2000801083e */
[C---:B------:R-:W-:Y:S01]  /*9350*/  HMMA.16816.F32 R148, R28.reuse, R26, R148 ;  /* 0x0000001a1c94723c */ /* 0x040fe20000001894 */
[----:B------:R-:W5:Y:S01]  /*9360*/  LDSM.16.MT88.4 R24, [R218+0x9400] ;  /* 0x00940000da18783b */ /* 0x000f620000004200 */
[----:B------:R-:W-:Y:S01]  /*9370*/  MUFU.EX2 R201, R201 ;  /* 0x000000c900c97308 */ /* 0x000fe20000000800 */
[----:B------:R-:W-:Y:S01]  /*9380*/  FFMA.FTZ R54, R237, R166, R54 ;  /* 0x000000a6ed367223 */ /* 0x000fe20000010036 */
[----:B------:R-:W-:Y:S01]  /*9390*/  FFMA.FTZ R61, R238, R167, R61 ;  /* 0x000000a7ee3d7223 */ /* 0x000fe2000001003d */
[----:B------:R-:W-:Y:S01]  /*93a0*/  FFMA.FTZ R49, R235, R49, R44 ;  /* 0x00000031eb317223 */ /* 0x000fe2000001002c */
[----:B------:R-:W-:Y:S01]  /*93b0*/  MUFU.EX2 R194, R194 ;  /* 0x000000c200c27308 */ /* 0x000fe20000000800 */
[----:B------:R-:W-:Y:S01]  /*93c0*/  FFMA.FTZ R47, R233, R47, R48 ;  /* 0x0000002fe92f7223 */ /* 0x000fe20000010030 */
[C---:B------:R-:W-:Y:S01]  /*93d0*/  HMMA.16816.F32 R68, R28.reuse, R20, R68 ;  /* 0x000000141c44723c */ /* 0x040fe20000001844 */
[----:B------:R-:W-:Y:S01]  /*93e0*/  FADD.FTZ R55, R55, R54 ;  /* 0x0000003637377221 */ /* 0x000fe20000010000 */
[----:B------:R-:W4:Y:S01]  /*93f0*/  MUFU.EX2 R203, R203 ;  /* 0x000000cb00cb7308 */ /* 0x000f220000000800 */
[----:B------:R-:W-:Y:S01]  /*9400*/  FADD.FTZ R61, R58, R61 ;  /* 0x0000003d3a3d7221 */ /* 0x000fe20000010000 */
[----:B------:R-:W-:Y:S01]  /*9410*/  FADD.FTZ R42, R42, R49 ;  /* 0x000000312a2a7221 */ /* 0x000fe20000010000 */
[----:B------:R-:W-:Y:S01]  /*9420*/  FADD.FTZ R46, R46, R47 ;  /* 0x0000002f2e2e7221 */ /* 0x000fe20000010000 */
[----:B------:R-:W-:Y:S01]  /*9430*/  MUFU.EX2 R198, R198 ;  /* 0x000000c600c67308 */ /* 0x000fe20000000800 */
[--C-:B------:R-:W-:Y:S01]  /*9440*/  FFMA.FTZ R171, R171, UR13, -R66.reuse ;  /* 0x0000000dabab7c23 */ /* 0x100fe20008010842 */
[C---:B------:R-:W-:Y:S01]  /*9450*/  HMMA.16816.F32 R80, R28.reuse, R22, R80 ;  /* 0x000000161c50723c */ /* 0x040fe20000001850 */
[----:B------:R-:W4:Y:S01]  /*9460*/  LDSM.16.MT88.4 R20, [R53+0x400] ;  /* 0x000400003514783b */ /* 0x000f220000004200 */
[----:B------:R-:W4:Y:S01]  /*9470*/  MUFU.EX2 R205, R205 ;  /* 0x000000cd00cd7308 */ /* 0x000f220000000800 */
[--C-:B------:R-:W-:Y:S01]  /*9480*/  FFMA.FTZ R178, R173, UR13, -R66.reuse ;  /* 0x0000000dadb27c23 */ /* 0x100fe20008010842 */
[--C-:B------:R-:W-:Y:S01]  /*9490*/  FFMA.FTZ R37, R37, UR13, -R66.reuse ;  /* 0x0000000d25257c23 */ /* 0x100fe20008010842 */
[----:B------:R-:W-:Y:S01]  /*94a0*/  FFMA.FTZ R64, R64, UR13, -R66 ;  /* 0x0000000d40407c23 */ /* 0x000fe20008010842 */
[----:B------:R-:W-:Y:S01]  /*94b0*/  MUFU.EX2 R187, R187 ;  /* 0x000000bb00bb7308 */ /* 0x000fe20000000800 */
[----:B------:R-:W-:Y:S01]  /*94c0*/  FADD.FTZ R56, R56, R55 ;  /* 0x0000003738387221 */ /* 0x000fe20000010000 */
[C---:B------:R-:W-:Y:S01]  /*94d0*/  HMMA.16816.F32 R84, R28.reuse, R16, R84 ;  /* 0x000000101c54723c */ /* 0x040fe20000001854 */
[----:B------:R-:W-:Y:S01]  /*94e0*/  FADD.FTZ R60, R60, R61 ;  /* 0x0000003d3c3c7221 */ /* 0x000fe20000010000 */
[----:B------:R-:W4:Y:S01]  /*94f0*/  MUFU.EX2 R200, R200 ;  /* 0x000000c800c87308 */ /* 0x000f220000000800 */
[----:B------:R-:W-:Y:S01]  /*9500*/  FADD.FTZ R41, R41, R42 ;  /* 0x0000002a29297221 */ /* 0x000fe20000010000 */
[----:B------:R-:W-:Y:S01]  /*9510*/  FADD.FTZ R45, R45, R46 ;  /* 0x0000002e2d2d7221 */ /* 0x000fe20000010000 */
[----:B------:R-:W-:Y:S01]  /*9520*/  FADD.FTZ R56, R59, R56 ;  /* 0x000000383b387221 */ /* 0x000fe20000010000 */
[----:B------:R-:W-:Y:S01]  /*9530*/  MUFU.EX2 R191, R191 ;  /* 0x000000bf00bf7308 */ /* 0x000fe20000000800 */
[----:B------:R-:W-:Y:S01]  /*9540*/  FADD.FTZ R165, R165, R60 ;  /* 0x0000003ca5a57221 */ /* 0x000fe20000010000 */
[C---:B------:R-:W-:Y:S01]  /*9550*/  HMMA.16816.F32 R96, R28.reuse, R18, R96 ;  /* 0x000000121c60723c */ /* 0x040fe20000001860 */
[----:B------:R-:W4:Y:S01]  /*9560*/  LDSM.16.MT88.4 R16, [R218+0xa400] ;  /* 0x00a40000da10783b */ /* 0x000f220000004200 */
[----:B------:R-:W-:Y:S01]  /*9570*/  MUFU.EX2 R202, R202 ;  /* 0x000000ca00ca7308 */ /* 0x000fe20000000800 */
[----:B------:R-:W-:Y:S01]  /*9580*/  FADD.FTZ R41, R40, R41 ;  /* 0x0000002928297221 */ /* 0x000fe20000010000 */
[----:B------:R-:W-:Y:S01]  /*9590*/  FADD.FTZ R45, R50, R45 ;  /* 0x0000002d322d7221 */ /* 0x000fe20000010000 */
[--C-:B------:R-:W-:Y:S01]  /*95a0*/  FFMA.FTZ R66, R43, UR13, -R51.reuse ;  /* 0x0000000d2b427c23 */ /* 0x100fe20008010833 */
[----:B------:R-:W-:Y:S01]  /*95b0*/  MUFU.EX2 R183, R183 ;  /* 0x000000b700b77308 */ /* 0x000fe20000000800 */
[----:B------:R-:W-:Y:S01]  /*95c0*/  FFMA.FTZ R34, R34, UR13, -R51 ;  /* 0x0000000d22227c23 */ /* 0x000fe20008010833 */
[----:B------:R-:W-:Y:S01]  /*95d0*/  HMMA.16816.F32 R100, R28, R12, R100 ;  /* 0x0000000c1c64723c */ /* 0x000fe20000001864 */
[--C-:B------:R-:W-:Y:S01]  /*95e0*/  FFMA.FTZ R43, R35, UR13, -R57.reuse ;  /* 0x0000000d232b7c23 */ /* 0x100fe20008010839 */
[----:B------:R-:W4:Y:S01]  /*95f0*/  MUFU.EX2 R204, R204 ;  /* 0x000000cc00cc7308 */ /* 0x000f220000000800 */
[----:B------:R-:W-:Y:S01]  /*9600*/  FFMA.FTZ R52, R52, UR13, -R57 ;  /* 0x0000000d34347c23 */ /* 0x000fe20008010839 */
[----:B------:R-:W-:-:S02]  /*9610*/  MOV R166, R213 ;  /* 0x000000d500a67202 */ /* 0x000fc40000000f00 */
[----:B------:R-:W-:Y:S01]  /*9620*/  MUFU.EX2 R185, R185 ;  /* 0x000000b900b97308 */ /* 0x000fe20000000800 */
[----:B------:R-:W-:Y:S01]  /*9630*/  MOV R167, R214 ;  /* 0x000000d600a77202 */ /* 0x000fe20000000f00 */
[C---:B------:R-:W-:Y:S01]  /*9640*/  HMMA.16816.F32 R112, R28.reuse, R14, R112 ;  /* 0x0000000e1c70723c */ /* 0x040fe20000001870 */
[----:B------:R-:W4:Y:S01]  /*9650*/  LDSM.16.MT88.4 R12, [R53+0x1400] ;  /* 0x00140000350c783b */ /* 0x000f220000004200 */
[----:B------:R-:W4:Y:S04]  /*9660*/  MUFU.EX2 R206, R206 ;  /* 0x000000ce00ce7308 */ /* 0x000f280000000800 */
[----:B------:R-:W-:Y:S02]  /*9670*/  MUFU.EX2 R170, R170 ;  /* 0x000000aa00aa7308 */ /* 0x000fe40000000800 */
[C---:B------:R-:W-:Y:S02]  /*9680*/  HMMA.16816.F32 R116, R28.reuse, R8, R116 ;  /* 0x000000081c74723c */ /* 0x040fe40000001874 */
[----:B------:R-:W4:Y:S04]  /*9690*/  MUFU.EX2 R189, R189 ;  /* 0x000000bd00bd7308 */ /* 0x000f280000000800 */
[----:B------:R-:W-:Y:S02]  /*96a0*/  MUFU.EX2 R174, R182 ;  /* 0x000000b600ae7308 */ /* 0x000fe40000000800 */
[C---:B------:R-:W-:Y:S01]  /*96b0*/  HMMA.16816.F32 R128, R28.reuse, R10, R128 ;  /* 0x0000000a1c80723c */ /* 0x040fe20000001880 */
[----:B------:R-:W4:Y:S01]  /*96c0*/  LDSM.16.MT88.4 R8, [R218+0xb400] ;  /* 0x00b40000da08783b */ /* 0x000f220000004200 */
[----:B------:R-:W-:Y:S04]  /*96d0*/  MUFU.EX2 R193, R193 ;  /* 0x000000c100c17308 */ /* 0x000fe80000000800 */
[----:B------:R-:W-:Y:S02]  /*96e0*/  MUFU.EX2 R176, R176 ;  /* 0x000000b000b07308 */ /* 0x000fe40000000800 */
[C---:B------:R-:W-:Y:S02]  /*96f0*/  HMMA.16816.F32 R144, R28.reuse, R4, R144 ;  /* 0x000000041c90723c */ /* 0x040fe40000001890 */
[----:B------:R-:W4:Y:S04]  /*9700*/  MUFU.EX2 R195, R195 ;  /* 0x000000c300c37308 */ /* 0x000f280000000800 */
[----:B------:R-:W-:Y:S02]  /*9710*/  MUFU.EX2 R172, R172 ;  /* 0x000000ac00ac7308 */ /* 0x000fe40000000800 */
[----:B------:R-:W-:Y:S01]  /*9720*/  HMMA.16816.F32 R136, R28, R6, R136 ;  /* 0x000000061c88723c */ /* 0x000fe20000001888 */
[----:B------:R-:W4:Y:S01]  /*9730*/  LDSM.16.MT88.4 R4, [R53+0x2400] ;  /* 0x002400003504783b */ /* 0x000f220000004200 */
[----:B-1----:R-:W-:Y:S01]  /*9740*/  F2FP.F16.F32.PACK_AB R28, R177, R168 ;  /* 0x000000a8b11c723e */ /* 0x002fe200000000ff */
[----:B------:R-:W1:Y:S01]  /*9750*/  MUFU.EX2 R199, R199 ;  /* 0x000000c700c77308 */ /* 0x000e620000000800 */
[----:B--2---:R-:W-:Y:S01]  /*9760*/  F2FP.F16.F32.PACK_AB R29, R181, R188 ;  /* 0x000000bcb51d723e */ /* 0x004fe200000000ff */
[----:B------:R-:W-:Y:S01]  /*9770*/  FADD.FTZ R168, R168, R41 ;  /* 0x00000029a8a87221 */ /* 0x000fe20000010000 */
[----:B------:R-:W-:Y:S01]  /*9780*/  F2FP.F16.F32.PACK_AB R30, R175, R186 ;  /* 0x000000baaf1e723e */ /* 0x000fe200000000ff */
[----:B------:R-:W-:Y:S01]  /*9790*/  MUFU.EX2 R171, R171 ;  /* 0x000000ab00ab7308 */ /* 0x000fe20000000800 */
[----:B---3--:R-:W-:Y:S01]  /*97a0*/  F2FP.F16.F32.PACK_AB R31, R190, R179 ;  /* 0x000000b3be1f723e */ /* 0x008fe200000000ff */
[----:B------:R-:W-:Y:S01]  /*97b0*/  FADD.FTZ R188, R188, R45 ;  /* 0x0000002dbcbc7221 */ /* 0x000fe20000010000 */
[----:B------:R-:W-:Y:S01]  /*97c0*/  FADD.FTZ R177, R177, R168 ;  /* 0x000000a8b1b17221 */ /* 0x000fe20000010000 */
[----:B------:R-:W2:Y:S01]  /*97d0*/  MUFU.EX2 R178, R178 ;  /* 0x000000b200b27308 */ /* 0x000ea20000000800 */
[----:B------:R-:W-:Y:S01]  /*97e0*/  MOV R168, R215 ;  /* 0x000000d700a87202 */ /* 0x000fe20000000f00 */
        /* <DEDUP_REMOVED lines=9> */
[----:B------:R-:W-:Y:S04]  /*9880*/  MUFU.EX2 R63, R63 ;  /* 0x0000003f003f7308 */ /* 0x000fe80000000800 */
[----:B------:R-:W-:Y:S03]  /*9890*/  MUFU.EX2 R34, R34 ;  /* 0x0000002200227308 */ /* 0x000fe60000000800 */
[C---:B----4-:R-:W-:Y:S01]  /*98a0*/  HMMA.16816.F32 R72, R28.reuse, R20, R72 ;  /* 0x000000141c48723c */ /* 0x050fe20000001848 */
[----:B------:R-:W-:Y:S04]  /*98b0*/  MUFU.EX2 R43, R43 ;  /* 0x0000002b002b7308 */ /* 0x000fe80000000800 */
[----:B------:R-:W-:Y:S03]  /*98c0*/  MUFU.EX2 R52, R52 ;  /* 0x0000003400347308 */ /* 0x000fe60000000800 */
        /* <DEDUP_REMOVED lines=20> */
[----:B------:R-:W-:Y:S01]  /*9a10*/  HMMA.16816.F32 R160, R28, R24, R160 ;  /* 0x000000181ca0723c */ /* 0x000fe200000018a0 */
[----:B------:R-:W-:Y:S01]  /*9a20*/  FADD.FTZ R201, R201, R196 ;  /* 0x000000c4c9c97221 */ /* 0x000fe20000010000 */
[----:B------:R-:W-:-:S06]  /*9a30*/  FADD.FTZ R205, R205, R198 ;  /* 0x000000c6cdcd7221 */ /* 0x000fcc0000010000 */
        /* <DEDUP_REMOVED lines=27> */
[----:B---3--:R-:W-:Y:S01]  /*9bf0*/  HMMA.16816.F32 R156, R28, R24, R156 ;  /* 0x000000181c9c723c */ /* 0x008fe2000000189c */
        /* <DEDUP_REMOVED lines=26> */
[----:B------:R1:W-:Y:S01]  /*9da0*/  MUFU.EX2 R65, R67 ;  /* 0x0000004300417308 */ /* 0x0003e20000000800 */
[----:B------:R-:W-:Y:S01]  /*9db0*/  FADD.FTZ R193, R193, R174 ;  /* 0x000000aec1c17221 */ /* 0x000fe20000010000 */
[----:B------:R-:W-:Y:S02]  /*9dc0*/  FADD.FTZ R199, R199, R172 ;  /* 0x000000acc7c77221 */ /* 0x000fe40000010000 */
[----:B------:R-:W2:Y:S01]  /*9dd0*/  MUFU.EX2 R36, R9 ;  /* 0x0000000900247308 */ /* 0x000ea20000000800 */
[C---:B------:R-:W-:Y:S03]  /*9de0*/  HMMA.16816.F32 R160, R28.reuse, R24, R160 ;  /* 0x000000181ca0723c */ /* 0x040fe600000018a0 */
[----:B------:R3:W4:Y:S05]  /*9df0*/  MUFU.EX2 R62, R8 ;  /* 0x00000008003e7308 */ /* 0x00072a0000000800 */
[----:B------:R-:W-:Y:S01]  /*9e00*/  HMMA.16816.F32 R148, R28, R26, R148 ;  /* 0x0000001a1c94723c */ /* 0x000fe20000001894 */
[----:B------:R-:W5:Y:S01]  /*9e10*/  LDSM.16.MT88.4 R24, [R218+0x9c00] ;  /* 0x009c0000da18783b */ /* 0x000f620000004200 */
[--C-:B-1----:R-:W-:Y:S01]  /*9e20*/  FFMA.FTZ R67, R39, UR13, -R51.reuse ;  /* 0x0000000d27437c23 */ /* 0x102fe20008010833 */
[----:B------:R-:W-:Y:S01]  /*9e30*/  FFMA.FTZ R39, R38, UR13, -R51 ;  /* 0x0000000d26277c23 */ /* 0x000fe20008010833 */
[----:B------:R-:W-:-:S02]  /*9e40*/  FFMA.FTZ R51, R32, UR13, -R57 ;  /* 0x0000000d20337c23 */ /* 0x000fc40008010839 */
[----:B------:R-:W-:Y:S02]  /*9e50*/  MUFU.EX2 R38, R67 ;  /* 0x0000004300267308 */ /* 0x000fe40000000800 */
[C---:B------:R-:W-:Y:S02]  /*9e60*/  HMMA.16816.F32 R68, R28.reuse, R20, R68 ;  /* 0x000000141c44723c */ /* 0x040fe40000001844 */
[----:B------:R-:W1:Y:S04]  /*9e70*/  MUFU.EX2 R39, R39 ;  /* 0x0000002700277308 */ /* 0x000e680000000800 */
[----:B------:R-:W-:Y:S02]  /*9e80*/  MUFU.EX2 R35, R51 ;  /* 0x0000003300237308 */ /* 0x000fe40000000800 */
        /* <DEDUP_REMOVED lines=12> */
[----:B------:R1:W3:Y:S01]  /*9f50*/  LDSM.16.MT88.4 R4, [R53+0x2c00] ;  /* 0x002c00003504783b */ /* 0x0002e20000004200 */
        /* <DEDUP_REMOVED lines=13> */
[C---:B------:R-:W-:Y:S01]  /*a030*/  HMMA.16816.F32 R152, R28.reuse, R26, R152 ;  /* 0x0000001a1c98723c */ /* 0x040fe20000001898 */
[----:B-1----:R-:W-:Y:S02]  /*a040*/  FFMA.FTZ R53, R33, UR13, -R57 ;  /* 0x0000000d21357c23 */ /* 0x002fe40008010839 */
[----:B------:R-:W-:Y:S04]  /*a050*/  MUFU.EX2 R33, R66 ;  /* 0x0000004200217308 */ /* 0x000fe80000000800 */
[----:B------:R-:W1:Y:S01]  /*a060*/  MUFU.EX2 R32, R53 ;  /* 0x0000003500207308 */ /* 0x000e620000000800 */
[C---:B------:R-:W-:Y:S08]  /*a070*/  HMMA.16816.F32 R72, R28.reuse, R20, R72 ;  /* 0x000000141c48723c */ /* 0x040ff00000001848 */
        /* <DEDUP_REMOVED lines=48> */
[C---:B------:R-:W-:Y:S01]  /*a380*/  LEA R8, P1, R10.reuse, R226, 0x7 ;  /* 0x000000e20a087211 */ /* 0x040fe200078238ff */
[----:B------:R-:W-:Y:S01]  /*a390*/  ULEA.HI.X UR12, UR8, UR12, UR9, 0x5, UP0 ;  /* 0x0000000c080c7291 */ /* 0x000fe200080f2c09 */
[----:B------:R-:W-:Y:S01]  /*a3a0*/  IMAD.IADD R222, R219, 0x1, R232 ;  /* 0x00000001dbde7824 */ /* 0x000fe200078e02e8 */
[----:B------:R-:W-:Y:S01]  /*a3b0*/  UISETP.NE.AND UP0, UPT, UR20, 0x3, UPT ;  /* 0x000000031400788c */ /* 0x000fe2000bf05270 */
[----:B------:R-:W-:Y:S01]  /*a3c0*/  IMAD.U32 R5, RZ, RZ, UR4 ;  /* 0x00000004ff057e24 */ /* 0x000fe2000f8e00ff */
[----:B------:R-:W-:Y:S01]  /*a3d0*/  LEA.HI.X R9, R10, R225, R6, 0x7, P1 ;  /* 0x000000e10a097211 */ /* 0x000fe200008f3c06 */
[----:B------:R-:W-:Y:S01]  /*a3e0*/  UMOV UR4, 0x400 ;  /* 0x0000040000047882 */ /* 0x000fe20000000000 */
[----:B------:R-:W-:-:S02]  /*a3f0*/  IMAD.U32 R4, RZ, RZ, UR12 ;  /* 0x0000000cff047e24 */ /* 0x000fc4000f8e00ff */
[----:B------:R-:W-:Y:S01]  /*a400*/  LEA R12, P0, R5, R226, 0x1 ;  /* 0x000000e2050c7211 */ /* 0x000fe200078008ff */
[----:B-1----:R-:W-:-:S03]  /*a410*/  ULEA UR6, UR6, UR4, 0x18 ;  /* 0x0000000406067291 */ /* 0x002fc6000f8ec0ff */
[----:B------:R-:W-:-:S03]  /*a420*/  LEA.HI.X R13, R5, R225, R4, 0x1, P0 ;  /* 0x000000e1050d7211 */ /* 0x000fc600000f0c04 */
[----:B------:R-:W-:-:S05]  /*a430*/  LEA R229, R164, UR6, 0x1 ;  /* 0x00000006a4e57c11 */ /* 0x000fca000f8e08ff */
[C-C-:B------:R-:W-:Y:S01]  /*a440*/  IMAD.IADD R4, R232.reuse, 0x1, R229.reuse ;  /* 0x00000001e8047824 */ /* 0x140fe200078e02e5 */
        /* <DEDUP_REMOVED lines=35> */
[----:B-1----:R-:W1:Y:S04]  /*a680*/  LDSM.16.M88.4 R8, [R229+0x6800] ;  /* 0x00680000e508783b */ /* 0x002e680000000200 */
[----:B------:R-:W2:Y:S04]  /*a690*/  LDSM.16.M88.4 R188, [R229+0x6c00] ;  /* 0x006c0000e5bc783b */ /* 0x000ea80000000200 */
[----:B------:R-:W-:Y:S04]  /*a6a0*/  LDSM.16.M88.4 R48, [R4+0x6000] ;  /* 0x006000000430783b */ /* 0x000fe80000000200 */
[----:B------:R-:W2:Y:S04]  /*a6b0*/  LDSM.16.M88.4 R52, [R222+0x1000] ;  /* 0x00100000de34783b */ /* 0x000ea80000000200 */
[----:B------:R-:W2:Y:S04]  /*a6c0*/  LDSM.16.M88.4 R44, [R4+0x6400] ;  /* 0x00640000042c783b */ /* 0x000ea80000000200 */
[----:B------:R-:W2:Y:S04]  /*a6d0*/  LDSM.16.M88.4 R32, [R222] ;  /* 0x00000000de20783b */ /* 0x000ea80000000200 */
[----:B------:R-:W2:Y:S04]  /*a6e0*/  LDSM.16.M88.4 R40, [R4+0x6800] ;  /* 0x006800000428783b */ /* 0x000ea80000000200 */
[----:B------:R2:W2:Y:S01]  /*a6f0*/  LDSM.16.M88.4 R36, [R4+0x6c00] ;  /* 0x006c00000424783b */ /* 0x0004a20000000200 */
        /* <DEDUP_REMOVED lines=8> */
[----:B------:R-:W0:Y:S01]  /*a780*/  LDGDEPBAR ;  /* 0x00000000000079af */ /* 0x000e220000000000 */
[C---:B-----5:R-:W-:Y:S08]  /*a790*/  HMMA.16816.F32 R176, R60.reuse, R16, RZ ;  /* 0x000000103cb0723c */ /* 0x060ff000000018ff */
[----:B------:R-:W-:Y:S08]  /*a7a0*/  HMMA.16816.F32 R172, R60, R18, RZ ;  /* 0x000000123cac723c */ /* 0x000ff000000018ff */
[C---:B------:R-:W-:Y:S08]  /*a7b0*/  HMMA.16816.F32 R20, R56.reuse, R16, RZ ;  /* 0x000000103814723c */ /* 0x040ff000000018ff */
[C---:B------:R-:W-:Y:S08]  /*a7c0*/  HMMA.16816.F32 R24, R56.reuse, R26, RZ ;  /* 0x0000001a3818723c */ /* 0x040ff000000018ff */
[----:B------:R-:W-:Y:S08]  /*a7d0*/  HMMA.16816.F32 R16, R56, R18, RZ ;  /* 0x000000123810723c */ /* 0x000ff000000018ff */
[C---:B-1----:R-:W-:Y:S08]  /*a7e0*/  HMMA.16816.F32 R168, R60.reuse, R8, RZ ;  /* 0x000000083ca8723c */ /* 0x042ff000000018ff */
[C---:B--2---:R-:W-:Y:S08]  /*a7f0*/  HMMA.16816.F32 R64, R60.reuse, R188, RZ ;  /* 0x000000bc3c40723c */ /* 0x044ff000000018ff */
[----:B------:R-:W-:Y:S08]  /*a800*/  HMMA.16816.F32 R164, R60, R10, RZ ;  /* 0x0000000a3ca4723c */ /* 0x000ff000000018ff */
[----:B------:R-:W-:Y:S08]  /*a810*/  HMMA.16816.F32 R12, R56, R8, RZ ;  /* 0x00000008380c723c */ /* 0x000ff000000018ff */
[----:B------:R-:W-:Y:S08]  /*a820*/  HMMA.16816.F32 R60, R60, R190, RZ ;  /* 0x000000be3c3c723c */ /* 0x000ff000000018ff */
[C---:B------:R-:W-:Y:S08]  /*a830*/  HMMA.16816.F32 R8, R56.reuse, R10, RZ ;  /* 0x0000000a3808723c */ /* 0x040ff000000018ff */
[C---:B------:R-:W-:Y:S08]  /*a840*/  HMMA.16816.F32 R4, R56.reuse, R188, RZ ;  /* 0x000000bc3804723c */ /* 0x040ff000000018ff */
[----:B------:R-:W-:Y:S01]  /*a850*/  HMMA.16816.F32 R56, R56, R190, RZ ;  /* 0x000000be3838723c */ /* 0x000fe200000018ff */
[----:B------:R-:W1:Y:S07]  /*a860*/  LDSM.16.M88.4 R188, [R229+0x7c00] ;  /* 0x007c0000e5bc783b */ /* 0x000e6e0000000200 */
[C---:B------:R-:W-:Y:S08]  /*a870*/  HMMA.16816.F32 R184, R52.reuse, R48, R184 ;  /* 0x0000003034b8723c */ /* 0x040ff000000018b8 */
[C---:B------:R-:W-:Y:S08]  /*a880*/  HMMA.16816.F32 R176, R52.reuse, R44, R176 ;  /* 0x0000002c34b0723c */ /* 0x040ff000000018b0 */
[C---:B------:R-:W-:Y:S08]  /*a890*/  HMMA.16816.F32 R180, R52.reuse, R50, R180 ;  /* 0x0000003234b4723c */ /* 0x040ff000000018b4 */
[----:B------:R-:W-:Y:S08]  /*a8a0*/  HMMA.16816.F32 R172, R52, R46, R172 ;  /* 0x0000002e34ac723c */ /* 0x000ff000000018ac */
[C---:B------:R-:W-:Y:S08]  /*a8b0*/  HMMA.16816.F32 R28, R32.reuse, R48, R28 ;  /* 0x00000030201c723c */ /* 0x040ff0000000181c */
[C---:B------:R-:W-:Y:S08]  /*a8c0*/  HMMA.16816.F32 R20, R32.reuse, R44, R20 ;  /* 0x0000002c2014723c */ /* 0x040ff00000001814 */
[C---:B------:R-:W-:Y:S01]  /*a8d0*/  HMMA.16816.F32 R24, R32.reuse, R50, R24 ;  /* 0x000000322018723c */ /* 0x040fe20000001818 */
[----:B------:R-:W-:Y:S07]  /*a8e0*/  LDSM.16.M88.4 R48, [R222+0x3000] ;  /* 0x00300000de30783b */ /* 0x000fee0000000200 */
[----:B------:R-:W-:Y:S01]  /*a8f0*/  HMMA.16816.F32 R16, R32, R46, R16 ;  /* 0x0000002e2010723c */ /* 0x000fe20000001810 */
[----:B------:R-:W2:Y:S07]  /*a900*/  LDSM.16.M88.4 R44, [R231+0x7000] ;  /* 0x00700000e72c783b */ /* 0x000eae0000000200 */
[C---:B------:R-:W-:Y:S08]  /*a910*/  HMMA.16816.F32 R168, R52.reuse, R40, R168 ;  /* 0x0000002834a8723c */ /* 0x040ff000000018a8 */
[C---:B------:R-:W-:Y:S08]  /*a920*/  HMMA.16816.F32 R64, R52.reuse, R36, R64 ;  /* 0x000000243440723c */ /* 0x040ff00000001840 */
[C---:B------:R-:W-:Y:S08]  /*a930*/  HMMA.16816.F32 R164, R52.reuse, R42, R164 ;  /* 0x0000002a34a4723c */ /* 0x040ff000000018a4 */
[----:B------:R-:W-:Y:S01]  /*a940*/  HMMA.16816.F32 R60, R52, R38, R60 ;  /* 0x00000026343c723c */ /* 0x000fe2000000183c */
[----:B------:R-:W5:Y:S07]  /*a950*/  LDSM.16.M88.4 R52, [R222+0x2000] ;  /* 0x00200000de34783b */ /* 0x000f6e0000000200 */
[C---:B------:R-:W-:Y:S08]  /*a960*/  HMMA.16816.F32 R12, R32.reuse, R40, R12 ;  /* 0x00000028200c723c */ /* 0x040ff0000000180c */
[C---:B------:R-:W-:Y:S01]  /*a970*/  HMMA.16816.F32 R8, R32.reuse, R42, R8 ;  /* 0x0000002a2008723c */ /* 0x040fe20000001808 */
[----:B------:R-:W5:Y:S07]  /*a980*/  LDSM.16.M88.4 R40, [R231+0x7400] ;  /* 0x00740000e728783b */ /* 0x000f6e0000000200 */
[C---:B------:R-:W-:Y:S08]  /*a990*/  HMMA.16816.F32 R4, R32.reuse, R36, R4 ;  /* 0x000000242004723c */ /* 0x040ff00000001804 */
[----:B------:R-:W-:Y:S01]  /*a9a0*/  HMMA.16816.F32 R56, R32, R38, R56 ;  /* 0x000000262038723c */ /* 0x000fe20000001838 */
[----:B------:R-:W5:Y:S04]  /*a9b0*/  LDSM.16.M88.4 R36, [R231+0x7800] ;  /* 0x00780000e724783b */ /* 0x000f680000000200 */
[----:B------:R-:W-:Y:S03]  /*a9c0*/  LDSM.16.M88.4 R32, [R231+0x7c00] ;  /* 0x007c0000e720783b */ /* 0x000fe60000000200 */
[-C--:B---3--:R-:W-:Y:S08]  /*a9d0*/  HMMA.16816.F32 R184, R204, R200.reuse, R184 ;  /* 0x000000c8ccb8723c */ /* 0x088ff000000018b8 */
[C---:B----4-:R-:W-:Y:S08]  /*a9e0*/  HMMA.16816.F32 R28, R208.reuse, R200, R28 ;  /* 0x000000c8d01c723c */ /* 0x050ff0000000181c */
[C---:B------:R-:W-:Y:S08]  /*a9f0*/  HMMA.16816.F32 R20, R208.reuse, R196, R20 ;  /* 0x000000c4d014723c */ /* 0x040ff00000001814 */
[C---:B------:R-:W-:Y:S08]  /*aa00*/  HMMA.16816.F32 R24, R208.reuse, R202, R24 ;  /* 0x000000cad018723c */ /* 0x040ff00000001818 */
[----:B------:R-:W-:Y:S08]  /*aa10*/  HMMA.16816.F32 R16, R208, R198, R16 ;  /* 0x000000c6d010723c */ /* 0x000ff00000001810 */
[C---:B------:R-:W-:Y:S01]  /*aa20*/  HMMA.16816.F32 R180, R204.reuse, R202, R180 ;  /* 0x000000caccb4723c */ /* 0x040fe200000018b4 */
[----:B------:R-:W-:Y:S07]  /*aa30*/  LDSM.16.M88.4 R200, [R219+0x4000] ;  /* 0x00400000dbc8783b */ /* 0x000fee0000000200 */
[C---:B------:R-:W-:Y:S08]  /*aa40*/  HMMA.16816.F32 R176, R204.reuse, R196, R176 ;  /* 0x000000c4ccb0723c */ /* 0x040ff000000018b0 */
[C---:B------:R-:W-:Y:S01]  /*aa50*/  HMMA.16816.F32 R172, R204.reuse, R198, R172 ;  /* 0x000000c6ccac723c */ /* 0x040fe200000018ac */
[----:B------:R-:W3:Y:S07]  /*aa60*/  LDSM.16.M88.4 R196, [R229+0x8000] ;  /* 0x00800000e5c4783b */ /* 0x000eee0000000200 */
[C---:B------:R-:W-:Y:S08]  /*aa70*/  HMMA.16816.F32 R168, R204.reuse, R192, R168 ;  /* 0x000000c0cca8723c */ /* 0x040ff000000018a8 */
[C---:B------:R-:W-:Y:S08]  /*aa80*/  HMMA.16816.F32 R164, R204.reuse, R194, R164 ;  /* 0x000000c2cca4723c */ /* 0x040ff000000018a4 */
[C---:B-1----:R-:W-:Y:S08]  /*aa90*/  HMMA.16816.F32 R64, R204.reuse, R188, R64 ;  /* 0x000000bccc40723c */ /* 0x042ff00000001840 */
[----:B------:R-:W-:Y:S08]  /*aaa0*/  HMMA.16816.F32 R60, R204, R190, R60 ;  /* 0x000000becc3c723c */ /* 0x000ff0000000183c */
[-C--:B--2---:R-:W-:Y:S01]  /*aab0*/  HMMA.16816.F32 R204, R48, R44.reuse, R184 ;  /* 0x0000002c30cc723c */ /* 0x084fe200000018b8 */
[----:B------:R-:W1:Y:S07]  /*aac0*/  LDSM.16.M88.4 R184, [R219+0x5000] ;  /* 0x00500000dbb8783b */ /* 0x000e6e0000000200 */
[C---:B-----5:R-:W-:Y:S08]  /*aad0*/  HMMA.16816.F32 R28, R52.reuse, R44, R28 ;  /* 0x0000002c341c723c */ /* 0x060ff0000000181c */
[C---:B------:R-:W-:Y:S08]  /*aae0*/  HMMA.16816.F32 R24, R52.reuse, R46, R24 ;  /* 0x0000002e3418723c */ /* 0x040ff00000001818 */
[C---:B------:R-:W-:Y:S08]  /*aaf0*/  HMMA.16816.F32 R20, R52.reuse, R40, R20 ;  /* 0x000000283414723c */ /* 0x040ff00000001814 */
[----:B------:R-:W-:Y:S08]  /*ab00*/  HMMA.16816.F32 R16, R52, R42, R16 ;  /* 0x0000002a3410723c */ /* 0x000ff00000001810 */
[C---:B------:R-:W-:Y:S01]  /*ab10*/  HMMA.16816.F32 R180, R48.reuse, R46, R180 ;  /* 0x0000002e30b4723c */ /* 0x040fe200000018b4 */
[----:B------:R-:W-:Y:S07]  /*ab20*/  LDSM.16.M88.4 R44, [R222+0x4000] ;  /* 0x00400000de2c783b */ /* 0x000fee0000000200 */
[C---:B------:R-:W-:Y:S08]  /*ab30*/  HMMA.16816.F32 R176, R48.reuse, R40, R176 ;  /* 0x0000002830b0723c */ /* 0x040ff000000018b0 */
[----:B------:R-:W-:Y:S01]  /*ab40*/  HMMA.16816.F32 R172, R48, R42, R172 ;  /* 0x0000002a30ac723c */ /* 0x000fe200000018ac */
[----:B------:R-:W2:Y:S07]  /*ab50*/  LDSM.16.M88.4 R40, [R231+0x8000] ;  /* 0x00800000e728783b */ /* 0x000eae0000000200 */
[C---:B------:R-:W-:Y:S08]  /*ab60*/  HMMA.16816.F32 R12, R208.reuse, R192, R12 ;  /* 0x000000c0d00c723c */ /* 0x040ff0000000180c */
[C---:B------:R-:W-:Y:S08]  /*ab70*/  HMMA.16816.F32 R4, R208.reuse, R188, R4 ;  /* 0x000000bcd004723c */ /* 0x040ff00000001804 */
[C---:B------:R-:W-:Y:S01]  /*ab80*/  HMMA.16816.F32 R8, R208.reuse, R194, R8 ;  /* 0x000000c2d008723c */ /* 0x040fe20000001808 */
[----:B------:R-:W-:Y:S07]  /*ab90*/  LDSM.16.M88.4 R192, [R229+0x8400] ;  /* 0x00840000e5c0783b */ /* 0x000fee0000000200 */
[----:B------:R-:W-:Y:S08]  /*aba0*/  HMMA.16816.F32 R56, R208, R190, R56 ;  /* 0x000000bed038723c */ /* 0x000ff00000001838 */
[----:B------:R-:W-:Y:S01]  /*abb0*/  HMMA.16816.F32 R208, R48, R36, R168 ;  /* 0x0000002430d0723c */ /* 0x000fe200000018a8 */
[----:B------:R-:W4:Y:S07]  /*abc0*/  LDSM.16.M88.4 R168, [R222+0x5000] ;  /* 0x00500000dea8783b */ /* 0x000f2e0000000200 */
[----:B---3--:R-:W-:Y:S08]  /*abd0*/  HMMA.16816.F32 R28, R200, R196, R28 ;  /* 0x000000c4c81c723c */ /* 0x008ff0000000181c */
[----:B------:R-:W-:Y:S01]  /*abe0*/  HMMA.16816.F32 R188, R52, R34, R56 ;  /* 0x0000002234bc723c */ /* 0x000fe20000001838 */
[----:B------:R-:W3:Y:S07]  /*abf0*/  LDSM.16.M88.4 R56, [R229+0x8800] ;  /* 0x00880000e538783b */ /* 0x000eee0000000200 */
[----:B-1----:R-:W-:Y:S08]  /*ac00*/  HMMA.16816.F32 R204, R184, R196, R204 ;  /* 0x000000c4b8cc723c */ /* 0x002ff000000018cc */
[----:B------:R-:W-:Y:S01]  /*ac10*/  HMMA.16816.F32 R12, R52, R36, R12 ;  /* 0x00000024340c723c */ /* 0x000fe2000000180c */
[----:B------:R-:W-:-:S07]  /*ac20*/  IMAD.U32 R36, RZ, RZ, UR20 ;  /* 0x00000014ff247e24 */ /* 0x000fce000f8e00ff */
[C---:B------:R-:W-:Y:S08]  /*ac30*/  HMMA.16816.F32 R8, R52.reuse, R38, R8 ;  /* 0x000000263408723c */ /* 0x040ff00000001808 */
[----:B------:R-:W-:Y:S01]  /*ac40*/  HMMA.16816.F32 R4, R52, R32, R4 ;  /* 0x000000203404723c */ /* 0x000fe20000001804 */
[----:B------:R1:W5:Y:S07]  /*ac50*/  LDSM.16.M88.4 R52, [R229+0x8c00] ;  /* 0x008c0000e534783b */ /* 0x00036e0000000200 */
[----:B--2---:R-:W-:Y:S08]  /*ac60*/  HMMA.16816.F32 R28, R44, R40, R28 ;  /* 0x000000282c1c723c */ /* 0x004ff0000000181c */
[----:B------:R-:W-:Y:S01]  /*ac70*/  HMMA.16816.F32 R24, R200, R198, R24 ;  /* 0x000000c6c818723c */ /* 0x000fe20000001818 */
[----:B-1----:R-:W-:-:S07]  /*ac80*/  IMAD.SHL.U32 R229, R217, 0x2, RZ ;  /* 0x00000002d9e57824 */ /* 0x002fce00078e00ff */
[----:B----4-:R-:W-:Y:S01]  /*ac90*/  HMMA.16816.F32 R204, R168, R40, R204 ;  /* 0x00000028a8cc723c */ /* 0x010fe200000018cc */
[----:B------:R-:W-:-:S07]  /*aca0*/  LOP3.LUT R229, R229, 0x6, RZ, 0xc0, !PT ;  /* 0x00000006e5e57812 */ /* 0x000fce00078ec0ff */
[----:B------:R-:W-:Y:S01]  /*acb0*/  HMMA.16816.F32 R64, R48, R32, R64 ;  /* 0x000000203040723c */ /* 0x000fe20000001840 */
[----:B------:R-:W-:-:S04]  /*acc0*/  IMAD R36, R36, 0x40, R229 ;  /* 0x0000004024247824 */ /* 0x000fc800078e02e5 */
[C---:B------:R-:W-:Y:S02]  /*acd0*/  VIADD R41, R36.reuse, 0xffffff40 ;  /* 0xffffff4024297836 */ /* 0x040fe40000000000 */
[----:B------:R-:W-:Y:S01]  /*ace0*/  VIADD R37, R36, 0xffffff41 ;  /* 0xffffff4124257836 */ /* 0x000fe20000000000 */
[----:B------:R-:W-:Y:S01]  /*acf0*/  HMMA.16816.F32 R60, R48, R34, R60 ;  /* 0x00000022303c723c */ /* 0x000fe2000000183c */
[----:B------:R-:W1:Y:S01]  /*ad00*/  LDSM.16.M88.4 R32, [R231+0x8400] ;  /* 0x00840000e720783b */ /* 0x000e620000000200 */
[C---:B------:R-:W-:Y:S02]  /*ad10*/  ISETP.GE.AND P0, PT, R41.reuse, R216, PT ;  /* 0x000000d82900720c */ /* 0x040fe40003f06270 */
[C---:B------:R-:W-:Y:S02]  /*ad20*/  ISETP.GE.AND P5, PT, R41.reuse, R3, PT ;  /* 0x000000032900720c */ /* 0x040fe40003fa6270 */
[----:B------:R-:W-:Y:S02]  /*ad30*/  ISETP.GE.AND P1, PT, R41, R2, PT ;  /* 0x000000022900720c */ /* 0x000fe40003f26270 */
[----:B------:R-:W-:Y:S08]  /*ad40*/  HMMA.16816.F32 R180, R184, R198, R180 ;  /* 0x000000c6b8b4723c */ /* 0x000ff000000018b4 */
[----:B------:R-:W-:Y:S01]  /*ad50*/  HMMA.16816.F32 R164, R48, R38, R164 ;  /* 0x0000002630a4723c */ /* 0x000fe200000018a4 */
[----:B------:R-:W-:-:S05]  /*ad60*/  I2FP.F32.U32 R39, R41 ;  /* 0x0000002900277245 */ /* 0x000fca0000201000 */
[C---:B------:R-:W-:Y:S01]  /*ad70*/  FFMA.FTZ R28, R39.reuse, UR5, R28 ;  /* 0x00000005271c7c23 */ /* 0x040fe2000801001c */
[C---:B------:R-:W-:Y:S01]  /*ad80*/  FFMA.FTZ R30, R39.reuse, UR5, R30 ;  /* 0x00000005271e7c23 */ /* 0x040fe2000801001e */
[----:B------:R-:W-:Y:S01]  /*ad90*/  HMMA.16816.F32 R24, R44, R42, R24 ;  /* 0x0000002a2c18723c */ /* 0x000fe20000001818 */
[C---:B------:R-:W-:Y:S01]  /*ada0*/  FFMA.FTZ R40, R39.reuse, UR5, R204 ;  /* 0x0000000527287c23 */ /* 0x040fe200080100cc */
[----:B------:R-:W-:Y:S01]  /*adb0*/  FFMA.FTZ R38, R39, UR5, R206 ;  /* 0x0000000527267c23 */ /* 0x000fe200080100ce */
[----:B------:R-:W-:Y:S01]  /*adc0*/  FSEL R50, R28, -INF , !P0 ;  /* 0xff8000001c327808 */ /* 0x000fe20004000000 */
[----:B------:R-:W-:Y:S01]  /*add0*/  VIADD R39, R36, 0xffffff48 ;  /* 0xffffff4824277836 */ /* 0x000fe20000000000 */
[----:B------:R-:W-:Y:S02]  /*ade0*/  I2FP.F32.U32 R28, R37 ;  /* 0x00000025001c7245 */ /* 0x000fe40000201000 */
[----:B------:R-:W-:Y:S01]  /*adf0*/  FSEL R40, R40, -INF , !P1 ;  /* 0xff80000028287808 */ /* 0x000fe20004800000 */
[----:B---3--:R-:W-:Y:S01]  /*ae00*/  HMMA.16816.F32 R12, R200, R56, R12 ;  /* 0x00000038c80c723c */ /* 0x008fe2000000180c */
[----:B------:R-:W-:Y:S01]  /*ae10*/  ISETP.GE.AND P0, PT, R41, R0, PT ;  /* 0x000000002900720c */ /* 0x000fe20003f06270 */
[C---:B------:R-:W-:Y:S01]  /*ae20*/  FFMA.FTZ R29, R28.reuse, UR5, R29 ;  /* 0x000000051c1d7c23 */ /* 0x040fe2000801001d */
[C---:B------:R-:W-:Y:S01]  /*ae30*/  FFMA.FTZ R31, R28.reuse, UR5, R31 ;  /* 0x000000051c1f7c23 */ /* 0x040fe2000801001f */
[----:B------:R-:W-:Y:S01]  /*ae40*/  ISETP.GE.AND P1, PT, R37, R3, PT ;  /* 0x000000032500720c */ /* 0x000fe20003f26270 */
[----:B------:R-:W-:Y:S01]  /*ae50*/  FFMA.FTZ R207, R28, UR5, R207 ;  /* 0x000000051ccf7c23 */ /* 0x000fe200080100cf */
[----:B------:R-:W-:-:S02]  /*ae60*/  FSEL R38, R38, -INF , !P0 ;  /* 0xff80000026267808 */ /* 0x000fc40004000000 */
[----:B------:R-:W-:Y:S01]  /*ae70*/  HMMA.16816.F32 R208, R184, R56, R208 ;  /* 0x00000038b8d0723c */ /* 0x000fe200000018d0 */
[----:B------:R-:W-:Y:S02]  /*ae80*/  FSEL R57, R30, -INF , !P5 ;  /* 0xff8000001e397808 */ /* 0x000fe40006800000 */
[C---:B------:R-:W-:Y:S02]  /*ae90*/  ISETP.GE.AND P5, PT, R37.reuse, R216, PT ;  /* 0x000000d82500720c */ /* 0x040fe40003fa6270 */
[----:B------:R-:W-:Y:S02]  /*aea0*/  ISETP.GE.AND P0, PT, R37, R2, PT ;  /* 0x000000022500720c */ /* 0x000fe40003f06270 */
[----:B------:R-:W-:Y:S01]  /*aeb0*/  FSEL R48, R29, -INF , !P5 ;  /* 0xff8000001d307808 */ /* 0x000fe20006800000 */
[----:B------:R-:W-:Y:S01]  /*aec0*/  HMMA.16816.F32 R180, R168, R42, R180 ;  /* 0x0000002aa8b4723c */ /* 0x000fe200000018b4 */
[----:B------:R-:W-:Y:S01]  /*aed0*/  I2FP.F32.U32 R29, R39 ;  /* 0x00000027001d7245 */ /* 0x000fe20000201000 */
[----:B------:R-:W-:Y:S01]  /*aee0*/  FFMA.FTZ R43, R28, UR5, R205 ;  /* 0x000000051c2b7c23 */ /* 0x000fe200080100cd */
[----:B------:R-:W-:Y:S01]  /*aef0*/  ISETP.GE.AND P5, PT, R37, R0, PT ;  /* 0x000000002500720c */ /* 0x000fe20003fa6270 */
[----:B------:R-:W-:-:S02]  /*af00*/  VIADD R37, R36, 0xffffff49 ;  /* 0xffffff4924257836 */ /* 0x000fc40000000000 */
[----:B------:R-:W-:Y:S01]  /*af10*/  FFMA.FTZ R51, R29, UR5, R24 ;  /* 0x000000051d337c23 */ /* 0x000fe20008010018 */
[----:B------:R-:W-:Y:S01]  /*af20*/  FSEL R43, R43, -INF , !P0 ;  /* 0xff8000002b2b7808 */ /* 0x000fe20004000000 */
[----:B------:R-:W-:Y:S01]  /*af30*/  HMMA.16816.F32 R20, R200, R192, R20 ;  /* 0x000000c0c814723c */ /* 0x000fe20000001814 */
[----:B------:R-:W-:Y:S02]  /*af40*/  FSEL R24, R207, -INF , !P5 ;  /* 0xff800000cf187808 */ /* 0x000fe40006800000 */
[C---:B------:R-:W-:Y:S02]  /*af50*/  ISETP.GE.AND P0, PT, R39.reuse, R3, PT ;  /* 0x000000032700720c */ /* 0x040fe40003f06270 */
[----:B------:R-:W-:-:S03]  /*af60*/  ISETP.GE.AND P5, PT, R39, R2, PT ;  /* 0x000000022700720c */ /* 0x000fc60003fa6270 */
[----:B------:R-:W-:Y:S08]  /*af70*/  HMMA.16816.F32 R176, R184, R192, R176 ;  /* 0x000000c0b8b0723c */ /* 0x000ff000000018b0 */
[C---:B------:R-:W-:Y:S08]  /*af80*/  HMMA.16816.F32 R16, R200.reuse, R194, R16 ;  /* 0x000000c2c810723c */ /* 0x040ff00000001810 */
[C---:B------:R-:W-:Y:S08]  /*af90*/  HMMA.16816.F32 R8, R200.reuse, R58, R8 ;  /* 0x0000003ac808723c */ /* 0x040ff00000001808 */
[C---:B-----5:R-:W-:Y:S08]  /*afa0*/  HMMA.16816.F32 R4, R200.reuse, R52, R4 ;  /* 0x00000034c804723c */ /* 0x060ff00000001804 */
[----:B------:R-:W-:Y:S01]  /*afb0*/  HMMA.16816.F32 R188, R200, R54, R188 ;  /* 0x00000036c8bc723c */ /* 0x000fe200000018bc */
[----:B------:R-:W-:Y:S01]  /*afc0*/  FSEL R201, R31, -INF , !P1 ;  /* 0xff8000001fc97808 */ /* 0x000fe20004800000 */
[----:B------:R-:W-:Y:S01]  /*afd0*/  FFMA.FTZ R203, R29, UR5, R26 ;  /* 0x000000051dcb7c23 */ /* 0x000fe2000801001a */
[----:B------:R-:W-:Y:S01]  /*afe0*/  ISETP.GE.AND P1, PT, R39, R216, PT ;  /* 0x000000d82700720c */ /* 0x000fe20003f26270 */
[----:B------:R-:W-:-:S03]  /*aff0*/  FFMA.FTZ R26, R29, UR5, R180 ;  /* 0x000000051d1a7c23 */ /* 0x000fc600080100b4 */
[----:B------:R-:W-:Y:S01]  /*b000*/  FSEL R51, R51, -INF , !P1 ;  /* 0xff80000033337808 */ /* 0x000fe20004800000 */
[-C--:B-1----:R-:W-:Y:S01]  /*b010*/  HMMA.16816.F32 R20, R44, R32.reuse, R20 ;  /* 0x000000202c14723c */ /* 0x082fe20000001814 */
[----:B------:R-:W-:Y:S01]  /*b020*/  ISETP.GE.AND P1, PT, R39, R0, PT ;  /* 0x000000002700720c */ /* 0x000fe20003f26270 */
[----:B------:R-:W-:Y:S01]  /*b030*/  FFMA.FTZ R39, R29, UR5, R182 ;  /* 0x000000051d277c23 */ /* 0x000fe200080100b6 */
[----:B------:R-:W-:Y:S01]  /*b040*/  FSEL R203, R203, -INF , !P0 ;  /* 0xff800000cbcb7808 */ /* 0x000fe20004000000 */
[----:B------:R-:W1:Y:S01]  /*b050*/  LDSM.16.M88.4 R28, [R231+0x8800] ;  /* 0x00880000e71c783b */ /* 0x000e620000000200 */
[----:B------:R-:W-:Y:S02]  /*b060*/  ISETP.GE.AND P0, PT, R37, R216, PT ;  /* 0x000000d82500720c */ /* 0x000fe40003f06270 */
[----:B------:R-:W-:Y:S01]  /*b070*/  FSEL R26, R26, -INF , !P5 ;  /* 0xff8000001a1a7808 */ /* 0x000fe20006800000 */
[----:B------:R-:W-:Y:S01]  /*b080*/  HMMA.16816.F32 R176, R168, R32, R176 ;  /* 0x00000020a8b0723c */ /* 0x000fe200000018b0 */
[----:B------:R-:W-:Y:S01]  /*b090*/  I2FP.F32.U32 R32, R37 ;  /* 0x0000002500207245 */ /* 0x000fe20000201000 */
[----:B------:R-:W-:Y:S01]  /*b0a0*/  VIADD R33, R36, 0xffffff50 ;  /* 0xffffff5024217836 */ /* 0x000fe20000000000 */
[----:B------:R-:W-:-:S02]  /*b0b0*/  FSEL R39, R39, -INF , !P1 ;  /* 0xff80000027277808 */ /* 0x000fc40004800000 */
[C---:B------:R-:W-:Y:S01]  /*b0c0*/  ISETP.GE.AND P5, PT, R37.reuse, R3, PT ;  /* 0x000000032500720c */ /* 0x040fe20003fa6270 */
[C---:B------:R-:W-:Y:S01]  /*b0d0*/  FFMA.FTZ R25, R32.reuse, UR5, R25 ;  /* 0x0000000520197c23 */ /* 0x040fe20008010019 */
[----:B------:R-:W-:Y:S01]  /*b0e0*/  ISETP.GE.AND P1, PT, R37, R2, PT ;  /* 0x000000022500720c */ /* 0x000fe20003f26270 */
[----:B------:R-:W-:Y:S01]  /*b0f0*/  HMMA.16816.F32 R172, R184, R194, R172 ;  /* 0x000000c2b8ac723c */ /* 0x000fe200000018ac */
[C---:B------:R-:W-:Y:S01]  /*b100*/  FFMA.FTZ R41, R32.reuse, UR5, R27 ;  /* 0x0000000520297c23 */ /* 0x040fe2000801001b */
[C---:B------:R-:W-:Y:S01]  /*b110*/  FFMA.FTZ R205, R32.reuse, UR5, R183 ;  /* 0x0000000520cd7c23 */ /* 0x040fe200080100b7 */
[----:B------:R-:W-:Y:S01]  /*b120*/  FSEL R56, R25, -INF , !P0 ;  /* 0xff80000019387808 */ /* 0x000fe20004000000 */
[----:B------:R-:W-:Y:S01]  /*b130*/  FFMA.FTZ R25, R32, UR5, R181 ;  /* 0x0000000520197c23 */ /* 0x000fe200080100b5 */
[----:B------:R-:W-:Y:S01]  /*b140*/  ISETP.GE.AND P0, PT, R37, R0, PT ;  /* 0x000000002500720c */ /* 0x000fe20003f06270 */
[----:B------:R-:W-:Y:S01]  /*b150*/  VIADD R27, R36, 0xffffff51 ;  /* 0xffffff51241b7836 */ /* 0x000fe20000000000 */
[----:B------:R-:W-:Y:S01]  /*b160*/  I2FP.F32.U32 R37, R33 ;  /* 0x0000002100257245 */ /* 0x000fe20000201000 */
[----:B------:R-:W-:Y:S01]  /*b170*/  HMMA.16816.F32 R16, R44, R34, R16 ;  /* 0x000000222c10723c */ /* 0x000fe20000001810 */
[----:B------:R-:W-:-:S02]  /*b180*/  FSEL R183, R41, -INF , !P5 ;  /* 0xff80000029b77808 */ /* 0x000fc40006800000 */
[----:B------:R-:W-:Y:S01]  /*b190*/  ISETP.GE.AND P5, PT, R33, R216, PT ;  /* 0x000000d82100720c */ /* 0x000fe20003fa6270 */
[----:B------:R-:W-:Y:S01]  /*b1a0*/  FFMA.FTZ R20, R37, UR5, R20 ;  /* 0x0000000525147c23 */ /* 0x000fe20008010014 */
[----:B------:R-:W-:Y:S01]  /*b1b0*/  FSEL R25, R25, -INF , !P1 ;  /* 0xff80000019197808 */ /* 0x000fe20004800000 */
[----:B------:R-:W-:Y:S01]  /*b1c0*/  FFMA.FTZ R22, R37, UR5, R22 ;  /* 0x0000000525167c23 */ /* 0x000fe20008010016 */
[----:B------:R-:W-:Y:S01]  /*b1d0*/  ISETP.GE.AND P1, PT, R33, R3, PT ;  /* 0x000000032100720c */ /* 0x000fe20003f26270 */
[C---:B------:R-:W-:Y:S01]  /*b1e0*/  FFMA.FTZ R176, R37.reuse, UR5, R176 ;  /* 0x0000000525b07c23 */ /* 0x040fe200080100b0 */
[----:B------:R-:W-:Y:S01]  /*b1f0*/  FSEL R196, R20, -INF , !P5 ;  /* 0xff80000014c47808 */ /* 0x000fe20006800000 */
[----:B------:R-:W-:Y:S01]  /*b200*/  FFMA.FTZ R178, R37, UR5, R178 ;  /* 0x0000000525b27c23 */ /* 0x000fe200080100b2 */
[----:B------:R-:W-:Y:S01]  /*b210*/  I2FP.F32.U32 R20, R27 ;  /* 0x0000001b00147245 */ /* 0x000fe20000201000 */
[----:B------:R-:W-:Y:S01]  /*b220*/  HMMA.16816.F32 R172, R168, R34, R172 ;  /* 0x00000022a8ac723c */ /* 0x000fe200000018ac */
[----:B------:R-:W-:-:S02]  /*b230*/  FSEL R205, R205, -INF , !P0 ;  /* 0xff800000cdcd7808 */ /* 0x000fc40004000000 */
[C---:B------:R-:W-:Y:S01]  /*b240*/  ISETP.GE.AND P0, PT, R33.reuse, R2, PT ;  /* 0x000000022100720c */ /* 0x040fe20003f06270 */
[----:B------:R-:W-:Y:S01]  /*b250*/  FFMA.FTZ R21, R20, UR5, R21 ;  /* 0x0000000514157c23 */ /* 0x000fe20008010015 */
[----:B------:R-:W-:Y:S01]  /*b260*/  ISETP.GE.AND P5, PT, R33, R0, PT ;  /* 0x000000002100720c */ /* 0x000fe20003fa6270 */
[----:B------:R-:W-:Y:S01]  /*b270*/  VIADD R33, R36, 0xffffff58 ;  /* 0xffffff5824217836 */ /* 0x000fe20000000000 */
[----:B------:R-:W-:Y:S01]  /*b280*/  FSEL R193, R22, -INF , !P1 ;  /* 0xff80000016c17808 */ /* 0x000fe20004800000 */
[----:B------:R-:W-:Y:S01]  /*b290*/  FFMA.FTZ R23, R20, UR5, R23 ;  /* 0x0000000514177c23 */ /* 0x000fe20008010017 */
[----:B------:R-:W-:Y:S01]  /*b2a0*/  ISETP.GE.AND P1, PT, R27, R216, PT ;  /* 0x000000d81b00720c */ /* 0x000fe20003f26270 */
[----:B-1----:R-:W-:Y:S01]  /*b2b0*/  HMMA.16816.F32 R12, R44, R28, R12 ;  /* 0x0000001c2c0c723c */ /* 0x002fe2000000180c */
[----:B------:R-:W-:Y:S01]  /*b2c0*/  FSEL R246, R176, -INF , !P0 ;  /* 0xff800000b0f67808 */ /* 0x000fe20004000000 */
[C---:B------:R-:W-:Y:S01]  /*b2d0*/  FFMA.FTZ R177, R20.reuse, UR5, R177 ;  /* 0x0000000514b17c23 */ /* 0x040fe200080100b1 */
[----:B------:R-:W-:Y:S01]  /*b2e0*/  FSEL R204, R21, -INF , !P1 ;  /* 0xff80000015cc7808 */ /* 0x000fe20004800000 */
[----:B------:R-:W-:Y:S01]  /*b2f0*/  FFMA.FTZ R179, R20, UR5, R179 ;  /* 0x0000000514b37c23 */ /* 0x000fe200080100b3 */
[----:B------:R-:W-:-:S02]  /*b300*/  I2FP.F32.U32 R21, R33 ;  /* 0x0000002100157245 */ /* 0x000fc40000201000 */
[----:B------:R-:W-:Y:S01]  /*b310*/  ISETP.GE.AND P0, PT, R27, R3, PT ;  /* 0x000000031b00720c */ /* 0x000fe20003f06270 */
[----:B------:R-:W-:Y:S01]  /*b320*/  HMMA.16816.F32 R208, R168, R28, R208 ;  /* 0x0000001ca8d0723c */ /* 0x000fe200000018d0 */
[----:B------:R-:W-:Y:S01]  /*b330*/  FSEL R240, R178, -INF , !P5 ;  /* 0xff800000b2f07808 */ /* 0x000fe20006800000 */
[----:B------:R-:W-:Y:S01]  /*b340*/  FFMA.FTZ R16, R21, UR5, R16 ;  /* 0x0000000515107c23 */ /* 0x000fe20008010010 */
[----:B------:R-:W-:Y:S01]  /*b350*/  ISETP.GE.AND P5, PT, R27, R2, PT ;  /* 0x000000021b00720c */ /* 0x000fe20003fa6270 */
[----:B------:R-:W-:Y:S01]  /*b360*/  FFMA.FTZ R18, R21, UR5, R18 ;  /* 0x0000000515127c23 */ /* 0x000fe20008010012 */
[----:B------:R-:W-:Y:S01]  /*b370*/  ISETP.GE.AND P1, PT, R27, R0, PT ;  /* 0x000000001b00720c */ /* 0x000fe20003f26270 */
[----:B------:R-:W-:Y:S01]  /*b380*/  VIADD R27, R36, 0xffffff59 ;  /* 0xffffff59241b7836 */ /* 0x000fe20000000000 */
[----:B------:R-:W-:Y:S01]  /*b390*/  FSEL R195, R23, -INF , !P0 ;  /* 0xff80000017c37808 */ /* 0x000fe20004000000 */
[----:B------:R-:W-:Y:S01]  /*b3a0*/  FFMA.FTZ R172, R21, UR5, R172 ;  /* 0x0000000515ac7c23 */ /* 0x000fe200080100ac */
[----:B------:R-:W-:Y:S01]  /*b3b0*/  ISETP.GE.AND P0, PT, R33, R216, PT ;  /* 0x000000d82100720c */ /* 0x000fe20003f06270 */
[----:B------:R-:W-:Y:S01]  /*b3c0*/  FFMA.FTZ R174, R21, UR5, R174 ;  /* 0x0000000515ae7c23 */ /* 0x000fe200080100ae */
[----:B------:R-:W-:Y:S01]  /*b3d0*/  FSEL R250, R177, -INF , !P5 ;  /* 0xff800000b1fa7808 */ /* 0x000fe20006800000 */
[----:B------:R-:W1:Y:S01]  /*b3e0*/  LDSM.16.M88.4 R20, [R231+0x8c00] ;  /* 0x008c0000e714783b */ /* 0x000e620000000200 */
[----:B------:R-:W-:Y:S01]  /*b3f0*/  FSEL R222, R16, -INF , !P0 ;  /* 0xff80000010de7808 */ /* 0x000fe20004000000 */
[----:B------:R-:W-:Y:S01]  /*b400*/  VIADD R29, R36, 0xffffff60 ;  /* 0xffffff60241d7836 */ /* 0x000fe20000000000 */
[----:B------:R-:W-:Y:S01]  /*b410*/  I2FP.F32.U32 R16, R27 ;  /* 0x0000001b00107245 */ /* 0x000fe20000201000 */
[----:B------:R-:W-:Y:S01]  /*b420*/  HMMA.16816.F32 R164, R184, R58, R164 ;  /* 0x0000003ab8a4723c */ /* 0x000fe200000018a4 */
[----:B------:R-:W-:Y:S01]  /*b430*/  FSEL R242, R179, -INF , !P1 ;  /* 0xff800000b3f27808 */ /* 0x000fe20004800000 */
[----:B------:R-:W-:-:S04]  /*b440*/  DEPBAR.LE SB0, 0x0 ;  /* 0x000080000000791a */ /* 0x000fc80000000000 */
[C---:B------:R-:W-:Y:S01]  /*b450*/  ISETP.GE.AND P5, PT, R33.reuse, R3, PT ;  /* 0x000000032100720c */ /* 0x040fe20003fa6270 */
[C---:B------:R-:W-:Y:S01]  /*b460*/  FFMA.FTZ R199, R16.reuse, UR5, R19 ;  /* 0x0000000510c77c23 */ /* 0x040fe20008010013 */
[----:B------:R-:W-:Y:S01]  /*b470*/  ISETP.GE.AND P1, PT, R33, R2, PT ;  /* 0x000000022100720c */ /* 0x000fe20003f26270 */
[----:B------:R-:W-:Y:S01]  /*b480*/  FFMA.FTZ R17, R16, UR5, R17 ;  /* 0x0000000510117c23 */ /* 0x000fe20008010011 */
[----:B------:R-:W-:Y:S01]  /*b490*/  FSEL R197, R18, -INF , !P5 ;  /* 0xff80000012c57808 */ /* 0x000fe20006800000 */
[----:B------:R-:W-:Y:S01]  /*b4a0*/  FFMA.FTZ R173, R16, UR5, R173 ;  /* 0x0000000510ad7c23 */ /* 0x000fe200080100ad */
[----:B------:R-:W-:Y:S01]  /*b4b0*/  FSEL R252, R172, -INF , !P1 ;  /* 0xff800000acfc7808 */ /* 0x000fe20004800000 */
[----:B------:R-:W-:Y:S01]  /*b4c0*/  FFMA.FTZ R175, R16, UR5, R175 ;  /* 0x0000000510af7c23 */ /* 0x000fe200080100af */
[----:B------:R-:W-:Y:S01]  /*b4d0*/  I2FP.F32.U32 R19, R29 ;  /* 0x0000001d00137245 */ /* 0x000fe20000201000 */
[----:B------:R-:W-:Y:S01]  /*b4e0*/  HMMA.16816.F32 R8, R44, R30, R8 ;  /* 0x0000001e2c08723c */ /* 0x000fe20000001808 */
[----:B------:R-:W-:-:S02]  /*b4f0*/  ISETP.GE.AND P5, PT, R27, R216, PT ;  /* 0x000000d81b00720c */ /* 0x000fc40003fa6270 */
[----:B------:R-:W-:Y:S01]  /*b500*/  ISETP.GE.AND P1, PT, R27, R3, PT ;  /* 0x000000031b00720c */ /* 0x000fe20003f26270 */
[----:B------:R-:W-:Y:S01]  /*b510*/  FFMA.FTZ R12, R19, UR5, R12 ;  /* 0x00000005130c7c23 */ /* 0x000fe2000801000c */
[----:B------:R-:W-:Y:S01]  /*b520*/  ISETP.GE.AND P0, PT, R33, R0, PT ;  /* 0x000000002100720c */ /* 0x000fe20003f06270 */
[----:B------:R-:W-:Y:S01]  /*b530*/  FFMA.FTZ R14, R19, UR5, R14 ;  /* 0x00000005130e7c23 */ /* 0x000fe2000801000e */
[----:B------:R-:W-:Y:S01]  /*b540*/  FSEL R232, R17, -INF , !P5 ;  /* 0xff80000011e87808 */ /* 0x000fe20006800000 */
[----:B------:R-:W-:Y:S01]  /*b550*/  VIADD R17, R36, 0xffffff61 ;  /* 0xffffff6124117836 */ /* 0x000fe20000000000 */
[----:B------:R-:W-:Y:S01]  /*b560*/  FSEL R199, R199, -INF , !P1 ;  /* 0xff800000c7c77808 */ /* 0x000fe20004800000 */
[C---:B------:R-:W-:Y:S01]  /*b570*/  FFMA.FTZ R192, R19.reuse, UR5, R208 ;  /* 0x0000000513c07c23 */ /* 0x040fe200080100d0 */
[----:B------:R-:W-:Y:S01]  /*b580*/  FSEL R244, R174, -INF , !P0 ;  /* 0xff800000aef47808 */ /* 0x000fe20004000000 */
[----:B------:R-:W-:Y:S01]  /*b590*/  FFMA.FTZ R180, R19, UR5, R210 ;  /* 0x0000000513b47c23 */ /* 0x000fe200080100d2 */
[----:B------:R-:W-:Y:S01]  /*b5a0*/  BAR.SYNC.DEFER_BLOCKING 0x0 ;  /* 0x0000000000007b1d */ /* 0x000fe20000010000 */
[----:B------:R-:W-:Y:S01]  /*b5b0*/  ISETP.GE.AND P1, PT, R29, R216, PT ;  /* 0x000000d81d00720c */ /* 0x000fe20003f26270 */
[----:B------:R-:W-:Y:S01]  /*b5c0*/  HMMA.16816.F32 R164, R168, R30, R164 ;  /* 0x0000001ea8a4723c */ /* 0x000fe200000018a4 */
[----:B------:R-:W-:-:S02]  /*b5d0*/  ISETP.GE.AND P0, PT, R27, R2, PT ;  /* 0x000000021b00720c */ /* 0x000fc40003f06270 */
[----:B------:R-:W-:Y:S02]  /*b5e0*/  FSEL R172, R12, -INF , !P1 ;  /* 0xff8000000cac7808 */ /* 0x000fe40004800000 */
[----:B------:R-:W-:Y:S02]  /*b5f0*/  FSEL R181, R173, -INF , !P0 ;  /* 0xff800000adb57808 */ /* 0x000fe40004000000 */
[----:B------:R-:W-:Y:S01]  /*b600*/  I2FP.F32.U32 R12, R17 ;  /* 0x00000011000c7245 */ /* 0x000fe20000201000 */
[----:B------:R-:W-:Y:S01]  /*b610*/  HMMA.16816.F32 R64, R184, R52, R64 ;  /* 0x00000034b840723c */ /* 0x000fe20000001840 */
[----:B------:R-:W-:Y:S02]  /*b620*/  ISETP.GE.AND P5, PT, R27, R0, PT ;  /* 0x000000001b00720c */ /* 0x000fe40003fa6270 */
[----:B------:R-:W-:Y:S01]  /*b630*/  ISETP.GE.AND P0, PT, R29, R3, PT ;  /* 0x000000031d00720c */ /* 0x000fe20003f06270 */
[C---:B------:R-:W-:Y:S01]  /*b640*/  FFMA.FTZ R13, R12.reuse, UR5, R13 ;  /* 0x000000050c0d7c23 */ /* 0x040fe2000801000d */
[----:B------:R-:W-:Y:S01]  /*b650*/  FSEL R248, R175, -INF , !P5 ;  /* 0xff800000aff87808 */ /* 0x000fe20006800000 */
[----:B------:R-:W-:Y:S01]  /*b660*/  FFMA.FTZ R175, R12, UR5, R15 ;  /* 0x000000050caf7c23 */ /* 0x000fe2000801000f */
[----:B------:R-:W-:Y:S01]  /*b670*/  FSEL R173, R14, -INF , !P0 ;  /* 0xff8000000ead7808 */ /* 0x000fe20004000000 */
[----:B-1----:R-:W-:Y:S01]  /*b680*/  HMMA.16816.F32 R4, R44, R20, R4 ;  /* 0x000000142c04723c */ /* 0x002fe20000001804 */
[C---:B------:R-:W-:Y:S01]  /*b690*/  ISETP.GE.AND P5, PT, R29.reuse, R2, PT ;  /* 0x000000021d00720c */ /* 0x040fe20003fa6270 */
[C---:B------:R-:W-:Y:S01]  /*b6a0*/  FFMA.FTZ R198, R12.reuse, UR5, R209 ;  /* 0x000000050cc67c23 */ /* 0x040fe200080100d1 */
[----:B------:R-:W-:Y:S01]  /*b6b0*/  ISETP.GE.AND P1, PT, R29, R0, PT ;  /* 0x000000001d00720c */ /* 0x000fe20003f26270 */
[----:B------:R-:W-:Y:S01]  /*b6c0*/  FFMA.FTZ R182, R12, UR5, R211 ;  /* 0x000000050cb67c23 */ /* 0x000fe200080100d3 */
[----:B------:R-:W-:-:S02]  /*b6d0*/  ISETP.GE.AND P0, PT, R17, R216, PT ;  /* 0x000000d81100720c */ /* 0x000fc40003f06270 */
[----:B------:R-:W-:Y:S01]  /*b6e0*/  FSEL R192, R192, -INF , !P5 ;  /* 0xff800000c0c07808 */ /* 0x000fe20006800000 */
[----:B------:R-:W-:Y:S01]  /*b6f0*/  HMMA.16816.F32 R184, R184, R54, R60 ;  /* 0x00000036b8b8723c */ /* 0x000fe2000000183c */
[----:B------:R-:W-:Y:S02]  /*b700*/  FSEL R180, R180, -INF , !P1 ;  /* 0xff800000b4b47808 */ /* 0x000fe40004800000 */
[----:B------:R-:W-:Y:S01]  /*b710*/  FSEL R174, R13, -INF , !P0 ;  /* 0xff8000000dae7808 */ /* 0x000fe20004000000 */
[C---:B------:R-:W-:Y:S01]  /*b720*/  VIADD R13, R36.reuse, 0xffffff69 ;  /* 0xffffff69240d7836 */ /* 0x040fe20000000000 */
[C---:B------:R-:W-:Y:S02]  /*b730*/  ISETP.GE.AND P5, PT, R17.reuse, R3, PT ;  /* 0x000000031100720c */ /* 0x040fe40003fa6270 */
[C---:B------:R-:W-:Y:S01]  /*b740*/  ISETP.GE.AND P1, PT, R17.reuse, R2, PT ;  /* 0x000000021100720c */ /* 0x040fe20003f26270 */
[----:B------:R-:W-:Y:S01]  /*b750*/  HMMA.16816.F32 R64, R168, R20, R64 ;  /* 0x00000014a840723c */ /* 0x000fe20000001840 */
[----:B------:R-:W-:Y:S01]  /*b760*/  ISETP.GE.AND P0, PT, R17, R0, PT ;  /* 0x000000001100720c */ /* 0x000fe20003f06270 */
[----:B------:R-:W-:Y:S01]  /*b770*/  VIADD R17, R36, 0xffffff68 ;  /* 0xffffff6824117836 */ /* 0x000fe20000000000 */
[----:B------:R-:W-:-:S02]  /*b780*/  FSEL R175, R175, -INF , !P5 ;  /* 0xff800000afaf7808 */ /* 0x000fc40006800000 */
[----:B------:R-:W-:Y:S02]  /*b790*/  FSEL R198, R198, -INF , !P1 ;  /* 0xff800000c6c67808 */ /* 0x000fe40004800000 */
[----:B------:R-:W-:Y:S01]  /*b7a0*/  I2FP.F32.U32 R15, R17 ;  /* 0x00000011000f7245 */ /* 0x000fe20000201000 */
[-C--:B------:R-:W-:Y:S01]  /*b7b0*/  HMMA.16816.F32 R188, R44, R22.reuse, R188 ;  /* 0x000000162cbc723c */ /* 0x080fe200000018bc */
[----:B------:R-:W-:Y:S02]  /*b7c0*/  ISETP.GE.AND P5, PT, R17, R216, PT ;  /* 0x000000d81100720c */ /* 0x000fe40003fa6270 */
[----:B------:R-:W-:Y:S01]  /*b7d0*/  FSEL R182, R182, -INF , !P0 ;  /* 0xff800000b6b67808 */ /* 0x000fe20004000000 */
[C---:B------:R-:W-:Y:S01]  /*b7e0*/  FFMA.FTZ R8, R15.reuse, UR5, R8 ;  /* 0x000000050f087c23 */ /* 0x040fe20008010008 */
[C---:B------:R-:W-:Y:S01]  /*b7f0*/  FFMA.FTZ R10, R15.reuse, UR5, R10 ;  /* 0x000000050f0a7c23 */ /* 0x040fe2000801000a */
[C---:B------:R-:W-:Y:S01]  /*b800*/  FFMA.FTZ R164, R15.reuse, UR5, R164 ;  /* 0x000000050fa47c23 */ /* 0x040fe200080100a4 */
[----:B------:R-:W-:Y:S01]  /*b810*/  FFMA.FTZ R166, R15, UR5, R166 ;  /* 0x000000050fa67c23 */ /* 0x000fe200080100a6 */
[----:B------:R-:W-:Y:S01]  /*b820*/  VIADD R15, R36, 0xffffff70 ;  /* 0xffffff70240f7836 */ /* 0x000fe20000000000 */
[----:B------:R-:W-:Y:S01]  /*b830*/  FSEL R176, R8, -INF , !P5 ;  /* 0xff80000008b07808 */ /* 0x000fe20006800000 */
[----:B------:R-:W-:Y:S01]  /*b840*/  HMMA.16816.F32 R184, R168, R22, R184 ;  /* 0x00000016a8b8723c */ /* 0x000fe200000018b8 */
[----:B------:R-:W-:-:S02]  /*b850*/  I2FP.F32.U32 R8, R13 ;  /* 0x0000000d00087245 */ /* 0x000fc40000201000 */
[C---:B------:R-:W-:Y:S02]  /*b860*/  ISETP.GE.AND P1, PT, R17.reuse, R3, PT ;  /* 0x000000031100720c */ /* 0x040fe40003f26270 */
[----:B------:R-:W-:Y:S01]  /*b870*/  ISETP.GE.AND P0, PT, R17, R2, PT ;  /* 0x000000021100720c */ /* 0x000fe20003f06270 */
[----:B------:R-:W-:Y:S01]  /*b880*/  FFMA.FTZ R179, R8, UR5, R11 ;  /* 0x0000000508b37c23 */ /* 0x000fe2000801000b */
[----:B------:R-:W-:Y:S01]  /*b890*/  FSEL R177, R10, -INF , !P1 ;  /* 0xff8000000ab17808 */ /* 0x000fe20004800000 */
[----:B------:R-:W-:Y:S01]  /*b8a0*/  FFMA.FTZ R9, R8, UR5, R9 ;  /* 0x0000000508097c23 */ /* 0x000fe20008010009 */
[----:B------:R-:W-:Y:S01]  /*b8b0*/  FSEL R200, R164, -INF , !P0 ;  /* 0xff800000a4c87808 */ /* 0x000fe20004000000 */
[C---:B------:R-:W-:Y:S01]  /*b8c0*/  FFMA.FTZ R165, R8.reuse, UR5, R165 ;  /* 0x0000000508a57c23 */ /* 0x040fe200080100a5 */
[----:B------:R-:W-:Y:S01]  /*b8d0*/  I2FP.F32.U32 R11, R15 ;  /* 0x0000000f000b7245 */ /* 0x000fe20000201000 */
[----:B------:R-:W-:Y:S01]  /*b8e0*/  FFMA.FTZ R167, R8, UR5, R167 ;  /* 0x0000000508a77c23 */ /* 0x000fe200080100a7 */
        /* <DEDUP_REMOVED lines=11> */
[----:B------:R-:W-:Y:S01]  /*b9a0*/  ISETP.GE.AND P0, PT, R15, R216, PT ;  /* 0x000000d80f00720c */ /* 0x000fe20003f06270 */
[----:B------:R-:W-:Y:S01]  /*b9b0*/  VIADD R11, R36, 0xffffff78 ;  /* 0xffffff78240b7836 */ /* 0x000fe20000000000 */
[----:B------:R-:W-:-:S02]  /*b9c0*/  ISETP.GE.AND P5, PT, R13, R2, PT ;  /* 0x000000020d00720c */ /* 0x000fc40003fa6270 */
[----:B------:R-:W-:Y:S02]  /*b9d0*/  FSEL R32, R4, -INF , !P0 ;  /* 0xff80000004207808 */ /* 0x000fe40004000000 */
[----:B------:R-:W-:Y:S02]  /*b9e0*/  FSEL R206, R165, -INF , !P5 ;  /* 0xff800000a5ce7808 */ /* 0x000fe40006800000 */
[----:B------:R-:W-:Y:S02]  /*b9f0*/  I2FP.F32.U32 R4, R9 ;  /* 0x0000000900047245 */ /* 0x000fe40000201000 */
[----:B------:R-:W-:Y:S02]  /*ba00*/  ISETP.GE.AND P5, PT, R15, R3, PT ;  /* 0x000000030f00720c */ /* 0x000fe40003fa6270 */
[----:B------:R-:W-:Y:S01]  /*ba10*/  ISETP.GE.AND P1, PT, R13, R0, PT ;  /* 0x000000000d00720c */ /* 0x000fe20003f26270 */
[----:B------:R-:W-:Y:S01]  /*ba20*/  FFMA.FTZ R5, R4, UR5, R5 ;  /* 0x0000000504057c23 */ /* 0x000fe20008010005 */
[----:B------:R-:W-:Y:S01]  /*ba30*/  FSEL R33, R6, -INF , !P5 ;  /* 0xff80000006217808 */ /* 0x000fe20006800000 */
[----:B------:R-:W-:Y:S01]  /*ba40*/  FFMA.FTZ R34, R4, UR5, R7 ;  /* 0x0000000504227c23 */ /* 0x000fe20008010007 */
[----:B------:R-:W-:Y:S01]  /*ba50*/  FSEL R202, R167, -INF , !P1 ;  /* 0xff800000a7ca7808 */ /* 0x000fe20004800000 */
[----:B------:R-:W-:Y:S01]  /*ba60*/  VIADD R7, R36, 0xffffff79 ;  /* 0xffffff7924077836 */ /* 0x000fe20000000000 */
[----:B------:R-:W-:Y:S01]  /*ba70*/  ISETP.GE.AND P5, PT, R9, R216, PT ;  /* 0x000000d80900720c */ /* 0x000fe20003fa6270 */
[C---:B------:R-:W-:Y:S01]  /*ba80*/  FFMA.FTZ R65, R4.reuse, UR5, R65 ;  /* 0x0000000504417c23 */ /* 0x040fe20008010041 */
[C---:B------:R-:W-:Y:S01]  /*ba90*/  ISETP.GE.AND P1, PT, R15.reuse, R2, PT ;  /* 0x000000020f00720c */ /* 0x040fe20003f26270 */
[----:B------:R-:W-:Y:S01]  /*baa0*/  FFMA.FTZ R60, R4, UR5, R67 ;  /* 0x00000005043c7c23 */ /* 0x000fe20008010043 */
[----:B------:R-:W-:-:S02]  /*bab0*/  ISETP.GE.AND P0, PT, R15, R0, PT ;  /* 0x000000000f00720c */ /* 0x000fc40003f06270 */
[----:B------:R-:W-:Y:S02]  /*bac0*/  FSEL R35, R5, -INF , !P5 ;  /* 0xff80000005237808 */ /* 0x000fe40006800000 */
        /* <DEDUP_REMOVED lines=9> */
[----:B------:R-:W-:Y:S01]  /*bb60*/  FFMA.FTZ R41, R5, UR5, R190 ;  /* 0x0000000505297c23 */ /* 0x000fe200080100be */
[----:B------:R-:W-:Y:S01]  /*bb70*/  FSEL R170, R65, -INF , !P0 ;  /* 0xff80000041aa7808 */ /* 0x000fe20004000000 */
[C---:B------:R-:W-:Y:S01]  /*bb80*/  FFMA.FTZ R46, R4.reuse, UR5, R191 ;  /* 0x00000005042e7c23 */ /* 0x040fe200080100bf */
[----:B------:R-:W-:Y:S01]  /*bb90*/  ISETP.GE.AND P5, PT, R9, R0, PT ;  /* 0x000000000900720c */ /* 0x000fe20003fa6270 */
[----:B------:R-:W-:Y:S01]  /*bba0*/  FFMA.FTZ R164, R5, UR5, R184 ;  /* 0x0000000505a47c23 */ /* 0x000fe200080100b8 */
[-C--:B------:R-:W-:Y:S01]  /*bbb0*/  ISETP.GE.AND P1, PT, R11, R216.reuse, PT ;  /* 0x000000d80b00720c */ /* 0x080fe20003f26270 */
[----:B------:R-:W-:Y:S01]  /*bbc0*/  FFMA.FTZ R64, R4, UR5, R185 ;  /* 0x0000000504407c23 */ /* 0x000fe200080100b9 */
[----:B------:R-:W-:Y:S01]  /*bbd0*/  ISETP.GE.AND P0, PT, R7, R216, PT ;  /* 0x000000d80700720c */ /* 0x000fe20003f06270 */
[----:B------:R-:W-:Y:S01]  /*bbe0*/  FFMA.FTZ R59, R5, UR5, R186 ;  /* 0x00000005053b7c23 */ /* 0x000fe200080100ba */
[----:B------:R-:W-:Y:S01]  /*bbf0*/  FSEL R60, R60, -INF , !P5 ;  /* 0xff8000003c3c7808 */ /* 0x000fe20006800000 */
[----:B------:R-:W-:Y:S01]  /*bc00*/  FFMA.FTZ R58, R4, UR5, R187 ;  /* 0x00000005043a7c23 */ /* 0x000fe200080100bb */
[----:B------:R-:W-:-:S02]  /*bc10*/  FSEL R37, R37, -INF , !P1 ;  /* 0xff80000025257808 */ /* 0x000fc40004800000 */
[----:B------:R-:W-:Y:S02]  /*bc20*/  FSEL R42, R42, -INF , !P0 ;  /* 0xff8000002a2a7808 */ /* 0x000fe40004000000 */
[-C--:B------:R-:W-:Y:S02]  /*bc30*/  ISETP.GE.AND P5, PT, R11, R3.reuse, PT ;  /* 0x000000030b00720c */ /* 0x080fe40003fa6270 */
[----:B------:R-:W-:Y:S02]  /*bc40*/  ISETP.GE.AND P1, PT, R7, R3, PT ;  /* 0x000000030700720c */ /* 0x000fe40003f26270 */
[----:B------:R-:W-:Y:S02]  /*bc50*/  ISETP.GE.AND P0, PT, R11, R2, PT ;  /* 0x000000020b00720c */ /* 0x000fe40003f06270 */
[----:B------:R-:W-:Y:S02]  /*bc60*/  FSEL R41, R41, -INF , !P5 ;  /* 0xff80000029297808 */ /* 0x000fe40006800000 */
[----:B------:R-:W-:-:S02]  /*bc70*/  FSEL R46, R46, -INF , !P1 ;  /* 0xff8000002e2e7808 */ /* 0x000fc40004800000 */
[----:B------:R-:W-:Y:S02]  /*bc80*/  FSEL R164, R164, -INF , !P0 ;  /* 0xff800000a4a47808 */ /* 0x000fe40004000000 */
[----:B------:R-:W-:Y:S02]  /*bc90*/  ISETP.GE.AND P5, PT, R7, R2, PT ;  /* 0x000000020700720c */ /* 0x000fe40003fa6270 */
[-C--:B------:R-:W-:Y:S02]  /*bca0*/  ISETP.GE.AND P1, PT, R11, R0.reuse, PT ;  /* 0x000000000b00720c */ /* 0x080fe40003f26270 */
[----:B------:R-:W-:Y:S02]  /*bcb0*/  ISETP.GE.AND P0, PT, R7, R0, PT ;  /* 0x000000000700720c */ /* 0x000fe40003f06270 */
[----:B------:R-:W-:Y:S02]  /*bcc0*/  FSEL R64, R64, -INF , !P5 ;  /* 0xff80000040407808 */ /* 0x000fe40006800000 */
[----:B------:R-:W-:-:S02]  /*bcd0*/  FSEL R59, R59, -INF , !P1 ;  /* 0xff8000003b3b7808 */ /* 0x000fc40004800000 */
[----:B------:R-:W-:Y:S01]  /*bce0*/  FSEL R58, R58, -INF , !P0 ;  /* 0xff8000003a3a7808 */ /* 0x000fe20004000000 */
[----:B------:R-:W-:Y:S06]  /*bcf0*/  BRA.U !UP0, `(.L_x_186) ;  /* 0x0000000108fc7547 */ /* 0x000fec000b800000 */
[----:B------:R-:W-:Y:S01]  /*bd00*/  UIADD3 UR8, UPT, UPT, UR20, -0x4, URZ ;  /* 0xfffffffc14087890 */ /* 0x000fe2000fffe0ff */
[----:B------:R-:W-:Y:S03]  /*bd10*/  BSSY.RECONVERGENT B0, `(.L_x_187) ;  /* 0x000003c000007945 */ /* 0x000fe60003800200 */
[----:B------:R-:W-:-:S04]  /*bd20*/  UIMAD.WIDE.U32 UR14, UR8, UR10, URZ ;  /* 0x0000000a080e72a5 */ /* 0x000fc8000f8e00ff */
[----:B------:R-:W-:Y:S02]  /*bd30*/  UIMAD UR8, UR8, UR11, UR15 ;  /* 0x0000000b080872a4 */ /* 0x000fe4000f8e020f */
[----:B------:R-:W-:Y:S02]  /*bd40*/  USHF.L.U32 UR4, UR14, 0x6, URZ ;  /* 0x000000060e047899 */ /* 0x000fe400080006ff */
[----:B------:R-:W-:Y:S02]  /*bd50*/  USHF.L.U64.HI UR8, UR14, 0x6, UR8 ;  /* 0x000000060e087899 */ /* 0x000fe40008010208 */
[----:B------:R-:W-:Y:S01]  /*bd60*/  ULEA UR9, UP0, UR10, UR4, 0x5 ;  /* 0x000000040a097291 */ /* 0x000fe2000f8028ff */
[----:B------:R-:W1:Y:S01]  /*bd70*/  LDCU.64 UR14, c[0x0][0x358] ;  /* 0x00006b00ff0e77ac */ /* 0x000e620008000a00 */
        /* <DEDUP_REMOVED lines=21> */
[----:B-1----:R1:W-:Y:S01]  /*bed0*/  @!P4 LDGSTS.E.BYPASS.LTC128B.128 [R230+0x6000], desc[UR14][R12.64] ;  /* 0x060000000ce6cfae */ /* 0x0023e2000b981a0e */
        /* <DEDUP_REMOVED lines=30> */
.L_x_188:
[----:B------:R3:W-:Y:S02]  /*c0c0*/  STS.128 [R230+0x8800], RZ ;  /* 0x008800ffe6007388 */ /* 0x0007e40000000c00 */
.L_x_189:
[----:B------:R-:W-:Y:S05]  /*c0d0*/  BSYNC.RECONVERGENT B0 ;  /* 0x0000000000007941 */ /* 0x000fea0003800200 */
.L_x_187:
[----:B------:R-:W0:Y:S02]  /*c0e0*/  LDGDEPBAR ;  /* 0x00000000000079af */ /* 0x000e240000000000 */
.L_x_186:
[----:B------:R-:W-:Y:S01]  /*c0f0*/  FMNMX3.FTZ R3, R213, R40, R43, !PT ;  /* 0x00000028d5037276 */ /* 0x000fe2000781002b */
[----:B------:R-:W-:Y:S01]  /*c100*/  LDSM.16.MT88.4 R16, [R218+0xa000] ;  /* 0x00a00000da10783b */ /* 0x000fe20000004200 */
[----:B------:R-:W-:Y:S01]  /*c110*/  FMNMX3.FTZ R0, R212, R38, R24, !PT ;  /* 0x00000026d4007276 */ /* 0x000fe20007810018 */
[----:B------:R-:W-:Y:S01]  /*c120*/  UIADD3 UR12, UPT, UPT, UR20, -0x4, URZ ;  /* 0xfffffffc140c7890 */ /* 0x000fe2000fffe0ff */
        /* <DEDUP_REMOVED lines=14> */
[----:B------:R-:W-:Y:S01]  /*c210*/  FMNMX3.FTZ R7, R7, R194, R202, !PT ;  /* 0x000000c207077276 */ /* 0x000fe200078100ca */
[----:B------:R-:W4:Y:S01]  /*c220*/  SHFL.BFLY PT, R5, R4, 0x2, 0x1f ;  /* 0x0c401f0004057f89 */ /* 0x000f2200000e0000 */
        /* <DEDUP_REMOVED lines=9> */
[----:B------:R-:W-:Y:S01]  /*c2c0*/  FMNMX3.FTZ R0, R0, R173, R175, !PT ;  /* 0x000000ad00007276 */ /* 0x000fe200078100af */
[----:B------:R-:W5:Y:S01]  /*c2d0*/  SHFL.BFLY PT, R2, R7, 0x2, 0x1f ;  /* 0x0c401f0007027f89 */ /* 0x000f6200000e0000 */
[----:B------:R-:W-:Y:S02]  /*c2e0*/  FMNMX3.FTZ R3, R3, R32, R35, !PT ;  /* 0x0000002003037276 */ /* 0x000fe40007810023 */
[----:B------:R-:W-:Y:S02]  /*c2f0*/  FMNMX3.FTZ R0, R0, R177, R179, !PT ;  /* 0x000000b100007276 */ /* 0x000fe400078100b3 */
[----:B------:R-:W-:-:S02]  /*c300*/  FMNMX3.FTZ R3, R3, R37, R42, !PT ;  /* 0x0000002503037276 */ /* 0x000fc4000781002a */
[----:B----4-:R-:W-:Y:S02]  /*c310*/  FMNMX.FTZ R5, R4, R5, !PT ;  /* 0x0000000504057209 */ /* 0x010fe40007810000 */
[----:B------:R-:W-:Y:S01]  /*c320*/  FMNMX3.FTZ R0, R0, R33, R34, !PT ;  /* 0x0000002100007276 */ /* 0x000fe20007810022 */
[----:B------:R-:W4:Y:S01]  /*c330*/  SHFL.BFLY PT, R168, R3, 0x2, 0x1f ;  /* 0x0c401f0003a87f89 */ /* 0x000f2200000e0000 */
[----:B------:R-:W-:Y:S02]  /*c340*/  IADD3 R49, PT, PT, R218, 0x9020, RZ ;  /* 0x00009020da317810 */ /* 0x000fe40007ffe0ff */
[----:B------:R-:W-:Y:S01]  /*c350*/  FMNMX3.FTZ R0, R0, R41, R46, !PT ;  /* 0x0000002900007276 */ /* 0x000fe2000781002e */
[----:B------:R-:W1:Y:S04]  /*c360*/  SHFL.BFLY PT, R166, R5, 0x1, 0x1f ;  /* 0x0c201f0005a67f89 */ /* 0x000e6800000e0000 */
[----:B------:R-:W2:Y:S01]  /*c370*/  SHFL.BFLY PT, R167, R0, 0x2, 0x1f ;  /* 0x0c401f0000a77f89 */ /* 0x000ea200000e0000 */
[----:B-----5:R-:W-:-:S05]  /*c380*/  FMNMX.FTZ R2, R7, R2, !PT ;  /* 0x0000000207027209 */ /* 0x020fca0007810000 */
[----:B------:R-:W5:Y:S01]  /*c390*/  SHFL.BFLY PT, R165, R2, 0x1, 0x1f ;  /* 0x0c201f0002a57f89 */ /* 0x000f6200000e0000 */
[----:B----4-:R-:W-:Y:S02]  /*c3a0*/  FMNMX.FTZ R168, R3, R168, !PT ;  /* 0x000000a803a87209 */ /* 0x010fe40007810000 */
[----:B-1----:R-:W-:-:S03]  /*c3b0*/  FMNMX.FTZ R166, R5, R166, !PT ;  /* 0x000000a605a67209 */ /* 0x002fc60007810000 */
[----:B------:R-:W1:Y:S01]  /*c3c0*/  SHFL.BFLY PT, R5, R168, 0x1, 0x1f ;  /* 0x0c201f00a8057f89 */ /* 0x000e6200000e0000 */
[----:B--2---:R-:W-:Y:S01]  /*c3d0*/  FMNMX.FTZ R167, R0, R167, !PT ;  /* 0x000000a700a77209 */ /* 0x004fe20007810000 */
[C---:B------:R-:W-:Y:S01]  /*c3e0*/  FMUL.FTZ R65, R166.reuse, UR13 ;  /* 0x0000000da6417c20 */ /* 0x040fe20008410000 */
[----:B------:R-:W-:-:S03]  /*c3f0*/  FSETP.NEU.FTZ.AND P1, PT, R166, -INF , PT ;  /* 0xff800000a600780b */ /* 0x000fc60003f3d000 */
[----:B------:R-:W2:Y:S01]  /*c400*/  SHFL.BFLY PT, R4, R167, 0x1, 0x1f ;  /* 0x0c201f00a7047f89 */ /* 0x000ea200000e0000 */
[----:B------:R-:W-:Y:S02]  /*c410*/  FSEL R65, R65, RZ, P1 ;  /* 0x000000ff41417208 */ /* 0x000fe40000800000 */
[----:B------:R-:W-:Y:S02]  /*c420*/  FSEL R6, R166, RZ, P1 ;  /* 0x000000ffa6067208 */ /* 0x000fe40000800000 */
[----:B-----5:R-:W-:Y:S01]  /*c430*/  FMNMX.FTZ R165, R2, R165, !PT ;  /* 0x000000a502a57209 */ /* 0x020fe20007810000 */
[--C-:B------:R-:W-:Y:S02]  /*c440*/  FFMA.FTZ R7, R25, UR13, -R65.reuse ;  /* 0x0000000d19077c23 */ /* 0x100fe40008010841 */
[----:B------:R-:W-:Y:S01]  /*c450*/  FADD.FTZ R6, R213, -R6 ;  /* 0x80000006d5067221 */ /* 0x000fe20000010000 */
[--C-:B------:R-:W-:Y:S01]  /*c460*/  FFMA.FTZ R36, R40, UR13, -R65.reuse ;  /* 0x0000000d28247c23 */ /* 0x100fe20008010841 */
[C---:B------:R-:W-:Y:S01]  /*c470*/  FSETP.NEU.FTZ.AND P0, PT, R165.reuse, -INF , PT ;  /* 0xff800000a500780b */ /* 0x040fe20003f1d000 */
[C---:B------:R-:W-:Y:S01]  /*c480*/  FMUL.FTZ R61, R165.reuse, UR13 ;  /* 0x0000000da53d7c20 */ /* 0x040fe20008410000 */
[----:B------:R4:W-:Y:S01]  /*c490*/  MUFU.EX2 R0, R7 ;  /* 0x0000000700007308 */ /* 0x0009e20000000800 */
[----:B------:R-:W-:Y:S01]  /*c4a0*/  FMUL.FTZ R6, R6, UR13 ;  /* 0x0000000d06067c20 */ /* 0x000fe20008410000 */
[----:B------:R-:W-:Y:S01]  /*c4b0*/  FSEL R9, R165, RZ, P0 ;  /* 0x000000ffa5097208 */ /* 0x000fe20000000000 */
[----:B------:R-:W-:Y:S01]  /*c4c0*/  FFMA.FTZ R3, R26, UR13, -R65 ;  /* 0x0000000d1a037c23 */ /* 0x000fe20008010841 */
[----:B------:R-:W-:Y:S01]  /*c4d0*/  FSEL R61, R61, RZ, P0 ;  /* 0x000000ff3d3d7208 */ /* 0x000fe20000000000 */
[----:B------:R-:W5:Y:S01]  /*c4e0*/  MUFU.EX2 R45, R6 ;  /* 0x00000006002d7308 */ /* 0x000f620000000800 */
[----:B-1----:R-:W-:Y:S01]  /*c4f0*/  FMNMX.FTZ R168, R168, R5, !PT ;  /* 0x00000005a8a87209 */ /* 0x002fe20007810000 */
[----:B------:R-:W-:Y:S01]  /*c500*/  FADD.FTZ R9, R212, -R9 ;  /* 0x80000009d4097221 */ /* 0x000fe20000010000 */
[----:B------:R-:W-:Y:S01]  /*c510*/  FFMA.FTZ R2, R43, UR13, -R65 ;  /* 0x0000000d2b027c23 */ /* 0x000fe20008010841 */
[--C-:B------:R-:W-:Y:S01]  /*c520*/  FFMA.FTZ R8, R24, UR13, -R61.reuse ;  /* 0x0000000d18087c23 */ /* 0x100fe2000801083d */
[C---:B------:R-:W-:Y:S01]  /*c530*/  FSETP.NEU.FTZ.AND P1, PT, R168.reuse, -INF , PT ;  /* 0xff800000a800780b */ /* 0x040fe20003f3d000 */
[----:B------:R-:W-:Y:S01]  /*c540*/  FMUL.FTZ R47, R168, UR13 ;  /* 0x0000000da82f7c20 */ /* 0x000fe20008410000 */
[----:B--2---:R-:W-:Y:S01]  /*c550*/  FMNMX.FTZ R167, R167, R4, !PT ;  /* 0x00000004a7a77209 */ /* 0x004fe20007810000 */
[--C-:B------:R-:W-:Y:S01]  /*c560*/  FFMA.FTZ R40, R38, UR13, -R61.reuse ;  /* 0x0000000d26287c23 */ /* 0x100fe2000801083d */
[----:B----4-:R-:W-:Y:S01]  /*c570*/  IADD3 R7, PT, PT, R218, 0x9000, RZ ;  /* 0x00009000da077810 */ /* 0x010fe20007ffe0ff */
[----:B------:R-:W-:Y:S01]  /*c580*/  FFMA.FTZ R38, R39, UR13, -R61 ;  /* 0x0000000d27267c23 */ /* 0x000fe2000801083d */
[----:B------:R-:W-:Y:S01]  /*c590*/  FSEL R47, R47, RZ, P1 ;  /* 0x000000ff2f2f7208 */ /* 0x000fe20000800000 */
[----:B------:R1:W-:Y:S01]  /*c5a0*/  MUFU.EX2 R39, R8 ;  /* 0x0000000800277308 */ /* 0x0003e20000000800 */
[----:B------:R-:W-:Y:S01]  /*c5b0*/  @P6 IADD3 R49, PT, PT, R7, -0x20, RZ ;  /* 0xffffffe007316810 */ /* 0x000fe20007ffe0ff */
[----:B------:R-:W-:Y:S01]  /*c5c0*/  FMUL.FTZ R44, R9, UR13 ;  /* 0x0000000d092c7c20 */ /* 0x000fe20008410000 */
[----:B------:R-:W2:Y:S01]  /*c5d0*/  LDSM.16.MT88.4 R24, [R218+0x9000] ;  /* 0x00900000da18783b */ /* 0x000ea20000004200 */
[--C-:B------:R-:W-:Y:S01]  /*c5e0*/  FFMA.FTZ R5, R50, UR13, -R47.reuse ;  /* 0x0000000d32057c23 */ /* 0x100fe2000801082f */
[--C-:B------:R-:W-:Y:S01]  /*c5f0*/  FFMA.FTZ R4, R48, UR13, -R47.reuse ;  /* 0x0000000d30047c23 */ /* 0x100fe2000801082f */
[----:B------:R-:W-:Y:S01]  /*c600*/  FFMA.FTZ R50, R51, UR13, -R47 ;  /* 0x0000000d33327c23 */ /* 0x000fe2000801082f */
[----:B------:R-:W4:Y:S01]  /*c610*/  LDSM.16.MT88.4 R20, [R49] ;  /* 0x000000003114783b */ /* 0x000f220000004200 */
[----:B------:R-:W-:Y:S01]  /*c620*/  MUFU.EX2 R48, R5 ;  /* 0x0000000500307308 */ /* 0x000fe20000000800 */
[C---:B------:R-:W-:Y:S01]  /*c630*/  FSETP.NEU.FTZ.AND P0, PT, R167.reuse, -INF , PT ;  /* 0xff800000a700780b */ /* 0x040fe20003f1d000 */
[----:B------:R-:W-:Y:S01]  /*c640*/  FMUL.FTZ R52, R167, UR13 ;  /* 0x0000000da7347c20 */ /* 0x000fe20008410000 */
[----:B------:R-:W3:Y:S01]  /*c650*/  LDSM.16.MT88.4 R12, [R49+0x1000] ;  /* 0x00100000310c783b */ /* 0x000ee20000004200 */
[----:B------:R5:W-:Y:S01]  /*c660*/  MUFU.EX2 R51, R4 ;  /* 0x0000000400337308 */ /* 0x000be20000000800 */
[----:B------:R-:W-:Y:S01]  /*c670*/  FSEL R62, R168, RZ, P1 ;  /* 0x000000ffa83e7208 */ /* 0x000fe20000800000 */
[----:B------:R-:W-:Y:S01]  /*c680*/  FFMA.FTZ R43, R205, UR13, -R61 ;  /* 0x0000000dcd2b7c23 */ /* 0x000fe2000801083d */
[----:B-1----:R-:W1:Y:S01]  /*c690*/  LDSM.16.MT88.4 R8, [R218+0xb000] ;  /* 0x00b00000da08783b */ /* 0x002e620000004200 */
[----:B------:R-:W-:Y:S01]  /*c6a0*/  FSEL R67, R167, RZ, P0 ;  /* 0x000000ffa7437208 */ /* 0x000fe20000000000 */
[----:B------:R-:W-:Y:S01]  /*c6b0*/  MUFU.EX2 R36, R36 ;  /* 0x0000002400247308 */ /* 0x000fe20000000800 */
[----:B------:R-:W-:Y:S01]  /*c6c0*/  FSEL R52, R52, RZ, P0 ;  /* 0x000000ff34347208 */ /* 0x000fe20000000000 */
[----:B------:R-:W-:Y:S01]  /*c6d0*/  FADD.FTZ R62, R215, -R62 ;  /* 0x8000003ed73e7221 */ /* 0x000fe20000010000 */
[----:B------:R-:W-:Y:S01]  /*c6e0*/  FFMA.FTZ R53, R56, UR13, -R47 ;  /* 0x0000000d38357c23 */ /* 0x000fe2000801082f */
[----:B------:R-:W-:Y:S01]  /*c6f0*/  FADD.FTZ R67, R214, -R67 ;  /* 0x80000043d6437221 */ /* 0x000fe20000010000 */
[----:B------:R-:W2:Y:S01]  /*c700*/  MUFU.EX2 R2, R2 ;  /* 0x0000000200027308 */ /* 0x000ea20000000800 */
[--C-:B------:R-:W-:Y:S01]  /*c710*/  FFMA.FTZ R55, R57, UR13, -R52.reuse ;  /* 0x0000000d39377c23 */ /* 0x100fe20008010834 */
[--C-:B------:R-:W-:Y:S01]  /*c720*/  FFMA.FTZ R56, R201, UR13, -R52.reuse ;  /* 0x0000000dc9387c23 */ /* 0x100fe20008010834 */
[--C-:B------:R-:W-:Y:S01]  /*c730*/  FFMA.FTZ R57, R203, UR13, -R52.reuse ;  /* 0x0000000dcb397c23 */ /* 0x100fe20008010834 */
[----:B-----5:R-:W5:Y:S01]  /*c740*/  LDSM.16.MT88.4 R4, [R49+0x2000] ;  /* 0x002000003104783b */ /* 0x020f620000004200 */
[----:B------:R-:W2:Y:S01]  /*c750*/  MUFU.EX2 R3, R3 ;  /* 0x0000000300037308 */ /* 0x000ea20000000800 */
[----:B------:R-:W-:Y:S01]  /*c760*/  FMUL.FTZ R66, R62, UR13 ;  /* 0x0000000d3e427c20 */ /* 0x000fe20008410000 */
[----:B------:R-:W-:Y:S01]  /*c770*/  FMUL.FTZ R67, R67, UR13 ;  /* 0x0000000d43437c20 */ /* 0x000fe20008410000 */
[--C-:B------:R-:W-:Y:S01]  /*c780*/  FFMA.FTZ R183, R183, UR13, -R52.reuse ;  /* 0x0000000db7b77c23 */ /* 0x100fe20008010834 */
[----:B------:R-:W4:Y:S01]  /*c790*/  MUFU.EX2 R40, R40 ;  /* 0x0000002800287308 */ /* 0x000f220000000800 */
[-C--:B------:R-:W-:Y:S01]  /*c7a0*/  FMUL.FTZ R156, R156, R45.reuse ;  /* 0x0000002d9c9c7220 */ /* 0x080fe20000410000 */
[-C--:B------:R-:W-:Y:S01]  /*c7b0*/  FMUL.FTZ R157, R157, R45.reuse ;  /* 0x0000002d9d9d7220 */ /* 0x080fe20000410000 */
[-C--:B------:R-:W-:Y:S01]  /*c7c0*/  FMUL.FTZ R152, R152, R45.reuse ;  /* 0x0000002d98987220 */ /* 0x080fe20000410000 */
[----:B------:R-:W-:Y:S01]  /*c7d0*/  MUFU.EX2 R38, R38 ;  /* 0x0000002600267308 */ /* 0x000fe20000000800 */
[----:B--2---:R-:W-:Y:S01]  /*c7e0*/  F2FP.F16.F32.PACK_AB R28, R2, R36 ;  /* 0x00000024021c723e */ /* 0x004fe200000000ff */
[-C--:B------:R-:W-:Y:S01]  /*c7f0*/  FMUL.FTZ R153, R153, R45.reuse ;  /* 0x0000002d99997220 */ /* 0x080fe20000410000 */
[-C--:B------:R-:W-:Y:S01]  /*c800*/  FMUL.FTZ R72, R72, R45.reuse ;  /* 0x0000002d48487220 */ /* 0x080fe20000410000 */
[----:B------:R-:W2:Y:S01]  /*c810*/  MUFU.EX2 R43, R43 ;  /* 0x0000002b002b7308 */ /* 0x000ea20000000800 */
[----:B------:R-:W-:Y:S01]  /*c820*/  FMUL.FTZ R73, R73, R45 ;  /* 0x0000002d49497220 */ /* 0x000fe20000410000 */
[----:B------:R-:W-:Y:S01]  /*c830*/  F2FP.F16.F32.PACK_AB R30, R0, R3 ;  /* 0x00000003001e723e */ /* 0x000fe200000000ff */
[-C--:B------:R-:W-:Y:S01]  /*c840*/  FMUL.FTZ R76, R76, R45.reuse ;  /* 0x0000002d4c4c7220 */ /* 0x080fe20000410000 */
[----:B------:R-:W3:Y:S01]  /*c850*/  MUFU.EX2 R44, R44 ;  /* 0x0000002c002c7308 */ /* 0x000ee20000000800 */
[-C--:B------:R-:W-:Y:S01]  /*c860*/  FMUL.FTZ R77, R77, R45.reuse ;  /* 0x0000002d4d4d7220 */ /* 0x080fe20000410000 */
[----:B----4-:R-:W-:Y:S01]  /*c870*/  F2FP.F16.F32.PACK_AB R29, R39, R40 ;  /* 0x00000028271d723e */ /* 0x010fe200000000ff */
[-C--:B------:R-:W-:Y:S01]  /*c880*/  FMUL.FTZ R88, R88, R45.reuse ;  /* 0x0000002d58587220 */ /* 0x080fe20000410000 */
[----:B------:R-:W-:Y:S01]  /*c890*/  MUFU.EX2 R50, R50 ;  /* 0x0000003200327308 */ /* 0x000fe20000000800 */
[-C--:B------:R-:W-:Y:S01]  /*c8a0*/  FMUL.FTZ R89, R89, R45.reuse ;  /* 0x0000002d59597220 */ /* 0x080fe20000410000 */
[-C--:B------:R-:W-:Y:S01]  /*c8b0*/  FMUL.FTZ R92, R92, R45.reuse ;  /* 0x0000002d5c5c7220 */ /* 0x080fe20000410000 */
[-C--:B------:R-:W-:Y:S01]  /*c8c0*/  FMUL.FTZ R93, R93, R45.reuse ;  /* 0x0000002d5d5d7220 */ /* 0x080fe20000410000 */
[----:B------:R-:W-:Y:S01]  /*c8d0*/  MUFU.EX2 R53, R53 ;  /* 0x0000003500357308 */ /* 0x000fe20000000800 */
[-C--:B------:R-:W-:Y:S01]  /*c8e0*/  FMUL.FTZ R104, R104, R45.reuse ;  /* 0x0000002d68687220 */ /* 0x080fe20000410000 */
[----:B--2---:R-:W-:Y:S01]  /*c8f0*/  F2FP.F16.F32.PACK_AB R31, R43, R38 ;  /* 0x000000262b1f723e */ /* 0x004fe200000000ff */
[-C--:B------:R-:W-:Y:S01]  /*c900*/  FMUL.FTZ R105, R105, R45.reuse ;  /* 0x0000002d69697220 */ /* 0x080fe20000410000 */
[----:B------:R-:W-:Y:S01]  /*c910*/  MUFU.EX2 R55, R55 ;  /* 0x0000003700377308 */ /* 0x000fe20000000800 */
[-C--:B------:R-:W-:Y:S01]  /*c920*/  FMUL.FTZ R108, R108, R45.reuse ;  /* 0x0000002d6c6c7220 */ /* 0x080fe20000410000 */
[-C--:B---3--:R-:W-:Y:S01]  /*c930*/  FMUL.FTZ R158, R158, R44.reuse ;  /* 0x0000002c9e9e7220 */ /* 0x088fe20000410000 */
        /* <DEDUP_REMOVED lines=113> */
[--C-:B------:R-:W-:Y:S01]  /*d050*/  FFMA.FTZ R210, R199, UR13, -R52.reuse ;  /* 0x0000000dc7d27c23 */ /* 0x100fe20008010834 */
[----:B------:R-:W-:Y:S01]  /*d060*/  MUFU.EX2 R171, R171 ;  /* 0x000000ab00ab7308 */ /* 0x000fe20000000800 */
[--C-:B------:R-:W-:Y:S01]  /*d070*/  FFMA.FTZ R192, R192, UR13, -R65.reuse ;  /* 0x0000000dc0c07c23 */ /* 0x100fe20008010841 */
[--C-:B------:R-:W-:Y:S01]  /*d080*/  FFMA.FTZ R193, R198, UR13, -R65.reuse ;  /* 0x0000000dc6c17c23 */ /* 0x100fe20008010841 */
[C---:B-----5:R-:W-:Y:S01]  /*d090*/  HMMA.16816.F32 R132, R28.reuse, R4, R132 ;  /* 0x000000041c84723c */ /* 0x060fe20000001884 */
[----:B------:R-:W-:Y:S01]  /*d0a0*/  MUFU.EX2 R188, R188 ;  /* 0x000000bc00bc7308 */ /* 0x000fe20000000800 */
[----:B------:R-:W-:Y:S01]  /*d0b0*/  FFMA.FTZ R195, R200, UR13, -R65 ;  /* 0x0000000dc8c37c23 */ /* 0x000fe20008010841 */
[--C-:B------:R-:W-:Y:S01]  /*d0c0*/  FFMA.FTZ R197, R182, UR13, -R61.reuse ;  /* 0x0000000db6c57c23 */ /* 0x100fe2000801083d */
[--C-:B------:R-:W-:Y:S01]  /*d0d0*/  FFMA.FTZ R194, R194, UR13, -R61.reuse ;  /* 0x0000000dc2c27c23 */ /* 0x100fe2000801083d */
[----:B------:R-:W2:Y:S01]  /*d0e0*/  MUFU.EX2 R183, R183 ;  /* 0x000000b700b77308 */ /* 0x000ea20000000800 */
[----:B------:R-:W-:Y:S01]  /*d0f0*/  FFMA.FTZ R199, R202, UR13, -R61 ;  /* 0x0000000dcac77c23 */ /* 0x000fe2000801083d */
[----:B------:R-:W-:Y:S01]  /*d100*/  FFMA.FTZ R206, R206, UR13, -R65 ;  /* 0x0000000dcece7c23 */ /* 0x000fe20008010841 */
[----:B------:R-:W-:Y:S01]  /*d110*/  HMMA.16816.F32 R140, R28, R6, R140 ;  /* 0x000000061c8c723c */ /* 0x000fe2000000188c */
[----:B------:R-:W-:Y:S01]  /*d120*/  F2FP.F16.F32.PACK_AB R28, R51, R48 ;  /* 0x00000030331c723e */ /* 0x000fe200000000ff */
[----:B------:R-:W-:Y:S01]  /*d130*/  MUFU.EX2 R181, R181 ;  /* 0x000000b500b57308 */ /* 0x000fe20000000800 */
[----:B------:R-:W-:Y:S01]  /*d140*/  F2FP.F16.F32.PACK_AB R29, R56, R55 ;  /* 0x00000037381d723e */ /* 0x000fe200000000ff */
[----:B------:R-:W-:Y:S01]  /*d150*/  FFMA.FTZ R198, R180, UR13, -R61 ;  /* 0x0000000db4c67c23 */ /* 0x000fe2000801083d */
[----:B------:R-:W-:Y:S01]  /*d160*/  F2FP.F16.F32.PACK_AB R30, R53, R50 ;  /* 0x00000032351e723e */ /* 0x000fe200000000ff */
[----:B------:R-:W3:Y:S01]  /*d170*/  MUFU.EX2 R190, R190 ;  /* 0x000000be00be7308 */ /* 0x000ee20000000800 */
[----:B------:R-:W-:Y:S01]  /*d180*/  F2FP.F16.F32.PACK_AB R31, R62, R57 ;  /* 0x000000393e1f723e */ /* 0x000fe200000000ff */
[--C-:B------:R-:W-:Y:S01]  /*d190*/  FFMA.FTZ R201, R174, UR13, -R47.reuse ;  /* 0x0000000daec97c23 */ /* 0x100fe2000801082f */
[--C-:B------:R-:W-:Y:S01]  /*d1a0*/  FFMA.FTZ R174, R176, UR13, -R47.reuse ;  /* 0x0000000db0ae7c23 */ /* 0x100fe2000801082f */
[----:B------:R-:W-:Y:S01]  /*d1b0*/  MUFU.EX2 R185, R185 ;  /* 0x000000b900b97308 */ /* 0x000fe20000000800 */
[--C-:B------:R-:W-:Y:S01]  /*d1c0*/  FFMA.FTZ R200, R178, UR13, -R47.reuse ;  /* 0x0000000db2c87c23 */ /* 0x100fe2000801082f */
[----:B------:R-:W-:Y:S01]  /*d1d0*/  FFMA.FTZ R172, R172, UR13, -R47 ;  /* 0x0000000dacac7c23 */ /* 0x000fe2000801082f */
[--C-:B------:R-:W-:Y:S01]  /*d1e0*/  FFMA.FTZ R176, R175, UR13, -R52.reuse ;  /* 0x0000000dafb07c23 */ /* 0x100fe20008010834 */
[C---:B------:R-:W-:Y:S01]  /*d1f0*/  HMMA.16816.F32 R160, R28.reuse, R24, R160 ;  /* 0x000000181ca0723c */ /* 0x040fe200000018a0 */
[----:B------:R-:W4:Y:S01]  /*d200*/  MUFU.EX2 R196, R196 ;  /* 0x000000c400c47308 */ /* 0x000f220000000800 */
[--C-:B------:R-:W-:Y:S01]  /*d210*/  FFMA.FTZ R177, R177, UR13, -R52.reuse ;  /* 0x0000000db1b17c23 */ /* 0x100fe20008010834 */
[----:B------:R-:W-:Y:S01]  /*d220*/  FFMA.FTZ R178, R179, UR13, -R52 ;  /* 0x0000000db3b27c23 */ /* 0x000fe20008010834 */
[--C-:B------:R-:W-:Y:S01]  /*d230*/  FFMA.FTZ R63, R63, UR13, -R65.reuse ;  /* 0x0000000d3f3f7c23 */ /* 0x100fe20008010841 */
[----:B------:R-:W-:Y:S01]  /*d240*/  MUFU.EX2 R187, R187 ;  /* 0x000000bb00bb7308 */ /* 0x000fe20000000800 */
[----:B------:R-:W-:Y:S01]  /*d250*/  FFMA.FTZ R170, R170, UR13, -R65 ;  /* 0x0000000daaaa7c23 */ /* 0x000fe20008010841 */
[--C-:B------:R-:W-:Y:S01]  /*d260*/  FFMA.FTZ R54, R54, UR13, -R61.reuse ;  /* 0x0000000d36367c23 */ /* 0x100fe2000801083d */
[C---:B------:R-:W-:Y:S01]  /*d270*/  HMMA.16816.F32 R148, R28.reuse, R26, R148 ;  /* 0x0000001a1c94723c */ /* 0x040fe20000001894 */
[----:B------:R-:W5:Y:S01]  /*d280*/  LDSM.16.MT88.4 R24, [R218+0x9400] ;  /* 0x00940000da18783b */ /* 0x000f620000004200 */
[----:B------:R-:W-:Y:S01]  /*d290*/  MUFU.EX2 R204, R204 ;  /* 0x000000cc00cc7308 */ /* 0x000fe20000000800 */
[----:B------:R-:W-:Y:S01]  /*d2a0*/  FFMA.FTZ R60, R60, UR13, -R61 ;  /* 0x0000000d3c3c7c23 */ /* 0x000fe2000801083d */
[----:B------:R-:W-:Y:S01]  /*d2b0*/  FFMA.FTZ R48, R237, R66, R48 ;  /* 0x00000042ed307223 */ /* 0x000fe20000010030 */
[----:B------:R-:W-:Y:S01]  /*d2c0*/  FFMA.FTZ R55, R238, R67, R55 ;  /* 0x00000043ee377223 */ /* 0x000fe20000010037 */
[----:B------:R-:W-:Y:S01]  /*d2d0*/  MUFU.EX2 R189, R189 ;  /* 0x000000bd00bd7308 */ /* 0x000fe20000000800 */
[----:B------:R-:W-:Y:S01]  /*d2e0*/  FFMA.FTZ R45, R235, R45, R36 ;  /* 0x0000002deb2d7223 */ /* 0x000fe20000010024 */
[C---:B------:R-:W-:Y:S01]  /*d2f0*/  HMMA.16816.F32 R68, R28.reuse, R20, R68 ;  /* 0x000000141c44723c */ /* 0x040fe20000001844 */
[----:B------:R-:W-:Y:S01]  /*d300*/  FFMA.FTZ R40, R233, R44, R40 ;  /* 0x0000002ce9287223 */ /* 0x000fe20000010028 */
        /* <DEDUP_REMOVED lines=24> */
[----:B------:R-:W-:Y:S01]  /*d490*/  MUFU.EX2 R180, R206 ;  /* 0x000000ce00b47308 */ /* 0x000fe20000000800 */
[--C-:B------:R-:W-:Y:S01]  /*d4a0*/  FFMA.FTZ R35, R35, UR13, -R47.reuse ;  /* 0x0000000d23237c23 */ /* 0x100fe2000801082f */
[--C-:B------:R-:W-:Y:S01]  /*d4b0*/  FFMA.FTZ R37, R37, UR13, -R47.reuse ;  /* 0x0000000d25257c23 */ /* 0x100fe2000801082f */
[----:B------:R-:W-:Y:S01]  /*d4c0*/  FFMA.FTZ R42, R42, UR13, -R47 ;  /* 0x0000000d2a2a7c23 */ /* 0x000fe2000801082f */
[----:B------:R1:W-:Y:S01]  /*d4d0*/  MUFU.EX2 R182, R198 ;  /* 0x000000c600b67308 */ /* 0x0003e20000000800 */
[--C-:B------:R-:W-:Y:S01]  /*d4e0*/  FFMA.FTZ R33, R33, UR13, -R52.reuse ;  /* 0x0000000d21217c23 */ /* 0x100fe20008010834 */
[----:B------:R-:W-:Y:S01]  /*d4f0*/  HMMA.16816.F32 R100, R28, R12, R100 ;  /* 0x0000000c1c64723c */ /* 0x000fe20000001864 */
[--C-:B------:R-:W-:Y:S01]  /*d500*/  FFMA.FTZ R34, R34, UR13, -R52.reuse ;  /* 0x0000000d22227c23 */ /* 0x100fe20008010834 */
[----:B------:R-:W4:Y:S01]  /*d510*/  MUFU.EX2 R197, R197 ;  /* 0x000000c500c57308 */ /* 0x000f220000000800 */
[--C-:B------:R-:W-:Y:S01]  /*d520*/  FFMA.FTZ R41, R41, UR13, -R52.reuse ;  /* 0x0000000d29297c23 */ /* 0x100fe20008010834 */
[----:B------:R-:W-:-:S02]  /*d530*/  FFMA.FTZ R46, R46, UR13, -R52 ;  /* 0x0000000d2e2e7c23 */ /* 0x000fc40008010834 */
[----:B------:R-:W-:Y:S02]  /*d540*/  MUFU.EX2 R194, R194 ;  /* 0x000000c200c27308 */ /* 0x000fe40000000800 */
[----:B------:R-:W-:Y:S01]  /*d550*/  HMMA.16816.F32 R112, R28, R14, R112 ;  /* 0x0000000e1c70723c */ /* 0x000fe20000001870 */
[----:B------:R-:W4:Y:S01]  /*d560*/  LDSM.16.MT88.4 R12, [R49+0x1400] ;  /* 0x00140000310c783b */ /* 0x000f220000004200 */
[----:B------:R-:W4:Y:S01]  /*d570*/  MUFU.EX2 R199, R199 ;  /* 0x000000c700c77308 */ /* 0x000f220000000800 */
[----:B-1----:R-:W-:-:S03]  /*d580*/  FFMA.FTZ R198, R173, UR13, -R52 ;  /* 0x0000000dadc67c23 */ /* 0x002fc60008010834 */
[----:B------:R-:W-:Y:S02]  /*d590*/  MUFU.EX2 R172, R172 ;  /* 0x000000ac00ac7308 */ /* 0x000fe40000000800 */
[C---:B------:R-:W-:Y:S02]  /*d5a0*/  HMMA.16816.F32 R116, R28.reuse, R8, R116 ;  /* 0x000000081c74723c */ /* 0x040fe40000001874 */
[----:B------:R-:W1:Y:S04]  /*d5b0*/  MUFU.EX2 R201, R201 ;  /* 0x000000c900c97308 */ /* 0x000e680000000800 */
[----:B------:R-:W-:Y:S02]  /*d5c0*/  MUFU.EX2 R174, R174 ;  /* 0x000000ae00ae7308 */ /* 0x000fe40000000800 */
[C---:B------:R-:W-:Y:S01]  /*d5d0*/  HMMA.16816.F32 R128, R28.reuse, R10, R128 ;  /* 0x0000000a1c80723c */ /* 0x040fe20000001880 */
[----:B------:R-:W1:Y:S01]  /*d5e0*/  LDSM.16.MT88.4 R8, [R218+0xb400] ;  /* 0x00b40000da08783b */ /* 0x000e620000004200 */
[----:B------:R-:W-:Y:S04]  /*d5f0*/  MUFU.EX2 R173, R200 ;  /* 0x000000c800ad7308 */ /* 0x000fe80000000800 */
[----:B------:R-:W-:Y:S02]  /*d600*/  MUFU.EX2 R175, R198 ;  /* 0x000000c600af7308 */ /* 0x000fe40000000800 */
[C---:B------:R-:W-:Y:S02]  /*d610*/  HMMA.16816.F32 R144, R28.reuse, R4, R144 ;  /* 0x000000041c90723c */ /* 0x040fe40000001890 */
[----:B------:R-:W1:Y:S04]  /*d620*/  MUFU.EX2 R176, R176 ;  /* 0x000000b000b07308 */ /* 0x000e680000000800 */
[----:B------:R-:W-:Y:S02]  /*d630*/  MUFU.EX2 R177, R177 ;  /* 0x000000b100b17308 */ /* 0x000fe40000000800 */
[----:B------:R-:W-:Y:S01]  /*d640*/  HMMA.16816.F32 R136, R28, R6, R136 ;  /* 0x000000061c88723c */ /* 0x000fe20000001888 */
[----:B------:R-:W1:Y:S01]  /*d650*/  LDSM.16.MT88.4 R4, [R49+0x2400] ;  /* 0x002400003104783b */ /* 0x000e620000004200 */
[----:B------:R-:W-:Y:S01]  /*d660*/  F2FP.F16.F32.PACK_AB R28, R186, R169 ;  /* 0x000000a9ba1c723e */ /* 0x000fe200000000ff */
        /* <DEDUP_REMOVED lines=8> */
[----:B------:R-:W-:Y:S02]  /*d6f0*/  MUFU.EX2 R54, R54 ;  /* 0x0000003600367308 */ /* 0x000fe40000000800 */
        /* <DEDUP_REMOVED lines=14> */
[C---:B------:R-:W-:Y:S01]  /*d7e0*/  HMMA.16816.F32 R76, R28.reuse, R22, R76 ;  /* 0x000000161c4c723c */ /* 0x040fe2000000184c */
[----:B------:R-:W-:Y:S04]  /*d7f0*/  MUFU.EX2 R41, R41 ;  /* 0x0000002900297308 */ /* 0x000fe80000000800 */
[----:B------:R-:W-:Y:S03]  /*d800*/  MUFU.EX2 R46, R46 ;  /* 0x0000002e002e7308 */ /* 0x000fe60000000800 */
[C---:B------:R-:W-:Y:S08]  /*d810*/  HMMA.16816.F32 R88, R28.reuse, R16, R88 ;  /* 0x000000101c58723c */ /* 0x040ff00000001858 */
[C---:B------:R-:W-:Y:S08]  /*d820*/  HMMA.16816.F32 R92, R28.reuse, R18, R92 ;  /* 0x000000121c5c723c */ /* 0x040ff0000000185c */
[C---:B------:R-:W-:Y:S08]  /*d830*/  HMMA.16816.F32 R104, R28.reuse, R12, R104 ;  /* 0x0000000c1c68723c */ /* 0x040ff00000001868 */
        /* <DEDUP_REMOVED lines=80> */
[----:B------:R3:W-:Y:S01]  /*dd40*/  MUFU.EX2 R58, R8 ;  /* 0x00000008003a7308 */ /* 0x0007e20000000800 */
[C---:B------:R-:W-:Y:S03]  /*dd50*/  HMMA.16816.F32 R160, R28.reuse, R24, R160 ;  /* 0x000000181ca0723c */ /* 0x040fe600000018a0 */
[----:B------:R-:W4:Y:S04]  /*dd60*/  MUFU.EX2 R59, R60 ;  /* 0x0000003c003b7308 */ /* 0x000f280000000800 */
[----:B------:R-:W5:Y:S01]  /*dd70*/  MUFU.EX2 R61, R61 ;  /* 0x0000003d003d7308 */ /* 0x000f620000000800 */
        /* <DEDUP_REMOVED lines=64> */
.L_x_181:
        /* <DEDUP_REMOVED lines=9> */
[----:B------:R-:W-:Y:S01]  /*e210*/  MOV R3, R168 ;  /* 0x000000a800037202 */ /* 0x000fe20000000f00 */
[C---:B------:R-:W-:Y:S01]  /*e220*/  VIADD R232, R218.reuse, 0x9020 ;  /* 0x00009020dae87836 */ /* 0x040fe20000000000 */
[----:B------:R-:W-:Y:S01]  /*e230*/  MOV R216, 0x20 ;  /* 0x0000002000d87802 */ /* 0x000fe20000000f00 */
[----:B------:R-:W-:Y:S01]  /*e240*/  VIADD R231, R218, 0x9000 ;  /* 0x00009000dae77836 */ /* 0x000fe20000000000 */
[----:B------:R-:W1:Y:S01]  /*e250*/  LDCU UR13, c[0x0][0x440] ;  /* 0x00008800ff0d77ac */ /* 0x000e620008000800 */
[----:B------:R-:W1:Y:S01]  /*e260*/  LDCU UR4, c[0x0][0x45c] ;  /* 0x00008b80ff0477ac */ /* 0x000e620008000800 */
[----:B------:R-:W1:Y:S01]  /*e270*/  LDCU.64 UR8, c[0x0][0x3c0] ;  /* 0x00007800ff0877ac */ /* 0x000e620008000a00 */
[----:B----4-:R-:W-:Y:S01]  /*e280*/  ISETP.GE.AND P5, PT, R236, UR14, PT ;  /* 0x0000000eec007c0c */ /* 0x010fe2000bfa6270 */
[----:B------:R-:W-:-:S02]  /*e290*/  UMOV UR14, 0x400 ;  /* 0x00000400000e7882 */ /* 0x000fc40000000000 */
[----:B--2---:R-:W-:Y:S01]  /*e2a0*/  ULEA UR6, UR6, UR14, 0x18 ;  /* 0x0000000e06067291 */ /* 0x004fe2000f8ec0ff */
[----:B------:R-:W-:Y:S11]  /*e2b0*/  BRA `(.L_x_191) ;  /* 0x0000000000c87947 */ /* 0x000ff60003800000 */
.L_x_193:
[----:B------:R-:W1:Y:S01]  /*e2c0*/  LDC.64 R164, c[0x0][0x3b8] ;  /* 0x0000ee00ffa47b82 */ /* 0x000e620000000a00 */
[----:B------:R-:W-:Y:S01]  /*e2d0*/  UIADD3 UR14, UPT, UPT, UR12, -0x1, URZ ;  /* 0xffffffff0c0e7890 */ /* 0x000fe2000fffe0ff */
[----:B------:R-:W-:Y:S05]  /*e2e0*/  LOP3.LUT R223, R236, 0x20, RZ, 0xfc, !PT ;  /* 0x00000020ecdf7812 */ /* 0x000fea00078efcff */
[----:B-1----:R-:W-:Y:S04]  /*e2f0*/  IMAD.WIDE.U32 R172, R164, UR14, RZ ;  /* 0x0000000ea4ac7c25 */ /* 0x002fe8000f8e00ff */
[----:B------:R-:W-:Y:S02]  /*e300*/  IMAD R166, R165, UR14, R173 ;  /* 0x0000000ea5a67c24 */ /* 0x000fe4000f8e02ad */
[C---:B------:R-:W-:Y:S03]  /*e310*/  IMAD.SHL.U32 R167, R172.reuse, 0x40, RZ ;  /* 0x00000040aca77824 */ /* 0x040fe600078e00ff */
[----:B------:R-:W-:Y:S02]  /*e320*/  SHF.L.U64.HI R166, R172, 0x6, R166 ;  /* 0x00000006aca67819 */ /* 0x000fe400000102a6 */
[C---:B------:R-:W-:Y:S02]  /*e330*/  LEA R170, P1, R164.reuse, R167, 0x5 ;  /* 0x000000a7a4aa7211 */ /* 0x040fe400078228ff */
[C---:B------:R-:W-:Y:S02]  /*e340*/  @!P5 LEA R168, P6, R167.reuse, R228, 0x1 ;  /* 0x000000e4a7a8d211 */ /* 0x040fe400078c08ff */
        /* <DEDUP_REMOVED lines=41> */
.L_x_191:
[----:B------:R-:W-:Y:S04]  /*e5e0*/  DEPBAR.LE SB0, 0x0 ;  /* 0x000080000000791a */ /* 0x000fe80000000000 */
[----:B------:R-:W-:Y:S01]  /*e5f0*/  BAR.SYNC.DEFER_BLOCKING 0x0 ;  /* 0x0000000000007b1d */ /* 0x000fe20000010000 */
[----:B-1----:R-:W-:Y:S01]  /*e600*/  UIMAD.WIDE.U32 UR20, UR12, UR8, URZ ;  /* 0x000000080c1472a5 */ /* 0x002fe2000f8e00ff */
[----:B------:R-:W-:Y:S01]  /*e610*/  ISETP.GE.AND P4, PT, R223, UR13, PT ;  /* 0x0000000ddf007c0c */ /* 0x000fe2000bf86270 */
[C---:B---3--:R-:W-:Y:S01]  /*e620*/  IMAD.SHL.U32 R220, R217.reuse, 0x4, RZ ;  /* 0x00000004d9dc7824 */ /* 0x048fe200078e00ff */
[C---:B------:R-:W-:Y:S01]  /*e630*/  SHF.L.U32 R224, R217.reuse, 0x3, RZ ;  /* 0x00000003d9e07819 */ /* 0x040fe200000006ff */
[----:B------:R-:W-:Y:S01]  /*e640*/  UIMAD UR14, UR12, UR9, UR21 ;  /* 0x000000090c0e72a4 */ /* 0x000fe2000f8e0215 */
[----:B------:R-:W-:Y:S01]  /*e650*/  IMAD.SHL.U32 R167, R217, 0x20, RZ ;  /* 0x00000020d9a77824 */ /* 0x000fe200078e00ff */
[----:B------:R-:W-:Y:S01]  /*e660*/  ULEA UR15, UP0, UR20, UR22, 0x6 ;  /* 0x00000016140f7291 */ /* 0x000fe2000f8030ff */
[----:B------:R-:W-:Y:S01]  /*e670*/  IMAD.U32 R64, RZ, RZ, UR20 ;  /* 0x00000014ff407e24 */ /* 0x000fe2000f8e00ff */
[----:B------:R-:W-:Y:S01]  /*e680*/  LOP3.LUT R236, R224, 0x18, RZ, 0xc0, !PT ;  /* 0x00000018e0ec7812 */ /* 0x000fe200078ec0ff */
[----:B------:R-:W-:Y:S01]  /*e690*/  IMAD.U32 R65, RZ, RZ, UR21 ;  /* 0x00000015ff417e24 */ /* 0x000fe2000f8e00ff */
[----:B------:R-:W-:Y:S01]  /*e6a0*/  MOV R62, UR14 ;  /* 0x0000000e003e7c02 */ /* 0x000fe20008000f00 */
[----:B------:R-:W-:Y:S01]  /*e6b0*/  ULEA.HI.X UR14, UR20, UR16, UR14, 0x6, UP0 ;  /* 0x00000010140e7291 */ /* 0x000fe200080f340e */
[-C--:B------:R-:W-:Y:S01]  /*e6c0*/  LEA R60, P0, R64, R226.reuse, 0x7 ;  /* 0x000000e2403c7211 */ /* 0x080fe200078038ff */
[----:B------:R-:W-:Y:S01]  /*e6d0*/  IMAD.U32 R63, RZ, RZ, UR15 ;  /* 0x0000000fff3f7e24 */ /* 0x000fe2000f8e00ff */
[----:B------:R-:W-:Y:S01]  /*e6e0*/  LOP3.LUT R234, R236, 0x40, RZ, 0xfc, !PT ;  /* 0x00000040ecea7812 */ /* 0x000fe200078efcff */
[----:B------:R-:W-:Y:S01]  /*e6f0*/  IMAD.U32 R240, RZ, RZ, UR12 ;  /* 0x0000000cfff07e24 */ /* 0x000fe2000f8e00ff */
[-C--:B------:R-:W-:Y:S01]  /*e700*/  LEA.HI.X R61, R64, R225.reuse, R62, 0x7, P0 ;  /* 0x000000e1403d7211 */ /* 0x080fe200000f3c3e */
[----:B------:R-:W-:Y:S01]  /*e710*/  UISETP.NE.AND UP0, UPT, UR12, URZ, UPT ;  /* 0x000000ff0c00728c */ /* 0x000fe2000bf05270 */
[----:B------:R-:W-:Y:S02]  /*e720*/  ISETP.GE.AND P3, PT, R234, UR13, PT ;  /* 0x0000000dea007c0c */ /* 0x000fe4000bf66270 */
[----:B------:R-:W-:Y:S02]  /*e730*/  LEA R64, P0, R63, R226, 0x1 ;  /* 0x000000e23f407211 */ /* 0x000fe400078008ff */
[----:B------:R-:W-:Y:S01]  /*e740*/  MOV R62, UR14 ;  /* 0x0000000e003e7c02 */ /* 0x000fe20008000f00 */
[----:B------:R-:W-:Y:S01]  /*e750*/  @!PT LDS RZ, [RZ] ;  /* 0x00000000fffff984 */ /* 0x000fe20000000800 */
[----:B------:R-:W-:Y:S01]  /*e760*/  @!PT LDS RZ, [RZ] ;  /* 0x00000000fffff984 */ /* 0x000fe20000000800 */
[----:B------:R-:W-:Y:S01]  /*e770*/  @!PT LDS RZ, [RZ] ;  /* 0x00000000fffff984 */ /* 0x000fe20000000800 */
[----:B------:R-:W-:Y:S01]  /*e780*/  @!P5 LDGSTS.E.BYPASS.LTC128B.128 [R230+0x9000], desc[UR10][R60.64] ;  /* 0x090000003ce6dfae */ /* 0x000fe2000b981a0a */
[----:B------:R-:W-:Y:S02]  /*e790*/  SHF.L.U32 R221, R217, 0x4, RZ ;  /* 0x00000004d9dd7819 */ /* 0x000fe400000006ff */
[----:B------:R-:W-:Y:S02]  /*e7a0*/  LEA.HI.X R65, R63, R225, R62, 0x1, P0 ;  /* 0x000000e13f417211 */ /* 0x000fe400000f0c3e */
[----:B------:R-:W-:Y:S02]  /*e7b0*/  LOP3.LUT R166, R220, 0x18, RZ, 0xc0, !PT ;  /* 0x00000018dca67812 */ /* 0x000fe400078ec0ff */
[----:B------:R-:W-:Y:S01]  /*e7c0*/  LOP3.LUT R168, R221, 0x100, RZ, 0xc0, !PT ;  /* 0x00000100dda87812 */ /* 0x000fe200078ec0ff */
[----:B------:R-:W-:Y:S01]  /*e7d0*/  @P5 STS.128 [R230+0x9000], RZ ;  /* 0x009000ffe6005388 */ /* 0x000fe20000000c00 */
[----:B------:R-:W-:Y:S02]  /*e7e0*/  ISETP.GE.AND P5, PT, R236, UR13, PT ;  /* 0x0000000dec007c0c */ /* 0x000fe4000bfa6270 */
[--C-:B------:R-:W-:Y:S02]  /*e7f0*/  LOP3.LUT R166, R166, 0xc0, R167.reuse, 0xf8, !PT ;  /* 0x000000c0a6a67812 */ /* 0x100fe400078ef8a7 */
[----:B------:R-:W-:Y:S02]  /*e800*/  LOP3.LUT R168, R168, 0x20, R167, 0xf8, !PT ;  /* 0x00000020a8a87812 */ /* 0x000fe400078ef8a7 */
[----:B------:R-:W-:Y:S01]  /*e810*/  LOP3.LUT R167, R166, 0x8, R217, 0x78, !PT ;  /* 0x00000008a6a77812 */ /* 0x000fe200078e78d9 */
[----:B------:R-:W-:Y:S01]  /*e820*/  @!PT LDS RZ, [RZ] ;  /* 0x00000000fffff984 */ /* 0x000fe20000000800 */
[----:B------:R-:W-:Y:S01]  /*e830*/  @!PT LDS RZ, [RZ] ;  /* 0x00000000fffff984 */ /* 0x000fe20000000800 */
[----:B------:R-:W-:Y:S01]  /*e840*/  @!PT LDS RZ, [RZ] ;  /* 0x00000000fffff984 */ /* 0x000fe20000000800 */
[----:B------:R-:W-:Y:S01]  /*e850*/  @!P4 LDGSTS.E.BYPASS.LTC128B.128 [R230+0xa000], desc[UR10][R60.64+0x40] ;  /* 0x0a0000403ce6cfae */ /* 0x000fe2000b981a0a */
[----:B------:R-:W-:Y:S02]  /*e860*/  LOP3.LUT P0, RZ, R217, 0x4, RZ, 0xc0, !PT ;  /* 0x00000004d9ff7812 */ /* 0x000fe4000780c0ff */
[----:B------:R-:W-:Y:S02]  /*e870*/  LOP3.LUT R167, R168, R167, RZ, 0xfc, !PT ;  /* 0x000000a7a8a77212 */ /* 0x000fe400078efcff */
[----:B------:R-:W-:Y:S02]  /*e880*/  SEL R166, R216, 0xffffffe0, !P0 ;  /* 0xffffffe0d8a67807 */ /* 0x000fe40004000000 */
[----:B------:R-:W-:Y:S01]  /*e890*/  LEA R222, R167, UR6, 0x1 ;  /* 0x00000006a7de7c11 */ /* 0x000fe2000f8e08ff */
[----:B------:R-:W-:Y:S01]  /*e8a0*/  @P4 STS.128 [R230+0xa000], RZ ;  /* 0x00a000ffe6004388 */ /* 0x000fe20000000c00 */
[----:B------:R-:W-:Y:S01]  /*e8b0*/  LEA R171, R240, R229, 0x6 ;  /* 0x000000e5f0ab7211 */ /* 0x000fe200078e30ff */
[----:B------:R-:W-:Y:S01]  /*e8c0*/  IMAD.IADD R170, R219, 0x1, R166 ;  /* 0x00000001dbaa7824 */ /* 0x000fe200078e02a6 */
[----:B------:R-:W-:Y:S02]  /*e8d0*/  IADD3 R168, PT, PT, R166, R222, RZ ;  /* 0x000000dea6a87210 */ /* 0x000fe40007ffe0ff */
[C---:B------:R-:W-:Y:S01]  /*e8e0*/  IADD3 R239, PT, PT, R171.reuse, 0x8, RZ ;  /* 0x00000008abef7810 */ /* 0x040fe20007ffe0ff */
[C---:B------:R-:W-:Y:S01]  /*e8f0*/  VIADD R242, R171.reuse, 0x1 ;  /* 0x00000001abf27836 */ /* 0x040fe20000000000 */
[C---:B------:R-:W-:Y:S01]  /*e900*/  IADD3 R241, PT, PT, R171.reuse, 0x10, RZ ;  /* 0x00000010abf17810 */ /* 0x040fe20007ffe0ff */
[----:B------:R-:W-:Y:S01]  /*e910*/  @!PT LDS RZ, [RZ] ;  /* 0x00000000fffff984 */ /* 0x000fe20000000800 */
[----:B------:R-:W-:Y:S01]  /*e920*/  @!PT LDS RZ, [RZ] ;  /* 0x00000000fffff984 */ /* 0x000fe20000000800 */
[----:B------:R-:W-:Y:S01]  /*e930*/  @!PT LDS RZ, [RZ] ;  /* 0x00000000fffff984 */ /* 0x000fe20000000800 */
[----:B------:R1:W-:Y:S01]  /*e940*/  @!P3 LDGSTS.E.BYPASS.LTC128B.128 [R230+0xb000], desc[UR10][R60.64+0x80] ;  /* 0x0b0000803ce6bfae */ /* 0x0003e2000b981a0a */
[----:B------:R-:W-:Y:S01]  /*e950*/  I2FP.F32.U32 R239, R239 ;  /* 0x000000ef00ef7245 */ /* 0x000fe20000201000 */
[C---:B------:R-:W-:Y:S01]  /*e960*/  VIADD R240, R171.reuse, 0x9 ;  /* 0x00000009abf07836 */ /* 0x040fe20000000000 */
[----:B------:R-:W-:Y:S04]  /*e970*/  I2FP.F32.U32 R242, R242 ;  /* 0x000000f200f27245 */ /* 0x000fe80000201000 */
[----:B------:R-:W-:Y:S01]  /*e980*/  I2FP.F32.U32 R240, R240 ;  /* 0x000000f000f07245 */ /* 0x000fe20000201000 */
[----:B------:R-:W-:Y:S08]  /*e990*/  @P3 STS.128 [R230+0xb000], RZ ;  /* 0x00b000ffe6003388 */ /* 0x000ff00000000c00 */
[----:B------:R-:W-:Y:S01]  /*e9a0*/  @!PT LDS RZ, [RZ] ;  /* 0x00000000fffff984 */ /* 0x000fe20000000800 */
[----:B------:R-:W-:Y:S01]  /*e9b0*/  @!PT LDS RZ, [RZ] ;  /* 0x00000000fffff984 */ /* 0x000fe20000000800 */
[----:B------:R-:W-:Y:S01]  /*e9c0*/  @!PT LDS RZ, [RZ] ;  /* 0x00000000fffff984 */ /* 0x000fe20000000800 */
[----:B------:R-:W-:Y:S08]  /*e9d0*/  @!P5 LDGSTS.E.BYPASS.LTC128B.128 [R230+0x9800], desc[UR10][R64.64] ;  /* 0x0980000040e6dfae */ /* 0x000ff0000b981a0a */
        /* <DEDUP_REMOVED lines=9> */
[----:B------:R2:W-:Y:S08]  /*ea70*/  @!P3 LDGSTS.E.BYPASS.LTC128B.128 [R230+0xb800], desc[UR10][R64.64+0x80] ;  /* 0x0b80008040e6bfae */ /* 0x0005f0000b981a0a */
[----:B------:R-:W-:Y:S08]  /*ea80*/  @P3 STS.128 [R230+0xb800], RZ ;  /* 0x00b800ffe6003388 */ /* 0x000ff00000000c00 */
        /* <DEDUP_REMOVED lines=53> */
[----:B------:R-:W3:Y:S07]  /*ede0*/  LDSM.16.M88.4 R204, [R168+0x7000] ;  /* 0x00700000a8cc783b */ /* 0x000eee0000000200 */
[----:B------:R-:W-:Y:S01]  /*edf0*/  HMMA.16816.F32 R64, R196, R178, R64 ;  /* 0x000000b2c440723c */ /* 0x000fe20000001840 */
[----:B------:R-:W4:Y:S07]  /*ee00*/  LDSM.16.M88.4 R176, [R168+0x7400] ;  /* 0x00740000a8b0783b */ /* 0x000f2e0000000200 */
        /* <DEDUP_REMOVED lines=16> */
[-C--:B--2---:R-:W-:Y:S08]  /*ef10*/  HMMA.16816.F32 R52, R164, R192.reuse, R52 ;  /* 0x000000c0a434723c */ /* 0x084ff00000001834 */
[C---:B------:R-:W-:Y:S08]  /*ef20*/  HMMA.16816.F32 R56, R180.reuse, R192, R56 ;  /* 0x000000c0b438723c */ /* 0x040ff00000001838 */
[-C--:B------:R-:W-:Y:S01]  /*ef30*/  HMMA.16816.F32 R60, R180, R194.reuse, R60 ;  /* 0x000000c2b43c723c */ /* 0x080fe2000000183c */
[----:B------:R-:W-:Y:S07]  /*ef40*/  LDSM.16.M88.4 R180, [R222+0x8000] ;  /* 0x00800000deb4783b */ /* 0x000fee0000000200 */
[----:B------:R-:W-:Y:S01]  /*ef50*/  HMMA.16816.F32 R64, R164, R194, R64 ;  /* 0x000000c2a440723c */ /* 0x000fe20000001840 */
[----:B------:R-:W2:Y:S07]  /*ef60*/  LDSM.16.M88.4 R164, [R168+0x7c00] ;  /* 0x007c0000a8a4783b */ /* 0x000eae0000000200 */
[-C--:B---3--:R-:W-:Y:S01]  /*ef70*/  HMMA.16816.F32 R4, R200, R204.reuse, R4 ;  /* 0x000000ccc804723c */ /* 0x088fe20000001804 */
[----:B------:R-:W-:Y:S07]  /*ef80*/  LDSM.16.M88.4 R192, [R222+0x8800] ;  /* 0x00880000dec0783b */ /* 0x000fee0000000200 */
[C---:B------:R-:W-:Y:S08]  /*ef90*/  HMMA.16816.F32 R8, R208.reuse, R204, R8 ;  /* 0x000000ccd008723c */ /* 0x040ff00000001808 */
[-C--:B------:R-:W-:Y:S08]  /*efa0*/  HMMA.16816.F32 R12, R208, R206.reuse, R12 ;  /* 0x000000ced00c723c */ /* 0x080ff0000000180c */
[C---:B------:R-:W-:Y:S01]  /*efb0*/  HMMA.16816.F32 R16, R200.reuse, R206, R16 ;  /* 0x000000cec810723c */ /* 0x040fe20000001810 */
[----:B------:R-:W-:Y:S07]  /*efc0*/  LDSM.16.M88.4 R204, [R168+0x8000] ;  /* 0x00800000a8cc783b */ /* 0x000fee0000000200 */
[-C--:B----4-:R-:W-:Y:S08]  /*efd0*/  HMMA.16816.F32 R20, R200, R176.reuse, R20 ;  /* 0x000000b0c814723c */ /* 0x090ff00000001814 */
[C---:B------:R-:W-:Y:S08]  /*efe0*/  HMMA.16816.F32 R24, R208.reuse, R176, R24 ;  /* 0x000000b0d018723c */ /* 0x040ff00000001818 */
[-C--:B------:R-:W-:Y:S08]  /*eff0*/  HMMA.16816.F32 R28, R208, R178.reuse, R28 ;  /* 0x000000b2d01c723c */ /* 0x080ff0000000181c */
[C---:B------:R-:W-:Y:S01]  /*f000*/  HMMA.16816.F32 R32, R200.reuse, R178, R32 ;  /* 0x000000b2c820723c */ /* 0x040fe20000001820 */
[----:B------:R-:W3:Y:S07]  /*f010*/  LDSM.16.M88.4 R176, [R219+0x4000] ;  /* 0x00400000dbb0783b */ /* 0x000eee0000000200 */
[-C--:B-1----:R-:W-:Y:S08]  /*f020*/  HMMA.16816.F32 R36, R200, R172.reuse, R36 ;  /* 0x000000acc824723c */ /* 0x082ff00000001824 */
[C---:B------:R-:W-:Y:S08]  /*f030*/  HMMA.16816.F32 R40, R208.reuse, R172, R40 ;  /* 0x000000acd028723c */ /* 0x040ff00000001828 */
[-C--:B------:R-:W-:Y:S08]  /*f040*/  HMMA.16816.F32 R44, R208, R174.reuse, R44 ;  /* 0x000000aed02c723c */ /* 0x080ff0000000182c */
[C---:B------:R-:W-:Y:S01]  /*f050*/  HMMA.16816.F32 R48, R200.reuse, R174, R48 ;  /* 0x000000aec830723c */ /* 0x040fe20000001830 */
[----:B------:R-:W1:Y:S07]  /*f060*/  LDSM.16.M88.4 R172, [R170+0x4000] ;  /* 0x00400000aaac783b */ /* 0x000e6e0000000200 */
[-C--:B--2---:R-:W-:Y:S08]  /*f070*/  HMMA.16816.F32 R52, R200, R164.reuse, R52 ;  /* 0x000000a4c834723c */ /* 0x084ff00000001834 */
[C---:B------:R-:W-:Y:S08]  /*f080*/  HMMA.16816.F32 R56, R208.reuse, R164, R56 ;  /* 0x000000a4d038723c */ /* 0x040ff00000001838 */
[-C--:B------:R-:W-:Y:S08]  /*f090*/  HMMA.16816.F32 R60, R208, R166.reuse, R60 ;  /* 0x000000a6d03c723c */ /* 0x080ff0000000183c */
[----:B------:R-:W-:Y:S01]  /*f0a0*/  HMMA.16816.F32 R64, R200, R166, R64 ;  /* 0x000000a6c840723c */ /* 0x000fe20000001840 */
[----:B------:R-:W2:Y:S07]  /*f0b0*/  LDSM.16.M88.4 R164, [R168+0x8400] ;  /* 0x00840000a8a4783b */ /* 0x000eae0000000200 */
        /* <DEDUP_REMOVED lines=15> */
[----:B------:R-:W-:Y:S01]  /*f1b0*/  HMMA.16816.F32 R64, R176, R198, R64 ;  /* 0x000000c6b040723c */ /* 0x000fe20000001840 */
[----:B------:R-:W3:Y:S07]  /*f1c0*/  LDSM.16.M88.4 R176, [R168+0x8800] ;  /* 0x00880000a8b0783b */ /* 0x000eee0000000200 */
[-C--:B-1----:R-:W-:Y:S08]  /*f1d0*/  HMMA.16816.F32 R4, R172, R204.reuse, R4 ;  /* 0x000000ccac04723c */ /* 0x082ff00000001804 */
[C---:B------:R-:W-:Y:S08]  /*f1e0*/  HMMA.16816.F32 R8, R212.reuse, R204, R8 ;  /* 0x000000ccd408723c */ /* 0x040ff00000001808 */
[-C--:B------:R-:W-:Y:S03]  /*f1f0*/  HMMA.16816.F32 R12, R212, R206.reuse, R12 ;  /* 0x000000ced40c723c */ /* 0x080fe6000000180c */
[C---:B------:R-:W-:Y:S01]  /*f200*/  FFMA.FTZ R5, R242.reuse, UR5, R5 ;  /* 0x00000005f2057c23 */ /* 0x040fe20008010005 */
[C---:B------:R-:W-:Y:S04]  /*f210*/  FFMA.FTZ R7, R242.reuse, UR5, R7 ;  /* 0x00000005f2077c23 */ /* 0x040fe80008010007 */
[C---:B------:R-:W-:Y:S04]  /*f220*/  HMMA.16816.F32 R16, R172.reuse, R206, R16 ;  /* 0x000000ceac10723c */ /* 0x040fe80000001810 */
[C---:B------:R-:W-:Y:S01]  /*f230*/  FFMA.FTZ R9, R242.reuse, UR5, R9 ;  /* 0x00000005f2097c23 */ /* 0x040fe20008010009 */
[----:B------:R-:W-:Y:S01]  /*f240*/  FFMA.FTZ R11, R242, UR5, R11 ;  /* 0x00000005f20b7c23 */ /* 0x000fe2000801000b */
[----:B------:R-:W-:Y:S02]  /*f250*/  VIADD R242, R171, 0x11 ;  /* 0x00000011abf27836 */ /* 0x000fe40000000000 */
[-C--:B--2---:R-:W-:Y:S03]  /*f260*/  HMMA.16816.F32 R20, R172, R164.reuse, R20 ;  /* 0x000000a4ac14723c */ /* 0x084fe60000001814 */
[----:B------:R-:W-:Y:S01]  /*f270*/  I2FP.F32.U32 R242, R242 ;  /* 0x000000f200f27245 */ /* 0x000fe20000201000 */
[C---:B------:R-:W-:Y:S01]  /*f280*/  FFMA.FTZ R12, R239.reuse, UR5, R12 ;  /* 0x00000005ef0c7c23 */ /* 0x040fe2000801000c */
[C---:B------:R-:W-:Y:S01]  /*f290*/  FFMA.FTZ R14, R239.reuse, UR5, R14 ;  /* 0x00000005ef0e7c23 */ /* 0x040fe2000801000e */
[C---:B------:R-:W-:Y:S01]  /*f2a0*/  FFMA.FTZ R13, R240.reuse, UR5, R13 ;  /* 0x00000005f00d7c23 */ /* 0x040fe2000801000d */
[----:B------:R-:W-:Y:S01]  /*f2b0*/  FFMA.FTZ R15, R240, UR5, R15 ;  /* 0x00000005f00f7c23 */ /* 0x000fe2000801000f */
[C---:B------:R-:W-:Y:S04]  /*f2c0*/  HMMA.16816.F32 R24, R212.reuse, R164, R24 ;  /* 0x000000a4d418723c */ /* 0x040fe80000001818 */
[----:B------:R-:W-:Y:S01]  /*f2d0*/  I2FP.F32.U32 R165, R171 ;  /* 0x000000ab00a57245 */ /* 0x000fe20000201000 */
[C---:B------:R-:W-:Y:S01]  /*f2e0*/  FFMA.FTZ R16, R239.reuse, UR5, R16 ;  /* 0x00000005ef107c23 */ /* 0x040fe20008010010 */
[----:B------:R-:W-:Y:S01]  /*f2f0*/  FFMA.FTZ R18, R239, UR5, R18 ;  /* 0x00000005ef127c23 */ /* 0x000fe20008010012 */
[----:B------:R-:W-:Y:S01]  /*f300*/  I2FP.F32.U32 R239, R241 ;  /* 0x000000f100ef7245 */ /* 0x000fe20000201000 */
[-C--:B------:R-:W-:Y:S03]  /*f310*/  HMMA.16816.F32 R28, R212, R166.reuse, R28 ;  /* 0x000000a6d41c723c */ /* 0x080fe6000000181c */
[----:B------:R-:W-:Y:S01]  /*f320*/  IADD3 R241, PT, PT, R171, 0x18, RZ ;  /* 0x00000018abf17810 */ /* 0x000fe20007ffe0ff */
[C---:B------:R-:W-:Y:S01]  /*f330*/  FFMA.FTZ R4, R165.reuse, UR5, R4 ;  /* 0x00000005a5047c23 */ /* 0x040fe20008010004 */
[C---:B------:R-:W-:Y:S01]  /*f340*/  FFMA.FTZ R6, R165.reuse, UR5, R6 ;  /* 0x00000005a5067c23 */ /* 0x040fe20008010006 */
[C---:B------:R-:W-:Y:S01]  /*f350*/  FFMA.FTZ R8, R165.reuse, UR5, R8 ;  /* 0x00000005a5087c23 */ /* 0x040fe20008010008 */
[----:B------:R-:W-:Y:S01]  /*f360*/  I2FP.F32.U32 R241, R241 ;  /* 0x000000f100f17245 */ /* 0x000fe20000201000 */
[----:B------:R-:W-:Y:S01]  /*f370*/  FFMA.FTZ R10, R165, UR5, R10 ;  /* 0x00000005a50a7c23 */ /* 0x000fe2000801000a */
[C---:B------:R-:W-:Y:S01]  /*f380*/  HMMA.16816.F32 R32, R172.reuse, R166, R32 ;  /* 0x000000a6ac20723c */ /* 0x040fe20000001820 */
[----:B------:R-:W1:Y:S01]  /*f390*/  LDSM.16.M88.4 R164, [R168+0x8c00] ;  /* 0x008c0000a8a4783b */ /* 0x000e620000000200 */
[----:B------:R-:W-:Y:S04]  /*f3a0*/  DEPBAR.LE SB0, 0x0 ;  /* 0x000080000000791a */ /* 0x000fe80000000000 */
[C---:B------:R-:W-:Y:S01]  /*f3b0*/  FFMA.FTZ R20, R239.reuse, UR5, R20 ;  /* 0x00000005ef147c23 */ /* 0x040fe20008010014 */
[C---:B------:R-:W-:Y:S01]  /*f3c0*/  FFMA.FTZ R22, R239.reuse, UR5, R22 ;  /* 0x00000005ef167c23 */ /* 0x040fe20008010016 */
[-C--:B---3--:R-:W-:Y:S01]  /*f3d0*/  HMMA.16816.F32 R36, R172, R176.reuse, R36 ;  /* 0x000000b0ac24723c */ /* 0x088fe20000001824 */
[----:B------:R-:W-:Y:S04]  /*f3e0*/  BAR.SYNC.DEFER_BLOCKING 0x0 ;  /* 0x0000000000007b1d */ /* 0x000fe80000010000 */
[C---:B------:R-:W-:Y:S01]  /*f3f0*/  FFMA.FTZ R24, R239.reuse, UR5, R24 ;  /* 0x00000005ef187c23 */ /* 0x040fe20008010018 */
[----:B------:R-:W-:Y:S01]  /*f400*/  FFMA.FTZ R26, R239, UR5, R26 ;  /* 0x00000005ef1a7c23 */ /* 0x000fe2000801001a */
[C---:B------:R-:W-:Y:S01]  /*f410*/  VIADD R239, R171.reuse, 0x19 ;  /* 0x00000019abef7836 */ /* 0x040fe20000000000 */
[C---:B------:R-:W-:Y:S04]  /*f420*/  HMMA.16816.F32 R40, R212.reuse, R176, R40 ;  /* 0x000000b0d428723c */ /* 0x040fe80000001828 */
[C---:B------:R-:W-:Y:S01]  /*f430*/  FFMA.FTZ R21, R242.reuse, UR5, R21 ;  /* 0x00000005f2157c23 */ /* 0x040fe20008010015 */
[C---:B------:R-:W-:Y:S01]  /*f440*/  FFMA.FTZ R23, R242.reuse, UR5, R23 ;  /* 0x00000005f2177c23 */ /* 0x040fe20008010017 */
[C---:B------:R-:W-:Y:S01]  /*f450*/  FFMA.FTZ R25, R242.reuse, UR5, R25 ;  /* 0x00000005f2197c23 */ /* 0x040fe20008010019 */
[----:B------:R-:W-:Y:S01]  /*f460*/  FFMA.FTZ R27, R242, UR5, R27 ;  /* 0x00000005f21b7c23 */ /* 0x000fe2000801001b */
[----:B------:R-:W-:Y:S01]  /*f470*/  I2FP.F32.U32 R242, R239 ;  /* 0x000000ef00f27245 */ /* 0x000fe20000201000 */
[-C--:B------:R-:W-:Y:S03]  /*f480*/  HMMA.16816.F32 R44, R212, R178.reuse, R44 ;  /* 0x000000b2d42c723c */ /* 0x080fe6000000182c */
[C---:B------:R-:W-:Y:S01]  /*f490*/  IADD3 R239, PT, PT, R171.reuse, 0x20, RZ ;  /* 0x00000020abef7810 */ /* 0x040fe20007ffe0ff */
[C---:B------:R-:W-:Y:S01]  /*f4a0*/  FFMA.FTZ R17, R240.reuse, UR5, R17 ;  /* 0x00000005f0117c23 */ /* 0x040fe20008010011 */
[----:B------:R-:W-:Y:S01]  /*f4b0*/  FFMA.FTZ R19, R240, UR5, R19 ;  /* 0x00000005f0137c23 */ /* 0x000fe20008010013 */
[----:B------:R-:W-:Y:S01]  /*f4c0*/  VIADD R240, R171, 0x21 ;  /* 0x00000021abf07836 */ /* 0x000fe20000000000 */
[----:B------:R-:W-:Y:S01]  /*f4d0*/  I2FP.F32.U32 R239, R239 ;  /* 0x000000ef00ef7245 */ /* 0x000fe20000201000 */
[C---:B------:R-:W-:Y:S04]  /*f4e0*/  HMMA.16816.F32 R48, R172.reuse, R178, R48 ;  /* 0x000000b2ac30723c */ /* 0x040fe80000001830 */
[----:B------:R-:W-:Y:S01]  /*f4f0*/  I2FP.F32.U32 R240, R240 ;  /* 0x000000f000f07245 */ /* 0x000fe20000201000 */
[C---:B------:R-:W-:Y:S01]  /*f500*/  FFMA.FTZ R36, R239.reuse, UR5, R36 ;  /* 0x00000005ef247c23 */ /* 0x040fe20008010024 */
[C---:B------:R-:W-:Y:S01]  /*f510*/  FFMA.FTZ R38, R239.reuse, UR5, R38 ;  /* 0x00000005ef267c23 */ /* 0x040fe20008010026 */
[C---:B------:R-:W-:Y:S01]  /*f520*/  FFMA.FTZ R40, R239.reuse, UR5, R40 ;  /* 0x00000005ef287c23 */ /* 0x040fe20008010028 */
[-C--:B-1----:R-:W-:Y:S03]  /*f530*/  HMMA.16816.F32 R52, R172, R164.reuse, R52 ;  /* 0x000000a4ac34723c */ /* 0x082fe60000001834 */
[----:B------:R-:W-:Y:S01]  /*f540*/  FFMA.FTZ R42, R239, UR5, R42 ;  /* 0x00000005ef2a7c23 */ /* 0x000fe2000801002a */
[C---:B------:R-:W-:Y:S01]  /*f550*/  IADD3 R239, PT, PT, R171.reuse, 0x30, RZ ;  /* 0x00000030abef7810 */ /* 0x040fe20007ffe0ff */
[C---:B------:R-:W-:Y:S01]  /*f560*/  FFMA.FTZ R37, R240.reuse, UR5, R37 ;  /* 0x00000005f0257c23 */ /* 0x040fe20008010025 */
[C---:B------:R-:W-:Y:S01]  /*f570*/  FFMA.FTZ R39, R240.reuse, UR5, R39 ;  /* 0x00000005f0277c23 */ /* 0x040fe20008010027 */
[C---:B------:R-:W-:Y:S01]  /*f580*/  FFMA.FTZ R41, R240.reuse, UR5, R41 ;  /* 0x00000005f0297c23 */ /* 0x040fe20008010029 */
[----:B------:R-:W-:Y:S01]  /*f590*/  I2FP.F32.U32 R239, R239 ;  /* 0x000000ef00ef7245 */ /* 0x000fe20000201000 */
[C---:B------:R-:W-:Y:S04]  /*f5a0*/  HMMA.16816.F32 R56, R212.reuse, R164, R56 ;  /* 0x000000a4d438723c */ /* 0x040fe80000001838 */
[C---:B------:R-:W-:Y:S01]  /*f5b0*/  IADD3 R165, PT, PT, R171.reuse, 0x28, RZ ;  /* 0x00000028aba57810 */ /* 0x040fe20007ffe0ff */
[----:B------:R-:W-:Y:S02]  /*f5c0*/  VIADD R164, R171, 0x29 ;  /* 0x00000029aba47836 */ /* 0x000fe40000000000 */
[----:B------:R-:W-:Y:S01]  /*f5d0*/  FFMA.FTZ R43, R240, UR5, R43 ;  /* 0x00000005f02b7c23 */ /* 0x000fe2000801002b */
[----:B------:R-:W-:Y:S01]  /*f5e0*/  FFMA.FTZ R28, R241, UR5, R28 ;  /* 0x00000005f11c7c23 */ /* 0x000fe2000801001c */
[----:B------:R-:W-:Y:S01]  /*f5f0*/  I2FP.F32.U32 R165, R165 ;  /* 0x000000a500a57245 */ /* 0x000fe20000201000 */
[-C--:B------:R-:W-:Y:S03]  /*f600*/  HMMA.16816.F32 R60, R212, R166.reuse, R60 ;  /* 0x000000a6d43c723c */ /* 0x080fe6000000183c */
[----:B------:R-:W-:Y:S01]  /*f610*/  I2FP.F32.U32 R164, R164 ;  /* 0x000000a400a47245 */ /* 0x000fe20000201000 */
[C---:B------:R-:W-:Y:S01]  /*f620*/  FFMA.FTZ R44, R165.reuse, UR5, R44 ;  /* 0x00000005a52c7c23 */ /* 0x040fe2000801002c */
[C---:B------:R-:W-:Y:S01]  /*f630*/  FFMA.FTZ R46, R165.reuse, UR5, R46 ;  /* 0x00000005a52e7c23 */ /* 0x040fe2000801002e */
[C---:B------:R-:W-:Y:S01]  /*f640*/  FFMA.FTZ R48, R165.reuse, UR5, R48 ;  /* 0x00000005a5307c23 */ /* 0x040fe20008010030 */
[----:B------:R-:W-:Y:S01]  /*f650*/  FFMA.FTZ R50, R165, UR5, R50 ;  /* 0x00000005a5327c23 */ /* 0x000fe20008010032 */
[----:B------:R-:W-:Y:S02]  /*f660*/  VIADD R165, R171, 0x31 ;  /* 0x00000031aba57836 */ /* 0x000fe40000000000 */
[C---:B------:R-:W-:Y:S01]  /*f670*/  FFMA.FTZ R45, R164.reuse, UR5, R45 ;  /* 0x00000005a42d7c23 */ /* 0x040fe2000801002d */
[C---:B------:R-:W-:Y:S01]  /*f680*/  FFMA.FTZ R47, R164.reuse, UR5, R47 ;  /* 0x00000005a42f7c23 */ /* 0x040fe2000801002f */
[C---:B------:R-:W-:Y:S01]  /*f690*/  FFMA.FTZ R49, R164.reuse, UR5, R49 ;  /* 0x00000005a4317c23 */ /* 0x040fe20008010031 */
[----:B------:R-:W-:Y:S01]  /*f6a0*/  FFMA.FTZ R51, R164, UR5, R51 ;  /* 0x00000005a4337c23 */ /* 0x000fe20008010033 */
[----:B------:R-:W-:Y:S01]  /*f6b0*/  I2FP.F32.U32 R240, R165 ;  /* 0x000000a500f07245 */ /* 0x000fe20000201000 */
[----:B------:R-:W-:Y:S01]  /*f6c0*/  FFMA.FTZ R30, R241, UR5, R30 ;  /* 0x00000005f11e7c23 */ /* 0x000fe2000801001e */
[----:B------:R-:W-:Y:S01]  /*f6d0*/  IADD3 R165, PT, PT, R171, 0x38, RZ ;  /* 0x00000038aba57810 */ /* 0x000fe20007ffe0ff */
[C---:B------:R-:W-:Y:S01]  /*f6e0*/  FFMA.FTZ R32, R241.reuse, UR5, R32 ;  /* 0x00000005f1207c23 */ /* 0x040fe20008010020 */
[----:B------:R-:W-:Y:S01]  /*f6f0*/  FFMA.FTZ R34, R241, UR5, R34 ;  /* 0x00000005f1227c23 */ /* 0x000fe20008010022 */
[----:B------:R-:W-:Y:S01]  /*f700*/  FMNMX3.FTZ R241, R3, R4, R5, !PT ;  /* 0x0000000403f17276 */ /* 0x000fe20007810005 */
[----:B------:R-:W-:Y:S01]  /*f710*/  VIADD R164, R171, 0x39 ;  /* 0x00000039aba47836 */ /* 0x000fe20000000000 */
[----:B------:R-:W-:Y:S01]  /*f720*/  FMNMX3.FTZ R171, R2, R10, R11, !PT ;  /* 0x0000000a02ab7276 */ /* 0x000fe2000781000b */
[----:B------:R-:W-:Y:S01]  /*f730*/  FFMA.FTZ R52, R239, UR5, R52 ;  /* 0x00000005ef347c23 */ /* 0x000fe20008010034 */
[----:B------:R-:W-:Y:S01]  /*f740*/  FMNMX3.FTZ R241, R241, R16, R17, !PT ;  /* 0x00000010f1f17276 */ /* 0x000fe20007810011 */
[C---:B------:R-:W-:Y:S01]  /*f750*/  FFMA.FTZ R53, R240.reuse, UR5, R53 ;  /* 0x00000005f0357c23 */ /* 0x040fe20008010035 */
[----:B------:R-:W-:Y:S01]  /*f760*/  FMNMX3.FTZ R171, R171, R14, R15, !PT ;  /* 0x0000000eabab7276 */ /* 0x000fe2000781000f */
[----:B------:R-:W-:Y:S01]  /*f770*/  FFMA.FTZ R54, R239, UR5, R54 ;  /* 0x00000005ef367c23 */ /* 0x000fe20008010036 */
[----:B------:R-:W-:Y:S01]  /*f780*/  FMNMX3.FTZ R241, R241, R20, R21, !PT ;  /* 0x00000014f1f17276 */ /* 0x000fe20007810015 */
[C---:B------:R-:W-:Y:S01]  /*f790*/  FFMA.FTZ R55, R240.reuse, UR5, R55 ;  /* 0x00000005f0377c23 */ /* 0x040fe20008010037 */
[----:B------:R-:W-:Y:S01]  /*f7a0*/  FMNMX3.FTZ R171, R171, R26, R27, !PT ;  /* 0x0000001aabab7276 */ /* 0x000fe2000781001b */
[C---:B------:R-:W-:Y:S01]  /*f7b0*/  FFMA.FTZ R56, R239.reuse, UR5, R56 ;  /* 0x00000005ef387c23 */ /* 0x040fe20008010038 */
[----:B------:R-:W-:Y:S01]  /*f7c0*/  I2FP.F32.U32 R165, R165 ;  /* 0x000000a500a57245 */ /* 0x000fe20000201000 */
[----:B------:R-:W-:Y:S01]  /*f7d0*/  FFMA.FTZ R58, R239, UR5, R58 ;  /* 0x00000005ef3a7c23 */ /* 0x000fe2000801003a */
[----:B------:R-:W-:Y:S01]  /*f7e0*/  FMNMX3.FTZ R239, R169, R8, R9, !PT ;  /* 0x00000008a9ef7276 */ /* 0x000fe20007810009 */
[C---:B------:R-:W-:Y:S01]  /*f7f0*/  FFMA.FTZ R57, R240.reuse, UR5, R57 ;  /* 0x00000005f0397c23 */ /* 0x040fe20008010039 */
[----:B------:R-:W-:Y:S01]  /*f800*/  I2FP.F32.U32 R164, R164 ;  /* 0x000000a400a47245 */ /* 0x000fe20000201000 */
[----:B------:R-:W-:Y:S01]  /*f810*/  FFMA.FTZ R59, R240, UR5, R59 ;  /* 0x00000005f03b7c23 */ /* 0x000fe2000801003b */
[----:B------:R-:W-:Y:S01]  /*f820*/  FMNMX3.FTZ R240, R0, R6, R7, !PT ;  /* 0x0000000600f07276 */ /* 0x000fe20007810007 */
[----:B------:R-:W-:Y:S04]  /*f830*/  HMMA.16816.F32 R64, R172, R166, R64 ;  /* 0x000000a6ac40723c */ /* 0x000fe80000001840 */
[----:B------:R-:W-:Y:S01]  /*f840*/  FMNMX3.FTZ R239, R239, R12, R13, !PT ;  /* 0x0000000cefef7276 */ /* 0x000fe2000781000d */
[----:B------:R-:W-:Y:S01]  /*f850*/  FFMA.FTZ R29, R242, UR5, R29 ;  /* 0x00000005f21d7c23 */ /* 0x000fe2000801001d */
[----:B------:R-:W-:Y:S01]  /*f860*/  FMNMX3.FTZ R240, R240, R18, R19, !PT ;  /* 0x00000012f0f07276 */ /* 0x000fe20007810013 */
[C---:B------:R-:W-:Y:S01]  /*f870*/  FFMA.FTZ R31, R242.reuse, UR5, R31 ;  /* 0x00000005f21f7c23 */ /* 0x040fe2000801001f */
[----:B------:R-:W-:Y:S01]  /*f880*/  FMNMX3.FTZ R239, R239, R24, R25, !PT ;  /* 0x00000018efef7276 */ /* 0x000fe20007810019 */
[----:B------:R-:W-:Y:S01]  /*f890*/  FFMA.FTZ R33, R242, UR5, R33 ;  /* 0x00000005f2217c23 */ /* 0x000fe20008010021 */
        /* <DEDUP_REMOVED lines=31> */
.L_x_192:
[----:B------:R-:W-:Y:S01]  /*fa90*/  SHFL.BFLY PT, R168, R241, 0x2, 0x1f ;  /* 0x0c401f00f1a87f89 */ /* 0x000fe200000e0000 */
[----:B------:R-:W-:Y:S02]  /*faa0*/  UISETP.NE.AND UP0, UPT, UR12, URZ, UPT ;  /* 0x000000ff0c00728c */ /* 0x000fe4000bf05270 */
[----:B------:R-:W-:Y:S05]  /*fab0*/  UIADD3 UR12, UPT, UPT, UR12, -0x1, URZ ;  /* 0xffffffff0c0c7890 */ /* 0x000fea000fffe0ff */
[----:B-1----:R-:W-:Y:S08]  /*fac0*/  SHFL.BFLY PT, R165, R240, 0x2, 0x1f ;  /* 0x0c401f00f0a57f89 */ /* 0x002ff000000e0000 */
[----:B------:R-:W-:Y:S08]  /*fad0*/  SHFL.BFLY PT, R166, R239, 0x2, 0x1f ;  /* 0x0c401f00efa67f89 */ /* 0x000ff000000e0000 */
        /* <DEDUP_REMOVED lines=15> */
[C---:B------:R-:W-:Y:S01]  /*fbd0*/  FADD.FTZ R164, -R167.reuse, R0 ;  /* 0x00000000a7a47221 */ /* 0x040fe20000010100 */
[----:B------:R-:W1:Y:S01]  /*fbe0*/  LDSM.16.MT88.4 R172, [R218+0x9000] ;  /* 0x00900000daac783b */ /* 0x000e620000004200 */
[C---:B------:R-:W-:Y:S01]  /*fbf0*/  FMUL.FTZ R197, R167.reuse, UR4 ;  /* 0x00000004a7c57c20 */ /* 0x040fe20008410000 */
[----:B----4-:R-:W-:Y:S01]  /*fc00*/  FMNMX.FTZ R165, R170, R165, !PT ;  /* 0x000000a5aaa57209 */ /* 0x010fe20007810000 */
[----:B------:R-:W-:Y:S01]  /*fc10*/  FADD.FTZ R0, -R166, R169 ;  /* 0x000000a9a6007221 */ /* 0x000fe20000010100 */
[----:B------:R-:W-:Y:S01]  /*fc20*/  FSETP.NEU.FTZ.AND P1, PT, R167, -INF , PT ;  /* 0xff800000a700780b */ /* 0x000fe20003f3d000 */
[----:B------:R-:W-:Y:S01]  /*fc30*/  FMUL.FTZ R169, R3, UR4 ;  /* 0x0000000403a97c20 */ /* 0x000fe20008410000 */
[----:B------:R-:W-:Y:S01]  /*fc40*/  FSEL R196, R196, RZ, P2 ;  /* 0x000000ffc4c47208 */ /* 0x000fe20001000000 */
[----:B------:R-:W-:Y:S01]  /*fc50*/  FADD.FTZ R2, -R165, R2 ;  /* 0x00000002a5027221 */ /* 0x000fe20000010100 */
[----:B------:R-:W-:Y:S01]  /*fc60*/  FMUL.FTZ R170, R0, UR4 ;  /* 0x0000000400aa7c20 */ /* 0x000fe20008410000 */
[----:B------:R-:W-:Y:S01]  /*fc70*/  FSEL R197, R197, RZ, P1 ;  /* 0x000000ffc5c57208 */ /* 0x000fe20000800000 */
[----:B------:R-:W-:Y:S01]  /*fc80*/  FMUL.FTZ R3, R164, UR4 ;  /* 0x00000004a4037c20 */ /* 0x000fe20008410000 */
[----:B------:R-:W-:Y:S01]  /*fc90*/  FMUL.FTZ R0, R2, UR4 ;  /* 0x0000000402007c20 */ /* 0x000fe20008410000 */
[C---:B------:R-:W-:Y:S01]  /*fca0*/  FMUL.FTZ R195, R166.reuse, UR4 ;  /* 0x00000004a6c37c20 */ /* 0x040fe20008410000 */
[----:B------:R2:W-:Y:S01]  /*fcb0*/  MUFU.EX2 R2, R170 ;  /* 0x000000aa00027308 */ /* 0x0005e20000000800 */
[C---:B------:R-:W-:Y:S01]  /*fcc0*/  FMUL.FTZ R194, R165.reuse, UR4 ;  /* 0x00000004a5c27c20 */ /* 0x040fe20008410000 */
[----:B------:R-:W-:Y:S01]  /*fcd0*/  FSETP.NEU.FTZ.AND P2, PT, R166, -INF , PT ;  /* 0xff800000a600780b */ /* 0x000fe20003f5d000 */
[--C-:B------:R-:W-:Y:S07]  /*fce0*/  FFMA.FTZ R190, R16, UR4, -R196.reuse ;  /* 0x0000000410be7c23 */ /* 0x100fee00080108c4 */
[----:B------:R3:W4:Y:S01]  /*fcf0*/  MUFU.EX2 R164, R169 ;  /* 0x000000a900a47308 */ /* 0x0007220000000800 */
[----:B------:R-:W-:Y:S01]  /*fd00*/  FSETP.NEU.FTZ.AND P1, PT, R165, -INF , PT ;  /* 0xff800000a500780b */ /* 0x000fe20003f3d000 */
[--C-:B------:R-:W-:Y:S01]  /*fd10*/  FFMA.FTZ R189, R17, UR4, -R196.reuse ;  /* 0x0000000411bd7c23 */ /* 0x100fe200080108c4 */
[--C-:B------:R-:W-:Y:S01]  /*fd20*/  FFMA.FTZ R187, R18, UR4, -R197.reuse ;  /* 0x0000000412bb7c23 */ /* 0x100fe200080108c5 */
[--C-:B------:R-:W-:Y:S01]  /*fd30*/  FFMA.FTZ R186, R19, UR4, -R197.reuse ;  /* 0x0000000413ba7c23 */ /* 0x100fe200080108c5 */
[--C-:B------:R-:W-:Y:S01]  /*fd40*/  FFMA.FTZ R193, R4, UR4, -R196.reuse ;  /* 0x0000000404c17c23 */ /* 0x100fe200080108c4 */
[--C-:B------:R-:W-:Y:S01]  /*fd50*/  FFMA.FTZ R191, R5, UR4, -R196.reuse ;  /* 0x0000000405bf7c23 */ /* 0x100fe200080108c4 */
[--C-:B------:R-:W-:Y:S01]  /*fd60*/  FFMA.FTZ R192, R6, UR4, -R197.reuse ;  /* 0x0000000406c07c23 */ /* 0x100fe200080108c5 */
[----:B------:R-:W-:Y:S01]  /*fd70*/  FFMA.FTZ R188, R7, UR4, -R197 ;  /* 0x0000000407bc7c23 */ /* 0x000fe200080108c5 */
[----:B------:R-:W-:Y:S01]  /*fd80*/  FSEL R195, R195, RZ, P2 ;  /* 0x000000ffc3c37208 */ /* 0x000fe20001000000 */
[----:B------:R-:W5:Y:S01]  /*fd90*/  MUFU.EX2 R3, R3 ;  /* 0x0000000300037308 */ /* 0x000f620000000800 */
[----:B------:R-:W-:Y:S01]  /*fda0*/  FSEL R194, R194, RZ, P1 ;  /* 0x000000ffc2c27208 */ /* 0x000fe20000800000 */
[--C-:B------:R-:W-:Y:S01]  /*fdb0*/  FFMA.FTZ R206, R36, UR4, -R196.reuse ;  /* 0x0000000424ce7c23 */ /* 0x100fe200080108c4 */
[----:B------:R-:W-:Y:S07]  /*fdc0*/  FFMA.FTZ R209, R37, UR4, -R196 ;  /* 0x0000000425d17c23 */ /* 0x000fee00080108c4 */
[----:B------:R-:W-:Y:S01]  /*fdd0*/  MUFU.EX2 R193, R193 ;  /* 0x000000c100c17308 */ /* 0x000fe20000000800 */
[--C-:B------:R-:W-:Y:S01]  /*fde0*/  FFMA.FTZ R183, R12, UR4, -R195.reuse ;  /* 0x000000040cb77c23 */ /* 0x100fe200080108c3 */
[--C-:B------:R-:W-:Y:S01]  /*fdf0*/  FFMA.FTZ R182, R13, UR4, -R195.reuse ;  /* 0x000000040db67c23 */ /* 0x100fe200080108c3 */
[--C-:B------:R-:W-:Y:S07]  /*fe00*/  FFMA.FTZ R171, R14, UR4, -R194.reuse ;  /* 0x000000040eab7c23 */ /* 0x100fee00080108c2 */
[----:B------:R-:W1:Y:S01]  /*fe10*/  MUFU.EX2 R191, R191 ;  /* 0x000000bf00bf7308 */ /* 0x000e620000000800 */
[--C-:B--2---:R-:W-:Y:S01]  /*fe20*/  FFMA.FTZ R170, R15, UR4, -R194.reuse ;  /* 0x000000040faa7c23 */ /* 0x104fe200080108c2 */
[--C-:B------:R-:W-:Y:S01]  /*fe30*/  FFMA.FTZ R185, R8, UR4, -R195.reuse ;  /* 0x0000000408b97c23 */ /* 0x100fe200080108c3 */
[----:B------:R-:W-:Y:S07]  /*fe40*/  FFMA.FTZ R184, R9, UR4, -R195 ;  /* 0x0000000409b87c23 */ /* 0x000fee00080108c3 */
[----:B------:R-:W-:Y:S01]  /*fe50*/  MUFU.EX2 R192, R192 ;  /* 0x000000c000c07308 */ /* 0x000fe20000000800 */
[--C-:B------:R-:W-:Y:S01]  /*fe60*/  FFMA.FTZ R181, R10, UR4, -R194.reuse ;  /* 0x000000040ab57c23 */ /* 0x100fe200080108c2 */
[----:B------:R-:W-:Y:S01]  /*fe70*/  FFMA.FTZ R180, R11, UR4, -R194 ;  /* 0x000000040bb47c23 */ /* 0x000fe200080108c2 */
[----:B---3--:R-:W-:Y:S07]  /*fe80*/  MOV R169, R232 ;  /* 0x000000e800a97202 */ /* 0x008fee0000000f00 */
[----:B------:R-:W2:Y:S01]  /*fe90*/  MUFU.EX2 R188, R188 ;  /* 0x000000bc00bc7308 */ /* 0x000ea20000000800 */
[----:B------:R-:W-:Y:S01]  /*fea0*/  @P0 IADD3 R169, PT, PT, R231, -0x20, RZ ;  /* 0xffffffe0e7a90810 */ /* 0x000fe20007ffe0ff */
[C---:B----4-:R-:W-:Y:S01]  /*feb0*/  FMUL.FTZ R4, R164.reuse, R160 ;  /* 0x000000a0a4047220 */ /* 0x050fe20000410000 */
[----:B------:R-:W-:Y:S07]  /*fec0*/  FMUL.FTZ R5, R164, R161 ;  /* 0x000000a1a4057220 */ /* 0x000fee0000410000 */
[----:B------:R-:W-:Y:S01]  /*fed0*/  MUFU.EX2 R190, R190 ;  /* 0x000000be00be7308 */ /* 0x000fe20000000800 */
[C---:B-----5:R-:W-:Y:S01]  /*fee0*/  FMUL.FTZ R6, R3.reuse, R162 ;  /* 0x000000a203067220 */ /* 0x060fe20000410000 */
[----:B------:R-:W3:Y:S01]  /*fef0*/  LDSM.16.MT88.4 R176, [R169] ;  /* 0x00000000a9b0783b */ /* 0x000ee20000004200 */
[----:B------:R-:W-:Y:S07]  /*ff00*/  FMUL.FTZ R7, R3, R163 ;  /* 0x000000a303077220 */ /* 0x000fee0000410000 */
[----:B------:R-:W4:Y:S01]  /*ff10*/  MUFU.EX2 R189, R189 ;  /* 0x000000bd00bd7308 */ /* 0x000f220000000800 */
[----:B-1----:R-:W-:Y:S01]  /*ff20*/  F2FP.F16.F32.PACK_AB R160, R191, R193 ;  /* 0x000000c1bfa0723e */ /* 0x002fe200000000ff */
[C---:B------:R-:W-:Y:S01]  /*ff30*/  FMUL.FTZ R8, R2.reuse, R156 ;  /* 0x0000009c02087220 */ /* 0x040fe20000410000 */
[C---:B------:R-:W-:Y:S07]  /*ff40*/  FMUL.FTZ R9, R2.reuse, R157 ;  /* 0x0000009d02097220 */ /* 0x040fee0000410000 */
[----:B------:R-:W-:Y:S01]  /*ff50*/  MUFU.EX2 R187, R187 ;  /* 0x000000bb00bb7308 */ /* 0x000fe20000000800 */
[----:B------:R-:W-:Y:S01]  /*ff60*/  FMUL.FTZ R12, R2, R152 ;  /* 0x00000098020c7220 */ /* 0x000fe20000410000 */
[----:B--2---:R-:W-:Y:S01]  /*ff70*/  F2FP.F16.F32.PACK_AB R161, R188, R192 ;  /* 0x000000c0bca1723e */ /* 0x004fe200000000ff */
[----:B------:R-:W-:Y:S07]  /*ff80*/  FMUL.FTZ R13, R2, R153 ;  /* 0x00000099020d7220 */ /* 0x000fee0000410000 */
[----:B------:R-:W1:Y:S01]  /*ff90*/  MUFU.EX2 R186, R186 ;  /* 0x000000ba00ba7308 */ /* 0x000e620000000800 */
[C---:B------:R-:W-:Y:S01]  /*ffa0*/  FMUL.FTZ R16, R164.reuse, R148 ;  /* 0x00000094a4107220 */ /* 0x040fe20000410000 */
[----:B------:R-:W-:Y:S01]  /*ffb0*/  FMUL.FTZ R17, R164, R149 ;  /* 0x00000095a4117220 */ /* 0x000fe20000410000 */
[C---:B------:R-:W-:Y:S07]  /*ffc0*/  FMUL.FTZ R18, R3.reuse, R150 ;  /* 0x0000009603127220 */ /* 0x040fee0000410000 */
[----:B------:R-:W2:Y:S01]  /*ffd0*/  MUFU.EX2 R0, R0 ;  /* 0x0000000000007308 */ /* 0x000ea20000000800 */
[----:B------:R-:W-:Y:S01]  /*ffe0*/  FMUL.FTZ R19, R3, R151 ;  /* 0x0000009703137220 */ /* 0x000fe20000410000 */
[----:B----4-:R-:W-:Y:S01]  /*fff0*/  F2FP.F16.F32.PACK_AB R162, R189, R190 ;  /* 0x000000bebda2723e */ /* 0x010fe200000000ff */
[----:B------:R-:W4:Y:S07]  /*10000*/  LDSM.16.MT88.4 R148, [R218+0xa000] ;  /* 0x00a00000da94783b */ /* 0x000f2e0000004200 */
[----:B------:R-:W-:Y:S01]  /*10010*/  MUFU.EX2 R185, R185 ;  /* 0x000000b900b97308 */ /* 0x000fe20000000800 */
[--C-:B------:R-:W-:Y:S01]  /*10020*/  FFMA.FTZ R208, R38, UR4, -R197.reuse ;  /* 0x0000000426d07c23 */ /* 0x100fe200080108c5 */
[--C-:B------:R-:W-:Y:S01]  /*10030*/  FFMA.FTZ R207, R39, UR4, -R197.reuse ;  /* 0x0000000427cf7c23 */ /* 0x100fe200080108c5 */
[--C-:B------:R-:W-:Y:S07]  /*10040*/  FFMA.FTZ R211, R48, UR4, -R196.reuse ;  /* 0x0000000430d37c23 */ /* 0x100fee00080108c4 */
[----:B------:R-:W5:Y:S01]  /*10050*/  MUFU.EX2 R184, R184 ;  /* 0x000000b800b87308 */ /* 0x000f620000000800 */
[----:B------:R-:W-:Y:S01]  /*10060*/  FFMA.FTZ R210, R49, UR4, -R196 ;  /* 0x0000000431d27c23 */ /* 0x000fe200080108c4 */
[----:B-1----:R-:W-:Y:S01]  /*10070*/  F2FP.F16.F32.PACK_AB R163, R186, R187 ;  /* 0x000000bbbaa3723e */ /* 0x002fe200000000ff */
[----:B------:R-:W-:Y:S07]  /*10080*/  LDSM.16.MT88.4 R36, [R218+0x9800] ;  /* 0x00980000da24783b */ /* 0x000fee0000004200 */
[----:B------:R-:W-:Y:S01]  /*10090*/  MUFU.EX2 R181, R181 ;  /* 0x000000b500b57308 */ /* 0x000fe20000000800 */
[--C-:B------:R-:W-:Y:S01]  /*100a0*/  FFMA.FTZ R212, R50, UR4, -R197.reuse ;  /* 0x0000000432d47c23 */ /* 0x100fe200080108c5 */
[C---:B--2---:R-:W-:Y:S01]  /*100b0*/  FMUL.FTZ R14, R0.reuse, R154 ;  /* 0x0000009a000e7220 */ /* 0x044fe20000410000 */
[C---:B------:R-:W-:Y:S07]  /*100c0*/  FMUL.FTZ R15, R0.reuse, R155 ;  /* 0x0000009b000f7220 */ /* 0x040fee0000410000 */
[----:B------:R-:W1:Y:S01]  /*100d0*/  MUFU.EX2 R180, R180 ;  /* 0x000000b400b47308 */ /* 0x000e620000000800 */
[-C--:B------:R-:W-:Y:S01]  /*100e0*/  HMMA.16816.F32 R4, R160, R172.reuse, R4 ;  /* 0x000000aca004723c */ /* 0x080fe20000001804 */
[----:B------:R-:W2:Y:S08]  /*100f0*/  LDSM.16.MT88.4 R152, [R169+0x1000] ;  /* 0x00100000a998783b */ /* 0x000eb00000004200 */
[----:B------:R-:W-:Y:S01]  /*10100*/  MUFU.EX2 R183, R183 ;  /* 0x000000b700b77308 */ /* 0x000fe20000000800 */
[C---:B------:R-:W-:Y:S01]  /*10110*/  FMUL.FTZ R10, R0.reuse, R158 ;  /* 0x0000009e000a7220 */ /* 0x040fe20000410000 */
[----:B------:R-:W-:Y:S08]  /*10120*/  FMUL.FTZ R11, R0, R159 ;  /* 0x0000009f000b7220 */ /* 0x000ff00000410000 */
[----:B------:R-:W3:Y:S01]  /*10130*/  MUFU.EX2 R182, R182 ;  /* 0x000000b600b67308 */ /* 0x000ee20000000800 */
[----:B-----5:R-:W-:Y:S01]  /*10140*/  F2FP.F16.F32.PACK_AB R156, R184, R185 ;  /* 0x000000b9b89c723e */ /* 0x020fe200000000ff */
        /* <DEDUP_REMOVED lines=9> */
[----:B------:R-:W-:Y:S01]  /*101e0*/  LDSM.16.MT88.4 R48, [R169+0x800] ;  /* 0x00080000a930783b */ /* 0x000fe20000004200 */
[----:B------:R-:W-:Y:S01]  /*101f0*/  FFMA.FTZ R240, R45, UR4, -R195 ;  /* 0x000000042df07c23 */ /* 0x000fe200080108c3 */
[--C-:B------:R-:W-:Y:S01]  /*10200*/  FFMA.FTZ R243, R46, UR4, -R194.reuse ;  /* 0x000000042ef37c23 */ /* 0x100fe200080108c2 */
[----:B---3--:R-:W-:Y:S01]  /*10210*/  F2FP.F16.F32.PACK_AB R158, R182, R183 ;  /* 0x000000b7b69e723e */ /* 0x008fe200000000ff */
[----:B------:R-:W-:Y:S01]  /*10220*/  FFMA.FTZ R242, R47, UR4, -R194 ;  /* 0x000000042ff27c23 */ /* 0x000fe200080108c2 */
[--C-:B------:R-:W-:Y:S01]  /*10230*/  FFMA.FTZ R244, R52, UR4, -R196.reuse ;  /* 0x0000000434f47c23 */ /* 0x100fe200080108c4 */
[--C-:B------:R-:W-:Y:S01]  /*10240*/  FFMA.FTZ R245, R53, UR4, -R196.reuse ;  /* 0x0000000435f57c23 */ /* 0x100fe200080108c4 */
[--C-:B------:R-:W-:Y:S01]  /*10250*/  FFMA.FTZ R247, R54, UR4, -R197.reuse ;  /* 0x0000000436f77c23 */ /* 0x100fe200080108c5 */
[----:B------:R-:W-:Y:S01]  /*10260*/  LDSM.16.MT88.4 R44, [R169+0x1800] ;  /* 0x00180000a92c783b */ /* 0x000fe20000004200 */
[--C-:B------:R-:W-:Y:S01]  /*10270*/  FFMA.FTZ R55, R55, UR4, -R197.reuse ;  /* 0x0000000437377c23 */ /* 0x100fe200080108c5 */
[----:B------:R-:W-:Y:S01]  /*10280*/  FMUL.FTZ R72, R2, R72 ;  /* 0x0000004802487220 */ /* 0x000fe20000410000 */
[----:B-1----:R-:W-:Y:S01]  /*10290*/  F2FP.F16.F32.PACK_AB R159, R170, R171 ;  /* 0x000000abaa9f723e */ /* 0x002fe200000000ff */
[----:B------:R-:W-:Y:S01]  /*102a0*/  FMUL.FTZ R73, R2, R73 ;  /* 0x0000004902497220 */ /* 0x000fe20000410000 */
[C---:B------:R-:W-:Y:S01]  /*102b0*/  FMUL.FTZ R74, R0.reuse, R74 ;  /* 0x0000004a004a7220 */ /* 0x040fe20000410000 */
[----:B------:R-:W-:Y:S01]  /*102c0*/  FMUL.FTZ R75, R0, R75 ;  /* 0x0000004b004b7220 */ /* 0x000fe20000410000 */
[C---:B------:R-:W-:Y:S01]  /*102d0*/  FMUL.FTZ R76, R2.reuse, R76 ;  /* 0x0000004c024c7220 */ /* 0x040fe20000410000 */
[----:B------:R-:W-:Y:S01]  /*102e0*/  FMUL.FTZ R77, R2, R77 ;  /* 0x0000004d024d7220 */ /* 0x000fe20000410000 */
[C---:B------:R-:W-:Y:S01]  /*102f0*/  FMUL.FTZ R78, R0.reuse, R78 ;  /* 0x0000004e004e7220 */ /* 0x040fe20000410000 */
[C---:B------:R-:W-:Y:S01]  /*10300*/  HMMA.16816.F32 R8, R156.reuse, R172, R8 ;  /* 0x000000ac9c08723c */ /* 0x040fe20000001808 */
[----:B------:R-:W-:Y:S03]  /*10310*/  MUFU.EX2 R206, R206 ;  /* 0x000000ce00ce7308 */ /* 0x000fe60000000800 */
[----:B------:R-:W-:Y:S01]  /*10320*/  FMUL.FTZ R79, R0, R79 ;  /* 0x0000004f004f7220 */ /* 0x000fe20000410000 */
[C---:B------:R-:W-:Y:S01]  /*10330*/  FMUL.FTZ R84, R164.reuse, R84 ;  /* 0x00000054a4547220 */ /* 0x040fe20000410000 */
[----:B------:R-:W-:Y:S01]  /*10340*/  FMUL.FTZ R85, R164, R85 ;  /* 0x00000055a4557220 */ /* 0x000fe20000410000 */
[C---:B------:R-:W-:Y:S01]  /*10350*/  FMUL.FTZ R86, R3.reuse, R86 ;  /* 0x0000005603567220 */ /* 0x040fe20000410000 */
[-C--:B------:R-:W-:Y:S03]  /*10360*/  HMMA.16816.F32 R12, R156, R174.reuse, R12 ;  /* 0x000000ae9c0c723c */ /* 0x080fe6000000180c */
[----:B------:R-:W-:Y:S01]  /*10370*/  MUFU.EX2 R209, R209 ;  /* 0x000000d100d17308 */ /* 0x000fe20000000800 */
[C---:B------:R-:W-:Y:S01]  /*10380*/  FMUL.FTZ R87, R3.reuse, R87 ;  /* 0x0000005703577220 */ /* 0x040fe20000410000 */
[C---:B------:R-:W-:Y:S01]  /*10390*/  FMUL.FTZ R88, R2.reuse, R88 ;  /* 0x0000005802587220 */ /* 0x040fe20000410000 */
[----:B------:R-:W-:Y:S01]  /*103a0*/  FMUL.FTZ R89, R2, R89 ;  /* 0x0000005902597220 */ /* 0x000fe20000410000 */
        /* <DEDUP_REMOVED lines=11> */
[C---:B------:R-:W-:Y:S01]  /*10460*/  FMUL.FTZ R97, R164.reuse, R97 ;  /* 0x00000061a4617220 */ /* 0x040fe20000410000 */
[C---:B------:R-:W-:Y:S01]  /*10470*/  FMUL.FTZ R98, R3.reuse, R98 ;  /* 0x0000006203627220 */ /* 0x040fe20000410000 */
[C---:B------:R-:W-:Y:S01]  /*10480*/  FMUL.FTZ R99, R3.reuse, R99 ;  /* 0x0000006303637220 */ /* 0x040fe20000410000 */
[C---:B------:R-:W-:Y:S01]  /*10490*/  FMUL.FTZ R100, R164.reuse, R100 ;  /* 0x00000064a4647220 */ /* 0x040fe20000410000 */
[C---:B------:R-:W-:Y:S04]  /*104a0*/  HMMA.16816.F32 R72, R156.reuse, R176, R72 ;  /* 0x000000b09c48723c */ /* 0x040fe80000001848 */
[----:B------:R-:W-:Y:S01]  /*104b0*/  MUFU.EX2 R211, R211 ;  /* 0x000000d300d37308 */ /* 0x000fe20000000800 */
[----:B------:R-:W-:Y:S01]  /*104c0*/  FMUL.FTZ R101, R164, R101 ;  /* 0x00000065a4657220 */ /* 0x000fe20000410000 */
[C---:B------:R-:W-:Y:S01]  /*104d0*/  FMUL.FTZ R102, R3.reuse, R102 ;  /* 0x0000006603667220 */ /* 0x040fe20000410000 */
        /* <DEDUP_REMOVED lines=18> */
[C---:B------:R-:W-:Y:S01]  /*10600*/  FMUL.FTZ R113, R164.reuse, R113 ;  /* 0x00000071a4717220 */ /* 0x040fe20000410000 */
[C---:B------:R-:W-:Y:S01]  /*10610*/  FMUL.FTZ R114, R3.reuse, R114 ;  /* 0x0000007203727220 */ /* 0x040fe20000410000 */
[-C--:B----4-:R-:W-:Y:S03]  /*10620*/  HMMA.16816.F32 R84, R160, R148.reuse, R84 ;  /* 0x00000094a054723c */ /* 0x090fe60000001854 */
        /* <DEDUP_REMOVED lines=17> */
[----:B------:R-:W-:Y:S01]  /*10740*/  FMUL.FTZ R127, R0, R127 ;  /* 0x0000007f007f7220 */ /* 0x000fe20000410000 */
[C---:B------:R-:W-:Y:S01]  /*10750*/  FMUL.FTZ R128, R164.reuse, R128 ;  /* 0x00000080a4807220 */ /* 0x040fe20000410000 */
[C---:B------:R-:W-:Y:S01]  /*10760*/  HMMA.16816.F32 R96, R160.reuse, R150, R96 ;  /* 0x00000096a060723c */ /* 0x040fe20000001860 */
[----:B------:R-:W1:Y:S03]  /*10770*/  LDSM.16.MT88.4 R148, [R218+0xb000] ;  /* 0x00b00000da94783b */ /* 0x000e660000004200 */
[----:B------:R-:W-:Y:S01]  /*10780*/  MUFU.EX2 R243, R243 ;  /* 0x000000f300f37308 */ /* 0x000fe20000000800 */
[----:B------:R-:W-:Y:S01]  /*10790*/  FMUL.FTZ R129, R164, R129 ;  /* 0x00000081a4817220 */ /* 0x000fe20000410000 */
[C---:B------:R-:W-:Y:S01]  /*107a0*/  FMUL.FTZ R130, R3.reuse, R130 ;  /* 0x0000008203827220 */ /* 0x040fe20000410000 */
[----:B------:R-:W-:Y:S01]  /*107b0*/  FMUL.FTZ R131, R3, R131 ;  /* 0x0000008303837220 */ /* 0x000fe20000410000 */
[--C-:B------:R-:W-:Y:S01]  /*107c0*/  FFMA.FTZ R172, R20, UR4, -R196.reuse ;  /* 0x0000000414ac7c23 */ /* 0x100fe200080108c4 */
[-C--:B--2---:R-:W-:Y:S05]  /*107d0*/  HMMA.16816.F32 R100, R160, R152.reuse, R100 ;  /* 0x00000098a064723c */ /* 0x084fea0000001864 */
[----:B------:R-:W-:Y:S01]  /*107e0*/  MUFU.EX2 R242, R242 ;  /* 0x000000f200f27308 */ /* 0x000fe20000000800 */
[C---:B------:R-:W-:Y:S01]  /*107f0*/  FMUL.FTZ R20, R164.reuse, R144 ;  /* 0x00000090a4147220 */ /* 0x040fe20000410000 */
[--C-:B------:R-:W-:Y:S01]  /*10800*/  FFMA.FTZ R173, R21, UR4, -R196.reuse ;  /* 0x0000000415ad7c23 */ /* 0x100fe200080108c4 */
[----:B------:R-:W-:Y:S01]  /*10810*/  FMUL.FTZ R21, R164, R145 ;  /* 0x00000091a4157220 */ /* 0x000fe20000410000 */
[--C-:B------:R-:W-:Y:S01]  /*10820*/  FFMA.FTZ R174, R22, UR4, -R197.reuse ;  /* 0x0000000416ae7c23 */ /* 0x100fe200080108c5 */
[----:B------:R-:W-:Y:S01]  /*10830*/  FMUL.FTZ R22, R3, R146 ;  /* 0x0000009203167220 */ /* 0x000fe20000410000 */
[C---:B------:R-:W-:Y:S04]  /*10840*/  HMMA.16816.F32 R104, R156.reuse, R152, R104 ;  /* 0x000000989c68723c */ /* 0x040fe80000001868 */
[----:B------:R-:W-:Y:S01]  /*10850*/  MUFU.EX2 R172, R172 ;  /* 0x000000ac00ac7308 */ /* 0x000fe20000000800 */
[--C-:B------:R-:W-:Y:S01]  /*10860*/  FFMA.FTZ R177, R23, UR4, -R197.reuse ;  /* 0x0000000417b17c23 */ /* 0x100fe200080108c5 */
[----:B------:R-:W-:Y:S01]  /*10870*/  FMUL.FTZ R23, R3, R147 ;  /* 0x0000009303177220 */ /* 0x000fe20000410000 */
[C---:B------:R-:W-:Y:S01]  /*10880*/  FMUL.FTZ R132, R2.reuse, R132 ;  /* 0x0000008402847220 */ /* 0x040fe20000410000 */
[----:B------:R-:W-:Y:S01]  /*10890*/  LDSM.16.MT88.4 R144, [R218+0x9400] ;  /* 0x00940000da90783b */ /* 0x000fe20000004200 */
[-C--:B------:R-:W-:Y:S05]  /*108a0*/  HMMA.16816.F32 R108, R156, R154.reuse, R108 ;  /* 0x0000009a9c6c723c */ /* 0x080fea000000186c */
[----:B------:R-:W2:Y:S01]  /*108b0*/  MUFU.EX2 R173, R173 ;  /* 0x000000ad00ad7308 */ /* 0x000ea20000000800 */
[----:B------:R-:W-:Y:S01]  /*108c0*/  FMUL.FTZ R133, R2, R133 ;  /* 0x0000008502857220 */ /* 0x000fe20000410000 */
[C---:B------:R-:W-:Y:S01]  /*108d0*/  FMUL.FTZ R134, R0.reuse, R134 ;  /* 0x0000008600867220 */ /* 0x040fe20000410000 */
[----:B------:R-:W-:Y:S01]  /*108e0*/  FMUL.FTZ R135, R0, R135 ;  /* 0x0000008700877220 */ /* 0x000fe20000410000 */
[--C-:B------:R-:W-:Y:S01]  /*108f0*/  FFMA.FTZ R176, R32, UR4, -R196.reuse ;  /* 0x0000000420b07c23 */ /* 0x100fe200080108c4 */
[C---:B------:R-:W-:Y:S01]  /*10900*/  FMUL.FTZ R32, R2.reuse, R140 ;  /* 0x0000008c02207220 */ /* 0x040fe20000410000 */
[C---:B------:R-:W-:Y:S01]  /*10910*/  HMMA.16816.F32 R112, R160.reuse, R154, R112 ;  /* 0x0000009aa070723c */ /* 0x040fe20000001870 */
[----:B------:R-:W3:Y:S03]  /*10920*/  LDSM.16.MT88.4 R152, [R169+0x2000] ;  /* 0x00200000a998783b */ /* 0x000ee60000004200 */
[----:B------:R-:W-:Y:S01]  /*10930*/  MUFU.EX2 R174, R174 ;  /* 0x000000ae00ae7308 */ /* 0x000fe20000000800 */
[----:B------:R-:W-:Y:S01]  /*10940*/  FFMA.FTZ R175, R33, UR4, -R196 ;  /* 0x0000000421af7c23 */ /* 0x000fe200080108c4 */
[----:B------:R-:W-:Y:S01]  /*10950*/  FMUL.FTZ R33, R2, R141 ;  /* 0x0000008d02217220 */ /* 0x000fe20000410000 */
[--C-:B------:R-:W-:Y:S01]  /*10960*/  FFMA.FTZ R178, R34, UR4, -R197.reuse ;  /* 0x0000000422b27c23 */ /* 0x100fe200080108c5 */
[C---:B------:R-:W-:Y:S01]  /*10970*/  FMUL.FTZ R34, R0.reuse, R142 ;  /* 0x0000008e00227220 */ /* 0x040fe20000410000 */
[----:B------:R-:W-:Y:S01]  /*10980*/  FFMA.FTZ R179, R35, UR4, -R197 ;  /* 0x0000000423b37c23 */ /* 0x000fe200080108c5 */
[-C--:B-1----:R-:W-:Y:S04]  /*10990*/  HMMA.16816.F32 R116, R160, R148.reuse, R116 ;  /* 0x00000094a074723c */ /* 0x082fe80000001874 */
[----:B------:R-:W1:Y:S01]  /*109a0*/  MUFU.EX2 R177, R177 ;  /* 0x000000b100b17308 */ /* 0x000e620000000800 */
[----:B------:R-:W-:Y:S01]  /*109b0*/  FMUL.FTZ R35, R0, R143 ;  /* 0x0000008f00237220 */ /* 0x000fe20000410000 */
[--C-:B------:R-:W-:Y:S01]  /*109c0*/  FFMA.FTZ R200, R24, UR4, -R195.reuse ;  /* 0x0000000418c87c23 */ /* 0x100fe200080108c3 */
[----:B------:R-:W4:Y:S01]  /*109d0*/  LDSM.16.MT88.4 R140, [R169+0x400] ;  /* 0x00040000a98c783b */ /* 0x000f220000004200 */
[C---:B------:R-:W-:Y:S06]  /*109e0*/  FMUL.FTZ R24, R164.reuse, R136 ;  /* 0x00000088a4187220 */ /* 0x040fec0000410000 */
[----:B------:R-:W-:Y:S01]  /*109f0*/  MUFU.EX2 R176, R176 ;  /* 0x000000b000b07308 */ /* 0x000fe20000000800 */
[C---:B------:R-:W-:Y:S09]  /*10a00*/  HMMA.16816.F32 R120, R156.reuse, R148, R120 ;  /* 0x000000949c78723c */ /* 0x040ff20000001878 */
[----:B------:R-:W-:Y:S01]  /*10a10*/  MUFU.EX2 R200, R200 ;  /* 0x000000c800c87308 */ /* 0x000fe20000000800 */
[--C-:B------:R-:W-:Y:S01]  /*10a20*/  FFMA.FTZ R199, R25, UR4, -R195.reuse ;  /* 0x0000000419c77c23 */ /* 0x100fe200080108c3 */
[----:B------:R-:W-:Y:S01]  /*10a30*/  FMUL.FTZ R25, R164, R137 ;  /* 0x00000089a4197220 */ /* 0x000fe20000410000 */
[--C-:B------:R-:W-:Y:S01]  /*10a40*/  FFMA.FTZ R198, R26, UR4, -R194.reuse ;  /* 0x000000041ac67c23 */ /* 0x100fe200080108c2 */
[----:B------:R-:W-:Y:S01]  /*10a50*/  FMUL.FTZ R26, R3, R138 ;  /* 0x0000008a031a7220 */ /* 0x000fe20000410000 */
[-C--:B------:R-:W-:Y:S05]  /*10a60*/  HMMA.16816.F32 R124, R156, R150.reuse, R124 ;  /* 0x000000969c7c723c */ /* 0x080fea000000187c */
[----:B------:R-:W-:Y:S01]  /*10a70*/  MUFU.EX2 R175, R175 ;  /* 0x000000af00af7308 */ /* 0x000fe20000000800 */
[--C-:B------:R-:W-:Y:S01]  /*10a80*/  FFMA.FTZ R203, R27, UR4, -R194.reuse ;  /* 0x000000041bcb7c23 */ /* 0x100fe200080108c2 */
[----:B------:R-:W-:Y:S08]  /*10a90*/  FMUL.FTZ R27, R3, R139 ;  /* 0x0000008b031b7220 */ /* 0x000ff00000410000 */
[----:B------:R-:W5:Y:S01]  /*10aa0*/  MUFU.EX2 R199, R199 ;  /* 0x000000c700c77308 */ /* 0x000f620000000800 */
[--C-:B------:R-:W-:Y:S01]  /*10ab0*/  FFMA.FTZ R205, R28, UR4, -R195.reuse ;  /* 0x000000041ccd7c23 */ /* 0x100fe200080108c3 */
[----:B--2---:R-:W-:Y:S01]  /*10ac0*/  F2FP.F16.F32.PACK_AB R28, R173, R172 ;  /* 0x000000acad1c723e */ /* 0x004fe200000000ff */
[C---:B------:R-:W-:Y:S01]  /*10ad0*/  HMMA.16816.F32 R128, R160.reuse, R150, R128 ;  /* 0x00000096a080723c */ /* 0x040fe20000001880 */
[----:B------:R-:W2:Y:S06]  /*10ae0*/  LDSM.16.MT88.4 R148, [R218+0xa400] ;  /* 0x00a40000da94783b */ /* 0x000eac0000004200 */
[----:B------:R-:W-:Y:S01]  /*10af0*/  MUFU.EX2 R198, R198 ;  /* 0x000000c600c67308 */ /* 0x000fe20000000800 */
[--C-:B------:R-:W-:Y:S01]  /*10b00*/  FFMA.FTZ R202, R29, UR4, -R195.reuse ;  /* 0x000000041dca7c23 */ /* 0x100fe200080108c3 */
[----:B-1----:R-:W-:Y:S08]  /*10b10*/  F2FP.F16.F32.PACK_AB R29, R177, R174 ;  /* 0x000000aeb11d723e */ /* 0x002ff000000000ff */
[----:B------:R-:W1:Y:S01]  /*10b20*/  MUFU.EX2 R203, R203 ;  /* 0x000000cb00cb7308 */ /* 0x000e620000000800 */
[--C-:B------:R-:W-:Y:S01]  /*10b30*/  FFMA.FTZ R204, R30, UR4, -R194.reuse ;  /* 0x000000041ecc7c23 */ /* 0x100fe200080108c2 */
[-C--:B---3--:R-:W-:Y:S08]  /*10b40*/  HMMA.16816.F32 R20, R160, R152.reuse, R20 ;  /* 0x00000098a014723c */ /* 0x088ff00000001814 */
[----:B------:R-:W-:Y:S01]  /*10b50*/  MUFU.EX2 R205, R205 ;  /* 0x000000cd00cd7308 */ /* 0x000fe20000000800 */
[----:B-----5:R-:W-:Y:S01]  /*10b60*/  F2FP.F16.F32.PACK_AB R136, R199, R200 ;  /* 0x000000c8c788723e */ /* 0x020fe200000000ff */
[--C-:B------:R-:W-:Y:S01]  /*10b70*/  FFMA.FTZ R201, R31, UR4, -R194.reuse ;  /* 0x000000041fc97c23 */ /* 0x100fe200080108c2 */
[----:B------:R-:W-:Y:S07]  /*10b80*/  F2FP.F16.F32.PACK_AB R30, R175, R176 ;  /* 0x000000b0af1e723e */ /* 0x000fee00000000ff */
[----:B------:R-:W3:Y:S01]  /*10b90*/  MUFU.EX2 R202, R202 ;  /* 0x000000ca00ca7308 */ /* 0x000ee20000000800 */
[--C-:B------:R-:W-:Y:S01]  /*10ba0*/  FFMA.FTZ R215, R40, UR4, -R195.reuse ;  /* 0x0000000428d77c23 */ /* 0x100fe200080108c3 */
[C---:B------:R-:W-:Y:S08]  /*10bb0*/  HMMA.16816.F32 R132, R156.reuse, R152, R132 ;  /* 0x000000989c84723c */ /* 0x040ff00000001884 */
[----:B------:R-:W-:Y:S01]  /*10bc0*/  MUFU.EX2 R178, R178 ;  /* 0x000000b200b27308 */ /* 0x000fe20000000800 */
[----:B-1----:R-:W-:Y:S01]  /*10bd0*/  F2FP.F16.F32.PACK_AB R137, R203, R198 ;  /* 0x000000c6cb89723e */ /* 0x002fe200000000ff */
[----:B------:R-:W-:Y:S08]  /*10be0*/  FFMA.FTZ R214, R41, UR4, -R195 ;  /* 0x0000000429d67c23 */ /* 0x000ff000080108c3 */
[----:B------:R-:W1:Y:S01]  /*10bf0*/  MUFU.EX2 R179, R179 ;  /* 0x000000b300b37308 */ /* 0x000e620000000800 */
[--C-:B------:R-:W-:Y:S01]  /*10c00*/  FFMA.FTZ R241, R42, UR4, -R194.reuse ;  /* 0x000000042af17c23 */ /* 0x100fe200080108c2 */
[-C--:B------:R-:W-:Y:S01]  /*10c10*/  HMMA.16816.F32 R32, R156, R154.reuse, R32 ;  /* 0x0000009a9c20723c */ /* 0x080fe20000001820 */
[----:B------:R-:W5:Y:S07]  /*10c20*/  LDSM.16.MT88.4 R156, [R169+0x1400] ;  /* 0x00140000a99c783b */ /* 0x000f6e0000004200 */
[----:B------:R-:W-:Y:S01]  /*10c30*/  MUFU.EX2 R204, R204 ;  /* 0x000000cc00cc7308 */ /* 0x000fe20000000800 */
[----:B------:R-:W-:Y:S01]  /*10c40*/  F2FP.F16.F32.PACK_AB R42, R240, R239 ;  /* 0x000000eff02a723e */ /* 0x000fe200000000ff */
[--C-:B------:R-:W-:Y:S01]  /*10c50*/  FFMA.FTZ R222, R43, UR4, -R194.reuse ;  /* 0x000000042bde7c23 */ /* 0x100fe200080108c2 */
[----:B---3--:R-:W-:Y:S07]  /*10c60*/  F2FP.F16.F32.PACK_AB R138, R202, R205 ;  /* 0x000000cdca8a723e */ /* 0x008fee00000000ff */
[----:B------:R-:W3:Y:S01]  /*10c70*/  MUFU.EX2 R201, R201 ;  /* 0x000000c900c97308 */ /* 0x000ee20000000800 */
[----:B------:R-:W-:Y:S01]  /*10c80*/  F2FP.F16.F32.PACK_AB R43, R242, R243 ;  /* 0x000000f3f22b723e */ /* 0x000fe200000000ff */
[----:B------:R-:W-:Y:S01]  /*10c90*/  HMMA.16816.F32 R24, R160, R154, R24 ;  /* 0x0000009aa018723c */ /* 0x000fe20000001818 */
[----:B------:R-:W5:Y:S07]  /*10ca0*/  LDSM.16.MT88.4 R152, [R218+0xb400] ;  /* 0x00b40000da98783b */ /* 0x000f6e0000004200 */
[----:B------:R-:W-:Y:S01]  /*10cb0*/  MUFU.EX2 R215, R215 ;  /* 0x000000d700d77308 */ /* 0x000fe20000000800 */
[----:B-1----:R-:W-:Y:S01]  /*10cc0*/  F2FP.F16.F32.PACK_AB R31, R179, R178 ;  /* 0x000000b2b31f723e */ /* 0x002fe200000000ff */
[--C-:B------:R-:W-:Y:S08]  /*10cd0*/  FFMA.FTZ R66, R66, UR4, -R197.reuse ;  /* 0x0000000442427c23 */ /* 0x100ff000080108c5 */
[----:B------:R-:W1:Y:S01]  /*10ce0*/  MUFU.EX2 R214, R214 ;  /* 0x000000d600d67308 */ /* 0x000e620000000800 */
[----:B------:R-:W-:Y:S01]  /*10cf0*/  FFMA.FTZ R197, R67, UR4, -R197 ;  /* 0x0000000443c57c23 */ /* 0x000fe200080108c5 */
[--C-:B------:R-:W-:Y:S01]  /*10d00*/  FFMA.FTZ R56, R56, UR4, -R195.reuse ;  /* 0x0000000438387c23 */ /* 0x100fe200080108c3 */
[----:B------:R-:W-:Y:S07]  /*10d10*/  FFMA.FTZ R57, R57, UR4, -R195 ;  /* 0x0000000439397c23 */ /* 0x000fee00080108c3 */
[----:B------:R-:W-:Y:S01]  /*10d20*/  MUFU.EX2 R241, R241 ;  /* 0x000000f100f17308 */ /* 0x000fe20000000800 */
[-C--:B------:R-:W-:Y:S09]  /*10d30*/  HMMA.16816.F32 R4, R28, R144.reuse, R4 ;  /* 0x000000901c04723c */ /* 0x080ff20000001804 */
[----:B------:R-:W4:Y:S01]  /*10d40*/  MUFU.EX2 R222, R222 ;  /* 0x000000de00de7308 */ /* 0x000f220000000800 */
[----:B---3--:R-:W-:Y:S01]  /*10d50*/  F2FP.F16.F32.PACK_AB R139, R201, R204 ;  /* 0x000000ccc98b723e */ /* 0x008fe200000000ff */
[--C-:B------:R-:W-:Y:S08]  /*10d60*/  FFMA.FTZ R58, R58, UR4, -R194.reuse ;  /* 0x000000043a3a7c23 */ /* 0x100ff000080108c2 */
[----:B------:R-:W-:Y:S01]  /*10d70*/  MUFU.EX2 R244, R244 ;  /* 0x000000f400f47308 */ /* 0x000fe20000000800 */
[----:B------:R-:W-:Y:S01]  /*10d80*/  FFMA.FTZ R59, R59, UR4, -R194 ;  /* 0x000000043b3b7c23 */ /* 0x000fe200080108c2 */
[----:B-1----:R-:W-:Y:S01]  /*10d90*/  F2FP.F16.F32.PACK_AB R40, R214, R215 ;  /* 0x000000d7d628723e */ /* 0x002fe200000000ff */
[----:B------:R-:W-:Y:S07]  /*10da0*/  FFMA.FTZ R193, R164, R237, R193 ;  /* 0x000000eda4c17223 */ /* 0x000fee00000100c1 */
[----:B------:R-:W-:Y:S01]  /*10db0*/  MUFU.EX2 R245, R245 ;  /* 0x000000f500f57308 */ /* 0x000fe20000000800 */
[C---:B------:R-:W-:Y:S09]  /*10dc0*/  HMMA.16816.F32 R8, R136.reuse, R144, R8 ;  /* 0x000000908808723c */ /* 0x040ff20000001808 */
[----:B------:R-:W-:Y:S01]  /*10dd0*/  MUFU.EX2 R247, R247 ;  /* 0x000000f700f77308 */ /* 0x000fe20000000800 */
[----:B------:R-:W-:Y:S01]  /*10de0*/  FFMA.FTZ R192, R3, R238, R192 ;  /* 0x000000ee03c07223 */ /* 0x000fe200000100c0 */
[----:B----4-:R-:W-:Y:S01]  /*10df0*/  F2FP.F16.F32.PACK_AB R41, R222, R241 ;  /* 0x000000f1de29723e */ /* 0x010fe200000000ff */
[----:B------:R-:W-:Y:S07]  /*10e00*/  FFMA.FTZ R185, R2, R235, R185 ;  /* 0x000000eb02b97223 */ /* 0x000fee00000100b9 */
[----:B------:R-:W-:Y:S01]  /*10e10*/  MUFU.EX2 R66, R66 ;  /* 0x0000004200427308 */ /* 0x000fe20000000800 */
[-C--:B------:R-:W-:Y:S09]  /*10e20*/  HMMA.16816.F32 R12, R136, R146.reuse, R12 ;  /* 0x00000092880c723c */ /* 0x080ff2000000180c */
[----:B------:R-:W-:Y:S01]  /*10e30*/  MUFU.EX2 R197, R197 ;  /* 0x000000c500c57308 */ /* 0x000fe20000000800 */
[----:B------:R-:W-:Y:S01]  /*10e40*/  MOV R2, R165 ;  /* 0x000000a500027202 */ /* 0x000fe20000000f00 */
[----:B------:R-:W-:Y:S01]  /*10e50*/  FFMA.FTZ R181, R0, R233, R181 ;  /* 0x000000e900b57223 */ /* 0x000fe200000100b5 */
[----:B------:R-:W-:Y:S07]  /*10e60*/  FADD.FTZ R193, R191, R193 ;  /* 0x000000c1bfc17221 */ /* 0x000fee0000010000 */
[----:B------:R-:W-:Y:S01]  /*10e70*/  MUFU.EX2 R56, R56 ;  /* 0x0000003800387308 */ /* 0x000fe20000000800 */
[C---:B------:R-:W-:Y:S01]  /*10e80*/  HMMA.16816.F32 R16, R28.reuse, R146, R16 ;  /* 0x000000921c10723c */ /* 0x040fe20000001810 */
[----:B------:R-:W-:Y:S08]  /*10e90*/  LDSM.16.MT88.4 R144, [R218+0xa800] ;  /* 0x00a80000da90783b */ /* 0x000ff00000004200 */
[----:B------:R-:W1:Y:S01]  /*10ea0*/  MUFU.EX2 R57, R57 ;  /* 0x0000003900397308 */ /* 0x000e620000000800 */
[----:B------:R-:W-:Y:S01]  /*10eb0*/  FADD.FTZ R192, R188, R192 ;  /* 0x000000c0bcc07221 */ /* 0x000fe20000010000 */
[----:B------:R-:W-:Y:S01]  /*10ec0*/  FADD.FTZ R184, R184, R185 ;  /* 0x000000b9b8b87221 */ /* 0x000fe20000010000 */
[----:B------:R-:W-:Y:S07]  /*10ed0*/  FADD.FTZ R180, R180, R181 ;  /* 0x000000b5b4b47221 */ /* 0x000fee0000010000 */
[----:B------:R-:W-:Y:S01]  /*10ee0*/  MUFU.EX2 R58, R58 ;  /* 0x0000003a003a7308 */ /* 0x000fe20000000800 */
        /* <DEDUP_REMOVED lines=42> */
[-C--:B-----5:R-:W-:Y:S03]  /*11190*/  HMMA.16816.F32 R100, R28, R156.reuse, R100 ;  /* 0x0000009c1c64723c */ /* 0x0a0fe60000001864 */
[----:B------:R-:W-:Y:S01]  /*111a0*/  FADD.FTZ R239, R240, R239 ;  /* 0x000000eff0ef7221 */ /* 0x000fe20000010000 */
[----:B------:R-:W-:Y:S04]  /*111b0*/  FADD.FTZ R243, R242, R243 ;  /* 0x000000f3f2f37221 */ /* 0x000fe80000010000 */
[C---:B------:R-:W-:Y:S08]  /*111c0*/  HMMA.16816.F32 R104, R136.reuse, R156, R104 ;  /* 0x0000009c8868723c */ /* 0x040ff00000001868 */
        /* <DEDUP_REMOVED lines=118> */
.L_x_190:
[----:B------:R-:W2:Y:S01]  /*11930*/  SHFL.BFLY PT, R0, R237, 0x2, 0x1f ;  /* 0x0c401f00ed007f89 */ /* 0x000ea200000e0000 */
[----:B------:R-:W-:Y:S01]  /*11940*/  UISETP.NE.AND UP3, UPT, UR18, -0x1, UPT ;  /* 0xffffffff1200788c */ /* 0x000fe2000bf65270 */
[----:B------:R-:W3:Y:S01]  /*11950*/  S2UR UR15, SR_CTAID.Z ;  /* 0x00000000000f79c3 */ /* 0x000ee20000002700 */
[----:B------:R-:W4:Y:S01]  /*11960*/  LDCU.U8 UR4, c[0x0][0x549] ;  /* 0x0000a920ff0477ac */ /* 0x000f220008000000 */
[----:B------:R-:W5:Y:S01]  /*11970*/  SHFL.BFLY PT, R3, R238, 0x2, 0x1f ;  /* 0x0c401f00ee037f89 */ /* 0x000f6200000e0000 */
[----:B------:R-:W1:Y:S03]  /*11980*/  LDCU.U8 UR12, c[0x0][0x548] ;  /* 0x0000a900ff0c77ac */ /* 0x000e660008000000 */
[----:B------:R-:W3:Y:S01]  /*11990*/  SHFL.BFLY PT, R2, R235, 0x2, 0x1f ;  /* 0x0c401f00eb027f89 */ /* 0x000ee200000e0000 */
[----:B------:R-:W-:-:S03]  /*119a0*/  UISETP.NE.AND UP2, UPT, UR18, -0x1, UPT ;  /* 0xffffffff1200788c */ /* 0x000fc6000bf45270 */
[----:B------:R-:W3:Y:S01]  /*119b0*/  SHFL.BFLY PT, R6, R233, 0x2, 0x1f ;  /* 0x0c401f00e9067f89 */ /* 0x000ee200000e0000 */
[----:B------:R-:W3:Y:S01]  /*119c0*/  @!UP3 LDCU.64 UR8, c[0x0][0x400] ;  /* 0x00008000ff08b7ac */ /* 0x000ee20008000a00 */
[----:B------:R-:W3:Y:S01]  /*119d0*/  LDCU UR13, c[0x0][0x434] ;  /* 0x00008680ff0d77ac */ /* 0x000ee20008000800 */
[----:B----4-:R-:W-:Y:S01]  /*119e0*/  UISETP.NE.AND UP1, UPT, UR4, URZ, UPT ;  /* 0x000000ff0400728c */ /* 0x010fe2000bf25270 */
[----:B------:R-:W4:Y:S01]  /*119f0*/  @UP3 LDCU.64 UR4, c[0x0][0x408] ;  /* 0x00008100ff0437ac */ /* 0x000f220008000a00 */
[----:B--2---:R-:W-:Y:S02]  /*11a00*/  FADD.FTZ R11, R0, R237 ;  /* 0x000000ed000b7221 */ /* 0x004fe40000010000 */
[----:B-1----:R-:W-:Y:S01]  /*11a10*/  UISETP.NE.AND UP0, UPT, UR12, URZ, !UP1 ;  /* 0x000000ff0c00728c */ /* 0x002fe2000cf05270 */
[----:B-----5:R-:W-:Y:S02]  /*11a20*/  FADD.FTZ R3, R3, R238 ;  /* 0x000000ee03037221 */ /* 0x020fe40000010000 */
[----:B------:R-:W1:Y:S01]  /*11a30*/  SHFL.BFLY PT, R4, R11, 0x1, 0x1f ;  /* 0x0c201f000b047f89 */ /* 0x000e6200000e0000 */
[----:B---3--:R-:W-:Y:S01]  /*11a40*/  @!UP3 UIMAD.WIDE.U32 UR16, UR19, UR8, URZ ;  /* 0x000000081310b2a5 */ /* 0x008fe2000f8e00ff */
[----:B------:R-:W-:-:S02]  /*11a50*/  FADD.FTZ R2, R2, R235 ;  /* 0x000000eb02027221 */ /* 0x000fc40000010000 */
[----:B------:R-:W2:Y:S01]  /*11a60*/  SHFL.BFLY PT, R0, R3, 0x1, 0x1f ;  /* 0x0c201f0003007f89 */ /* 0x000ea200000e0000 */
[----:B------:R-:W3:Y:S01]  /*11a70*/  S2UR UR8, SR_CTAID.X ;  /* 0x00000000000879c3 */ /* 0x000ee20000002500 */
[----:B------:R-:W5:Y:S01]  /*11a80*/  @UP1 LDCU UR14, c[0x0][0x430] ;  /* 0x00008600ff0e17ac */ /* 0x000f620008000800 */
[----:B------:R-:W-:Y:S01]  /*11a90*/  FADD.FTZ R7, R6, R233 ;  /* 0x000000e906077221 */ /* 0x000fe20000010000 */
[----:B------:R-:W5:Y:S01]  /*11aa0*/  SHFL.BFLY PT, R9, R2, 0x1, 0x1f ;  /* 0x0c201f0002097f89 */ /* 0x000f6200000e0000 */
[----:B------:R-:W-:-:S03]  /*11ab0*/  @!UP3 UIMAD UR9, UR19, UR9, UR17 ;  /* 0x000000091309b2a4 */ /* 0x000fc6000f8e0211 */
[----:B------:R-:W3:Y:S01]  /*11ac0*/  SHFL.BFLY PT, R6, R7, 0x1, 0x1f ;  /* 0x0c201f0007067f89 */ /* 0x000ee200000e0000 */
[----:B----4-:R-:W-:-:S03]  /*11ad0*/  @UP3 UIMAD.WIDE.U32 UR20, UR18, UR4, URZ ;  /* 0x00000004121432a5 */ /* 0x010fc6000f8e00ff */
[----:B------:R-:W-:Y:S01]  /*11ae0*/  @UP1 UMOV UR4, 0x1 ;  /* 0x0000000100041882 */ /* 0x000fe20000000000 */
[----:B------:R-:W-:Y:S01]  /*11af0*/  @UP3 UIMAD UR9, UR18, UR5, UR21 ;  /* 0x00000005120932a4 */ /* 0x000fe2000f8e0215 */
[----:B------:R-:W4:Y:S02]  /*11b00*/  @UP1 LDCU UR5, c[0x0][0x430] ;  /* 0x00008600ff0517ac */ /* 0x000f240008000800 */
[----:B------:R-:W-:Y:S01]  /*11b10*/  @UP3 UMOV UR16, UR20 ;  /* 0x0000001400103c82 */ /* 0x000fe20008000000 */
[----:B-1----:R-:W-:Y:S01]  /*11b20*/  FADD.FTZ R4, R11, R4 ;  /* 0x000000040b047221 */ /* 0x002fe20000010000 */
[----:B--2---:R-:W-:-:S03]  /*11b30*/  FADD.FTZ R8, R3, R0 ;  /* 0x0000000003087221 */ /* 0x004fc60000010000 */
[----:B------:R-:W1:Y:S01]  /*11b40*/  MUFU.RCP R5, R4 ;  /* 0x0000000400057308 */ /* 0x000e620000001000 */
[----:B------:R-:W-:Y:S01]  /*11b50*/  SHF.L.U32 R0, R217, 0x1, RZ ;  /* 0x00000001d9007819 */ /* 0x000fe200000006ff */
[----:B-----5:R-:W-:Y:S01]  /*11b60*/  FADD.FTZ R9, R2, R9 ;  /* 0x0000000902097221 */ /* 0x020fe20000010000 */
[----:B------:R-:W-:Y:S02]  /*11b70*/  FSETP.NE.FTZ.AND P3, PT, R4, RZ, PT ;  /* 0x000000ff0400720b */ /* 0x000fe40003f75000 */
[----:B------:R-:W-:Y:S01]  /*11b80*/  LOP3.LUT R0, R0, 0x6, RZ, 0xc0, !PT ;  /* 0x0000000600007812 */ /* 0x000fe200078ec0ff */
[----:B---3--:R-:W-:Y:S02]  /*11b90*/  FADD.FTZ R2, R7, R6 ;  /* 0x0000000607027221 */ /* 0x008fe40000010000 */
[----:B------:R-:W2:Y:S01]  /*11ba0*/  MUFU.RCP R10, R8 ;  /* 0x00000008000a7308 */ /* 0x000ea20000001000 */
[----:B------:R-:W-:Y:S02]  /*11bb0*/  FSETP.NE.FTZ.AND P2, PT, R8, RZ, PT ;  /* 0x000000ff0800720b */ /* 0x000fe40003f55000 */
[----:B------:R-:W-:-:S02]  /*11bc0*/  LOP3.LUT R221, R0, 0x3e00, R221, 0xf8, !PT ;  /* 0x00003e0000dd7812 */ /* 0x000fc400078ef8dd */
[----:B------:R-:W-:Y:S02]  /*11bd0*/  LOP3.LUT R0, R224, 0xc0, RZ, 0xc0, !PT ;  /* 0x000000c0e0007812 */ /* 0x000fe400078ec0ff */
[----:B------:R-:W-:Y:S01]  /*11be0*/  FSETP.NE.FTZ.AND P0, PT, R2, RZ, PT ;  /* 0x000000ff0200720b */ /* 0x000fe20003f15000 */
[----:B------:R-:W3:Y:S01]  /*11bf0*/  MUFU.RCP R6, R2 ;  /* 0x0000000200067308 */ /* 0x000ee20000001000 */
[----:B------:R-:W-:Y:S02]  /*11c00*/  FSETP.NE.FTZ.AND P1, PT, R9, RZ, PT ;  /* 0x000000ff0900720b */ /* 0x000fe40003f35000 */
[----:B------:R-:W-:Y:S02]  /*11c10*/  LOP3.LUT R221, R221, 0x20, R224, 0xf8, !PT ;  /* 0x00000020dddd7812 */ /* 0x000fe400078ef8e0 */
[----:B------:R-:W-:Y:S02]  /*11c20*/  LOP3.LUT R0, R0, 0x18, R217, 0xf8, !PT ;  /* 0x0000001800007812 */ /* 0x000fe400078ef8d9 */
[----:B-1----:R-:W-:Y:S01]  /*11c30*/  FSEL R5, R5, 1, P3 ;  /* 0x3f80000005057808 */ /* 0x002fe20001800000 */
[----:B------:R-:W1:Y:S01]  /*11c40*/  MUFU.RCP R3, R9 ;  /* 0x0000000900037308 */ /* 0x000e620000001000 */
[----:B------:R-:W-:-:S02]  /*11c50*/  LOP3.LUT R0, R221, R0, RZ, 0xfc, !PT ;  /* 0x00000000dd007212 */ /* 0x000fc400078efcff */
[----:B--2---:R-:W-:Y:S01]  /*11c60*/  FSEL R10, R10, 1, P2 ;  /* 0x3f8000000a0a7808 */ /* 0x004fe20001000000 */
[C---:B------:R-:W-:Y:S01]  /*11c70*/  FMUL.FTZ R160, R5.reuse, R160 ;  /* 0x000000a005a07220 */ /* 0x040fe20000410000 */
[C---:B------:R-:W-:Y:S01]  /*11c80*/  FMUL.FTZ R161, R5.reuse, R161 ;  /* 0x000000a105a17220 */ /* 0x040fe20000410000 */
[C---:B------:R-:W-:Y:S01]  /*11c90*/  FMUL.FTZ R148, R5.reuse, R148 ;  /* 0x0000009405947220 */ /* 0x040fe20000410000 */
[C---:B------:R-:W-:Y:S01]  /*11ca0*/  FMUL.FTZ R149, R5.reuse, R149 ;  /* 0x0000009505957220 */ /* 0x040fe20000410000 */
[C---:B------:R-:W-:Y:S01]  /*11cb0*/  FMUL.FTZ R162, R10.reuse, R162 ;  /* 0x000000a20aa27220 */ /* 0x040fe20000410000 */
[----:B------:R-:W-:Y:S01]  /*11cc0*/  FMUL.FTZ R163, R10, R163 ;  /* 0x000000a30aa37220 */ /* 0x000fe20000410000 */
[----:B---3--:R-:W-:Y:S01]  /*11cd0*/  FSEL R6, R6, 1, P0 ;  /* 0x3f80000006067808 */ /* 0x008fe20000000000 */
[C---:B------:R-:W-:Y:S01]  /*11ce0*/  FMUL.FTZ R150, R10.reuse, R150 ;  /* 0x000000960a967220 */ /* 0x040fe20000410000 */
[----:B------:R-:W-:Y:S01]  /*11cf0*/  FMUL.FTZ R151, R10, R151 ;  /* 0x000000970a977220 */ /* 0x000fe20000410000 */
[----:B------:R-:W-:Y:S01]  /*11d00*/  LEA R7, R0, UR6, 0x1 ;  /* 0x0000000600077c11 */ /* 0x000fe2000f8e08ff */
[----:B------:R-:W-:Y:S01]  /*11d10*/  FMUL.FTZ R68, R5, R68 ;  /* 0x0000004405447220 */ /* 0x000fe20000410000 */
[C---:B------:R-:W-:Y:S01]  /*11d20*/  FMUL.FTZ R158, R6.reuse, R158 ;  /* 0x0000009e069e7220 */ /* 0x040fe20000410000 */
[C---:B------:R-:W-:Y:S01]  /*11d30*/  FMUL.FTZ R159, R6.reuse, R159 ;  /* 0x0000009f069f7220 */ /* 0x040fe20000410000 */
[C---:B------:R-:W-:Y:S01]  /*11d40*/  FMUL.FTZ R154, R6.reuse, R154 ;  /* 0x0000009a069a7220 */ /* 0x040fe20000410000 */
        /* <DEDUP_REMOVED lines=23> */
[C---:B------:R-:W-:Y:S01]  /*11ec0*/  FMUL.FTZ R157, R3.reuse, R157 ;  /* 0x0000009d039d7220 */ /* 0x040fe20000410000 */
[----:B------:R-:W-:Y:S01]  /*11ed0*/  LOP3.LUT R6, R220, 0x20, RZ, 0xc0, !PT ;  /* 0x00000020dc067812 */ /* 0x000fe200078ec0ff */
[C---:B------:R-:W-:Y:S01]  /*11ee0*/  FMUL.FTZ R152, R3.reuse, R152 ;  /* 0x0000009803987220 */ /* 0x040fe20000410000 */
[----:B------:R-:W-:Y:S01]  /*11ef0*/  FMUL.FTZ R153, R3, R153 ;  /* 0x0000009903997220 */ /* 0x000fe20000410000 */
[C---:B------:R-:W-:Y:S01]  /*11f00*/  FMUL.FTZ R69, R5.reuse, R69 ;  /* 0x0000004505457220 */ /* 0x040fe20000410000 */
[C---:B------:R-:W-:Y:S01]  /*11f10*/  FMUL.FTZ R70, R10.reuse, R70 ;  /* 0x000000460a467220 */ /* 0x040fe20000410000 */
[C---:B------:R-:W-:Y:S01]  /*11f20*/  FMUL.FTZ R71, R10.reuse, R71 ;  /* 0x000000470a477220 */ /* 0x040fe20000410000 */
[C---:B------:R-:W-:Y:S01]  /*11f30*/  FMUL.FTZ R80, R5.reuse, R80 ;  /* 0x0000005005507220 */ /* 0x040fe20000410000 */
[----:B------:R-:W-:Y:S01]  /*11f40*/  FMUL.FTZ R81, R5, R81 ;  /* 0x0000005105517220 */ /* 0x000fe20000410000 */
[C---:B------:R-:W-:Y:S01]  /*11f50*/  FMUL.FTZ R82, R10.reuse, R82 ;  /* 0x000000520a527220 */ /* 0x040fe20000410000 */
[----:B------:R-:W-:Y:S01]  /*11f60*/  FMUL.FTZ R83, R10, R83 ;  /* 0x000000530a537220 */ /* 0x000fe20000410000 */
[----:B------:R-:W-:Y:S01]  /*11f70*/  F2FP.F16.F32.PACK_AB R160, R161, R160 ;  /* 0x000000a0a1a0723e */ /* 0x000fe200000000ff */
[----:B------:R-:W-:Y:S01]  /*11f80*/  FMUL.FTZ R72, R3, R72 ;  /* 0x0000004803487220 */ /* 0x000fe20000410000 */
[----:B------:R-:W-:Y:S01]  /*11f90*/  F2FP.F16.F32.PACK_AB R162, R163, R162 ;  /* 0x000000a2a3a2723e */ /* 0x000fe200000000ff */
[C---:B------:R-:W-:Y:S01]  /*11fa0*/  FMUL.FTZ R73, R3.reuse, R73 ;  /* 0x0000004903497220 */ /* 0x040fe20000410000 */
[----:B------:R-:W-:Y:S01]  /*11fb0*/  LOP3.LUT R220, R220, 0x40, RZ, 0xc0, !PT ;  /* 0x00000040dcdc7812 */ /* 0x000fe200078ec0ff */
[----:B------:R-:W-:Y:S01]  /*11fc0*/  FMUL.FTZ R76, R3, R76 ;  /* 0x0000004c034c7220 */ /* 0x000fe20000410000 */
[----:B------:R-:W-:Y:S01]  /*11fd0*/  F2FP.F16.F32.PACK_AB R148, R149, R148 ;  /* 0x000000949594723e */ /* 0x000fe200000000ff */
[----:B------:R-:W-:Y:S01]  /*11fe0*/  FMUL.FTZ R77, R3, R77 ;  /* 0x0000004d034d7220 */ /* 0x000fe20000410000 */
[----:B------:R-:W-:Y:S01]  /*11ff0*/  F2FP.F16.F32.PACK_AB R150, R151, R150 ;  /* 0x000000969796723e */ /* 0x000fe200000000ff */
[----:B------:R-:W-:Y:S01]  /*12000*/  FMUL.FTZ R84, R5, R84 ;  /* 0x0000005405547220 */ /* 0x000fe20000410000 */
[----:B------:R-:W-:Y:S01]  /*12010*/  IADD3 R11, PT, PT, R7, -R6, RZ ;  /* 0x80000006070b7210 */ /* 0x000fe20007ffe0ff */
[----:B------:R-:W-:Y:S01]  /*12020*/  FMUL.FTZ R85, R5, R85 ;  /* 0x0000005505557220 */ /* 0x000fe20000410000 */
[----:B------:R-:W-:Y:S01]  /*12030*/  F2FP.F16.F32.PACK_AB R156, R157, R156 ;  /* 0x0000009c9d9c723e */ /* 0x000fe200000000ff */
[C---:B------:R-:W-:Y:S01]  /*12040*/  FMUL.FTZ R86, R10.reuse, R86 ;  /* 0x000000560a567220 */ /* 0x040fe20000410000 */
[----:B------:R-:W-:Y:S01]  /*12050*/  F2FP.F16.F32.PACK_AB R158, R159, R158 ;  /* 0x0000009e9f9e723e */ /* 0x000fe200000000ff */
[C---:B------:R-:W-:Y:S01]  /*12060*/  FMUL.FTZ R87, R10.reuse, R87 ;  /* 0x000000570a577220 */ /* 0x040fe20000410000 */
[----:B------:R-:W-:Y:S01]  /*12070*/  F2FP.F16.F32.PACK_AB R152, R153, R152 ;  /* 0x000000989998723e */ /* 0x000fe200000000ff */
[----:B------:R-:W-:Y:S01]  /*12080*/  FMUL.FTZ R96, R5, R96 ;  /* 0x0000006005607220 */ /* 0x000fe20000410000 */
[----:B------:R-:W-:Y:S01]  /*12090*/  F2FP.F16.F32.PACK_AB R154, R155, R154 ;  /* 0x0000009a9b9a723e */ /* 0x000fe200000000ff */
[----:B------:R-:W-:Y:S01]  /*120a0*/  FMUL.FTZ R97, R5, R97 ;  /* 0x0000006105617220 */ /* 0x000fe20000410000 */
[C---:B------:R-:W-:Y:S01]  /*120b0*/  FMUL.FTZ R98, R10.reuse, R98 ;  /* 0x000000620a627220 */ /* 0x040fe20000410000 */
[C---:B------:R-:W-:Y:S01]  /*120c0*/  FMUL.FTZ R99, R10.reuse, R99 ;  /* 0x000000630a637220 */ /* 0x040fe20000410000 */
[----:B------:R-:W-:Y:S01]  /*120d0*/  F2FP.F16.F32.PACK_AB R68, R69, R68 ;  /* 0x000000444544723e */ /* 0x000fe200000000ff */
[----:B------:R-:W-:Y:S01]  /*120e0*/  FMUL.FTZ R88, R3, R88 ;  /* 0x0000005803587220 */ /* 0x000fe20000410000 */
[----:B------:R-:W-:Y:S01]  /*120f0*/  F2FP.F16.F32.PACK_AB R70, R71, R70 ;  /* 0x000000464746723e */ /* 0x000fe200000000ff */
[----:B------:R-:W-:Y:S01]  /*12100*/  FMUL.FTZ R89, R3, R89 ;  /* 0x0000005903597220 */ /* 0x000fe20000410000 */
[----:B------:R-:W-:Y:S01]  /*12110*/  IADD3 R13, PT, PT, R7, -R220, RZ ;  /* 0x800000dc070d7210 */ /* 0x000fe20007ffe0ff */
[----:B------:R-:W-:Y:S01]  /*12120*/  STS [R7], R160 ;  /* 0x000000a007007388 */ /* 0x000fe20000000800 */
[----:B------:R-:W-:Y:S01]  /*12130*/  F2FP.F16.F32.PACK_AB R80, R81, R80 ;  /* 0x000000505150723e */ /* 0x000fe200000000ff */
[----:B------:R-:W-:Y:S01]  /*12140*/  FMUL.FTZ R92, R3, R92 ;  /* 0x0000005c035c7220 */ /* 0x000fe20000410000 */
[----:B------:R-:W-:Y:S01]  /*12150*/  F2FP.F16.F32.PACK_AB R82, R83, R82 ;  /* 0x000000525352723e */ /* 0x000fe200000000ff */
[----:B------:R-:W-:Y:S01]  /*12160*/  STS [R7+0x200], R162 ;  /* 0x000200a207007388 */ /* 0x000fe20000000800 */
[----:B------:R-:W-:Y:S01]  /*12170*/  IADD3 R15, PT, PT, R11, -R220, RZ ;  /* 0x800000dc0b0f7210 */ /* 0x000fe20007ffe0ff */
[----:B------:R-:W-:Y:S01]  /*12180*/  FMUL.FTZ R93, R3, R93 ;  /* 0x0000005d035d7220 */ /* 0x000fe20000410000 */
[----:B------:R-:W-:Y:S01]  /*12190*/  F2FP.F16.F32.PACK_AB R72, R73, R72 ;  /* 0x000000484948723e */ /* 0x000fe200000000ff */
[----:B------:R-:W-:Y:S01]  /*121a0*/  STS [R11+0x10], R148 ;  /* 0x000010940b007388 */ /* 0x000fe20000000800 */
[----:B------:R-:W-:Y:S01]  /*121b0*/  F2FP.F16.F32.PACK_AB R74, R75, R74 ;  /* 0x0000004a4b4a723e */ /* 0x000fe200000000ff */
[C---:B------:R-:W-:Y:S01]  /*121c0*/  FMUL.FTZ R100, R5.reuse, R100 ;  /* 0x0000006405647220 */ /* 0x040fe20000410000 */
[----:B------:R-:W-:Y:S01]  /*121d0*/  FMUL.FTZ R101, R5, R101 ;  /* 0x0000006505657220 */ /* 0x000fe20000410000 */
[----:B------:R-:W-:Y:S01]  /*121e0*/  STS [R11+0x210], R150 ;  /* 0x000210960b007388 */ /* 0x000fe20000000800 */
[C---:B------:R-:W-:Y:S01]  /*121f0*/  FMUL.FTZ R102, R10.reuse, R102 ;  /* 0x000000660a667220 */ /* 0x040fe20000410000 */
[C---:B------:R-:W-:Y:S01]  /*12200*/  FMUL.FTZ R103, R10.reuse, R103 ;  /* 0x000000670a677220 */ /* 0x040fe20000410000 */
        /* <DEDUP_REMOVED lines=26> */
[C---:B------:R-:W-:Y:S01]  /*123b0*/  FMUL.FTZ R119, R10.reuse, R119 ;  /* 0x000000770a777220 */ /* 0x040fe20000410000 */
        /* <DEDUP_REMOVED lines=23> */
[C---:B------:R-:W-:Y:S01]  /*12530*/  FMUL.FTZ R145, R5.reuse, R145 ;  /* 0x0000009105917220 */ /* 0x040fe20000410000 */
        /* <DEDUP_REMOVED lines=24> */
[----:B------:R-:W1:Y:S01]  /*126c0*/  LDCU UR6, c[0x0][0x434] ;  /* 0x00008680ff0677ac */ /* 0x000e620008000800 */
[----:B------:R-:W-:Y:S01]  /*126d0*/  F2FP.F16.F32.PACK_AB R124, R125, R124 ;  /* 0x0000007c7d7c723e */ /* 0x000fe200000000ff */
[----:B------:R-:W-:Y:S01]  /*126e0*/  STS [R11+0x3210], R94 ;  /* 0x0032105e0b007388 */ /* 0x000fe20000000800 */
[----:B------:R-:W-:Y:S01]  /*126f0*/  F2FP.F16.F32.PACK_AB R126, R127, R126 ;  /* 0x0000007e7f7e723e */ /* 0x000fe200000000ff */
[----:B------:R2:W3:Y:S01]  /*12700*/  @P3 MUFU.LG2 R10, R4 ;  /* 0x00000004000a3308 */ /* 0x0004e20000000c00 */
[----:B------:R-:W-:Y:S01]  /*12710*/  F2FP.F16.F32.PACK_AB R144, R145, R144 ;  /* 0x000000909190723e */ /* 0x000fe200000000ff */
[----:B------:R-:W-:Y:S01]  /*12720*/  STS [R13+0x2020], R100 ;  /* 0x002020640d007388 */ /* 0x000fe20000000800 */
[----:B------:R-:W-:-:S02]  /*12730*/  F2FP.F16.F32.PACK_AB R146, R147, R146 ;  /* 0x000000929392723e */ /* 0x000fc400000000ff */
[----:B------:R-:W-:Y:S01]  /*12740*/  F2FP.F16.F32.PACK_AB R5, R5, R136 ;  /* 0x000000880505723e */ /* 0x000fe200000000ff */
[----:B------:R-:W-:Y:S01]  /*12750*/  STS [R13+0x2220], R102 ;  /* 0x002220660d007388 */ /* 0x000fe20000000800 */
[----:B------:R-:W-:Y:S01]  /*12760*/  F2FP.F16.F32.PACK_AB R138, R139, R138 ;  /* 0x0000008a8b8a723e */ /* 0x000fe200000000ff */
[----:B------:R-:W2:Y:S01]  /*12770*/  @P2 MUFU.LG2 R8, R8 ;  /* 0x0000000800082308 */ /* 0x000ea20000000c00 */
[----:B------:R-:W-:Y:S01]  /*12780*/  F2FP.F16.F32.PACK_AB R132, R133, R132 ;  /* 0x000000848584723e */ /* 0x000fe200000000ff */
[----:B------:R-:W-:Y:S01]  /*12790*/  STS [R15+0x2030], R112 ;  /* 0x002030700f007388 */ /* 0x000fe20000000800 */
[----:B------:R-:W-:Y:S02]  /*127a0*/  F2FP.F16.F32.PACK_AB R134, R135, R134 ;  /* 0x000000868786723e */ /* 0x000fe400000000ff */
[----:B------:R-:W-:Y:S01]  /*127b0*/  F2FP.F16.F32.PACK_AB R3, R3, R140 ;  /* 0x0000008c0303723e */ /* 0x000fe200000000ff */
[----:B------:R-:W-:Y:S01]  /*127c0*/  STS [R15+0x2230], R114 ;  /* 0x002230720f007388 */ /* 0x000fe20000000800 */
[----:B------:R-:W-:Y:S01]  /*127d0*/  F2FP.F16.F32.PACK_AB R142, R143, R142 ;  /* 0x0000008e8f8e723e */ /* 0x000fe200000000ff */
[----:B------:R-:W2:Y:S01]  /*127e0*/  @P1 MUFU.LG2 R9, R9 ;  /* 0x0000000900091308 */ /* 0x000ea20000000c00 */
[----:B-1----:R-:W-:Y:S01]  /*127f0*/  @!UP2 UIMAD UR18, UR19, UR6, URZ ;  /* 0x000000061312a2a4 */ /* 0x002fe2000f8e02ff */
[----:B------:R-:W-:Y:S01]  /*12800*/  STS [R13+0x3020], R104 ;  /* 0x003020680d007388 */ /* 0x000fe20000000800 */
[----:B------:R-:W-:-:S02]  /*12810*/  @UP1 UIMAD UR13, UR14, UR6, URZ ;  /* 0x000000060e0d12a4 */ /* 0x000fc4000f8e02ff */
[----:B------:R-:W-:Y:S01]  /*12820*/  USHF.R.S32.HI UR14, URZ, 0x1f, UR18 ;  /* 0x0000001fff0e7899 */ /* 0x000fe20008011412 */
        /* <DEDUP_REMOVED lines=17> */
[----:B-1----:R-:W1:Y:S03]  /*12940*/  @P3 LDC R11, c[0x0][0x458] ;  /* 0x00011600ff0b3b82 */ /* 0x002e660000000800 */
[----:B------:R1:W-:Y:S04]  /*12950*/  STS [R15+0x5030], R3 ;  /* 0x005030030f007388 */ /* 0x0003e80000000800 */
[----:B------:R1:W-:Y:S01]  /*12960*/  STS [R15+0x5230], R142 ;  /* 0x0052308e0f007388 */ /* 0x0003e20000000800 */
[----:B---34-:R-:W-:Y:S05]  /*12970*/  BRA.U UP1, `(.L_x_194) ;  /* 0x0000000101207547 */ /* 0x018fea000b800000 */
[----:B------:R-:W-:Y:S01]  /*12980*/  UISETP.NE.AND UP1, UPT, UR12, URZ, UPT ;  /* 0x000000ff0c00728c */ /* 0x000fe2000bf25270 */
[----:B------:R-:W3:Y:S10]  /*12990*/  LDCU UR5, c[0x0][0x3e0] ;  /* 0x00007c00ff0577ac */ /* 0x000ef40008000800 */
[----:B------:R-:W3:Y:S01]  /*129a0*/  @UP1 LDCU UR4, c[0x0][0x454] ;  /* 0x00008a80ff0417ac */ /* 0x000ee20008000800 */
[----:B------:R-:W4:Y:S01]  /*129b0*/  @UP1 LDCU UR13, c[0x0][0x454] ;  /* 0x00008a80ff0d17ac */ /* 0x000f220008000800 */
[----:B---3--:R-:W-:-:S02]  /*129c0*/  @UP1 UIMAD UR4, UR4, UR5, URZ ;  /* 0x00000005040412a4 */ /* 0x008fc4000f8e02ff */
[----:B------:R-:W-:-:S03]  /*129d0*/  @!UP1 UIMAD UR4, UR6, UR5, URZ ;  /* 0x00000005060492a4 */ /* 0x000fc6000f8e02ff */
[----:B------:R-:W-:Y:S01]  /*129e0*/  @UP1 UMOV UR5, 0x1 ;  /* 0x0000000100051882 */ /* 0x000fe20000000000 */
[----:B----4-:R-:W-:-:S08]  /*129f0*/  @!UP1 UMOV UR5, 0x1 ;  /* 0x0000000100059882 */ /* 0x010fd00000000000 */
.L_x_194:
[----:B------:R-:W-:Y:S01]  /*12a00*/  BAR.SYNC.DEFER_BLOCKING 0x0 ;  /* 0x0000000000007b1d */ /* 0x000fe20000010000 */
[----:B--2---:R-:W-:Y:S01]  /*12a10*/  @P3 FMUL.FTZ R13, R10, 0.69314718246459960938 ;  /* 0x3f3172180a0d3820 */ /* 0x004fe20000410000 */
[----:B------:R-:W-:Y:S01]  /*12a20*/  MOV R14, 0x7f800000 ;  /* 0x7f800000000e7802 */ /* 0x000fe20000000f00 */
[----:B------:R-:W-:Y:S01]  /*12a30*/  UIMAD UR13, UR15, UR13, URZ ;  /* 0x0000000d0f0d72a4 */ /* 0x000fe2000f8e02ff */
[----:B------:R-:W-:Y:S01]  /*12a40*/  @P2 FMUL.FTZ R8, R8, 0.69314718246459960938 ;  /* 0x3f31721808082820 */ /* 0x000fe20000410000 */
[----:B-1----:R-:W-:-:S03]  /*12a50*/  @P3 FFMA.FTZ R14, R168, R11, R13 ;  /* 0x0000000ba80e3223 */ /* 0x002fc6000001000d */
        /* <DEDUP_REMOVED lines=14> */
[----:B------:R-:W-:Y:S01]  /*12b40*/  MOV R15, 0x7f800000 ;  /* 0x7f800000000f7802 */ /* 0x000fe20000000f00 */
[----:B------:R-:W-:Y:S01]  /*12b50*/  USHF.R.S32.HI UR6, URZ, 0x1f, UR13 ;  /* 0x0000001fff067899 */ /* 0x000fe2000801140d */
[----:B------:R-:W5:Y:S01]  /*12b60*/  @P0 LDC R18, c[0x0][0x458] ;  /* 0x00011600ff120b82 */ /* 0x000f620000000800 */
[----:B------:R-:W-:Y:S01]  /*12b70*/  USHF.R.S32.HI UR4, URZ, 0x1f, UR12 ;  /* 0x0000001fff047899 */ /* 0x000fe2000801140c */
[----:B------:R1:W3:Y:S01]  /*12b80*/  LDS.128 R4, [R230+0x1800] ;  /* 0x00180000e6047984 */ /* 0x0002e20000000c00 */
[----:B------:R-:W-:Y:S01]  /*12b90*/  UIADD3 UR18, UP1, UP0, UR12, UR18, UR13 ;  /* 0x000000120c127290 */ /* 0x000fe2000f83e00d */
[----:B--2---:R-:W-:Y:S01]  /*12ba0*/  @P0 FMUL.FTZ R2, R2, 0.69314718246459960938 ;  /* 0x3f31721802020820 */ /* 0x004fe20000410000 */
[----:B------:R-:W-:-:S02]  /*12bb0*/  SHF.R.U32.HI R24, RZ, 0x2, R217 ;  /* 0x00000002ff187819 */ /* 0x000fc400000116d9 */
        /* <DEDUP_REMOVED lines=31> */
[C---:B------:R-:W-:Y:S02]  /*12db0*/  @!P4 IADD3 R10, P1, PT, R21.reuse, UR18, RZ ;  /* 0x00000012150acc10 */ /* 0x040fe4000ff3e0ff */
[----:B------:R-:W-:Y:S02]  /*12dc0*/  @!P3 IADD3 R13, P0, PT, R20, UR18, RZ ;  /* 0x00000012140dbc10 */ /* 0x000fe4000ff1e0ff */
[----:B------:R-:W-:-:S02]  /*12dd0*/  @!P4 LEA.HI.X.SX32 R21, R21, UR4, 0x1, P1 ;  /* 0x000000041515cc11 */ /* 0x000fc400088f0eff */
[----:B------:R-:W-:Y:S02]  /*12de0*/  @!P3 LEA.HI.X.SX32 R20, R20, UR4, 0x1, P0 ;  /* 0x000000041414bc11 */ /* 0x000fe400080f0eff */
[----:B---3--:R-:W-:Y:S02]  /*12df0*/  @!P4 LEA R8, P1, R10, R8, 0x2 ;  /* 0x000000080a08c211 */ /* 0x008fe400078210ff */
[----:B------:R-:W-:Y:S02]  /*12e00*/  @!P5 LEA.HI.X R19, R12, R11, R22, 0x2, P2 ;  /* 0x0000000b0c13d211 */ /* 0x000fe400010f1416 */
[----:B------:R-:W-:Y:S02]  /*12e10*/  @!P4 LEA.HI.X R9, R10, R9, R21, 0x2, P1 ;  /* 0x000000090a09c211 */ /* 0x000fe400008f1415 */
[C---:B----4-:R-:W-:Y:S01]  /*12e20*/  @!P3 LEA R2, P0, R13.reuse, R2, 0x2 ;  /* 0x000000020d02b211 */ /* 0x050fe200078010ff */
[----:B------:R1:W-:Y:S03]  /*12e30*/  @!P5 STG.E desc[UR10][R18.64], R17 ;  /* 0x000000111200d986 */ /* 0x0003e6000c10190a */
[----:B------:R-:W-:Y:S01]  /*12e40*/  @!P3 LEA.HI.X R3, R13, R3, R20, 0x2, P0 ;  /* 0x000000030d03b211 */ /* 0x000fe200000f1414 */
[----:B------:R1:W-:Y:S04]  /*12e50*/  @!P4 STG.E desc[UR10][R8.64], R16 ;  /* 0x000000100800c986 */ /* 0x0003e8000c10190a */
[----:B------:R1:W-:Y:S04]  /*12e60*/  @!P3 STG.E desc[UR10][R2.64], R15 ;  /* 0x0000000f0200b986 */ /* 0x0003e8000c10190a */
.L_x_196:
[----:B------:R-:W-:Y:S05]  /*12e70*/  BSYNC.RECONVERGENT B0 ;  /* 0x0000000000007941 */ /* 0x000fea0003800200 */
.L_x_195:
[----:B------:R-:W2:Y:S01]  /*12e80*/  LDCU.64 UR4, c[0x0][0x410] ;  /* 0x00008200ff0477ac */ /* 0x000ea20008000a00 */
[----:B------:R-:W-:Y:S01]  /*12e90*/  IADD3 R10, P0, PT, R236, UR16, RZ ;  /* 0x00000010ec0a7c10 */ /* 0x000fe2000ff1e0ff */
[C---:B-1----:R-:W-:Y:S01]  /*12ea0*/  VIADD R8, R24.reuse, 0x20 ;  /* 0x0000002018087836 */ /* 0x042fe20000000000 */
[----:B------:R1:W3:Y:S01]  /*12eb0*/  LDS.128 R16, [R230] ;  /* 0x00000000e6107984 */ /* 0x0002e20000000c00 */
[----:B------:R-:W-:Y:S01]  /*12ec0*/  ISETP.GE.AND P3, PT, R24, UR7, PT ;  /* 0x0000000718007c0c */ /* 0x000fe2000bf66270 */
[----:B------:R-:W-:Y:S01]  /*12ed0*/  IMAD.MOV.U32 R25, RZ, RZ, RZ ;  /* 0x000000ffff197224 */ /* 0x000fe200078e00ff */
[----:B------:R-:W-:Y:S01]  /*12ee0*/  IADD3.X R11, PT, PT, RZ, UR9, RZ, P0, !PT ;  /* 0x00000009ff0b7c10 */ /* 0x000fe200087fe4ff */
[----:B------:R1:W4:Y:S01]  /*12ef0*/  LDS.128 R12, [R230+0x2000] ;  /* 0x00200000e60c7984 */ /* 0x0003220000000c00 */
[----:B------:R-:W-:Y:S01]  /*12f00*/  ISETP.GE.AND P2, PT, R8, UR7, PT ;  /* 0x0000000708007c0c */ /* 0x000fe2000bf46270 */
[----:B------:R-:W-:Y:S01]  /*12f10*/  IMAD.WIDE.U32 R2, R0, 0x80, R24 ;  /* 0x0000008000027825 */ /* 0x000fe200078e0018 */
[C---:B------:R-:W-:Y:S01]  /*12f20*/  IADD3 R0, PT, PT, R24.reuse, 0x40, RZ ;  /* 0x0000004018007810 */ /* 0x040fe20007ffe0ff */
[----:B------:R-:W-:Y:S02]  /*12f30*/  BSSY.RECONVERGENT B0, `(.L_x_197) ;  /* 0x000001b000007945 */ /* 0x000fe40003800200 */
[----:B------:R-:W-:Y:S01]  /*12f40*/  VIADD R24, R24, 0x60 ;  /* 0x0000006018187836 */ /* 0x000fe20000000000 */
[----:B------:R-:W-:-:S02]  /*12f50*/  ISETP.GE.AND P1, PT, R0, UR7, PT ;  /* 0x0000000700007c0c */ /* 0x000fc4000bf26270 */
[----:B------:R-:W-:Y:S01]  /*12f60*/  LOP3.LUT R0, R236, 0x20, RZ, 0xfc, !PT ;  /* 0x00000020ec007812 */ /* 0x000fe200078efcff */
[----:B--2---:R-:W-:Y:S01]  /*12f70*/  IMAD.U32 R20, RZ, RZ, UR4 ;  /* 0x00000004ff147e24 */ /* 0x004fe2000f8e00ff */
[----:B------:R-:W-:Y:S02]  /*12f80*/  MOV R23, UR5 ;  /* 0x0000000500177c02 */ /* 0x000fe40008000f00 */
[----:B------:R-:W-:Y:S01]  /*12f90*/  ISETP.GE.AND P0, PT, R24, UR7, PT ;  /* 0x0000000718007c0c */ /* 0x000fe2000bf06270 */
[----:B------:R-:W-:Y:S02]  /*12fa0*/  IMAD.WIDE.U32 R20, R20, UR15, R10 ;  /* 0x0000000f14147c25 */ /* 0x000fe4000f8e000a */
[----:B------:R1:W2:Y:S02]  /*12fb0*/  LDS.128 R8, [R230+0x4000] ;  /* 0x00400000e6087984 */ /* 0x0002a40000000c00 */
[----:B------:R-:W-:Y:S01]  /*12fc0*/  IMAD R23, R23, UR15, R21 ;  /* 0x0000000f17177c24 */ /* 0x000fe2000f8e0215 */
[----:B------:R-:W-:Y:S07]  /*12fd0*/  @P3 BRA `(.L_x_198) ;  /* 0x0000000000403947 */ /* 0x000fee0003800000 */
[----:B------:R-:W5:Y:S01]  /*12fe0*/  LDCU.64 UR8, c[0x0][0x408] ;  /* 0x00008100ff0877ac */ /* 0x000f620008000a00 */
[----:B------:R-:W-:Y:S01]  /*12ff0*/  IMAD.MOV.U32 R22, RZ, RZ, R20 ;  /* 0x000000ffff167224 */ /* 0x000fe200078e0014 */
[----:B------:R-:W3:Y:S01]  /*13000*/  LDCU UR6, c[0x0][0x440] ;  /* 0x00008800ff0677ac */ /* 0x000ee20008000800 */
[----:B------:R-:W1:Y:S01]  /*13010*/  LDCU.64 UR4, c[0x0][0x3f0] ;  /* 0x00007e00ff0477ac */ /* 0x000e620008000a00 */
[----:B-----5:R-:W-:Y:S02]  /*13020*/  IMAD R25, R3, UR8, RZ ;  /* 0x0000000803197c24 */ /* 0x020fe4000f8e02ff */
        /* <DEDUP_REMOVED lines=8> */
[----:B------:R1:W-:Y:S04]  /*130b0*/  @!P5 STG.E.128 desc[UR10][R28.64], R16 ;  /* 0x000000101c00d986 */ /* 0x0003e8000c101d0a */
[----:B----4-:R1:W-:Y:S04]  /*130c0*/  @!P4 STG.E.128 desc[UR10][R28.64+0x40], R12 ;  /* 0x0000400c1c00c986 */ /* 0x0103e8000c101d0a */
[----:B--2---:R1:W-:Y:S02]  /*130d0*/  @!P3 STG.E.128 desc[UR10][R28.64+0x80], R8 ;  /* 0x000080081c00b986 */ /* 0x0043e4000c101d0a */
.L_x_198:
[----:B------:R-:W-:Y:S05]  /*130e0*/  BSYNC.RECONVERGENT B0 ;  /* 0x0000000000007941 */ /* 0x000fea0003800200 */
.L_x_197:
[----:B-1-3--:R1:W3:Y:S01]  /*130f0*/  LDS.128 R16, [R230+0x800] ;  /* 0x00080000e6107984 */ /* 0x00a2e20000000c00 */
[----:B------:R-:W-:Y:S03]  /*13100*/  BSSY.RECONVERGENT B0, `(.L_x_199) ;  /* 0x0000017000007945 */ /* 0x000fe60003800200 */
[----:B----4-:R1:W4:Y:S04]  /*13110*/  LDS.128 R12, [R230+0x2800] ;  /* 0x00280000e60c7984 */ /* 0x0103280000000c00 */
[----:B--2---:R1:W2:Y:S01]  /*13120*/  LDS.128 R8, [R230+0x4800] ;  /* 0x00480000e6087984 */ /* 0x0042a20000000c00 */
[----:B------:R-:W-:Y:S05]  /*13130*/  @P2 BRA `(.L_x_200) ;  /* 0x00000000004c2947 */ /* 0x000fea0003800000 */
[----:B------:R-:W5:Y:S01]  /*13140*/  LDCU.64 UR8, c[0x0][0x408] ;  /* 0x00008100ff0877ac */ /* 0x000f620008000a00 */
[----:B------:R-:W-:Y:S01]  /*13150*/  IADD3 R25, P2, PT, R2, 0x20, RZ ;  /* 0x0000002002197810 */ /* 0x000fe20007f5e0ff */
        /* <DEDUP_REMOVED lines=14> */
[----:B------:R1:W-:Y:S04]  /*13240*/  @!P4 STG.E.128 desc[UR10][R28.64], R16 ;  /* 0x000000101c00c986 */ /* 0x0003e8000c101d0a */
[----:B----4-:R1:W-:Y:S04]  /*13250*/  @!P3 STG.E.128 desc[UR10][R28.64+0x40], R12 ;  /* 0x0000400c1c00b986 */ /* 0x0103e8000c101d0a */
[----:B--2---:R1:W-:Y:S02]  /*13260*/  @!P2 STG.E.128 desc[UR10][R28.64+0x80], R8 ;  /* 0x000080081c00a986 */ /* 0x0043e4000c101d0a */
.L_x_200:
[----:B------:R-:W-:Y:S05]  /*13270*/  BSYNC.RECONVERGENT B0 ;  /* 0x0000000000007941 */ /* 0x000fea0003800200 */
.L_x_199:
        /* <DEDUP_REMOVED lines=24> */
.L_x_202:
[----:B------:R-:W-:Y:S05]  /*13400*/  BSYNC.RECONVERGENT B0 ;  /* 0x0000000000007941 */ /* 0x000fea0003800200 */
.L_x_201:
[----:B-12---:R1:W2:Y:S01]  /*13410*/  LDS.128 R8, [R230+0x3800] ;  /* 0x00380000e6087984 */ /* 0x0062a20000000c00 */
[----:B------:R-:W-:Y:S05]  /*13420*/  @P0 EXIT ;  /* 0x000000000000094d */ /* 0x000fea0003800000 */
[----:B------:R-:W5:Y:S01]  /*13430*/  LDCU.64 UR6, c[0x0][0x408] ;  /* 0x00008100ff0677ac */ /* 0x000f620008000a00 */
[----:B-1----:R-:W1:Y:S01]  /*13440*/  LDS.128 R228, [R230+0x5800] ;  /* 0x00580000e6e47984 */ /* 0x002e620000000c00 */
[----:B------:R-:W-:Y:S01]  /*13450*/  IADD3 R2, P0, PT, R2, 0x60, RZ ;  /* 0x0000006002027810 */ /* 0x000fe20007f1e0ff */
[----:B----4-:R-:W-:Y:S01]  /*13460*/  IMAD.MOV.U32 R12, RZ, RZ, R20 ;  /* 0x000000ffff0c7224 */ /* 0x010fe200078e0014 */
[----:B------:R-:W4:Y:S01]  /*13470*/  LDCU UR8, c[0x0][0x440] ;  /* 0x00008800ff0877ac */ /* 0x000f220008000800 */
[----:B------:R-:W-:Y:S02]  /*13480*/  MOV R13, R23 ;  /* 0x00000017000d7202 */ /* 0x000fe40000000f00 */
[----:B------:R-:W-:Y:S01]  /*13490*/  IMAD.X R3, RZ, RZ, R3, P0 ;  /* 0x000000ffff037224 */ /* 0x000fe200000e0603 */
[----:B------:R-:W3:Y:S03]  /*134a0*/  LDCU.64 UR4, c[0x0][0x3f0] ;  /* 0x00007e00ff0477ac */ /* 0x000ee60008000a00 */
[----:B-----5:R-:W-:-:S02]  /*134b0*/  IMAD R3, R3, UR6, RZ ;  /* 0x0000000603037c24 */ /* 0x020fc4000f8e02ff */
[----:B------:R-:W-:Y:S01]  /*134c0*/  IMAD.WIDE.U32 R12, R2, UR6, R12 ;  /* 0x00000006020c7c25 */ /* 0x000fe2000f8e000c */
[----:B----4-:R-:W-:-:S03]  /*134d0*/  ISETP.GE.AND P2, PT, R236, UR8, PT ;  /* 0x00000008ec007c0c */ /* 0x010fc6000bf46270 */
[----:B------:R-:W-:Y:S01]  /*134e0*/  IMAD R3, R2, UR7, R3 ;  /* 0x0000000702037c24 */ /* 0x000fe2000f8e0203 */
[----:B------:R-:W-:Y:S02]  /*134f0*/  ISETP.GE.AND P1, PT, R0, UR8, PT ;  /* 0x0000000800007c0c */ /* 0x000fe4000bf26270 */
[----:B------:R-:W-:Y:S01]  /*13500*/  ISETP.GE.AND P0, PT, R234, UR8, PT ;  /* 0x00000008ea007c0c */ /* 0x000fe2000bf06270 */
[----:B------:R-:W-:Y:S01]  /*13510*/  IMAD.IADD R3, R3, 0x1, R13 ;  /* 0x0000000103037824 */ /* 0x000fe200078e020d */
[----:B---3--:R-:W-:-:S04]  /*13520*/  LEA R2, P3, R12, UR4, 0x1 ;  /* 0x000000040c027c11 */ /* 0x008fc8000f8608ff */
[----:B------:R-:W-:-:S05]  /*13530*/  LEA.HI.X R3, R12, UR5, R3, 0x1, P3 ;  /* 0x000000050c037c11 */ /* 0x000fca00098f0c03 */
[----:B------:R3:W-:Y:S04]  /*13540*/  @!P2 STG.E.128 desc[UR10][R2.64], R4 ;  /* 0x000000040200a986 */ /* 0x0007e8000c101d0a */
[----:B--2---:R3:W-:Y:S01]  /*13550*/  @!P1 STG.E.128 desc[UR10][R2.64+0x40], R8 ;  /* 0x0000400802009986 */ /* 0x0047e2000c101d0a */
[----:B-1----:R-:W-:Y:S05]  /*13560*/  @P0 EXIT ;  /* 0x000000000000094d */ /* 0x002fea0003800000 */
[----:B------:R-:W-:Y:S01]  /*13570*/  STG.E.128 desc[UR10][R2.64+0x80], R228 ;  /* 0x000080e402007986 */ /* 0x000fe2000c101d0a */
[----:B------:R-:W-:Y:S05]  /*13580*/  EXIT ;  /* 0x000000000000794d */ /* 0x000fea0003800000 */
.L_x_203:
        /* <DEDUP_REMOVED lines=15> */
.L_x_1262:


//--------------------- .text._ZN5flash16flash_fwd_kernelI23Flash_fwd_kernel_traitsILi96ELi64ELi64ELi4ELb0ELb0EN7cutlass6half_tE19Flash_kernel_traitsILi96ELi64ELi64ELi4ES3_EELb0ELb1ELb0ELb0ELb1ELb1ELb0ELb0EEEvNS_16Flash_fwd_paramsE --------------------------
	.section	.text._ZN5flash16flash_fwd_kernelI23Flash_fwd_kernel_traitsILi96ELi64ELi64ELi4ELb0ELb0EN7cutlass6half_tE19Flash_kernel_traitsILi96ELi64ELi64ELi4ES3_EELb0ELb1ELb0ELb0ELb1ELb1ELb0ELb0EEEvNS_16Flash_fwd_paramsE,"ax",@progbits
	.align	128
        .global         _ZN5flash16flash_fwd_kernelI23Flash_fwd_kernel_traitsILi96ELi64ELi64ELi4ELb0ELb0EN7cutlass6half_tE19Flash_kernel_traitsILi96ELi64ELi64ELi4ES3_EELb0ELb1ELb0ELb0ELb1ELb1ELb0ELb0EEEvNS_16Flash_fwd_paramsE
        .type           _ZN5flash16flash_fwd_kernelI23Flash_fwd_kernel_traitsILi96ELi64ELi64ELi4ELb0ELb0EN7cutlass6half_tE19Flash_kernel_traitsILi96ELi64ELi64ELi4ES3_EELb0ELb1ELb0ELb0ELb1ELb1ELb0ELb0EEEvNS_16Flash_fwd_paramsE,@function
        .size           _ZN5flash16flash_fwd_kernelI23Flash_fwd_kernel_traitsILi96ELi64ELi64ELi4ELb0ELb0EN7cutlass6half_tE19Flash_kernel_traitsILi96ELi64ELi64ELi4ES3_EELb0ELb1ELb0ELb0ELb1ELb1ELb0ELb0EEEvNS_16Flash_fwd_paramsE,(.L_x_1263 - _ZN5flash16flash_fwd_kernelI23Flash_fwd_kernel_traitsILi96ELi64ELi64ELi4ELb0ELb0EN7cutlass6half_tE19Flash_kernel_traitsILi96ELi64ELi64ELi4ES3_EELb0ELb1ELb0ELb0ELb1ELb1ELb0ELb0EEEvNS_16Flash_fwd_paramsE)
        .other          _ZN5flash16flash_fwd_kernelI23Flash_fwd_kernel_traitsILi96ELi64ELi64ELi4ELb0ELb0EN7cutlass6half_tE19Flash_kernel_traitsILi96ELi64ELi64ELi4ES3_EELb0ELb1ELb0ELb0ELb1ELb1ELb0ELb0EEEvNS_16Flash_fwd_paramsE,@"STO_CUDA_ENTRY STV_DEFAULT"
_ZN5flash16flash_fwd_kernelI23Flash_fwd_kernel_traitsILi96ELi64ELi64ELi4ELb0ELb0EN7cutlass6half_tE19Flash_kernel_traitsILi96ELi64ELi64ELi4ES3_EELb0ELb1ELb0ELb0ELb1ELb1ELb0ELb0EEEvNS_16Flash_fwd_paramsE:
.text._ZN5flash16flash_fwd_kernelI23Flash_fwd_kernel_traitsILi96ELi64ELi64ELi4ELb0ELb0EN7cutlass6half_tE19Flash_kernel_traitsILi96ELi64ELi64ELi4ES3_EELb0ELb1ELb0ELb0ELb1ELb1ELb0ELb0EEEvNS_16Flash_fwd_paramsE:
[----:B------:R-:W-:Y:S08]  /*0000*/  LDC R1, c[0x0][0x37c] ;  /* 0x0000df00ff017b82 */ /* 0x000ff00000000800 */
[----:B------:R-:W1:Y:S01]  /*0010*/  LDC.64 R2, c[0x0][0x478] ;  /* 0x00011e00ff027b82 */ /* 0x000e620000000a00 */
[----:B------:R-:W2:Y:S01]  /*0020*/  S2R R9, SR_CTAID.Y ;  /* 0x0000000000097919 */ /* 0x000ea20000002600 */
[----:B------:R-:W3:Y:S01]  /*0030*/  LDCU.64 UR26, c[0x0][0x358] ;  /* 0x00006b00ff1a77ac */ /* 0x000ee20008000a00 */
[----:B------:R-:W-:-:S05]  /*0040*/  IMAD.MOV.U32 R15, RZ, RZ, RZ ;  /* 0x000000ffff0f7224 */ /* 0x000fca00078e00ff */
[----:B------:R-:W4:Y:S01]  /*0050*/  LDC.64 R4, c[0x0][0x470] ;  /* 0x00011c00ff047b82 */ /* 0x000f220000000a00 */
[----:B------:R-:W3:Y:S01]  /*0060*/  S2R R17, SR_CTAID.X ;  /* 0x0000000000117919 */ /* 0x000ee20000002500 */
[----:B------:R-:W3:Y:S01]  /*0070*/  LDCU UR24, c[0x0][0x434] ;  /* 0x00008680ff1877ac */ /* 0x000ee20008000800 */
        /* <DEDUP_REMOVED lines=13> */
[----:B------:R-:W-:Y:S02]  /*0150*/  ISETP.GE.AND P1, PT, R92, UR24, PT ;  /* 0x000000185c007c0c */ /* 0x000fe4000bf26270 */
[----:B-1----:R-:W-:-:S11]  /*0160*/  @!P2 ISETP.NE.U32.AND P0, PT, R4, RZ, PT ;  /* 0x000000ff0400a20c */ /* 0x002fd60003f05070 */
[----:B--23--:R-:W-:Y:S05]  /*0170*/  @P1 EXIT ;  /* 0x000000000000194d */ /* 0x00cfea0003800000 */
[----:B------:R-:W1:Y:S01]  /*0180*/  LDC R81, c[0x0][0x508] ;  /* 0x00014200ff517b82 */ /* 0x000e620000000800 */
[----:B------:R-:W-:Y:S01]  /*0190*/  @!P2 ISETP.NE.AND.EX P0, PT, R5, RZ, PT, P0 ;  /* 0x000000ff0500a20c */ /* 0x000fe20003f05300 */
[--C-:B-----5:R-:W-:Y:S01]  /*01a0*/  @P2 IMAD.IADD R84, R84, 0x1, -R15.reuse ;  /* 0x0000000154542824 */ /* 0x120fe200078e0a0f */
[----:B------:R-:W2:Y:S02]  /*01b0*/  S2R R8, SR_CTAID.Z ;  /* 0x0000000000087919 */ /* 0x000ea40000002700 */
[----:B------:R-:W-:Y:S01]  /*01c0*/  @!P2 SEL R3, R3, RZ, P0 ;  /* 0x000000ff0303a207 */ /* 0x000fe20000000000 */
[----:B------:R-:W3:Y:S03]  /*01d0*/  S2R R86, SR_TID.X ;  /* 0x0000000000567919 */ /* 0x000ee60000002100 */
[----:B------:R-:W-:-:S05]  /*01e0*/  @!P2 IADD3 R84, PT, PT, R3, R2, -R15 ;  /* 0x000000020354a210 */ /* 0x000fca0007ffe80f */
[----:B------:R-:W-:-:S05]  /*01f0*/  VIADD R5, R84, 0x3f ;  /* 0x0000003f54057836 */ /* 0x000fca0000000000 */
[----:B------:R-:W-:Y:S02]  /*0200*/  IADD3 R0, PT, PT, R5, -UR24, R92 ;  /* 0x8000001805007c10 */ /* 0x000fe4000fffe05c */
[----:B------:R-:W-:Y:S02]  /*0210*/  SHF.R.S32.HI R2, RZ, 0x1f, R5 ;  /* 0x0000001fff027819 */ /* 0x000fe40000011405 */
[----:B-1----:R-:W-:Y:S02]  /*0220*/  IADD3 R3, PT, PT, R0, 0x40, R81 ;  /* 0x0000004000037810 */ /* 0x002fe40007ffe051 */
[----:B------:R-:W-:Y:S02]  /*0230*/  LEA.HI R2, R2, R5, RZ, 0x6 ;  /* 0x0000000502027211 */ /* 0x000fe400078f30ff */
[----:B------:R-:W-:Y:S02]  /*0240*/  SHF.R.S32.HI R0, RZ, 0x1f, R3 ;  /* 0x0000001fff007819 */ /* 0x000fe40000011403 */
[----:B------:R-:W-:-:S02]  /*0250*/  SHF.R.S32.HI R2, RZ, 0x6, R2 ;  /* 0x00000006ff027819 */ /* 0x000fc40000011402 */
[----:B------:R-:W-:-:S04]  /*0260*/  LEA.HI R0, R0, R3, RZ, 0x6 ;  /* 0x0000000300007211 */ /* 0x000fc800078f30ff */
        /* <DEDUP_REMOVED lines=9> */
[----:B------:R-:W4:Y:S01]  /*0300*/  LDC.64 R2, c[0x0][0x408] ;  /* 0x00010200ff027b82 */ /* 0x000f220000000a00 */
[----:B-1----:R-:W-:-:S13]  /*0310*/  ISETP.NE.AND P1, PT, RZ, UR4, PT ;  /* 0x00000004ff007c0c */ /* 0x002fda000bf25270 */
[----:B------:R-:W1:Y:S01]  /*0320*/  @P1 LDC R11, c[0x0][0x430] ;  /* 0x00010c00ff0b1b82 */ /* 0x000e620000000800 */
[----:B------:R-:W-:-:S07]  /*0330*/  @P1 MOV R6, 0x1 ;  /* 0x0000000100061802 */ /* 0x000fce0000000f00 */
[----:B------:R-:W2:Y:S01]  /*0340*/  @P1 LDC R13, c[0x0][0x430] ;  /* 0x00010c00ff0d1b82 */ /* 0x000ea20000000800 */
[----:B-1----:R-:W-:Y:S01]  /*0350*/  @P1 IMAD R11, R11, UR24, RZ ;  /* 0x000000180b0b1c24 */ /* 0x002fe2000f8e02ff */
[----:B---34-:R-:W-:Y:S06]  /*0360*/  @P1 BRA `(.L_x_205) ;  /* 0x0000000000241947 */ /* 0x018fec0003800000 */
[----:B------:R-:W-:Y:S01]  /*0370*/  ISETP.NE.AND P0, PT, RZ, UR8, PT ;  /* 0x00000008ff007c0c */ /* 0x000fe2000bf05270 */
[----:B------:R-:W1:-:S12]  /*0380*/  LDC R0, c[0x0][0x3e0] ;  /* 0x0000f800ff007b82 */ /* 0x000e580000000800 */
[----:B------:R-:W3:Y:S01]  /*0390*/  @P0 LDC R11, c[0x0][0x454] ;  /* 0x00011500ff0b0b82 */ /* 0x000ee20000000800 */
[----:B--2---:R-:W-:Y:S02]  /*03a0*/  @P0 MOV R13, 0x1 ;  /* 0x00000001000d0802 */ /* 0x004fe40000000f00 */
[----:B------:R-:W-:-:S05]  /*03b0*/  @!P0 MOV R13, 0x1 ;  /* 0x00000001000d8802 */ /* 0x000fca0000000f00 */
[----:B------:R-:W1:Y:S08]  /*03c0*/  @P0 LDC R7, c[0x0][0x454] ;  /* 0x00011500ff070b82 */ /* 0x000e700000000800 */
[----:B------:R-:W4:Y:S01]  /*03d0*/  @!P0 LDC R11, c[0x0][0x434] ;  /* 0x00010d00ff0b8b82 */ /* 0x000f220000000800 */
[----:B-1----:R-:W-:Y:S02]  /*03e0*/  @P0 IMAD R6, R7, R0, RZ ;  /* 0x0000000007060224 */ /* 0x002fe400078e02ff */
[----:B---3--:R-:W-:-:S07]  /*03f0*/  @!P0 IMAD R6, R0, UR24, RZ ;  /* 0x0000001800068c24 */ /* 0x008fce000f8e02ff */
.L_x_205:
[----:B------:R-:W1:Y:S01]  /*0400*/  LDCU.64 UR6, c[0x0][0x410] ;  /* 0x00008200ff0677ac */ /* 0x000e620008000a00 */
[----:B------:R-:W-:Y:S01]  /*0410*/  IMAD.MOV.U32 R15, RZ, RZ, RZ ;  /* 0x000000ffff0f7224 */ /* 0x000fe200078e00ff */
[----:B------:R-:W-:Y:S01]  /*0420*/  BSSY.RECONVERGENT B0, `(.L_x_206) ;  /* 0x0000032000007945 */ /* 0x000fe20003800200 */
[----:B--2---:R-:W-:Y:S01]  /*0430*/  IMAD R7, R92, R13, RZ ;  /* 0x0000000d5c077224 */ /* 0x004fe200078e02ff */
[----:B------:R-:W2:Y:S01]  /*0440*/  LDCU.64 UR4, c[0x0][0x3f0] ;  /* 0x00007e00ff0477ac */ /* 0x000ea20008000a00 */
[C---:B------:R-:W-:Y:S01]  /*0450*/  IMAD.WIDE.U32 R14, R9.reuse, R4, R14 ;  /* 0x00000004090e7225 */ /* 0x040fe200078e000e */
[----:B------:R-:W-:Y:S02]  /*0460*/  SHF.R.U32.HI R4, RZ, 0x2, R86 ;  /* 0x00000002ff047819 */ /* 0x000fe40000011656 */
[----:B------:R-:W-:Y:S01]  /*0470*/  LOP3.LUT P4, R86, R86, 0x3, RZ, 0xc0, !PT ;  /* 0x0000000356567812 */ /* 0x000fe2000788c0ff */
[----:B------:R-:W-:Y:S01]  /*0480*/  IMAD R15, R9, R5, R15 ;  /* 0x00000005090f7224 */ /* 0x000fe200078e020f */
[----:B------:R-:W-:-:S04]  /*0490*/  LEA R0, P0, R17, R4, 0x6 ;  /* 0x0000000411007211 */ /* 0x000fc800078030ff */
[----:B------:R-:W-:Y:S02]  /*04a0*/  LEA.HI.X R5, R17, RZ, RZ, 0x6, P0 ;  /* 0x000000ff11057211 */ /* 0x000fe400000f34ff */
[----:B------:R-:W-:Y:S01]  /*04b0*/  ISETP.NE.AND P0, PT, RZ, UR8, !P1 ;  /* 0x00000008ff007c0c */ /* 0x000fe2000cf05270 */
[----:B-1----:R-:W-:-:S04]  /*04c0*/  IMAD.WIDE.U32 R14, R8, UR6, R14 ;  /* 0x00000006080e7c25 */ /* 0x002fc8000f8e000e */
[----:B------:R-:W-:Y:S02]  /*04d0*/  IMAD R15, R8, UR7, R15 ;  /* 0x00000007080f7c24 */ /* 0x000fe4000f8e020f */
[-C--:B------:R-:W-:Y:S02]  /*04e0*/  IMAD R5, R5, R2.reuse, RZ ;  /* 0x0000000205057224 */ /* 0x080fe400078e02ff */
[----:B------:R-:W-:-:S04]  /*04f0*/  IMAD.WIDE.U32 R14, R0, R2, R14 ;  /* 0x00000002000e7225 */ /* 0x000fc800078e000e */
[----:B------:R-:W-:Y:S01]  /*0500*/  IMAD R5, R0, R3, R5 ;  /* 0x0000000300057224 */ /* 0x000fe200078e0205 */
[----:B--2---:R-:W-:Y:S01]  /*0510*/  LEA R10, P1, R14, UR4, 0x1 ;  /* 0x000000040e0a7c11 */ /* 0x004fe2000f8208ff */
[----:B------:R-:W-:Y:S02]  /*0520*/  IMAD R0, R9, UR24, RZ ;  /* 0x0000001809007c24 */ /* 0x000fe4000f8e02ff */
[----:B------:R-:W-:Y:S02]  /*0530*/  IMAD.IADD R5, R15, 0x1, R5 ;  /* 0x000000010f057824 */ /* 0x000fe400078e0205 */
[----:B----4-:R-:W-:-:S03]  /*0540*/  IMAD R8, R8, R11, RZ ;  /* 0x0000000b08087224 */ /* 0x010fc600078e02ff */
[----:B------:R-:W-:Y:S01]  /*0550*/  LEA.HI.X R11, R14, UR5, R5, 0x1, P1 ;  /* 0x000000050e0b7c11 */ /* 0x000fe200088f0c05 */
[----:B------:R-:W-:Y:S01]  /*0560*/  @!P0 IMAD R8, R9, R6, R8 ;  /* 0x0000000609088224 */ /* 0x000fe200078e0208 */
[----:B------:R-:W-:Y:S01]  /*0570*/  SEL R5, R0, RZ, P0 ;  /* 0x000000ff00057207 */ /* 0x000fe20000000000 */
[----:B------:R-:W-:Y:S01]  /*0580*/  VIADD R6, R4, 0x20 ;  /* 0x0000002004067836 */ /* 0x000fe20000000000 */
[----:B------:R-:W-:Y:S01]  /*0590*/  SHF.R.S32.HI R0, RZ, 0x1f, R0 ;  /* 0x0000001fff007819 */ /* 0x000fe20000011400 */
[----:B------:R1:W-:Y:S01]  /*05a0*/  STG.E.128 desc[UR26][R10.64], RZ ;  /* 0x000000ff0a007986 */ /* 0x0003e2000c101d1a */
[----:B------:R-:W-:Y:S02]  /*05b0*/  IADD3 R9, PT, PT, -R92, UR24, RZ ;  /* 0x000000185c097c10 */ /* 0x000fe4000fffe1ff */
[----:B------:R-:W-:Y:S01]  /*05c0*/  SEL R0, R0, RZ, P0 ;  /* 0x000000ff00007207 */ /* 0x000fe20000000000 */
[----:B------:R1:W-:Y:S01]  /*05d0*/  STG.E.128 desc[UR26][R10.64+0x40], RZ ;  /* 0x000040ff0a007986 */ /* 0x0003e2000c101d1a */
[----:B------:R-:W-:-:S02]  /*05e0*/  LEA R14, P0, R2, R10, 0x6 ;  /* 0x0000000a020e7211 */ /* 0x000fc400078030ff */
[----:B------:R-:W-:Y:S01]  /*05f0*/  ISETP.GE.OR P4, PT, R4, R9, P4 ;  /* 0x000000090400720c */ /* 0x000fe20002786670 */
[----:B------:R1:W-:Y:S01]  /*0600*/  STG.E.128 desc[UR26][R10.64+0x80], RZ ;  /* 0x000080ff0a007986 */ /* 0x0003e2000c101d1a */
[----:B------:R-:W-:Y:S02]  /*0610*/  LEA.HI.X R15, R2, R11, R3, 0x6, P0 ;  /* 0x0000000b020f7211 */ /* 0x000fe400000f3403 */
[--C-:B------:R-:W-:Y:S02]  /*0620*/  IADD3 R5, P2, P1, R7, R5, R8.reuse ;  /* 0x0000000507057210 */ /* 0x100fe4000795e008 */
[----:B------:R-:W-:Y:S01]  /*0630*/  SHF.R.S32.HI R7, RZ, 0x1f, R7 ;  /* 0x0000001fff077819 */ /* 0x000fe20000011407 */
[----:B------:R1:W-:Y:S01]  /*0640*/  STG.E.128 desc[UR26][R14.64], RZ ;  /* 0x000000ff0e007986 */ /* 0x0003e2000c101d1a */
[----:B------:R-:W-:Y:S02]  /*0650*/  ISETP.GE.AND P3, PT, R6, R9, PT ;  /* 0x000000090600720c */ /* 0x000fe40003f66270 */
[----:B------:R-:W-:Y:S01]  /*0660*/  SHF.R.S32.HI R8, RZ, 0x1f, R8 ;  /* 0x0000001fff087819 */ /* 0x000fe20000011408 */
[----:B------:R1:W-:Y:S01]  /*0670*/  STG.E.128 desc[UR26][R14.64+0x40], RZ ;  /* 0x000040ff0e007986 */ /* 0x0003e2000c101d1a */
[----:B------:R-:W-:-:S02]  /*0680*/  ISETP.NE.OR P3, PT, R86, RZ, P3 ;  /* 0x000000ff5600720c */ /* 0x000fc40001f65670 */
[----:B------:R-:W-:Y:S01]  /*0690*/  IADD3.X R0, PT, PT, R7, R0, R8, P2, P1 ;  /* 0x0000000007007210 */ /* 0x000fe200017e2408 */
[----:B------:R1:W-:Y:S01]  /*06a0*/  STG.E.128 desc[UR26][R14.64+0x80], RZ ;  /* 0x000080ff0e007986 */ /* 0x0003e2000c101d1a */
[----:B------:R-:W-:Y:S09]  /*06b0*/  @P4 BRA `(.L_x_207) ;  /* 0x0000000000204947 */ /* 0x000ff20003800000 */
[----:B------:R-:W2:Y:S01]  /*06c0*/  LDCU.64 UR4, c[0x0][0x420] ;  /* 0x00008400ff0477ac */ /* 0x000ea20008000a00 */
[----:B------:R-:W-:-:S05]  /*06d0*/  IMAD R2, R4, R13, RZ ;  /* 0x0000000d04027224 */ /* 0x000fca00078e02ff */
[----:B------:R-:W-:-:S04]  /*06e0*/  IADD3 R3, P0, PT, R2, R5, RZ ;  /* 0x0000000502037210 */ /* 0x000fc80007f1e0ff */
[----:B------:R-:W-:Y:S02]  /*06f0*/  LEA.HI.X.SX32 R2, R2, R0, 0x1, P0 ;  /* 0x0000000002027211 */ /* 0x000fe400000f0eff */
[----:B--2---:R-:W-:-:S04]  /*0700*/  LEA R8, P0, R3, UR4, 0x2 ;  /* 0x0000000403087c11 */ /* 0x004fc8000f8010ff */
[----:B------:R-:W-:Y:S01]  /*0710*/  LEA.HI.X R9, R3, UR5, R2, 0x2, P0 ;  /* 0x0000000503097c11 */ /* 0x000fe200080f1402 */
[----:B------:R-:W-:-:S05]  /*0720*/  IMAD.MOV.U32 R3, RZ, RZ, 0x7f800000 ;  /* 0x7f800000ff037424 */ /* 0x000fca00078e00ff */
[----:B------:R2:W-:Y:S03]  /*0730*/  STG.E desc[UR26][R8.64], R3 ;  /* 0x0000000308007986 */ /* 0x0005e6000c10191a */
.L_x_207:
[----:B------:R-:W-:Y:S05]  /*0740*/  BSYNC.RECONVERGENT B0 ;  /* 0x0000000000007941 */ /* 0x000fea0003800200 */
.L_x_206:
[----:B------:R-:W-:Y:S05]  /*0750*/  @P3 EXIT ;  /* 0x000000000000394d */ /* 0x000fea0003800000 */
[----:B------:R-:W3:Y:S01]  /*0760*/  LDCU.64 UR4, c[0x0][0x420] ;  /* 0x00008400ff0477ac */ /* 0x000ee20008000a00 */
[----:B------:R-:W-:-:S05]  /*0770*/  IMAD R6, R6, R13, RZ ;  /* 0x0000000d06067224 */ /* 0x000fca00078e02ff */
[----:B------:R-:W-:-:S04]  /*0780*/  IADD3 R5, P0, PT, R6, R5, RZ ;  /* 0x0000000506057210 */ /* 0x000fc80007f1e0ff */
[----:B------:R-:W-:Y:S02]  /*0790*/  LEA.HI.X.SX32 R0, R6, R0, 0x1, P0 ;  /* 0x0000000006007211 */ /* 0x000fe400000f0eff */
[----:B---3--:R-:W-:-:S04]  /*07a0*/  LEA R2, P0, R5, UR4, 0x2 ;  /* 0x0000000405027c11 */ /* 0x008fc8000f8010ff */
[----:B--2---:R-:W-:Y:S01]  /*07b0*/  LEA.HI.X R3, R5, UR5, R0, 0x2, P0 ;  /* 0x0000000505037c11 */ /* 0x004fe200080f1400 */
[----:B------:R-:W-:-:S05]  /*07c0*/  IMAD.MOV.U32 R5, RZ, RZ, 0x7f800000 ;  /* 0x7f800000ff057424 */ /* 0x000fca00078e00ff */
[----:B------:R-:W-:Y:S01]  /*07d0*/  STG.E desc[UR26][R2.64], R5 ;  /* 0x0000000502007986 */ /* 0x000fe2000c10191a */
[----:B------:R-:W-:Y:S05]  /*07e0*/  EXIT ;  /* 0x000000000000794d */ /* 0x000fea0003800000 */
.L_x_204:
[----:B------:R-:W1:Y:S01]  /*07f0*/  LDC R7, c[0x0][0x3e8] ;  /* 0x0000fa00ff077b82 */ /* 0x000e620000000800 */
[----:B------:R-:W-:Y:S01]  /*0800*/  IABS R6, R8 ;  /* 0x0000000800067213 */ /* 0x000fe20000000000 */
[----:B------:R-:W2:Y:S01]  /*0810*/  LDCU.128 UR16, c[0x0][0x3b0] ;  /* 0x00007600ff1077ac */ /* 0x000ea20008000c00 */
[----:B------:R-:W-:Y:S01]  /*0820*/  IMAD.MOV.U32 R19, RZ, RZ, RZ ;  /* 0x000000ffff137224 */ /* 0x000fe200078e00ff */
[--C-:B------:R-:W-:Y:S01]  /*0830*/  SHF.R.U32.HI R94, RZ, 0x2, R86.reuse ;  /* 0x00000002ff5e7819 */ /* 0x100fe20000011656 */
[C---:B------:R-:W-:Y:S01]  /*0840*/  IMAD.SHL.U32 R85, R86.reuse, 0x20, RZ ;  /* 0x0000002056557824 */ /* 0x040fe200078e00ff */
[----:B------:R-:W3:Y:S01]  /*0850*/  LDCU.128 UR20, c[0x0][0x3a0] ;  /* 0x00007400ff1477ac */ /* 0x000ee20008000c00 */
[----:B------:R-:W-:Y:S01]  /*0860*/  IMAD.SHL.U32 R87, R86, 0x4, RZ ;  /* 0x0000000456577824 */ /* 0x000fe200078e00ff */
[----:B------:R-:W-:Y:S01]  /*0870*/  SHF.R.U32.HI R90, RZ, 0x1, R86 ;  /* 0x00000001ff5a7819 */ /* 0x000fe20000011656 */
[----:B------:R-:W-:Y:S01]  /*0880*/  VIADD R82, R2, 0xffffffff ;  /* 0xffffffff02527836 */ /* 0x000fe20000000000 */
[----:B------:R-:W4:Y:S01]  /*0890*/  LDCU.128 UR4, c[0x0][0x3d0] ;  /* 0x00007a00ff0477ac */ /* 0x000f220008000c00 */
[----:B------:R-:W-:Y:S01]  /*08a0*/  IMAD.MOV.U32 R95, RZ, RZ, RZ ;  /* 0x000000ffff5f7224 */ /* 0x000fe200078e00ff */
[----:B------:R-:W-:Y:S01]  /*08b0*/  LOP3.LUT R89, R85, 0x120, RZ, 0xc0, !PT ;  /* 0x0000012055597812 */ /* 0x000fe200078ec0ff */
[C---:B------:R-:W-:Y:S01]  /*08c0*/  IMAD.SHL.U32 R88, R86.reuse, 0x10, RZ ;  /* 0x0000001056587824 */ /* 0x040fe200078e00ff */
[----:B------:R-:W5:Y:S01]  /*08d0*/  LDCU.128 UR8, c[0x0][0x380] ;  /* 0x00007000ff0877ac */ /* 0x000f620008000c00 */
[----:B------:R-:W-:Y:S01]  /*08e0*/  IMAD.WIDE.U32 R16, R17, 0x40, R94 ;  /* 0x0000004011107825 */ /* 0x000fe200078e005e */
[----:B------:R-:W-:Y:S01]  /*08f0*/  LOP3.LUT P6, RZ, R86, 0x4, RZ, 0xc0, !PT ;  /* 0x0000000456ff7812 */ /* 0x000fe200078cc0ff */
[----:B------:R-:W5:Y:S01]  /*0900*/  LDCU.128 UR12, c[0x0][0x390] ;  /* 0x00007200ff0c77ac */ /* 0x000f620008000c00 */
        /* <DEDUP_REMOVED lines=9> */
[----:B------:R-:W-:-:S04]  /*09a0*/  IMAD.HI.U32 R11, R11, R0, R10 ;  /* 0x000000000b0b7227 */ /* 0x000fc800078e000a */
[----:B------:R-:W-:Y:S02]  /*09b0*/  IMAD.SHL.U32 R10, R86, 0x8, RZ ;  /* 0x00000008560a7824 */ /* 0x000fe400078e00ff */
[----:B------:R-:W-:-:S03]  /*09c0*/  IMAD.HI.U32 R0, R11, R6, RZ ;  /* 0x000000060b007227 */ /* 0x000fc600078e00ff */
[----:B------:R-:W-:Y:S01]  /*09d0*/  LOP3.LUT R18, R10, 0x18, RZ, 0xc0, !PT ;  /* 0x000000180a127812 */ /* 0x000fe200078ec0ff */
[----:B------:R-:W-:-:S04]  /*09e0*/  IMAD.MOV R5, RZ, RZ, -R0 ;  /* 0x000000ffff057224 */ /* 0x000fc800078e0a00 */
[C---:B------:R-:W-:Y:S02]  /*09f0*/  IMAD R5, R4.reuse, R5, R6 ;  /* 0x0000000504057224 */ /* 0x040fe400078e0206 */
[----:B--2---:R-:W-:Y:S02]  /*0a00*/  IMAD R6, R3, UR18, RZ ;  /* 0x0000001203067c24 */ /* 0x004fe4000f8e02ff */
[----:B------:R-:W-:Y:S01]  /*0a10*/  IMAD.WIDE.U32 R12, R15, UR18, R18 ;  /* 0x000000120f0c7c25 */ /* 0x000fe2000f8e0012 */
[----:B------:R-:W-:-:S03]  /*0a20*/  ISETP.GT.U32.AND P1, PT, R4, R5, PT ;  /* 0x000000050400720c */ /* 0x000fc60003f24070 */
[----:B------:R-:W-:-:S04]  /*0a30*/  IMAD R6, R15, UR19, R6 ;  /* 0x000000130f067c24 */ /* 0x000fc8000f8e0206 */
[----:B------:R-:W-:Y:S01]  /*0a40*/  IMAD.IADD R13, R13, 0x1, R6 ;  /* 0x000000010d0d7824 */ /* 0x000fe200078e0206 */
[----:B------:R-:W-:Y:S01]  /*0a50*/  LOP3.LUT R6, R8, R7, RZ, 0x3c, !PT ;  /* 0x0000000708067212 */ /* 0x000fe200078e3cff */
[----:B---3--:R-:W-:-:S03]  /*0a60*/  IMAD.WIDE.U32 R22, R9, UR20, R12 ;  /* 0x0000001409167c25 */ /* 0x008fc6000f8e000c */
[----:B------:R-:W-:Y:S01]  /*0a70*/  ISETP.GE.AND P0, PT, R6, RZ, PT ;  /* 0x000000ff0600720c */ /* 0x000fe20003f06270 */
[----:B------:R-:W-:Y:S01]  /*0a80*/  USHF.L.U64.HI UR20, UR18, 0x6, UR19 ;  /* 0x0000000612147899 */ /* 0x000fe20008010213 */
[----:B------:R-:W-:Y:S01]  /*0a90*/  LOP3.LUT R6, R85, 0xc0, RZ, 0xc0, !PT ;  /* 0x000000c055067812 */ /* 0x000fe200078ec0ff */
[----:B------:R-:W-:Y:S01]  /*0aa0*/  @!P1 IMAD.IADD R5, R5, 0x1, -R4 ;  /* 0x0000000105059824 */ /* 0x000fe200078e0a04 */
[----:B------:R-:W-:Y:S01]  /*0ab0*/  LOP3.LUT R13, R10, 0xd8, RZ, 0xc0, !PT ;  /* 0x000000d80a0d7812 */ /* 0x000fe200078ec0ff */
[----:B------:R-:W-:Y:S01]  /*0ac0*/  @!P1 VIADD R0, R0, 0x1 ;  /* 0x0000000100009836 */ /* 0x000fe20000000000 */
[----:B------:R-:W-:Y:S01]  /*0ad0*/  ISETP.NE.AND P1, PT, R7, RZ, PT ;  /* 0x000000ff0700720c */ /* 0x000fe20003f25270 */
[----:B------:R-:W-:Y:S01]  /*0ae0*/  IMAD R23, R9, UR21, R23 ;  /* 0x0000001509177c24 */ /* 0x000fe2000f8e0217 */
[----:B------:R-:W-:Y:S02]  /*0af0*/  ISETP.GE.U32.AND P2, PT, R5, R4, PT ;  /* 0x000000040500720c */ /* 0x000fe40003f46070 */
[----:B------:R-:W1:Y:S01]  /*0b00*/  LDC.64 R4, c[0x0][0x3c0] ;  /* 0x0000f000ff047b82 */ /* 0x000e620000000a00 */
[----:B------:R-:W-:Y:S01]  /*0b10*/  LOP3.LUT R87, R6, 0x18, R87, 0xf8, !PT ;  /* 0x0000001806577812 */ /* 0x000fe200078ef857 */
[----:B------:R-:W-:Y:S01]  /*0b20*/  IMAD.WIDE.U32 R22, R94, UR18, R22 ;  /* 0x000000125e167c25 */ /* 0x000fe2000f8e0016 */
[----:B------:R-:W-:-:S02]  /*0b30*/  LOP3.LUT R13, R13, 0x18, R86, 0x78, !PT ;  /* 0x000000180d0d7812 */ /* 0x000fc400078e7856 */
[----:B------:R-:W-:Y:S01]  /*0b40*/  LOP3.LUT R129, R87, 0x8, R86, 0x78, !PT ;  /* 0x0000000857817812 */ /* 0x000fe200078e7856 */
[----:B------:R-:W-:Y:S01]  /*0b50*/  IMAD R23, R94, UR19, R23 ;  /* 0x000000135e177c24 */ /* 0x000fe2000f8e0217 */
[----:B------:R-:W-:Y:S01]  /*0b60*/  LOP3.LUT R13, R13, 0x1f20, R10, 0xf8, !PT ;  /* 0x00001f200d0d7812 */ /* 0x000fe200078ef80a */
[----:B------:R-:W-:Y:S01]  /*0b70*/  IMAD R10, R82, UR20, RZ ;  /* 0x00000014520a7c24 */ /* 0x000fe2000f8e02ff */
[----:B------:R-:W-:Y:S02]  /*0b80*/  LOP3.LUT R80, R87, 0x8, R90, 0x78, !PT ;  /* 0x0000000857507812 */ /* 0x000fe400078e785a */
[----:B------:R-:W-:Y:S01]  /*0b90*/  @P2 VIADD R0, R0, 0x1 ;  /* 0x0000000100002836 */ /* 0x000fe20000000000 */
[----:B------:R-:W-:-:S03]  /*0ba0*/  LOP3.LUT R90, R90, 0x1f0, RZ, 0xc0, !PT ;  /* 0x000001f05a5a7812 */ /* 0x000fc600078ec0ff */
[----:B------:R-:W-:Y:S01]  /*0bb0*/  @!P0 IMAD.MOV R0, RZ, RZ, -R0 ;  /* 0x000000ffff008224 */ /* 0x000fe200078e0a00 */
[----:B------:R-:W-:Y:S02]  /*0bc0*/  @!P1 LOP3.LUT R0, RZ, R7, RZ, 0x33, !PT ;  /* 0x00000007ff009212 */ /* 0x000fe400078e33ff */
[----:B------:R-:W2:Y:S03]  /*0bd0*/  LDC.64 R6, c[0x0][0x3c8] ;  /* 0x0000f200ff067b82 */ /* 0x000ea60000000a00 */
[----:B----4-:R-:W-:-:S04]  /*0be0*/  IMAD.WIDE.U32 R22, R0, UR4, R22 ;  /* 0x0000000400167c25 */ /* 0x010fc8000f8e0016 */
[-C--:B-1----:R-:W-:Y:S01]  /*0bf0*/  IMAD R12, R3, R4.reuse, RZ ;  /* 0x00000004030c7224 */ /* 0x082fe200078e02ff */
[----:B------:R-:W-:Y:S02]  /*0c00*/  SHF.R.S32.HI R3, RZ, 0x1f, R0 ;  /* 0x0000001fff037819 */ /* 0x000fe40000011400 */
[----:B-----5:R-:W-:Y:S01]  /*0c10*/  LEA R133, P0, R22, UR10, 0x1 ;  /* 0x0000000a16857c11 */ /* 0x020fe2000f8008ff */
[----:B------:R-:W-:Y:S01]  /*0c20*/  IMAD R11, R15, R5, R12 ;  /* 0x000000050f0b7224 */ /* 0x000fe200078e020c */
[----:B------:R-:W-:Y:S01]  /*0c30*/  USHF.L.U32 UR10, UR18, 0x5, URZ ;  /* 0x00000005120a7899 */ /* 0x000fe200080006ff */
[----:B------:R-:W-:Y:S01]  /*0c40*/  IMAD R21, R3, UR4, RZ ;  /* 0x0000000403157c24 */ /* 0x000fe2000f8e02ff */
[----:B------:R-:W-:Y:S01]  /*0c50*/  USHF.L.U32 UR4, UR18, 0x6, URZ ;  /* 0x0000000612047899 */ /* 0x000fe200080006ff */
[----:B------:R-:W-:Y:S01]  /*0c60*/  IMAD.WIDE.U32 R14, R15, R4, R18 ;  /* 0x000000040f0e7225 */ /* 0x000fe200078e0012 */
[----:B------:R-:W-:-:S03]  /*0c70*/  USHF.L.U64.HI UR18, UR18, 0x5, UR19 ;  /* 0x0000000512127899 */ /* 0x000fc60008010213 */
[----:B------:R-:W-:Y:S01]  /*0c80*/  IMAD R12, R0, UR5, R21 ;  /* 0x00000005000c7c24 */ /* 0x000fe2000f8e0215 */
[----:B------:R-:W1:Y:S01]  /*0c90*/  S2UR UR5, SR_CgaCtaId ;  /* 0x00000000000579c3 */ /* 0x000e620000008800 */
[----:B------:R-:W-:Y:S01]  /*0ca0*/  IMAD.WIDE.U32 R18, R9, UR14, R18 ;  /* 0x0000000e09127c25 */ /* 0x000fe2000f8e0012 */
[----:B------:R-:W-:-:S03]  /*0cb0*/  USHF.L.U64.HI UR14, UR16, 0x5, UR17 ;  /* 0x00000005100e7899 */ /* 0x000fc60008010211 */
[----:B------:R-:W-:Y:S02]  /*0cc0*/  IMAD.IADD R12, R23, 0x1, R12 ;  /* 0x00000001170c7824 */ /* 0x000fe400078e020c */
[----:B------:R-:W-:Y:S02]  /*0cd0*/  IMAD.IADD R23, R15, 0x1, R11 ;  /* 0x000000010f177824 */ /* 0x000fe400078e020b */
[----:B------:R-:W-:Y:S01]  /*0ce0*/  IMAD.WIDE.U32 R20, R82, UR4, RZ ;  /* 0x0000000452147c25 */ /* 0x000fe2000f8e00ff */
[----:B------:R-:W-:Y:S01]  /*0cf0*/  LEA.HI.X R132, R22, UR11, R12, 0x1, P0 ;  /* 0x0000000b16847c11 */ /* 0x000fe200080f0c0c */
[----:B------:R-:W-:Y:S02]  /*0d00*/  USHF.L.U32 UR11, UR16, 0x5, URZ ;  /* 0x00000005100b7899 */ /* 0x000fe400080006ff */
[----:B------:R-:W-:Y:S01]  /*0d10*/  IMAD.MOV.U32 R22, RZ, RZ, R14 ;  /* 0x000000ffff167224 */ /* 0x000fe200078e000e */
[----:B------:R-:W-:Y:S01]  /*0d20*/  LEA R14, P1, R20, R133, 0x1 ;  /* 0x00000085140e7211 */ /* 0x000fe200078208ff */
[----:B------:R-:W-:-:S02]  /*0d30*/  IMAD R19, R9, UR15, R19 ;  /* 0x0000000f09137c24 */ /* 0x000fc4000f8e0213 */
[----:B------:R-:W-:-:S04]  /*0d40*/  IMAD.WIDE.U32 R22, R9, UR22, R22 ;  /* 0x0000001609167c25 */ /* 0x000fc8000f8e0016 */
[----:B------:R-:W-:Y:S01]  /*0d50*/  IMAD.IADD R11, R21, 0x1, R10 ;  /* 0x00000001150b7824 */ /* 0x000fe200078e020a */
[----:B------:R-:W-:Y:S01]  /*0d60*/  IADD3 R10, P0, PT, R20, UR10, RZ ;  /* 0x0000000a140a7c10 */ /* 0x000fe2000ff1e0ff */
[----:B--2---:R-:W-:-:S03]  /*0d70*/  IMAD.WIDE.U32 R24, R8, R6, R18 ;  /* 0x0000000608187225 */ /* 0x004fc600078e0012 */
[-C--:B------:R-:W-:Y:S01]  /*0d80*/  LEA.HI.X R15, R20, R132.reuse, R11, 0x1, P1 ;  /* 0x00000084140f7211 */ /* 0x080fe200008f0c0b */
[----:B------:R-:W-:Y:S01]  /*0d90*/  IMAD R23, R9, UR23, R23 ;  /* 0x0000001709177c24 */ /* 0x000fe2000f8e0217 */
[----:B------:R-:W-:Y:S01]  /*0da0*/  IADD3.X R11, PT, PT, R11, UR18, RZ, P0, !PT ;  /* 0x000000120b0b7c10 */ /* 0x000fe200087fe4ff */
[----:B------:R-:W-:Y:S01]  /*0db0*/  IMAD.U32 R18, RZ, RZ, UR11 ;  /* 0x0000000bff127e24 */ /* 0x000fe2000f8e00ff */
[C---:B------:R-:W-:Y:S01]  /*0dc0*/  LEA R20, P0, R10.reuse, R133, 0x1 ;  /* 0x000000850a147211 */ /* 0x040fe200078008ff */
[----:B------:R-:W-:Y:S01]  /*0dd0*/  IMAD.U32 R19, RZ, RZ, UR14 ;  /* 0x0000000eff137e24 */ /* 0x000fe2000f8e00ff */
[----:B------:R-:W-:Y:S01]  /*0de0*/  UMOV UR11, 0x400 ;  /* 0x00000400000b7882 */ /* 0x000fe20000000000 */
[----:B------:R-:W-:Y:S01]  /*0df0*/  IMAD R9, R17, UR16, RZ ;  /* 0x0000001011097c24 */ /* 0x000fe2000f8e02ff */
[----:B------:R-:W-:Y:S01]  /*0e00*/  LEA.HI.X R21, R10, R132, R11, 0x1, P0 ;  /* 0x000000840a157211 */ /* 0x000fe200000f0c0b */
[----:B------:R-:W-:Y:S01]  /*0e10*/  IMAD R25, R8, R7, R25 ;  /* 0x0000000708197224 */ /* 0x000fe200078e0219 */
[----:B-1----:R-:W-:Y:S01]  /*0e20*/  ULEA UR5, UR5, UR11, 0x18 ;  /* 0x0000000b05057291 */ /* 0x002fe2000f8ec0ff */
[----:B------:R-:W-:-:S04]  /*0e30*/  IMAD.WIDE.U32 R18, R16, UR16, R18 ;  /* 0x0000001010127c25 */ /* 0x000fc8000f8e0012 */
[C---:B------:R-:W-:Y:S01]  /*0e40*/  IMAD R9, R16.reuse, UR17, R9 ;  /* 0x0000001110097c24 */ /* 0x040fe2000f8e0209 */
[----:B------:R-:W-:Y:S01]  /*0e50*/  LEA R83, R13, UR5, 0x1 ;  /* 0x000000050d537c11 */ /* 0x000fe2000f8e08ff */
[----:B------:R-:W-:Y:S01]  /*0e60*/  IMAD.WIDE.U32 R16, R16, UR16, R24 ;  /* 0x0000001010107c25 */ /* 0x000fe2000f8e0018 */
[----:B------:R-:W-:-:S03]  /*0e70*/  IADD3 R24, P0, PT, R24, R18, RZ ;  /* 0x0000001218187210 */ /* 0x000fc60007f1e0ff */
[----:B------:R-:W-:Y:S01]  /*0e80*/  IMAD.IADD R6, R17, 0x1, R9 ;  /* 0x0000000111067824 */ /* 0x000fe200078e0209 */
[----:B------:R-:W-:Y:S01]  /*0e90*/  LEA R18, P1, R16, UR8, 0x1 ;  /* 0x0000000810127c11 */ /* 0x000fe2000f8208ff */
[-C--:B------:R-:W-:Y:S01]  /*0ea0*/  IMAD.WIDE.U32 R10, R94, R4.reuse, R22 ;  /* 0x000000045e0a7225 */ /* 0x080fe200078e0016 */
[----:B------:R-:W-:Y:S02]  /*0eb0*/  IADD3.X R9, PT, PT, R25, R9, R19, P0, !PT ;  /* 0x0000000919097210 */ /* 0x000fe400007fe413 */
[----:B------:R-:W-:Y:S01]  /*0ec0*/  LEA R12, P0, R24, UR8, 0x1 ;  /* 0x00000008180c7c11 */ /* 0x000fe2000f8008ff */
[----:B------:R-:W-:Y:S01]  /*0ed0*/  IMAD R11, R94, R5, R11 ;  /* 0x000000055e0b7224 */ /* 0x000fe200078e020b */
[----:B------:R-:W-:Y:S01]  /*0ee0*/  LEA.HI.X R19, R16, UR9, R6, 0x1, P1 ;  /* 0x0000000910137c11 */ /* 0x000fe200088f0c06 */
[----:B------:R-:W-:Y:S01]  /*0ef0*/  IMAD R3, R3, UR6, RZ ;  /* 0x0000000603037c24 */ /* 0x000fe2000f8e02ff */
[----:B------:R-:W-:Y:S01]  /*0f00*/  LEA.HI.X R13, R24, UR9, R9, 0x1, P0 ;  /* 0x00000009180d7c11 */ /* 0x000fe200080f0c09 */
[----:B------:R-:W-:-:S02]  /*0f10*/  IMAD.WIDE.U32 R8, R82, R4, RZ ;  /* 0x0000000452087225 */ /* 0x000fc400078e00ff */
[----:B------:R-:W-:Y:S01]  /*0f20*/  @!PT LDS RZ, [RZ] ;  /* 0x00000000fffff984 */ /* 0x000fe20000000800 */
[----:B------:R-:W-:Y:S01]  /*0f30*/  @!PT LDS RZ, [RZ] ;  /* 0x00000000fffff984 */ /* 0x000fe20000000800 */
[----:B------:R-:W-:Y:S01]  /*0f40*/  @!PT LDS RZ, [RZ] ;  /* 0x00000000fffff984 */ /* 0x000fe20000000800 */
[----:B------:R-:W-:Y:S02]  /*0f50*/  LDGSTS.E.BYPASS.LTC128B.128 [R83], desc[UR26][R18.64] ;  /* 0x0000000012537fae */ /* 0x000fe4000b981a1a */
[C---:B------:R-:W-:Y:S02]  /*0f60*/  IMAD R3, R0.reuse, UR7, R3 ;  /* 0x0000000700037c24 */ /* 0x040fe4000f8e0203 */
[----:B------:R-:W-:Y:S01]  /*0f70*/  LDGSTS.E.BYPASS.LTC128B.128 [R83+0x1000], desc[UR26][R18.64+0x40] ;  /* 0x0100004012537fae */ /* 0x000fe2000b981a1a */
[----:B------:R-:W-:-:S03]  /*0f80*/  IMAD.WIDE.U32 R10, R0, UR6, R10 ;  /* 0x00000006000a7c25 */ /* 0x000fc6000f8e000a */
[----:B------:R1:W-:Y:S01]  /*0f90*/  LDGSTS.E.BYPASS.LTC128B.128 [R83+0x2000], desc[UR26][R18.64+0x80] ;  /* 0x0200008012537fae */ /* 0x0003e2000b981a1a */
[----:B------:R-:W-:Y:S01]  /*0fa0*/  IMAD R7, R82, R5, R9 ;  /* 0x0000000552077224 */ /* 0x000fe200078e0209 */
[----:B------:R-:W-:Y:S01]  /*0fb0*/  LEA R131, P1, R10, UR12, 0x1 ;  /* 0x0000000c0a837c11 */ /* 0x000fe2000f8208ff */
[C---:B------:R-:W-:Y:S01]  /*0fc0*/  IMAD.SHL.U32 R17, R8.reuse, 0x40, RZ ;  /* 0x0000004008117824 */ /* 0x040fe200078e00ff */
[----:B------:R-:W-:Y:S01]  /*0fd0*/  LDGSTS.E.BYPASS.LTC128B.128 [R83+0x800], desc[UR26][R12.64] ;  /* 0x008000000c537fae */ /* 0x000fe2000b981a1a */
[----:B------:R-:W-:Y:S01]  /*0fe0*/  IMAD.IADD R9, R11, 0x1, R3 ;  /* 0x000000010b097824 */ /* 0x000fe200078e0203 */
[----:B------:R-:W-:Y:S02]  /*0ff0*/  SHF.L.U64.HI R3, R8, 0x6, R7 ;  /* 0x0000000608037819 */ /* 0x000fe40000010207 */
[----:B------:R-:W-:Y:S01]  /*1000*/  LDGSTS.E.BYPASS.LTC128B.128 [R83+0x1800], desc[UR26][R12.64+0x40] ;  /* 0x018000400c537fae */ /* 0x000fe2000b981a1a */
[----:B------:R-:W-:Y:S02]  /*1010*/  LEA R0, P0, R4, R17, 0x5 ;  /* 0x0000001104007211 */ /* 0x000fe400078028ff */
[----:B------:R-:W-:Y:S01]  /*1020*/  LEA.HI.X R130, R10, UR13, R9, 0x1, P1 ;  /* 0x0000000d0a827c11 */ /* 0x000fe200088f0c09 */
[----:B------:R-:W-:Y:S01]  /*1030*/  LDGSTS.E.BYPASS.LTC128B.128 [R83+0x2800], desc[UR26][R12.64+0x80] ;  /* 0x028000800c537fae */ /* 0x000fe2000b981a1a */
[----:B------:R-:W-:-:S02]  /*1040*/  LEA R6, P1, R8, R131, 0x7 ;  /* 0x0000008308067211 */ /* 0x000fc400078238ff */
[----:B------:R-:W-:Y:S01]  /*1050*/  LEA.HI.X R5, R4, R3, R5, 0x5, P0 ;  /* 0x0000000304057211 */ /* 0x000fe200000f2c05 */
[----:B------:R-:W-:Y:S01]  /*1060*/  LDGSTS.E.BYPASS.LTC128B.128 [R83+0x3000], desc[UR26][R14.64] ;  /* 0x030000000e537fae */ /* 0x000fe2000b981a1a */
[----:B------:R-:W-:Y:S02]  /*1070*/  LOP3.LUT R4, R88, 0x100, RZ, 0xc0, !PT ;  /* 0x0000010058047812 */ /* 0x000fe400078ec0ff */
[----:B------:R-:W-:Y:S01]  /*1080*/  LEA.HI.X R7, R8, R130, R7, 0x7, P1 ;  /* 0x0000008208077211 */ /* 0x000fe200008f3c07 */
[----:B------:R-:W-:Y:S01]  /*1090*/  LDGSTS.E.BYPASS.LTC128B.128 [R83+0x4000], desc[UR26][R14.64+0x40] ;  /* 0x040000400e537fae */ /* 0x000fe2000b981a1a */
[----:B------:R-:W-:Y:S02]  /*10a0*/  LOP3.LUT R8, R4, 0x20, R85, 0xf8, !PT ;  /* 0x0000002004087812 */ /* 0x000fe400078ef855 */
[----:B------:R-:W-:Y:S01]  /*10b0*/  LOP3.LUT R3, R89, 0x3e00, R88, 0xf8, !PT ;  /* 0x00003e0059037812 */ /* 0x000fe200078ef858 */
[----:B------:R-:W-:Y:S01]  /*10c0*/  LDGSTS.E.BYPASS.LTC128B.128 [R83+0x5000], desc[UR26][R14.64+0x80] ;  /* 0x050000800e537fae */ /* 0x000fe2000b981a1a */
[----:B------:R-:W-:-:S02]  /*10d0*/  LEA R4, P0, R0, R131, 0x1 ;  /* 0x0000008300047211 */ /* 0x000fc400078008ff */
[----:B------:R-:W-:Y:S01]  /*10e0*/  LOP3.LUT R129, R8, R129, RZ, 0xfc, !PT ;  /* 0x0000008108817212 */ /* 0x000fe200078efcff */
[----:B------:R-:W-:Y:S01]  /*10f0*/  LDGSTS.E.BYPASS.LTC128B.128 [R83+0x3800], desc[UR26][R20.64] ;  /* 0x0380000014537fae */ /* 0x000fe2000b981a1a */
[----:B------:R-:W-:Y:S02]  /*1100*/  LOP3.LUT R3, R3, R80, RZ, 0xfc, !PT ;  /* 0x0000005003037212 */ /* 0x000fe400078efcff */
[----:B------:R-:W-:Y:S01]  /*1110*/  LEA.HI.X R5, R0, R130, R5, 0x1, P0 ;  /* 0x0000008200057211 */ /* 0x000fe200000f0c05 */
[----:B------:R-:W-:Y:S01]  /*1120*/  LDGSTS.E.BYPASS.LTC128B.128 [R83+0x4800], desc[UR26][R20.64+0x40] ;  /* 0x0480004014537fae */ /* 0x000fe2000b981a1a */
[----:B------:R-:W-:Y:S01]  /*1130*/  LEA R3, R3, UR5, 0x1 ;  /* 0x0000000503037c11 */ /* 0x000fe2000f8e08ff */
[----:B------:R-:W-:Y:S01]  /*1140*/  IMAD.MOV.U32 R0, RZ, RZ, 0x20 ;  /* 0x00000020ff007424 */ /* 0x000fe200078e00ff */
[----:B------:R-:W-:Y:S01]  /*1150*/  LEA R129, R129, UR5, 0x1 ;  /* 0x0000000581817c11 */ /* 0x000fe2000f8e08ff */
[----:B------:R2:W-:Y:S03]  /*1160*/  LDGSTS.E.BYPASS.LTC128B.128 [R83+0x5800], desc[UR26][R20.64+0x80] ;  /* 0x0580008014537fae */ /* 0x0005e6000b981a1a */
[----:B------:R-:W-:Y:S01]  /*1170*/  SEL R0, R0, 0xffffffe0, !P6 ;  /* 0xffffffe000007807 */ /* 0x000fe20007000000 */
[----:B------:R-:W0:Y:S04]  /*1180*/  LDGDEPBAR ;  /* 0x00000000000079af */ /* 0x000e280000000000 */
[----:B------:R-:W-:-:S02]  /*1190*/  IMAD.IADD R128, R0, 0x1, R3 ;  /* 0x0000000100807824 */ /* 0x000fc400078e0203 */
[----:B------:R-:W-:Y:S01]  /*11a0*/  IMAD.IADD R91, R0, 0x1, R129 ;  /* 0x00000001005b7824 */ /* 0x000fe200078e0281 */
[----:B------:R-:W-:-:S04]  /*11b0*/  DEPBAR.LE SB0, 0x0 ;  /* 0x000080000000791a */ /* 0x000fc80000000000 */
[----:B------:R-:W-:Y:S06]  /*11c0*/  BAR.SYNC.DEFER_BLOCKING 0x0 ;  /* 0x0000000000007b1d */ /* 0x000fec0000010000 */
[----:B------:R-:W-:Y:S01]  /*11d0*/  @!PT LDS RZ, [RZ] ;  /* 0x00000000fffff984 */ /* 0x000fe20000000800 */
[----:B------:R-:W-:Y:S01]  /*11e0*/  @!PT LDS RZ, [RZ] ;  /* 0x00000000fffff984 */ /* 0x000fe20000000800 */
[----:B------:R-:W-:Y:S01]  /*11f0*/  @!PT LDS RZ, [RZ] ;  /* 0x00000000fffff984 */ /* 0x000fe20000000800 */
[----:B------:R-:W-:Y:S04]  /*1200*/  LDGSTS.E.BYPASS.LTC128B.128 [R83+0x6000], desc[UR26][R6.64] ;  /* 0x0600000006537fae */ /* 0x000fe8000b981a1a */
[----:B------:R-:W-:Y:S04]  /*1210*/  LDGSTS.E.BYPASS.LTC128B.128 [R83+0x7000], desc[UR26][R6.64+0x40] ;  /* 0x0700004006537fae */ /* 0x000fe8000b981a1a */
[----:B------:R-:W-:Y:S04]  /*1220*/  LDGSTS.E.BYPASS.LTC128B.128 [R83+0x8000], desc[UR26][R6.64+0x80] ;  /* 0x0800008006537fae */ /* 0x000fe8000b981a1a */
[----:B------:R-:W-:Y:S04]  /*1230*/  LDGSTS.E.BYPASS.LTC128B.128 [R83+0x6800], desc[UR26][R4.64] ;  /* 0x0680000004537fae */ /* 0x000fe8000b981a1a */
[----:B------:R-:W-:Y:S04]  /*1240*/  LDGSTS.E.BYPASS.LTC128B.128 [R83+0x7800], desc[UR26][R4.64+0x40] ;  /* 0x0780004004537fae */ /* 0x000fe8000b981a1a */
[----:B------:R3:W-:Y:S04]  /*1250*/  LDGSTS.E.BYPASS.LTC128B.128 [R83+0x8800], desc[UR26][R4.64+0x80] ;  /* 0x0880008004537fae */ /* 0x0007e8000b981a1a */
[----:B------:R-:W-:Y:S04]  /*1260*/  LDSM.16.M88.4 R76, [R3] ;  /* 0x00000000034c783b */ /* 0x000fe80000000200 */
[----:B------:R-:W4:Y:S04]  /*1270*/  LDSM.16.M88.4 R48, [R129+0x3000] ;  /* 0x003000008130783b */ /* 0x000f280000000200 */
[----:B-1----:R-:W2:Y:S04]  /*1280*/  LDSM.16.M88.4 R16, [R129+0x3400] ;  /* 0x003400008110783b */ /* 0x002ea80000000200 */
[----:B------:R-:W1:Y:S04]  /*1290*/  LDSM.16.M88.4 R8, [R129+0x3800] ;  /* 0x003800008108783b */ /* 0x000e680000000200 */
[----:B------:R-:W3:Y:S04]  /*12a0*/  LDSM.16.M88.4 R24, [R129+0x3c00] ;  /* 0x003c00008118783b */ /* 0x000ee80000000200 */
[----:B------:R-:W-:Y:S04]  /*12b0*/  LDSM.16.M88.4 R60, [R128] ;  /* 0x00000000803c783b */ /* 0x000fe80000000200 */
[----:B------:R-:W5:Y:S04]  /*12c0*/  LDSM.16.M88.4 R56, [R91+0x3000] ;  /* 0x003000005b38783b */ /* 0x000f680000000200 */
[----:B------:R-:W5:Y:S04]  /*12d0*/  LDSM.16.M88.4 R36, [R91+0x3800] ;  /* 0x003800005b24783b */ /* 0x000f680000000200 */
[----:B------:R-:W5:Y:S04]  /*12e0*/  LDSM.16.M88.4 R40, [R91+0x3400] ;  /* 0x003400005b28783b */ /* 0x000f680000000200 */
[----:B------:R-:W-:Y:S04]  /*12f0*/  LDSM.16.M88.4 R44, [R3+0x1000] ;  /* 0x00100000032c783b */ /* 0x000fe80000000200 */
[----:B------:R-:W-:Y:S01]  /*1300*/  LDSM.16.M88.4 R64, [R91+0x3c00] ;  /* 0x003c00005b40783b */ /* 0x000fe20000000200 */
[C---:B----4-:R-:W-:Y:S03]  /*1310*/  HMMA.16816.F32 R52, R76.reuse, R48, RZ ;  /* 0x000000304c34723c */ /* 0x050fe600000018ff */
[----:B------:R-:W-:Y:S04]  /*1320*/  LDSM.16.M88.4 R32, [R129+0x4000] ;  /* 0x004000008120783b */ /* 0x000fe80000000200 */
[----:B------:R-:W-:Y:S01]  /*1330*/  LDSM.16.M88.4 R28, [R129+0x4400] ;  /* 0x00440000811c783b */ /* 0x000fe20000000200 */
[C---:B--2---:R-:W-:Y:S03]  /*1340*/  HMMA.16816.F32 R20, R76.reuse, R16, RZ ;  /* 0x000000104c14723c */ /* 0x044fe600000018ff */
[----:B------:R2:W-:Y:S04]  /*1350*/  LDSM.16.M88.4 R72, [R3+0x2000] ;  /* 0x002000000348783b */ /* 0x0005e80000000200 */
[----:B------:R-:W-:Y:S01]  /*1360*/  LDSM.16.M88.4 R68, [R129+0x5000] ;  /* 0x005000008144783b */ /* 0x000fe20000000200 */
[C---:B-1----:R-:W-:Y:S03]  /*1370*/  HMMA.16816.F32 R12, R76.reuse, R8, RZ ;  /* 0x000000084c0c723c */ /* 0x042fe600000018ff */
[----:B------:R-:W0:Y:S05]  /*1380*/  LDGDEPBAR ;  /* 0x00000000000079af */ /* 0x000e2a0000000000 */
[C---:B------:R-:W-:Y:S08]  /*1390*/  HMMA.16816.F32 R48, R76.reuse, R50, RZ ;  /* 0x000000324c30723c */ /* 0x040ff000000018ff */
[----:B------:R-:W-:Y:S01]  /*13a0*/  HMMA.16816.F32 R16, R76, R18, RZ ;  /* 0x000000124c10723c */ /* 0x000fe200000018ff */
[----:B--2---:R-:W-:-:S05]  /*13b0*/  IMAD.SHL.U32 R3, R86, 0x2, RZ ;  /* 0x0000000256037824 */ /* 0x004fca00078e00ff */
[----:B------:R-:W-:Y:S02]  /*13c0*/  LOP3.LUT R3, R3, 0x6, RZ, 0xc0, !PT ;  /* 0x0000000603037812 */ /* 0x000fe400078ec0ff */
[----:B------:R-:W-:Y:S03]  /*13d0*/  HMMA.16816.F32 R8, R76, R10, RZ ;  /* 0x0000000a4c08723c */ /* 0x000fe600000018ff */
[----:B------:R-:W-:-:S05]  /*13e0*/  IMAD R82, R82, 0x40, R3 ;  /* 0x0000004052527824 */ /* 0x000fca00078e0203 */
[C---:B---3--:R-:W-:Y:S08]  /*13f0*/  HMMA.16816.F32 R4, R76.reuse, R24, RZ ;  /* 0x000000184c04723c */ /* 0x048ff000000018ff */
[----:B------:R-:W-:Y:S01]  /*1400*/  HMMA.16816.F32 R76, R76, R26, RZ ;  /* 0x0000001a4c4c723c */ /* 0x000fe200000018ff */
[----:B------:R-:W1:Y:S07]  /*1410*/  LDSM.16.M88.4 R24, [R129+0x4800] ;  /* 0x004800008118783b */ /* 0x000e6e0000000200 */
[C---:B-----5:R-:W-:Y:S08]  /*1420*/  HMMA.16816.F32 R52, R60.reuse, R56, R52 ;  /* 0x000000383c34723c */ /* 0x060ff00000001834 */
[C---:B------:R-:W-:Y:S01]  /*1430*/  HMMA.16816.F32 R48, R60.reuse, R58, R48 ;  /* 0x0000003a3c30723c */ /* 0x040fe20000001830 */
[----:B------:R-:W2:Y:S07]  /*1440*/  LDSM.16.M88.4 R56, [R129+0x4c00] ;  /* 0x004c00008138783b */ /* 0x000eae0000000200 */
[C---:B------:R-:W-:Y:S08]  /*1450*/  HMMA.16816.F32 R12, R60.reuse, R36, R12 ;  /* 0x000000243c0c723c */ /* 0x040ff0000000180c */
[C---:B------:R-:W-:Y:S01]  /*1460*/  HMMA.16816.F32 R8, R60.reuse, R38, R8 ;  /* 0x000000263c08723c */ /* 0x040fe20000001808 */
[----:B------:R-:W-:Y:S07]  /*1470*/  LDSM.16.M88.4 R36, [R128+0x1000] ;  /* 0x001000008024783b */ /* 0x000fee0000000200 */
[C---:B------:R-:W-:Y:S08]  /*1480*/  HMMA.16816.F32 R20, R60.reuse, R40, R20 ;  /* 0x000000283c14723c */ /* 0x040ff00000001814 */
[----:B------:R-:W-:Y:S01]  /*1490*/  HMMA.16816.F32 R16, R60, R42, R16 ;  /* 0x0000002a3c10723c */ /* 0x000fe20000001810 */
[----:B------:R-:W3:Y:S07]  /*14a0*/  LDSM.16.M88.4 R40, [R91+0x4000] ;  /* 0x004000005b28783b */ /* 0x000eee0000000200 */
[C---:B-1----:R-:W-:Y:S08]  /*14b0*/  HMMA.16816.F32 R12, R44.reuse, R24, R12 ;  /* 0x000000182c0c723c */ /* 0x042ff0000000180c */
[----:B------:R-:W-:Y:S01]  /*14c0*/  HMMA.16816.F32 R8, R44, R26, R8 ;  /* 0x0000001a2c08723c */ /* 0x000fe20000001808 */
[----:B------:R-:W1:Y:S07]  /*14d0*/  LDSM.16.M88.4 R24, [R91+0x4c00] ;  /* 0x004c00005b18783b */ /* 0x000e6e0000000200 */
[C---:B------:R-:W-:Y:S08]  /*14e0*/  HMMA.16816.F32 R4, R60.reuse, R64, R4 ;  /* 0x000000403c04723c */ /* 0x040ff00000001804 */
[----:B------:R-:W-:Y:S01]  /*14f0*/  HMMA.16816.F32 R76, R60, R66, R76 ;  /* 0x000000423c4c723c */ /* 0x000fe2000000184c */
[----:B------:R-:W-:Y:S04]  /*1500*/  LDSM.16.M88.4 R64, [R129+0x5400] ;  /* 0x005400008140783b */ /* 0x000fe80000000200 */
[----:B------:R-:W-:Y:S03]  /*1510*/  LDSM.16.M88.4 R60, [R129+0x5800] ;  /* 0x00580000813c783b */ /* 0x000fe60000000200 */
[C---:B------:R-:W-:Y:S08]  /*1520*/  HMMA.16816.F32 R52, R44.reuse, R32, R52 ;  /* 0x000000202c34723c */ /* 0x040ff00000001834 */
[C---:B------:R-:W-:Y:S01]  /*1530*/  HMMA.16816.F32 R48, R44.reuse, R34, R48 ;  /* 0x000000222c30723c */ /* 0x040fe20000001830 */
[----:B------:R-:W4:Y:S07]  /*1540*/  LDSM.16.M88.4 R32, [R91+0x4400] ;  /* 0x004400005b20783b */ /* 0x000f2e0000000200 */
[C---:B--2---:R-:W-:Y:S08]  /*1550*/  HMMA.16816.F32 R4, R44.reuse, R56, R4 ;  /* 0x000000382c04723c */ /* 0x044ff00000001804 */
[C---:B------:R-:W-:Y:S01]  /*1560*/  HMMA.16816.F32 R76, R44.reuse, R58, R76 ;  /* 0x0000003a2c4c723c */ /* 0x040fe2000000184c */
[----:B------:R-:W-:Y:S07]  /*1570*/  LDSM.16.M88.4 R56, [R129+0x5c00] ;  /* 0x005c00008138783b */ /* 0x000fee0000000200 */
[C---:B------:R-:W-:Y:S08]  /*1580*/  HMMA.16816.F32 R20, R44.reuse, R28, R20 ;  /* 0x0000001c2c14723c */ /* 0x040ff00000001814 */
[----:B------:R-:W-:Y:S01]  /*1590*/  HMMA.16816.F32 R16, R44, R30, R16 ;  /* 0x0000001e2c10723c */ /* 0x000fe20000001810 */
[----:B------:R-:W-:Y:S04]  /*15a0*/  LDSM.16.M88.4 R44, [R128+0x2000] ;  /* 0x00200000802c783b */ /* 0x000fe80000000200 */
[----:B------:R-:W-:Y:S03]  /*15b0*/  LDSM.16.M88.4 R28, [R91+0x4800] ;  /* 0x004800005b1c783b */ /* 0x000fe60000000200 */
[C---:B---3--:R-:W-:Y:S08]  /*15c0*/  HMMA.16816.F32 R52, R36.reuse, R40, R52 ;  /* 0x000000282434723c */ /* 0x048ff00000001834 */
[C---:B------:R-:W-:Y:S01]  /*15d0*/  HMMA.16816.F32 R48, R36.reuse, R42, R48 ;  /* 0x0000002a2430723c */ /* 0x040fe20000001830 */
[----:B------:R-:W2:Y:S07]  /*15e0*/  LDSM.16.M88.4 R40, [R91+0x5000] ;  /* 0x005000005b28783b */ /* 0x000eae0000000200 */
[C---:B-1----:R-:W-:Y:S08]  /*15f0*/  HMMA.16816.F32 R4, R36.reuse, R24, R4 ;  /* 0x000000182404723c */ /* 0x042ff00000001804 */
[C---:B------:R-:W-:Y:S01]  /*1600*/  HMMA.16816.F32 R76, R36.reuse, R26, R76 ;  /* 0x0000001a244c723c */ /* 0x040fe2000000184c */
[----:B------:R-:W1:Y:S07]  /*1610*/  LDSM.16.M88.4 R24, [R91+0x5400] ;  /* 0x005400005b18783b */ /* 0x000e6e0000000200 */
[----:B----4-:R-:W-:Y:S01]  /*1620*/  HMMA.16816.F32 R20, R36, R32, R20 ;  /* 0x000000202414723c */ /* 0x010fe20000001814 */
[----:B------:R-:W-:-:S04]  /*1630*/  LOP3.LUT R33, R94, 0x7, RZ, 0xc0, !PT ;  /* 0x000000075e217812 */ /* 0x000fc800078ec0ff */
[----:B------:R-:W-:-:S03]  /*1640*/  IADD3 R33, PT, PT, R33, R90, R92 ;  /* 0x0000005a21217210 */ /* 0x000fc60007ffe05c */
[----:B------:R-:W-:Y:S01]  /*1650*/  HMMA.16816.F32 R16, R36, R34, R16 ;  /* 0x000000222410723c */ /* 0x000fe20000001810 */
[----:B------:R-:W-:Y:S01]  /*1660*/  IADD3 R32, PT, PT, R84, -UR24, R33 ;  /* 0x8000001854207c10 */ /* 0x000fe2000fffe021 */
[----:B------:R-:W-:-:S04]  /*1670*/  VIADD R34, R82, 0x10 ;  /* 0x0000001052227836 */ /* 0x000fc80000000000 */
[----:B------:R-:W-:Y:S02]  /*1680*/  IMAD.IADD R3, R32, 0x1, R81 ;  /* 0x0000000120037824 */ /* 0x000fe400078e0251 */
[C---:B------:R-:W-:Y:S01]  /*1690*/  HMMA.16816.F32 R52, R72.reuse, R68, R52 ;  /* 0x000000444834723c */ /* 0x040fe20000001834 */
[C---:B------:R-:W-:Y:S02]  /*16a0*/  VIADD R32, R82.reuse, 0x1 ;  /* 0x0000000152207836 */ /* 0x040fe40000000000 */
[C-C-:B------:R-:W-:Y:S02]  /*16b0*/  VIADDMNMX R33, R3.reuse, 0x1, R84.reuse, PT ;  /* 0x0000000103217846 */ /* 0x140fe40003800154 */
[----:B------:R-:W-:Y:S02]  /*16c0*/  VIADDMNMX R3, R3, 0x9, R84, PT ;  /* 0x0000000903037846 */ /* 0x000fe40003800154 */
[-C--:B------:R-:W-:Y:S01]  /*16d0*/  ISETP.GE.AND P2, PT, R82, R33.reuse, PT ;  /* 0x000000215200720c */ /* 0x080fe20003f46270 */
[----:B------:R-:W-:Y:S01]  /*16e0*/  HMMA.16816.F32 R20, R72, R64, R20 ;  /* 0x000000404814723c */ /* 0x000fe20000001814 */
[----:B------:R-:W-:-:S02]  /*16f0*/  ISETP.GE.AND P3, PT, R32, R33, PT ;  /* 0x000000212000720c */ /* 0x000fc40003f66270 */
[----:B------:R-:W-:Y:S01]  /*1700*/  ISETP.GE.AND P0, PT, R32, R3, PT ;  /* 0x000000032000720c */ /* 0x000fe20003f06270 */
[----:B------:R-:W-:-:S04]  /*1710*/  VIADD R32, R82, 0x8 ;  /* 0x0000000852207836 */ /* 0x000fc80000000000 */
[----:B------:R-:W-:Y:S01]  /*1720*/  HMMA.16816.F32 R16, R72, R66, R16 ;  /* 0x000000424810723c */ /* 0x000fe20000001810 */
[C---:B------:R-:W-:Y:S02]  /*1730*/  ISETP.GE.AND P4, PT, R32.reuse, R33, PT ;  /* 0x000000212000720c */ /* 0x040fe40003f86270 */
[----:B------:R-:W-:Y:S01]  /*1740*/  ISETP.GE.AND P5, PT, R32, R3, PT ;  /* 0x000000032000720c */ /* 0x000fe20003fa6270 */
[----:B------:R-:W-:-:S04]  /*1750*/  VIADD R32, R82, 0x11 ;  /* 0x0000001152207836 */ /* 0x000fc80000000000 */
[----:B--2---:R-:W-:Y:S08]  /*1760*/  HMMA.16816.F32 R52, R44, R40, R52 ;  /* 0x000000282c34723c */ /* 0x004ff00000001834 */
[C---:B------:R-:W-:Y:S08]  /*1770*/  HMMA.16816.F32 R12, R36.reuse, R28, R12 ;  /* 0x0000001c240c723c */ /* 0x040ff0000000180c */
[----:B------:R-:W-:Y:S01]  /*1780*/  HMMA.16816.F32 R8, R36, R30, R8 ;  /* 0x0000001e2408723c */ /* 0x000fe20000001808 */
[----:B------:R-:W2:Y:S02]  /*1790*/  LDSM.16.M88.4 R28, [R91+0x5800] ;  /* 0x005800005b1c783b */ /* 0x000ea40000000200 */
[----:B------:R-:W-:-:S05]  /*17a0*/  FSEL R40, R52, -INF , !P2 ;  /* 0xff80000034287808 */ /* 0x000fca0005000000 */
[----:B------:R-:W-:Y:S08]  /*17b0*/  HMMA.16816.F32 R48, R72, R70, R48 ;  /* 0x000000464830723c */ /* 0x000ff00000001830 */
[----:B-1----:R-:W-:Y:S01]  /*17c0*/  HMMA.16816.F32 R20, R44, R24, R20 ;  /* 0x000000182c14723c */ /* 0x002fe20000001814 */
[----:B------:R-:W-:-:S05]  /*17d0*/  VIADD R24, R82, 0x9 ;  /* 0x0000000952187836 */ /* 0x000fca0000000000 */
[C---:B------:R-:W-:Y:S02]  /*17e0*/  ISETP.GE.AND P1, PT, R24.reuse, R33, PT ;  /* 0x000000211800720c */ /* 0x040fe40003f26270 */
[----:B------:R-:W-:Y:S01]  /*17f0*/  ISETP.GE.AND P2, PT, R24, R3, PT ;  /* 0x000000031800720c */ /* 0x000fe20003f46270 */
[----:B------:R-:W-:Y:S01]  /*1800*/  HMMA.16816.F32 R16, R44, R26, R16 ;  /* 0x0000001a2c10723c */ /* 0x000fe20000001810 */
[----:B------:R-:W1:Y:S01]  /*1810*/  LDSM.16.M88.4 R24, [R91+0x5c00] ;  /* 0x005c00005b18783b */ /* 0x000e620000000200 */
[----:B------:R-:W-:-:S06]  /*1820*/  DEPBAR.LE SB0, 0x0 ;  /* 0x000080000000791a */ /* 0x000fcc0000000000 */
[C---:B------:R-:W-:Y:S08]  /*1830*/  HMMA.16816.F32 R12, R72.reuse, R60, R12 ;  /* 0x0000003c480c723c */ /* 0x040ff0000000180c */
[----:B------:R-:W-:Y:S08]  /*1840*/  HMMA.16816.F32 R8, R72, R62, R8 ;  /* 0x0000003e4808723c */ /* 0x000ff00000001808 */
[----:B------:R-:W-:Y:S01]  /*1850*/  HMMA.16816.F32 R48, R44, R42, R48 ;  /* 0x0000002a2c30723c */ /* 0x000fe20000001830 */
[----:B------:R-:W-:-:S02]  /*1860*/  FSEL R42, R53, -INF , !P3 ;  /* 0xff800000352a7808 */ /* 0x000fc40005800000 */
[----:B------:R-:W-:-:S04]  /*1870*/  ISETP.GE.AND P3, PT, R82, R3, PT ;  /* 0x000000035200720c */ /* 0x000fc80003f66270 */
[----:B------:R-:W-:Y:S01]  /*1880*/  FSEL R54, R54, -INF , !P3 ;  /* 0xff80000036367808 */ /* 0x000fe20005800000 */
[----:B------:R-:W-:Y:S01]  /*1890*/  HMMA.16816.F32 R4, R72, R56, R4 ;  /* 0x000000384804723c */ /* 0x000fe20000001804 */
[----:B------:R-:W-:-:S04]  /*18a0*/  ISETP.GE.AND P3, PT, R34, R3, PT ;  /* 0x000000032200720c */ /* 0x000fc80003f66270 */
[----:B------:R-:W-:-:S03]  /*18b0*/  FSEL R22, R22, -INF , !P3 ;  /* 0xff80000016167808 */ /* 0x000fc60005800000 */
[C---:B--2---:R-:W-:Y:S01]  /*18c0*/  HMMA.16816.F32 R12, R44.reuse, R28, R12 ;  /* 0x0000001c2c0c723c */ /* 0x044fe2000000180c */
[----:B------:R-:W-:Y:S02]  /*18d0*/  VIADD R28, R82, 0x18 ;  /* 0x00000018521c7836 */ /* 0x000fe40000000000 */
[----:B------:R-:W-:Y:S01]  /*18e0*/  FSEL R48, R48, -INF , !P4 ;  /* 0xff80000030307808 */ /* 0x000fe20006000000 */
[----:B------:R-:W-:Y:S01]  /*18f0*/  BAR.SYNC.DEFER_BLOCKING 0x0 ;  /* 0x0000000000007b1d */ /* 0x000fe20000010000 */
[-C--:B------:R-:W-:Y:S02]  /*1900*/  ISETP.GE.AND P4, PT, R34, R33.reuse, PT ;  /* 0x000000212200720c */ /* 0x080fe40003f86270 */
[----:B------:R-:W-:Y:S01]  /*1910*/  FSEL R34, R55, -INF , !P0 ;  /* 0xff80000037227808 */ /* 0x000fe20004000000 */
[----:B------:R-:W-:Y:S01]  /*1920*/  HMMA.16816.F32 R8, R44, R30, R8 ;  /* 0x0000001e2c08723c */ /* 0x000fe20000001808 */
[----:B------:R-:W-:Y:S01]  /*1930*/  FSEL R56, R49, -INF , !P1 ;  /* 0xff80000031387808 */ /* 0x000fe20004800000 */
[----:B------:R-:W-:Y:S01]  /*1940*/  VIADD R30, R82, 0x21 ;  /* 0x00000021521e7836 */ /* 0x000fe20000000000 */
[----:B------:R-:W-:-:S02]  /*1950*/  ISETP.GE.AND P1, PT, R32, R33, PT ;  /* 0x000000212000720c */ /* 0x000fc40003f26270 */
[----:B------:R-:W-:Y:S01]  /*1960*/  ISETP.GE.AND P0, PT, R32, R3, PT ;  /* 0x000000032000720c */ /* 0x000fe20003f06270 */
[----:B------:R-:W-:Y:S01]  /*1970*/  VIADD R32, R82, 0x19 ;  /* 0x0000001952207836 */ /* 0x000fe20000000000 */
[----:B------:R-:W-:Y:S01]  /*1980*/  FSEL R36, R51, -INF , !P2 ;  /* 0xff80000033247808 */ /* 0x000fe20005000000 */
[----:B------:R-:W-:Y:S01]  /*1990*/  HMMA.16816.F32 R76, R72, R58, R76 ;  /* 0x0000003a484c723c */ /* 0x000fe2000000184c */
[----:B------:R-:W-:Y:S01]  /*19a0*/  FSEL R52, R20, -INF , !P4 ;  /* 0xff80000014347808 */ /* 0x000fe20006000000 */
[----:B------:R-:W-:Y:S01]  /*19b0*/  VIADD R20, R82, 0x20 ;  /* 0x0000002052147836 */ /* 0x000fe20000000000 */
[----:B------:R-:W-:Y:S01]  /*19c0*/  FSEL R38, R50, -INF , !P5 ;  /* 0xff80000032267808 */ /* 0x000fe20006800000 */
[----:B------:R-:W-:Y:S01]  /*19d0*/  VIADD R50, R82, 0x29 ;  /* 0x0000002952327836 */ /* 0x000fe20000000000 */
[----:B------:R-:W-:Y:S01]  /*19e0*/  ISETP.GE.AND P2, PT, R28, R33, PT ;  /* 0x000000211c00720c */ /* 0x000fe20003f46270 */
[----:B------:R-:W-:Y:S01]  /*19f0*/  VIADD R58, R82, 0x28 ;  /* 0x00000028523a7836 */ /* 0x000fe20000000000 */
[----:B------:R-:W-:Y:S01]  /*1a00*/  ISETP.GE.AND P5, PT, R28, R3, PT ;  /* 0x000000031c00720c */ /* 0x000fe20003fa6270 */
[----:B-1----:R-:W-:Y:S01]  /*1a10*/  HMMA.16816.F32 R4, R44, R24, R4 ;  /* 0x000000182c04723c */ /* 0x002fe20000001804 */
[----:B------:R-:W-:Y:S01]  /*1a20*/  FSEL R28, R21, -INF , !P1 ;  /* 0xff800000151c7808 */ /* 0x000fe20004800000 */
[----:B------:R-:W-:Y:S01]  /*1a30*/  VIADD R24, R82, 0x31 ;  /* 0x0000003152187836 */ /* 0x000fe20000000000 */
[----:B------:R-:W-:-:S02]  /*1a40*/  ISETP.GE.AND P4, PT, R32, R33, PT ;  /* 0x000000212000720c */ /* 0x000fc40003f86270 */
[----:B------:R-:W-:Y:S02]  /*1a50*/  ISETP.GE.AND P1, PT, R32, R3, PT ;  /* 0x000000032000720c */ /* 0x000fe40003f26270 */
[----:B------:R-:W-:Y:S02]  /*1a60*/  FSEL R32, R16, -INF , !P2 ;  /* 0xff80000010207808 */ /* 0x000fe40005000000 */
[C---:B------:R-:W-:Y:S02]  /*1a70*/  ISETP.GE.AND P2, PT, R20.reuse, R33, PT ;  /* 0x000000211400720c */ /* 0x040fe40003f46270 */
[----:B------:R-:W-:Y:S01]  /*1a80*/  ISETP.GE.AND P3, PT, R20, R3, PT ;  /* 0x000000031400720c */ /* 0x000fe20003f66270 */
[----:B------:R-:W-:Y:S01]  /*1a90*/  HMMA.16816.F32 R76, R44, R26, R76 ;  /* 0x0000001a2c4c723c */ /* 0x000fe2000000184c */
[----:B------:R-:W-:Y:S01]  /*1aa0*/  FSEL R122, R12, -INF , !P2 ;  /* 0xff8000000c7a7808 */ /* 0x000fe20005000000 */
[----:B------:R-:W-:Y:S01]  /*1ab0*/  VIADD R12, R82, 0x30 ;  /* 0x00000030520c7836 */ /* 0x000fe20000000000 */
[----:B------:R-:W-:-:S02]  /*1ac0*/  ISETP.GE.AND P2, PT, R50, R33, PT ;  /* 0x000000213200720c */ /* 0x000fc40003f46270 */
[----:B------:R-:W-:Y:S02]  /*1ad0*/  FSEL R20, R17, -INF , !P4 ;  /* 0xff80000011147808 */ /* 0x000fe40006000000 */
[----:B------:R-:W-:Y:S02]  /*1ae0*/  ISETP.GE.AND P4, PT, R30, R33, PT ;  /* 0x000000211e00720c */ /* 0x000fe40003f86270 */
[----:B------:R-:W-:Y:S02]  /*1af0*/  FSEL R118, R9, -INF , !P2 ;  /* 0xff80000009767808 */ /* 0x000fe40005000000 */
[----:B------:R-:W-:Y:S02]  /*1b00*/  FMNMX3.FTZ R9, R40, R42, R48, !PT ;  /* 0x0000002a28097276 */ /* 0x000fe40007810030 */
[----:B------:R-:W-:Y:S02]  /*1b10*/  FSEL R16, R23, -INF , !P0 ;  /* 0xff80000017107808 */ /* 0x000fe40004000000 */
[----:B------:R-:W-:-:S02]  /*1b20*/  FSEL R120, R13, -INF , !P4 ;  /* 0xff8000000d787808 */ /* 0x000fc40006000000 */
[-C--:B------:R-:W-:Y:S02]  /*1b30*/  ISETP.GE.AND P0, PT, R30, R3.reuse, PT ;  /* 0x000000031e00720c */ /* 0x080fe40003f06270 */
[----:B------:R-:W-:Y:S02]  /*1b40*/  ISETP.GE.AND P4, PT, R50, R3, PT ;  /* 0x000000033200720c */ /* 0x000fe40003f86270 */
[----:B------:R-:W-:Y:S02]  /*1b50*/  FSEL R30, R18, -INF , !P5 ;  /* 0xff800000121e7808 */ /* 0x000fe40006800000 */
[----:B------:R-:W-:Y:S02]  /*1b60*/  FMNMX3.FTZ R9, R9, R56, R52, !PT ;  /* 0x0000003809097276 */ /* 0x000fe40007810034 */
[----:B------:R-:W-:Y:S02]  /*1b70*/  FSEL R18, R19, -INF , !P1 ;  /* 0xff80000013127808 */ /* 0x000fe40004800000 */
[----:B------:R-:W-:-:S02]  /*1b80*/  ISETP.GE.AND P1, PT, R58, R33, PT ;  /* 0x000000213a00720c */ /* 0x000fc40003f26270 */
[----:B------:R-:W-:Y:S02]  /*1b90*/  FSEL R124, R11, -INF , !P4 ;  /* 0xff8000000b7c7808 */ /* 0x000fe40006000000 */
[-C--:B------:R-:W-:Y:S02]  /*1ba0*/  ISETP.GE.AND P2, PT, R24, R3.reuse, PT ;  /* 0x000000031800720c */ /* 0x080fe40003f46270 */
[----:B------:R-:W-:Y:S02]  /*1bb0*/  FMNMX3.FTZ R11, R54, R34, R38, !PT ;  /* 0x00000022360b7276 */ /* 0x000fe40007810026 */
[----:B------:R-:W-:Y:S02]  /*1bc0*/  FMNMX3.FTZ R9, R9, R28, R32, !PT ;  /* 0x0000001c09097276 */ /* 0x000fe40007810020 */
[----:B------:R-:W-:Y:S01]  /*1bd0*/  FSEL R112, R8, -INF , !P1 ;  /* 0xff80000008707808 */ /* 0x000fe20004800000 */
[----:B------:R-:W-:Y:S01]  /*1be0*/  VIADD R8, R82, 0x38 ;  /* 0x0000003852087836 */ /* 0x000fe20000000000 */
[----:B------:R-:W-:Y:S01]  /*1bf0*/  ISETP.GE.AND P5, PT, R58, R3, PT ;  /* 0x000000033a00720c */ /* 0x000fe20003fa6270 */
[----:B------:R-:W-:Y:S01]  /*1c00*/  VIADD R82, R82, 0x39 ;  /* 0x0000003952527836 */ /* 0x000fe20000000000 */
[----:B------:R-:W-:-:S02]  /*1c10*/  ISETP.GE.AND P1, PT, R12, R33, PT ;  /* 0x000000210c00720c */ /* 0x000fc40003f26270 */
[----:B------:R-:W-:Y:S02]  /*1c20*/  FMNMX3.FTZ R11, R11, R36, R22, !PT ;  /* 0x000000240b0b7276 */ /* 0x000fe40007810016 */
[----:B------:R-:W-:Y:S02]  /*1c30*/  FMNMX3.FTZ R9, R9, R20, R122, !PT ;  /* 0x0000001409097276 */ /* 0x000fe4000781007a */
[----:B------:R-:W-:Y:S02]  /*1c40*/  FSEL R103, R7, -INF , !P2 ;  /* 0xff80000007677808 */ /* 0x000fe40005000000 */
[----:B------:R-:W-:Y:S02]  /*1c50*/  FSEL R114, R15, -INF , !P0 ;  /* 0xff8000000f727808 */ /* 0x000fe40004000000 */
[----:B------:R-:W-:Y:S02]  /*1c60*/  ISETP.NE.AND P2, PT, R2, 0x1, PT ;  /* 0x000000010200780c */ /* 0x000fe40003f45270 */
[----:B------:R-:W-:-:S02]  /*1c70*/  ISETP.GE.AND P0, PT, R24, R33, PT ;  /* 0x000000211800720c */ /* 0x000fc40003f06270 */
[----:B------:R-:W-:Y:S02]  /*1c80*/  FSEL R126, R10, -INF , !P5 ;  /* 0xff8000000a7e7808 */ /* 0x000fe40006800000 */
[----:B------:R-:W-:Y:S02]  /*1c90*/  FSEL R116, R14, -INF , !P3 ;  /* 0xff8000000e747808 */ /* 0x000fe40005800000 */
[----:B------:R-:W-:Y:S02]  /*1ca0*/  ISETP.GE.AND P5, PT, R8, R33, PT ;  /* 0x000000210800720c */ /* 0x000fe40003fa6270 */
[----:B------:R-:W-:Y:S02]  /*1cb0*/  FSEL R110, R4, -INF , !P1 ;  /* 0xff800000046e7808 */ /* 0x000fe40004800000 */
[----:B------:R-:W-:Y:S02]  /*1cc0*/  FMNMX3.FTZ R11, R11, R16, R30, !PT ;  /* 0x000000100b0b7276 */ /* 0x000fe4000781001e */
[----:B------:R-:W-:-:S02]  /*1cd0*/  FMNMX3.FTZ R9, R9, R120, R112, !PT ;  /* 0x0000007809097276 */ /* 0x000fc40007810070 */
[----:B------:R-:W-:Y:S02]  /*1ce0*/  FSEL R108, R5, -INF , !P0 ;  /* 0xff800000056c7808 */ /* 0x000fe40004000000 */
[-C--:B------:R-:W-:Y:S02]  /*1cf0*/  ISETP.GE.AND P3, PT, R12, R3.reuse, PT ;  /* 0x000000030c00720c */ /* 0x080fe40003f66270 */
[-C--:B------:R-:W-:Y:S02]  /*1d00*/  ISETP.GE.AND P1, PT, R8, R3.reuse, PT ;  /* 0x000000030800720c */ /* 0x080fe40003f26270 */
[C---:B------:R-:W-:Y:S02]  /*1d10*/  ISETP.GE.AND P0, PT, R82.reuse, R3, PT ;  /* 0x000000035200720c */ /* 0x040fe40003f06270 */
[----:B------:R-:W-:Y:S02]  /*1d20*/  ISETP.GE.AND P4, PT, R82, R33, PT ;  /* 0x000000215200720c */ /* 0x000fe40003f86270 */
[----:B------:R-:W-:-:S02]  /*1d30*/  FSEL R106, R76, -INF , !P5 ;  /* 0xff8000004c6a7808 */ /* 0x000fc40006800000 */
[----:B------:R-:W-:Y:S02]  /*1d40*/  FMNMX3.FTZ R3, R11, R18, R116, !PT ;  /* 0x000000120b037276 */ /* 0x000fe40007810074 */
[----:B------:R-:W-:Y:S02]  /*1d50*/  FMNMX3.FTZ R5, R9, R118, R110, !PT ;  /* 0x0000007609057276 */ /* 0x000fe4000781006e */
[----:B------:R-:W-:Y:S02]  /*1d60*/  FSEL R100, R6, -INF , !P3 ;  /* 0xff80000006647808 */ /* 0x000fe40005800000 */
[----:B------:R-:W-:Y:S02]  /*1d70*/  FSEL R104, R77, -INF , !P4 ;  /* 0xff8000004d687808 */ /* 0x000fe40006000000 */
[----:B------:R-:W-:Y:S02]  /*1d80*/  FMNMX3.FTZ R3, R3, R114, R126, !PT ;  /* 0x0000007203037276 */ /* 0x000fe4000781007e */
[----:B------:R-:W-:-:S02]  /*1d90*/  FMNMX3.FTZ R5, R5, R108, R106, !PT ;  /* 0x0000006c05057276 */ /* 0x000fc4000781006a */
[----:B------:R-:W-:Y:S02]  /*1da0*/  FSEL R98, R78, -INF , !P1 ;  /* 0xff8000004e627808 */ /* 0x000fe40004800000 */
[----:B------:R-:W-:Y:S02]  /*1db0*/  FMNMX3.FTZ R3, R3, R124, R100, !PT ;  /* 0x0000007c03037276 */ /* 0x000fe40007810064 */
[----:B------:R-:W-:Y:S01]  /*1dc0*/  FMNMX.FTZ R4, R104, R5, !PT ;  /* 0x0000000568047209 */ /* 0x000fe20007810000 */
[----:B------:R-:W-:Y:S06]  /*1dd0*/  @!P2 BRA `(.L_x_208) ;  /* 0x000000000050a947 */ /* 0x000fec0003800000 */
[----:B------:R-:W-:-:S04]  /*1de0*/  VIADD R8, R2, 0xfffffffe ;  /* 0xfffffffe02087836 */ /* 0x000fc80000000000 */
[C---:B------:R-:W-:Y:S02]  /*1df0*/  IMAD R5, R8.reuse, UR20, RZ ;  /* 0x0000001408057c24 */ /* 0x040fe4000f8e02ff */
[----:B------:R-:W-:-:S04]  /*1e00*/  IMAD.WIDE.U32 R8, R8, UR4, RZ ;  /* 0x0000000408087c25 */ /* 0x000fc8000f8e00ff */
[----:B------:R-:W-:Y:S01]  /*1e10*/  IMAD.IADD R5, R9, 0x1, R5 ;  /* 0x0000000109057824 */ /* 0x000fe200078e0205 */
[C---:B------:R-:W-:Y:S02]  /*1e20*/  IADD3 R6, P1, PT, R8.reuse, UR10, RZ ;  /* 0x0000000a08067c10 */ /* 0x040fe4000ff3e0ff */
[-C--:B------:R-:W-:Y:S02]  /*1e30*/  LEA R12, P3, R8, R133.reuse, 0x1 ;  /* 0x00000085080c7211 */ /* 0x080fe400078608ff */
[----:B------:R-:W-:Y:S02]  /*1e40*/  IADD3.X R7, PT, PT, R5, UR18, RZ, P1, !PT ;  /* 0x0000001205077c10 */ /* 0x000fe40008ffe4ff */
[----:B------:R-:W-:Y:S02]  /*1e50*/  LEA R10, P1, R6, R133, 0x1 ;  /* 0x00000085060a7211 */ /* 0x000fe400078208ff */
[-C--:B------:R-:W-:Y:S02]  /*1e60*/  LEA.HI.X R13, R8, R132.reuse, R5, 0x1, P3 ;  /* 0x00000084080d7211 */ /* 0x080fe400018f0c05 */
[----:B------:R-:W-:-:S03]  /*1e70*/  LEA.HI.X R11, R6, R132, R7, 0x1, P1 ;  /* 0x00000084060b7211 */ /* 0x000fc600008f0c07 */
[----:B------:R-:W-:Y:S01]  /*1e80*/  @!PT LDS RZ, [RZ] ;  /* 0x00000000fffff984 */ /* 0x000fe20000000800 */
[----:B------:R-:W-:Y:S01]  /*1e90*/  @!PT LDS RZ, [RZ] ;  /* 0x00000000fffff984 */ /* 0x000fe20000000800 */
[----:B------:R-:W-:Y:S01]  /*1ea0*/  @!PT LDS RZ, [RZ] ;  /* 0x00000000fffff984 */ /* 0x000fe20000000800 */
[----:B------:R1:W-:Y:S04]  /*1eb0*/  LDGSTS.E.BYPASS.LTC128B.128 [R83+0x3000], desc[UR26][R12.64] ;  /* 0x030000000c537fae */ /* 0x0003e8000b981a1a */
[----:B------:R1:W-:Y:S04]  /*1ec0*/  LDGSTS.E.BYPASS.LTC128B.128 [R83+0x4000], desc[UR26][R12.64+0x40] ;  /* 0x040000400c537fae */ /* 0x0003e8000b981a1a */
[----:B------:R1:W-:Y:S04]  /*1ed0*/  LDGSTS.E.BYPASS.LTC128B.128 [R83+0x5000], desc[UR26][R12.64+0x80] ;  /* 0x050000800c537fae */ /* 0x0003e8000b981a1a */
[----:B------:R1:W-:Y:S04]  /*1ee0*/  LDGSTS.E.BYPASS.LTC128B.128 [R83+0x3800], desc[UR26][R10.64] ;  /* 0x038000000a537fae */ /* 0x0003e8000b981a1a */
[----:B------:R1:W-:Y:S04]  /*1ef0*/  LDGSTS.E.BYPASS.LTC128B.128 [R83+0x4800], desc[UR26][R10.64+0x40] ;  /* 0x048000400a537fae */ /* 0x0003e8000b981a1a */
[----:B------:R1:W-:Y:S04]  /*1f00*/  LDGSTS.E.BYPASS.LTC128B.128 [R83+0x5800], desc[UR26][R10.64+0x80] ;  /* 0x058000800a537fae */ /* 0x0003e8000b981a1a */
[----:B------:R-:W0:Y:S02]  /*1f10*/  LDGDEPBAR ;  /* 0x00000000000079af */ /* 0x000e240000000000 */
.L_x_208:
[----:B------:R-:W2:Y:S01]  /*1f20*/  SHFL.BFLY PT, R5, R4, 0x2, 0x1f ;  /* 0x0c401f0004057f89 */ /* 0x000ea200000e0000 */
[----:B------:R-:W-:Y:S01]  /*1f30*/  FSEL R102, R79, -INF , !P0 ;  /* 0xff8000004f667808 */ /* 0x000fe20004000000 */
[----:B------:R-:W3:Y:S01]  /*1f40*/  LDCU UR4, c[0x0][0x45c] ;  /* 0x00008b80ff0477ac */ /* 0x000ee20008000800 */
[----:B------:R-:W-:Y:S02]  /*1f50*/  FMNMX3.FTZ R3, R3, R103, R98, !PT ;  /* 0x0000006703037276 */ /* 0x000fe40007810062 */
[----:B------:R-:W-:Y:S02]  /*1f60*/  LOP3.LUT R101, R80, 0x120, R85, 0xf8, !PT ;  /* 0x0000012050657812 */ /* 0x000fe400078ef855 */
[----:B------:R-:W-:Y:S02]  /*1f70*/  FMNMX.FTZ R7, R102, R3, !PT ;  /* 0x0000000366077209 */ /* 0x000fe40007810000 */
[----:B------:R-:W-:-:S03]  /*1f80*/  LEA R101, R101, UR5, 0x1 ;  /* 0x0000000565657c11 */ /* 0x000fc6000f8e08ff */
[----:B------:R-:W4:Y:S01]  /*1f90*/  SHFL.BFLY PT, R6, R7, 0x2, 0x1f ;  /* 0x0c401f0007067f89 */ /* 0x000f2200000e0000 */
[----:B------:R-:W-:-:S03]  /*1fa0*/  IADD3 R96, PT, PT, R0, R101, RZ ;  /* 0x0000006500607210 */ /* 0x000fc60007ffe0ff */
[----:B------:R-:W-:Y:S04]  /*1fb0*/  LDSM.16.MT88.4 R72, [R101+0x8000] ;  /* 0x008000006548783b */ /* 0x000fe80000004200 */
[----:B------:R-:W-:Y:S01]  /*1fc0*/  LDSM.16.MT88.4 R64, [R96+0x7000] ;  /* 0x007000006040783b */ /* 0x000fe20000004200 */
[----:B--2---:R-:W-:-:S03]  /*1fd0*/  FMNMX.FTZ R5, R4, R5, !PT ;  /* 0x0000000504057209 */ /* 0x004fc60007810000 */
[----:B-1----:R-:W-:Y:S04]  /*1fe0*/  LDSM.16.MT88.4 R8, [R101+0x6400] ;  /* 0x006400006508783b */ /* 0x002fe80000004200 */
[----:B------:R-:W1:Y:S04]  /*1ff0*/  SHFL.BFLY PT, R84, R5, 0x1, 0x1f ;  /* 0x0c201f0005547f89 */ /* 0x000e6800000e0000 */
[----:B------:R-:W-:Y:S01]  /*2000*/  LDSM.16.MT88.4 R12, [R96+0x7400] ;  /* 0x00740000600c783b */ /* 0x000fe20000004200 */
[----:B----4-:R-:W-:-:S03]  /*2010*/  FMNMX.FTZ R6, R7, R6, !PT ;  /* 0x0000000607067209 */ /* 0x010fc60007810000 */
[----:B------:R-:W-:Y:S04]  /*2020*/  LDSM.16.MT88.4 R24, [R96+0x6400] ;  /* 0x006400006018783b */ /* 0x000fe80000004200 */
[----:B------:R-:W2:Y:S01]  /*2030*/  SHFL.BFLY PT, R3, R6, 0x1, 0x1f ;  /* 0x0c201f0006037f89 */ /* 0x000ea200000e0000 */
[----:B-1----:R-:W-:-:S04]  /*2040*/  FMNMX.FTZ R84, R5, R84, !PT ;  /* 0x0000005405547209 */ /* 0x002fc80007810000 */
[C---:B------:R-:W-:Y:S01]  /*2050*/  FSETP.NEU.FTZ.AND P0, PT, R84.reuse, -INF , PT ;  /* 0xff8000005400780b */ /* 0x040fe20003f1d000 */
[----:B---3--:R-:W-:-:S05]  /*2060*/  FMUL.FTZ R107, R84, UR4 ;  /* 0x00000004546b7c20 */ /* 0x008fca0008410000 */
[----:B------:R-:W-:Y:S02]  /*2070*/  FSEL R107, R107, RZ, P0 ;  /* 0x000000ff6b6b7208 */ /* 0x000fe40000000000 */
[----:B--2---:R-:W-:Y:S02]  /*2080*/  FMNMX.FTZ R3, R6, R3, !PT ;  /* 0x0000000306037209 */ /* 0x004fe40007810000 */
[----:B------:R-:W-:Y:S01]  /*2090*/  LDSM.16.MT88.4 R4, [R96+0x8000] ;  /* 0x008000006004783b */ /* 0x000fe20000004200 */
[--C-:B------:R-:W-:Y:S01]  /*20a0*/  FFMA.FTZ R99, R40, UR4, -R107.reuse ;  /* 0x0000000428637c23 */ /* 0x100fe2000801086b */
[--C-:B------:R-:W-:Y:S01]  /*20b0*/  FFMA.FTZ R94, R42, UR4, -R107.reuse ;  /* 0x000000042a5e7c23 */ /* 0x100fe2000801086b */
[C---:B------:R-:W-:Y:S01]  /*20c0*/  FMUL.FTZ R105, R3.reuse, UR4 ;  /* 0x0000000403697c20 */ /* 0x040fe20008410000 */
[----:B------:R-:W1:Y:S01]  /*20d0*/  LDSM.16.MT88.4 R40, [R101+0x6000] ;  /* 0x006000006528783b */ /* 0x000e620000004200 */
[----:B------:R-:W-:Y:S01]  /*20e0*/  FSETP.NEU.FTZ.AND P0, PT, R3, -INF , PT ;  /* 0xff8000000300780b */ /* 0x000fe20003f1d000 */
[--C-:B------:R-:W-:Y:S01]  /*20f0*/  FFMA.FTZ R95, R48, UR4, -R107.reuse ;  /* 0x00000004305f7c23 */ /* 0x100fe2000801086b */
[--C-:B------:R-:W-:Y:S01]  /*2100*/  FFMA.FTZ R90, R56, UR4, -R107.reuse ;  /* 0x00000004385a7c23 */ /* 0x100fe2000801086b */
[----:B------:R-:W2:Y:S01]  /*2110*/  LDSM.16.MT88.4 R48, [R96+0x6000] ;  /* 0x006000006030783b */ /* 0x000ea20000004200 */
[----:B------:R-:W-:Y:S01]  /*2120*/  FSEL R105, R105, RZ, P0 ;  /* 0x000000ff69697208 */ /* 0x000fe20000000000 */
[----:B------:R-:W-:Y:S01]  /*2130*/  MUFU.EX2 R99, R99 ;  /* 0x0000006300637308 */ /* 0x000fe20000000800 */
[--C-:B------:R-:W-:Y:S01]  /*2140*/  FFMA.FTZ R0, R28, UR4, -R107.reuse ;  /* 0x000000041c007c23 */ /* 0x100fe2000801086b */
[----:B------:R-:W3:Y:S01]  /*2150*/  LDSM.16.MT88.4 R56, [R101+0x7000] ;  /* 0x007000006538783b */ /* 0x000ee20000004200 */
[----:B------:R-:W-:Y:S01]  /*2160*/  FFMA.FTZ R31, R32, UR4, -R107 ;  /* 0x00000004201f7c23 */ /* 0x000fe2000801086b */
[--C-:B------:R-:W-:Y:S01]  /*2170*/  FFMA.FTZ R92, R34, UR4, -R105.reuse ;  /* 0x00000004225c7c23 */ /* 0x100fe20008010869 */
[--C-:B------:R-:W-:Y:S01]  /*2180*/  FFMA.FTZ R97, R54, UR4, -R105.reuse ;  /* 0x0000000436617c23 */ /* 0x100fe20008010869 */
[--C-:B------:R-:W-:Y:S01]  /*2190*/  FFMA.FTZ R93, R38, UR4, -R105.reuse ;  /* 0x00000004265d7c23 */ /* 0x100fe20008010869 */
[----:B------:R-:W-:Y:S01]  /*21a0*/  FFMA.FTZ R34, R36, UR4, -R105 ;  /* 0x0000000424227c23 */ /* 0x000fe20008010869 */
[----:B------:R-:W4:Y:S01]  /*21b0*/  MUFU.EX2 R94, R94 ;  /* 0x0000005e005e7308 */ /* 0x000f220000000800 */
[--C-:B------:R-:W-:Y:S01]  /*21c0*/  FFMA.FTZ R35, R52, UR4, -R107.reuse ;  /* 0x0000000434237c23 */ /* 0x100fe2000801086b */
[----:B------:R-:W-:Y:S01]  /*21d0*/  FFMA.FTZ R28, R20, UR4, -R107 ;  /* 0x00000004141c7c23 */ /* 0x000fe2000801086b */
[--C-:B------:R-:W-:Y:S01]  /*21e0*/  FFMA.FTZ R33, R22, UR4, -R105.reuse ;  /* 0x0000000416217c23 */ /* 0x100fe20008010869 */
[----:B------:R-:W-:Y:S01]  /*21f0*/  MUFU.EX2 R95, R95 ;  /* 0x0000005f005f7308 */ /* 0x000fe20000000800 */
[--C-:B------:R-:W-:Y:S01]  /*2200*/  FFMA.FTZ R29, R30, UR4, -R105.reuse ;  /* 0x000000041e1d7c23 */ /* 0x100fe20008010869 */
[----:B------:R-:W-:Y:S01]  /*2210*/  FFMA.FTZ R16, R16, UR4, -R105 ;  /* 0x0000000410107c23 */ /* 0x000fe20008010869 */
[----:B------:R-:W5:Y:S01]  /*2220*/  LDSM.16.MT88.4 R20, [R101+0x7400] ;  /* 0x007400006514783b */ /* 0x000f620000004200 */
[----:B------:R-:W1:Y:S01]  /*2230*/  MUFU.EX2 R90, R90 ;  /* 0x0000005a005a7308 */ /* 0x000e620000000800 */
[--C-:B------:R-:W-:Y:S01]  /*2240*/  FFMA.FTZ R111, R120, UR4, -R107.reuse ;  /* 0x00000004786f7c23 */ /* 0x100fe2000801086b */
[----:B------:R-:W-:Y:S01]  /*2250*/  FFMA.FTZ R112, R112, UR4, -R107 ;  /* 0x0000000470707c23 */ /* 0x000fe2000801086b */
[--C-:B------:R-:W-:Y:S01]  /*2260*/  FFMA.FTZ R109, R114, UR4, -R105.reuse ;  /* 0x00000004726d7c23 */ /* 0x100fe20008010869 */
[----:B------:R-:W-:Y:S01]  /*2270*/  MUFU.EX2 R97, R97 ;  /* 0x0000006100617308 */ /* 0x000fe20000000800 */
[----:B------:R-:W-:Y:S01]  /*2280*/  FFMA.FTZ R116, R116, UR4, -R105 ;  /* 0x0000000474747c23 */ /* 0x000fe20008010869 */
[----:B----4-:R-:W-:Y:S01]  /*2290*/  F2FP.F16.F32.PACK_AB R76, R94, R99 ;  /* 0x000000635e4c723e */ /* 0x010fe200000000ff */
[--C-:B------:R-:W-:Y:S01]  /*22a0*/  FFMA.FTZ R113, R108, UR4, -R107.reuse ;  /* 0x000000046c717c23 */ /* 0x100fe2000801086b */
[----:B------:R-:W4:Y:S01]  /*22b0*/  MUFU.EX2 R92, R92 ;  /* 0x0000005c005c7308 */ /* 0x000f220000000800 */
[----:B------:R-:W-:Y:S01]  /*22c0*/  FFMA.FTZ R141, R104, UR4, -R107 ;  /* 0x00000004688d7c23 */ /* 0x000fe2000801086b */
[--C-:B------:R-:W-:Y:S01]  /*22d0*/  FFMA.FTZ R100, R100, UR4, -R105.reuse ;  /* 0x0000000464647c23 */ /* 0x100fe20008010869 */
[--C-:B------:R-:W-:Y:S01]  /*22e0*/  FFMA.FTZ R103, R103, UR4, -R105.reuse ;  /* 0x0000000467677c23 */ /* 0x100fe20008010869 */
[----:B------:R-:W-:Y:S01]  /*22f0*/  MUFU.EX2 R93, R93 ;  /* 0x0000005d005d7308 */ /* 0x000fe20000000800 */
[--C-:B------:R-:W-:Y:S01]  /*2300*/  FFMA.FTZ R98, R98, UR4, -R105.reuse ;  /* 0x0000000462627c23 */ /* 0x100fe20008010869 */
[----:B-1----:R-:W-:Y:S01]  /*2310*/  F2FP.F16.F32.PACK_AB R78, R90, R95 ;  /* 0x0000005f5a4e723e */ /* 0x002fe200000000ff */
[----:B------:R-:W-:Y:S01]  /*2320*/  FFMA.FTZ R139, R102, UR4, -R105 ;  /* 0x00000004668b7c23 */ /* 0x000fe20008010869 */
[----:B------:R-:W1:Y:S01]  /*2330*/  MUFU.EX2 R34, R34 ;  /* 0x0000002200227308 */ /* 0x000e620000000800 */
[--C-:B------:R-:W-:Y:S01]  /*2340*/  FFMA.FTZ R110, R110, UR4, -R107.reuse ;  /* 0x000000046e6e7c23 */ /* 0x100fe2000801086b */
[----:B------:R-:W-:Y:S01]  /*2350*/  FFMA.FTZ R106, R106, UR4, -R107 ;  /* 0x000000046a6a7c23 */ /* 0x000fe2000801086b */
[----:B------:R-:W-:Y:S01]  /*2360*/  FADD.FTZ R94, R99, R94 ;  /* 0x0000005e635e7221 */ /* 0x000fe20000010000 */
[----:B------:R2:W-:Y:S01]  /*2370*/  MUFU.EX2 R32, R0 ;  /* 0x0000000000207308 */ /* 0x0005e20000000800 */
[----:B----4-:R-:W-:Y:S01]  /*2380*/  F2FP.F16.F32.PACK_AB R77, R92, R97 ;  /* 0x000000615c4d723e */ /* 0x010fe200000000ff */
[----:B------:R-:W-:-:S02]  /*2390*/  FADD.FTZ R92, R97, R92 ;  /* 0x0000005c615c7221 */ /* 0x000fc40000010000 */
[----:B------:R-:W4:Y:S01]  /*23a0*/  MUFU.EX2 R35, R35 ;  /* 0x0000002300237308 */ /* 0x000f220000000800 */
[----:B------:R-:W-:-:S03]  /*23b0*/  FADD.FTZ R95, R95, R94 ;  /* 0x0000005e5f5f7221 */ /* 0x000fc60000010000 */
[----:B------:R-:W-:Y:S01]  /*23c0*/  MUFU.EX2 R31, R31 ;  /* 0x0000001f001f7308 */ /* 0x000fe20000000800 */
[----:B------:R-:W-:Y:S01]  /*23d0*/  FADD.FTZ R90, R90, R95 ;  /* 0x0000005f5a5a7221 */ /* 0x000fe20000010000 */
[----:B-1----:R-:W-:Y:S01]  /*23e0*/  F2FP.F16.F32.PACK_AB R79, R34, R93 ;  /* 0x0000005d224f723e */ /* 0x002fe200000000ff */
[----:B------:R-:W-:Y:S01]  /*23f0*/  FADD.FTZ R93, R93, R92 ;  /* 0x0000005c5d5d7221 */ /* 0x000fe20000010000 */
[----:B------:R-:W-:Y:S01]  /*2400*/  MUFU.EX2 R28, R28 ;  /* 0x0000001c001c7308 */ /* 0x000fe20000000800 */
[----:B--2---:R-:W-:Y:S02]  /*2410*/  FFMA.FTZ R0, R18, UR4, -R105 ;  /* 0x0000000412007c23 */ /* 0x004fe40008010869 */
[----:B------:R-:W-:Y:S01]  /*2420*/  FADD.FTZ R34, R34, R93 ;  /* 0x0000005d22227221 */ /* 0x000fe20000010000 */
[----:B------:R-:W-:Y:S01]  /*2430*/  MUFU.EX2 R33, R33 ;  /* 0x0000002100217308 */ /* 0x000fe20000000800 */
[C---:B------:R-:W-:Y:S03]  /*2440*/  HMMA.16816.F32 R36, R76.reuse, R40, RZ ;  /* 0x000000284c24723c */ /* 0x040fe600000018ff */
[----:B------:R1:W2:Y:S04]  /*2450*/  MUFU.EX2 R30, R16 ;  /* 0x00000010001e7308 */ /* 0x0002a80000000800 */
[----:B------:R-:W-:Y:S01]  /*2460*/  MUFU.EX2 R29, R29 ;  /* 0x0000001d001d7308 */ /* 0x000fe20000000800 */
[C---:B------:R-:W-:Y:S03]  /*2470*/  HMMA.16816.F32 R40, R76.reuse, R42, RZ ;  /* 0x0000002a4c28723c */ /* 0x040fe600000018ff */
[----:B------:R-:W5:Y:S04]  /*2480*/  MUFU.EX2 R0, R0 ;  /* 0x0000000000007308 */ /* 0x000f680000000800 */
[----:B------:R-:W-:Y:S01]  /*2490*/  MUFU.EX2 R111, R111 ;  /* 0x0000006f006f7308 */ /* 0x000fe20000000800 */
[C---:B------:R-:W-:Y:S01]  /*24a0*/  HMMA.16816.F32 R60, R76.reuse, R64, RZ ;  /* 0x000000404c3c723c */ /* 0x040fe200000018ff */
[----:B-1----:R-:W-:Y:S02]  /*24b0*/  LDSM.16.MT88.4 R16, [R96+0x8400] ;  /* 0x008400006010783b */ /* 0x002fe40000004200 */
[----:B------:R-:W-:Y:S04]  /*24c0*/  MUFU.EX2 R112, R112 ;  /* 0x0000007000707308 */ /* 0x000fe80000000800 */
[----:B------:R-:W-:Y:S01]  /*24d0*/  MUFU.EX2 R114, R116 ;  /* 0x0000007400727308 */ /* 0x000fe20000000800 */
[C---:B------:R-:W-:Y:S03]  /*24e0*/  HMMA.16816.F32 R64, R76.reuse, R66, RZ ;  /* 0x000000424c40723c */ /* 0x040fe600000018ff */
[----:B------:R-:W-:Y:S04]  /*24f0*/  MUFU.EX2 R109, R109 ;  /* 0x0000006d006d7308 */ /* 0x000fe80000000800 */
[----:B------:R-:W-:Y:S01]  /*2500*/  MUFU.EX2 R108, R110 ;  /* 0x0000006e006c7308 */ /* 0x000fe20000000800 */
[C---:B------:R-:W-:Y:S03]  /*2510*/  HMMA.16816.F32 R44, R76.reuse, R48, RZ ;  /* 0x000000304c2c723c */ /* 0x040fe600000018ff */
[----:B------:R-:W-:Y:S04]  /*2520*/  MUFU.EX2 R113, R113 ;  /* 0x0000007100717308 */ /* 0x000fe80000000800 */
[----:B------:R-:W-:Y:S01]  /*2530*/  MUFU.EX2 R104, R106 ;  /* 0x0000006a00687308 */ /* 0x000fe20000000800 */
[C---:B---3--:R-:W-:Y:S03]  /*2540*/  HMMA.16816.F32 R52, R76.reuse, R56, RZ ;  /* 0x000000384c34723c */ /* 0x048fe600000018ff */
[----:B------:R-:W-:Y:S04]  /*2550*/  MUFU.EX2 R141, R141 ;  /* 0x0000008d008d7308 */ /* 0x000fe80000000800 */
[----:B------:R-:W-:Y:S01]  /*2560*/  MUFU.EX2 R100, R100 ;  /* 0x0000006400647308 */ /* 0x000fe20000000800 */
[C---:B------:R-:W-:Y:S03]  /*2570*/  HMMA.16816.F32 R68, R76.reuse, R72, RZ ;  /* 0x000000484c44723c */ /* 0x040fe600000018ff */
[----:B------:R-:W-:Y:S04]  /*2580*/  MUFU.EX2 R103, R103 ;  /* 0x0000006700677308 */ /* 0x000fe80000000800 */
[----:B------:R-:W-:Y:S01]  /*2590*/  MUFU.EX2 R98, R98 ;  /* 0x0000006200627308 */ /* 0x000fe20000000800 */
[C---:B------:R-:W-:Y:S03]  /*25a0*/  HMMA.16816.F32 R48, R76.reuse, R50, RZ ;  /* 0x000000324c30723c */ /* 0x040fe600000018ff */
[----:B------:R-:W-:Y:S05]  /*25b0*/  MUFU.EX2 R139, R139 ;  /* 0x0000008b008b7308 */ /* 0x000fea0000000800 */
[C---:B------:R-:W-:Y:S08]  /*25c0*/  HMMA.16816.F32 R56, R76.reuse, R58, RZ ;  /* 0x0000003a4c38723c */ /* 0x040ff000000018ff */
[C---:B------:R-:W-:Y:S08]  /*25d0*/  HMMA.16816.F32 R72, R76.reuse, R74, RZ ;  /* 0x0000004a4c48723c */ /* 0x040ff000000018ff */
[----:B------:R-:W-:Y:S01]  /*25e0*/  HMMA.16816.F32 R80, R76, R4, RZ ;  /* 0x000000044c50723c */ /* 0x000fe200000018ff */
[----:B----4-:R-:W-:Y:S01]  /*25f0*/  F2FP.F16.F32.PACK_AB R4, R32, R35 ;  /* 0x000000232004723e */ /* 0x010fe200000000ff */
[----:B------:R-:W-:Y:S01]  /*2600*/  FADD.FTZ R35, R35, R90 ;  /* 0x0000005a23237221 */ /* 0x000fe20000010000 */
[----:B--2---:R-:W-:Y:S01]  /*2610*/  F2FP.F16.F32.PACK_AB R5, R30, R33 ;  /* 0x000000211e05723e */ /* 0x004fe200000000ff */
[----:B------:R-:W-:-:S02]  /*2620*/  FADD.FTZ R33, R33, R34 ;  /* 0x0000002221217221 */ /* 0x000fc40000010000 */
[----:B------:R-:W-:Y:S02]  /*2630*/  FADD.FTZ R32, R32, R35 ;  /* 0x0000002320207221 */ /* 0x000fe40000010000 */
[----:B------:R-:W-:Y:S01]  /*2640*/  HMMA.16816.F32 R76, R76, R6, RZ ;  /* 0x000000064c4c723c */ /* 0x000fe200000018ff */
[----:B------:R-:W-:Y:S01]  /*2650*/  F2FP.F16.F32.PACK_AB R6, R28, R31 ;  /* 0x0000001f1c06723e */ /* 0x000fe200000000ff */
[----:B------:R-:W-:Y:S01]  /*2660*/  FADD.FTZ R30, R30, R33 ;  /* 0x000000211e1e7221 */ /* 0x000fe20000010000 */
[----:B-----5:R-:W-:-:S07]  /*2670*/  F2FP.F16.F32.PACK_AB R7, R0, R29 ;  /* 0x0000001d0007723e */ /* 0x020fce00000000ff */
[C---:B------:R-:W-:Y:S08]  /*2680*/  HMMA.16816.F32 R36, R4.reuse, R8, R36 ;  /* 0x000000080424723c */ /* 0x040ff00000001824 */
[C---:B------:R-:W-:Y:S01]  /*2690*/  HMMA.16816.F32 R40, R4.reuse, R10, R40 ;  /* 0x0000000a0428723c */ /* 0x040fe20000001828 */
[----:B------:R-:W1:Y:S07]  /*26a0*/  LDSM.16.MT88.4 R8, [R101+0x8400] ;  /* 0x008400006508783b */ /* 0x000e6e0000004200 */
[C---:B------:R-:W-:Y:S08]  /*26b0*/  HMMA.16816.F32 R60, R4.reuse, R12, R60 ;  /* 0x0000000c043c723c */ /* 0x040ff0000000183c */
[C---:B------:R-:W-:Y:S01]  /*26c0*/  HMMA.16816.F32 R64, R4.reuse, R14, R64 ;  /* 0x0000000e0440723c */ /* 0x040fe20000001840 */
[----:B------:R-:W2:Y:S07]  /*26d0*/  LDSM.16.MT88.4 R12, [R101+0x6800] ;  /* 0x00680000650c783b */ /* 0x000eae0000004200 */
[----:B------:R-:W-:Y:S01]  /*26e0*/  HMMA.16816.F32 R44, R4, R24, R44 ;  /* 0x00000018042c723c */ /* 0x000fe2000000182c */
[----:B------:R-:W-:Y:S01]  /*26f0*/  FFMA.FTZ R24, R122, UR4, -R107 ;  /* 0x000000047a187c23 */ /* 0x000fe2000801086b */
[----:B------:R-:W-:-:S05]  /*2700*/  FFMA.FTZ R25, R124, UR4, -R105 ;  /* 0x000000047c197c23 */ /* 0x000fca0008010869 */
[----:B------:R-:W3:Y:S01]  /*2710*/  MUFU.EX2 R24, R24 ;  /* 0x0000001800187308 */ /* 0x000ee20000000800 */
[C---:B------:R-:W-:Y:S01]  /*2720*/  HMMA.16816.F32 R48, R4.reuse, R26, R48 ;  /* 0x0000001a0430723c */ /* 0x040fe20000001830 */
[----:B------:R-:W-:Y:S01]  /*2730*/  FFMA.FTZ R27, R118, UR4, -R107 ;  /* 0x00000004761b7c23 */ /* 0x000fe2000801086b */
[----:B------:R-:W-:Y:S01]  /*2740*/  FFMA.FTZ R26, R126, UR4, -R105 ;  /* 0x000000047e1a7c23 */ /* 0x000fe20008010869 */
[----:B------:R-:W-:Y:S04]  /*2750*/  MUFU.EX2 R25, R25 ;  /* 0x0000001900197308 */ /* 0x000fe80000000800 */
[----:B------:R-:W4:Y:S01]  /*2760*/  MUFU.EX2 R27, R27 ;  /* 0x0000001b001b7308 */ /* 0x000f220000000800 */
[C---:B------:R-:W-:Y:S03]  /*2770*/  HMMA.16816.F32 R52, R4.reuse, R20, R52 ;  /* 0x000000140434723c */ /* 0x040fe60000001834 */
[----:B------:R-:W5:Y:S05]  /*2780*/  MUFU.EX2 R26, R26 ;  /* 0x0000001a001a7308 */ /* 0x000f6a0000000800 */
[C---:B------:R-:W-:Y:S01]  /*2790*/  HMMA.16816.F32 R56, R4.reuse, R22, R56 ;  /* 0x000000160438723c */ /* 0x040fe20000001838 */
[----:B------:R-:W-:Y:S07]  /*27a0*/  LDSM.16.MT88.4 R20, [R101+0x7800] ;  /* 0x007800006514783b */ /* 0x000fee0000004200 */
[C---:B-1----:R-:W-:Y:S08]  /*27b0*/  HMMA.16816.F32 R68, R4.reuse, R8, R68 ;  /* 0x000000080444723c */ /* 0x042ff00000001844 */
[C---:B------:R-:W-:Y:S01]  /*27c0*/  HMMA.16816.F32 R72, R4.reuse, R10, R72 ;  /* 0x0000000a0448723c */ /* 0x040fe20000001848 */
[----:B------:R-:W1:Y:S07]  /*27d0*/  LDSM.16.MT88.4 R8, [R96+0x6800] ;  /* 0x006800006008783b */ /* 0x000e6e0000004200 */
[C---:B------:R-:W-:Y:S08]  /*27e0*/  HMMA.16816.F32 R80, R4.reuse, R16, R80 ;  /* 0x000000100450723c */ /* 0x040ff00000001850 */
[----:B------:R-:W-:Y:S01]  /*27f0*/  HMMA.16816.F32 R76, R4, R18, R76 ;  /* 0x00000012044c723c */ /* 0x000fe2000000184c */
[----:B---3--:R-:W-:Y:S01]  /*2800*/  F2FP.F16.F32.PACK_AB R4, R111, R24 ;  /* 0x000000186f04723e */ /* 0x008fe200000000ff */
[----:B------:R-:W3:Y:S01]  /*2810*/  LDSM.16.MT88.4 R16, [R96+0x8800] ;  /* 0x008800006010783b */ /* 0x000ee20000004200 */
[----:B------:R-:W-:-:S02]  /*2820*/  F2FP.F16.F32.PACK_AB R5, R109, R114 ;  /* 0x000000726d05723e */ /* 0x000fc400000000ff */
[----:B----4-:R-:W-:Y:S02]  /*2830*/  F2FP.F16.F32.PACK_AB R6, R27, R112 ;  /* 0x000000701b06723e */ /* 0x010fe400000000ff */
[----:B-----5:R-:W-:-:S07]  /*2840*/  F2FP.F16.F32.PACK_AB R7, R25, R26 ;  /* 0x0000001a1907723e */ /* 0x020fce00000000ff */
[C---:B--2---:R-:W-:Y:S08]  /*2850*/  HMMA.16816.F32 R36, R4.reuse, R12, R36 ;  /* 0x0000000c0424723c */ /* 0x044ff00000001824 */
[C---:B------:R-:W-:Y:S01]  /*2860*/  HMMA.16816.F32 R40, R4.reuse, R14, R40 ;  /* 0x0000000e0428723c */ /* 0x040fe20000001828 */
[----:B------:R-:W2:Y:S07]  /*2870*/  LDSM.16.MT88.4 R12, [R96+0x7800] ;  /* 0x00780000600c783b */ /* 0x000eae0000004200 */
[C---:B-1----:R-:W-:Y:S08]  /*2880*/  HMMA.16816.F32 R44, R4.reuse, R8, R44 ;  /* 0x00000008042c723c */ /* 0x042ff0000000182c */
[C---:B------:R-:W-:Y:S01]  /*2890*/  HMMA.16816.F32 R48, R4.reuse, R10, R48 ;  /* 0x0000000a0430723c */ /* 0x040fe20000001830 */
[----:B------:R-:W1:Y:S07]  /*28a0*/  LDSM.16.MT88.4 R8, [R101+0x8800] ;  /* 0x008800006508783b */ /* 0x000e6e0000004200 */
[C---:B------:R-:W-:Y:S08]  /*28b0*/  HMMA.16816.F32 R52, R4.reuse, R20, R52 ;  /* 0x000000140434723c */ /* 0x040ff00000001834 */
[C---:B------:R-:W-:Y:S01]  /*28c0*/  HMMA.16816.F32 R56, R4.reuse, R22, R56 ;  /* 0x000000160438723c */ /* 0x040fe20000001838 */
[----:B------:R-:W4:Y:S07]  /*28d0*/  LDSM.16.MT88.4 R20, [R101+0x7c00] ;  /* 0x007c00006514783b */ /* 0x000f2e0000004200 */
[C---:B---3--:R-:W-:Y:S08]  /*28e0*/  HMMA.16816.F32 R80, R4.reuse, R16, R80 ;  /* 0x000000100450723c */ /* 0x048ff00000001850 */
[C---:B--2---:R-:W-:Y:S08]  /*28f0*/  HMMA.16816.F32 R60, R4.reuse, R12, R60 ;  /* 0x0000000c043c723c */ /* 0x044ff0000000183c */
[C---:B------:R-:W-:Y:S01]  /*2900*/  HMMA.16816.F32 R64, R4.reuse, R14, R64 ;  /* 0x0000000e0440723c */ /* 0x040fe20000001840 */
[----:B------:R-:W2:Y:S07]  /*2910*/  LDSM.16.MT88.4 R12, [R101+0x6c00] ;  /* 0x006c0000650c783b */ /* 0x000eae0000004200 */
[C---:B-1----:R-:W-:Y:S08]  /*2920*/  HMMA.16816.F32 R68, R4.reuse, R8, R68 ;  /* 0x000000080444723c */ /* 0x042ff00000001844 */
[C---:B------:R-:W-:Y:S01]  /*2930*/  HMMA.16816.F32 R72, R4.reuse, R10, R72 ;  /* 0x0000000a0448723c */ /* 0x040fe20000001848 */
[----:B------:R-:W1:Y:S07]  /*2940*/  LDSM.16.MT88.4 R8, [R101+0x8c00] ;  /* 0x008c00006508783b */ /* 0x000e6e0000004200 */
[----:B------:R-:W-:Y:S01]  /*2950*/  HMMA.16816.F32 R76, R4, R18, R76 ;  /* 0x00000012044c723c */ /* 0x000fe2000000184c */
[----:B------:R-:W-:Y:S01]  /*2960*/  F2FP.F16.F32.PACK_AB R4, R113, R108 ;  /* 0x0000006c7104723e */ /* 0x000fe200000000ff */
[----:B------:R-:W3:Y:S01]  /*2970*/  LDSM.16.MT88.4 R16, [R96+0x6c00] ;  /* 0x006c00006010783b */ /* 0x000ee20000004200 */
[----:B------:R-:W-:-:S02]  /*2980*/  F2FP.F16.F32.PACK_AB R5, R103, R100 ;  /* 0x000000646705723e */ /* 0x000fc400000000ff */
[----:B------:R-:W-:Y:S02]  /*2990*/  F2FP.F16.F32.PACK_AB R6, R141, R104 ;  /* 0x000000688d06723e */ /* 0x000fe400000000ff */
[----:B------:R-:W-:-:S07]  /*29a0*/  F2FP.F16.F32.PACK_AB R7, R139, R98 ;  /* 0x000000628b07723e */ /* 0x000fce00000000ff */
[C---:B----4-:R-:W-:Y:S08]  /*29b0*/  HMMA.16816.F32 R52, R4.reuse, R20, R52 ;  /* 0x000000140434723c */ /* 0x050ff00000001834 */
[C---:B--2---:R-:W-:Y:S08]  /*29c0*/  HMMA.16816.F32 R36, R4.reuse, R12, R36 ;  /* 0x0000000c0424723c */ /* 0x044ff00000001824 */
[C---:B------:R-:W-:Y:S01]  /*29d0*/  HMMA.16816.F32 R40, R4.reuse, R14, R40 ;  /* 0x0000000e0428723c */ /* 0x040fe20000001828 */
[----:B------:R-:W2:Y:S07]  /*29e0*/  LDSM.16.MT88.4 R12, [R96+0x7c00] ;  /* 0x007c0000600c783b */ /* 0x000eae0000004200 */
[C---:B-1----:R-:W-:Y:S08]  /*29f0*/  HMMA.16816.F32 R68, R4.reuse, R8, R68 ;  /* 0x000000080444723c */ /* 0x042ff00000001844 */
[C---:B------:R-:W-:Y:S01]  /*2a00*/  HMMA.16816.F32 R72, R4.reuse, R10, R72 ;  /* 0x0000000a0448723c */ /* 0x040fe20000001848 */
[----:B------:R-:W1:Y:S07]  /*2a10*/  LDSM.16.MT88.4 R8, [R96+0x8c00] ;  /* 0x008c00006008783b */ /* 0x000e6e0000004200 */
[----:B---3--:R-:W-:Y:S01]  /*2a20*/  HMMA.16816.F32 R44, R4, R16, R44 ;  /* 0x00000010042c723c */ /* 0x008fe2000000182c */
[----:B------:R-:W-:-:S04]  /*2a30*/  FADD.FTZ R17, R29, R30 ;  /* 0x0000001e1d117221 */ /* 0x000fc80000010000 */
[----:B------:R-:W-:-:S03]  /*2a40*/  FADD.FTZ R17, R0, R17 ;  /* 0x0000001100117221 */ /* 0x000fc60000010000 */
[----:B------:R-:W-:Y:S01]  /*2a50*/  HMMA.16816.F32 R56, R4, R22, R56 ;  /* 0x000000160438723c */ /* 0x000fe20000001838 */
[----:B------:R-:W-:-:S04]  /*2a60*/  FADD.FTZ R114, R114, R17 ;  /* 0x0000001172727221 */ /* 0x000fc80000010000 */
[----:B------:R-:W-:-:S03]  /*2a70*/  FADD.FTZ R109, R109, R114 ;  /* 0x000000726d6d7221 */ /* 0x000fc60000010000 */
[----:B------:R-:W-:Y:S01]  /*2a80*/  HMMA.16816.F32 R48, R4, R18, R48 ;  /* 0x000000120430723c */ /* 0x000fe20000001830 */
[----:B------:R-:W-:-:S04]  /*2a90*/  FADD.FTZ R26, R26, R109 ;  /* 0x0000006d1a1a7221 */ /* 0x000fc80000010000 */
[----:B------:R-:W-:-:S03]  /*2aa0*/  FADD.FTZ R25, R25, R26 ;  /* 0x0000001a19197221 */ /* 0x000fc60000010000 */
[----:B--2---:R-:W-:Y:S01]  /*2ab0*/  HMMA.16816.F32 R60, R4, R12, R60 ;  /* 0x0000000c043c723c */ /* 0x004fe2000000183c */
[----:B------:R-:W-:Y:S01]  /*2ac0*/  FADD.FTZ R13, R31, R32 ;  /* 0x000000201f0d7221 */ /* 0x000fe20000010000 */
[----:B------:R-:W-:-:S03]  /*2ad0*/  FADD.FTZ R100, R100, R25 ;  /* 0x0000001964647221 */ /* 0x000fc60000010000 */
[----:B------:R-:W-:Y:S01]  /*2ae0*/  FADD.FTZ R13, R28, R13 ;  /* 0x0000000d1c0d7221 */ /* 0x000fe20000010000 */
[----:B------:R-:W-:Y:S02]  /*2af0*/  FADD.FTZ R103, R103, R100 ;  /* 0x0000006467677221 */ /* 0x000fe40000010000 */
[----:B------:R-:W-:Y:S01]  /*2b00*/  HMMA.16816.F32 R64, R4, R14, R64 ;  /* 0x0000000e0440723c */ /* 0x000fe20000001840 */
[----:B------:R-:W-:Y:S01]  /*2b10*/  FADD.FTZ R24, R24, R13 ;  /* 0x0000000d18187221 */ /* 0x000fe20000010000 */
[----:B------:R-:W-:-:S03]  /*2b20*/  FADD.FTZ R98, R98, R103 ;  /* 0x0000006762627221 */ /* 0x000fc60000010000 */
[----:B------:R-:W-:Y:S01]  /*2b30*/  FADD.FTZ R111, R111, R24 ;  /* 0x000000186f6f7221 */ /* 0x000fe20000010000 */
[----:B------:R-:W-:Y:S02]  /*2b40*/  FADD.FTZ R139, R139, R98 ;  /* 0x000000628b8b7221 */ /* 0x000fe40000010000 */
[----:B-1----:R-:W-:Y:S01]  /*2b50*/  HMMA.16816.F32 R80, R4, R8, R80 ;  /* 0x000000080450723c */ /* 0x002fe20000001850 */
[----:B------:R-:W-:-:S04]  /*2b60*/  FADD.FTZ R112, R112, R111 ;  /* 0x0000006f70707221 */ /* 0x000fc80000010000 */
[----:B------:R-:W-:-:S03]  /*2b70*/  FADD.FTZ R27, R27, R112 ;  /* 0x000000701b1b7221 */ /* 0x000fc60000010000 */
[----:B------:R-:W-:Y:S01]  /*2b80*/  HMMA.16816.F32 R76, R4, R10, R76 ;  /* 0x0000000a044c723c */ /* 0x000fe2000000184c */
[----:B------:R-:W-:-:S04]  /*2b90*/  FADD.FTZ R108, R108, R27 ;  /* 0x0000001b6c6c7221 */ /* 0x000fc80000010000 */
[----:B------:R-:W-:-:S04]  /*2ba0*/  FADD.FTZ R113, R113, R108 ;  /* 0x0000006c71717221 */ /* 0x000fc80000010000 */
[----:B------:R-:W-:-:S04]  /*2bb0*/  FADD.FTZ R104, R104, R113 ;  /* 0x0000007168687221 */ /* 0x000fc80000010000 */
[----:B------:R-:W-:Y:S01]  /*2bc0*/  FADD.FTZ R141, R141, R104 ;  /* 0x000000688d8d7221 */ /* 0x000fe20000010000 */
[----:B------:R-:W-:Y:S06]  /*2bd0*/  @!P2 BRA `(.L_x_209) ;  /* 0x0000001800a0a947 */ /* 0x000fec0003800000 */
[----:B------:R-:W-:Y:S01]  /*2be0*/  IMAD.SHL.U32 R135, R86, 0x8, RZ ;  /* 0x0000000856877824 */ /* 0x000fe200078e00ff */
[----:B------:R-:W-:Y:S01]  /*2bf0*/  SHF.R.U32.HI R0, RZ, 0x1, R86 ;  /* 0x00000001ff007819 */ /* 0x000fe20000011656 */
[----:B------:R-:W1:Y:S01]  /*2c00*/  LDCU.64 UR8, c[0x0][0x3c0] ;  /* 0x00007800ff0877ac */ /* 0x000e620008000a00 */
[----:B------:R-:W-:Y:S01]  /*2c10*/  LOP3.LUT R90, R89, 0x3e00, R88, 0xf8, !PT ;  /* 0x00003e00595a7812 */ /* 0x000fe200078ef858 */
[----:B------:R-:W-:Y:S01]  /*2c20*/  VIADD R134, R2, 0xfffffffe ;  /* 0xfffffffe02867836 */ /* 0x000fe20000000000 */
[----:B------:R-:W-:Y:S01]  /*2c30*/  LOP3.LUT R0, R87, 0x8, R0, 0x78, !PT ;  /* 0x0000000857007812 */ /* 0x000fe200078e7800 */
[----:B------:R-:W2:Y:S01]  /*2c40*/  LDCU UR4, c[0x0][0x45c] ;  /* 0x00008b80ff0477ac */ /* 0x000ea20008000800 */
[----:B------:R-:W-:Y:S02]  /*2c50*/  LOP3.LUT R5, R135, 0xd8, RZ, 0xc0, !PT ;  /* 0x000000d887057812 */ /* 0x000fe400078ec0ff */
[----:B------:R-:W-:Y:S01]  /*2c60*/  LOP3.LUT R88, R0, 0x120, R85, 0xf8, !PT ;  /* 0x0000012000587812 */ /* 0x000fe200078ef855 */
[----:B------:R-:W-:Y:S01]  /*2c70*/  IMAD.MOV.U32 R85, RZ, RZ, R84 ;  /* 0x000000ffff557224 */ /* 0x000fe200078e0054 */
[----:B------:R-:W-:Y:S01]  /*2c80*/  LOP3.LUT R86, R5, 0x18, R86, 0x78, !PT ;  /* 0x0000001805567812 */ /* 0x000fe200078e7856 */
[----:B------:R-:W3:Y:S01]  /*2c90*/  LDCU.64 UR6, c[0x0][0x3c0] ;  /* 0x00007800ff0677ac */ /* 0x000ee20008000a00 */
[----:B------:R-:W-:-:S02]  /*2ca0*/  LEA R88, R88, UR5, 0x1 ;  /* 0x0000000558587c11 */ /* 0x000fc4000f8e08ff */
[----:B------:R-:W-:Y:S01]  /*2cb0*/  LOP3.LUT R90, R90, R0, RZ, 0xfc, !PT ;  /* 0x000000005a5a7212 */ /* 0x000fe200078efcff */
[----:B------:R-:W-:Y:S01]  /*2cc0*/  IMAD.MOV.U32 R0, RZ, RZ, R3 ;  /* 0x000000ffff007224 */ /* 0x000fe200078e0003 */
[----:B------:R-:W-:Y:S01]  /*2cd0*/  LOP3.LUT R135, R86, 0x1f20, R135, 0xf8, !PT ;  /* 0x00001f2056877812 */ /* 0x000fe200078ef887 */
[----:B------:R-:W-:Y:S01]  /*2ce0*/  VIADD R137, R88, 0x6000 ;  /* 0x0000600058897836 */ /* 0x000fe20000000000 */
[----:B------:R-:W-:Y:S01]  /*2cf0*/  LEA R90, R90, UR5, 0x1 ;  /* 0x000000055a5a7c11 */ /* 0x000fe2000f8e08ff */
[----:B------:R-:W-:Y:S01]  /*2d00*/  VIADD R136, R88, 0x6020 ;  /* 0x0000602058887836 */ /* 0x000fe20000000000 */
[----:B------:R-:W-:Y:S01]  /*2d10*/  LEA R135, R135, UR5, 0x1 ;  /* 0x0000000587877c11 */ /* 0x000fe2000f8e08ff */
[----:B-1----:R-:W-:Y:S02]  /*2d20*/  USHF.L.U64.HI UR9, UR8, 0x5, UR9 ;  /* 0x0000000508097899 */ /* 0x002fe40008010209 */
[----:B------:R-:W-:Y:S01]  /*2d30*/  USHF.L.U32 UR8, UR8, 0x5, URZ ;  /* 0x0000000508087899 */ /* 0x000fe200080006ff */
[----:B--2---:R-:W-:Y:S11]  /*2d40*/  BRA `(.L_x_210) ;  /* 0x00000000005c7947 */ /* 0x004ff60003800000 */
.L_x_212:
        /* <DEDUP_REMOVED lines=23> */
.L_x_210:
[----:B------:R-:W-:Y:S04]  /*2ec0*/  DEPBAR.LE SB0, 0x0 ;  /* 0x000080000000791a */ /* 0x000fe80000000000 */
[----:B------:R-:W-:Y:S01]  /*2ed0*/  BAR.SYNC.DEFER_BLOCKING 0x0 ;  /* 0x0000000000007b1d */ /* 0x000fe20000010000 */
[C---:B---3--:R-:W-:Y:S04]  /*2ee0*/  IMAD.WIDE.U32 R2, R134.reuse, UR6, RZ ;  /* 0x0000000686027c25 */ /* 0x048fe8000f8e00ff */
[----:B------:R-:W-:Y:S01]  /*2ef0*/  IMAD R3, R134, UR7, R3 ;  /* 0x0000000786037c24 */ /* 0x000fe2000f8e0203 */
[CC--:B------:R-:W-:Y:S02]  /*2f00*/  LEA R144, P1, R2.reuse, R131.reuse, 0x7 ;  /* 0x0000008302907211 */ /* 0x0c0fe400078238ff */
[C---:B------:R-:W-:Y:S02]  /*2f10*/  LEA R84, P0, R2.reuse, UR8, 0x6 ;  /* 0x0000000802547c11 */ /* 0x040fe4000f8030ff */
[CCC-:B------:R-:W-:Y:S02]  /*2f20*/  LEA.HI.X R145, R2.reuse, R130.reuse, R3.reuse, 0x7, P1 ;  /* 0x0000008202917211 */ /* 0x1c0fe400008f3c03 */
[----:B------:R-:W-:Y:S02]  /*2f30*/  LEA.HI.X R87, R2, UR9, R3, 0x6, P0 ;  /* 0x0000000902577c11 */ /* 0x000fe400080f3403 */
[C---:B------:R-:W-:Y:S04]  /*2f40*/  LEA R142, P0, R84.reuse, R131, 0x1 ;  /* 0x00000083548e7211 */ /* 0x040fe800078008ff */
[----:B------:R-:W-:Y:S02]  /*2f50*/  LEA.HI.X R143, R84, R130, R87, 0x1, P0 ;  /* 0x00000082548f7211 */ /* 0x000fe400000f0c57 */
[----:B------:R-:W-:Y:S01]  /*2f60*/  ISETP.NE.AND P0, PT, R134, RZ, PT ;  /* 0x000000ff8600720c */ /* 0x000fe20003f05270 */
        /* <DEDUP_REMOVED lines=9> */
[----:B------:R-:W-:Y:S04]  /*3000*/  LDSM.16.M88.4 R92, [R90] ;  /* 0x000000005a5c783b */ /* 0x000fe80000000200 */
[----:B------:R-:W2:Y:S04]  /*3010*/  LDSM.16.M88.4 R96, [R129+0x3000] ;  /* 0x003000008160783b */ /* 0x000ea80000000200 */
[----:B------:R-:W3:Y:S04]  /*3020*/  LDSM.16.M88.4 R100, [R129+0x3400] ;  /* 0x003400008164783b */ /* 0x000ee80000000200 */
[----:B------:R-:W4:Y:S04]  /*3030*/  LDSM.16.M88.4 R104, [R129+0x3800] ;  /* 0x003800008168783b */ /* 0x000f280000000200 */
[----:B------:R-:W0:Y:S04]  /*3040*/  LDGDEPBAR ;  /* 0x00000000000079af */ /* 0x000e280000000000 */
[----:B------:R-:W5:Y:S04]  /*3050*/  LDSM.16.M88.4 R108, [R129+0x3c00] ;  /* 0x003c0000816c783b */ /* 0x000f680000000200 */
[----:B------:R-:W-:Y:S04]  /*3060*/  LDSM.16.M88.4 R112, [R128] ;  /* 0x000000008070783b */ /* 0x000fe80000000200 */
[----:B------:R-:W1:Y:S04]  /*3070*/  LDSM.16.M88.4 R116, [R91+0x3000] ;  /* 0x003000005b74783b */ /* 0x000e680000000200 */
[----:B------:R-:W1:Y:S04]  /*3080*/  LDSM.16.M88.4 R120, [R91+0x3400] ;  /* 0x003400005b78783b */ /* 0x000e680000000200 */
[----:B------:R-:W1:Y:S01]  /*3090*/  LDSM.16.M88.4 R124, [R91+0x3800] ;  /* 0x003800005b7c783b */ /* 0x000e620000000200 */
[C---:B--2---:R-:W-:Y:S08]  /*30a0*/  HMMA.16816.F32 R4, R92.reuse, R96, RZ ;  /* 0x000000605c04723c */ /* 0x044ff000000018ff */
[C---:B------:R-:W-:Y:S01]  /*30b0*/  HMMA.16816.F32 R8, R92.reuse, R98, RZ ;  /* 0x000000625c08723c */ /* 0x040fe200000018ff */
[----:B------:R-:W-:Y:S07]  /*30c0*/  LDSM.16.M88.4 R96, [R90+0x1000] ;  /* 0x001000005a60783b */ /* 0x000fee0000000200 */
[C---:B---3--:R-:W-:Y:S08]  /*30d0*/  HMMA.16816.F32 R12, R92.reuse, R100, RZ ;  /* 0x000000645c0c723c */ /* 0x048ff000000018ff */
[C---:B------:R-:W-:Y:S01]  /*30e0*/  HMMA.16816.F32 R16, R92.reuse, R102, RZ ;  /* 0x000000665c10723c */ /* 0x040fe200000018ff */
[----:B------:R-:W-:Y:S07]  /*30f0*/  LDSM.16.M88.4 R100, [R129+0x4000] ;  /* 0x004000008164783b */ /* 0x000fee0000000200 */
[C---:B----4-:R-:W-:Y:S08]  /*3100*/  HMMA.16816.F32 R20, R92.reuse, R104, RZ ;  /* 0x000000685c14723c */ /* 0x050ff000000018ff */
[C---:B------:R-:W-:Y:S01]  /*3110*/  HMMA.16816.F32 R24, R92.reuse, R106, RZ ;  /* 0x0000006a5c18723c */ /* 0x040fe200000018ff */
[----:B------:R-:W-:Y:S07]  /*3120*/  LDSM.16.M88.4 R104, [R129+0x4400] ;  /* 0x004400008168783b */ /* 0x000fee0000000200 */
[C---:B-----5:R-:W-:Y:S08]  /*3130*/  HMMA.16816.F32 R28, R92.reuse, R108, RZ ;  /* 0x0000006c5c1c723c */ /* 0x060ff000000018ff */
[----:B------:R-:W-:Y:S01]  /*3140*/  HMMA.16816.F32 R32, R92, R110, RZ ;  /* 0x0000006e5c20723c */ /* 0x000fe200000018ff */
[----:B------:R-:W2:Y:S04]  /*3150*/  LDSM.16.M88.4 R92, [R91+0x3c00] ;  /* 0x003c00005b5c783b */ /* 0x000ea80000000200 */
[----:B------:R-:W3:Y:S03]  /*3160*/  LDSM.16.M88.4 R108, [R129+0x4800] ;  /* 0x00480000816c783b */ /* 0x000ee60000000200 */
[C---:B-1----:R-:W-:Y:S08]  /*3170*/  HMMA.16816.F32 R4, R112.reuse, R116, R4 ;  /* 0x000000747004723c */ /* 0x042ff00000001804 */
[C---:B------:R-:W-:Y:S08]  /*3180*/  HMMA.16816.F32 R8, R112.reuse, R118, R8 ;  /* 0x000000767008723c */ /* 0x040ff00000001808 */
[C---:B------:R-:W-:Y:S08]  /*3190*/  HMMA.16816.F32 R12, R112.reuse, R120, R12 ;  /* 0x00000078700c723c */ /* 0x040ff0000000180c */
[C---:B------:R-:W-:Y:S08]  /*31a0*/  HMMA.16816.F32 R16, R112.reuse, R122, R16 ;  /* 0x0000007a7010723c */ /* 0x040ff00000001810 */
[C---:B------:R-:W-:Y:S08]  /*31b0*/  HMMA.16816.F32 R20, R112.reuse, R124, R20 ;  /* 0x0000007c7014723c */ /* 0x040ff00000001814 */
[C---:B------:R-:W-:Y:S08]  /*31c0*/  HMMA.16816.F32 R24, R112.reuse, R126, R24 ;  /* 0x0000007e7018723c */ /* 0x040ff00000001818 */
[C---:B--2---:R-:W-:Y:S08]  /*31d0*/  HMMA.16816.F32 R28, R112.reuse, R92, R28 ;  /* 0x0000005c701c723c */ /* 0x044ff0000000181c */
[----:B------:R-:W-:Y:S01]  /*31e0*/  HMMA.16816.F32 R32, R112, R94, R32 ;  /* 0x0000005e7020723c */ /* 0x000fe20000001820 */
[----:B------:R-:W1:Y:S04]  /*31f0*/  LDSM.16.M88.4 R92, [R129+0x4c00] ;  /* 0x004c0000815c783b */ /* 0x000e680000000200 */
[----:B------:R-:W-:Y:S03]  /*3200*/  LDSM.16.M88.4 R112, [R91+0x4400] ;  /* 0x004400005b70783b */ /* 0x000fe60000000200 */
[C---:B------:R-:W-:Y:S08]  /*3210*/  HMMA.16816.F32 R4, R96.reuse, R100, R4 ;  /* 0x000000646004723c */ /* 0x040ff00000001804 */
[C---:B------:R-:W-:Y:S01]  /*3220*/  HMMA.16816.F32 R8, R96.reuse, R102, R8 ;  /* 0x000000666008723c */ /* 0x040fe20000001808 */
[----:B------:R-:W-:Y:S07]  /*3230*/  LDSM.16.M88.4 R100, [R128+0x1000] ;  /* 0x001000008064783b */ /* 0x000fee0000000200 */
[C---:B------:R-:W-:Y:S08]  /*3240*/  HMMA.16816.F32 R12, R96.reuse, R104, R12 ;  /* 0x00000068600c723c */ /* 0x040ff0000000180c */
[C---:B------:R-:W-:Y:S01]  /*3250*/  HMMA.16816.F32 R16, R96.reuse, R106, R16 ;  /* 0x0000006a6010723c */ /* 0x040fe20000001810 */
[----:B------:R-:W2:Y:S07]  /*3260*/  LDSM.16.M88.4 R104, [R91+0x4000] ;  /* 0x004000005b68783b */ /* 0x000eae0000000200 */
[C---:B---3--:R-:W-:Y:S08]  /*3270*/  HMMA.16816.F32 R20, R96.reuse, R108, R20 ;  /* 0x0000006c6014723c */ /* 0x048ff00000001814 */
[C---:B------:R-:W-:Y:S01]  /*3280*/  HMMA.16816.F32 R24, R96.reuse, R110, R24 ;  /* 0x0000006e6018723c */ /* 0x040fe20000001818 */
[----:B------:R-:W3:Y:S07]  /*3290*/  LDSM.16.M88.4 R108, [R91+0x4800] ;  /* 0x004800005b6c783b */ /* 0x000eee0000000200 */
[C---:B-1----:R-:W-:Y:S08]  /*32a0*/  HMMA.16816.F32 R28, R96.reuse, R92, R28 ;  /* 0x0000005c601c723c */ /* 0x042ff0000000181c */
[----:B------:R-:W-:Y:S01]  /*32b0*/  HMMA.16816.F32 R32, R96, R94, R32 ;  /* 0x0000005e6020723c */ /* 0x000fe20000001820 */
[----:B------:R-:W1:Y:S04]  /*32c0*/  LDSM.16.M88.4 R92, [R91+0x4c00] ;  /* 0x004c00005b5c783b */ /* 0x000e680000000200 */
[----:B------:R-:W-:Y:S03]  /*32d0*/  LDSM.16.M88.4 R96, [R90+0x2000] ;  /* 0x002000005a60783b */ /* 0x000fe60000000200 */
[C---:B--2---:R-:W-:Y:S08]  /*32e0*/  HMMA.16816.F32 R4, R100.reuse, R104, R4 ;  /* 0x000000686404723c */ /* 0x044ff00000001804 */
[C---:B------:R-:W-:Y:S01]  /*32f0*/  HMMA.16816.F32 R8, R100.reuse, R106, R8 ;  /* 0x0000006a6408723c */ /* 0x040fe20000001808 */
[----:B------:R-:W2:Y:S07]  /*3300*/  LDSM.16.M88.4 R104, [R129+0x5000] ;  /* 0x005000008168783b */ /* 0x000eae0000000200 */
[C---:B------:R-:W-:Y:S08]  /*3310*/  HMMA.16816.F32 R12, R100.reuse, R112, R12 ;  /* 0x00000070640c723c */ /* 0x040ff0000000180c */
[C---:B------:R-:W-:Y:S01]  /*3320*/  HMMA.16816.F32 R16, R100.reuse, R114, R16 ;  /* 0x000000726410723c */ /* 0x040fe20000001810 */
[----:B------:R-:W4:Y:S07]  /*3330*/  LDSM.16.M88.4 R112, [R129+0x5400] ;  /* 0x005400008170783b */ /* 0x000f2e0000000200 */
        /* <DEDUP_REMOVED lines=10> */
[C---:B----4-:R-:W-:Y:S08]  /*33e0*/  HMMA.16816.F32 R12, R96.reuse, R112, R12 ;  /* 0x00000070600c723c */ /* 0x050ff0000000180c */
[C---:B------:R-:W-:Y:S01]  /*33f0*/  HMMA.16816.F32 R16, R96.reuse, R114, R16 ;  /* 0x000000726010723c */ /* 0x040fe20000001810 */
[----:B------:R-:W-:Y:S07]  /*3400*/  LDSM.16.M88.4 R112, [R91+0x5800] ;  /* 0x005800005b70783b */ /* 0x000fee0000000200 */
[C---:B---3--:R-:W-:Y:S08]  /*3410*/  HMMA.16816.F32 R20, R96.reuse, R108, R20 ;  /* 0x0000006c6014723c */ /* 0x048ff00000001814 */
[C---:B------:R-:W-:Y:S01]  /*3420*/  HMMA.16816.F32 R24, R96.reuse, R110, R24 ;  /* 0x0000006e6018723c */ /* 0x040fe20000001818 */
[----:B------:R-:W3:Y:S07]  /*3430*/  LDSM.16.M88.4 R108, [R91+0x5400] ;  /* 0x005400005b6c783b */ /* 0x000eee0000000200 */
[C---:B-1----:R-:W-:Y:S08]  /*3440*/  HMMA.16816.F32 R28, R96.reuse, R92, R28 ;  /* 0x0000005c601c723c */ /* 0x042ff0000000181c */
[----:B------:R-:W-:Y:S01]  /*3450*/  HMMA.16816.F32 R32, R96, R94, R32 ;  /* 0x0000005e6020723c */ /* 0x000fe20000001820 */
[----:B------:R-:W1:Y:S01]  /*3460*/  LDSM.16.M88.4 R92, [R91+0x5c00] ;  /* 0x005c00005b5c783b */ /* 0x000e620000000200 */
[----:B------:R-:W-:Y:S04]  /*3470*/  DEPBAR.LE SB0, 0x0 ;  /* 0x000080000000791a */ /* 0x000fe80000000000 */
[----:B------:R-:W-:Y:S02]  /*3480*/  BAR.SYNC.DEFER_BLOCKING 0x0 ;  /* 0x0000000000007b1d */ /* 0x000fe40000010000 */
[C---:B--2---:R-:W-:Y:S08]  /*3490*/  HMMA.16816.F32 R4, R100.reuse, R104, R4 ;  /* 0x000000686404723c */ /* 0x044ff00000001804 */
[C---:B------:R-:W-:Y:S08]  /*34a0*/  HMMA.16816.F32 R8, R100.reuse, R106, R8 ;  /* 0x0000006a6408723c */ /* 0x040ff00000001808 */
[C---:B---3--:R-:W-:Y:S03]  /*34b0*/  HMMA.16816.F32 R12, R100.reuse, R108, R12 ;  /* 0x0000006c640c723c */ /* 0x048fe6000000180c */
[----:B------:R-:W-:Y:S02]  /*34c0*/  FMNMX3.FTZ R3, R85, R4, R5, !PT ;  /* 0x0000000455037276 */ /* 0x000fe40007810005 */
[----:B------:R-:W-:Y:S03]  /*34d0*/  FMNMX3.FTZ R2, R0, R6, R7, !PT ;  /* 0x0000000600027276 */ /* 0x000fe60007810007 */
[C---:B------:R-:W-:Y:S03]  /*34e0*/  HMMA.16816.F32 R16, R100.reuse, R110, R16 ;  /* 0x0000006e6410723c */ /* 0x040fe60000001810 */
        /* <DEDUP_REMOVED lines=8> */
[C---:B-1----:R-:W-:Y:S03]  /*3570*/  HMMA.16816.F32 R28, R100.reuse, R92, R28 ;  /* 0x0000005c641c723c */ /* 0x042fe6000000181c */
[----:B------:R-:W-:Y:S02]  /*3580*/  FMNMX3.FTZ R138, R3, R20, R21, !PT ;  /* 0x00000014038a7276 */ /* 0x000fe40007810015 */
[----:B------:R-:W-:Y:S03]  /*3590*/  FMNMX3.FTZ R2, R2, R22, R23, !PT ;  /* 0x0000001602027276 */ /* 0x000fe60007810017 */
[----:B------:R-:W-:Y:S03]  /*35a0*/  HMMA.16816.F32 R32, R100, R94, R32 ;  /* 0x0000005e6420723c */ /* 0x000fe60000001820 */
[----:B------:R-:W-:Y:S02]  /*35b0*/  FMNMX3.FTZ R138, R138, R24, R25, !PT ;  /* 0x000000188a8a7276 */ /* 0x000fe40007810019 */
[----:B------:R-:W-:Y:S06]  /*35c0*/  FMNMX3.FTZ R89, R2, R26, R27, !PT ;  /* 0x0000001a02597276 */ /* 0x000fec000781001b */
[----:B------:R-:W-:Y:S02]  /*35d0*/  FMNMX3.FTZ R138, R138, R28, R29, !PT ;  /* 0x0000001c8a8a7276 */ /* 0x000fe4000781001d */
[----:B------:R-:W-:Y:S06]  /*35e0*/  FMNMX3.FTZ R89, R89, R30, R31, !PT ;  /* 0x0000001e59597276 */ /* 0x000fec000781001f */
[----:B------:R-:W-:Y:S02]  /*35f0*/  FMNMX3.FTZ R138, R138, R32, R33, !PT ;  /* 0x000000208a8a7276 */ /* 0x000fe40007810021 */
[----:B------:R-:W-:Y:S01]  /*3600*/  FMNMX3.FTZ R89, R89, R34, R35, !PT ;  /* 0x0000002259597276 */ /* 0x000fe20007810023 */
[----:B------:R-:W-:Y:S06]  /*3610*/  @P0 BRA `(.L_x_212) ;  /* 0xfffffff400cc0947 */ /* 0x000fec000383ffff */
.L_x_211:
[----:B------:R-:W2:Y:S01]  /*3620*/  SHFL.BFLY PT, R105, R138, 0x2, 0x1f ;  /* 0x0c401f008a697f89 */ /* 0x000ea200000e0000 */
[----:B------:R-:W-:Y:S02]  /*3630*/  MOV R108, R136 ;  /* 0x00000088006c7202 */ /* 0x000fe40000000f00 */
[----:B------:R-:W-:Y:S05]  /*3640*/  @P6 IADD3 R108, PT, PT, R137, -0x20, RZ ;  /* 0xffffffe0896c6810 */ /* 0x000fea0007ffe0ff */
[----:B------:R-:W3:Y:S08]  /*3650*/  SHFL.BFLY PT, R2, R89, 0x2, 0x1f ;  /* 0x0c401f0059027f89 */ /* 0x000ef000000e0000 */
[----:B-1----:R-:W-:Y:S08]  /*3660*/  LDSM.16.MT88.4 R96, [R88+0x6000] ;  /* 0x006000005860783b */ /* 0x002ff00000004200 */
[----:B------:R-:W-:Y:S01]  /*3670*/  LDSM.16.MT88.4 R100, [R108] ;  /* 0x000000006c64783b */ /* 0x000fe20000004200 */
[----:B--2---:R-:W-:Y:S02]  /*3680*/  FMNMX.FTZ R95, R138, R105, !PT ;  /* 0x000000698a5f7209 */ /* 0x004fe40007810000 */
[----:B---3--:R-:W-:Y:S05]  /*3690*/  FMNMX.FTZ R87, R89, R2, !PT ;  /* 0x0000000259577209 */ /* 0x008fea0007810000 */
[----:B------:R-:W1:Y:S08]  /*36a0*/  SHFL.BFLY PT, R104, R95, 0x1, 0x1f ;  /* 0x0c201f005f687f89 */ /* 0x000e7000000e0000 */
[----:B------:R-:W2:Y:S01]  /*36b0*/  SHFL.BFLY PT, R2, R87, 0x1, 0x1f ;  /* 0x0c201f0057027f89 */ /* 0x000ea200000e0000 */
[----:B-1----:R-:W-:Y:S07]  /*36c0*/  FMNMX.FTZ R84, R95, R104, !PT ;  /* 0x000000685f547209 */ /* 0x002fee0007810000 */
[----:B------:R-:W1:Y:S01]  /*36d0*/  LDSM.16.MT88.4 R104, [R88+0x7000] ;  /* 0x007000005868783b */ /* 0x000e620000004200 */
[----:B--2---:R-:W-:Y:S01]  /*36e0*/  FMNMX.FTZ R3, R87, R2, !PT ;  /* 0x0000000257037209 */ /* 0x004fe20007810000 */
[C---:B------:R-:W-:Y:S01]  /*36f0*/  FMUL.FTZ R118, R84.reuse, UR4 ;  /* 0x0000000454767c20 */ /* 0x040fe20008410000 */
[C---:B------:R-:W-:Y:S01]  /*3700*/  FSETP.NEU.FTZ.AND P0, PT, R84.reuse, -INF , PT ;  /* 0xff8000005400780b */ /* 0x040fe20003f1d000 */
[----:B------:R-:W-:Y:S02]  /*3710*/  FADD.FTZ R86, -R84, R85 ;  /* 0x0000005554567221 */ /* 0x000fe40000010100 */
[C---:B------:R-:W-:Y:S01]  /*3720*/  FMUL.FTZ R116, R3.reuse, UR4 ;  /* 0x0000000403747c20 */ /* 0x040fe20008410000 */
[----:B------:R-:W-:Y:S01]  /*3730*/  FSEL R118, R118, RZ, P0 ;  /* 0x000000ff76767208 */ /* 0x000fe20000000000 */
[C---:B------:R-:W-:Y:S01]  /*3740*/  FADD.FTZ R85, -R3.reuse, R0 ;  /* 0x0000000003557221 */ /* 0x040fe20000010100 */
[----:B------:R-:W-:Y:S01]  /*3750*/  FSETP.NEU.FTZ.AND P0, PT, R3, -INF , PT ;  /* 0xff8000000300780b */ /* 0x000fe20003f1d000 */
[----:B------:R-:W-:Y:S02]  /*3760*/  FMUL.FTZ R2, R86, UR4 ;  /* 0x0000000456027c20 */ /* 0x000fe40008410000 */
[----:B------:R-:W-:Y:S01]  /*3770*/  FMUL.FTZ R0, R85, UR4 ;  /* 0x0000000455007c20 */ /* 0x000fe20008410000 */
        /* <DEDUP_REMOVED lines=8> */
[----:B------:R-:W-:Y:S01]  /*3800*/  FFMA.FTZ R114, R11, UR4, -R116 ;  /* 0x000000040b727c23 */ /* 0x000fe20008010874 */
[----:B------:R-:W2:Y:S01]  /*3810*/  MUFU.EX2 R2, R2 ;  /* 0x0000000200027308 */ /* 0x000ea20000000800 */
[----:B------:R-:W-:Y:S01]  /*3820*/  FFMA.FTZ R127, R25, UR4, -R118 ;  /* 0x00000004197f7c23 */ /* 0x000fe20008010876 */
[--C-:B------:R-:W-:Y:S01]  /*3830*/  FFMA.FTZ R138, R26, UR4, -R116.reuse ;  /* 0x000000041a8a7c23 */ /* 0x100fe20008010874 */
[----:B------:R-:W-:Y:S07]  /*3840*/  FFMA.FTZ R143, R27, UR4, -R116 ;  /* 0x000000041b8f7c23 */ /* 0x000fee0008010874 */
[----:B------:R-:W3:Y:S01]  /*3850*/  MUFU.EX2 R0, R0 ;  /* 0x0000000000007308 */ /* 0x000ee20000000800 */
[--C-:B------:R-:W-:Y:S01]  /*3860*/  FFMA.FTZ R142, R28, UR4, -R118.reuse ;  /* 0x000000041c8e7c23 */ /* 0x100fe20008010876 */
[----:B------:R-:W-:Y:S01]  /*3870*/  FFMA.FTZ R145, R29, UR4, -R118 ;  /* 0x000000041d917c23 */ /* 0x000fe20008010876 */
[----:B------:R-:W-:Y:S07]  /*3880*/  FFMA.FTZ R147, R30, UR4, -R116 ;  /* 0x000000041e937c23 */ /* 0x000fee0008010874 */
[----:B------:R-:W-:Y:S01]  /*3890*/  MUFU.EX2 R111, R111 ;  /* 0x0000006f006f7308 */ /* 0x000fe20000000800 */
[--C-:B------:R-:W-:Y:S01]  /*38a0*/  FFMA.FTZ R119, R12, UR4, -R118.reuse ;  /* 0x000000040c777c23 */ /* 0x100fe20008010876 */
[----:B------:R-:W-:Y:S01]  /*38b0*/  FFMA.FTZ R120, R13, UR4, -R118 ;  /* 0x000000040d787c23 */ /* 0x000fe20008010876 */
[--C-:B------:R-:W-:Y:S07]  /*38c0*/  FFMA.FTZ R122, R14, UR4, -R116.reuse ;  /* 0x000000040e7a7c23 */ /* 0x100fee0008010874 */
[----:B------:R-:W4:Y:S01]  /*38d0*/  MUFU.EX2 R112, R112 ;  /* 0x0000007000707308 */ /* 0x000f220000000800 */
[--C-:B------:R-:W-:Y:S01]  /*38e0*/  FFMA.FTZ R121, R15, UR4, -R116.reuse ;  /* 0x000000040f797c23 */ /* 0x100fe20008010874 */
[C---:B--2---:R-:W-:Y:S01]  /*38f0*/  FMUL.FTZ R36, R2.reuse, R36 ;  /* 0x0000002402247220 */ /* 0x044fe20000410000 */
[C---:B------:R-:W-:Y:S07]  /*3900*/  FMUL.FTZ R37, R2.reuse, R37 ;  /* 0x0000002502257220 */ /* 0x040fee0000410000 */
[----:B------:R-:W-:Y:S01]  /*3910*/  MUFU.EX2 R117, R117 ;  /* 0x0000007500757308 */ /* 0x000fe20000000800 */
[----:B------:R-:W-:Y:S01]  /*3920*/  FMUL.FTZ R40, R2, R40 ;  /* 0x0000002802287220 */ /* 0x000fe20000410000 */
[C---:B---3--:R-:W-:Y:S01]  /*3930*/  FMUL.FTZ R38, R0.reuse, R38 ;  /* 0x0000002600267220 */ /* 0x048fe20000410000 */
[----:B------:R-:W-:Y:S07]  /*3940*/  FMUL.FTZ R39, R0, R39 ;  /* 0x0000002700277220 */ /* 0x000fee0000410000 */
[----:B------:R-:W2:Y:S01]  /*3950*/  MUFU.EX2 R109, R109 ;  /* 0x0000006d006d7308 */ /* 0x000ea20000000800 */
[----:B------:R-:W-:Y:S01]  /*3960*/  FMUL.FTZ R41, R2, R41 ;  /* 0x0000002902297220 */ /* 0x000fe20000410000 */
[C---:B------:R-:W-:Y:S01]  /*3970*/  FMUL.FTZ R42, R0.reuse, R42 ;  /* 0x0000002a002a7220 */ /* 0x040fe20000410000 */
[----:B------:R-:W-:Y:S07]  /*3980*/  FMUL.FTZ R43, R0, R43 ;  /* 0x0000002b002b7220 */ /* 0x000fee0000410000 */
[----:B------:R-:W-:Y:S01]  /*3990*/  MUFU.EX2 R110, R110 ;  /* 0x0000006e006e7308 */ /* 0x000fe20000000800 */
[----:B------:R-:W-:Y:S01]  /*39a0*/  FMUL.FTZ R44, R2, R44 ;  /* 0x0000002c022c7220 */ /* 0x000fe20000410000 */
[----:B----4-:R-:W-:Y:S01]  /*39b0*/  F2FP.F16.F32.PACK_AB R92, R112, R111 ;  /* 0x0000006f705c723e */ /* 0x010fe200000000ff */
[----:B------:R-:W-:Y:S07]  /*39c0*/  FMUL.FTZ R45, R2, R45 ;  /* 0x0000002d022d7220 */ /* 0x000fee0000410000 */
[----:B------:R-:W3:Y:S01]  /*39d0*/  MUFU.EX2 R113, R113 ;  /* 0x0000007100717308 */ /* 0x000ee20000000800 */
[C---:B------:R-:W-:Y:S01]  /*39e0*/  FMUL.FTZ R46, R0.reuse, R46 ;  /* 0x0000002e002e7220 */ /* 0x040fe20000410000 */
        /* <DEDUP_REMOVED lines=8> */
[C---:B------:R-:W-:Y:S01]  /*3a70*/  FMUL.FTZ R12, R2.reuse, R80 ;  /* 0x00000050020c7220 */ /* 0x040fe20000410000 */
[----:B------:R-:W-:Y:S01]  /*3a80*/  FMUL.FTZ R13, R2, R81 ;  /* 0x00000051020d7220 */ /* 0x000fe20000410000 */
[C---:B------:R-:W-:Y:S01]  /*3a90*/  FMUL.FTZ R14, R0.reuse, R82 ;  /* 0x00000052000e7220 */ /* 0x040fe20000410000 */
[----:B------:R-:W-:Y:S01]  /*3aa0*/  FMUL.FTZ R15, R0, R83 ;  /* 0x00000053000f7220 */ /* 0x000fe20000410000 */
[----:B---3--:R-:W-:Y:S01]  /*3ab0*/  F2FP.F16.F32.PACK_AB R94, R113, R110 ;  /* 0x0000006e715e723e */ /* 0x008fe200000000ff */
[----:B------:R-:W-:Y:S01]  /*3ac0*/  LDSM.16.MT88.4 R80, [R108+0x400] ;  /* 0x000400006c50783b */ /* 0x000fe20000004200 */
        /* <DEDUP_REMOVED lines=12> */
[----:B------:R-:W-:Y:S01]  /*3b90*/  FMUL.FTZ R63, R0, R63 ;  /* 0x0000003f003f7220 */ /* 0x000fe20000410000 */
[C---:B------:R-:W-:Y:S01]  /*3ba0*/  HMMA.16816.F32 R36, R92.reuse, R96, R36 ;  /* 0x000000605c24723c */ /* 0x040fe20000001824 */
[----:B------:R-:W-:Y:S04]  /*3bb0*/  MUFU.EX2 R119, R119 ;  /* 0x0000007700777308 */ /* 0x000fe80000000800 */
[C---:B------:R-:W-:Y:S01]  /*3bc0*/  FMUL.FTZ R64, R2.reuse, R64 ;  /* 0x0000004002407220 */ /* 0x040fe20000410000 */
[----:B------:R-:W-:Y:S01]  /*3bd0*/  FMUL.FTZ R65, R2, R65 ;  /* 0x0000004102417220 */ /* 0x000fe20000410000 */
[C---:B------:R-:W-:Y:S01]  /*3be0*/  FMUL.FTZ R66, R0.reuse, R66 ;  /* 0x0000004200427220 */ /* 0x040fe20000410000 */
[C---:B------:R-:W-:Y:S01]  /*3bf0*/  HMMA.16816.F32 R40, R92.reuse, R98, R40 ;  /* 0x000000625c28723c */ /* 0x040fe20000001828 */
[----:B------:R-:W2:Y:S02]  /*3c00*/  LDSM.16.MT88.4 R96, [R108+0x1000] ;  /* 0x001000006c60783b */ /* 0x000ea40000004200 */
[----:B------:R-:W3:Y:S01]  /*3c10*/  MUFU.EX2 R120, R120 ;  /* 0x0000007800787308 */ /* 0x000ee20000000800 */
[----:B------:R-:W-:Y:S01]  /*3c20*/  FMUL.FTZ R67, R0, R67 ;  /* 0x0000004300437220 */ /* 0x000fe20000410000 */
        /* <DEDUP_REMOVED lines=9> */
[C---:B------:R-:W-:Y:S01]  /*3cc0*/  FMUL.FTZ R75, R0.reuse, R75 ;  /* 0x0000004b004b7220 */ /* 0x040fe20000410000 */
[--C-:B------:R-:W-:Y:S01]  /*3cd0*/  FFMA.FTZ R126, R19, UR4, -R116.reuse ;  /* 0x00000004137e7c23 */ /* 0x100fe20008010874 */
[C---:B------:R-:W-:Y:S01]  /*3ce0*/  HMMA.16816.F32 R48, R92.reuse, R102, R48 ;  /* 0x000000665c30723c */ /* 0x040fe20000001830 */
[----:B------:R-:W4:Y:S03]  /*3cf0*/  LDSM.16.MT88.4 R100, [R88+0x8000] ;  /* 0x008000005864783b */ /* 0x000f260000004200 */
[----:B------:R-:W5:Y:S01]  /*3d00*/  MUFU.EX2 R121, R121 ;  /* 0x0000007900797308 */ /* 0x000f620000000800 */
[----:B------:R-:W-:Y:S01]  /*3d10*/  FMUL.FTZ R19, R0, R79 ;  /* 0x0000004f00137220 */ /* 0x000fe20000410000 */
[----:B------:R-:W-:Y:S01]  /*3d20*/  FFMA.FTZ R140, R22, UR4, -R116 ;  /* 0x00000004168c7c23 */ /* 0x000fe20008010874 */
[--C-:B------:R-:W-:Y:S01]  /*3d30*/  FFMA.FTZ R123, R16, UR4, -R118.reuse ;  /* 0x00000004107b7c23 */ /* 0x100fe20008010876 */
[----:B------:R-:W-:Y:S01]  /*3d40*/  FMUL.FTZ R16, R2, R76 ;  /* 0x0000004c02107220 */ /* 0x000fe20000410000 */
[----:B---3--:R-:W-:Y:S01]  /*3d50*/  F2FP.F16.F32.PACK_AB R76, R120, R119 ;  /* 0x00000077784c723e */ /* 0x008fe200000000ff */
[C---:B-1----:R-:W-:Y:S04]  /*3d60*/  HMMA.16816.F32 R52, R92.reuse, R104, R52 ;  /* 0x000000685c34723c */ /* 0x042fe80000001834 */
[----:B------:R-:W-:Y:S01]  /*3d70*/  MUFU.EX2 R127, R127 ;  /* 0x0000007f007f7308 */ /* 0x000fe20000000800 */
[----:B------:R-:W-:Y:S01]  /*3d80*/  FFMA.FTZ R124, R17, UR4, -R118 ;  /* 0x00000004117c7c23 */ /* 0x000fe20008010876 */
[----:B------:R-:W-:Y:S08]  /*3d90*/  FMUL.FTZ R17, R2, R77 ;  /* 0x0000004d02117220 */ /* 0x000ff00000410000 */
[----:B------:R-:W-:Y:S01]  /*3da0*/  MUFU.EX2 R123, R123 ;  /* 0x0000007b007b7308 */ /* 0x000fe20000000800 */
[--C-:B------:R-:W-:Y:S01]  /*3db0*/  FFMA.FTZ R125, R18, UR4, -R116.reuse ;  /* 0x00000004127d7c23 */ /* 0x100fe20008010874 */
[----:B------:R-:W-:Y:S01]  /*3dc0*/  FMUL.FTZ R18, R0, R78 ;  /* 0x0000004e00127220 */ /* 0x000fe20000410000 */
[C---:B------:R-:W-:Y:S01]  /*3dd0*/  HMMA.16816.F32 R56, R92.reuse, R106, R56 ;  /* 0x0000006a5c38723c */ /* 0x040fe20000001838 */
[----:B------:R-:W1:Y:S06]  /*3de0*/  LDSM.16.MT88.4 R104, [R108+0x2000] ;  /* 0x002000006c68783b */ /* 0x000e6c0000004200 */
[----:B------:R-:W3:Y:S01]  /*3df0*/  MUFU.EX2 R124, R124 ;  /* 0x0000007c007c7308 */ /* 0x000ee20000000800 */
[----:B-----5:R-:W-:Y:S01]  /*3e00*/  F2FP.F16.F32.PACK_AB R77, R121, R122 ;  /* 0x0000007a794d723e */ /* 0x020fe200000000ff */
[----:B------:R-:W-:Y:S01]  /*3e10*/  FFMA.FTZ R34, R34, UR4, -R116 ;  /* 0x0000000422227c23 */ /* 0x000fe20008010874 */
[----:B------:R-:W-:Y:S07]  /*3e20*/  FFMA.FTZ R111, R2, R141, R111 ;  /* 0x0000008d026f7223 */ /* 0x000fee000001006f */
[----:B------:R-:W-:Y:S01]  /*3e30*/  MUFU.EX2 R125, R125 ;  /* 0x0000007d007d7308 */ /* 0x000fe20000000800 */
[----:B------:R-:W-:Y:S01]  /*3e40*/  ISETP.NE.AND P0, PT, R134, RZ, PT ;  /* 0x000000ff8600720c */ /* 0x000fe20003f05270 */
[----:B------:R-:W-:Y:S01]  /*3e50*/  FFMA.FTZ R117, R0, R139, R117 ;  /* 0x0000008b00757223 */ /* 0x000fe20000010075 */
[C---:B--2---:R-:W-:Y:S07]  /*3e60*/  HMMA.16816.F32 R60, R92.reuse, R96, R60 ;  /* 0x000000605c3c723c */ /* 0x044fee000000183c */
[----:B------:R-:W-:Y:S01]  /*3e70*/  MUFU.EX2 R140, R140 ;  /* 0x0000008c008c7308 */ /* 0x000fe20000000800 */
[----:B------:R-:W-:Y:S01]  /*3e80*/  FADD.FTZ R111, R112, R111 ;  /* 0x0000006f706f7221 */ /* 0x000fe20000010000 */
[----:B------:R-:W-:Y:S08]  /*3e90*/  IADD3 R134, PT, PT, R134, -0x1, RZ ;  /* 0xffffffff86867810 */ /* 0x000ff00007ffe0ff */
[----:B------:R-:W-:Y:S01]  /*3ea0*/  MUFU.EX2 R138, R138 ;  /* 0x0000008a008a7308 */ /* 0x000fe20000000800 */
[----:B------:R-:W-:Y:S01]  /*3eb0*/  MOV R0, R3 ;  /* 0x0000000300007202 */ /* 0x000fe20000000f00 */
[----:B------:R-:W-:Y:S01]  /*3ec0*/  FADD.FTZ R110, R110, R111 ;  /* 0x0000006f6e6e7221 */ /* 0x000fe20000010000 */
[C---:B------:R-:W-:Y:S01]  /*3ed0*/  HMMA.16816.F32 R64, R92.reuse, R98, R64 ;  /* 0x000000625c40723c */ /* 0x040fe20000001840 */
[----:B------:R-:W2:Y:S06]  /*3ee0*/  LDSM.16.MT88.4 R96, [R88+0x6400] ;  /* 0x006400005860783b */ /* 0x000eac0000004200 */
[----:B------:R-:W5:Y:S01]  /*3ef0*/  MUFU.EX2 R143, R143 ;  /* 0x0000008f008f7308 */ /* 0x000f620000000800 */
[----:B---3--:R-:W-:Y:S02]  /*3f00*/  F2FP.F16.F32.PACK_AB R78, R124, R123 ;  /* 0x0000007b7c4e723e */ /* 0x008fe400000000ff */
[----:B------:R-:W-:Y:S07]  /*3f10*/  MOV R85, R84 ;  /* 0x0000005400557202 */ /* 0x000fee0000000f00 */
[----:B------:R-:W-:Y:S01]  /*3f20*/  MUFU.EX2 R142, R142 ;  /* 0x0000008e008e7308 */ /* 0x000fe20000000800 */
[C---:B----4-:R-:W-:Y:S09]  /*3f30*/  HMMA.16816.F32 R68, R92.reuse, R100, R68 ;  /* 0x000000645c44723c */ /* 0x050ff20000001844 */
[----:B------:R-:W-:Y:S10]  /*3f40*/  MUFU.EX2 R145, R145 ;  /* 0x0000009100917308 */ /* 0x000ff40000000800 */
[----:B------:R-:W-:Y:S01]  /*3f50*/  MUFU.EX2 R147, R147 ;  /* 0x0000009300937308 */ /* 0x000fe20000000800 */
[C---:B------:R-:W-:Y:S01]  /*3f60*/  HMMA.16816.F32 R72, R92.reuse, R102, R72 ;  /* 0x000000665c48723c */ /* 0x040fe20000001848 */
[----:B------:R-:W-:Y:S08]  /*3f70*/  LDSM.16.MT88.4 R100, [R108+0x1400] ;  /* 0x001400006c64783b */ /* 0x000ff00000004200 */
[----:B------:R-:W-:Y:S01]  /*3f80*/  MUFU.EX2 R34, R34 ;  /* 0x0000002200227308 */ /* 0x000fe20000000800 */
[C---:B-1----:R-:W-:Y:S09]  /*3f90*/  HMMA.16816.F32 R12, R92.reuse, R104, R12 ;  /* 0x000000685c0c723c */ /* 0x042ff2000000180c */
[----:B------:R-:W1:Y:S01]  /*3fa0*/  MUFU.EX2 R104, R126 ;  /* 0x0000007e00687308 */ /* 0x000e620000000800 */
[--C-:B------:R-:W-:Y:S01]  /*3fb0*/  FFMA.FTZ R105, R20, UR4, -R118.reuse ;  /* 0x0000000414697c23 */ /* 0x100fe20008010876 */
[----:B------:R-:W-:Y:S01]  /*3fc0*/  HMMA.16816.F32 R16, R92, R106, R16 ;  /* 0x0000006a5c10723c */ /* 0x000fe20000001810 */
[----:B------:R-:W3:Y:S07]  /*3fd0*/  LDSM.16.MT88.4 R92, [R88+0x7400] ;  /* 0x00740000585c783b */ /* 0x000eee0000004200 */
[----:B------:R-:W-:Y:S01]  /*3fe0*/  MUFU.EX2 R105, R105 ;  /* 0x0000006900697308 */ /* 0x000fe20000000800 */
[----:B------:R-:W-:Y:S01]  /*3ff0*/  FFMA.FTZ R106, R21, UR4, -R118 ;  /* 0x00000004156a7c23 */ /* 0x000fe20008010876 */
[----:B------:R-:W-:Y:S01]  /*4000*/  FFMA.FTZ R107, R23, UR4, -R116 ;  /* 0x00000004176b7c23 */ /* 0x000fe20008010874 */
[----:B-----5:R-:W-:Y:S02]  /*4010*/  F2FP.F16.F32.PACK_AB R23, R143, R138 ;  /* 0x0000008a8f17723e */ /* 0x020fe400000000ff */
[----:B-1----:R-:W-:Y:S01]  /*4020*/  F2FP.F16.F32.PACK_AB R79, R104, R125 ;  /* 0x0000007d684f723e */ /* 0x002fe200000000ff */
[----:B------:R-:W-:Y:S04]  /*4030*/  FFMA.FTZ R126, R24, UR4, -R118 ;  /* 0x00000004187e7c23 */ /* 0x000fe80008010876 */
[----:B------:R-:W1:Y:S01]  /*4040*/  MUFU.EX2 R106, R106 ;  /* 0x0000006a006a7308 */ /* 0x000e620000000800 */
[----:B------:R-:W-:Y:S09]  /*4050*/  LDSM.16.MT88.4 R24, [R88+0x7800] ;  /* 0x007800005818783b */ /* 0x000ff20000004200 */
[----:B------:R-:W4:Y:S01]  /*4060*/  MUFU.EX2 R107, R107 ;  /* 0x0000006b006b7308 */ /* 0x000f220000000800 */
[C---:B--2---:R-:W-:Y:S09]  /*4070*/  HMMA.16816.F32 R36, R76.reuse, R96, R36 ;  /* 0x000000604c24723c */ /* 0x044ff20000001824 */
[----:B------:R-:W2:Y:S01]  /*4080*/  MUFU.EX2 R126, R126 ;  /* 0x0000007e007e7308 */ /* 0x000ea20000000800 */
[C---:B------:R-:W-:Y:S01]  /*4090*/  HMMA.16816.F32 R40, R76.reuse, R98, R40 ;  /* 0x000000624c28723c */ /* 0x040fe20000001828 */
[----:B------:R-:W5:Y:S02]  /*40a0*/  LDSM.16.MT88.4 R96, [R88+0x8400] ;  /* 0x008400005860783b */ /* 0x000f640000004200 */
[----:B-1----:R-:W-:Y:S02]  /*40b0*/  F2FP.F16.F32.PACK_AB R20, R106, R105 ;  /* 0x000000696a14723e */ /* 0x002fe400000000ff */
[----:B----4-:R-:W-:Y:S03]  /*40c0*/  F2FP.F16.F32.PACK_AB R21, R107, R140 ;  /* 0x0000008c6b15723e */ /* 0x010fe600000000ff */
[C---:B------:R-:W-:Y:S03]  /*40d0*/  HMMA.16816.F32 R44, R76.reuse, R80, R44 ;  /* 0x000000504c2c723c */ /* 0x040fe6000000182c */
[----:B--2---:R-:W-:Y:S05]  /*40e0*/  F2FP.F16.F32.PACK_AB R22, R127, R126 ;  /* 0x0000007e7f16723e */ /* 0x004fea00000000ff */
[C---:B------:R-:W-:Y:S01]  /*40f0*/  HMMA.16816.F32 R48, R76.reuse, R82, R48 ;  /* 0x000000524c30723c */ /* 0x040fe20000001830 */
[----:B------:R-:W1:Y:S07]  /*4100*/  LDSM.16.MT88.4 R80, [R108+0x2400] ;  /* 0x002400006c50783b */ /* 0x000e6e0000004200 */
[C---:B---3--:R-:W-:Y:S08]  /*4110*/  HMMA.16816.F32 R52, R76.reuse, R92, R52 ;  /* 0x0000005c4c34723c */ /* 0x048ff00000001834 */
[C---:B------:R-:W-:Y:S01]  /*4120*/  HMMA.16816.F32 R56, R76.reuse, R94, R56 ;  /* 0x0000005e4c38723c */ /* 0x040fe20000001838 */
[----:B------:R-:W2:Y:S07]  /*4130*/  LDSM.16.MT88.4 R92, [R88+0x6800] ;  /* 0x00680000585c783b */ /* 0x000eae0000004200 */
[C---:B------:R-:W-:Y:S08]  /*4140*/  HMMA.16816.F32 R60, R76.reuse, R100, R60 ;  /* 0x000000644c3c723c */ /* 0x040ff0000000183c */
[C---:B------:R-:W-:Y:S01]  /*4150*/  HMMA.16816.F32 R64, R76.reuse, R102, R64 ;  /* 0x000000664c40723c */ /* 0x040fe20000001840 */
[----:B------:R-:W3:Y:S07]  /*4160*/  LDSM.16.MT88.4 R100, [R108+0x800] ;  /* 0x000800006c64783b */ /* 0x000eee0000004200 */
[C---:B-----5:R-:W-:Y:S08]  /*4170*/  HMMA.16816.F32 R68, R76.reuse, R96, R68 ;  /* 0x000000604c44723c */ /* 0x060ff00000001844 */
[C---:B------:R-:W-:Y:S01]  /*4180*/  HMMA.16816.F32 R72, R76.reuse, R98, R72 ;  /* 0x000000624c48723c */ /* 0x040fe20000001848 */
[----:B------:R-:W-:Y:S07]  /*4190*/  LDSM.16.MT88.4 R96, [R108+0xc00] ;  /* 0x000c00006c60783b */ /* 0x000fee0000004200 */
[C---:B-1----:R-:W-:Y:S08]  /*41a0*/  HMMA.16816.F32 R12, R76.reuse, R80, R12 ;  /* 0x000000504c0c723c */ /* 0x042ff0000000180c */
[----:B------:R-:W-:Y:S01]  /*41b0*/  HMMA.16816.F32 R16, R76, R82, R16 ;  /* 0x000000524c10723c */ /* 0x000fe20000001810 */
[----:B------:R-:W1:Y:S07]  /*41c0*/  LDSM.16.MT88.4 R76, [R108+0x1800] ;  /* 0x001800006c4c783b */ /* 0x000e6e0000004200 */
[C---:B--2---:R-:W-:Y:S01]  /*41d0*/  HMMA.16816.F32 R36, R20.reuse, R92, R36 ;  /* 0x0000005c1424723c */ /* 0x044fe20000001824 */
[----:B------:R-:W2:Y:S07]  /*41e0*/  LDSM.16.MT88.4 R80, [R88+0x8800] ;  /* 0x008800005850783b */ /* 0x000eae0000004200 */
[C---:B------:R-:W-:Y:S01]  /*41f0*/  HMMA.16816.F32 R40, R20.reuse, R94, R40 ;  /* 0x0000005e1428723c */ /* 0x040fe20000001828 */
[----:B------:R-:W4:Y:S07]  /*4200*/  LDSM.16.MT88.4 R92, [R108+0x2800] ;  /* 0x002800006c5c783b */ /* 0x000f2e0000004200 */
[C---:B---3--:R-:W-:Y:S08]  /*4210*/  HMMA.16816.F32 R44, R20.reuse, R100, R44 ;  /* 0x00000064142c723c */ /* 0x048ff0000000182c */
[C---:B------:R-:W-:Y:S08]  /*4220*/  HMMA.16816.F32 R48, R20.reuse, R102, R48 ;  /* 0x000000661430723c */ /* 0x040ff00000001830 */
[C---:B------:R-:W-:Y:S08]  /*4230*/  HMMA.16816.F32 R52, R20.reuse, R24, R52 ;  /* 0x000000181434723c */ /* 0x040ff00000001834 */
[C---:B------:R-:W-:Y:S01]  /*4240*/  HMMA.16816.F32 R56, R20.reuse, R26, R56 ;  /* 0x0000001a1438723c */ /* 0x040fe20000001838 */
[----:B------:R-:W3:Y:S07]  /*4250*/  LDSM.16.MT88.4 R24, [R88+0x6c00] ;  /* 0x006c00005818783b */ /* 0x000eee0000004200 */
[C---:B-1----:R-:W-:Y:S03]  /*4260*/  HMMA.16816.F32 R60, R20.reuse, R76, R60 ;  /* 0x0000004c143c723c */ /* 0x042fe6000000183c */
[----:B------:R-:W-:Y:S01]  /*4270*/  FFMA.FTZ R76, R31, UR4, -R116 ;  /* 0x000000041f4c7c23 */ /* 0x000fe20008010874 */
[--C-:B------:R-:W-:Y:S01]  /*4280*/  FFMA.FTZ R77, R32, UR4, -R118.reuse ;  /* 0x00000004204d7c23 */ /* 0x100fe20008010876 */
[----:B------:R-:W1:Y:S01]  /*4290*/  LDSM.16.MT88.4 R28, [R88+0x7c00] ;  /* 0x007c0000581c783b */ /* 0x000e620000004200 */
[----:B------:R-:W-:Y:S01]  /*42a0*/  FFMA.FTZ R118, R33, UR4, -R118 ;  /* 0x0000000421767c23 */ /* 0x000fe20008010876 */
[----:B------:R5:W4:Y:S01]  /*42b0*/  MUFU.EX2 R32, R76 ;  /* 0x0000004c00207308 */ /* 0x000b220000000800 */
[C---:B------:R-:W-:Y:S09]  /*42c0*/  HMMA.16816.F32 R64, R20.reuse, R78, R64 ;  /* 0x0000004e1440723c */ /* 0x040ff20000001840 */
[----:B------:R4:W-:Y:S01]  /*42d0*/  MUFU.EX2 R33, R77 ;  /* 0x0000004d00217308 */ /* 0x0009e20000000800 */
[----:B------:R-:W-:Y:S09]  /*42e0*/  FFMA.FTZ R116, R35, UR4, -R116 ;  /* 0x0000000423747c23 */ /* 0x000ff20008010874 */
[----:B------:R-:W3:Y:S01]  /*42f0*/  MUFU.EX2 R118, R118 ;  /* 0x0000007600767308 */ /* 0x000ee20000000800 */
[C---:B--2---:R-:W-:Y:S09]  /*4300*/  HMMA.16816.F32 R68, R20.reuse, R80, R68 ;  /* 0x000000501444723c */ /* 0x044ff20000001844 */
[----:B------:R-:W2:Y:S01]  /*4310*/  MUFU.EX2 R35, R116 ;  /* 0x0000007400237308 */ /* 0x000ea20000000800 */
[----:B------:R-:W-:Y:S01]  /*4320*/  FADD.FTZ R80, R109, R117 ;  /* 0x000000756d507221 */ /* 0x000fe20000010000 */
[----:B-----5:R-:W-:Y:S01]  /*4330*/  F2FP.F16.F32.PACK_AB R76, R145, R142 ;  /* 0x0000008e914c723e */ /* 0x020fe200000000ff */
[C---:B------:R-:W-:Y:S03]  /*4340*/  HMMA.16816.F32 R72, R20.reuse, R82, R72 ;  /* 0x000000521448723c */ /* 0x040fe60000001848 */
[----:B----4-:R-:W-:Y:S01]  /*4350*/  F2FP.F16.F32.PACK_AB R77, R32, R147 ;  /* 0x00000093204d723e */ /* 0x010fe200000000ff */
[----:B------:R-:W-:Y:S01]  /*4360*/  FADD.FTZ R115, R115, R80 ;  /* 0x0000005073737221 */ /* 0x000fe20000010000 */
[----:B---3--:R-:W-:Y:S01]  /*4370*/  F2FP.F16.F32.PACK_AB R78, R118, R33 ;  /* 0x00000021764e723e */ /* 0x008fe200000000ff */
[----:B------:R-:W-:Y:S02]  /*4380*/  FADD.FTZ R80, R113, R110 ;  /* 0x0000006e71507221 */ /* 0x000fe40000010000 */
[C---:B------:R-:W-:Y:S03]  /*4390*/  HMMA.16816.F32 R12, R20.reuse, R92, R12 ;  /* 0x0000005c140c723c */ /* 0x040fe6000000180c */
[----:B--2---:R-:W-:Y:S01]  /*43a0*/  F2FP.F16.F32.PACK_AB R79, R35, R34 ;  /* 0x00000022234f723e */ /* 0x004fe200000000ff */
[----:B------:R-:W-:Y:S01]  /*43b0*/  FADD.FTZ R115, R114, R115 ;  /* 0x0000007372737221 */ /* 0x000fe20000010000 */
[----:B------:R-:W-:Y:S03]  /*43c0*/  FADD.FTZ R119, R119, R80 ;  /* 0x0000005077777221 */ /* 0x000fe60000010000 */
[----:B------:R-:W-:Y:S01]  /*43d0*/  HMMA.16816.F32 R16, R20, R94, R16 ;  /* 0x0000005e1410723c */ /* 0x000fe20000001810 */
[----:B------:R-:W2:Y:S02]  /*43e0*/  LDSM.16.MT88.4 R20, [R108+0x1c00] ;  /* 0x001c00006c14783b */ /* 0x000ea40000004200 */
[----:B------:R-:W-:Y:S01]  /*43f0*/  FADD.FTZ R122, R122, R115 ;  /* 0x000000737a7a7221 */ /* 0x000fe20000010000 */
[----:B------:R-:W-:Y:S03]  /*4400*/  FADD.FTZ R120, R120, R119 ;  /* 0x0000007778787221 */ /* 0x000fe60000010000 */
[----:B------:R-:W-:Y:S01]  /*4410*/  FADD.FTZ R122, R121, R122 ;  /* 0x0000007a797a7221 */ /* 0x000fe20000010000 */
[C---:B------:R-:W-:Y:S05]  /*4420*/  HMMA.16816.F32 R36, R76.reuse, R24, R36 ;  /* 0x000000184c24723c */ /* 0x040fea0000001824 */
[----:B------:R-:W-:Y:S01]  /*4430*/  FADD.FTZ R123, R123, R120 ;  /* 0x000000787b7b7221 */ /* 0x000fe20000010000 */
[----:B------:R-:W-:Y:S02]  /*4440*/  FADD.FTZ R125, R125, R122 ;  /* 0x0000007a7d7d7221 */ /* 0x000fe40000010000 */
[C---:B------:R-:W-:Y:S01]  /*4450*/  HMMA.16816.F32 R40, R76.reuse, R26, R40 ;  /* 0x0000001a4c28723c */ /* 0x040fe20000001828 */
[----:B------:R-:W3:Y:S02]  /*4460*/  LDSM.16.MT88.4 R24, [R88+0x8c00] ;  /* 0x008c00005818783b */ /* 0x000ee40000004200 */
[----:B------:R-:W-:Y:S01]  /*4470*/  FADD.FTZ R124, R124, R123 ;  /* 0x0000007b7c7c7221 */ /* 0x000fe20000010000 */
[----:B------:R-:W-:Y:S04]  /*4480*/  FADD.FTZ R125, R104, R125 ;  /* 0x0000007d687d7221 */ /* 0x000fe80000010000 */
[C---:B------:R-:W-:Y:S03]  /*4490*/  HMMA.16816.F32 R44, R76.reuse, R96, R44 ;  /* 0x000000604c2c723c */ /* 0x040fe6000000182c */
[----:B------:R-:W-:Y:S04]  /*44a0*/  FADD.FTZ R140, R140, R125 ;  /* 0x0000007d8c8c7221 */ /* 0x000fe80000010000 */
[----:B------:R-:W-:Y:S01]  /*44b0*/  FADD.FTZ R107, R107, R140 ;  /* 0x0000008c6b6b7221 */ /* 0x000fe20000010000 */
[C---:B------:R-:W-:Y:S03]  /*44c0*/  HMMA.16816.F32 R48, R76.reuse, R98, R48 ;  /* 0x000000624c30723c */ /* 0x040fe60000001830 */
[----:B------:R-:W-:Y:S04]  /*44d0*/  FADD.FTZ R138, R138, R107 ;  /* 0x0000006b8a8a7221 */ /* 0x000fe80000010000 */
[----:B------:R-:W-:Y:S01]  /*44e0*/  FADD.FTZ R138, R143, R138 ;  /* 0x0000008a8f8a7221 */ /* 0x000fe20000010000 */
[C---:B-1----:R-:W-:Y:S03]  /*44f0*/  HMMA.16816.F32 R52, R76.reuse, R28, R52 ;  /* 0x0000001c4c34723c */ /* 0x042fe60000001834 */
[----:B------:R-:W-:Y:S04]  /*4500*/  FADD.FTZ R147, R147, R138 ;  /* 0x0000008a93937221 */ /* 0x000fe80000010000 */
[----:B------:R-:W-:Y:S01]  /*4510*/  FADD.FTZ R147, R32, R147 ;  /* 0x0000009320937221 */ /* 0x000fe20000010000 */
[C---:B------:R-:W-:Y:S01]  /*4520*/  HMMA.16816.F32 R56, R76.reuse, R30, R56 ;  /* 0x0000001e4c38723c */ /* 0x040fe20000001838 */
[----:B------:R-:W1:Y:S02]  /*4530*/  LDSM.16.MT88.4 R28, [R108+0x2c00] ;  /* 0x002c00006c1c783b */ /* 0x000e640000004200 */
[----:B------:R-:W-:Y:S04]  /*4540*/  FADD.FTZ R34, R34, R147 ;  /* 0x0000009322227221 */ /* 0x000fe80000010000 */
[----:B------:R-:W-:Y:S01]  /*4550*/  FADD.FTZ R139, R35, R34 ;  /* 0x00000022238b7221 */ /* 0x000fe20000010000 */
[C---:B--2---:R-:W-:Y:S03]  /*4560*/  HMMA.16816.F32 R60, R76.reuse, R20, R60 ;  /* 0x000000144c3c723c */ /* 0x044fe6000000183c */
[----:B------:R-:W-:Y:S04]  /*4570*/  FADD.FTZ R21, R105, R124 ;  /* 0x0000007c69157221 */ /* 0x000fe80000010000 */
[----:B------:R-:W-:Y:S01]  /*4580*/  FADD.FTZ R21, R106, R21 ;  /* 0x000000156a157221 */ /* 0x000fe20000010000 */
[C---:B------:R-:W-:Y:S03]  /*4590*/  HMMA.16816.F32 R64, R76.reuse, R22, R64 ;  /* 0x000000164c40723c */ /* 0x040fe60000001840 */
[----:B------:R-:W-:Y:S04]  /*45a0*/  FADD.FTZ R126, R126, R21 ;  /* 0x000000157e7e7221 */ /* 0x000fe80000010000 */
[----:B------:R-:W-:Y:S01]  /*45b0*/  FADD.FTZ R127, R127, R126 ;  /* 0x0000007e7f7f7221 */ /* 0x000fe20000010000 */
[C---:B---3--:R-:W-:Y:S08]  /*45c0*/  HMMA.16816.F32 R68, R76.reuse, R24, R68 ;  /* 0x000000184c44723c */ /* 0x048ff00000001844 */
[C---:B------:R-:W-:Y:S08]  /*45d0*/  HMMA.16816.F32 R72, R76.reuse, R26, R72 ;  /* 0x0000001a4c48723c */ /* 0x040ff00000001848 */
[C---:B-1----:R-:W-:Y:S03]  /*45e0*/  HMMA.16816.F32 R80, R76.reuse, R28, R12 ;  /* 0x0000001c4c50723c */ /* 0x042fe6000000180c */
[----:B------:R-:W-:Y:S04]  /*45f0*/  FADD.FTZ R12, R142, R127 ;  /* 0x0000007f8e0c7221 */ /* 0x000fe80000010000 */
[----:B------:R-:W-:Y:S01]  /*4600*/  FADD.FTZ R12, R145, R12 ;  /* 0x0000000c910c7221 */ /* 0x000fe20000010000 */
[----:B------:R-:W-:Y:S03]  /*4610*/  HMMA.16816.F32 R76, R76, R30, R16 ;  /* 0x0000001e4c4c723c */ /* 0x000fe60000001810 */
[----:B------:R-:W-:Y:S04]  /*4620*/  FADD.FTZ R33, R33, R12 ;  /* 0x0000000c21217221 */ /* 0x000fe80000010000 */
[----:B------:R-:W-:Y:S01]  /*4630*/  FADD.FTZ R141, R118, R33 ;  /* 0x00000021768d7221 */ /* 0x000fe20000010000 */
[----:B------:R-:W-:Y:S01]  /*4640*/  @!UPT UIADD3 URZ, UPT, UPT, URZ, URZ, URZ ;  /* 0x000000fffffff290 */ /* 0x000fe2000fffe0ff */
[----:B------:R-:W-:Y:S11]  /*4650*/  @P0 BRA `(.L_x_210) ;  /* 0xffffffe800180947 */ /* 0x000ff6000383ffff */
.L_x_209:
[----:B------:R-:W1:Y:S01]  /*4660*/  SHFL.BFLY PT, R2, R141, 0x2, 0x1f ;  /* 0x0c401f008d027f89 */ /* 0x000e6200000e0000 */
[----:B------:R-:W2:Y:S01]  /*4670*/  S2UR UR5, SR_CgaCtaId ;  /* 0x00000000000579c3 */ /* 0x000ea20000008800 */
[----:B------:R-:W3:Y:S02]  /*4680*/  LDCU.U8 UR4, c[0x0][0x549] ;  /* 0x0000a920ff0477ac */ /* 0x000ee40008000000 */
[----:B------:R-:W4:Y:S01]  /*4690*/  SHFL.BFLY PT, R0, R139, 0x2, 0x1f ;  /* 0x0c401f008b007f89 */ /* 0x000f2200000e0000 */
[----:B------:R-:W-:Y:S01]  /*46a0*/  UMOV UR6, 0x400 ;  /* 0x0000040000067882 */ /* 0x000fe20000000000 */
[----:B------:R-:W5:Y:S03]  /*46b0*/  S2R R4, SR_TID.X ;  /* 0x0000000000047919 */ /* 0x000f660000002100 */
[----:B------:R-:W5:Y:S01]  /*46c0*/  S2UR UR7, SR_CTAID.Y ;  /* 0x00000000000779c3 */ /* 0x000f620000002600 */
[----:B---3--:R-:W-:Y:S01]  /*46d0*/  ISETP.NE.AND P1, PT, RZ, UR4, PT ;  /* 0x00000004ff007c0c */ /* 0x008fe2000bf25270 */
[----:B------:R-:W3:Y:S01]  /*46e0*/  LDCU.U8 UR4, c[0x0][0x548] ;  /* 0x0000a900ff0477ac */ /* 0x000ee20008000000 */
[----:B-1----:R-:W-:Y:S01]  /*46f0*/  FADD.FTZ R9, R2, R141 ;  /* 0x0000008d02097221 */ /* 0x002fe20000010000 */
[----:B--2---:R-:W-:-:S04]  /*4700*/  ULEA UR5, UR5, UR6, 0x18 ;  /* 0x0000000605057291 */ /* 0x004fc8000f8ec0ff */
[----:B------:R-:W1:Y:S01]  /*4710*/  S2UR UR6, SR_CTAID.Z ;  /* 0x00000000000679c3 */ /* 0x000e620000002700 */
[----:B----4-:R-:W-:Y:S02]  /*4720*/  FADD.FTZ R11, R0, R139 ;  /* 0x0000008b000b7221 */ /* 0x010fe40000010000 */
[----:B------:R-:W2:Y:S04]  /*4730*/  SHFL.BFLY PT, R0, R9, 0x1, 0x1f ;  /* 0x0c201f0009007f89 */ /* 0x000ea800000e0000 */
[----:B------:R-:W4:Y:S01]  /*4740*/  SHFL.BFLY PT, R6, R11, 0x1, 0x1f ;  /* 0x0c201f000b067f89 */ /* 0x000f2200000e0000 */
[----:B------:R-:W1:Y:S01]  /*4750*/  @P1 LDC R14, c[0x0][0x430] ;  /* 0x00010c00ff0e1b82 */ /* 0x000e620000000800 */
[C---:B-----5:R-:W-:Y:S02]  /*4760*/  SHF.L.U32 R5, R4.reuse, 0x1, RZ ;  /* 0x0000000104057819 */ /* 0x060fe400000006ff */
[----:B------:R-:W-:-:S02]  /*4770*/  SHF.L.U32 R2, R4, 0x3, RZ ;  /* 0x0000000304027819 */ /* 0x000fc400000006ff */
[----:B------:R-:W-:Y:S02]  /*4780*/  LOP3.LUT R5, R5, 0x6, RZ, 0xc0, !PT ;  /* 0x0000000605057812 */ /* 0x000fe400078ec0ff */
[----:B------:R-:W-:Y:S01]  /*4790*/  LOP3.LUT R19, R2, 0xd8, RZ, 0xc0, !PT ;  /* 0x000000d802137812 */ /* 0x000fe200078ec0ff */
[----:B--2---:R-:W-:Y:S01]  /*47a0*/  FADD.FTZ R7, R9, R0 ;  /* 0x0000000009077221 */ /* 0x004fe20000010000 */
[----:B------:R-:W-:Y:S02]  /*47b0*/  SHF.L.U32 R0, R4, 0x4, RZ ;  /* 0x0000000404007819 */ /* 0x000fe400000006ff */
[----:B------:R-:W-:Y:S01]  /*47c0*/  LOP3.LUT R9, R2, 0xc0, RZ, 0xc0, !PT ;  /* 0x000000c002097812 */ /* 0x000fe200078ec0ff */
[----:B----4-:R-:W-:Y:S01]  /*47d0*/  FADD.FTZ R6, R11, R6 ;  /* 0x000000060b067221 */ /* 0x010fe20000010000 */
[----:B------:R-:W2:Y:S01]  /*47e0*/  MUFU.RCP R10, R7 ;  /* 0x00000007000a7308 */ /* 0x000ea20000001000 */
[----:B------:R-:W-:Y:S02]  /*47f0*/  LOP3.LUT R5, R5, 0x3e00, R0, 0xf8, !PT ;  /* 0x00003e0005057812 */ /* 0x000fe400078ef800 */
[----:B------:R-:W-:-:S02]  /*4800*/  FSETP.NE.FTZ.AND P4, PT, R7, RZ, PT ;  /* 0x000000ff0700720b */ /* 0x000fc40003f95000 */
[----:B------:R-:W-:Y:S02]  /*4810*/  LOP3.LUT R9, R9, 0x18, R4, 0xf8, !PT ;  /* 0x0000001809097812 */ /* 0x000fe400078ef804 */
[----:B------:R-:W-:Y:S01]  /*4820*/  FSETP.NE.FTZ.AND P3, PT, R6, RZ, PT ;  /* 0x000000ff0600720b */ /* 0x000fe20003f75000 */
[----:B------:R-:W4:Y:S01]  /*4830*/  MUFU.RCP R8, R6 ;  /* 0x0000000600087308 */ /* 0x000f220000001000 */
[----:B------:R-:W-:Y:S02]  /*4840*/  LOP3.LUT R0, R5, 0x20, R2, 0xf8, !PT ;  /* 0x0000002005007812 */ /* 0x000fe400078ef802 */
[----:B------:R-:W-:Y:S02]  /*4850*/  SHF.L.U32 R5, R4, 0x2, RZ ;  /* 0x0000000204057819 */ /* 0x000fe400000006ff */
[----:B------:R-:W-:-:S04]  /*4860*/  LOP3.LUT R0, R0, R9, RZ, 0xfc, !PT ;  /* 0x0000000900007212 */ /* 0x000fc800078efcff */
[----:B------:R-:W-:Y:S02]  /*4870*/  LEA R9, R0, UR5, 0x1 ;  /* 0x0000000500097c11 */ /* 0x000fe4000f8e08ff */
[----:B--2---:R-:W-:Y:S02]  /*4880*/  FSEL R10, R10, 1, P4 ;  /* 0x3f8000000a0a7808 */ /* 0x004fe40002000000 */
[----:B------:R-:W-:-:S03]  /*4890*/  LOP3.LUT R0, R5, 0x20, RZ, 0xc0, !PT ;  /* 0x0000002005007812 */ /* 0x000fc600078ec0ff */
[C---:B------:R-:W-:Y:S01]  /*48a0*/  FMUL.FTZ R36, R10.reuse, R36 ;  /* 0x000000240a247220 */ /* 0x040fe20000410000 */
        /* <DEDUP_REMOVED lines=32> */
[----:B------:R-:W-:Y:S01]  /*4ab0*/  LOP3.LUT R10, R5, 0x40, RZ, 0xc0, !PT ;  /* 0x00000040050a7812 */ /* 0x000fe200078ec0ff */
[C---:B------:R-:W-:Y:S01]  /*4ac0*/  FMUL.FTZ R54, R8.reuse, R54 ;  /* 0x0000003608367220 */ /* 0x040fe20000410000 */
[C---:B------:R-:W-:Y:S01]  /*4ad0*/  FMUL.FTZ R55, R8.reuse, R55 ;  /* 0x0000003708377220 */ /* 0x040fe20000410000 */
[----:B------:R-:W-:Y:S01]  /*4ae0*/  IADD3 R15, PT, PT, R9, -R0, RZ ;  /* 0x80000000090f7210 */ /* 0x000fe20007ffe0ff */
[C---:B------:R-:W-:Y:S01]  /*4af0*/  FMUL.FTZ R58, R8.reuse, R58 ;  /* 0x0000003a083a7220 */ /* 0x040fe20000410000 */
[C---:B------:R-:W-:Y:S01]  /*4b00*/  FMUL.FTZ R59, R8.reuse, R59 ;  /* 0x0000003b083b7220 */ /* 0x040fe20000410000 */
[----:B------:R-:W-:Y:S01]  /*4b10*/  F2FP.F16.F32.PACK_AB R36, R37, R36 ;  /* 0x000000242524723e */ /* 0x000fe200000000ff */
        /* <DEDUP_REMOVED lines=11> */
[----:B------:R-:W-:Y:S01]  /*4bd0*/  IADD3 R17, PT, PT, R9, -R10, RZ ;  /* 0x8000000a09117210 */ /* 0x000fe20007ffe0ff */
        /* <DEDUP_REMOVED lines=8> */
[----:B------:R2:W-:Y:S01]  /*4c60*/  STS [R9], R36 ;  /* 0x0000002409007388 */ /* 0x0005e20000000800 */
[----:B------:R-:W-:Y:S01]  /*4c70*/  F2FP.F16.F32.PACK_AB R54, R55, R54 ;  /* 0x000000363736723e */ /* 0x000fe200000000ff */
[----:B------:R-:W4:Y:S01]  /*4c80*/  @P1 LDC.64 R10, c[0x0][0x430] ;  /* 0x00010c00ff0a1b82 */ /* 0x000f220000000a00 */
[----:B------:R-:W-:Y:S01]  /*4c90*/  F2FP.F16.F32.PACK_AB R56, R57, R56 ;  /* 0x000000383938723e */ /* 0x000fe200000000ff */
[----:B------:R2:W-:Y:S01]  /*4ca0*/  STS [R9+0x200], R38 ;  /* 0x0002002609007388 */ /* 0x0005e20000000800 */
[----:B------:R-:W-:Y:S01]  /*4cb0*/  F2FP.F16.F32.PACK_AB R58, R59, R58 ;  /* 0x0000003a3b3a723e */ /* 0x000fe200000000ff */
[C---:B------:R-:W-:Y:S01]  /*4cc0*/  FMUL.FTZ R12, R8.reuse, R78 ;  /* 0x0000004e080c7220 */ /* 0x040fe20000410000 */
[----:B------:R-:W-:Y:S01]  /*4cd0*/  F2FP.F16.F32.PACK_AB R60, R61, R60 ;  /* 0x0000003c3d3c723e */ /* 0x000fe200000000ff */
[----:B------:R2:W-:Y:S01]  /*4ce0*/  STS [R15+0x10], R40 ;  /* 0x000010280f007388 */ /* 0x0005e20000000800 */
[----:B------:R-:W-:Y:S01]  /*4cf0*/  F2FP.F16.F32.PACK_AB R62, R63, R62 ;  /* 0x0000003e3f3e723e */ /* 0x000fe200000000ff */
[----:B------:R-:W1:Y:S01]  /*4d00*/  LDC R5, c[0x0][0x434] ;  /* 0x00010d00ff057b82 */ /* 0x000e620000000800 */
[----:B------:R-:W-:Y:S01]  /*4d10*/  F2FP.F16.F32.PACK_AB R64, R65, R64 ;  /* 0x000000404140723e */ /* 0x000fe200000000ff */
[----:B------:R2:W-:Y:S01]  /*4d20*/  STS [R15+0x210], R42 ;  /* 0x0002102a0f007388 */ /* 0x0005e20000000800 */
[----:B------:R-:W-:Y:S01]  /*4d30*/  F2FP.F16.F32.PACK_AB R66, R67, R66 ;  /* 0x000000424342723e */ /* 0x000fe200000000ff */
[----:B------:R-:W-:Y:S01]  /*4d40*/  FMUL.FTZ R79, R8, R79 ;  /* 0x0000004f084f7220 */ /* 0x000fe20000410000 */
[----:B------:R-:W-:Y:S01]  /*4d50*/  F2FP.F16.F32.PACK_AB R68, R69, R68 ;  /* 0x000000444544723e */ /* 0x000fe200000000ff */
[----:B------:R2:W-:Y:S01]  /*4d60*/  STS [R17+0x20], R44 ;  /* 0x0000202c11007388 */ /* 0x0005e20000000800 */
[----:B------:R-:W-:-:S02]  /*4d70*/  F2FP.F16.F32.PACK_AB R70, R71, R70 ;  /* 0x000000464746723e */ /* 0x000fc400000000ff */
[----:B------:R-:W-:Y:S01]  /*4d80*/  F2FP.F16.F32.PACK_AB R72, R73, R72 ;  /* 0x000000484948723e */ /* 0x000fe200000000ff */
[----:B------:R2:W-:Y:S01]  /*4d90*/  STS [R17+0x220], R46 ;  /* 0x0002202e11007388 */ /* 0x0005e20000000800 */
[----:B------:R-:W-:Y:S02]  /*4da0*/  F2FP.F16.F32.PACK_AB R74, R75, R74 ;  /* 0x0000004a4b4a723e */ /* 0x000fe400000000ff */
[----:B------:R-:W-:Y:S01]  /*4db0*/  F2FP.F16.F32.PACK_AB R80, R81, R80 ;  /* 0x000000505150723e */ /* 0x000fe200000000ff */
[----:B------:R2:W-:Y:S01]  /*4dc0*/  STS [R13+0x30], R48 ;  /* 0x000030300d007388 */ /* 0x0005e20000000800 */
[----:B------:R-:W-:Y:S01]  /*4dd0*/  F2FP.F16.F32.PACK_AB R82, R83, R82 ;  /* 0x000000525352723e */ /* 0x000fe200000000ff */
[----:B----4-:R-:W-:Y:S01]  /*4de0*/  @P1 IMAD R43, R11, R10, RZ ;  /* 0x0000000a0b2b1224 */ /* 0x010fe200078e02ff */
[----:B------:R-:W-:Y:S01]  /*4df0*/  F2FP.F16.F32.PACK_AB R76, R77, R76 ;  /* 0x0000004c4d4c723e */ /* 0x000fe200000000ff */
[----:B------:R2:W-:Y:S01]  /*4e00*/  STS [R13+0x230], R50 ;  /* 0x000230320d007388 */ /* 0x0005e20000000800 */
[----:B------:R-:W-:-:S02]  /*4e10*/  LOP3.LUT R11, R19, 0x18, R4, 0x78, !PT ;  /* 0x00000018130b7812 */ /* 0x000fc400078e7804 */
[----:B------:R-:W-:Y:S01]  /*4e20*/  F2FP.F16.F32.PACK_AB R12, R79, R12 ;  /* 0x0000000c4f0c723e */ /* 0x000fe200000000ff */
[----:B------:R2:W-:Y:S01]  /*4e30*/  STS [R9+0x1000], R52 ;  /* 0x0010003409007388 */ /* 0x0005e20000000800 */
[----:B------:R-:W-:Y:S02]  /*4e40*/  LOP3.LUT R11, R11, 0x1f20, R2, 0xf8, !PT ;  /* 0x00001f200b0b7812 */ /* 0x000fe400078ef802 */
[----:B------:R-:W-:Y:S01]  /*4e50*/  @P1 MOV R10, 0x1 ;  /* 0x00000001000a1802 */ /* 0x000fe20000000f00 */
[----:B------:R2:W-:Y:S04]  /*4e60*/  STS [R9+0x1200], R54 ;  /* 0x0012003609007388 */ /* 0x0005e80000000800 */
        /* <DEDUP_REMOVED lines=11> */
[----:B------:R2:W-:Y:S01]  /*4f20*/  STS [R17+0x2220], R82 ;  /* 0x0022205211007388 */ /* 0x0005e20000000800 */
[----:B------:R-:W4:Y:S03]  /*4f30*/  S2R R0, SR_CTAID.X ;  /* 0x0000000000007919 */ /* 0x000f260000002500 */
[----:B------:R2:W-:Y:S01]  /*4f40*/  STS [R13+0x2030], R76 ;  /* 0x0020304c0d007388 */ /* 0x0005e20000000800 */
[----:B-1-3--:R-:W-:Y:S05]  /*4f50*/  @P1 BRA `(.L_x_213) ;  /* 0x0000000000281947 */ /* 0x00afea0003800000 */
[----:B------:R-:W-:Y:S01]  /*4f60*/  ISETP.NE.AND P0, PT, RZ, UR4, PT ;  /* 0x00000004ff007c0c */ /* 0x000fe2000bf05270 */
[----:B--2---:R-:W1:-:S12]  /*4f70*/  LDC R9, c[0x0][0x3e0] ;  /* 0x0000f800ff097b82 */ /* 0x004e580000000800 */
[----:B------:R-:W3:Y:S01]  /*4f80*/  @P0 LDC R43, c[0x0][0x454] ;  /* 0x00011500ff2b0b82 */ /* 0x000ee20000000800 */
[----:B------:R-:W-:Y:S02]  /*4f90*/  @P0 MOV R14, 0x1 ;  /* 0x00000001000e0802 */ /* 0x000fe40000000f00 */
[----:B------:R-:W-:-:S05]  /*4fa0*/  @!P0 MOV R14, 0x1 ;  /* 0x00000001000e8802 */ /* 0x000fca0000000f00 */
[----:B------:R-:W1:Y:S08]  /*4fb0*/  @P0 LDC R10, c[0x0][0x454] ;  /* 0x00011500ff0a0b82 */ /* 0x000e700000000800 */
[----:B------:R-:W2:Y:S08]  /*4fc0*/  @!P0 LDC R8, c[0x0][0x434] ;  /* 0x00010d00ff088b82 */ /* 0x000eb00000000800 */
[----:B------:R-:W3:Y:S01]  /*4fd0*/  @!P0 LDC R43, c[0x0][0x434] ;  /* 0x00010d00ff2b8b82 */ /* 0x000ee20000000800 */
[----:B-1----:R-:W-:-:S02]  /*4fe0*/  @P0 IMAD R10, R10, R9, RZ ;  /* 0x000000090a0a0224 */ /* 0x002fc400078e02ff */
[----:B--2---:R-:W-:-:S07]  /*4ff0*/  @!P0 IMAD R10, R8, R9, RZ ;  /* 0x00000009080a8224 */ /* 0x004fce00078e02ff */
.L_x_213:
[----:B------:R1:W-:Y:S01]  /*5000*/  STS [R13+0x2230], R12 ;  /* 0x0022300c0d007388 */ /* 0x0003e20000000800 */
[----:B------:R-:W-:Y:S01]  /*5010*/  ISETP.NE.AND P0, PT, RZ, UR4, !P1 ;  /* 0x00000004ff007c0c */ /* 0x000fe2000cf05270 */
[----:B--2---:R-:W2:Y:S01]  /*5020*/  LDC.64 R8, c[0x0][0x400] ;  /* 0x00010000ff087b82 */ /* 0x004ea20000000a00 */
[----:B------:R-:W-:-:S07]  /*5030*/  LEA R11, R11, UR5, 0x1 ;  /* 0x000000050b0b7c11 */ /* 0x000fce000f8e08ff */
[----:B------:R-:W-:Y:S01]  /*5040*/  BAR.SYNC.DEFER_BLOCKING 0x0 ;  /* 0x0000000000007b1d */ /* 0x000fe20000010000 */
[----:B---3--:R-:W-:Y:S01]  /*5050*/  IMAD R43, R43, UR6, RZ ;  /* 0x000000062b2b7c24 */ /* 0x008fe2000f8e02ff */
[----:B----4-:R-:W-:Y:S01]  /*5060*/  SHF.L.U32 R40, R0, 0x6, RZ ;  /* 0x0000000600287819 */ /* 0x010fe200000006ff */
[----:B------:R-:W-:Y:S01]  /*5070*/  IMAD R45, R5, UR7, RZ ;  /* 0x00000007052d7c24 */ /* 0x000fe2000f8e02ff */
[----:B------:R-:W-:Y:S01]  /*5080*/  LOP3.LUT P5, RZ, R4, 0x3, RZ, 0xc0, !PT ;  /* 0x0000000304ff7812 */ /* 0x000fe200078ac0ff */
[----:B------:R-:W-:Y:S01]  /*5090*/  IMAD.MOV.U32 R49, RZ, RZ, RZ ;  /* 0x000000ffff317224 */ /* 0x000fe200078e00ff */
[----:B------:R-:W3:Y:S02]  /*50a0*/  @P4 MUFU.LG2 R44, R7 ;  /* 0x00000007002c4308 */ /* 0x000ee40000000c00 */
[----:B------:R-:W4:Y:S01]  /*50b0*/  @P3 LDC R42, c[0x0][0x458] ;  /* 0x00011600ff2a3b82 */ /* 0x000f220000000800 */
[----:B------:R-:W-:Y:S01]  /*50c0*/  LOP3.LUT R48, R2, 0x18, RZ, 0xc0, !PT ;  /* 0x0000001802307812 */ /* 0x000fe200078ec0ff */
[----:B------:R-:W-:Y:S01]  /*50d0*/  IMAD R46, R40, R14, RZ ;  /* 0x0000000e282e7224 */ /* 0x000fe200078e02ff */
[----:B------:R-:W-:Y:S01]  /*50e0*/  SHF.R.S32.HI R2, RZ, 0x1f, R45 ;  /* 0x0000001fff027819 */ /* 0x000fe2000001142d */
[----:B------:R-:W-:Y:S01]  /*50f0*/  @!P0 IMAD R43, R10, UR7, R43 ;  /* 0x000000070a2b8c24 */ /* 0x000fe2000f8e022b */
[----:B------:R-:W-:Y:S01]  /*5100*/  SEL R45, R45, RZ, P0 ;  /* 0x000000ff2d2d7207 */ /* 0x000fe20000000000 */
[----:B------:R-:W-:Y:S01]  /*5110*/  BSSY.RECONVERGENT B0, `(.L_x_214) ;  /* 0x000002f000007945 */ /* 0x000fe20003800200 */
[----:B------:R-:W5:Y:S01]  /*5120*/  @P3 MUFU.LG2 R6, R6 ;  /* 0x0000000600063308 */ /* 0x000f620000000c00 */
[----:B------:R-:W4:Y:S01]  /*5130*/  @P4 LDC R41, c[0x0][0x458] ;  /* 0x00011600ff294b82 */ /* 0x000f220000000800 */
[----:B------:R-:W-:-:S02]  /*5140*/  IMAD.MOV.U32 R15, RZ, RZ, 0x7f800000 ;  /* 0x7f800000ff0f7424 */ /* 0x000fc400078e00ff */
[----:B--2---:R-:W-:-:S05]  /*5150*/  IMAD.WIDE.U32 R48, R8, UR7, R48 ;  /* 0x0000000708307c25 */ /* 0x004fca000f8e0030 */
[----:B-1----:R-:W1:Y:S01]  /*5160*/  LDC.64 R12, c[0x0][0x410] ;  /* 0x00010400ff0c7b82 */ /* 0x002e620000000a00 */
[----:B------:R-:W2:Y:S01]  /*5170*/  LDS.128 R36, [R11] ;  /* 0x000000000b247984 */ /* 0x000ea20000000c00 */
[----:B---3--:R-:W-:Y:S01]  /*5180*/  @P4 FMUL.FTZ R47, R44, 0.69314718246459960938 ;  /* 0x3f3172182c2f4820 */ /* 0x008fe20000410000 */
[----:B------:R-:W-:Y:S02]  /*5190*/  IMAD.MOV.U32 R7, RZ, RZ, 0x7f800000 ;  /* 0x7f800000ff077424 */ /* 0x000fe400078e00ff */
[----:B------:R-:W3:Y:S04]  /*51a0*/  LDS.128 R32, [R11+0x800] ;  /* 0x000800000b207984 */ /* 0x000ee80000000c00 */
[----:B------:R-:W1:Y:S01]  /*51b0*/  LDS.128 R28, [R11+0x1000] ;  /* 0x001000000b1c7984 */ /* 0x000e620000000c00 */
[----:B-----5:R-:W-:Y:S01]  /*51c0*/  @P3 FMUL.FTZ R44, R6, 0.69314718246459960938 ;  /* 0x3f317218062c3820 */ /* 0x020fe20000410000 */
[----:B------:R-:W-:-:S02]  /*51d0*/  IADD3 R6, P2, P1, R46, R45, R43 ;  /* 0x0000002d2e067210 */ /* 0x000fc4000795e02b */
[----:B------:R-:W1:Y:S01]  /*51e0*/  LDS.128 R24, [R11+0x1800] ;  /* 0x001800000b187984 */ /* 0x000e620000000c00 */
[----:B------:R-:W-:Y:S01]  /*51f0*/  SHF.R.S32.HI R46, RZ, 0x1f, R46 ;  /* 0x0000001fff2e7819 */ /* 0x000fe2000001142e */
[----:B----4-:R-:W-:Y:S01]  /*5200*/  @P3 FFMA.FTZ R7, R3, R42, R44 ;  /* 0x0000002a03073223 */ /* 0x010fe2000001002c */
[----:B------:R-:W-:Y:S01]  /*5210*/  SEL R45, R2, RZ, P0 ;  /* 0x000000ff022d7207 */ /* 0x000fe20000000000 */
[----:B------:R-:W4:Y:S01]  /*5220*/  LDS.128 R20, [R11+0x2000] ;  /* 0x002000000b147984 */ /* 0x000f220000000c00 */
[----:B------:R-:W-:Y:S01]  /*5230*/  SHF.R.S32.HI R43, RZ, 0x1f, R43 ;  /* 0x0000001fff2b7819 */ /* 0x000fe2000001142b */
[----:B------:R-:W-:Y:S01]  /*5240*/  @P4 FFMA.FTZ R15, R84, R41, R47 ;  /* 0x00000029540f4223 */ /* 0x000fe2000001002f */
[----:B------:R-:W-:Y:S01]  /*5250*/  SHF.R.U32.HI R42, RZ, 0x2, R4 ;  /* 0x00000002ff2a7819 */ /* 0x000fe20000011604 */
[----:B------:R5:W1:Y:S01]  /*5260*/  LDS.128 R16, [R11+0x2800] ;  /* 0x002800000b107984 */ /* 0x000a620000000c00 */
[----:B------:R-:W-:Y:S01]  /*5270*/  IADD3.X R43, PT, PT, R46, R45, R43, P2, P1 ;  /* 0x0000002d2e2b7210 */ /* 0x000fe200017e242b */
[----:B------:R-:W-:Y:S01]  /*5280*/  IMAD R45, R9, UR7, R49 ;  /* 0x00000007092d7c24 */ /* 0x000fe2000f8e0231 */
[----:B-----5:R-:W1:Y:S01]  /*5290*/  LDC.64 R10, c[0x0][0x408] ;  /* 0x00010200ff0a7b82 */ /* 0x020e620000000a00 */
[----:B--23--:R-:W-:Y:S05]  /*52a0*/  @P5 BRA `(.L_x_215) ;  /* 0x0000000000545947 */ /* 0x00cfea0003800000 */
[----:B------:R-:W-:Y:S01]  /*52b0*/  SHF.R.U32.HI R4, RZ, 0x1, R4 ;  /* 0x00000001ff047819 */ /* 0x000fe20000011604 */
[----:B------:R-:W-:-:S03]  /*52c0*/  IMAD.IADD R40, R5, 0x1, -R40 ;  /* 0x0000000105287824 */ /* 0x000fc600078e0a28 */
[----:B------:R-:W-:-:S04]  /*52d0*/  LOP3.LUT R9, R4, 0x30, RZ, 0xc0, !PT ;  /* 0x0000003004097812 */ /* 0x000fc800078ec0ff */
[----:B------:R-:W-:-:S04]  /*52e0*/  LOP3.LUT R9, R9, 0x7, R42, 0xf8, !PT ;  /* 0x0000000709097812 */ /* 0x000fc800078ef82a */
[C---:B------:R-:W-:Y:S01]  /*52f0*/  ISETP.GE.AND P3, PT, R9.reuse, R40, PT ;  /* 0x000000280900720c */ /* 0x040fe20003f66270 */
[----:B------:R-:W-:-:S05]  /*5300*/  VIADD R41, R9, 0x8 ;  /* 0x0000000809297836 */ /* 0x000fca0000000000 */
[----:B------:R-:W-:-:S07]  /*5310*/  ISETP.GE.AND P2, PT, R41, R40, PT ;  /* 0x000000282900720c */ /* 0x000fce0003f46270 */
[----:B------:R-:W2:Y:S01]  /*5320*/  @!P3 LDC.64 R4, c[0x0][0x420] ;  /* 0x00010800ff04bb82 */ /* 0x000ea20000000a00 */
[----:B------:R-:W-:-:S05]  /*5330*/  @!P3 IMAD R9, R9, R14, RZ ;  /* 0x0000000e0909b224 */ /* 0x000fca00078e02ff */
[----:B------:R-:W-:Y:S01]  /*5340*/  @!P2 IMAD R14, R41, R14, RZ ;  /* 0x0000000e290ea224 */ /* 0x000fe200078e02ff */
[CC--:B------:R-:W-:Y:S01]  /*5350*/  @!P3 IADD3 R8, P1, PT, R9.reuse, R6.reuse, RZ ;  /* 0x000000060908b210 */ /* 0x0c0fe20007f3e0ff */
[----:B------:R-:W3:Y:S03]  /*5360*/  @!P2 LDC.64 R2, c[0x0][0x420] ;  /* 0x00010800ff02ab82 */ /* 0x000ee60000000a00 */
[C---:B------:R-:W-:Y:S02]  /*5370*/  @!P2 IADD3 R6, P0, PT, R14.reuse, R6, RZ ;  /* 0x000000060e06a210 */ /* 0x040fe40007f1e0ff */
[-C--:B------:R-:W-:Y:S02]  /*5380*/  @!P3 LEA.HI.X.SX32 R9, R9, R43.reuse, 0x1, P1 ;  /* 0x0000002b0909b211 */ /* 0x080fe400008f0eff */
[----:B------:R-:W-:Y:S02]  /*5390*/  @!P2 LEA.HI.X.SX32 R14, R14, R43, 0x1, P0 ;  /* 0x0000002b0e0ea211 */ /* 0x000fe400000f0eff */
[----:B--2---:R-:W-:-:S04]  /*53a0*/  @!P3 LEA R4, P1, R8, R4, 0x2 ;  /* 0x000000040804b211 */ /* 0x004fc800078210ff */
[----:B------:R-:W-:Y:S02]  /*53b0*/  @!P3 LEA.HI.X R5, R8, R5, R9, 0x2, P1 ;  /* 0x000000050805b211 */ /* 0x000fe400008f1409 */
[----:B---3--:R-:W-:-:S03]  /*53c0*/  @!P2 LEA R2, P0, R6, R2, 0x2 ;  /* 0x000000020602a211 */ /* 0x008fc600078010ff */
[----:B------:R2:W-:Y:S01]  /*53d0*/  @!P3 STG.E desc[UR26][R4.64], R15 ;  /* 0x0000000f0400b986 */ /* 0x0005e2000c10191a */
[----:B------:R-:W-:-:S05]  /*53e0*/  @!P2 LEA.HI.X R3, R6, R3, R14, 0x2, P0 ;  /* 0x000000030603a211 */ /* 0x000fca00000f140e */
[----:B------:R2:W-:Y:S04]  /*53f0*/  @!P2 STG.E desc[UR26][R2.64], R7 ;  /* 0x000000070200a986 */ /* 0x0005e8000c10191a */
.L_x_215:
[----:B------:R-:W-:Y:S05]  /*5400*/  BSYNC.RECONVERGENT B0 ;  /* 0x0000000000007941 */ /* 0x000fea0003800200 */
.L_x_214:
[----:B------:R-:W-:Y:S01]  /*5410*/  MOV R43, RZ ;  /* 0x000000ff002b7202 */ /* 0x000fe20000000f00 */
[----:B------:R-:W2:Y:S01]  /*5420*/  LDCU.64 UR4, c[0x0][0x3f0] ;  /* 0x00007e00ff0477ac */ /* 0x000ea20008000a00 */
[----:B------:R-:W-:Y:S01]  /*5430*/  MOV R44, R48 ;  /* 0x00000030002c7202 */ /* 0x000fe20000000f00 */
[----:B------:R-:W-:-:S04]  /*5440*/  IMAD.WIDE.U32 R42, R0, 0x40, R42 ;  /* 0x00000040002a7825 */ /* 0x000fc800078e002a */
[----:B-1----:R-:W-:-:S04]  /*5450*/  IMAD.WIDE.U32 R44, R12, UR6, R44 ;  /* 0x000000060c2c7c25 */ /* 0x002fc8000f8e002c */
[-C--:B------:R-:W-:Y:S02]  /*5460*/  IMAD R0, R43, R10.reuse, RZ ;  /* 0x0000000a2b007224 */ /* 0x080fe400078e02ff */
[----:B------:R-:W-:Y:S02]  /*5470*/  IMAD R45, R13, UR6, R45 ;  /* 0x000000060d2d7c24 */ /* 0x000fe4000f8e022d */
[C---:B------:R-:W-:Y:S02]  /*5480*/  IMAD R0, R42.reuse, R11, R0 ;  /* 0x0000000b2a007224 */ /* 0x040fe400078e0200 */
[----:B------:R-:W-:-:S05]  /*5490*/  IMAD.WIDE.U32 R42, R42, R10, R44 ;  /* 0x0000000a2a2a7225 */ /* 0x000fca00078e002c */
[----:B------:R-:W-:Y:S02]  /*54a0*/  IADD3 R0, PT, PT, R43, R0, RZ ;  /* 0x000000002b007210 */ /* 0x000fe40007ffe0ff */
[----:B--2---:R-:W-:-:S04]  /*54b0*/  LEA R2, P0, R42, UR4, 0x1 ;  /* 0x000000042a027c11 */ /* 0x004fc8000f8008ff */
[----:B------:R-:W-:Y:S02]  /*54c0*/  LEA.HI.X R3, R42, UR5, R0, 0x1, P0 ;  /* 0x000000052a037c11 */ /* 0x000fe400080f0c00 */
[----:B------:R-:W-:-:S03]  /*54d0*/  LEA R4, P0, R10, R2, 0x6 ;  /* 0x000000020a047211 */ /* 0x000fc600078030ff */
[----:B------:R-:W-:Y:S01]  /*54e0*/  STG.E.128 desc[UR26][R2.64], R36 ;  /* 0x0000002402007986 */ /* 0x000fe2000c101d1a */
[----:B------:R-:W-:-:S03]  /*54f0*/  LEA.HI.X R5, R10, R3, R11, 0x6, P0 ;  /* 0x000000030a057211 */ /* 0x000fc600000f340b */
[----:B------:R-:W-:Y:S04]  /*5500*/  STG.E.128 desc[UR26][R2.64+0x40], R28 ;  /* 0x0000401c02007986 */ /* 0x000fe8000c101d1a */
[----:B----4-:R-:W-:Y:S04]  /*5510*/  STG.E.128 desc[UR26][R2.64+0x80], R20 ;  /* 0x0000801402007986 */ /* 0x010fe8000c101d1a */
[----:B------:R-:W-:Y:S04]  /*5520*/  STG.E.128 desc[UR26][R4.64], R32 ;  /* 0x0000002004007986 */ /* 0x000fe8000c101d1a */
[----:B------:R-:W-:Y:S04]  /*5530*/  STG.E.128 desc[UR26][R4.64+0x40], R24 ;  /* 0x0000401804007986 */ /* 0x000fe8000c101d1a */
[----:B------:R-:W-:Y:S01]  /*5540*/  STG.E.128 desc[UR26][R4.64+0x80], R16 ;  /* 0x0000801004007986 */ /* 0x000fe2000c101d1a */
[----:B------:R-:W-:Y:S05]  /*5550*/  EXIT ;  /* 0x000000000000794d */ /* 0x000fea0003800000 */
.L_x_216:
        /* <DEDUP_REMOVED lines=10> */
.L_x_1263:


//--------------------- .text._ZN5flash16flash_fwd_kernelI23Flash_fwd_kernel_traitsILi96ELi64ELi64ELi4ELb0ELb0EN7cutlass6half_tE19Flash_kernel_traitsILi96ELi64ELi64ELi4ES3_EELb0ELb1ELb0ELb0ELb0ELb1ELb0ELb0EEEvNS_16Flash_fwd_paramsE --------------------------
	.section	.text._ZN5flash16flash_fwd_kernelI23Flash_fwd_kernel_traitsILi96ELi64ELi64ELi4ELb0ELb0EN7cutlass6half_tE19Flash_kernel_traitsILi96ELi64ELi64ELi4ES3_EELb0ELb1ELb0ELb0ELb0ELb1ELb0ELb0EEEvNS_16Flash_fwd_paramsE,"ax",@progbits
	.align	128
        .global         _ZN5flash16flash_fwd_kernelI23Flash_fwd_kernel_traitsILi96ELi64ELi64ELi4ELb0ELb0EN7cutlass6half_tE19Flash_kernel_traitsILi96ELi64ELi64ELi4ES3_EELb0ELb1ELb0ELb0ELb0ELb1ELb0ELb0EEEvNS_16Flash_fwd_paramsE
        .type           _ZN5flash16flash_fwd_kernelI23Flash_fwd_kernel_traitsILi96ELi64ELi64ELi4ELb0ELb0EN7cutlass6half_tE19Flash_kernel_traitsILi96ELi64ELi64ELi4ES3_EELb0ELb1ELb0ELb0ELb0ELb1ELb0ELb0EEEvNS_16Flash_fwd_paramsE,@function
        .size           _ZN5flash16flash_fwd_kernelI23Flash_fwd_kernel_traitsILi96ELi64ELi64ELi4ELb0ELb0EN7cutlass6half_tE19Flash_kernel_traitsILi96ELi64ELi64ELi4ES3_EELb0ELb1ELb0ELb0ELb0ELb1ELb0ELb0EEEvNS_16Flash_fwd_paramsE,(.L_x_1264 - _ZN5flash16flash_fwd_kernelI23Flash_fwd_kernel_traitsILi96ELi64ELi64ELi4ELb0ELb0EN7cutlass6half_tE19Flash_kernel_traitsILi96ELi64ELi64ELi4ES3_EELb0ELb1ELb0ELb0ELb0ELb1ELb0ELb0EEEvNS_16Flash_fwd_paramsE)
        .other          _ZN5flash16flash_fwd_kernelI23Flash_fwd_kernel_traitsILi96ELi64ELi64ELi4ELb0ELb0EN7cutlass6half_tE19Flash_kernel_traitsILi96ELi64ELi64ELi4ES3_EELb0ELb1ELb0ELb0ELb0ELb1ELb0ELb0EEEvNS_16Flash_fwd_paramsE,@"STO_CUDA_ENTRY STV_DEFAULT"
_ZN5flash16flash_fwd_kernelI23Flash_fwd_kernel_traitsILi96ELi64ELi64ELi4ELb0ELb0EN7cutlass6half_tE19Flash_kernel_traitsILi96ELi64ELi64ELi4ES3_EELb0ELb1ELb0ELb0ELb0ELb1ELb0ELb0EEEvNS_16Flash_fwd_paramsE:
.text._ZN5flash16flash_fwd_kernelI23Flash_fwd_kernel_traitsILi96ELi64ELi64ELi4ELb0ELb0EN7cutlass6half_tE19Flash_kernel_traitsILi96ELi64ELi64ELi4ES3_EELb0ELb1ELb0ELb0ELb0ELb1ELb0ELb0EEEvNS_16Flash_fwd_paramsE:
        /* <DEDUP_REMOVED lines=23> */
[C---:B------:R-:W-:Y:S02]  /*0170*/  @P2 IADD3 R6, P0, PT, R13.reuse, UR4, RZ ;  /* 0x000000040d062c10 */ /* 0x040fe4000ff1e0ff */
[----:B------:R-:W-:-:S02]  /*0180*/  @P3 IADD3 R16, P1, PT, R13, UR6, RZ ;  /* 0x000000060d103c10 */ /* 0x000fc4000ff3e0ff */
[C---:B------:R-:W-:Y:S01]  /*0190*/  @P2 IADD3.X R7, PT, PT, R2.reuse, UR5, RZ, P0, !PT ;  /* 0x0000000502072c10 */ /* 0x040fe200087fe4ff */
[----:B------:R-:W4:Y:S01]  /*01a0*/  S2R R21, SR_CTAID.X ;  /* 0x0000000000157919 */ /* 0x000f220000002500 */
[----:B------:R-:W3:Y:S01]  /*01b0*/  LDCU.U8 UR4, c[0x0][0x532] ;  /* 0x0000a640ff0477ac */ /* 0x000ee20008000000 */
[----:B------:R-:W2:Y:S01]  /*01c0*/  @!P4 LDC R81, c[0x0][0x434] ;  /* 0x00010d00ff51cb82 */ /* 0x000ea20000000800 */
[C---:B------:R-:W-:Y:S01]  /*01d0*/  @P3 IADD3.X R17, PT, PT, R2.reuse, UR7, RZ, P1, !PT ;  /* 0x0000000702113c10 */ /* 0x040fe20008ffe4ff */
[----:B------:R1:W5:Y:S02]  /*01e0*/  @P2 LDG.E R8, desc[UR12][R6.64] ;  /* 0x0000000c06082981 */ /* 0x000364000c1e1900 */
[----:B-1----:R-:W-:Y:S02]  /*01f0*/  IADD3 R12, P0, PT, R13, R4, RZ ;  /* 0x000000040d0c7210 */ /* 0x002fe40007f1e0ff */
[----:B------:R1:W5:Y:S03]  /*0200*/  @P3 LDG.E R9, desc[UR12][R16.64] ;  /* 0x0000000c10093981 */ /* 0x000366000c1e1900 */
[----:B------:R-:W-:Y:S01]  /*0210*/  IMAD.X R13, R2, 0x1, R5, P0 ;  /* 0x00000001020d7824 */ /* 0x000fe200000e0605 */
[----:B------:R-:W-:Y:S01]  /*0220*/  ISETP.NE.U32.AND P0, PT, R4, RZ, PT ;  /* 0x000000ff0400720c */ /* 0x000fe20003f05070 */
[----:B------:R-:W1:Y:S03]  /*0230*/  @!P2 LDC.64 R2, c[0x0][0x488] ;  /* 0x00012200ff02ab82 */ /* 0x000e660000000a00 */
[----:B------:R-:W-:-:S02]  /*0240*/  ISETP.NE.AND.EX P0, PT, R5, RZ, PT, P0 ;  /* 0x000000ff0500720c */ /* 0x000fc40003f05300 */
[----:B------:R-:W-:Y:S02]  /*0250*/  ISETP.EQ.U32.AND P3, PT, R4, RZ, PT ;  /* 0x000000ff0400720c */ /* 0x000fe40003f62070 */
[----:B---3--:R-:W-:-:S09]  /*0260*/  ISETP.NE.AND P1, PT, RZ, UR4, PT ;  /* 0x00000004ff007c0c */ /* 0x008fd2000bf25270 */
[----:B------:R-:W3:Y:S01]  /*0270*/  @!P0 LDC R4, c[0x0][0x438] ;  /* 0x00010e00ff048b82 */ /* 0x000ee20000000800 */
[----:B------:R-:W-:-:S07]  /*0280*/  ISETP.EQ.OR.EX P3, PT, R5, RZ, !P1, P3 ;  /* 0x000000ff0500720c */ /* 0x000fce0004f62730 */
[----:B------:R-:W1:Y:S01]  /*0290*/  @!P2 LDC R6, c[0x0][0x43c] ;  /* 0x00010f00ff06ab82 */ /* 0x000e620000000800 */
[----:B------:R-:W-:Y:S02]  /*02a0*/  IMAD.MOV.U32 R10, RZ, RZ, -0x1 ;  /* 0xffffffffff0a7424 */ /* 0x000fe400078e00ff */
[----:B----4-:R-:W-:-:S04]  /*02b0*/  IMAD.SHL.U32 R84, R21, 0x40, RZ ;  /* 0x0000004015547824 */ /* 0x010fc800078e00ff */
[----:B------:R4:W5:Y:S01]  /*02c0*/  @!P3 LDG.E R10, desc[UR12][R12.64] ;  /* 0x0000000c0c0ab981 */ /* 0x000962000c1e1900 */
[----:B--2---:R-:W-:-:S05]  /*02d0*/  @P4 IMAD.IADD R81, R14, 0x1, -R123 ;  /* 0x000000010e514824 */ /* 0x004fca00078e0a7b */
[----:B------:R-:W-:Y:S01]  /*02e0*/  ISETP.GT.AND P3, PT, R81, R84, PT ;  /* 0x000000545100720c */ /* 0x000fe20003f64270 */
[----:B-1-34-:R-:W-:-:S12]  /*02f0*/  @!P0 BRA `(.L_x_217) ;  /* 0x00000000000c8947 */ /* 0x01afd80003800000 */
[----:B------:R-:W2:Y:S02]  /*0300*/  @P1 LDG.E R5, desc[UR12][R12.64+0x4] ;  /* 0x0000040c0c051981 */ /* 0x000ea4000c1e1900 */
[----:B--2--5:R-:W-:-:S06]  /*0310*/  @P1 IADD3 R4, PT, PT, R5, -R10, RZ ;  /* 0x8000000a05041210 */ /* 0x024fcc0007ffe0ff */
[----:B------:R1:W5:Y:S02]  /*0320*/  @!P1 LDG.E R4, desc[UR12][R12.64] ;  /* 0x0000000c0c049981 */ /* 0x000364000c1e1900 */
.L_x_217:
[----:B------:R-:W-:Y:S05]  /*0330*/  @!P3 EXIT ;  /* 0x000000000000b94d */ /* 0x000fea0003800000 */
[----:B------:R-:W2:Y:S01]  /*0340*/  LDC R80, c[0x0][0x508] ;  /* 0x00014200ff507b82 */ /* 0x000ea20000000800 */
[----:B------:R-:W-:Y:S01]  /*0350*/  @!P2 ISETP.NE.U32.AND P0, PT, R2, RZ, PT ;  /* 0x000000ff0200a20c */ /* 0x000fe20003f05070 */
[----:B-----5:R-:W-:Y:S01]  /*0360*/  @P2 IMAD.IADD R79, R8, 0x1, -R9 ;  /* 0x00000001084f2824 */ /* 0x020fe200078e0a09 */
[----:B------:R-:W3:Y:S01]  /*0370*/  S2R R23, SR_CTAID.Z ;  /* 0x0000000000177919 */ /* 0x000ee20000002700 */
[----:B------:R-:W-:Y:S01]  /*0380*/  VIADD R2, R21, 0x1 ;  /* 0x0000000115027836 */ /* 0x000fe20000000000 */
[----:B------:R-:W-:Y:S01]  /*0390*/  @!P2 ISETP.NE.AND.EX P0, PT, R3, RZ, PT, P0 ;  /* 0x000000ff0300a20c */ /* 0x000fe20003f05300 */
[----:B------:R-:W4:Y:S02]  /*03a0*/  S2R R85, SR_TID.X ;  /* 0x0000000000557919 */ /* 0x000f240000002100 */
[----:B------:R-:W-:Y:S01]  /*03b0*/  IMAD R3, R2, 0x40, -R81 ;  /* 0x0000004002037824 */ /* 0x000fe200078e0a51 */
[----:B------:R-:W-:-:S04]  /*03c0*/  @!P2 SEL R6, R6, RZ, P0 ;  /* 0x000000ff0606a207 */ /* 0x000fc80000000000 */
[----:B------:R-:W-:-:S05]  /*03d0*/  @!P2 IADD3 R79, PT, PT, R6, R4, -R9 ;  /* 0x00000004064fa210 */ /* 0x000fca0007ffe809 */
        /* <DEDUP_REMOVED lines=11> */
[----:B------:R-:W-:Y:S01]  /*0490*/  ISETP.NE.AND P1, PT, R123, -0x1, PT ;  /* 0xffffffff7b00780c */ /* 0x000fe20003f25270 */
[----:B------:R-:W2:Y:S01]  /*04a0*/  LDC.U8 R2, c[0x0][0x549] ;  /* 0x00015240ff027b82 */ /* 0x000ea20000000000 */
[----:B-1----:R-:W-:Y:S01]  /*04b0*/  SHF.R.U32.HI R12, RZ, 0x2, R85 ;  /* 0x00000002ff0c7819 */ /* 0x002fe20000011655 */
[----:B------:R-:W-:Y:S01]  /*04c0*/  IMAD.IADD R81, R81, 0x1, -R84 ;  /* 0x0000000151517824 */ /* 0x000fe200078e0a54 */
[----:B------:R-:W-:-:S03]  /*04d0*/  LOP3.LUT P5, R10, R85, 0x3, RZ, 0xc0, !PT ;  /* 0x00000003550a7812 */ /* 0x000fc600078ac0ff */
[C---:B------:R-:W-:Y:S01]  /*04e0*/  VIADD R11, R12.reuse, 0x20 ;  /* 0x000000200c0b7836 */ /* 0x040fe20000000000 */
[CC--:B------:R-:W-:Y:S01]  /*04f0*/  ISETP.GE.AND P3, PT, R12.reuse, R81.reuse, PT ;  /* 0x000000510c00720c */ /* 0x0c0fe20003f66270 */
[----:B------:R-:W1:Y:S01]  /*0500*/  LDC.U8 R8, c[0x0][0x548] ;  /* 0x00015200ff087b82 */ /* 0x000e620000000000 */
[-C--:B------:R-:W-:Y:S02]  /*0510*/  ISETP.GE.OR P5, PT, R12, R81.reuse, P5 ;  /* 0x000000510c00720c */ /* 0x080fe40002fa6670 */
[----:B------:R-:W-:-:S05]  /*0520*/  ISETP.GE.AND P2, PT, R11, R81, PT ;  /* 0x000000510b00720c */ /* 0x000fca0003f46270 */
[----:B------:R-:W3:Y:S08]  /*0530*/  @!P1 LDC.64 R6, c[0x0][0x400] ;  /* 0x00010000ff069b82 */ /* 0x000ef00000000a00 */
[----:B------:R-:W4:Y:S01]  /*0540*/  @P1 LDC.64 R4, c[0x0][0x408] ;  /* 0x00010200ff041b82 */ /* 0x000f220000000a00 */
[----:B--2---:R-:W-:-:S07]  /*0550*/  ISETP.NE.AND P0, PT, R2, RZ, PT ;  /* 0x000000ff0200720c */ /* 0x004fce0003f05270 */
[----:B------:R-:W2:Y:S01]  /*0560*/  LDC R9, c[0x0][0x434] ;  /* 0x00010d00ff097b82 */ /* 0x000ea20000000800 */
[----:B-1----:R-:W-:Y:S01]  /*0570*/  ISETP.NE.AND P6, PT, R8, RZ, !P0 ;  /* 0x000000ff0800720c */ /* 0x002fe200047c5270 */
[----:B---3--:R-:W-:-:S06]  /*0580*/  @!P1 IMAD.WIDE.U32 R16, R0, R6, RZ ;  /* 0x0000000600109225 */ /* 0x008fcc00078e00ff */
[----:B------:R-:W1:Y:S01]  /*0590*/  @P0 LDC.64 R2, c[0x0][0x430] ;  /* 0x00010c00ff020b82 */ /* 0x000e620000000a00 */
[----:B------:R-:W-:Y:S02]  /*05a0*/  @!P1 IMAD R7, R0, R7, R17 ;  /* 0x0000000700079224 */ /* 0x000fe400078e0211 */
[----:B----4-:R-:W-:Y:S01]  /*05b0*/  @P1 IMAD.WIDE.U32 R14, R123, R4, RZ ;  /* 0x000000047b0e1225 */ /* 0x010fe200078e00ff */
[----:B------:R-:W-:-:S03]  /*05c0*/  @!P1 MOV R4, R16 ;  /* 0x0000001000049202 */ /* 0x000fc60000000f00 */
[----:B------:R-:W-:Y:S02]  /*05d0*/  @P1 IMAD R7, R123, R5, R15 ;  /* 0x000000057b071224 */ /* 0x000fe400078e020f */
[----:B------:R-:W3:Y:S01]  /*05e0*/  @P0 LDC R5, c[0x0][0x430] ;  /* 0x00010c00ff050b82 */ /* 0x000ee20000000800 */
[----:B-1----:R-:W-:Y:S02]  /*05f0*/  @P0 IMAD R2, R2, R3, RZ ;  /* 0x0000000302020224 */ /* 0x002fe400078e02ff */
[----:B------:R-:W-:Y:S01]  /*0600*/  @P0 IMAD.MOV.U32 R3, RZ, RZ, 0x1 ;  /* 0x00000001ff030424 */ /* 0x000fe200078e00ff */
[----:B--2---:R-:W-:Y:S06]  /*0610*/  @P0 BRA `(.L_x_219) ;  /* 0x0000000000280947 */ /* 0x004fec0003800000 */
[----:B------:R-:W-:Y:S01]  /*0620*/  ISETP.NE.AND P0, PT, R8, RZ, PT ;  /* 0x000000ff0800720c */ /* 0x000fe20003f05270 */
[----:B------:R-:W1:-:S12]  /*0630*/  LDC R17, c[0x0][0x3e0] ;  /* 0x0000f800ff117b82 */ /* 0x000e580000000800 */
[----:B------:R-:W2:Y:S01]  /*0640*/  @P0 LDC R2, c[0x0][0x454] ;  /* 0x00011500ff020b82 */ /* 0x000ea20000000800 */
[----:B---3--:R-:W-:Y:S02]  /*0650*/  @P0 MOV R5, 0x1 ;  /* 0x0000000100050802 */ /* 0x008fe40000000f00 */
[----:B------:R-:W-:-:S05]  /*0660*/  @!P0 MOV R5, 0x1 ;  /* 0x0000000100058802 */ /* 0x000fca0000000f00 */
[----:B------:R-:W1:Y:S08]  /*0670*/  @P0 LDC R8, c[0x0][0x454] ;  /* 0x00011500ff080b82 */ /* 0x000e700000000800 */
[----:B------:R-:W3:Y:S08]  /*0680*/  @!P0 LDC R6, c[0x0][0x434] ;  /* 0x00010d00ff068b82 */ /* 0x000ef00000000800 */
[----:B------:R-:W4:Y:S01]  /*0690*/  @!P0 LDC R2, c[0x0][0x434] ;  /* 0x00010d00ff028b82 */ /* 0x000f220000000800 */
[----:B-1----:R-:W-:-:S02]  /*06a0*/  @P0 IMAD R3, R8, R17, RZ ;  /* 0x0000001108030224 */ /* 0x002fc400078e02ff */
[----:B--23--:R-:W-:-:S07]  /*06b0*/  @!P0 IMAD R3, R6, R17, RZ ;  /* 0x0000001106038224 */ /* 0x00cfce00078e02ff */
.L_x_219:
[----:B------:R-:W-:Y:S01]  /*06c0*/  IMAD.SHL.U32 R85, R85, 0x8, RZ ;  /* 0x0000000855557824 */ /* 0x000fe200078e00ff */
[----:B------:R-:W1:Y:S01]  /*06d0*/  LDCU.64 UR4, c[0x0][0x410] ;  /* 0x00008200ff0477ac */ /* 0x000e620008000a00 */
[----:B------:R-:W-:Y:S01]  /*06e0*/  IMAD R6, R0, R9, RZ ;  /* 0x0000000900067224 */ /* 0x000fe200078e02ff */
[----:B------:R-:W-:Y:S01]  /*06f0*/  ISETP.NE.AND P0, PT, R123, -0x1, PT ;  /* 0xffffffff7b00780c */ /* 0x000fe20003f05270 */
[----:B------:R-:W-:Y:S01]  /*0700*/  @P1 IMAD.MOV.U32 R4, RZ, RZ, R14 ;  /* 0x000000ffff041224 */ /* 0x000fe200078e000e */
[----:B------:R-:W-:Y:S01]  /*0710*/  LOP3.LUT R85, R85, 0x18, RZ, 0xc0, !PT ;  /* 0x0000001855557812 */ /* 0x000fe200078ec0ff */
[----:B----4-:R-:W-:Y:S01]  /*0720*/  IMAD R2, R23, R2, RZ ;  /* 0x0000000217027224 */ /* 0x010fe200078e02ff */
[----:B------:R-:W-:Y:S01]  /*0730*/  SEL R6, R6, R123, !P0 ;  /* 0x0000007b06067207 */ /* 0x000fe20004000000 */
[----:B------:R-:W-:Y:S01]  /*0740*/  IMAD.MOV.U32 R13, RZ, RZ, RZ ;  /* 0x000000ffff0d7224 */ /* 0x000fe200078e00ff */
[----:B------:R-:W-:Y:S01]  /*0750*/  IADD3 R8, P0, PT, R85, R4, RZ ;  /* 0x0000000455087210 */ /* 0x000fe20007f1e0ff */
[----:B------:R-:W-:Y:S01]  /*0760*/  @!P6 IMAD R2, R0, R3, R2 ;  /* 0x000000030002e224 */ /* 0x000fe200078e0202 */
[----:B------:R-:W-:Y:S01]  /*0770*/  SEL R0, R6, RZ, P6 ;  /* 0x000000ff06007207 */ /* 0x000fe20003000000 */
[----:B---3--:R-:W-:Y:S01]  /*0780*/  IMAD R3, R84, R5, RZ ;  /* 0x0000000554037224 */ /* 0x008fe200078e02ff */
[----:B------:R-:W-:Y:S01]  /*0790*/  SHF.R.S32.HI R6, RZ, 0x1f, R6 ;  /* 0x0000001fff067819 */ /* 0x000fe20000011406 */
[----:B------:R-:W-:Y:S01]  /*07a0*/  IMAD.X R9, RZ, RZ, R7, P0 ;  /* 0x000000ffff097224 */ /* 0x000fe200000e0607 */
[----:B------:R-:W-:Y:S01]  /*07b0*/  BSSY.RECONVERGENT B0, `(.L_x_220) ;  /* 0x0000016000007945 */ /* 0x000fe20003800200 */
[----:B------:R-:W-:Y:S01]  /*07c0*/  ISETP.NE.OR P4, PT, R10, RZ, P2 ;  /* 0x000000ff0a00720c */ /* 0x000fe20001785670 */
[----:B------:R-:W-:Y:S01]  /*07d0*/  IMAD.WIDE.U32 R14, R21, 0x40, R12 ;  /* 0x00000040150e7825 */ /* 0x000fe200078e000c */
[----:B------:R-:W-:-:S02]  /*07e0*/  IADD3 R0, P1, P0, R3, R0, R2 ;  /* 0x0000000003007210 */ /* 0x000fc4000783e002 */
[----:B------:R-:W-:Y:S01]  /*07f0*/  SEL R6, R6, RZ, P6 ;  /* 0x000000ff06067207 */ /* 0x000fe20003000000 */
[C---:B-1----:R-:W-:Y:S01]  /*0800*/  IMAD.WIDE.U32 R8, R23.reuse, UR4, R8 ;  /* 0x0000000417087c25 */ /* 0x042fe2000f8e0008 */
[----:B------:R-:W-:Y:S02]  /*0810*/  SHF.R.S32.HI R3, RZ, 0x1f, R3 ;  /* 0x0000001fff037819 */ /* 0x000fe40000011403 */
[----:B------:R-:W-:Y:S01]  /*0820*/  SHF.R.S32.HI R2, RZ, 0x1f, R2 ;  /* 0x0000001fff027819 */ /* 0x000fe20000011402 */
[----:B------:R-:W-:Y:S01]  /*0830*/  IMAD R17, R23, UR5, R9 ;  /* 0x0000000517117c24 */ /* 0x000fe2000f8e0209 */
[----:B------:R-:W-:Y:S06]  /*0840*/  @P3 BRA `(.L_x_221) ;  /* 0x0000000000303947 */ /* 0x000fec0003800000 */
[----:B------:R-:W1:Y:S01]  /*0850*/  LDCU.64 UR4, c[0x0][0x408] ;  /* 0x00008100ff0477ac */ /* 0x000e620008000a00 */
[----:B------:R-:W-:Y:S01]  /*0860*/  MOV R16, R8 ;  /* 0x0000000800107202 */ /* 0x000fe20000000f00 */
[----:B------:R-:W2:Y:S01]  /*0870*/  LDCU.64 UR6, c[0x0][0x3f0] ;  /* 0x00007e00ff0677ac */ /* 0x000ea20008000a00 */
[----:B-1----:R-:W-:-:S03]  /*0880*/  IMAD R7, R15, UR4, RZ ;  /* 0x000000040f077c24 */ /* 0x002fc6000f8e02ff */
        /* <DEDUP_REMOVED lines=8> */
.L_x_221:
[----:B------:R-:W-:Y:S05]  /*0910*/  BSYNC.RECONVERGENT B0 ;  /* 0x0000000000007941 */ /* 0x000fea0003800200 */
.L_x_220:
[----:B------:R-:W-:Y:S04]  /*0920*/  BSSY.RECONVERGENT B0, `(.L_x_222) ;  /* 0x0000010000007945 */ /* 0x000fe80003800200 */
[----:B------:R-:W-:Y:S05]  /*0930*/  @P2 BRA `(.L_x_223) ;  /* 0x0000000000382947 */ /* 0x000fea0003800000 */
[----:B------:R-:W2:Y:S01]  /*0940*/  LDCU.64 UR6, c[0x0][0x408] ;  /* 0x00008100ff0677ac */ /* 0x000ea20008000a00 */
[----:B------:R-:W-:Y:S02]  /*0950*/  IADD3 R4, P2, PT, R14, 0x20, RZ ;  /* 0x000000200e047810 */ /* 0x000fe40007f5e0ff */
[----:B------:R-:W-:Y:S01]  /*0960*/  MOV R9, R17 ;  /* 0x0000001100097202 */ /* 0x000fe20000000f00 */
[----:B------:R-:W3:Y:S01]  /*0970*/  LDCU.64 UR4, c[0x0][0x3f0] ;  /* 0x00007e00ff0477ac */ /* 0x000ee20008000a00 */
[----:B------:R-:W-:-:S05]  /*0980*/  IADD3.X R7, PT, PT, RZ, R15, RZ, P2, !PT ;  /* 0x0000000fff077210 */ /* 0x000fca00017fe4ff */
[----:B--2---:R-:W-:Y:S02]  /*0990*/  IMAD R7, R7, UR6, RZ ;  /* 0x0000000607077c24 */ /* 0x004fe4000f8e02ff */
        /* <DEDUP_REMOVED lines=8> */
.L_x_223:
[----:B------:R-:W-:Y:S05]  /*0a20*/  BSYNC.RECONVERGENT B0 ;  /* 0x0000000000007941 */ /* 0x000fea0003800200 */
.L_x_222:
[----:B------:R-:W-:Y:S01]  /*0a30*/  BSSY.RECONVERGENT B0, `(.L_x_224) ;  /* 0x000000b000007945 */ /* 0x000fe20003800200 */
[----:B------:R-:W-:-:S03]  /*0a40*/  IADD3.X R2, PT, PT, R3, R6, R2, P1, P0 ;  /* 0x0000000603027210 */ /* 0x000fc60000fe0402 */
[----:B------:R-:W-:Y:S05]  /*0a50*/  @P5 BRA `(.L_x_225) ;  /* 0x0000000000205947 */ /* 0x000fea0003800000 */
[----:B------:R-:W3:Y:S01]  /*0a60*/  LDCU.64 UR4, c[0x0][0x420] ;  /* 0x00008400ff0477ac */ /* 0x000ee20008000a00 */
[----:B------:R-:W-:-:S05]  /*0a70*/  IMAD R3, R12, R5, RZ ;  /* 0x000000050c037224 */ /* 0x000fca00078e02ff */
[----:B------:R-:W-:-:S04]  /*0a80*/  IADD3 R4, P0, PT, R3, R0, RZ ;  /* 0x0000000003047210 */ /* 0x000fc80007f1e0ff */
[----:B------:R-:W-:Y:S02]  /*0a90*/  LEA.HI.X.SX32 R3, R3, R2, 0x1, P0 ;  /* 0x0000000203037211 */ /* 0x000fe400000f0eff */
[----:B---3--:R-:W-:-:S04]  /*0aa0*/  LEA R6, P0, R4, UR4, 0x2 ;  /* 0x0000000404067c11 */ /* 0x008fc8000f8010ff */
[----:B------:R-:W-:Y:S01]  /*0ab0*/  LEA.HI.X R7, R4, UR5, R3, 0x2, P0 ;  /* 0x0000000504077c11 */ /* 0x000fe200080f1403 */
[----:B------:R-:W-:-:S05]  /*0ac0*/  IMAD.MOV.U32 R3, RZ, RZ, 0x7f800000 ;  /* 0x7f800000ff037424 */ /* 0x000fca00078e00ff */
[----:B------:R3:W-:Y:S03]  /*0ad0*/  STG.E desc[UR12][R6.64], R3 ;  /* 0x0000000306007986 */ /* 0x0007e6000c10190c */
.L_x_225:
[----:B------:R-:W-:Y:S05]  /*0ae0*/  BSYNC.RECONVERGENT B0 ;  /* 0x0000000000007941 */ /* 0x000fea0003800200 */
.L_x_224:
[----:B------:R-:W-:Y:S05]  /*0af0*/  @P4 EXIT ;  /* 0x000000000000494d */ /* 0x000fea0003800000 */
[----:B------:R-:W4:Y:S01]  /*0b00*/  LDCU.64 UR4, c[0x0][0x420] ;  /* 0x00008400ff0477ac */ /* 0x000f220008000a00 */
[----:B------:R-:W-:-:S05]  /*0b10*/  IMAD R5, R11, R5, RZ ;  /* 0x000000050b057224 */ /* 0x000fca00078e02ff */
[----:B------:R-:W-:-:S04]  /*0b20*/  IADD3 R0, P0, PT, R5, R0, RZ ;  /* 0x0000000005007210 */ /* 0x000fc80007f1e0ff */
[----:B------:R-:W-:Y:S02]  /*0b30*/  LEA.HI.X.SX32 R5, R5, R2, 0x1, P0 ;  /* 0x0000000205057211 */ /* 0x000fe400000f0eff */
[----:B----4-:R-:W-:-:S04]  /*0b40*/  LEA R2, P0, R0, UR4, 0x2 ;  /* 0x0000000400027c11 */ /* 0x010fc8000f8010ff */
[----:B---3--:R-:W-:Y:S01]  /*0b50*/  LEA.HI.X R3, R0, UR5, R5, 0x2, P0 ;  /* 0x0000000500037c11 */ /* 0x008fe200080f1405 */
[----:B------:R-:W-:-:S05]  /*0b60*/  IMAD.MOV.U32 R5, RZ, RZ, 0x7f800000 ;  /* 0x7f800000ff057424 */ /* 0x000fca00078e00ff */
[----:B------:R-:W-:Y:S01]  /*0b70*/  STG.E desc[UR12][R2.64], R5 ;  /* 0x0000000502007986 */ /* 0x000fe2000c10190c */
[----:B------:R-:W-:Y:S05]  /*0b80*/  EXIT ;  /* 0x000000000000794d */ /* 0x000fea0003800000 */
.L_x_218:
        /* <DEDUP_REMOVED lines=23> */
.L_x_226:
[----:B------:R-:W1:Y:S01]  /*0d00*/  LDC.64 R88, c[0x0][0x3b8] ;  /* 0x0000ee00ff587b82 */ /* 0x000e620000000a00 */
[----:B------:R-:W-:-:S05]  /*0d10*/  IADD3 R24, PT, PT, R9, R10, RZ ;  /* 0x0000000a09187210 */ /* 0x000fca0007ffe0ff */
[C---:B-1----:R-:W-:Y:S02]  /*0d20*/  IMAD R8, R24.reuse, R89, RZ ;  /* 0x0000005918087224 */ /* 0x042fe400078e02ff */
[----:B------:R-:W-:-:S05]  /*0d30*/  IMAD.WIDE.U32 R24, R24, R88, RZ ;  /* 0x0000005818187225 */ /* 0x000fca00078e00ff */
[----:B------:R-:W-:Y:S02]  /*0d40*/  IADD3 R8, PT, PT, R25, R8, RZ ;  /* 0x0000000819087210 */ /* 0x000fe40007ffe0ff */
.L_x_227:
[----:B------:R-:W1:Y:S01]  /*0d50*/  LDC R4, c[0x0][0x3e8] ;  /* 0x0000fa00ff047b82 */ /* 0x000e620000000800 */
[----:B------:R-:W-:Y:S02]  /*0d60*/  MOV R12, RZ ;  /* 0x000000ff000c7202 */ /* 0x000fe40000000f00 */
[----:B-1----:R-:W-:-:S04]  /*0d70*/  IABS R7, R4 ;  /* 0x0000000400077213 */ /* 0x002fc80000000000 */
[----:B------:R-:W1:Y:S08]  /*0d80*/  I2F.RP R11, R7 ;  /* 0x00000007000b7306 */ /* 0x000e700000209400 */
[----:B-1----:R-:W1:Y:S02]  /*0d90*/  MUFU.RCP R13, R11 ;  /* 0x0000000b000d7308 */ /* 0x002e640000001000 */
[----:B-1----:R-:W-:-:S06]  /*0da0*/  VIADD R13, R13, 0xffffffe ;  /* 0x0ffffffe0d0d7836 */ /* 0x002fcc0000000000 */
[----:B------:R-:W1:Y:S02]  /*0db0*/  F2I.FTZ.U32.TRUNC.NTZ R13, R13 ;  /* 0x0000000d000d7305 */ /* 0x000e64000021f000 */
[----:B-1----:R-:W-:-:S04]  /*0dc0*/  IMAD.MOV R3, RZ, RZ, -R13 ;  /* 0x000000ffff037224 */ /* 0x002fc800078e0a0d */
        /* <DEDUP_REMOVED lines=30> */
.L_x_228:
[----:B------:R-:W1:Y:S01]  /*0fb0*/  LDC.64 R86, c[0x0][0x3c0] ;  /* 0x0000f000ff567b82 */ /* 0x000e620000000a00 */
[----:B------:R-:W-:-:S05]  /*0fc0*/  IADD3 R9, PT, PT, R9, R10, RZ ;  /* 0x0000000a09097210 */ /* 0x000fca0007ffe0ff */
[C---:B-1----:R-:W-:Y:S02]  /*0fd0*/  IMAD R7, R9.reuse, R87, RZ ;  /* 0x0000005709077224 */ /* 0x042fe400078e02ff */
[----:B------:R-:W-:-:S05]  /*0fe0*/  IMAD.WIDE.U32 R12, R9, R86, RZ ;  /* 0x00000056090c7225 */ /* 0x000fca00078e00ff */
[----:B------:R-:W-:-:S07]  /*0ff0*/  IADD3 R7, PT, PT, R13, R7, RZ ;  /* 0x000000070d077210 */ /* 0x000fce0007ffe0ff */
.L_x_229:
[----:B------:R-:W-:Y:S01]  /*1000*/  IMAD.IADD R118, R81, 0x1, -R84 ;  /* 0x0000000151767824 */ /* 0x000fe200078e0a54 */
[----:B------:R-:W-:Y:S01]  /*1010*/  SHF.R.U32.HI R82, RZ, 0x2, R85 ;  /* 0x00000002ff527819 */ /* 0x000fe20000011655 */
[C---:B------:R-:W-:Y:S01]  /*1020*/  IMAD.SHL.U32 R92, R85.reuse, 0x8, RZ ;  /* 0x00000008555c7824 */ /* 0x040fe200078e00ff */
[----:B------:R-:W1:Y:S01]  /*1030*/  LDCU.128 UR4, c[0x0][0x3d0] ;  /* 0x00007a00ff0477ac */ /* 0x000e620008000c00 */
[----:B------:R-:W-:Y:S01]  /*1040*/  VIADD R10, R2, 0xffffffff ;  /* 0xffffffff020a7836 */ /* 0x000fe20000000000 */
[C---:B------:R-:W-:Y:S01]  /*1050*/  ISETP.GE.AND P6, PT, R82.reuse, R118, PT ;  /* 0x000000765200720c */ /* 0x040fe20003fc6270 */
[----:B------:R-:W-:Y:S01]  /*1060*/  VIADD R9, R82, 0x20 ;  /* 0x0000002052097836 */ /* 0x000fe20000000000 */
[----:B------:R-:W-:Y:S01]  /*1070*/  LOP3.LUT R18, R92, 0x18, RZ, 0xc0, !PT ;  /* 0x000000185c127812 */ /* 0x000fe200078ec0ff */
[----:B------:R-:W-:Y:S01]  /*1080*/  IMAD R0, R10, -0x40, R79 ;  /* 0xffffffc00a007824 */ /* 0x000fe200078e024f */
[----:B------:R-:W2:Y:S01]  /*1090*/  LDCU.64 UR8, c[0x0][0x3c8] ;  /* 0x00007900ff0877ac */ /* 0x000ea20008000a00 */
[----:B------:R-:W-:Y:S01]  /*10a0*/  IMAD.SHL.U32 R76, R85, 0x20, RZ ;  /* 0x00000020554c7824 */ /* 0x000fe200078e00ff */
[----:B------:R-:W-:Y:S01]  /*10b0*/  IADD3 R24, P4, PT, R18, R24, RZ ;  /* 0x0000001812187210 */ /* 0x000fe20007f9e0ff */
[----:B------:R-:W-:Y:S01]  /*10c0*/  IMAD.MOV.U32 R83, RZ, RZ, RZ ;  /* 0x000000ffff537224 */ /* 0x000fe200078e00ff */
[CC--:B------:R-:W-:Y:S01]  /*10d0*/  ISETP.GE.AND P3, PT, R9.reuse, R0.reuse, PT ;  /* 0x000000000900720c */ /* 0x0c0fe20003f66270 */
[----:B------:R-:W3:Y:S01]  /*10e0*/  LDCU.64 UR10, c[0x0][0x388] ;  /* 0x00007100ff0a77ac */ /* 0x000ee20008000a00 */
[-C--:B------:R-:W-:Y:S01]  /*10f0*/  ISETP.GE.AND P2, PT, R9, R0.reuse, PT ;  /* 0x000000000900720c */ /* 0x080fe20003f46270 */
[----:B------:R-:W-:Y:S01]  /*1100*/  IMAD.X R25, RZ, RZ, R8, P4 ;  /* 0x000000ffff197224 */ /* 0x000fe200020e0608 */
[C---:B------:R-:W-:Y:S01]  /*1110*/  ISETP.GE.AND P4, PT, R82.reuse, R0, PT ;  /* 0x000000005200720c */ /* 0x040fe20003f86270 */
[----:B------:R-:W4:Y:S01]  /*1120*/  @!P6 LDC.64 R4, c[0x0][0x3b0] ;  /* 0x0000ec00ff04eb82 */ /* 0x000f220000000a00 */
[----:B------:R-:W-:Y:S01]  /*1130*/  IMAD.SHL.U32 R0, R85, 0x4, RZ ;  /* 0x0000000455007824 */ /* 0x000fe200078e00ff */
[----:B------:R-:W-:Y:S01]  /*1140*/  ISETP.GE.AND P5, PT, R9, R118, PT ;  /* 0x000000760900720c */ /* 0x000fe20003fa6270 */
[----:B------:R-:W-:Y:S01]  /*1150*/  IMAD.WIDE.U32 R24, R82, R88, R24 ;  /* 0x0000005852187225 */ /* 0x000fe200078e0018 */
[----:B------:R-:W-:-:S02]  /*1160*/  LOP3.LUT R11, R76, 0xc0, RZ, 0xc0, !PT ;  /* 0x000000c04c0b7812 */ /* 0x000fc400078ec0ff */
[----:B------:R-:W-:Y:S01]  /*1170*/  LOP3.LUT R8, R92, 0xd8, RZ, 0xc0, !PT ;  /* 0x000000d85c087812 */ /* 0x000fe200078ec0ff */
[----:B------:R-:W-:Y:S01]  /*1180*/  IMAD.WIDE.U32 R20, R21, 0x40, R82 ;  /* 0x0000004015147825 */ /* 0x000fe200078e0052 */
[C---:B------:R-:W-:Y:S02]  /*1190*/  IADD3 R12, P1, PT, R18.reuse, R12, RZ ;  /* 0x0000000c120c7210 */ /* 0x040fe40007f3e0ff */
[----:B------:R-:W-:Y:S01]  /*11a0*/  IADD3 R18, P0, PT, R18, R19, RZ ;  /* 0x0000001312127210 */ /* 0x000fe20007f1e0ff */
[----:B------:R-:W-:Y:S01]  /*11b0*/  IMAD R25, R82, R89, R25 ;  /* 0x0000005952197224 */ /* 0x000fe200078e0219 */
[----:B------:R-:W-:Y:S01]  /*11c0*/  LOP3.LUT R0, R11, 0x18, R0, 0xf8, !PT ;  /* 0x000000180b007812 */ /* 0x000fe200078ef800 */
[----:B------:R-:W-:Y:S01]  /*11d0*/  IMAD.X R13, RZ, RZ, R7, P1 ;  /* 0x000000ffff0d7224 */ /* 0x000fe200008e0607 */
[----:B------:R-:W-:Y:S01]  /*11e0*/  SHF.R.S32.HI R11, RZ, 0x1f, R3 ;  /* 0x0000001fff0b7819 */ /* 0x000fe20000011403 */
[----:B------:R-:W-:Y:S01]  /*11f0*/  IMAD.X R19, RZ, RZ, R6, P0 ;  /* 0x000000ffff137224 */ /* 0x000fe200000e0606 */
[----:B------:R-:W-:Y:S01]  /*1200*/  LOP3.LUT R9, R8, 0x18, R85, 0x78, !PT ;  /* 0x0000001808097812 */ /* 0x000fe200078e7855 */
[----:B------:R-:W5:Y:S01]  /*1210*/  @!P5 LDC.64 R6, c[0x0][0x3b0] ;  /* 0x0000ec00ff06db82 */ /* 0x000f620000000a00 */
[----:B-1----:R-:W-:Y:S01]  /*1220*/  IMAD.WIDE.U32 R24, R3, UR4, R24 ;  /* 0x0000000403187c25 */ /* 0x002fe2000f8e0018 */
[----:B------:R-:W-:-:S02]  /*1230*/  SHF.L.U64.HI R17, R88, 0x6, R89 ;  /* 0x0000000658117819 */ /* 0x000fc40000010259 */
[----:B------:R-:W-:Y:S01]  /*1240*/  LOP3.LUT R92, R9, 0x1f20, R92, 0xf8, !PT ;  /* 0x00001f20095c7812 */ /* 0x000fe200078ef85c */
[----:B------:R-:W-:Y:S01]  /*1250*/  IMAD R14, R11, UR4, RZ ;  /* 0x000000040b0e7c24 */ /* 0x000fe2000f8e02ff */
[----:B------:R-:W-:Y:S01]  /*1260*/  SHF.L.U64.HI R77, R88, 0x5, R89 ;  /* 0x00000005584d7819 */ /* 0x000fe20000010259 */
[----:B--2---:R-:W-:Y:S01]  /*1270*/  IMAD.WIDE.U32 R18, R23, UR8, R18 ;  /* 0x0000000817127c25 */ /* 0x004fe2000f8e0012 */
[----:B------:R-:W1:Y:S01]  /*1280*/  @!P6 LDC.64 R8, c[0x0][0x380] ;  /* 0x0000e000ff08eb82 */ /* 0x000e620000000a00 */
[----:B------:R-:W-:Y:S01]  /*1290*/  UMOV UR8, 0x400 ;  /* 0x0000040000087882 */ /* 0x000fe20000000000 */
[----:B------:R-:W-:Y:S01]  /*12a0*/  SHF.R.U32.HI R83, RZ, 0x1, R85 ;  /* 0x00000001ff537819 */ /* 0x000fe20000011655 */
[----:B------:R-:W-:Y:S01]  /*12b0*/  IMAD R121, R3, UR5, R14 ;  /* 0x0000000503797c24 */ /* 0x000fe2000f8e020e */
[----:B------:R-:W-:Y:S01]  /*12c0*/  @!P5 IADD3 R14, P0, PT, R20, 0x20, RZ ;  /* 0x00000020140ed810 */ /* 0x000fe20007f1e0ff */
[----:B----4-:R-:W-:Y:S02]  /*12d0*/  @!P6 IMAD R16, R21, R4, RZ ;  /* 0x000000041510e224 */ /* 0x010fe400078e02ff */
[----:B------:R-:W-:Y:S01]  /*12e0*/  IMAD R23, R23, UR9, R19 ;  /* 0x0000000917177c24 */ /* 0x000fe2000f8e0213 */
[----:B------:R-:W2:Y:S01]  /*12f0*/  S2UR UR4, SR_CgaCtaId ;  /* 0x00000000000479c3 */ /* 0x000ea20000008800 */
[----:B------:R-:W-:-:S02]  /*1300*/  @!P6 IMAD.MOV.U32 R22, RZ, RZ, R18 ;  /* 0x000000ffff16e224 */ /* 0x000fc400078e0012 */
[----:B------:R-:W-:Y:S02]  /*1310*/  @!P6 IMAD R16, R20, R5, R16 ;  /* 0x000000051410e224 */ /* 0x000fe400078e0210 */
[----:B------:R-:W-:Y:S01]  /*1320*/  @!P5 IMAD.X R15, RZ, RZ, R21, P0 ;  /* 0x000000ffff0fd224 */ /* 0x000fe200000e0615 */
[----:B---3--:R-:W-:Y:S01]  /*1330*/  LEA R122, P0, R24, UR10, 0x1 ;  /* 0x0000000a187a7c11 */ /* 0x008fe2000f8008ff */
[----:B------:R-:W-:Y:S02]  /*1340*/  @!P6 IMAD.WIDE.U32 R20, R20, R4, R22 ;  /* 0x000000041414e225 */ /* 0x000fe400078e0016 */
[----:B------:R-:W3:Y:S02]  /*1350*/  @!P5 LDC.64 R4, c[0x0][0x380] ;  /* 0x0000e000ff04db82 */ /* 0x000ee40000000a00 */
[----:B------:R-:W-:Y:S02]  /*1360*/  IMAD.IADD R121, R25, 0x1, R121 ;  /* 0x0000000119797824 */ /* 0x000fe400078e0279 */
[----:B------:R-:W-:-:S02]  /*1370*/  IMAD.SHL.U32 R19, R88, 0x40, RZ ;  /* 0x0000004058137824 */ /* 0x000fc400078e00ff */
[----:B------:R-:W-:Y:S01]  /*1380*/  @!P6 IMAD.IADD R16, R21, 0x1, R16 ;  /* 0x000000011510e824 */ /* 0x000fe200078e0210 */
[----:B------:R-:W-:Y:S01]  /*1390*/  LEA.HI.X R121, R24, UR11, R121, 0x1, P0 ;  /* 0x0000000b18797c11 */ /* 0x000fe200080f0c79 */
[----:B------:R-:W-:Y:S01]  /*13a0*/  @!P5 IMAD.MOV.U32 R22, RZ, RZ, R18 ;  /* 0x000000ffff16d224 */ /* 0x000fe200078e0012 */
[C---:B-1----:R-:W-:Y:S01]  /*13b0*/  @!P6 LEA R8, P0, R20.reuse, R8, 0x1 ;  /* 0x000000081408e211 */ /* 0x042fe200078008ff */
[-C--:B------:R-:W-:Y:S02]  /*13c0*/  IMAD R17, R17, R10.reuse, RZ ;  /* 0x0000000a11117224 */ /* 0x080fe400078e02ff */
[----:B------:R-:W-:Y:S01]  /*13d0*/  IMAD.WIDE.U32 R18, R19, R10, RZ ;  /* 0x0000000a13127225 */ /* 0x000fe200078e00ff */
[----:B------:R-:W-:Y:S01]  /*13e0*/  @!P6 LEA.HI.X R9, R20, R9, R16, 0x1, P0 ;  /* 0x000000091409e211 */ /* 0x000fe200000f0c10 */
[----:B--2---:R-:W-:Y:S02]  /*13f0*/  ULEA UR5, UR4, UR8, 0x18 ;  /* 0x0000000804057291 */ /* 0x004fe4000f8ec0ff */
[----:B-----5:R-:W-:Y:S01]  /*1400*/  @!P5 IMAD R15, R15, R6, RZ ;  /* 0x000000060f0fd224 */ /* 0x020fe200078e02ff */
[----:B------:R-:W-:Y:S01]  /*1410*/  @!P4 LEA R16, P1, R18, R122, 0x1 ;  /* 0x0000007a1210c211 */ /* 0x000fe200078208ff */
[----:B------:R-:W-:-:S02]  /*1420*/  @!P5 IMAD.WIDE.U32 R22, R14, R6, R22 ;  /* 0x000000060e16d225 */ /* 0x000fc400078e0016 */
[----:B------:R-:W-:Y:S02]  /*1430*/  LEA R124, R92, UR5, 0x1 ;  /* 0x000000055c7c7c11 */ /* 0x000fe4000f8e08ff */
[----:B------:R-:W-:Y:S02]  /*1440*/  IMAD.IADD R6, R19, 0x1, R17 ;  /* 0x0000000113067824 */ /* 0x000fe400078e0211 */
[----:B------:R-:W-:Y:S02]  /*1450*/  @!P5 IMAD R7, R14, R7, R15 ;  /* 0x000000070e07d224 */ /* 0x000fe400078e020f */
[----:B------:R-:W-:Y:S01]  /*1460*/  IMAD.SHL.U32 R78, R88, 0x20, RZ ;  /* 0x00000020584e7824 */ /* 0x000fe200078e00ff */
[----:B------:R-:W-:Y:S01]  /*1470*/  @!P4 LEA.HI.X R17, R18, R121, R6, 0x1, P1 ;  /* 0x000000791211c211 */ /* 0x000fe200008f0c06 */
[----:B------:R-:W-:Y:S01]  /*1480*/  IMAD R14, R11, UR6, RZ ;  /* 0x000000060b0e7c24 */ /* 0x000fe2000f8e02ff */
[----:B---3--:R-:W-:Y:S01]  /*1490*/  @!P5 LEA R4, P1, R22, R4, 0x1 ;  /* 0x000000041604d211 */ /* 0x008fe200078208ff */
[----:B------:R-:W-:Y:S01]  /*14a0*/  @!P5 IMAD.IADD R7, R23, 0x1, R7 ;  /* 0x000000011707d824 */ /* 0x000fe200078e0207 */
[----:B------:R-:W-:Y:S01]  /*14b0*/  @!P3 IADD3 R11, P0, PT, R78, R18, RZ ;  /* 0x000000124e0bb210 */ /* 0x000fe20007f1e0ff */
[----:B------:R-:W-:Y:S01]  /*14c0*/  @!PT LDS RZ, [RZ] ;  /* 0x00000000fffff984 */ /* 0x000fe20000000800 */
[----:B------:R-:W-:Y:S01]  /*14d0*/  @!PT LDS RZ, [RZ] ;  /* 0x00000000fffff984 */ /* 0x000fe20000000800 */
[----:B------:R-:W-:Y:S01]  /*14e0*/  @!PT LDS RZ, [RZ] ;  /* 0x00000000fffff984 */ /* 0x000fe20000000800 */
[----:B------:R-:W-:Y:S01]  /*14f0*/  @!P6 LDGSTS.E.BYPASS.LTC128B.128 [R124], desc[UR12][R8.64] ;  /* 0x00000000087cefae */ /* 0x000fe2000b981a0c */
[----:B------:R-:W-:-:S02]  /*1500*/  IMAD.WIDE.U32 R12, R82, R86, R12 ;  /* 0x00000056520c7225 */ /* 0x000fc400078e000c */
[----:B------:R-:W-:Y:S01]  /*1510*/  @!P5 LEA.HI.X R5, R22, R5, R7, 0x1, P1 ;  /* 0x000000051605d211 */ /* 0x000fe200008f0c07 */
[----:B------:R-:W-:Y:S01]  /*1520*/  @!P6 LDGSTS.E.BYPASS.LTC128B.128 [R124+0x1000], desc[UR12][R8.64+0x40] ;  /* 0x01000040087cefae */ /* 0x000fe2000b981a0c */
[----:B------:R-:W-:Y:S01]  /*1530*/  @!P3 IMAD.X R6, R77, 0x1, R6, P0 ;  /* 0x000000014d06b824 */ /* 0x000fe200000e0606 */
[----:B------:R-:W-:Y:S01]  /*1540*/  @!P3 LEA R18, P0, R11, R122, 0x1 ;  /* 0x0000007a0b12b211 */ /* 0x000fe200078008ff */
[----:B------:R-:W-:Y:S01]  /*1550*/  IMAD R13, R82, R87, R13 ;  /* 0x00000057520d7224 */ /* 0x000fe200078e020d */
[----:B------:R1:W-:Y:S01]  /*1560*/  @!P6 LDGSTS.E.BYPASS.LTC128B.128 [R124+0x2000], desc[UR12][R8.64+0x80] ;  /* 0x02000080087cefae */ /* 0x0003e2000b981a0c */
[----:B------:R-:W-:Y:S01]  /*1570*/  IMAD R14, R3, UR7, R14 ;  /* 0x00000007030e7c24 */ /* 0x000fe2000f8e020e */
[----:B------:R-:W-:Y:S01]  /*1580*/  @!P3 LEA.HI.X R19, R11, R121, R6, 0x1, P0 ;  /* 0x000000790b13b211 */ /* 0x000fe200000f0c06 */
[----:B------:R-:W-:Y:S01]  /*1590*/  IMAD.WIDE.U32 R12, R3, UR6, R12 ;  /* 0x00000006030c7c25 */ /* 0x000fe2000f8e000c */
[----:B------:R-:W-:Y:S01]  /*15a0*/  @!P5 LDGSTS.E.BYPASS.LTC128B.128 [R124+0x800], desc[UR12][R4.64] ;  /* 0x00800000047cdfae */ /* 0x000fe2000b981a0c */
[----:B------:R-:W2:Y:S01]  /*15b0*/  LDCU.64 UR6, c[0x0][0x390] ;  /* 0x00007200ff0677ac */ /* 0x000ea20008000a00 */
[C---:B------:R-:W-:Y:S01]  /*15c0*/  SHF.L.U64.HI R7, R86.reuse, 0x6, R87 ;  /* 0x0000000656077819 */ /* 0x040fe20000010257 */
[----:B------:R-:W-:Y:S01]  /*15d0*/  IMAD.SHL.U32 R21, R86, 0x40, RZ ;  /* 0x0000004056157824 */ /* 0x000fe200078e00ff */
[----:B------:R-:W-:Y:S01]  /*15e0*/  @!P5 LDGSTS.E.BYPASS.LTC128B.128 [R124+0x1800], desc[UR12][R4.64+0x40] ;  /* 0x01800040047cdfae */ /* 0x000fe2000b981a0c */
[C---:B------:R-:W-:Y:S01]  /*15f0*/  IMAD.SHL.U32 R3, R85.reuse, 0x10, RZ ;  /* 0x0000001055037824 */ /* 0x040fe200078e00ff */
[----:B------:R-:W-:Y:S01]  /*1600*/  LOP3.LUT P6, RZ, R85, 0x4, RZ, 0xc0, !PT ;  /* 0x0000000455ff7812 */ /* 0x000fe200078cc0ff */
[-C--:B------:R-:W-:Y:S01]  /*1610*/  IMAD R7, R7, R10.reuse, RZ ;  /* 0x0000000a07077224 */ /* 0x080fe200078e02ff */
[----:B------:R3:W-:Y:S01]  /*1620*/  @!P5 LDGSTS.E.BYPASS.LTC128B.128 [R124+0x2800], desc[UR12][R4.64+0x80] ;  /* 0x02800080047cdfae */ /* 0x0007e2000b981a0c */
[----:B------:R-:W-:Y:S01]  /*1630*/  IMAD.WIDE.U32 R20, R21, R10, RZ ;  /* 0x0000000a15147225 */ /* 0x000fe200078e00ff */
[----:B------:R-:W-:-:S02]  /*1640*/  LOP3.LUT R82, R82, 0x7, RZ, 0xc0, !PT ;  /* 0x0000000752527812 */ /* 0x000fc400078ec0ff */
[----:B------:R-:W-:Y:S01]  /*1650*/  @!P4 LDGSTS.E.BYPASS.LTC128B.128 [R124+0x3000], desc[UR12][R16.64] ;  /* 0x03000000107ccfae */ /* 0x000fe2000b981a0c */
[----:B------:R-:W-:Y:S02]  /*1660*/  IMAD.IADD R119, R13, 0x1, R14 ;  /* 0x000000010d777824 */ /* 0x000fe400078e020e */
[----:B------:R-:W-:Y:S01]  /*1670*/  IMAD.IADD R6, R21, 0x1, R7 ;  /* 0x0000000115067824 */ /* 0x000fe200078e0207 */
[----:B------:R-:W-:Y:S01]  /*1680*/  @!P4 LDGSTS.E.BYPASS.LTC128B.128 [R124+0x4000], desc[UR12][R16.64+0x40] ;  /* 0x04000040107ccfae */ /* 0x000fe2000b981a0c */
[----:B------:R-:W-:Y:S02]  /*1690*/  LOP3.LUT R7, R0, 0x8, R85, 0x78, !PT ;  /* 0x0000000800077812 */ /* 0x000fe400078e7855 */
[----:B--2---:R-:W-:Y:S01]  /*16a0*/  LEA R120, P0, R12, UR6, 0x1 ;  /* 0x000000060c787c11 */ /* 0x004fe2000f8008ff */
[----:B------:R-:W-:Y:S01]  /*16b0*/  @!P4 LDGSTS.E.BYPASS.LTC128B.128 [R124+0x5000], desc[UR12][R16.64+0x80] ;  /* 0x05000080107ccfae */ /* 0x000fe2000b981a0c */
[----:B-1----:R-:W-:-:S03]  /*16c0*/  LOP3.LUT R8, R76, 0x120, RZ, 0xc0, !PT ;  /* 0x000001204c087812 */ /* 0x002fc600078ec0ff */
[----:B------:R-:W-:Y:S01]  /*16d0*/  @!P3 LDGSTS.E.BYPASS.LTC128B.128 [R124+0x3800], desc[UR12][R18.64] ;  /* 0x03800000127cbfae */ /* 0x000fe2000b981a0c */
[----:B------:R-:W-:Y:S02]  /*16e0*/  LEA.HI.X R119, R12, UR7, R119, 0x1, P0 ;  /* 0x000000070c777c11 */ /* 0x000fe400080f0c77 */
[----:B------:R-:W-:Y:S01]  /*16f0*/  LOP3.LUT R8, R8, 0x3e00, R3, 0xf8, !PT ;  /* 0x00003e0008087812 */ /* 0x000fe200078ef803 */
[----:B------:R-:W-:Y:S01]  /*1700*/  @!P3 LDGSTS.E.BYPASS.LTC128B.128 [R124+0x4800], desc[UR12][R18.64+0x40] ;  /* 0x04800040127cbfae */ /* 0x000fe2000b981a0c */
[C---:B------:R-:W-:Y:S02]  /*1710*/  @!P4 LEA R10, P1, R20.reuse, R120, 0x1 ;  /* 0x00000078140ac211 */ /* 0x040fe400078208ff */
[----:B------:R-:W-:Y:S01]  /*1720*/  LOP3.LUT R3, R3, 0x100, RZ, 0xc0, !PT ;  /* 0x0000010003037812 */ /* 0x000fe200078ec0ff */
[----:B------:R-:W-:Y:S01]  /*1730*/  @!P3 LDGSTS.E.BYPASS.LTC128B.128 [R124+0x5800], desc[UR12][R18.64+0x80] ;  /* 0x05800080127cbfae */ /* 0x000fe2000b981a0c */
[----:B------:R-:W-:Y:S02]  /*1740*/  @!P4 LEA.HI.X R11, R20, R119, R6, 0x1, P1 ;  /* 0x00000077140bc211 */ /* 0x000fe400008f0c06 */
[----:B---3--:R-:W-:Y:S01]  /*1750*/  @!P2 LEA R5, P0, R86, R20, 0x5 ;  /* 0x000000145605a211 */ /* 0x008fe200078028ff */
[----:B------:R-:W0:Y:S01]  /*1760*/  LDGDEPBAR ;  /* 0x00000000000079af */ /* 0x000e220000000000 */
[----:B------:R-:W-:-:S02]  /*1770*/  LOP3.LUT R116, R3, 0x20, R76, 0xf8, !PT ;  /* 0x0000002003747812 */ /* 0x000fc400078ef84c */
[----:B------:R-:W-:Y:S02]  /*1780*/  @!P2 LEA.HI.X R6, R86, R6, R87, 0x5, P0 ;  /* 0x000000065606a211 */ /* 0x000fe400000f2c57 */
[----:B------:R-:W-:Y:S01]  /*1790*/  LOP3.LUT R3, R0, 0x8, R83, 0x78, !PT ;  /* 0x0000000800037812 */ /* 0x000fe200078e7853 */
[----:B------:R-:W-:Y:S01]  /*17a0*/  IMAD.MOV.U32 R0, RZ, RZ, 0x20 ;  /* 0x00000020ff007424 */ /* 0x000fe200078e00ff */
[C---:B------:R-:W-:Y:S02]  /*17b0*/  @!P2 LEA R4, P0, R5.reuse, R120, 0x1 ;  /* 0x000000780504a211 */ /* 0x040fe400078008ff */
[----:B------:R-:W-:Y:S02]  /*17c0*/  LOP3.LUT R116, R116, R7, RZ, 0xfc, !PT ;  /* 0x0000000774747212 */ /* 0x000fe400078efcff */
[----:B------:R-:W-:Y:S02]  /*17d0*/  LOP3.LUT R117, R8, R3, RZ, 0xfc, !PT ;  /* 0x0000000308757212 */ /* 0x000fe400078efcff */
[----:B------:R-:W-:-:S02]  /*17e0*/  @!P2 LEA.HI.X R5, R5, R119, R6, 0x1, P0 ;  /* 0x000000770505a211 */ /* 0x000fc400000f0c06 */
[----:B------:R-:W-:Y:S02]  /*17f0*/  LEA R117, R117, UR5, 0x1 ;  /* 0x0000000575757c11 */ /* 0x000fe4000f8e08ff */
[----:B------:R-:W-:Y:S02]  /*1800*/  LEA R116, R116, UR5, 0x1 ;  /* 0x0000000574747c11 */ /* 0x000fe4000f8e08ff */
[----:B------:R-:W-:Y:S02]  /*1810*/  SEL R0, R0, 0xffffffe0, !P6 ;  /* 0xffffffe000007807 */ /* 0x000fe40007000000 */
[----:B------:R-:W-:Y:S01]  /*1820*/  LOP3.LUT R83, R83, 0x1f0, RZ, 0xc0, !PT ;  /* 0x000001f053537812 */ /* 0x000fe200078ec0ff */
[----:B------:R-:W-:-:S04]  /*1830*/  DEPBAR.LE SB0, 0x0 ;  /* 0x000080000000791a */ /* 0x000fc80000000000 */
[----:B------:R-:W-:Y:S01]  /*1840*/  BAR.SYNC.DEFER_BLOCKING 0x0 ;  /* 0x0000000000007b1d */ /* 0x000fe20000010000 */
[----:B------:R-:W-:Y:S01]  /*1850*/  IMAD.IADD R91, R117, 0x1, R0 ;  /* 0x00000001755b7824 */ /* 0x000fe200078e0200 */
[----:B------:R-:W-:Y:S01]  /*1860*/  IADD3 R84, PT, PT, R83, 0x1, R84 ;  /* 0x0000000153547810 */ /* 0x000fe20007ffe054 */
[----:B------:R-:W-:-:S03]  /*1870*/  IMAD.IADD R90, R116, 0x1, R0 ;  /* 0x00000001745a7824 */ /* 0x000fc600078e0200 */
[----:B------:R-:W-:-:S04]  /*1880*/  IADD3 R84, PT, PT, -R81, R84, R82 ;  /* 0x0000005451547210 */ /* 0x000fc80007ffe152 */
[----:B------:R-:W-:-:S04]  /*1890*/  IADD3 R84, PT, PT, R84, R80, R79 ;  /* 0x0000005054547210 */ /* 0x000fc80007ffe04f */
[C---:B------:R-:W-:Y:S02]  /*18a0*/  VIMNMX R114, PT, PT, R84.reuse, R79, PT ;  /* 0x0000004f54727248 */ /* 0x040fe40003fe0100 */
[----:B------:R-:W-:Y:S01]  /*18b0*/  VIADDMNMX R112, R84, 0x8, R79, PT ;  /* 0x0000000854707846 */ /* 0x000fe2000380014f */
        /* <DEDUP_REMOVED lines=23> */
[----:B------:R-:W-:Y:S04]  /*1a30*/  LDSM.16.M88.4 R72, [R91] ;  /* 0x000000005b48783b */ /* 0x000fe80000000200 */
[----:B-1----:R-:W1:Y:S04]  /*1a40*/  LDSM.16.M88.4 R8, [R90+0x3000] ;  /* 0x003000005a08783b */ /* 0x002e680000000200 */
[----:B--2---:R-:W2:Y:S04]  /*1a50*/  LDSM.16.M88.4 R4, [R90+0x3400] ;  /* 0x003400005a04783b */ /* 0x004ea80000000200 */
[----:B------:R-:W2:Y:S04]  /*1a60*/  LDSM.16.M88.4 R64, [R90+0x3c00] ;  /* 0x003c00005a40783b */ /* 0x000ea80000000200 */
[----:B------:R-:W-:Y:S04]  /*1a70*/  LDSM.16.M88.4 R44, [R117+0x1000] ;  /* 0x00100000752c783b */ /* 0x000fe80000000200 */
[----:B------:R-:W2:Y:S01]  /*1a80*/  LDSM.16.M88.4 R36, [R116+0x4400] ;  /* 0x004400007424783b */ /* 0x000ea20000000200 */
[C---:B---3--:R-:W-:Y:S03]  /*1a90*/  HMMA.16816.F32 R24, R48.reuse, R20, RZ ;  /* 0x000000143018723c */ /* 0x048fe600000018ff */
[----:B------:R-:W3:Y:S04]  /*1aa0*/  LDSM.16.M88.4 R68, [R90+0x3800] ;  /* 0x003800005a44783b */ /* 0x000ee80000000200 */
[----:B------:R-:W3:Y:S01]  /*1ab0*/  LDSM.16.M88.4 R40, [R116+0x4000] ;  /* 0x004000007428783b */ /* 0x000ee20000000200 */
[C---:B----4-:R-:W-:Y:S03]  /*1ac0*/  HMMA.16816.F32 R16, R48.reuse, R12, RZ ;  /* 0x0000000c3010723c */ /* 0x050fe600000018ff */
[----:B------:R-:W-:Y:S04]  /*1ad0*/  LDSM.16.M88.4 R32, [R116+0x4800] ;  /* 0x004800007420783b */ /* 0x000fe80000000200 */
[----:B------:R-:W0:Y:S01]  /*1ae0*/  LDGDEPBAR ;  /* 0x00000000000079af */ /* 0x000e220000000000 */
[C---:B------:R-:W-:Y:S08]  /*1af0*/  HMMA.16816.F32 R20, R48.reuse, R22, RZ ;  /* 0x000000163014723c */ /* 0x040ff000000018ff */
[C---:B------:R-:W-:Y:S08]  /*1b00*/  HMMA.16816.F32 R12, R48.reuse, R14, RZ ;  /* 0x0000000e300c723c */ /* 0x040ff000000018ff */
[C---:B-----5:R-:W-:Y:S08]  /*1b10*/  HMMA.16816.F32 R60, R48.reuse, R56, RZ ;  /* 0x00000038303c723c */ /* 0x060ff000000018ff */
[C---:B------:R-:W-:Y:S08]  /*1b20*/  HMMA.16816.F32 R56, R48.reuse, R58, RZ ;  /* 0x0000003a3038723c */ /* 0x040ff000000018ff */
[C---:B------:R-:W-:Y:S08]  /*1b30*/  HMMA.16816.F32 R52, R48.reuse, R28, RZ ;  /* 0x0000001c3034723c */ /* 0x040ff000000018ff */
[----:B------:R-:W-:Y:S01]  /*1b40*/  HMMA.16816.F32 R48, R48, R30, RZ ;  /* 0x0000001e3030723c */ /* 0x000fe200000018ff */
[----:B------:R-:W4:Y:S07]  /*1b50*/  LDSM.16.M88.4 R28, [R116+0x4c00] ;  /* 0x004c0000741c783b */ /* 0x000f2e0000000200 */
[C---:B-1----:R-:W-:Y:S08]  /*1b60*/  HMMA.16816.F32 R24, R72.reuse, R8, R24 ;  /* 0x000000084818723c */ /* 0x042ff00000001818 */
[C---:B------:R-:W-:Y:S01]  /*1b70*/  HMMA.16816.F32 R20, R72.reuse, R10, R20 ;  /* 0x0000000a4814723c */ /* 0x040fe20000001814 */
[----:B------:R-:W-:Y:S07]  /*1b80*/  LDSM.16.M88.4 R8, [R91+0x1000] ;  /* 0x001000005b08783b */ /* 0x000fee0000000200 */
[C---:B--2---:R-:W-:Y:S08]  /*1b90*/  HMMA.16816.F32 R16, R72.reuse, R4, R16 ;  /* 0x000000044810723c */ /* 0x044ff00000001810 */
[C---:B------:R-:W-:Y:S01]  /*1ba0*/  HMMA.16816.F32 R12, R72.reuse, R6, R12 ;  /* 0x00000006480c723c */ /* 0x040fe2000000180c */
[----:B------:R-:W1:Y:S07]  /*1bb0*/  LDSM.16.M88.4 R4, [R90+0x4000] ;  /* 0x004000005a04783b */ /* 0x000e6e0000000200 */
[C---:B------:R-:W-:Y:S08]  /*1bc0*/  HMMA.16816.F32 R52, R72.reuse, R64, R52 ;  /* 0x000000404834723c */ /* 0x040ff00000001834 */
[----:B------:R-:W-:Y:S01]  /*1bd0*/  HMMA.16816.F32 R64, R72, R66, R48 ;  /* 0x000000424840723c */ /* 0x000fe20000001830 */
[----:B------:R-:W2:Y:S07]  /*1be0*/  LDSM.16.M88.4 R48, [R90+0x4400] ;  /* 0x004400005a30783b */ /* 0x000eae0000000200 */
[C---:B------:R-:W-:Y:S08]  /*1bf0*/  HMMA.16816.F32 R16, R44.reuse, R36, R16 ;  /* 0x000000242c10723c */ /* 0x040ff00000001810 */
[----:B------:R-:W-:Y:S01]  /*1c00*/  HMMA.16816.F32 R12, R44, R38, R12 ;  /* 0x000000262c0c723c */ /* 0x000fe2000000180c */
[----:B------:R-:W5:Y:S07]  /*1c10*/  LDSM.16.M88.4 R36, [R90+0x4800] ;  /* 0x004800005a24783b */ /* 0x000f6e0000000200 */
[C---:B---3--:R-:W-:Y:S08]  /*1c20*/  HMMA.16816.F32 R60, R72.reuse, R68, R60 ;  /* 0x00000044483c723c */ /* 0x048ff0000000183c */
[----:B------:R-:W-:Y:S01]  /*1c30*/  HMMA.16816.F32 R56, R72, R70, R56 ;  /* 0x000000464838723c */ /* 0x000fe20000001838 */
[----:B------:R-:W-:Y:S07]  /*1c40*/  LDSM.16.M88.4 R68, [R90+0x5000] ;  /* 0x005000005a44783b */ /* 0x000fee0000000200 */
[C---:B------:R-:W-:Y:S08]  /*1c50*/  HMMA.16816.F32 R24, R44.reuse, R40, R24 ;  /* 0x000000282c18723c */ /* 0x040ff00000001818 */
[C---:B------:R-:W-:Y:S01]  /*1c60*/  HMMA.16816.F32 R20, R44.reuse, R42, R20 ;  /* 0x0000002a2c14723c */ /* 0x040fe20000001814 */
[----:B------:R-:W3:Y:S07]  /*1c70*/  LDSM.16.M88.4 R40, [R90+0x4c00] ;  /* 0x004c00005a28783b */ /* 0x000eee0000000200 */
[C---:B----4-:R-:W-:Y:S08]  /*1c80*/  HMMA.16816.F32 R52, R44.reuse, R28, R52 ;  /* 0x0000001c2c34723c */ /* 0x050ff00000001834 */
[C---:B------:R-:W-:Y:S08]  /*1c90*/  HMMA.16816.F32 R64, R44.reuse, R30, R64 ;  /* 0x0000001e2c40723c */ /* 0x040ff00000001840 */
[C---:B------:R-:W-:Y:S08]  /*1ca0*/  HMMA.16816.F32 R60, R44.reuse, R32, R60 ;  /* 0x000000202c3c723c */ /* 0x040ff0000000183c */
[----:B------:R-:W-:Y:S01]  /*1cb0*/  HMMA.16816.F32 R56, R44, R34, R56 ;  /* 0x000000222c38723c */ /* 0x000fe20000001838 */
[----:B------:R-:W-:Y:S04]  /*1cc0*/  LDSM.16.M88.4 R32, [R116+0x5000] ;  /* 0x005000007420783b */ /* 0x000fe80000000200 */
[----:B------:R-:W-:Y:S03]  /*1cd0*/  LDSM.16.M88.4 R44, [R116+0x5400] ;  /* 0x00540000742c783b */ /* 0x000fe60000000200 */
[C---:B-1----:R-:W-:Y:S01]  /*1ce0*/  HMMA.16816.F32 R28, R8.reuse, R4, R24 ;  /* 0x00000004081c723c */ /* 0x042fe20000001818 */
[----:B------:R-:W1:Y:S07]  /*1cf0*/  LDSM.16.M88.4 R24, [R117+0x2000] ;  /* 0x002000007518783b */ /* 0x000e6e0000000200 */
[C---:B--2---:R-:W-:Y:S08]  /*1d00*/  HMMA.16816.F32 R16, R8.reuse, R48, R16 ;  /* 0x000000300810723c */ /* 0x044ff00000001810 */
[C---:B------:R-:W-:Y:S01]  /*1d10*/  HMMA.16816.F32 R48, R8.reuse, R50, R12 ;  /* 0x000000320830723c */ /* 0x040fe2000000180c */
[----:B------:R-:W2:Y:S07]  /*1d20*/  LDSM.16.M88.4 R12, [R116+0x5c00] ;  /* 0x005c0000740c783b */ /* 0x000eae0000000200 */
[C---:B-----5:R-:W-:Y:S01]  /*1d30*/  HMMA.16816.F32 R72, R8.reuse, R36, R60 ;  /* 0x000000240848723c */ /* 0x060fe2000000183c */
[----:B------:R-:W4:Y:S07]  /*1d40*/  LDSM.16.M88.4 R60, [R91+0x2000] ;  /* 0x002000005b3c783b */ /* 0x000f2e0000000200 */
[C---:B------:R-:W-:Y:S01]  /*1d50*/  HMMA.16816.F32 R20, R8.reuse, R6, R20 ;  /* 0x000000060814723c */ /* 0x040fe20000001814 */
[----:B------:R-:W5:Y:S07]  /*1d60*/  LDSM.16.M88.4 R4, [R116+0x5800] ;  /* 0x005800007404783b */ /* 0x000f6e0000000200 */
[C---:B---3--:R-:W-:Y:S08]  /*1d70*/  HMMA.16816.F32 R52, R8.reuse, R40, R52 ;  /* 0x000000280834723c */ /* 0x048ff00000001834 */
[C---:B------:R-:W-:Y:S08]  /*1d80*/  HMMA.16816.F32 R56, R8.reuse, R38, R56 ;  /* 0x000000260838723c */ /* 0x040ff00000001838 */
[----:B------:R-:W-:Y:S01]  /*1d90*/  HMMA.16816.F32 R64, R8, R42, R64 ;  /* 0x0000002a0840723c */ /* 0x000fe20000001840 */
[----:B------:R-:W3:Y:S07]  /*1da0*/  LDSM.16.M88.4 R8, [R90+0x5400] ;  /* 0x005400005a08783b */ /* 0x000eee0000000200 */
[C---:B-1----:R-:W-:Y:S08]  /*1db0*/  HMMA.16816.F32 R28, R24.reuse, R32, R28 ;  /* 0x00000020181c723c */ /* 0x042ff0000000181c */
[----:B--2---:R-:W-:Y:S01]  /*1dc0*/  HMMA.16816.F32 R52, R24, R12, R52 ;  /* 0x0000000c1834723c */ /* 0x004fe20000001834 */
[----:B------:R-:W-:-:S05]  /*1dd0*/  IMAD.SHL.U32 R13, R85, 0x2, RZ ;  /* 0x00000002550d7824 */ /* 0x000fca00078e00ff */
[----:B------:R-:W-:Y:S02]  /*1de0*/  LOP3.LUT R13, R13, 0x6, RZ, 0xc0, !PT ;  /* 0x000000060d0d7812 */ /* 0x000fe400078ec0ff */
[----:B------:R-:W-:Y:S03]  /*1df0*/  HMMA.16816.F32 R16, R24, R44, R16 ;  /* 0x0000002c1810723c */ /* 0x000fe60000001810 */
[----:B------:R-:W-:-:S04]  /*1e00*/  IMAD R13, R2, 0x40, R13 ;  /* 0x00000040020d7824 */ /* 0x000fc800078e020d */
[C---:B------:R-:W-:Y:S01]  /*1e10*/  VIADD R33, R13.reuse, 0xffffffc0 ;  /* 0xffffffc00d217836 */ /* 0x040fe20000000000 */
[----:B------:R-:W-:Y:S01]  /*1e20*/  HMMA.16816.F32 R48, R24, R46, R48 ;  /* 0x0000002e1830723c */ /* 0x000fe20000001830 */
[----:B------:R-:W-:-:S03]  /*1e30*/  VIADD R37, R13, 0xffffffd0 ;  /* 0xffffffd00d257836 */ /* 0x000fc60000000000 */
[C---:B------:R-:W-:Y:S02]  /*1e40*/  ISETP.GE.AND P3, PT, R33.reuse, R114, PT ;  /* 0x000000722100720c */ /* 0x040fe40003f66270 */
[----:B------:R-:W-:Y:S01]  /*1e50*/  ISETP.GE.AND P0, PT, R33, R112, PT ;  /* 0x000000702100720c */ /* 0x000fe20003f06270 */
[----:B------:R-:W-:Y:S01]  /*1e60*/  VIADD R33, R13, 0xffffffc8 ;  /* 0xffffffc80d217836 */ /* 0x000fe20000000000 */
[----:B----4-:R-:W-:Y:S04]  /*1e70*/  HMMA.16816.F32 R28, R60, R68, R28 ;  /* 0x000000443c1c723c */ /* 0x010fe8000000181c */
[C---:B------:R-:W-:Y:S02]  /*1e80*/  ISETP.GE.AND P4, PT, R33.reuse, R114, PT ;  /* 0x000000722100720c */ /* 0x040fe40003f86270 */
[----:B------:R-:W-:-:S02]  /*1e90*/  ISETP.GE.AND P1, PT, R33, R112, PT ;  /* 0x000000702100720c */ /* 0x000fc40003f26270 */
[C---:B-----5:R-:W-:Y:S08]  /*1ea0*/  HMMA.16816.F32 R72, R24.reuse, R4, R72 ;  /* 0x000000041848723c */ /* 0x060ff00000001848 */
[----:B------:R-:W-:Y:S01]  /*1eb0*/  HMMA.16816.F32 R56, R24, R6, R56 ;  /* 0x000000061838723c */ /* 0x000fe20000001838 */
[----:B------:R-:W1:Y:S02]  /*1ec0*/  LDSM.16.M88.4 R4, [R90+0x5800] ;  /* 0x005800005a04783b */ /* 0x000e640000000200 */
[----:B------:R-:W-:-:S02]  /*1ed0*/  FSEL R33, R28, -INF , !P3 ;  /* 0xff8000001c217808 */ /* 0x000fc40005800000 */
[----:B------:R-:W-:-:S03]  /*1ee0*/  FSEL R30, R30, -INF , !P0 ;  /* 0xff8000001e1e7808 */ /* 0x000fc60004000000 */
[----:B------:R-:W-:Y:S01]  /*1ef0*/  HMMA.16816.F32 R20, R24, R34, R20 ;  /* 0x000000221814723c */ /* 0x000fe20000001814 */
[----:B------:R-:W-:-:S05]  /*1f00*/  VIADD R35, R13, 0xffffffc1 ;  /* 0xffffffc10d237836 */ /* 0x000fca0000000000 */
[----:B------:R-:W-:Y:S02]  /*1f10*/  ISETP.GE.AND P5, PT, R35, R114, PT ;  /* 0x000000722300720c */ /* 0x000fe40003fa6270 */
[C---:B---3--:R-:W-:Y:S01]  /*1f20*/  HMMA.16816.F32 R16, R60.reuse, R8, R16 ;  /* 0x000000083c10723c */ /* 0x048fe20000001810 */
[----:B------:R-:W-:Y:S01]  /*1f30*/  VIADD R9, R13, 0xffffffc9 ;  /* 0xffffffc90d097836 */ /* 0x000fe20000000000 */
[----:B------:R-:W-:Y:S02]  /*1f40*/  ISETP.GE.AND P2, PT, R35, R112, PT ;  /* 0x000000702300720c */ /* 0x000fe40003f46270 */
[----:B------:R-:W-:Y:S02]  /*1f50*/  FSEL R35, R29, -INF , !P5 ;  /* 0xff8000001d237808 */ /* 0x000fe40006800000 */
[C---:B------:R-:W-:Y:S02]  /*1f60*/  ISETP.GE.AND P3, PT, R9.reuse, R114, PT ;  /* 0x000000720900720c */ /* 0x040fe40003f66270 */
[----:B------:R-:W-:Y:S01]  /*1f70*/  ISETP.GE.AND P0, PT, R9, R112, PT ;  /* 0x000000700900720c */ /* 0x000fe20003f06270 */
[----:B------:R-:W-:Y:S01]  /*1f80*/  HMMA.16816.F32 R48, R60, R10, R48 ;  /* 0x0000000a3c30723c */ /* 0x000fe20000001830 */
[----:B------:R-:W2:Y:S01]  /*1f90*/  LDSM.16.M88.4 R8, [R90+0x5c00] ;  /* 0x005c00005a08783b */ /* 0x000ea20000000200 */
[----:B------:R-:W-:Y:S01]  /*1fa0*/  FSEL R28, R31, -INF , !P2 ;  /* 0xff8000001f1c7808 */ /* 0x000fe20005000000 */
[----:B------:R-:W-:Y:S01]  /*1fb0*/  VIADD R31, R13, 0xffffffd1 ;  /* 0xffffffd10d1f7836 */ /* 0x000fe20000000000 */
[----:B------:R-:W-:Y:S01]  /*1fc0*/  ISETP.GE.AND P5, PT, R37, R114, PT ;  /* 0x000000722500720c */ /* 0x000fe20003fa6270 */
[----:B------:R-:W-:-:S04]  /*1fd0*/  DEPBAR.LE SB0, 0x0 ;  /* 0x000080000000791a */ /* 0x000fc80000000000 */
[----:B------:R-:W-:Y:S01]  /*1fe0*/  HMMA.16816.F32 R20, R60, R70, R20 ;  /* 0x000000463c14723c */ /* 0x000fe20000001814 */
[----:B------:R-:W-:-:S04]  /*1ff0*/  ISETP.GE.AND P2, PT, R37, R112, PT ;  /* 0x000000702500720c */ /* 0x000fc80003f46270 */
[----:B------:R-:W-:-:S03]  /*2000*/  FSEL R18, R18, -INF , !P2 ;  /* 0xff80000012127808 */ /* 0x000fc60005000000 */
[----:B-1----:R-:W-:Y:S01]  /*2010*/  HMMA.16816.F32 R72, R60, R4, R72 ;  /* 0x000000043c48723c */ /* 0x002fe20000001848 */
[----:B------:R-:W-:-:S07]  /*2020*/  VIADD R5, R13, 0xffffffd8 ;  /* 0xffffffd80d057836 */ /* 0x000fce0000000000 */
[----:B------:R-:W-:Y:S01]  /*2030*/  HMMA.16816.F32 R56, R60, R6, R56 ;  /* 0x000000063c38723c */ /* 0x000fe20000001838 */
[----:B------:R-:W-:Y:S02]  /*2040*/  VIADD R7, R13, 0xffffffe1 ;  /* 0xffffffe10d077836 */ /* 0x000fe40000000000 */
[----:B------:R-:W-:Y:S02]  /*2050*/  FSEL R29, R20, -INF , !P4 ;  /* 0xff800000141d7808 */ /* 0x000fe40006000000 */
[----:B------:R-:W-:Y:S01]  /*2060*/  FSEL R20, R23, -INF , !P0 ;  /* 0xff80000017147808 */ /* 0x000fe20004000000 */
[----:B------:R-:W-:Y:S01]  /*2070*/  VIADD R23, R13, 0xffffffd9 ;  /* 0xffffffd90d177836 */ /* 0x000fe20000000000 */
[----:B------:R-:W-:Y:S01]  /*2080*/  FSEL R21, R21, -INF , !P3 ;  /* 0xff80000015157808 */ /* 0x000fe20005800000 */
[----:B------:R-:W-:Y:S01]  /*2090*/  HMMA.16816.F32 R64, R24, R14, R64 ;  /* 0x0000000e1840723c */ /* 0x000fe20000001840 */
[----:B------:R-:W-:Y:S01]  /*20a0*/  ISETP.GE.AND P3, PT, R5, R114, PT ;  /* 0x000000720500720c */ /* 0x000fe20003f66270 */
[----:B------:R-:W-:Y:S01]  /*20b0*/  VIADD R15, R13, 0xffffffe9 ;  /* 0xffffffe90d0f7836 */ /* 0x000fe20000000000 */
[----:B------:R-:W-:Y:S01]  /*20c0*/  BAR.SYNC.DEFER_BLOCKING 0x0 ;  /* 0x0000000000007b1d */ /* 0x000fe20000010000 */
[----:B------:R-:W-:-:S02]  /*20d0*/  ISETP.GE.AND P0, PT, R5, R112, PT ;  /* 0x000000700500720c */ /* 0x000fc40003f06270 */
[----:B------:R-:W-:Y:S02]  /*20e0*/  FSEL R5, R16, -INF , !P5 ;  /* 0xff80000010057808 */ /* 0x000fe40006800000 */
[----:B------:R-:W-:Y:S01]  /*20f0*/  FSEL R22, R22, -INF , !P1 ;  /* 0xff80000016167808 */ /* 0x000fe20004800000 */
[----:B--2---:R-:W-:Y:S01]  /*2100*/  HMMA.16816.F32 R52, R60, R8, R52 ;  /* 0x000000083c34723c */ /* 0x004fe20000001834 */
[----:B------:R-:W-:Y:S01]  /*2110*/  ISETP.GE.AND P5, PT, R23, R114, PT ;  /* 0x000000721700720c */ /* 0x000fe20003fa6270 */
[----:B------:R-:W-:Y:S01]  /*2120*/  VIADD R9, R13, 0xfffffff1 ;  /* 0xfffffff10d097836 */ /* 0x000fe20000000000 */
[----:B------:R-:W-:Y:S01]  /*2130*/  ISETP.GE.AND P2, PT, R23, R112, PT ;  /* 0x000000701700720c */ /* 0x000fe20003f46270 */
[----:B------:R-:W-:Y:S01]  /*2140*/  VIADD R23, R13, 0xffffffe0 ;  /* 0xffffffe00d177836 */ /* 0x000fe20000000000 */
[C---:B------:R-:W-:Y:S02]  /*2150*/  ISETP.GE.AND P4, PT, R31.reuse, R114, PT ;  /* 0x000000721f00720c */ /* 0x040fe40003f86270 */
[----:B------:R-:W-:-:S02]  /*2160*/  ISETP.GE.AND P1, PT, R31, R112, PT ;  /* 0x000000701f00720c */ /* 0x000fc40003f26270 */
[----:B------:R-:W-:Y:S02]  /*2170*/  FSEL R17, R17, -INF , !P4 ;  /* 0xff80000011117808 */ /* 0x000fe40006000000 */
[----:B------:R-:W-:Y:S01]  /*2180*/  FSEL R4, R19, -INF , !P1 ;  /* 0xff80000013047808 */ /* 0x000fe20004800000 */
[----:B------:R-:W-:Y:S01]  /*2190*/  HMMA.16816.F32 R64, R60, R10, R64 ;  /* 0x0000000a3c40723c */ /* 0x000fe20000001840 */
[C---:B------:R-:W-:Y:S02]  /*21a0*/  ISETP.GE.AND P4, PT, R23.reuse, R114, PT ;  /* 0x000000721700720c */ /* 0x040fe40003f86270 */
[----:B------:R-:W-:Y:S01]  /*21b0*/  ISETP.GE.AND P1, PT, R23, R112, PT ;  /* 0x000000701700720c */ /* 0x000fe20003f26270 */
[----:B------:R-:W-:Y:S01]  /*21c0*/  VIADD R23, R13, 0xffffffe8 ;  /* 0xffffffe80d177836 */ /* 0x000fe20000000000 */
[----:B------:R-:W-:Y:S02]  /*21d0*/  FSEL R19, R48, -INF , !P3 ;  /* 0xff80000030137808 */ /* 0x000fe40005800000 */
[----:B------:R-:W-:-:S02]  /*21e0*/  FSEL R6, R50, -INF , !P0 ;  /* 0xff80000032067808 */ /* 0x000fc40004000000 */
[C---:B------:R-:W-:Y:S02]  /*21f0*/  ISETP.GE.AND P3, PT, R7.reuse, R114, PT ;  /* 0x000000720700720c */ /* 0x040fe40003f66270 */
[----:B------:R-:W-:Y:S02]  /*2200*/  ISETP.GE.AND P0, PT, R7, R112, PT ;  /* 0x000000700700720c */ /* 0x000fe40003f06270 */
[----:B------:R-:W-:Y:S02]  /*2210*/  FSEL R7, R49, -INF , !P5 ;  /* 0xff80000031077808 */ /* 0x000fe40006800000 */
[----:B------:R-:W-:Y:S02]  /*2220*/  FSEL R12, R51, -INF , !P2 ;  /* 0xff800000330c7808 */ /* 0x000fe40005000000 */
[C---:B------:R-:W-:Y:S02]  /*2230*/  ISETP.GE.AND P5, PT, R23.reuse, R114, PT ;  /* 0x000000721700720c */ /* 0x040fe40003fa6270 */
[----:B------:R-:W-:-:S02]  /*2240*/  ISETP.GE.AND P2, PT, R23, R112, PT ;  /* 0x000000701700720c */ /* 0x000fc40003f46270 */
[----:B------:R-:W-:Y:S02]  /*2250*/  FSEL R125, R56, -INF , !P5 ;  /* 0xff800000387d7808 */ /* 0x000fe40006800000 */
[----:B------:R-:W-:Y:S02]  /*2260*/  FSEL R126, R58, -INF , !P2 ;  /* 0xff8000003a7e7808 */ /* 0x000fe40005000000 */
[----:B------:R-:W-:Y:S02]  /*2270*/  FMNMX3.FTZ R8, R33, R35, R29, !PT ;  /* 0x0000002321087276 */ /* 0x000fe4000781001d */
[----:B------:R-:W-:Y:S02]  /*2280*/  FSEL R129, R72, -INF , !P4 ;  /* 0xff80000048817808 */ /* 0x000fe40006000000 */
[----:B------:R-:W-:Y:S02]  /*2290*/  FSEL R108, R74, -INF , !P1 ;  /* 0xff8000004a6c7808 */ /* 0x000fe40004800000 */
[----:B------:R-:W-:-:S02]  /*22a0*/  ISETP.GE.AND P5, PT, R9, R114, PT ;  /* 0x000000720900720c */ /* 0x000fc40003fa6270 */
[----:B------:R-:W-:Y:S01]  /*22b0*/  ISETP.GE.AND P2, PT, R9, R112, PT ;  /* 0x000000700900720c */ /* 0x000fe20003f46270 */
[----:B------:R-:W-:Y:S01]  /*22c0*/  VIADD R9, R13, 0xfffffff8 ;  /* 0xfffffff80d097836 */ /* 0x000fe20000000000 */
[C---:B------:R-:W-:Y:S02]  /*22d0*/  ISETP.GE.AND P4, PT, R15.reuse, R114, PT ;  /* 0x000000720f00720c */ /* 0x040fe40003f86270 */
[----:B------:R-:W-:Y:S01]  /*22e0*/  ISETP.GE.AND P1, PT, R15, R112, PT ;  /* 0x000000700f00720c */ /* 0x000fe20003f26270 */
[C---:B------:R-:W-:Y:S01]  /*22f0*/  VIADD R15, R13.reuse, 0xfffffff0 ;  /* 0xfffffff00d0f7836 */ /* 0x040fe20000000000 */
[----:B------:R-:W-:Y:S01]  /*2300*/  FMNMX3.FTZ R8, R8, R21, R5, !PT ;  /* 0x0000001508087276 */ /* 0x000fe20007810005 */
[----:B------:R-:W-:Y:S01]  /*2310*/  VIADD R13, R13, 0xfffffff9 ;  /* 0xfffffff90d0d7836 */ /* 0x000fe20000000000 */
[----:B------:R-:W-:Y:S02]  /*2320*/  FSEL R131, R57, -INF , !P4 ;  /* 0xff80000039837808 */ /* 0x000fe40006000000 */
[----:B------:R-:W-:-:S02]  /*2330*/  FSEL R128, R59, -INF , !P1 ;  /* 0xff8000003b807808 */ /* 0x000fc40004800000 */
[C---:B------:R-:W-:Y:S02]  /*2340*/  ISETP.GE.AND P4, PT, R9.reuse, R114, PT ;  /* 0x000000720900720c */ /* 0x040fe40003f86270 */
[----:B------:R-:W-:Y:S02]  /*2350*/  ISETP.GE.AND P1, PT, R9, R112, PT ;  /* 0x000000700900720c */ /* 0x000fe40003f26270 */
[----:B------:R-:W-:Y:S02]  /*2360*/  FMNMX3.FTZ R9, R30, R28, R22, !PT ;  /* 0x0000001c1e097276 */ /* 0x000fe40007810016 */
[----:B------:R-:W-:Y:S02]  /*2370*/  FMNMX3.FTZ R8, R8, R17, R19, !PT ;  /* 0x0000001108087276 */ /* 0x000fe40007810013 */
[----:B------:R-:W-:Y:S02]  /*2380*/  FSEL R127, R73, -INF , !P3 ;  /* 0xff800000497f7808 */ /* 0x000fe40005800000 */
[----:B------:R-:W-:-:S02]  /*2390*/  ISETP.GE.AND P3, PT, R15, R114, PT ;  /* 0x000000720f00720c */ /* 0x000fc40003f66270 */
[----:B------:R-:W-:Y:S02]  /*23a0*/  FMNMX3.FTZ R9, R9, R20, R18, !PT ;  /* 0x0000001409097276 */ /* 0x000fe40007810012 */
[----:B------:R-:W-:Y:S02]  /*23b0*/  FMNMX3.FTZ R8, R8, R7, R129, !PT ;  /* 0x0000000708087276 */ /* 0x000fe40007810081 */
[----:B------:R-:W-:Y:S02]  /*23c0*/  FSEL R103, R55, -INF , !P2 ;  /* 0xff80000037677808 */ /* 0x000fe40005000000 */
[----:B------:R-:W-:Y:S02]  /*23d0*/  ISETP.NE.AND P2, PT, R2, 0x1, PT ;  /* 0x000000010200780c */ /* 0x000fe40003f45270 */
[----:B------:R-:W-:Y:S02]  /*23e0*/  FSEL R115, R52, -INF , !P3 ;  /* 0xff80000034737808 */ /* 0x000fe40005800000 */
[----:B------:R-:W-:-:S02]  /*23f0*/  FMNMX3.FTZ R9, R9, R4, R6, !PT ;  /* 0x0000000409097276 */ /* 0x000fc40007810006 */
[----:B------:R-:W-:Y:S02]  /*2400*/  FMNMX3.FTZ R8, R8, R127, R125, !PT ;  /* 0x0000007f08087276 */ /* 0x000fe4000781007d */
[----:B------:R-:W-:Y:S02]  /*2410*/  FSEL R110, R75, -INF , !P0 ;  /* 0xff8000004b6e7808 */ /* 0x000fe40004000000 */
[----:B------:R-:W-:Y:S02]  /*2420*/  ISETP.GE.AND P0, PT, R15, R112, PT ;  /* 0x000000700f00720c */ /* 0x000fe40003f06270 */
[----:B------:R-:W-:Y:S02]  /*2430*/  ISETP.GE.AND P3, PT, R13, R114, PT ;  /* 0x000000720d00720c */ /* 0x000fe40003f66270 */
[----:B------:R-:W-:Y:S02]  /*2440*/  FSEL R111, R53, -INF , !P5 ;  /* 0xff800000356f7808 */ /* 0x000fe40006800000 */
[----:B------:R-:W-:-:S02]  /*2450*/  FSEL R109, R64, -INF , !P4 ;  /* 0xff800000406d7808 */ /* 0x000fc40006000000 */
[----:B------:R-:W-:Y:S02]  /*2460*/  FMNMX3.FTZ R9, R9, R12, R108, !PT ;  /* 0x0000000c09097276 */ /* 0x000fe4000781006c */
[----:B------:R-:W-:Y:S02]  /*2470*/  FMNMX3.FTZ R8, R8, R131, R115, !PT ;  /* 0x0000008308087276 */ /* 0x000fe40007810073 */
[----:B------:R-:W-:Y:S02]  /*2480*/  FSEL R104, R54, -INF , !P0 ;  /* 0xff80000036687808 */ /* 0x000fe40004000000 */
[----:B------:R-:W-:Y:S02]  /*2490*/  ISETP.GE.AND P0, PT, R13, R112, PT ;  /* 0x000000700d00720c */ /* 0x000fe40003f06270 */
[----:B------:R-:W-:Y:S02]  /*24a0*/  FSEL R105, R65, -INF , !P3 ;  /* 0xff80000041697808 */ /* 0x000fe40005800000 */
[----:B------:R-:W-:-:S02]  /*24b0*/  FMNMX3.FTZ R9, R9, R110, R126, !PT ;  /* 0x0000006e09097276 */ /* 0x000fc4000781007e */
[----:B------:R-:W-:Y:S02]  /*24c0*/  FMNMX3.FTZ R8, R8, R111, R109, !PT ;  /* 0x0000006f08087276 */ /* 0x000fe4000781006d */
[----:B------:R-:W-:Y:S02]  /*24d0*/  FSEL R102, R66, -INF , !P1 ;  /* 0xff80000042667808 */ /* 0x000fe40004800000 */
[----:B------:R-:W-:Y:S02]  /*24e0*/  FSEL R100, R67, -INF , !P0 ;  /* 0xff80000043647808 */ /* 0x000fe40004000000 */
[----:B------:R-:W-:Y:S02]  /*24f0*/  FMNMX3.FTZ R9, R9, R128, R104, !PT ;  /* 0x0000008009097276 */ /* 0x000fe40007810068 */
[----:B------:R-:W-:Y:S01]  /*2500*/  FMNMX.FTZ R10, R105, R8, !PT ;  /* 0x00000008690a7209 */ /* 0x000fe20007810000 */
[----:B------:R-:W-:Y:S06]  /*2510*/  @!P2 BRA `(.L_x_230) ;  /* 0x00000000004ca947 */ /* 0x000fec0003800000 */
[----:B------:R-:W-:-:S04]  /*2520*/  VIADD R11, R2, 0xfffffffe ;  /* 0xfffffffe020b7836 */ /* 0x000fc80000000000 */
[----:B------:R-:W-:-:S04]  /*2530*/  IMAD.WIDE.U32 R14, R11, R88, RZ ;  /* 0x000000580b0e7225 */ /* 0x000fc800078e00ff */
[----:B------:R-:W-:Y:S01]  /*2540*/  IMAD R8, R11, R89, R15 ;  /* 0x000000590b087224 */ /* 0x000fe200078e020f */
[C---:B------:R-:W-:Y:S02]  /*2550*/  LEA R78, P0, R14.reuse, R78, 0x6 ;  /* 0x0000004e0e4e7211 */ /* 0x040fe400078030ff */
[CC--:B------:R-:W-:Y:S02]  /*2560*/  LEA R24, P1, R14.reuse, R122.reuse, 0x7 ;  /* 0x0000007a0e187211 */ /* 0x0c0fe400078238ff */
[--C-:B------:R-:W-:Y:S02]  /*2570*/  LEA.HI.X R77, R14, R77, R8.reuse, 0x6, P0 ;  /* 0x0000004d0e4d7211 */ /* 0x100fe400000f3408 */
        /* <DEDUP_REMOVED lines=13> */
.L_x_230:
[----:B------:R-:W-:Y:S01]  /*2650*/  FMNMX3.FTZ R9, R9, R103, R102, !PT ;  /* 0x0000006709097276 */ /* 0x000fe20007810066 */
[----:B------:R-:W2:Y:S01]  /*2660*/  SHFL.BFLY PT, R11, R10, 0x2, 0x1f ;  /* 0x0c401f000a0b7f89 */ /* 0x000ea200000e0000 */
[----:B------:R-:W3:Y:S01]  /*2670*/  LDCU UR6, c[0x0][0x45c] ;  /* 0x00008b80ff0677ac */ /* 0x000ee20008000800 */
[----:B------:R-:W-:Y:S02]  /*2680*/  LOP3.LUT R113, R3, 0x120, R76, 0xf8, !PT ;  /* 0x0000012003717812 */ /* 0x000fe400078ef84c */
[----:B------:R-:W-:Y:S02]  /*2690*/  FMNMX.FTZ R14, R100, R9, !PT ;  /* 0x00000009640e7209 */ /* 0x000fe40007810000 */
[----:B------:R-:W-:-:S03]  /*26a0*/  LEA R113, R113, UR5, 0x1 ;  /* 0x0000000571717c11 */ /* 0x000fc6000f8e08ff */
[----:B------:R-:W4:Y:S01]  /*26b0*/  SHFL.BFLY PT, R9, R14, 0x2, 0x1f ;  /* 0x0c401f000e097f89 */ /* 0x000f2200000e0000 */
[----:B------:R-:W-:-:S03]  /*26c0*/  IADD3 R99, PT, PT, R0, R113, RZ ;  /* 0x0000007100637210 */ /* 0x000fc60007ffe0ff */
[----:B------:R-:W-:Y:S04]  /*26d0*/  LDSM.16.MT88.4 R56, [R113+0x7000] ;  /* 0x007000007138783b */ /* 0x000fe80000004200 */
[----:B------:R-:W-:Y:S04]  /*26e0*/  LDSM.16.MT88.4 R40, [R113+0x6000] ;  /* 0x006000007128783b */ /* 0x000fe80000004200 */
[----:B------:R-:W-:Y:S01]  /*26f0*/  LDSM.16.MT88.4 R48, [R99+0x6000] ;  /* 0x006000006330783b */ /* 0x000fe20000004200 */
[----:B--2---:R-:W-:-:S03]  /*2700*/  FMNMX.FTZ R11, R10, R11, !PT ;  /* 0x0000000b0a0b7209 */ /* 0x004fc60007810000 */
[----:B------:R-:W-:Y:S04]  /*2710*/  LDSM.16.MT88.4 R64, [R99+0x7000] ;  /* 0x007000006340783b */ /* 0x000fe80000004200 */
[----:B------:R-:W2:Y:S01]  /*2720*/  SHFL.BFLY PT, R84, R11, 0x1, 0x1f ;  /* 0x0c201f000b547f89 */ /* 0x000ea200000e0000 */
[----:B----4-:R-:W-:-:S03]  /*2730*/  FMNMX.FTZ R9, R14, R9, !PT ;  /* 0x000000090e097209 */ /* 0x010fc60007810000 */
[----:B------:R-:W-:Y:S04]  /*2740*/  LDSM.16.MT88.4 R72, [R113+0x8000] ;  /* 0x008000007148783b */ /* 0x000fe80000004200 */
[----:B------:R-:W4:Y:S04]  /*2750*/  SHFL.BFLY PT, R8, R9, 0x1, 0x1f ;  /* 0x0c201f0009087f89 */ /* 0x000f2800000e0000 */
[----:B-1----:R-:W-:Y:S01]  /*2760*/  LDSM.16.MT88.4 R24, [R113+0x6400] ;  /* 0x006400007118783b */ /* 0x002fe20000004200 */
[----:B--2---:R-:W-:-:S04]  /*2770*/  FMNMX.FTZ R84, R11, R84, !PT ;  /* 0x000000540b547209 */ /* 0x004fc80007810000 */
[C---:B------:R-:W-:Y:S01]  /*2780*/  FSETP.NEU.FTZ.AND P0, PT, R84.reuse, -INF , PT ;  /* 0xff8000005400780b */ /* 0x040fe20003f1d000 */
[----:B---3--:R-:W-:Y:S01]  /*2790*/  FMUL.FTZ R106, R84, UR6 ;  /* 0x00000006546a7c20 */ /* 0x008fe20008410000 */
[----:B----4-:R-:W-:-:S04]  /*27a0*/  FMNMX.FTZ R3, R9, R8, !PT ;  /* 0x0000000809037209 */ /* 0x010fc80007810000 */
[----:B------:R-:W-:Y:S01]  /*27b0*/  FSEL R106, R106, RZ, P0 ;  /* 0x000000ff6a6a7208 */ /* 0x000fe20000000000 */
[----:B------:R-:W1:Y:S01]  /*27c0*/  LDSM.16.MT88.4 R8, [R113+0x7400] ;  /* 0x007400007108783b */ /* 0x000e620000004200 */
[C---:B------:R-:W-:Y:S01]  /*27d0*/  FSETP.NEU.FTZ.AND P0, PT, R3.reuse, -INF , PT ;  /* 0xff8000000300780b */ /* 0x040fe20003f1d000 */
[----:B------:R-:W-:Y:S02]  /*27e0*/  FMUL.FTZ R107, R3, UR6 ;  /* 0x00000006036b7c20 */ /* 0x000fe40008410000 */
[--C-:B------:R-:W-:Y:S01]  /*27f0*/  FFMA.FTZ R98, R33, UR6, -R106.reuse ;  /* 0x0000000621627c23 */ /* 0x100fe2000801086a */
[--C-:B------:R-:W-:Y:S01]  /*2800*/  FFMA.FTZ R97, R35, UR6, -R106.reuse ;  /* 0x0000000623617c23 */ /* 0x100fe2000801086a */
[--C-:B------:R-:W-:Y:S01]  /*2810*/  FFMA.FTZ R93, R29, UR6, -R106.reuse ;  /* 0x000000061d5d7c23 */ /* 0x100fe2000801086a */
[----:B------:R-:W-:Y:S01]  /*2820*/  FSEL R107, R107, RZ, P0 ;  /* 0x000000ff6b6b7208 */ /* 0x000fe20000000000 */
[--C-:B------:R-:W-:Y:S01]  /*2830*/  FFMA.FTZ R34, R21, UR6, -R106.reuse ;  /* 0x0000000615227c23 */ /* 0x100fe2000801086a */
[--C-:B------:R-:W-:Y:S01]  /*2840*/  FFMA.FTZ R35, R5, UR6, -R106.reuse ;  /* 0x0000000605237c23 */ /* 0x100fe2000801086a */
[----:B------:R-:W-:Y:S01]  /*2850*/  MUFU.EX2 R98, R98 ;  /* 0x0000006200627308 */ /* 0x000fe20000000800 */
[--C-:B------:R-:W-:Y:S01]  /*2860*/  FFMA.FTZ R32, R17, UR6, -R106.reuse ;  /* 0x0000000611207c23 */ /* 0x100fe2000801086a */
[--C-:B------:R-:W-:Y:S01]  /*2870*/  FFMA.FTZ R96, R30, UR6, -R107.reuse ;  /* 0x000000061e607c23 */ /* 0x100fe2000801086b */
[--C-:B------:R-:W-:Y:S01]  /*2880*/  FFMA.FTZ R101, R28, UR6, -R107.reuse ;  /* 0x000000061c657c23 */ /* 0x100fe2000801086b */
[--C-:B------:R-:W-:Y:S01]  /*2890*/  FFMA.FTZ R95, R22, UR6, -R107.reuse ;  /* 0x00000006165f7c23 */ /* 0x100fe2000801086b */
[--C-:B------:R-:W-:Y:S01]  /*28a0*/  FFMA.FTZ R94, R20, UR6, -R107.reuse ;  /* 0x00000006145e7c23 */ /* 0x100fe2000801086b */
[----:B------:R-:W2:Y:S01]  /*28b0*/  MUFU.EX2 R97, R97 ;  /* 0x0000006100617308 */ /* 0x000ea20000000800 */
[--C-:B------:R-:W-:Y:S01]  /*28c0*/  FFMA.FTZ R31, R19, UR6, -R106.reuse ;  /* 0x00000006131f7c23 */ /* 0x100fe2000801086a */
[--C-:B------:R-:W-:Y:S01]  /*28d0*/  FFMA.FTZ R28, R7, UR6, -R106.reuse ;  /* 0x00000006071c7c23 */ /* 0x100fe2000801086a */
[--C-:B------:R-:W-:Y:S01]  /*28e0*/  FFMA.FTZ R33, R18, UR6, -R107.reuse ;  /* 0x0000000612217c23 */ /* 0x100fe2000801086b */
[----:B------:R-:W-:Y:S01]  /*28f0*/  MUFU.EX2 R93, R93 ;  /* 0x0000005d005d7308 */ /* 0x000fe20000000800 */
[--C-:B------:R-:W-:Y:S01]  /*2900*/  FFMA.FTZ R30, R4, UR6, -R107.reuse ;  /* 0x00000006041e7c23 */ /* 0x100fe2000801086b */
[--C-:B------:R-:W-:Y:S01]  /*2910*/  FFMA.FTZ R29, R6, UR6, -R107.reuse ;  /* 0x00000006061d7c23 */ /* 0x100fe2000801086b */
[----:B------:R-:W-:Y:S01]  /*2920*/  FFMA.FTZ R0, R12, UR6, -R107 ;  /* 0x000000060c007c23 */ /* 0x000fe2000801086b */
[----:B------:R-:W3:Y:S01]  /*2930*/  MUFU.EX2 R34, R34 ;  /* 0x0000002200227308 */ /* 0x000ee20000000800 */
[----:B------:R-:W4:Y:S01]  /*2940*/  LDSM.16.MT88.4 R12, [R99+0x8000] ;  /* 0x00800000630c783b */ /* 0x000f220000004200 */
[----:B------:R-:W-:-:S02]  /*2950*/  FFMA.FTZ R111, R111, UR6, -R106 ;  /* 0x000000066f6f7c23 */ /* 0x000fc4000801086a */
[----:B------:R-:W-:Y:S01]  /*2960*/  MUFU.EX2 R96, R96 ;  /* 0x0000006000607308 */ /* 0x000fe20000000800 */
[----:B------:R-:W-:Y:S01]  /*2970*/  LDSM.16.MT88.4 R20, [R99+0x6400] ;  /* 0x006400006314783b */ /* 0x000fe20000004200 */
[----:B--2---:R-:W-:Y:S01]  /*2980*/  F2FP.F16.F32.PACK_AB R80, R97, R98 ;  /* 0x000000626150723e */ /* 0x004fe200000000ff */
[----:B------:R-:W-:Y:S01]  /*2990*/  FADD.FTZ R98, R98, R97 ;  /* 0x0000006162627221 */ /* 0x000fe20000010000 */
[----:B------:R-:W2:Y:S01]  /*29a0*/  MUFU.EX2 R101, R101 ;  /* 0x0000006500657308 */ /* 0x000ea20000000800 */
[----:B------:R-:W-:Y:S03]  /*29b0*/  LDSM.16.MT88.4 R16, [R99+0x7400] ;  /* 0x007400006310783b */ /* 0x000fe60000004200 */
[----:B------:R-:W-:Y:S01]  /*29c0*/  MUFU.EX2 R95, R95 ;  /* 0x0000005f005f7308 */ /* 0x000fe20000000800 */
[----:B---3--:R-:W-:Y:S01]  /*29d0*/  F2FP.F16.F32.PACK_AB R82, R34, R93 ;  /* 0x0000005d2252723e */ /* 0x008fe200000000ff */
[----:B------:R-:W-:-:S02]  /*29e0*/  FADD.FTZ R93, R93, R98 ;  /* 0x000000625d5d7221 */ /* 0x000fc40000010000 */
[----:B------:R-:W3:Y:S02]  /*29f0*/  MUFU.EX2 R94, R94 ;  /* 0x0000005e005e7308 */ /* 0x000ee40000000800 */
[----:B------:R-:W-:Y:S02]  /*2a00*/  FADD.FTZ R34, R34, R93 ;  /* 0x0000005d22227221 */ /* 0x000fe40000010000 */
[----:B------:R-:W-:Y:S01]  /*2a10*/  MUFU.EX2 R35, R35 ;  /* 0x0000002300237308 */ /* 0x000fe20000000800 */
[----:B--2---:R-:W-:Y:S01]  /*2a20*/  F2FP.F16.F32.PACK_AB R81, R101, R96 ;  /* 0x000000606551723e */ /* 0x004fe200000000ff */
[----:B------:R-:W-:Y:S02]  /*2a30*/  FADD.FTZ R96, R96, R101 ;  /* 0x0000006560607221 */ /* 0x000fe40000010000 */
[----:B------:R-:W2:Y:S04]  /*2a40*/  MUFU.EX2 R32, R32 ;  /* 0x0000002000207308 */ /* 0x000ea80000000800 */
[----:B------:R-:W-:Y:S01]  /*2a50*/  MUFU.EX2 R31, R31 ;  /* 0x0000001f001f7308 */ /* 0x000fe20000000800 */
[----:B---3--:R-:W-:Y:S01]  /*2a60*/  F2FP.F16.F32.PACK_AB R83, R94, R95 ;  /* 0x0000005f5e53723e */ /* 0x008fe200000000ff */
[----:B------:R-:W-:-:S02]  /*2a70*/  FADD.FTZ R95, R95, R96 ;  /* 0x000000605f5f7221 */ /* 0x000fc40000010000 */
[----:B------:R-:W3:Y:S02]  /*2a80*/  MUFU.EX2 R28, R28 ;  /* 0x0000001c001c7308 */ /* 0x000ee40000000800 */
[----:B------:R-:W-:Y:S02]  /*2a90*/  FADD.FTZ R94, R94, R95 ;  /* 0x0000005f5e5e7221 */ /* 0x000fe40000010000 */
[----:B------:R-:W-:Y:S01]  /*2aa0*/  MUFU.EX2 R33, R33 ;  /* 0x0000002100217308 */ /* 0x000fe20000000800 */
[C---:B------:R-:W-:Y:S01]  /*2ab0*/  HMMA.16816.F32 R52, R80.reuse, R56, RZ ;  /* 0x000000385034723c */ /* 0x040fe200000018ff */
[C---:B--2---:R-:W-:Y:S01]  /*2ac0*/  F2FP.F16.F32.PACK_AB R4, R32.reuse, R35 ;  /* 0x000000232004723e */ /* 0x044fe200000000ff */
[----:B------:R-:W-:Y:S01]  /*2ad0*/  FADD.FTZ R35, R35, R34 ;  /* 0x0000002223237221 */ /* 0x000fe20000010000 */
[----:B------:R-:W2:Y:S03]  /*2ae0*/  MUFU.EX2 R30, R30 ;  /* 0x0000001e001e7308 */ /* 0x000ea60000000800 */
[----:B------:R-:W-:Y:S01]  /*2af0*/  FADD.FTZ R32, R32, R35 ;  /* 0x0000002320207221 */ /* 0x000fe20000010000 */
[----:B------:R-:W-:Y:S01]  /*2b00*/  MUFU.EX2 R29, R29 ;  /* 0x0000001d001d7308 */ /* 0x000fe20000000800 */
[----:B------:R-:W-:Y:S01]  /*2b10*/  HMMA.16816.F32 R56, R80, R58, RZ ;  /* 0x0000003a5038723c */ /* 0x000fe200000018ff */
[C---:B---3--:R-:W-:Y:S01]  /*2b20*/  F2FP.F16.F32.PACK_AB R6, R28.reuse, R31 ;  /* 0x0000001f1c06723e */ /* 0x048fe200000000ff */
[----:B------:R-:W-:Y:S01]  /*2b30*/  FADD.FTZ R31, R31, R32 ;  /* 0x000000201f1f7221 */ /* 0x000fe20000010000 */
[----:B------:R-:W3:Y:S03]  /*2b40*/  MUFU.EX2 R0, R0 ;  /* 0x0000000000007308 */ /* 0x000ee60000000800 */
[----:B------:R-:W-:-:S02]  /*2b50*/  FADD.FTZ R28, R28, R31 ;  /* 0x0000001f1c1c7221 */ /* 0x000fc40000010000 */
[----:B------:R-:W-:Y:S01]  /*2b60*/  HMMA.16816.F32 R36, R80, R40, RZ ;  /* 0x000000285024723c */ /* 0x000fe200000018ff */
[----:B--2---:R-:W-:Y:S01]  /*2b70*/  F2FP.F16.F32.PACK_AB R5, R30, R33 ;  /* 0x000000211e05723e */ /* 0x004fe200000000ff */
[----:B------:R-:W-:-:S04]  /*2b80*/  FADD.FTZ R33, R33, R94 ;  /* 0x0000005e21217221 */ /* 0x000fc80000010000 */
[----:B------:R-:W-:Y:S02]  /*2b90*/  FADD.FTZ R30, R30, R33 ;  /* 0x000000211e1e7221 */ /* 0x000fe40000010000 */
[----:B------:R-:W-:Y:S01]  /*2ba0*/  HMMA.16816.F32 R44, R80, R48, RZ ;  /* 0x00000030502c723c */ /* 0x000fe200000018ff */
[----:B---3--:R-:W-:Y:S01]  /*2bb0*/  F2FP.F16.F32.PACK_AB R7, R0, R29 ;  /* 0x0000001d0007723e */ /* 0x008fe200000000ff */
[----:B------:R-:W-:-:S04]  /*2bc0*/  FADD.FTZ R29, R29, R30 ;  /* 0x0000001e1d1d7221 */ /* 0x000fc80000010000 */
[----:B------:R-:W-:Y:S02]  /*2bd0*/  FADD.FTZ R0, R0, R29 ;  /* 0x0000001d00007221 */ /* 0x000fe40000010000 */
[C---:B-1----:R-:W-:Y:S08]  /*2be0*/  HMMA.16816.F32 R52, R4.reuse, R8, R52 ;  /* 0x000000080434723c */ /* 0x042ff00000001834 */
[----:B------:R-:W-:Y:S01]  /*2bf0*/  HMMA.16816.F32 R56, R4, R10, R56 ;  /* 0x0000000a0438723c */ /* 0x000fe20000001838 */
[----:B------:R-:W1:Y:S07]  /*2c00*/  LDSM.16.MT88.4 R8, [R99+0x8400] ;  /* 0x008400006308783b */ /* 0x000e6e0000004200 */
[C---:B------:R-:W-:Y:S08]  /*2c10*/  HMMA.16816.F32 R60, R80.reuse, R64, RZ ;  /* 0x00000040503c723c */ /* 0x040ff000000018ff */
[C---:B------:R-:W-:Y:S08]  /*2c20*/  HMMA.16816.F32 R68, R80.reuse, R72, RZ ;  /* 0x000000485044723c */ /* 0x040ff000000018ff */
[C---:B------:R-:W-:Y:S08]  /*2c30*/  HMMA.16816.F32 R40, R80.reuse, R42, RZ ;  /* 0x0000002a5028723c */ /* 0x040ff000000018ff */
[C---:B------:R-:W-:Y:S08]  /*2c40*/  HMMA.16816.F32 R48, R80.reuse, R50, RZ ;  /* 0x000000325030723c */ /* 0x040ff000000018ff */
[C---:B------:R-:W-:Y:S08]  /*2c50*/  HMMA.16816.F32 R64, R80.reuse, R66, RZ ;  /* 0x000000425040723c */ /* 0x040ff000000018ff */
[C---:B------:R-:W-:Y:S08]  /*2c60*/  HMMA.16816.F32 R72, R80.reuse, R74, RZ ;  /* 0x0000004a5048723c */ /* 0x040ff000000018ff */
[C---:B----4-:R-:W-:Y:S08]  /*2c70*/  HMMA.16816.F32 R76, R80.reuse, R12, RZ ;  /* 0x0000000c504c723c */ /* 0x050ff000000018ff */
[----:B------:R-:W-:Y:S01]  /*2c80*/  HMMA.16816.F32 R80, R80, R14, RZ ;  /* 0x0000000e5050723c */ /* 0x000fe200000018ff */
[----:B------:R-:W2:Y:S07]  /*2c90*/  LDSM.16.MT88.4 R12, [R113+0x8400] ;  /* 0x00840000710c783b */ /* 0x000eae0000004200 */
[----:B------:R-:W-:Y:S01]  /*2ca0*/  HMMA.16816.F32 R36, R4, R24, R36 ;  /* 0x000000180424723c */ /* 0x000fe20000001824 */
[--C-:B------:R-:W-:Y:S01]  /*2cb0*/  FFMA.FTZ R25, R108, UR6, -R107.reuse ;  /* 0x000000066c197c23 */ /* 0x100fe2000801086b */
[--C-:B------:R-:W-:Y:S01]  /*2cc0*/  FFMA.FTZ R24, R110, UR6, -R107.reuse ;  /* 0x000000066e187c23 */ /* 0x100fe2000801086b */
[----:B------:R-:W-:Y:S01]  /*2cd0*/  FFMA.FTZ R108, R115, UR6, -R106 ;  /* 0x00000006736c7c23 */ /* 0x000fe2000801086a */
[--C-:B------:R-:W-:Y:S01]  /*2ce0*/  FFMA.FTZ R110, R104, UR6, -R107.reuse ;  /* 0x00000006686e7c23 */ /* 0x100fe2000801086b */
[----:B------:R-:W-:-:S02]  /*2cf0*/  FFMA.FTZ R115, R103, UR6, -R107 ;  /* 0x0000000667737c23 */ /* 0x000fc4000801086b */
[----:B------:R-:W-:Y:S01]  /*2d00*/  MUFU.EX2 R25, R25 ;  /* 0x0000001900197308 */ /* 0x000fe20000000800 */
[C---:B-1----:R-:W-:Y:S03]  /*2d10*/  HMMA.16816.F32 R76, R4.reuse, R8, R76 ;  /* 0x00000008044c723c */ /* 0x042fe6000000184c */
[----:B------:R-:W-:Y:S04]  /*2d20*/  MUFU.EX2 R24, R24 ;  /* 0x0000001800187308 */ /* 0x000fe80000000800 */
[----:B------:R-:W-:Y:S01]  /*2d30*/  MUFU.EX2 R108, R108 ;  /* 0x0000006c006c7308 */ /* 0x000fe20000000800 */
[C---:B------:R-:W-:Y:S01]  /*2d40*/  HMMA.16816.F32 R80, R4.reuse, R10, R80 ;  /* 0x0000000a0450723c */ /* 0x040fe20000001850 */
[----:B------:R-:W1:Y:S02]  /*2d50*/  LDSM.16.MT88.4 R8, [R113+0x6800] ;  /* 0x006800007108783b */ /* 0x000e640000004200 */
[----:B------:R-:W-:Y:S05]  /*2d60*/  MUFU.EX2 R103, R110 ;  /* 0x0000006e00677308 */ /* 0x000fea0000000800 */
[----:B------:R-:W-:Y:S01]  /*2d70*/  HMMA.16816.F32 R40, R4, R26, R40 ;  /* 0x0000001a0428723c */ /* 0x000fe20000001828 */
[--C-:B------:R-:W-:Y:S01]  /*2d80*/  FFMA.FTZ R27, R129, UR6, -R106.reuse ;  /* 0x00000006811b7c23 */ /* 0x100fe2000801086a */
[----:B------:R-:W-:-:S05]  /*2d90*/  FFMA.FTZ R26, R127, UR6, -R106 ;  /* 0x000000067f1a7c23 */ /* 0x000fca000801086a */
[----:B------:R-:W-:Y:S01]  /*2da0*/  MUFU.EX2 R27, R27 ;  /* 0x0000001b001b7308 */ /* 0x000fe20000000800 */
[----:B------:R-:W-:Y:S01]  /*2db0*/  HMMA.16816.F32 R44, R4, R20, R44 ;  /* 0x00000014042c723c */ /* 0x000fe2000000182c */
[--C-:B------:R-:W-:Y:S01]  /*2dc0*/  FFMA.FTZ R21, R126, UR6, -R107.reuse ;  /* 0x000000067e157c23 */ /* 0x100fe2000801086b */
[----:B------:R-:W-:Y:S01]  /*2dd0*/  FFMA.FTZ R20, R128, UR6, -R107 ;  /* 0x0000000680147c23 */ /* 0x000fe2000801086b */
[----:B------:R-:W3:Y:S01]  /*2de0*/  MUFU.EX2 R26, R26 ;  /* 0x0000001a001a7308 */ /* 0x000ee20000000800 */
[----:B------:R-:W-:-:S03]  /*2df0*/  MOV R126, 0xffffffff ;  /* 0xffffffff007e7802 */ /* 0x000fc60000000f00 */
[----:B------:R-:W-:Y:S01]  /*2e00*/  MUFU.EX2 R21, R21 ;  /* 0x0000001500157308 */ /* 0x000fe20000000800 */
[C---:B------:R-:W-:Y:S01]  /*2e10*/  HMMA.16816.F32 R48, R4.reuse, R22, R48 ;  /* 0x000000160430723c */ /* 0x040fe20000001830 */
[--C-:B------:R-:W-:Y:S01]  /*2e20*/  FFMA.FTZ R23, R125, UR6, -R106.reuse ;  /* 0x000000067d177c23 */ /* 0x100fe2000801086a */
[----:B------:R-:W-:Y:S01]  /*2e30*/  FFMA.FTZ R22, R131, UR6, -R106 ;  /* 0x0000000683167c23 */ /* 0x000fe2000801086a */
[----:B------:R-:W-:Y:S01]  /*2e40*/  MUFU.EX2 R20, R20 ;  /* 0x0000001400147308 */ /* 0x000fe20000000800 */
[--C-:B------:R-:W-:Y:S01]  /*2e50*/  FFMA.FTZ R131, R100, UR6, -R107.reuse ;  /* 0x0000000664837c23 */ /* 0x100fe2000801086b */
[----:B------:R-:W-:Y:S02]  /*2e60*/  FFMA.FTZ R125, R102, UR6, -R107 ;  /* 0x00000006667d7c23 */ /* 0x000fe4000801086b */
[----:B------:R-:W-:Y:S01]  /*2e70*/  MUFU.EX2 R23, R23 ;  /* 0x0000001700177308 */ /* 0x000fe20000000800 */
[C---:B------:R-:W-:Y:S03]  /*2e80*/  HMMA.16816.F32 R60, R4.reuse, R16, R60 ;  /* 0x00000010043c723c */ /* 0x040fe6000000183c */
[----:B------:R-:W4:Y:S04]  /*2e90*/  MUFU.EX2 R22, R22 ;  /* 0x0000001600167308 */ /* 0x000f280000000800 */
[----:B------:R-:W5:Y:S01]  /*2ea0*/  MUFU.EX2 R102, R115 ;  /* 0x0000007300667308 */ /* 0x000f620000000800 */
[C---:B------:R-:W-:Y:S01]  /*2eb0*/  HMMA.16816.F32 R64, R4.reuse, R18, R64 ;  /* 0x000000120440723c */ /* 0x040fe20000001840 */
[----:B------:R-:W5:Y:S02]  /*2ec0*/  LDSM.16.MT88.4 R16, [R99+0x7800] ;  /* 0x007800006310783b */ /* 0x000f640000004200 */
[----:B------:R-:W-:Y:S04]  /*2ed0*/  MUFU.EX2 R100, R125 ;  /* 0x0000007d00647308 */ /* 0x000fe80000000800 */
[----:B------:R-:W5:Y:S01]  /*2ee0*/  MUFU.EX2 R131, R131 ;  /* 0x0000008300837308 */ /* 0x000f620000000800 */
[C---:B--2---:R-:W-:Y:S08]  /*2ef0*/  HMMA.16816.F32 R68, R4.reuse, R12, R68 ;  /* 0x0000000c0444723c */ /* 0x044ff00000001844 */
[----:B------:R-:W-:Y:S01]  /*2f00*/  HMMA.16816.F32 R72, R4, R14, R72 ;  /* 0x0000000e0448723c */ /* 0x000fe20000001848 */
[----:B---3--:R-:W-:Y:S01]  /*2f10*/  F2FP.F16.F32.PACK_AB R4, R26, R27 ;  /* 0x0000001b1a04723e */ /* 0x008fe200000000ff */
[----:B------:R-:W2:Y:S01]  /*2f20*/  LDSM.16.MT88.4 R12, [R99+0x6800] ;  /* 0x00680000630c783b */ /* 0x000ea20000004200 */
[----:B------:R-:W-:Y:S01]  /*2f30*/  F2FP.F16.F32.PACK_AB R5, R24, R25 ;  /* 0x000000191805723e */ /* 0x000fe200000000ff */
[----:B------:R-:W-:Y:S01]  /*2f40*/  FADD.FTZ R27, R27, R28 ;  /* 0x0000001c1b1b7221 */ /* 0x000fe20000010000 */
[----:B----4-:R-:W-:Y:S01]  /*2f50*/  F2FP.F16.F32.PACK_AB R6, R22, R23 ;  /* 0x000000171606723e */ /* 0x010fe200000000ff */
[----:B------:R-:W-:Y:S01]  /*2f60*/  FADD.FTZ R25, R25, R0 ;  /* 0x0000000019197221 */ /* 0x000fe20000010000 */
[----:B------:R-:W-:Y:S01]  /*2f70*/  F2FP.F16.F32.PACK_AB R7, R20, R21 ;  /* 0x000000151407723e */ /* 0x000fe200000000ff */
[----:B------:R-:W-:-:S02]  /*2f80*/  FADD.FTZ R26, R26, R27 ;  /* 0x0000001b1a1a7221 */ /* 0x000fc40000010000 */
[----:B------:R-:W-:-:S04]  /*2f90*/  FADD.FTZ R24, R24, R25 ;  /* 0x0000001918187221 */ /* 0x000fc80000010000 */
[----:B-1----:R-:W-:Y:S01]  /*2fa0*/  HMMA.16816.F32 R36, R4, R8, R36 ;  /* 0x000000080424723c */ /* 0x002fe20000001824 */
[----:B------:R-:W-:-:S04]  /*2fb0*/  FADD.FTZ R21, R21, R24 ;  /* 0x0000001815157221 */ /* 0x000fc80000010000 */
[----:B------:R-:W-:-:S03]  /*2fc0*/  FADD.FTZ R20, R20, R21 ;  /* 0x0000001514147221 */ /* 0x000fc60000010000 */
[C---:B------:R-:W-:Y:S01]  /*2fd0*/  HMMA.16816.F32 R40, R4.reuse, R10, R40 ;  /* 0x0000000a0428723c */ /* 0x040fe20000001828 */
[----:B------:R-:W1:Y:S07]  /*2fe0*/  LDSM.16.MT88.4 R8, [R113+0x7800] ;  /* 0x007800007108783b */ /* 0x000e6e0000004200 */
[C---:B-----5:R-:W-:Y:S08]  /*2ff0*/  HMMA.16816.F32 R60, R4.reuse, R16, R60 ;  /* 0x00000010043c723c */ /* 0x060ff0000000183c */
[C---:B------:R-:W-:Y:S01]  /*3000*/  HMMA.16816.F32 R64, R4.reuse, R18, R64 ;  /* 0x000000120440723c */ /* 0x040fe20000001840 */
[----:B------:R-:W-:Y:S07]  /*3010*/  LDSM.16.MT88.4 R16, [R113+0x6c00] ;  /* 0x006c00007110783b */ /* 0x000fee0000004200 */
[C---:B--2---:R-:W-:Y:S08]  /*3020*/  HMMA.16816.F32 R44, R4.reuse, R12, R44 ;  /* 0x0000000c042c723c */ /* 0x044ff0000000182c */
[C---:B------:R-:W-:Y:S01]  /*3030*/  HMMA.16816.F32 R48, R4.reuse, R14, R48 ;  /* 0x0000000e0430723c */ /* 0x040fe20000001830 */
[----:B------:R-:W2:Y:S07]  /*3040*/  LDSM.16.MT88.4 R12, [R113+0x8800] ;  /* 0x00880000710c783b */ /* 0x000eae0000004200 */
[C---:B-1----:R-:W-:Y:S08]  /*3050*/  HMMA.16816.F32 R52, R4.reuse, R8, R52 ;  /* 0x000000080434723c */ /* 0x042ff00000001834 */
[C---:B------:R-:W-:Y:S01]  /*3060*/  HMMA.16816.F32 R56, R4.reuse, R10, R56 ;  /* 0x0000000a0438723c */ /* 0x040fe20000001838 */
[----:B------:R-:W1:Y:S07]  /*3070*/  LDSM.16.MT88.4 R8, [R99+0x8800] ;  /* 0x008800006308783b */ /* 0x000e6e0000004200 */
[C---:B--2---:R-:W-:Y:S08]  /*3080*/  HMMA.16816.F32 R68, R4.reuse, R12, R68 ;  /* 0x0000000c0444723c */ /* 0x044ff00000001844 */
[C---:B------:R-:W-:Y:S01]  /*3090*/  HMMA.16816.F32 R72, R4.reuse, R14, R72 ;  /* 0x0000000e0448723c */ /* 0x040fe20000001848 */
[----:B------:R-:W-:Y:S07]  /*30a0*/  LDSM.16.MT88.4 R12, [R99+0x6c00] ;  /* 0x006c0000630c783b */ /* 0x000fee0000004200 */
[C---:B-1----:R-:W-:Y:S08]  /*30b0*/  HMMA.16816.F32 R76, R4.reuse, R8, R76 ;  /* 0x00000008044c723c */ /* 0x042ff0000000184c */
[----:B------:R-:W-:Y:S01]  /*30c0*/  HMMA.16816.F32 R80, R4, R10, R80 ;  /* 0x0000000a0450723c */ /* 0x000fe20000001850 */
[----:B------:R-:W1:Y:S01]  /*30d0*/  LDSM.16.MT88.4 R8, [R113+0x7c00] ;  /* 0x007c00007108783b */ /* 0x000e620000004200 */
[--C-:B------:R-:W-:Y:S01]  /*30e0*/  FFMA.FTZ R4, R109, UR6, -R106.reuse ;  /* 0x000000066d047c23 */ /* 0x100fe2000801086a */
[----:B------:R-:W-:Y:S01]  /*30f0*/  FFMA.FTZ R106, R105, UR6, -R106 ;  /* 0x00000006696a7c23 */ /* 0x000fe2000801086a */
[----:B------:R-:W2:Y:S01]  /*3100*/  MUFU.EX2 R109, R111 ;  /* 0x0000006f006d7308 */ /* 0x000ea20000000800 */
[C---:B------:R-:W-:Y:S01]  /*3110*/  F2FP.F16.F32.PACK_AB R5, R102.reuse, R103 ;  /* 0x000000676605723e */ /* 0x040fe200000000ff */
[----:B------:R-:W-:Y:S01]  /*3120*/  FADD.FTZ R103, R103, R20 ;  /* 0x0000001467677221 */ /* 0x000fe20000010000 */
[----:B------:R-:W-:Y:S01]  /*3130*/  F2FP.F16.F32.PACK_AB R7, R131, R100 ;  /* 0x000000648307723e */ /* 0x000fe200000000ff */
[----:B------:R2:W-:Y:S02]  /*3140*/  MUFU.EX2 R105, R4 ;  /* 0x0000000400697308 */ /* 0x0005e40000000800 */
[----:B------:R-:W-:-:S02]  /*3150*/  FADD.FTZ R103, R102, R103 ;  /* 0x0000006766677221 */ /* 0x000fc40000010000 */
[----:B------:R-:W3:Y:S02]  /*3160*/  MUFU.EX2 R104, R106 ;  /* 0x0000006a00687308 */ /* 0x000ee40000000800 */
[----:B------:R-:W-:-:S04]  /*3170*/  FADD.FTZ R100, R100, R103 ;  /* 0x0000006764647221 */ /* 0x000fc80000010000 */
[----:B------:R-:W-:Y:S01]  /*3180*/  FADD.FTZ R131, R131, R100 ;  /* 0x0000006483837221 */ /* 0x000fe20000010000 */
[----:B--2---:R-:W-:Y:S02]  /*3190*/  F2FP.F16.F32.PACK_AB R4, R109, R108 ;  /* 0x0000006c6d04723e */ /* 0x004fe400000000ff */
[----:B---3--:R-:W-:-:S07]  /*31a0*/  F2FP.F16.F32.PACK_AB R6, R104, R105 ;  /* 0x000000696806723e */ /* 0x008fce00000000ff */
[C---:B------:R-:W-:Y:S08]  /*31b0*/  HMMA.16816.F32 R36, R4.reuse, R16, R36 ;  /* 0x000000100424723c */ /* 0x040ff00000001824 */
[C---:B-1----:R-:W-:Y:S08]  /*31c0*/  HMMA.16816.F32 R52, R4.reuse, R8, R52 ;  /* 0x000000080434723c */ /* 0x042ff00000001834 */
[C---:B------:R-:W-:Y:S01]  /*31d0*/  HMMA.16816.F32 R56, R4.reuse, R10, R56 ;  /* 0x0000000a0438723c */ /* 0x040fe20000001838 */
[----:B------:R-:W1:Y:S07]  /*31e0*/  LDSM.16.MT88.4 R8, [R99+0x8c00] ;  /* 0x008c00006308783b */ /* 0x000e6e0000004200 */
[C---:B------:R-:W-:Y:S01]  /*31f0*/  HMMA.16816.F32 R40, R4.reuse, R18, R40 ;  /* 0x000000120428723c */ /* 0x040fe20000001828 */
[----:B------:R-:W2:Y:S07]  /*3200*/  LDSM.16.MT88.4 R16, [R99+0x7c00] ;  /* 0x007c00006310783b */ /* 0x000eae0000004200 */
[C---:B------:R-:W-:Y:S08]  /*3210*/  HMMA.16816.F32 R44, R4.reuse, R12, R44 ;  /* 0x0000000c042c723c */ /* 0x040ff0000000182c */
[C---:B------:R-:W-:Y:S01]  /*3220*/  HMMA.16816.F32 R48, R4.reuse, R14, R48 ;  /* 0x0000000e0430723c */ /* 0x040fe20000001830 */
[----:B------:R-:W3:Y:S07]  /*3230*/  LDSM.16.MT88.4 R12, [R113+0x8c00] ;  /* 0x008c0000710c783b */ /* 0x000eee0000004200 */
[----:B-1----:R-:W-:Y:S01]  /*3240*/  HMMA.16816.F32 R76, R4, R8, R76 ;  /* 0x00000008044c723c */ /* 0x002fe2000000184c */
[----:B------:R-:W-:-:S04]  /*3250*/  FADD.FTZ R9, R23, R26 ;  /* 0x0000001a17097221 */ /* 0x000fc80000010000 */
[----:B------:R-:W-:-:S03]  /*3260*/  FADD.FTZ R9, R22, R9 ;  /* 0x0000000916097221 */ /* 0x000fc60000010000 */
[----:B--2---:R-:W-:Y:S01]  /*3270*/  HMMA.16816.F32 R60, R4, R16, R60 ;  /* 0x00000010043c723c */ /* 0x004fe2000000183c */
[----:B------:R-:W-:-:S04]  /*3280*/  FADD.FTZ R108, R108, R9 ;  /* 0x000000096c6c7221 */ /* 0x000fc80000010000 */
[----:B------:R-:W-:-:S03]  /*3290*/  FADD.FTZ R108, R109, R108 ;  /* 0x0000006c6d6c7221 */ /* 0x000fc60000010000 */
[----:B------:R-:W-:Y:S01]  /*32a0*/  HMMA.16816.F32 R64, R4, R18, R64 ;  /* 0x000000120440723c */ /* 0x000fe20000001840 */
[----:B------:R-:W-:-:S04]  /*32b0*/  FADD.FTZ R105, R105, R108 ;  /* 0x0000006c69697221 */ /* 0x000fc80000010000 */
[----:B------:R-:W-:-:S03]  /*32c0*/  FADD.FTZ R133, R104, R105 ;  /* 0x0000006968857221 */ /* 0x000fc60000010000 */
[C---:B---3--:R-:W-:Y:S08]  /*32d0*/  HMMA.16816.F32 R68, R4.reuse, R12, R68 ;  /* 0x0000000c0444723c */ /* 0x048ff00000001844 */
        /* <DEDUP_REMOVED lines=16> */
[C---:B------:R-:W-:Y:S02]  /*33e0*/  LEA R16, P0, R5.reuse, R120, 0x1 ;  /* 0x0000007805107211 */ /* 0x040fe400078008ff */
[----:B------:R-:W-:Y:S02]  /*33f0*/  LEA R124, R92, UR5, 0x1 ;  /* 0x000000055c7c7c11 */ /* 0x000fe4000f8e08ff */
[----:B------:R-:W-:-:S03]  /*3400*/  LEA.HI.X R17, R5, R119, R0, 0x1, P0 ;  /* 0x0000007705117211 */ /* 0x000fc600000f0c00 */
        /* <DEDUP_REMOVED lines=12> */
[----:B------:R-:W1:Y:S04]  /*34d0*/  LDSM.16.M88.4 R4, [R116+0x3000] ;  /* 0x003000007404783b */ /* 0x000e680000000200 */
[----:B------:R-:W2:Y:S04]  /*34e0*/  LDSM.16.M88.4 R104, [R116+0x3c00] ;  /* 0x003c00007468783b */ /* 0x000ea80000000200 */
[----:B------:R-:W-:Y:S04]  /*34f0*/  LDSM.16.M88.4 R100, [R91] ;  /* 0x000000005b64783b */ /* 0x000fe80000000200 */
[----:B------:R-:W5:Y:S04]  /*3500*/  LDSM.16.M88.4 R96, [R90+0x3400] ;  /* 0x003400005a60783b */ /* 0x000f680000000200 */
[----:B------:R-:W5:Y:S04]  /*3510*/  LDSM.16.M88.4 R92, [R90+0x3800] ;  /* 0x003800005a5c783b */ /* 0x000f680000000200 */
[----:B------:R-:W5:Y:S04]  /*3520*/  LDSM.16.M88.4 R108, [R90+0x3000] ;  /* 0x003000005a6c783b */ /* 0x000f680000000200 */
[----:B------:R-:W0:Y:S01]  /*3530*/  LDGDEPBAR ;  /* 0x00000000000079af */ /* 0x000e220000000000 */
[C---:B---3--:R-:W-:Y:S08]  /*3540*/  HMMA.16816.F32 R32, R12.reuse, R28, RZ ;  /* 0x0000001c0c20723c */ /* 0x048ff000000018ff */
[C---:B----4-:R-:W-:Y:S08]  /*3550*/  HMMA.16816.F32 R24, R12.reuse, R20, RZ ;  /* 0x000000140c18723c */ /* 0x050ff000000018ff */
[C---:B------:R-:W-:Y:S08]  /*3560*/  HMMA.16816.F32 R28, R12.reuse, R30, RZ ;  /* 0x0000001e0c1c723c */ /* 0x040ff000000018ff */
[C---:B------:R-:W-:Y:S08]  /*3570*/  HMMA.16816.F32 R20, R12.reuse, R22, RZ ;  /* 0x000000160c14723c */ /* 0x040ff000000018ff */
[C---:B-1----:R-:W-:Y:S08]  /*3580*/  HMMA.16816.F32 R8, R12.reuse, R4, RZ ;  /* 0x000000040c08723c */ /* 0x042ff000000018ff */
[C---:B------:R-:W-:Y:S08]  /*3590*/  HMMA.16816.F32 R4, R12.reuse, R6, RZ ;  /* 0x000000060c04723c */ /* 0x040ff000000018ff */
[C---:B--2---:R-:W-:Y:S08]  /*35a0*/  HMMA.16816.F32 R16, R12.reuse, R104, RZ ;  /* 0x000000680c10723c */ /* 0x044ff000000018ff */
[----:B------:R-:W-:Y:S01]  /*35b0*/  HMMA.16816.F32 R12, R12, R106, RZ ;  /* 0x0000006a0c0c723c */ /* 0x000fe200000018ff */
[----:B------:R-:W1:Y:S07]  /*35c0*/  LDSM.16.M88.4 R104, [R90+0x3c00] ;  /* 0x003c00005a68783b */ /* 0x000e6e0000000200 */
[C---:B-----5:R-:W-:Y:S08]  /*35d0*/  HMMA.16816.F32 R32, R100.reuse, R96, R32 ;  /* 0x000000606420723c */ /* 0x060ff00000001820 */
[C---:B------:R-:W-:Y:S01]  /*35e0*/  HMMA.16816.F32 R28, R100.reuse, R98, R28 ;  /* 0x00000062641c723c */ /* 0x040fe2000000181c */
[----:B------:R-:W-:Y:S07]  /*35f0*/  LDSM.16.M88.4 R96, [R116+0x4000] ;  /* 0x004000007460783b */ /* 0x000fee0000000200 */
[C---:B------:R-:W-:Y:S08]  /*3600*/  HMMA.16816.F32 R24, R100.reuse, R92, R24 ;  /* 0x0000005c6418723c */ /* 0x040ff00000001818 */
[C---:B------:R-:W-:Y:S01]  /*3610*/  HMMA.16816.F32 R20, R100.reuse, R94, R20 ;  /* 0x0000005e6414723c */ /* 0x040fe20000001814 */
[----:B------:R-:W2:Y:S07]  /*3620*/  LDSM.16.M88.4 R92, [R117+0x1000] ;  /* 0x00100000755c783b */ /* 0x000eae0000000200 */
[C---:B------:R-:W-:Y:S08]  /*3630*/  HMMA.16816.F32 R8, R100.reuse, R108, R8 ;  /* 0x0000006c6408723c */ /* 0x040ff00000001808 */
[C---:B------:R-:W-:Y:S08]  /*3640*/  HMMA.16816.F32 R4, R100.reuse, R110, R4 ;  /* 0x0000006e6404723c */ /* 0x040ff00000001804 */
[C---:B-1----:R-:W-:Y:S08]  /*3650*/  HMMA.16816.F32 R16, R100.reuse, R104, R16 ;  /* 0x000000686410723c */ /* 0x042ff00000001810 */
[----:B------:R-:W-:Y:S01]  /*3660*/  HMMA.16816.F32 R12, R100, R106, R12 ;  /* 0x0000006a640c723c */ /* 0x000fe2000000180c */
[----:B------:R-:W1:Y:S04]  /*3670*/  LDSM.16.M88.4 R100, [R116+0x4800] ;  /* 0x004800007464783b */ /* 0x000e680000000200 */
[----:B------:R-:W3:Y:S03]  /*3680*/  LDSM.16.M88.4 R104, [R116+0x4400] ;  /* 0x004400007468783b */ /* 0x000ee60000000200 */
[C---:B--2---:R-:W-:Y:S08]  /*3690*/  HMMA.16816.F32 R8, R92.reuse, R96, R8 ;  /* 0x000000605c08723c */ /* 0x044ff00000001808 */
[C---:B------:R-:W-:Y:S01]  /*36a0*/  HMMA.16816.F32 R4, R92.reuse, R98, R4 ;  /* 0x000000625c04723c */ /* 0x040fe20000001804 */
[----:B------:R-:W2:Y:S07]  /*36b0*/  LDSM.16.M88.4 R96, [R116+0x4c00] ;  /* 0x004c00007460783b */ /* 0x000eae0000000200 */
[C---:B-1----:R-:W-:Y:S08]  /*36c0*/  HMMA.16816.F32 R24, R92.reuse, R100, R24 ;  /* 0x000000645c18723c */ /* 0x042ff00000001818 */
[C---:B------:R-:W-:Y:S01]  /*36d0*/  HMMA.16816.F32 R20, R92.reuse, R102, R20 ;  /* 0x000000665c14723c */ /* 0x040fe20000001814 */
[----:B------:R-:W-:Y:S07]  /*36e0*/  LDSM.16.M88.4 R100, [R90+0x4400] ;  /* 0x004400005a64783b */ /* 0x000fee0000000200 */
[C---:B---3--:R-:W-:Y:S08]  /*36f0*/  HMMA.16816.F32 R32, R92.reuse, R104, R32 ;  /* 0x000000685c20723c */ /* 0x048ff00000001820 */
[C---:B--2---:R-:W-:Y:S08]  /*3700*/  HMMA.16816.F32 R16, R92.reuse, R96, R16 ;  /* 0x000000605c10723c */ /* 0x044ff00000001810 */
[C---:B------:R-:W-:Y:S01]  /*3710*/  HMMA.16816.F32 R12, R92.reuse, R98, R12 ;  /* 0x000000625c0c723c */ /* 0x040fe2000000180c */
[----:B------:R-:W1:Y:S07]  /*3720*/  LDSM.16.M88.4 R96, [R91+0x1000] ;  /* 0x001000005b60783b */ /* 0x000e6e0000000200 */
[----:B------:R-:W-:Y:S01]  /*3730*/  HMMA.16816.F32 R28, R92, R106, R28 ;  /* 0x0000006a5c1c723c */ /* 0x000fe2000000181c */
[----:B------:R-:W2:Y:S04]  /*3740*/  LDSM.16.M88.4 R104, [R90+0x4000] ;  /* 0x004000005a68783b */ /* 0x000ea80000000200 */
[----:B------:R-:W3:Y:S03]  /*3750*/  LDSM.16.M88.4 R92, [R90+0x4800] ;  /* 0x004800005a5c783b */ /* 0x000ee60000000200 */
[----:B-1----:R-:W-:-:S12]  /*3760*/  HMMA.16816.F32 R32, R96, R100, R32 ;  /* 0x000000646020723c */ /* 0x002fd80000001820 */
[C---:B------:R-:W-:Y:S01]  /*3770*/  HMMA.16816.F32 R28, R96.reuse, R102, R28 ;  /* 0x00000066601c723c */ /* 0x040fe2000000181c */
[----:B------:R-:W1:Y:S07]  /*3780*/  LDSM.16.M88.4 R100, [R90+0x4c00] ;  /* 0x004c00005a64783b */ /* 0x000e6e0000000200 */
[C---:B--2---:R-:W-:Y:S08]  /*3790*/  HMMA.16816.F32 R8, R96.reuse, R104, R8 ;  /* 0x000000686008723c */ /* 0x044ff00000001808 */
[C---:B------:R-:W-:Y:S01]  /*37a0*/  HMMA.16816.F32 R4, R96.reuse, R106, R4 ;  /* 0x0000006a6004723c */ /* 0x040fe20000001804 */
[----:B------:R-:W-:Y:S07]  /*37b0*/  LDSM.16.M88.4 R104, [R117+0x2000] ;  /* 0x002000007568783b */ /* 0x000fee0000000200 */
[C---:B---3--:R-:W-:Y:S08]  /*37c0*/  HMMA.16816.F32 R24, R96.reuse, R92, R24 ;  /* 0x0000005c6018723c */ /* 0x048ff00000001818 */
[C---:B------:R-:W-:Y:S01]  /*37d0*/  HMMA.16816.F32 R20, R96.reuse, R94, R20 ;  /* 0x0000005e6014723c */ /* 0x040fe20000001814 */
[----:B------:R-:W2:Y:S07]  /*37e0*/  LDSM.16.M88.4 R92, [R116+0x5000] ;  /* 0x00500000745c783b */ /* 0x000eae0000000200 */
        /* <DEDUP_REMOVED lines=11> */
[C---:B------:R-:W-:Y:S01]  /*38a0*/  HMMA.16816.F32 R20, R104.reuse, R98, R20 ;  /* 0x000000626814723c */ /* 0x040fe20000001814 */
[----:B------:R-:W1:Y:S07]  /*38b0*/  LDSM.16.M88.4 R96, [R90+0x5000] ;  /* 0x005000005a60783b */ /* 0x000e6e0000000200 */
[C---:B--2---:R-:W-:Y:S08]  /*38c0*/  HMMA.16816.F32 R16, R104.reuse, R92, R16 ;  /* 0x0000005c6810723c */ /* 0x044ff00000001810 */
[----:B------:R-:W-:Y:S01]  /*38d0*/  HMMA.16816.F32 R12, R104, R94, R12 ;  /* 0x0000005e680c723c */ /* 0x000fe2000000180c */
[----:B------:R-:W2:Y:S07]  /*38e0*/  LDSM.16.M88.4 R92, [R90+0x5400] ;  /* 0x005400005a5c783b */ /* 0x000eae0000000200 */
[C---:B-1----:R-:W-:Y:S08]  /*38f0*/  HMMA.16816.F32 R8, R100.reuse, R96, R8 ;  /* 0x000000606408723c */ /* 0x042ff00000001808 */
[C---:B------:R-:W-:Y:S01]  /*3900*/  HMMA.16816.F32 R4, R100.reuse, R98, R4 ;  /* 0x000000626404723c */ /* 0x040fe20000001804 */
[----:B------:R-:W1:Y:S07]  /*3910*/  LDSM.16.M88.4 R96, [R90+0x5800] ;  /* 0x005800005a60783b */ /* 0x000e6e0000000200 */
[----:B--2---:R-:W-:Y:S01]  /*3920*/  HMMA.16816.F32 R32, R100, R92, R32 ;  /* 0x0000005c6420723c */ /* 0x004fe20000001820 */
[----:B------:R-:W-:-:S05]  /*3930*/  IMAD.SHL.U32 R93, R85, 0x2, RZ ;  /* 0x00000002555d7824 */ /* 0x000fca00078e00ff */
[----:B------:R-:W-:Y:S02]  /*3940*/  LOP3.LUT R93, R93, 0x6, RZ, 0xc0, !PT ;  /* 0x000000065d5d7812 */ /* 0x000fe400078ec0ff */
[----:B------:R-:W-:Y:S03]  /*3950*/  HMMA.16816.F32 R28, R100, R94, R28 ;  /* 0x0000005e641c723c */ /* 0x000fe6000000181c */
[----:B------:R-:W-:-:S04]  /*3960*/  IMAD R0, R2, 0x40, R93 ;  /* 0x0000004002007824 */ /* 0x000fc800078e025d */
[----:B------:R-:W-:-:S05]  /*3970*/  VIADD R93, R0, 0xffffff80 ;  /* 0xffffff80005d7836 */ /* 0x000fca0000000000 */
[C---:B------:R-:W-:Y:S02]  /*3980*/  ISETP.GE.AND P3, PT, R93.reuse, R114, PT ;  /* 0x000000725d00720c */ /* 0x040fe40003f66270 */
[----:B------:R-:W-:Y:S01]  /*3990*/  ISETP.GE.AND P1, PT, R93, R112, PT ;  /* 0x000000705d00720c */ /* 0x000fe20003f26270 */
[----:B------:R-:W-:Y:S01]  /*39a0*/  VIADD R93, R0, 0xffffff81 ;  /* 0xffffff81005d7836 */ /* 0x000fe20000000000 */
[----:B------:R-:W-:Y:S02]  /*39b0*/  FSEL R92, R8, -INF , !P3 ;  /* 0xff800000085c7808 */ /* 0x000fe40005800000 */
[----:B------:R-:W-:Y:S02]  /*39c0*/  FSEL R95, R10, -INF , !P1 ;  /* 0xff8000000a5f7808 */ /* 0x000fe40004800000 */
[C---:B------:R-:W-:Y:S02]  /*39d0*/  ISETP.GE.AND P2, PT, R93.reuse, R114, PT ;  /* 0x000000725d00720c */ /* 0x040fe40003f46270 */
[----:B------:R-:W-:Y:S01]  /*39e0*/  ISETP.GE.AND P0, PT, R93, R112, PT ;  /* 0x000000705d00720c */ /* 0x000fe20003f06270 */
[C---:B------:R-:W-:Y:S01]  /*39f0*/  VIADD R93, R0.reuse, 0xffffff88 ;  /* 0xffffff88005d7836 */ /* 0x040fe20000000000 */
[----:B------:R-:W-:Y:S01]  /*3a00*/  FSEL R94, R9, -INF , !P2 ;  /* 0xff800000095e7808 */ /* 0x000fe20005000000 */
[----:B------:R-:W-:Y:S01]  /*3a10*/  VIADD R9, R0, 0xffffff91 ;  /* 0xffffff9100097836 */ /* 0x000fe20000000000 */
[----:B-1----:R-:W-:Y:S01]  /*3a20*/  HMMA.16816.F32 R24, R100, R96, R24 ;  /* 0x000000606418723c */ /* 0x002fe20000001818 */
[----:B------:R-:W-:-:S02]  /*3a30*/  FSEL R129, R11, -INF , !P0 ;  /* 0xff8000000b817808 */ /* 0x000fc40004000000 */
[C---:B------:R-:W-:Y:S02]  /*3a40*/  ISETP.GE.AND P5, PT, R93.reuse, R114, PT ;  /* 0x000000725d00720c */ /* 0x040fe40003fa6270 */
[----:B------:R-:W-:Y:S01]  /*3a50*/  ISETP.GE.AND P4, PT, R93, R112, PT ;  /* 0x000000705d00720c */ /* 0x000fe20003f86270 */
[----:B------:R-:W-:Y:S01]  /*3a60*/  VIADD R93, R0, 0xffffff89 ;  /* 0xffffff89005d7836 */ /* 0x000fe20000000000 */
[----:B------:R-:W-:Y:S01]  /*3a70*/  FSEL R4, R4, -INF , !P5 ;  /* 0xff80000004047808 */ /* 0x000fe20006800000 */
[----:B------:R-:W-:Y:S01]  /*3a80*/  HMMA.16816.F32 R20, R100, R98, R20 ;  /* 0x000000626414723c */ /* 0x000fe20000001814 */
[----:B------:R-:W-:Y:S02]  /*3a90*/  FSEL R97, R6, -INF , !P4 ;  /* 0xff80000006617808 */ /* 0x000fe40006000000 */
[C---:B------:R-:W-:Y:S02]  /*3aa0*/  ISETP.GE.AND P5, PT, R9.reuse, R114, PT ;  /* 0x000000720900720c */ /* 0x040fe40003fa6270 */
[----:B------:R-:W-:-:S02]  /*3ab0*/  ISETP.GE.AND P4, PT, R9, R112, PT ;  /* 0x000000700900720c */ /* 0x000fc40003f86270 */
[----:B------:R-:W1:Y:S01]  /*3ac0*/  LDSM.16.M88.4 R8, [R90+0x5c00] ;  /* 0x005c00005a08783b */ /* 0x000e620000000200 */
[----:B------:R-:W-:Y:S01]  /*3ad0*/  ISETP.GE.AND P3, PT, R93, R114, PT ;  /* 0x000000725d00720c */ /* 0x000fe20003f66270 */
[----:B------:R-:W-:-:S04]  /*3ae0*/  DEPBAR.LE SB0, 0x0 ;  /* 0x000080000000791a */ /* 0x000fc80000000000 */
[----:B------:R-:W-:Y:S01]  /*3af0*/  BAR.SYNC.DEFER_BLOCKING 0x0 ;  /* 0x0000000000007b1d */ /* 0x000fe20000010000 */
[----:B------:R-:W-:Y:S01]  /*3b00*/  ISETP.GE.AND P1, PT, R93, R112, PT ;  /* 0x000000705d00720c */ /* 0x000fe20003f26270 */
[C---:B------:R-:W-:Y:S01]  /*3b10*/  VIADD R93, R0.reuse, 0xffffff90 ;  /* 0xffffff90005d7836 */ /* 0x040fe20000000000 */
[----:B------:R-:W-:Y:S01]  /*3b20*/  FSEL R6, R5, -INF , !P3 ;  /* 0xff80000005067808 */ /* 0x000fe20005800000 */
[C---:B------:R-:W-:Y:S01]  /*3b30*/  VIADD R5, R0.reuse, 0xffffff99 ;  /* 0xffffff9900057836 */ /* 0x040fe20000000000 */
[----:B------:R-:W-:Y:S02]  /*3b40*/  FSEL R136, R33, -INF , !P5 ;  /* 0xff80000021887808 */ /* 0x000fe40006800000 */
[C---:B------:R-:W-:Y:S02]  /*3b50*/  ISETP.GE.AND P2, PT, R93.reuse, R114, PT ;  /* 0x000000725d00720c */ /* 0x040fe40003f46270 */
[----:B------:R-:W-:Y:S01]  /*3b60*/  ISETP.GE.AND P0, PT, R93, R112, PT ;  /* 0x000000705d00720c */ /* 0x000fe20003f06270 */
[----:B------:R-:W-:Y:S01]  /*3b70*/  VIADD R93, R0, 0xffffff98 ;  /* 0xffffff98005d7836 */ /* 0x000fe20000000000 */
[----:B------:R-:W-:-:S02]  /*3b80*/  FSEL R138, R32, -INF , !P2 ;  /* 0xff800000208a7808 */ /* 0x000fc40005000000 */
[----:B------:R-:W-:Y:S02]  /*3b90*/  FSEL R135, R34, -INF , !P0 ;  /* 0xff80000022877808 */ /* 0x000fe40004000000 */
[C---:B------:R-:W-:Y:S02]  /*3ba0*/  ISETP.GE.AND P2, PT, R5.reuse, R114, PT ;  /* 0x000000720500720c */ /* 0x040fe40003f46270 */
[----:B------:R-:W-:Y:S01]  /*3bb0*/  ISETP.GE.AND P0, PT, R5, R112, PT ;  /* 0x000000700500720c */ /* 0x000fe20003f06270 */
[----:B------:R-:W-:Y:S01]  /*3bc0*/  VIADD R5, R0, 0xffffffa0 ;  /* 0xffffffa000057836 */ /* 0x000fe20000000000 */
[----:B------:R-:W-:Y:S02]  /*3bd0*/  FSEL R139, R35, -INF , !P4 ;  /* 0xff800000238b7808 */ /* 0x000fe40006000000 */
[----:B------:R-:W-:Y:S02]  /*3be0*/  FSEL R7, R7, -INF , !P1 ;  /* 0xff80000007077808 */ /* 0x000fe40004800000 */
[----:B------:R-:W-:-:S02]  /*3bf0*/  ISETP.GE.AND P5, PT, R5, R114, PT ;  /* 0x000000720500720c */ /* 0x000fc40003fa6270 */
[----:B------:R-:W-:Y:S01]  /*3c00*/  ISETP.GE.AND P4, PT, R5, R112, PT ;  /* 0x000000700500720c */ /* 0x000fe20003f86270 */
[----:B------:R-:W-:Y:S01]  /*3c10*/  VIADD R5, R0, 0xffffffa1 ;  /* 0xffffffa100057836 */ /* 0x000fe20000000000 */
[C---:B------:R-:W-:Y:S02]  /*3c20*/  ISETP.GE.AND P3, PT, R93.reuse, R114, PT ;  /* 0x000000725d00720c */ /* 0x040fe40003f66270 */
[----:B------:R-:W-:Y:S02]  /*3c30*/  ISETP.GE.AND P1, PT, R93, R112, PT ;  /* 0x000000705d00720c */ /* 0x000fe40003f26270 */
[----:B------:R-:W-:Y:S02]  /*3c40*/  FSEL R132, R28, -INF , !P3 ;  /* 0xff8000001c847808 */ /* 0x000fe40005800000 */
[----:B------:R-:W-:Y:S01]  /*3c50*/  FSEL R137, R30, -INF , !P1 ;  /* 0xff8000001e897808 */ /* 0x000fe20004800000 */
[----:B-1----:R-:W-:Y:S01]  /*3c60*/  HMMA.16816.F32 R16, R100, R8, R16 ;  /* 0x000000086410723c */ /* 0x002fe20000001810 */
[C---:B------:R-:W-:Y:S01]  /*3c70*/  ISETP.GE.AND P3, PT, R5.reuse, R114, PT ;  /* 0x000000720500720c */ /* 0x040fe20003f66270 */
[C---:B------:R-:W-:Y:S01]  /*3c80*/  VIADD R9, R0.reuse, 0xffffffb0 ;  /* 0xffffffb000097836 */ /* 0x040fe20000000000 */
[----:B------:R-:W-:Y:S01]  /*3c90*/  ISETP.GE.AND P1, PT, R5, R112, PT ;  /* 0x000000700500720c */ /* 0x000fe20003f26270 */
[----:B------:R-:W-:Y:S01]  /*3ca0*/  VIADD R5, R0, 0xffffffa8 ;  /* 0xffffffa800057836 */ /* 0x000fe20000000000 */
[----:B------:R-:W-:-:S02]  /*3cb0*/  FSEL R134, R29, -INF , !P2 ;  /* 0xff8000001d867808 */ /* 0x000fc40005000000 */
[----:B------:R-:W-:Y:S01]  /*3cc0*/  FSEL R141, R31, -INF , !P0 ;  /* 0xff8000001f8d7808 */ /* 0x000fe20004000000 */
[----:B------:R-:W-:Y:S01]  /*3cd0*/  HMMA.16816.F32 R12, R100, R10, R12 ;  /* 0x0000000a640c723c */ /* 0x000fe2000000180c */
[C---:B------:R-:W-:Y:S02]  /*3ce0*/  ISETP.GE.AND P0, PT, R5.reuse, R114, PT ;  /* 0x000000720500720c */ /* 0x040fe40003f06270 */
[----:B------:R-:W-:Y:S01]  /*3cf0*/  ISETP.GE.AND P2, PT, R5, R112, PT ;  /* 0x000000700500720c */ /* 0x000fe20003f46270 */
[----:B------:R-:W-:Y:S01]  /*3d00*/  VIADD R5, R0, 0xffffffa9 ;  /* 0xffffffa900057836 */ /* 0x000fe20000000000 */
[----:B------:R-:W-:Y:S02]  /*3d10*/  FMNMX3.FTZ R11, R84, R92, R94, !PT ;  /* 0x0000005c540b7276 */ /* 0x000fe4000781005e */
[----:B------:R-:W-:Y:S02]  /*3d20*/  FSEL R128, R24, -INF , !P5 ;  /* 0xff80000018807808 */ /* 0x000fe40006800000 */
[----:B------:R-:W-:-:S02]  /*3d30*/  FSEL R111, R26, -INF , !P4 ;  /* 0xff8000001a6f7808 */ /* 0x000fc40006000000 */
[C---:B------:R-:W-:Y:S02]  /*3d40*/  ISETP.GE.AND P5, PT, R5.reuse, R114, PT ;  /* 0x000000720500720c */ /* 0x040fe40003fa6270 */
[----:B------:R-:W-:Y:S01]  /*3d50*/  ISETP.GE.AND P4, PT, R5, R112, PT ;  /* 0x000000700500720c */ /* 0x000fe20003f86270 */
[----:B------:R-:W-:Y:S01]  /*3d60*/  VIADD R5, R0, 0xffffffb1 ;  /* 0xffffffb100057836 */ /* 0x000fe20000000000 */
[----:B------:R-:W-:Y:S02]  /*3d70*/  FMNMX3.FTZ R11, R11, R4, R6, !PT ;  /* 0x000000040b0b7276 */ /* 0x000fe40007810006 */
[----:B------:R-:W-:Y:S02]  /*3d80*/  FSEL R125, R22, -INF , !P2 ;  /* 0xff800000167d7808 */ /* 0x000fe40005000000 */
[----:B------:R-:W-:Y:S02]  /*3d90*/  FSEL R126, R25, -INF , !P3 ;  /* 0xff800000197e7808 */ /* 0x000fe40005800000 */
[----:B------:R-:W-:-:S02]  /*3da0*/  FSEL R115, R27, -INF , !P1 ;  /* 0xff8000001b737808 */ /* 0x000fc40004800000 */
[----:B------:R-:W-:Y:S02]  /*3db0*/  FSEL R110, R20, -INF , !P0 ;  /* 0xff800000146e7808 */ /* 0x000fe40004000000 */
[----:B------:R-:W-:Y:S02]  /*3dc0*/  ISETP.GE.AND P2, PT, R5, R112, PT ;  /* 0x000000700500720c */ /* 0x000fe40003f46270 */
[----:B------:R-:W-:Y:S02]  /*3dd0*/  FMNMX3.FTZ R11, R11, R138, R136, !PT ;  /* 0x0000008a0b0b7276 */ /* 0x000fe40007810088 */
[C---:B------:R-:W-:Y:S02]  /*3de0*/  ISETP.GE.AND P1, PT, R9.reuse, R114, PT ;  /* 0x000000720900720c */ /* 0x040fe40003f26270 */
[----:B------:R-:W-:Y:S01]  /*3df0*/  ISETP.GE.AND P3, PT, R9, R112, PT ;  /* 0x000000700900720c */ /* 0x000fe20003f66270 */
[C---:B------:R-:W-:Y:S01]  /*3e00*/  VIADD R9, R0.reuse, 0xffffffb8 ;  /* 0xffffffb800097836 */ /* 0x040fe20000000000 */
[----:B------:R-:W-:Y:S01]  /*3e10*/  ISETP.GE.AND P0, PT, R5, R114, PT ;  /* 0x000000720500720c */ /* 0x000fe20003f06270 */
[----:B------:R-:W-:Y:S01]  /*3e20*/  VIADD R5, R0, 0xffffffb9 ;  /* 0xffffffb900057836 */ /* 0x000fe20000000000 */
[----:B------:R-:W-:-:S02]  /*3e30*/  FMNMX3.FTZ R0, R3, R95, R129, !PT ;  /* 0x0000005f03007276 */ /* 0x000fc40007810081 */
[----:B------:R-:W-:Y:S02]  /*3e40*/  FMNMX3.FTZ R11, R11, R132, R134, !PT ;  /* 0x000000840b0b7276 */ /* 0x000fe40007810086 */
[----:B------:R-:W-:Y:S02]  /*3e50*/  FSEL R101, R19, -INF , !P2 ;  /* 0xff80000013657808 */ /* 0x000fe40005000000 */
[----:B------:R-:W-:Y:S02]  /*3e60*/  ISETP.GE.U32.AND P2, PT, R2, 0x3, PT ;  /* 0x000000030200780c */ /* 0x000fe40003f46070 */
[----:B------:R-:W-:Y:S02]  /*3e70*/  FSEL R127, R23, -INF , !P4 ;  /* 0xff800000177f7808 */ /* 0x000fe40006000000 */
[----:B------:R-:W-:Y:S02]  /*3e80*/  FSEL R103, R17, -INF , !P0 ;  /* 0xff80000011677808 */ /* 0x000fe40004000000 */
[----:B------:R-:W-:-:S02]  /*3e90*/  ISETP.GE.AND P4, PT, R5, R114, PT ;  /* 0x000000720500720c */ /* 0x000fc40003f86270 */
[----:B------:R-:W-:Y:S02]  /*3ea0*/  ISETP.GE.AND P0, PT, R5, R112, PT ;  /* 0x000000700500720c */ /* 0x000fe40003f06270 */
[----:B------:R-:W-:Y:S02]  /*3eb0*/  FMNMX3.FTZ R0, R0, R97, R7, !PT ;  /* 0x0000006100007276 */ /* 0x000fe40007810007 */
[----:B------:R-:W-:Y:S02]  /*3ec0*/  FSEL R130, R21, -INF , !P5 ;  /* 0xff80000015827808 */ /* 0x000fe40006800000 */
[----:B------:R-:W-:Y:S02]  /*3ed0*/  FMNMX3.FTZ R5, R11, R128, R126, !PT ;  /* 0x000000800b057276 */ /* 0x000fe4000781007e */
[----:B------:R-:W-:Y:S02]  /*3ee0*/  FMNMX3.FTZ R0, R0, R135, R139, !PT ;  /* 0x0000008700007276 */ /* 0x000fe4000781008b */
[----:B------:R-:W-:-:S02]  /*3ef0*/  ISETP.GE.AND P5, PT, R9, R114, PT ;  /* 0x000000720900720c */ /* 0x000fc40003fa6270 */
[----:B------:R-:W-:Y:S02]  /*3f00*/  FSEL R102, R16, -INF , !P1 ;  /* 0xff80000010667808 */ /* 0x000fe40004800000 */
[----:B------:R-:W-:Y:S02]  /*3f10*/  FMNMX3.FTZ R5, R5, R110, R130, !PT ;  /* 0x0000006e05057276 */ /* 0x000fe40007810082 */
[----:B------:R-:W-:Y:S02]  /*3f20*/  FMNMX3.FTZ R0, R0, R137, R141, !PT ;  /* 0x0000008900007276 */ /* 0x000fe4000781008d */
[----:B------:R-:W-:Y:S02]  /*3f30*/  FSEL R108, R12, -INF , !P5 ;  /* 0xff8000000c6c7808 */ /* 0x000fe40006800000 */
[----:B------:R-:W-:Y:S02]  /*3f40*/  FSEL R107, R13, -INF , !P4 ;  /* 0xff8000000d6b7808 */ /* 0x000fe40006000000 */
[----:B------:R-:W-:-:S02]  /*3f50*/  FMNMX3.FTZ R5, R5, R102, R103, !PT ;  /* 0x0000006605057276 */ /* 0x000fc40007810067 */
[----:B------:R-:W-:Y:S02]  /*3f60*/  FMNMX3.FTZ R10, R0, R111, R115, !PT ;  /* 0x0000006f000a7276 */ /* 0x000fe40007810073 */
[----:B------:R-:W-:Y:S02]  /*3f70*/  ISETP.GE.AND P1, PT, R9, R112, PT ;  /* 0x000000700900720c */ /* 0x000fe40003f26270 */
[----:B------:R-:W-:Y:S02]  /*3f80*/  FSEL R100, R18, -INF , !P3 ;  /* 0xff80000012647808 */ /* 0x000fe40005800000 */
[----:B------:R-:W-:Y:S01]  /*3f90*/  FMNMX3.FTZ R0, R5, R108, R107, !PT ;  /* 0x0000006c05007276 */ /* 0x000fe2000781006b */
[----:B------:R-:W-:Y:S08]  /*3fa0*/  @!P2 BRA `(.L_x_232) ;  /* 0x000000000054a947 */ /* 0x000ff00003800000 */
[----:B------:R-:W-:-:S04]  /*3fb0*/  VIADD R5, R2, 0xfffffffd ;  /* 0xfffffffd02057836 */ /* 0x000fc80000000000 */
[----:B------:R-:W-:-:S04]  /*3fc0*/  IMAD.WIDE.U32 R12, R5, R88, RZ ;  /* 0x00000058050c7225 */ /* 0x000fc800078e00ff */
[----:B------:R-:W-:Y:S01]  /*3fd0*/  IMAD R8, R5, R89, R13 ;  /* 0x0000005905087224 */ /* 0x000fe200078e020d */
[C---:B------:R-:W-:Y:S01]  /*3fe0*/  LEA R16, P3, R12.reuse, R122, 0x7 ;  /* 0x0000007a0c107211 */ /* 0x040fe200078638ff */
[----:B------:R-:W-:-:S03]  /*3ff0*/  IMAD.SHL.U32 R9, R12, 0x40, RZ ;  /* 0x000000400c097824 */ /* 0x000fc600078e00ff */
[--C-:B------:R-:W-:Y:S02]  /*4000*/  SHF.L.U64.HI R5, R12, 0x6, R8.reuse ;  /* 0x000000060c057819 */ /* 0x100fe40000010208 */
[----:B------:R-:W-:Y:S02]  /*4010*/  LEA R9, P2, R88, R9, 0x5 ;  /* 0x0000000958097211 */ /* 0x000fe400078428ff */
[----:B------:R-:W-:Y:S02]  /*4020*/  LEA.HI.X R17, R12, R121, R8, 0x7, P3 ;  /* 0x000000790c117211 */ /* 0x000fe400018f3c08 */
[----:B------:R-:W-:Y:S02]  /*4030*/  LEA.HI.X R88, R88, R5, R89, 0x5, P2 ;  /* 0x0000000558587211 */ /* 0x000fe400010f2c59 */
        /* <DEDUP_REMOVED lines=12> */
.L_x_232:
[----:B------:R-:W-:Y:S01]  /*4100*/  FMNMX3.FTZ R10, R10, R125, R127, !PT ;  /* 0x0000007d0a0a7276 */ /* 0x000fe2000781007f */
[----:B------:R-:W2:Y:S01]  /*4110*/  SHFL.BFLY PT, R9, R0, 0x2, 0x1f ;  /* 0x0c401f0000097f89 */ /* 0x000ea200000e0000 */
[----:B------:R-:W-:Y:S01]  /*4120*/  FSEL R105, R14, -INF , !P1 ;  /* 0xff8000000e697808 */ /* 0x000fe20004800000 */
[----:B------:R-:W3:Y:S01]  /*4130*/  LDCU UR4, c[0x0][0x45c] ;  /* 0x00008b80ff0477ac */ /* 0x000ee20008000800 */
[----:B------:R-:W-:Y:S01]  /*4140*/  FSEL R104, R15, -INF , !P0 ;  /* 0xff8000000f687808 */ /* 0x000fe20004000000 */
[----:B------:R-:W-:Y:S01]  /*4150*/  LDSM.16.MT88.4 R28, [R113+0x7000] ;  /* 0x00700000711c783b */ /* 0x000fe20000004200 */
[----:B------:R-:W-:-:S03]  /*4160*/  FMNMX3.FTZ R10, R10, R100, R101, !PT ;  /* 0x000000640a0a7276 */ /* 0x000fc60007810065 */
[----:B------:R-:W-:Y:S01]  /*4170*/  LDSM.16.MT88.4 R12, [R113+0x6000] ;  /* 0x00600000710c783b */ /* 0x000fe20000004200 */
[----:B------:R-:W-:-:S05]  /*4180*/  FMNMX3.FTZ R11, R10, R105, R104, !PT ;  /* 0x000000690a0b7276 */ /* 0x000fca0007810068 */
[----:B------:R-:W4:Y:S01]  /*4190*/  SHFL.BFLY PT, R8, R11, 0x2, 0x1f ;  /* 0x0c401f000b087f89 */ /* 0x000f2200000e0000 */
[----:B--2---:R-:W-:-:S05]  /*41a0*/  FMNMX.FTZ R9, R0, R9, !PT ;  /* 0x0000000900097209 */ /* 0x004fca0007810000 */
[----:B------:R-:W2:Y:S01]  /*41b0*/  SHFL.BFLY PT, R88, R9, 0x1, 0x1f ;  /* 0x0c201f0009587f89 */ /* 0x000ea200000e0000 */
[----:B----4-:R-:W-:-:S05]  /*41c0*/  FMNMX.FTZ R8, R11, R8, !PT ;  /* 0x000000080b087209 */ /* 0x010fca0007810000 */
[----:B------:R-:W4:Y:S01]  /*41d0*/  SHFL.BFLY PT, R5, R8, 0x1, 0x1f ;  /* 0x0c201f0008057f89 */ /* 0x000f2200000e0000 */
[----:B--2---:R-:W-:-:S04]  /*41e0*/  FMNMX.FTZ R88, R9, R88, !PT ;  /* 0x0000005809587209 */ /* 0x004fc80007810000 */
[C---:B------:R-:W-:Y:S01]  /*41f0*/  FSETP.NEU.FTZ.AND P1, PT, R88.reuse, -INF , PT ;  /* 0xff8000005800780b */ /* 0x040fe20003f3d000 */
[----:B---3--:R-:W-:-:S05]  /*4200*/  FMUL.FTZ R109, R88, UR4 ;  /* 0x00000004586d7c20 */ /* 0x008fca0008410000 */
[----:B------:R-:W-:Y:S02]  /*4210*/  FSEL R109, R109, RZ, P1 ;  /* 0x000000ff6d6d7208 */ /* 0x000fe40000800000 */
[----:B----4-:R-:W-:-:S03]  /*4220*/  FMNMX.FTZ R0, R8, R5, !PT ;  /* 0x0000000508007209 */ /* 0x010fc60007810000 */
[--C-:B------:R-:W-:Y:S01]  /*4230*/  FFMA.FTZ R98, R92, UR4, -R109.reuse ;  /* 0x000000045c627c23 */ /* 0x100fe2000801086d */
[--C-:B------:R-:W-:Y:S01]  /*4240*/  FFMA.FTZ R92, R4, UR4, -R109.reuse ;  /* 0x00000004045c7c23 */ /* 0x100fe2000801086d */
[----:B------:R-:W-:Y:S01]  /*4250*/  FSEL R5, R88, RZ, P1 ;  /* 0x000000ff58057208 */ /* 0x000fe20000800000 */
[--C-:B------:R-:W-:Y:S01]  /*4260*/  FFMA.FTZ R93, R94, UR4, -R109.reuse ;  /* 0x000000045e5d7c23 */ /* 0x100fe2000801086d */
[C---:B------:R-:W-:Y:S01]  /*4270*/  FSETP.NEU.FTZ.AND P0, PT, R0.reuse, -INF , PT ;  /* 0xff8000000000780b */ /* 0x040fe20003f1d000 */
[----:B------:R-:W-:Y:S01]  /*4280*/  FMUL.FTZ R106, R0, UR4 ;  /* 0x00000004006a7c20 */ /* 0x000fe20008410000 */
[----:B------:R-:W-:Y:S01]  /*4290*/  FFMA.FTZ R89, R6, UR4, -R109 ;  /* 0x0000000406597c23 */ /* 0x000fe2000801086d */
[----:B------:R-:W-:Y:S01]  /*42a0*/  FADD.FTZ R5, R84, -R5 ;  /* 0x8000000554057221 */ /* 0x000fe20000010000 */
[----:B------:R-:W-:Y:S01]  /*42b0*/  FSEL R4, R0, RZ, P0 ;  /* 0x000000ff00047208 */ /* 0x000fe20000000000 */
[----:B------:R-:W-:Y:S01]  /*42c0*/  MUFU.EX2 R98, R98 ;  /* 0x0000006200627308 */ /* 0x000fe20000000800 */
[----:B------:R-:W-:Y:S01]  /*42d0*/  FSEL R106, R106, RZ, P0 ;  /* 0x000000ff6a6a7208 */ /* 0x000fe20000000000 */
[----:B------:R-:W-:Y:S01]  /*42e0*/  FMUL.FTZ R5, R5, UR4 ;  /* 0x0000000405057c20 */ /* 0x000fe20008410000 */
[--C-:B------:R-:W-:Y:S01]  /*42f0*/  FFMA.FTZ R112, R132, UR4, -R109.reuse ;  /* 0x0000000484707c23 */ /* 0x100fe2000801086d */
[----:B------:R-:W-:Y:S01]  /*4300*/  FADD.FTZ R4, R3, -R4 ;  /* 0x8000000403047221 */ /* 0x000fe20000010000 */
[----:B------:R-:W2:Y:S01]  /*4310*/  MUFU.EX2 R93, R93 ;  /* 0x0000005d005d7308 */ /* 0x000ea20000000800 */
[--C-:B------:R-:W-:Y:S01]  /*4320*/  FFMA.FTZ R96, R95, UR4, -R106.reuse ;  /* 0x000000045f607c23 */ /* 0x100fe2000801086a */
[--C-:B------:R-:W-:Y:S01]  /*4330*/  FFMA.FTZ R84, R97, UR4, -R106.reuse ;  /* 0x0000000461547c23 */ /* 0x100fe2000801086a */
[----:B------:R-:W-:Y:S01]  /*4340*/  FMUL.FTZ R95, R4, UR4 ;  /* 0x00000004045f7c20 */ /* 0x000fe20008410000 */
[C---:B------:R-:W-:Y:S01]  /*4350*/  IADD3 R4, PT, PT, R113.reuse, 0x6000, RZ ;  /* 0x0000600071047810 */ /* 0x040fe20007ffe0ff */
[----:B------:R-:W3:Y:S01]  /*4360*/  MUFU.EX2 R99, R5 ;  /* 0x0000000500637308 */ /* 0x000ee20000000800 */
[----:B------:R-:W-:Y:S01]  /*4370*/  IADD3 R97, PT, PT, R113, 0x6020, RZ ;  /* 0x0000602071617810 */ /* 0x000fe20007ffe0ff */
[--C-:B------:R-:W-:Y:S01]  /*4380*/  FFMA.FTZ R94, R129, UR4, -R106.reuse ;  /* 0x00000004815e7c23 */ /* 0x100fe2000801086a */
[----:B------:R-:W-:Y:S01]  /*4390*/  @P6 IADD3 R97, PT, PT, R4, -0x20, RZ ;  /* 0xffffffe004616810 */ /* 0x000fe20007ffe0ff */
[----:B------:R-:W4:Y:S01]  /*43a0*/  MUFU.EX2 R95, R95 ;  /* 0x0000005f005f7308 */ /* 0x000f220000000800 */
[--C-:B------:R-:W-:Y:S01]  /*43b0*/  FFMA.FTZ R3, R7, UR4, -R106.reuse ;  /* 0x0000000407037c23 */ /* 0x100fe2000801086a */
[--C-:B------:R-:W-:Y:S01]  /*43c0*/  FFMA.FTZ R129, R138, UR4, -R109.reuse ;  /* 0x000000048a817c23 */ /* 0x100fe2000801086d */
[--C-:B------:R-:W-:Y:S01]  /*43d0*/  FFMA.FTZ R114, R136, UR4, -R109.reuse ;  /* 0x0000000488727c23 */ /* 0x100fe2000801086d */
[----:B------:R-:W5:Y:S01]  /*43e0*/  LDSM.16.MT88.4 R20, [R97] ;  /* 0x000000006114783b */ /* 0x000f620000004200 */
[----:B------:R-:W-:Y:S01]  /*43f0*/  MUFU.EX2 R92, R92 ;  /* 0x0000005c005c7308 */ /* 0x000fe20000000800 */
[----:B--2---:R-:W-:Y:S01]  /*4400*/  F2FP.F16.F32.PACK_AB R8, R93, R98 ;  /* 0x000000625d08723e */ /* 0x004fe200000000ff */
[--C-:B------:R-:W-:Y:S01]  /*4410*/  FFMA.FTZ R137, R137, UR4, -R106.reuse ;  /* 0x0000000489897c23 */ /* 0x100fe2000801086a */
[--C-:B------:R-:W-:Y:S01]  /*4420*/  FFMA.FTZ R132, R141, UR4, -R106.reuse ;  /* 0x000000048d847c23 */ /* 0x100fe2000801086a */
[----:B------:R-:W2:Y:S01]  /*4430*/  MUFU.EX2 R89, R89 ;  /* 0x0000005900597308 */ /* 0x000ea20000000800 */
[-C--:B---3--:R-:W-:Y:S01]  /*4440*/  FMUL.FTZ R24, R52, R99.reuse ;  /* 0x0000006334187220 */ /* 0x088fe20000410000 */
[-C--:B------:R-:W-:Y:S01]  /*4450*/  FMUL.FTZ R25, R53, R99.reuse ;  /* 0x0000006335197220 */ /* 0x080fe20000410000 */
[----:B------:R-:W-:Y:S01]  /*4460*/  FMUL.FTZ R4, R36, R99 ;  /* 0x0000006324047220 */ /* 0x000fe20000410000 */
[----:B------:R-:W-:Y:S01]  /*4470*/  MUFU.EX2 R96, R96 ;  /* 0x0000006000607308 */ /* 0x000fe20000000800 */
[-C--:B----4-:R-:W-:Y:S01]  /*4480*/  FMUL.FTZ R26, R54, R95.reuse ;  /* 0x0000005f361a7220 */ /* 0x090fe20000410000 */
[----:B------:R-:W-:Y:S01]  /*4490*/  FMUL.FTZ R27, R55, R95 ;  /* 0x0000005f371b7220 */ /* 0x000fe20000410000 */
[----:B------:R-:W-:Y:S01]  /*44a0*/  FMUL.FTZ R5, R37, R99 ;  /* 0x0000006325057220 */ /* 0x000fe20000410000 */
[----:B------:R-:W3:Y:S01]  /*44b0*/  LDSM.16.MT88.4 R52, [R97+0x2000] ;  /* 0x002000006134783b */ /* 0x000ee20000004200 */
[----:B------:R-:W4:Y:S01]  /*44c0*/  MUFU.EX2 R94, R94 ;  /* 0x0000005e005e7308 */ /* 0x000f220000000800 */
[-C--:B------:R-:W-:Y:S01]  /*44d0*/  FMUL.FTZ R6, R38, R95.reuse ;  /* 0x0000005f26067220 */ /* 0x080fe20000410000 */
[----:B------:R-:W-:Y:S01]  /*44e0*/  FMUL.FTZ R7, R39, R95 ;  /* 0x0000005f27077220 */ /* 0x000fe20000410000 */
[-C--:B-1----:R-:W-:Y:S01]  /*44f0*/  FMUL.FTZ R16, R44, R99.reuse ;  /* 0x000000632c107220 */ /* 0x082fe20000410000 */
[----:B------:R-:W-:Y:S01]  /*4500*/  MUFU.EX2 R84, R84 ;  /* 0x0000005400547308 */ /* 0x000fe20000000800 */
[----:B------:R-:W-:Y:S01]  /*4510*/  FMUL.FTZ R17, R45, R99 ;  /* 0x000000632d117220 */ /* 0x000fe20000410000 */
[-C--:B------:R-:W-:Y:S01]  /*4520*/  FMUL.FTZ R18, R46, R95.reuse ;  /* 0x0000005f2e127220 */ /* 0x080fe20000410000 */
[----:B------:R-:W-:Y:S01]  /*4530*/  FMUL.FTZ R19, R47, R95 ;  /* 0x0000005f2f137220 */ /* 0x000fe20000410000 */
[----:B------:R-:W1:Y:S01]  /*4540*/  MUFU.EX2 R3, R3 ;  /* 0x0000000300037308 */ /* 0x000e620000000800 */
[----:B------:R-:W3:Y:S01]  /*4550*/  LDSM.16.MT88.4 R36, [R97+0x1000] ;  /* 0x001000006124783b */ /* 0x000ee20000004200 */
[----:B--2---:R-:W-:Y:S01]  /*4560*/  F2FP.F16.F32.PACK_AB R10, R89, R92 ;  /* 0x0000005c590a723e */ /* 0x004fe200000000ff */
[-C--:B------:R-:W-:Y:S01]  /*4570*/  FMUL.FTZ R56, R56, R99.reuse ;  /* 0x0000006338387220 */ /* 0x080fe20000410000 */
[----:B------:R-:W-:Y:S01]  /*4580*/  FMUL.FTZ R57, R57, R99 ;  /* 0x0000006339397220 */ /* 0x000fe20000410000 */
[----:B------:R-:W2:Y:S01]  /*4590*/  LDSM.16.MT88.4 R44, [R113+0x8000] ;  /* 0x00800000712c783b */ /* 0x000ea20000004200 */
[----:B----4-:R-:W-:Y:S01]  /*45a0*/  F2FP.F16.F32.PACK_AB R9, R94, R96 ;  /* 0x000000605e09723e */ /* 0x010fe200000000ff */
[-C--:B------:R-:W-:Y:S01]  /*45b0*/  FMUL.FTZ R58, R58, R95.reuse ;  /* 0x0000005f3a3a7220 */ /* 0x080fe20000410000 */
[----:B------:R-:W-:Y:S01]  /*45c0*/  FMUL.FTZ R59, R59, R95 ;  /* 0x0000005f3b3b7220 */ /* 0x000fe20000410000 */
[-C--:B------:R-:W-:Y:S01]  /*45d0*/  FMUL.FTZ R48, R48, R99.reuse ;  /* 0x0000006330307220 */ /* 0x080fe20000410000 */
[----:B------:R-:W-:Y:S01]  /*45e0*/  FMUL.FTZ R49, R49, R99 ;  /* 0x0000006331317220 */ /* 0x000fe20000410000 */
[-C--:B------:R-:W-:Y:S01]  /*45f0*/  FMUL.FTZ R50, R50, R95.reuse ;  /* 0x0000005f32327220 */ /* 0x080fe20000410000 */
[----:B------:R-:W-:Y:S01]  /*4600*/  FMUL.FTZ R51, R51, R95 ;  /* 0x0000005f33337220 */ /* 0x000fe20000410000 */
[-C--:B------:R-:W-:Y:S01]  /*4610*/  FMUL.FTZ R40, R40, R99.reuse ;  /* 0x0000006328287220 */ /* 0x080fe20000410000 */
[----:B-1----:R-:W-:Y:S01]  /*4620*/  F2FP.F16.F32.PACK_AB R11, R3, R84 ;  /* 0x00000054030b723e */ /* 0x002fe200000000ff */
        /* <DEDUP_REMOVED lines=8> */
[----:B------:R-:W-:Y:S01]  /*46b0*/  MUFU.EX2 R129, R129 ;  /* 0x0000008100817308 */ /* 0x000fe20000000800 */
[----:B------:R-:W-:Y:S01]  /*46c0*/  LDSM.16.MT88.4 R60, [R97+0x400] ;  /* 0x00040000613c783b */ /* 0x000fe20000004200 */
[-C--:B------:R-:W-:Y:S01]  /*46d0*/  FMUL.FTZ R64, R64, R99.reuse ;  /* 0x0000006340407220 */ /* 0x080fe20000410000 */
[----:B------:R-:W-:Y:S01]  /*46e0*/  FMUL.FTZ R65, R65, R99 ;  /* 0x0000006341417220 */ /* 0x000fe20000410000 */
[----:B------:R-:W1:Y:S01]  /*46f0*/  MUFU.EX2 R114, R114 ;  /* 0x0000007200727308 */ /* 0x000e620000000800 */
[-C--:B------:R-:W-:Y:S01]  /*4700*/  FMUL.FTZ R66, R66, R95.reuse ;  /* 0x0000005f42427220 */ /* 0x080fe20000410000 */
[C---:B------:R-:W-:Y:S01]  /*4710*/  HMMA.16816.F32 R28, R8.reuse, R30, R56 ;  /* 0x0000001e081c723c */ /* 0x040fe20000001838 */
[----:B------:R-:W4:Y:S01]  /*4720*/  LDSM.16.MT88.4 R56, [R113+0x7400] ;  /* 0x007400007138783b */ /* 0x000f220000004200 */
[----:B------:R-:W-:Y:S01]  /*4730*/  MUFU.EX2 R112, R112 ;  /* 0x0000007000707308 */ /* 0x000fe20000000800 */
[----:B------:R-:W-:Y:S01]  /*4740*/  FMUL.FTZ R67, R67, R95 ;  /* 0x0000005f43437220 */ /* 0x000fe20000410000 */
[-C--:B------:R-:W-:Y:S01]  /*4750*/  FMUL.FTZ R72, R72, R99.reuse ;  /* 0x0000006348487220 */ /* 0x080fe20000410000 */
[----:B------:R-:W-:Y:S01]  /*4760*/  FMUL.FTZ R73, R73, R99 ;  /* 0x0000006349497220 */ /* 0x000fe20000410000 */
[----:B------:R-:W-:Y:S01]  /*4770*/  MUFU.EX2 R137, R137 ;  /* 0x0000008900897308 */ /* 0x000fe20000000800 */
[-C--:B------:R-:W-:Y:S01]  /*4780*/  FMUL.FTZ R74, R74, R95.reuse ;  /* 0x0000005f4a4a7220 */ /* 0x080fe20000410000 */
[C---:B-----5:R-:W-:Y:S01]  /*4790*/  HMMA.16816.F32 R16, R8.reuse, R20, R16 ;  /* 0x000000140810723c */ /* 0x060fe20000001810 */
[----:B------:R-:W-:Y:S01]  /*47a0*/  FMUL.FTZ R75, R75, R95 ;  /* 0x0000005f4b4b7220 */ /* 0x000fe20000410000 */
[----:B------:R-:W-:Y:S01]  /*47b0*/  MUFU.EX2 R132, R132 ;  /* 0x0000008400847308 */ /* 0x000fe20000000800 */
[-C--:B------:R-:W-:Y:S01]  /*47c0*/  FMUL.FTZ R80, R80, R99.reuse ;  /* 0x0000006350507220 */ /* 0x080fe20000410000 */
[----:B------:R-:W-:Y:S01]  /*47d0*/  FMUL.FTZ R81, R81, R99 ;  /* 0x0000006351517220 */ /* 0x000fe20000410000 */
[-C--:B------:R-:W-:Y:S01]  /*47e0*/  FMUL.FTZ R82, R82, R95.reuse ;  /* 0x0000005f52527220 */ /* 0x080fe20000410000 */
[----:B------:R-:W-:Y:S01]  /*47f0*/  FMUL.FTZ R83, R83, R95 ;  /* 0x0000005f53537220 */ /* 0x000fe20000410000 */
[--C-:B------:R-:W-:Y:S01]  /*4800*/  FFMA.FTZ R141, R110, UR4, -R109.reuse ;  /* 0x000000046e8d7c23 */ /* 0x100fe2000801086d */
[C---:B------:R-:W-:Y:S01]  /*4810*/  HMMA.16816.F32 R20, R8.reuse, R22, R48 ;  /* 0x000000160814723c */ /* 0x040fe20000001830 */
[-C--:B------:R-:W-:Y:S01]  /*4820*/  FMUL.FTZ R48, R76, R99.reuse ;  /* 0x000000634c307220 */ /* 0x080fe20000410000 */
[----:B------:R-:W-:Y:S01]  /*4830*/  FMUL.FTZ R49, R77, R99 ;  /* 0x000000634d317220 */ /* 0x000fe20000410000 */
[-C--:B------:R-:W-:Y:S01]  /*4840*/  FMUL.FTZ R50, R78, R95.reuse ;  /* 0x0000005f4e327220 */ /* 0x080fe20000410000 */
[----:B------:R-:W-:Y:S01]  /*4850*/  FMUL.FTZ R51, R79, R95 ;  /* 0x0000005f4f337220 */ /* 0x000fe20000410000 */
[--C-:B------:R-:W-:Y:S01]  /*4860*/  FFMA.FTZ R110, R130, UR4, -R109.reuse ;  /* 0x00000004826e7c23 */ /* 0x100fe2000801086d */
[--C-:B------:R-:W-:Y:S01]  /*4870*/  FFMA.FTZ R143, R128, UR4, -R109.reuse ;  /* 0x00000004808f7c23 */ /* 0x100fe2000801086d */
[--C-:B------:R-:W-:Y:S01]  /*4880*/  FFMA.FTZ R130, R111, UR4, -R106.reuse ;  /* 0x000000046f827c23 */ /* 0x100fe2000801086a */
[C---:B------:R-:W-:Y:S01]  /*4890*/  HMMA.16816.F32 R4, R8.reuse, R12, R4 ;  /* 0x0000000c0804723c */ /* 0x040fe20000001804 */
[--C-:B------:R-:W-:Y:S01]  /*48a0*/  FFMA.FTZ R126, R126, UR4, -R109.reuse ;  /* 0x000000047e7e7c23 */ /* 0x100fe2000801086d */
[--C-:B------:R-:W-:Y:S01]  /*48b0*/  FFMA.FTZ R115, R115, UR4, -R106.reuse ;  /* 0x0000000473737c23 */ /* 0x100fe2000801086a */
[--C-:B------:R-:W-:Y:S01]  /*48c0*/  FFMA.FTZ R128, R125, UR4, -R106.reuse ;  /* 0x000000047d807c23 */ /* 0x100fe2000801086a */
[--C-:B------:R-:W-:Y:S01]  /*48d0*/  FFMA.FTZ R111, R127, UR4, -R106.reuse ;  /* 0x000000047f6f7c23 */ /* 0x100fe2000801086a */
[----:B------:R-:W-:Y:S01]  /*48e0*/  MUFU.EX2 R143, R143 ;  /* 0x0000008f008f7308 */ /* 0x000fe20000000800 */
[--C-:B------:R-:W-:Y:S01]  /*48f0*/  FFMA.FTZ R136, R102, UR4, -R109.reuse ;  /* 0x0000000466887c23 */ /* 0x100fe2000801086d */
[--C-:B------:R-:W-:Y:S01]  /*4900*/  FFMA.FTZ R103, R103, UR4, -R109.reuse ;  /* 0x0000000467677c23 */ /* 0x100fe2000801086d */
[C---:B---3--:R-:W-:Y:S01]  /*4910*/  HMMA.16816.F32 R48, R8.reuse, R52, R48 ;  /* 0x000000340830723c */ /* 0x048fe20000001830 */
[--C-:B------:R-:W-:Y:S01]  /*4920*/  FFMA.FTZ R52, R134, UR4, -R109.reuse ;  /* 0x0000000486347c23 */ /* 0x100fe2000801086d */
[--C-:B------:R-:W-:Y:S01]  /*4930*/  FFMA.FTZ R134, R139, UR4, -R106.reuse ;  /* 0x000000048b867c23 */ /* 0x100fe2000801086a */
[----:B------:R-:W-:Y:S01]  /*4940*/  MUFU.EX2 R126, R126 ;  /* 0x0000007e007e7308 */ /* 0x000fe20000000800 */
[--C-:B------:R-:W-:Y:S01]  /*4950*/  FFMA.FTZ R102, R108, UR4, -R109.reuse ;  /* 0x000000046c667c23 */ /* 0x100fe2000801086d */
[----:B------:R-:W-:Y:S01]  /*4960*/  FFMA.FTZ R107, R107, UR4, -R109 ;  /* 0x000000046b6b7c23 */ /* 0x000fe2000801086d */
[--C-:B------:R-:W-:Y:S01]  /*4970*/  FFMA.FTZ R105, R105, UR4, -R106.reuse ;  /* 0x0000000469697c23 */ /* 0x100fe2000801086a */
[----:B------:R-:W-:Y:S01]  /*4980*/  MUFU.EX2 R141, R141 ;  /* 0x0000008d008d7308 */ /* 0x000fe20000000800 */
[C---:B------:R-:W-:Y:S01]  /*4990*/  HMMA.16816.F32 R12, R8.reuse, R14, R40 ;  /* 0x0000000e080c723c */ /* 0x040fe20000001828 */
[-C--:B------:R-:W-:Y:S01]  /*49a0*/  FMUL.FTZ R40, R68, R99.reuse ;  /* 0x0000006344287220 */ /* 0x080fe20000410000 */
[--C-:B------:R-:W-:Y:S01]  /*49b0*/  FFMA.FTZ R68, R135, UR4, -R106.reuse ;  /* 0x0000000487447c23 */ /* 0x100fe2000801086a */
[----:B------:R-:W-:Y:S01]  /*49c0*/  MUFU.EX2 R134, R134 ;  /* 0x0000008600867308 */ /* 0x000fe20000000800 */
[----:B------:R-:W-:Y:S01]  /*49d0*/  FMUL.FTZ R41, R69, R99 ;  /* 0x0000006345297220 */ /* 0x000fe20000410000 */
[-C--:B------:R-:W-:Y:S01]  /*49e0*/  FMUL.FTZ R42, R70, R95.reuse ;  /* 0x0000005f462a7220 */ /* 0x080fe20000410000 */
[----:B------:R-:W-:Y:S01]  /*49f0*/  FMUL.FTZ R43, R71, R95 ;  /* 0x0000005f472b7220 */ /* 0x000fe20000410000 */
[----:B------:R1:W-:Y:S01]  /*4a00*/  MUFU.EX2 R135, R52 ;  /* 0x0000003400877308 */ /* 0x0003e20000000800 */
[----:B------:R-:W-:Y:S01]  /*4a10*/  HMMA.16816.F32 R32, R8, R36, R32 ;  /* 0x000000240820723c */ /* 0x000fe20000001820 */
[----:B------:R-:W-:Y:S01]  /*4a20*/  FFMA.FTZ R104, R104, UR4, -R106 ;  /* 0x0000000468687c23 */ /* 0x000fe2000801086a */
[----:B------:R-:W-:Y:S01]  /*4a30*/  FFMA.FTZ R98, R133, R99, R98 ;  /* 0x0000006385627223 */ /* 0x000fe20000010062 */
[----:B------:R-:W3:Y:S01]  /*4a40*/  MUFU.EX2 R139, R68 ;  /* 0x00000044008b7308 */ /* 0x000ee20000000800 */
[----:B------:R-:W-:-:S02]  /*4a50*/  FFMA.FTZ R95, R131, R95, R96 ;  /* 0x0000005f835f7223 */ /* 0x000fc40000010060 */
[----:B------:R-:W-:Y:S01]  /*4a60*/  FADD.FTZ R93, R93, R98 ;  /* 0x000000625d5d7221 */ /* 0x000fe20000010000 */
[----:B------:R-:W-:Y:S01]  /*4a70*/  MUFU.EX2 R110, R110 ;  /* 0x0000006e006e7308 */ /* 0x000fe20000000800 */
[C---:B--2---:R-:W-:Y:S01]  /*4a80*/  HMMA.16816.F32 R40, R8.reuse, R44, R40 ;  /* 0x0000002c0828723c */ /* 0x044fe20000001828 */
[----:B------:R-:W-:Y:S01]  /*4a90*/  FADD.FTZ R95, R94, R95 ;  /* 0x0000005f5e5f7221 */ /* 0x000fe20000010000 */
[----:B------:R-:W-:Y:S01]  /*4aa0*/  FADD.FTZ R92, R92, R93 ;  /* 0x0000005d5c5c7221 */ /* 0x000fe20000010000 */
[----:B------:R-:W-:Y:S01]  /*4ab0*/  MUFU.EX2 R130, R130 ;  /* 0x0000008200827308 */ /* 0x000fe20000000800 */
[----:B-1----:R-:W-:Y:S01]  /*4ac0*/  F2FP.F16.F32.PACK_AB R52, R114, R129 ;  /* 0x000000817234723e */ /* 0x002fe200000000ff */
[----:B------:R-:W-:Y:S02]  /*4ad0*/  FADD.FTZ R84, R84, R95 ;  /* 0x0000005f54547221 */ /* 0x000fe40000010000 */
[----:B------:R-:W-:Y:S01]  /*4ae0*/  MUFU.EX2 R115, R115 ;  /* 0x0000007300737308 */ /* 0x000fe20000000800 */
[C---:B------:R-:W-:Y:S01]  /*4af0*/  HMMA.16816.F32 R36, R8.reuse, R38, R64 ;  /* 0x000000260824723c */ /* 0x040fe20000001840 */
[----:B------:R-:W1:Y:S01]  /*4b00*/  LDSM.16.MT88.4 R64, [R113+0x6400] ;  /* 0x006400007140783b */ /* 0x000e620000004200 */
[----:B---3--:R-:W-:Y:S01]  /*4b10*/  F2FP.F16.F32.PACK_AB R53, R134, R139 ;  /* 0x0000008b8635723e */ /* 0x008fe200000000ff */
[----:B------:R-:W-:Y:S01]  /*4b20*/  MUFU.EX2 R128, R128 ;  /* 0x0000008000807308 */ /* 0x000fe20000000800 */
[----:B------:R-:W-:Y:S01]  /*4b30*/  FADD.FTZ R92, R89, R92 ;  /* 0x0000005c595c7221 */ /* 0x000fe20000010000 */
[----:B------:R-:W-:Y:S01]  /*4b40*/  FADD.FTZ R84, R3, R84 ;  /* 0x0000005403547221 */ /* 0x000fe20000010000 */
[----:B------:R-:W-:Y:S01]  /*4b50*/  MOV R3, R0 ;  /* 0x0000000000037202 */ /* 0x000fe20000000f00 */
[----:B------:R-:W-:Y:S01]  /*4b60*/  MUFU.EX2 R111, R111 ;  /* 0x0000006f006f7308 */ /* 0x000fe20000000800 */
[C---:B------:R-:W-:Y:S01]  /*4b70*/  HMMA.16816.F32 R44, R8.reuse, R46, R72 ;  /* 0x0000002e082c723c */ /* 0x040fe20000001848 */
[----:B------:R-:W-:Y:S01]  /*4b80*/  LDSM.16.MT88.4 R72, [R113+0x8c00] ;  /* 0x008c00007148783b */ /* 0x000fe20000004200 */
[----:B------:R-:W-:Y:S01]  /*4b90*/  FADD.FTZ R129, R129, R92 ;  /* 0x0000005c81817221 */ /* 0x000fe20000010000 */
[----:B------:R-:W-:Y:S01]  /*4ba0*/  MUFU.EX2 R136, R136 ;  /* 0x0000008800887308 */ /* 0x000fe20000000800 */
[----:B------:R-:W-:Y:S01]  /*4bb0*/  FADD.FTZ R139, R139, R84 ;  /* 0x000000548b8b7221 */ /* 0x000fe20000010000 */
[----:B------:R-:W-:Y:S01]  /*4bc0*/  MOV R84, R88 ;  /* 0x0000005800547202 */ /* 0x000fe20000000f00 */
[----:B------:R-:W-:Y:S01]  /*4bd0*/  FADD.FTZ R129, R114, R129 ;  /* 0x0000008172817221 */ /* 0x000fe20000010000 */
[----:B------:R-:W2:Y:S01]  /*4be0*/  MUFU.EX2 R103, R103 ;  /* 0x0000006700677308 */ /* 0x000ea20000000800 */
[----:B------:R-:W-:Y:S01]  /*4bf0*/  HMMA.16816.F32 R8, R8, R54, R80 ;  /* 0x000000360808723c */ /* 0x000fe20000001850 */
[----:B------:R-:W-:Y:S01]  /*4c00*/  F2FP.F16.F32.PACK_AB R54, R135, R112 ;  /* 0x000000708736723e */ /* 0x000fe200000000ff */
[----:B------:R-:W-:Y:S01]  /*4c10*/  FADD.FTZ R134, R134, R139 ;  /* 0x0000008b86867221 */ /* 0x000fe20000010000 */
[----:B------:R-:W-:Y:S01]  /*4c20*/  F2FP.F16.F32.PACK_AB R55, R132, R137 ;  /* 0x000000898437723e */ /* 0x000fe200000000ff */
[----:B------:R-:W-:Y:S01]  /*4c30*/  MUFU.EX2 R102, R102 ;  /* 0x0000006600667308 */ /* 0x000fe20000000800 */
[----:B------:R-:W-:Y:S01]  /*4c40*/  FADD.FTZ R112, R112, R129 ;  /* 0x0000008170707221 */ /* 0x000fe20000010000 */
[----:B------:R-:W-:-:S02]  /*4c50*/  FADD.FTZ R137, R137, R134 ;  /* 0x0000008689897221 */ /* 0x000fc40000010000 */
[----:B------:R-:W3:Y:S01]  /*4c60*/  MUFU.EX2 R107, R107 ;  /* 0x0000006b006b7308 */ /* 0x000ee20000000800 */
[----:B------:R-:W-:Y:S01]  /*4c70*/  FADD.FTZ R112, R135, R112 ;  /* 0x0000007087707221 */ /* 0x000fe20000010000 */
[----:B----4-:R-:W-:Y:S01]  /*4c80*/  HMMA.16816.F32 R24, R52, R56, R24 ;  /* 0x000000383418723c */ /* 0x010fe20000001818 */
[----:B------:R-:W-:Y:S01]  /*4c90*/  FADD.FTZ R137, R132, R137 ;  /* 0x0000008984897221 */ /* 0x000fe20000010000 */
[----:B------:R-:W-:Y:S01]  /*4ca0*/  MUFU.EX2 R105, R105 ;  /* 0x0000006900697308 */ /* 0x000fe20000000800 */
[----:B--2---:R-:W-:-:S03]  /*4cb0*/  F2FP.F16.F32.PACK_AB R80, R103, R136 ;  /* 0x000000886750723e */ /* 0x004fc600000000ff */
[----:B------:R-:W2:Y:S02]  /*4cc0*/  MUFU.EX2 R104, R104 ;  /* 0x0000006800687308 */ /* 0x000ea40000000800 */
[----:B------:R-:W-:Y:S01]  /*4cd0*/  HMMA.16816.F32 R28, R52, R58, R28 ;  /* 0x0000003a341c723c */ /* 0x000fe2000000181c */
[----:B------:R-:W4:Y:S01]  /*4ce0*/  LDSM.16.MT88.4 R56, [R97+0x2400] ;  /* 0x002400006138783b */ /* 0x000f220000004200 */
[----:B---3--:R-:W-:-:S06]  /*4cf0*/  F2FP.F16.F32.PACK_AB R82, R107, R102 ;  /* 0x000000666b52723e */ /* 0x008fcc00000000ff */
[----:B------:R-:W-:Y:S01]  /*4d00*/  HMMA.16816.F32 R16, R52, R60, R16 ;  /* 0x0000003c3410723c */ /* 0x000fe20000001810 */
[----:B--2---:R-:W-:-:S07]  /*4d10*/  F2FP.F16.F32.PACK_AB R83, R104, R105 ;  /* 0x000000696853723e */ /* 0x004fce00000000ff */
[C---:B------:R-:W-:Y:S01]  /*4d20*/  HMMA.16816.F32 R20, R52.reuse, R62, R20 ;  /* 0x0000003e3414723c */ /* 0x040fe20000001814 */
[----:B------:R-:W2:Y:S07]  /*4d30*/  LDSM.16.MT88.4 R60, [R113+0x8400] ;  /* 0x00840000713c783b */ /* 0x000eae0000004200 */
[C---:B-1----:R-:W-:Y:S08]  /*4d40*/  HMMA.16816.F32 R4, R52.reuse, R64, R4 ;  /* 0x000000403404723c */ /* 0x042ff00000001804 */
[C---:B------:R-:W-:Y:S01]  /*4d50*/  HMMA.16816.F32 R12, R52.reuse, R66, R12 ;  /* 0x00000042340c723c */ /* 0x040fe2000000180c */
[----:B------:R-:W1:Y:S07]  /*4d60*/  LDSM.16.MT88.4 R64, [R97+0x1400] ;  /* 0x001400006140783b */ /* 0x000e6e0000004200 */
[C---:B----4-:R-:W-:Y:S08]  /*4d70*/  HMMA.16816.F32 R48, R52.reuse, R56, R48 ;  /* 0x000000383430723c */ /* 0x050ff00000001830 */
[C---:B------:R-:W-:Y:S01]  /*4d80*/  HMMA.16816.F32 R8, R52.reuse, R58, R8 ;  /* 0x0000003a3408723c */ /* 0x040fe20000001808 */
[----:B------:R-:W3:Y:S07]  /*4d90*/  LDSM.16.MT88.4 R56, [R97+0x800] ;  /* 0x000800006138783b */ /* 0x000eee0000004200 */
[C---:B--2---:R-:W-:Y:S08]  /*4da0*/  HMMA.16816.F32 R40, R52.reuse, R60, R40 ;  /* 0x0000003c3428723c */ /* 0x044ff00000001828 */
[C---:B------:R-:W-:Y:S01]  /*4db0*/  HMMA.16816.F32 R44, R52.reuse, R62, R44 ;  /* 0x0000003e342c723c */ /* 0x040fe2000000182c */
[----:B------:R-:W2:Y:S07]  /*4dc0*/  LDSM.16.MT88.4 R60, [R113+0x6800] ;  /* 0x00680000713c783b */ /* 0x000eae0000004200 */
[C---:B-1----:R-:W-:Y:S08]  /*4dd0*/  HMMA.16816.F32 R32, R52.reuse, R64, R32 ;  /* 0x000000403420723c */ /* 0x042ff00000001820 */
[----:B------:R-:W-:Y:S01]  /*4de0*/  HMMA.16816.F32 R36, R52, R66, R36 ;  /* 0x000000423424723c */ /* 0x000fe20000001824 */
[----:B------:R-:W-:Y:S01]  /*4df0*/  F2FP.F16.F32.PACK_AB R52, R126, R143 ;  /* 0x0000008f7e34723e */ /* 0x000fe200000000ff */
[----:B------:R-:W1:Y:S01]  /*4e00*/  LDSM.16.MT88.4 R64, [R97+0x1800] ;  /* 0x001800006140783b */ /* 0x000e620000004200 */
[----:B------:R-:W-:Y:S01]  /*4e10*/  F2FP.F16.F32.PACK_AB R53, R115, R130 ;  /* 0x000000827335723e */ /* 0x000fe200000000ff */
[----:B------:R-:W-:Y:S01]  /*4e20*/  FADD.FTZ R143, R143, R112 ;  /* 0x000000708f8f7221 */ /* 0x000fe20000010000 */
[----:B------:R-:W-:Y:S01]  /*4e30*/  F2FP.F16.F32.PACK_AB R54, R110, R141 ;  /* 0x0000008d6e36723e */ /* 0x000fe200000000ff */
[----:B------:R-:W-:Y:S01]  /*4e40*/  FADD.FTZ R130, R130, R137 ;  /* 0x0000008982827221 */ /* 0x000fe20000010000 */
[----:B------:R-:W-:Y:S01]  /*4e50*/  F2FP.F16.F32.PACK_AB R55, R111, R128 ;  /* 0x000000806f37723e */ /* 0x000fe200000000ff */
[----:B------:R-:W-:-:S02]  /*4e60*/  FADD.FTZ R126, R126, R143 ;  /* 0x0000008f7e7e7221 */ /* 0x000fc40000010000 */
[----:B------:R-:W-:Y:S02]  /*4e70*/  FADD.FTZ R115, R115, R130 ;  /* 0x0000008273737221 */ /* 0x000fe40000010000 */
[----:B------:R-:W-:Y:S01]  /*4e80*/  FADD.FTZ R141, R141, R126 ;  /* 0x0000007e8d8d7221 */ /* 0x000fe20000010000 */
[----:B------:R-:W-:Y:S01]  /*4e90*/  IADD3 R126, PT, PT, R2, -0x3, RZ ;  /* 0xfffffffd027e7810 */ /* 0x000fe20007ffe0ff */
[----:B---3--:R-:W-:Y:S01]  /*4ea0*/  HMMA.16816.F32 R16, R52, R56, R16 ;  /* 0x000000383410723c */ /* 0x008fe20000001810 */
[----:B------:R-:W-:Y:S01]  /*4eb0*/  FADD.FTZ R128, R128, R115 ;  /* 0x0000007380807221 */ /* 0x000fe20000010000 */
[----:B------:R-:W-:-:S03]  /*4ec0*/  FADD.FTZ R141, R110, R141 ;  /* 0x0000008d6e8d7221 */ /* 0x000fc60000010000 */
[----:B------:R-:W-:Y:S01]  /*4ed0*/  FADD.FTZ R128, R111, R128 ;  /* 0x000000806f807221 */ /* 0x000fe20000010000 */
[----:B------:R-:W-:Y:S02]  /*4ee0*/  FADD.FTZ R136, R136, R141 ;  /* 0x0000008d88887221 */ /* 0x000fe40000010000 */
[----:B------:R-:W-:Y:S01]  /*4ef0*/  HMMA.16816.F32 R20, R52, R58, R20 ;  /* 0x0000003a3414723c */ /* 0x000fe20000001814 */
[----:B------:R-:W3:Y:S01]  /*4f00*/  LDSM.16.MT88.4 R56, [R113+0x8800] ;  /* 0x008800007138783b */ /* 0x000ee20000004200 */
[----:B------:R-:W-:-:S04]  /*4f10*/  FADD.FTZ R103, R103, R136 ;  /* 0x0000008867677221 */ /* 0x000fc80000010000 */
[----:B------:R-:W-:Y:S02]  /*4f20*/  FADD.FTZ R102, R102, R103 ;  /* 0x0000006766667221 */ /* 0x000fe40000010000 */
[----:B--2---:R-:W-:Y:S02]  /*4f30*/  HMMA.16816.F32 R4, R52, R60, R4 ;  /* 0x0000003c3404723c */ /* 0x004fe40000001804 */
[----:B------:R-:W-:-:S06]  /*4f40*/  FADD.FTZ R133, R107, R102 ;  /* 0x000000666b857221 */ /* 0x000fcc0000010000 */
[C---:B------:R-:W-:Y:S01]  /*4f50*/  HMMA.16816.F32 R12, R52.reuse, R62, R12 ;  /* 0x0000003e340c723c */ /* 0x040fe2000000180c */
[----:B------:R-:W2:Y:S07]  /*4f60*/  LDSM.16.MT88.4 R60, [R113+0x7800] ;  /* 0x00780000713c783b */ /* 0x000eae0000004200 */
[C---:B-1----:R-:W-:Y:S08]  /*4f70*/  HMMA.16816.F32 R32, R52.reuse, R64, R32 ;  /* 0x000000403420723c */ /* 0x042ff00000001820 */
[C---:B------:R-:W-:Y:S01]  /*4f80*/  HMMA.16816.F32 R64, R52.reuse, R66, R36 ;  /* 0x000000423440723c */ /* 0x040fe20000001824 */
[----:B------:R-:W1:Y:S07]  /*4f90*/  LDSM.16.MT88.4 R36, [R97+0x2800] ;  /* 0x002800006124783b */ /* 0x000e6e0000004200 */
[C---:B---3--:R-:W-:Y:S01]  /*4fa0*/  HMMA.16816.F32 R68, R52.reuse, R56, R40 ;  /* 0x000000383444723c */ /* 0x048fe20000001828 */
[----:B------:R-:W3:Y:S07]  /*4fb0*/  LDSM.16.MT88.4 R40, [R113+0x6c00] ;  /* 0x006c00007128783b */ /* 0x000eee0000004200 */
[C---:B------:R-:W-:Y:S01]  /*4fc0*/  HMMA.16816.F32 R44, R52.reuse, R58, R44 ;  /* 0x0000003a342c723c */ /* 0x040fe2000000182c */
[----:B------:R-:W4:Y:S07]  /*4fd0*/  LDSM.16.MT88.4 R56, [R113+0x7c00] ;  /* 0x007c00007138783b */ /* 0x000f2e0000004200 */
[----:B--2---:R-:W-:Y:S01]  /*4fe0*/  HMMA.16816.F32 R24, R52, R60, R24 ;  /* 0x0000003c3418723c */ /* 0x004fe20000001818 */
[--C-:B------:R-:W-:Y:S01]  /*4ff0*/  FFMA.FTZ R60, R100, UR4, -R106.reuse ;  /* 0x00000004643c7c23 */ /* 0x100fe2000801086a */
[----:B------:R-:W-:-:S03]  /*5000*/  FFMA.FTZ R100, R101, UR4, -R106 ;  /* 0x0000000465647c23 */ /* 0x000fc6000801086a */
[----:B------:R-:W-:Y:S03]  /*5010*/  MUFU.EX2 R101, R60 ;  /* 0x0000003c00657308 */ /* 0x000fe60000000800 */
[C---:B------:R-:W-:Y:S01]  /*5020*/  HMMA.16816.F32 R28, R52.reuse, R62, R28 ;  /* 0x0000003e341c723c */ /* 0x040fe2000000181c */
[----:B------:R-:W2:Y:S07]  /*5030*/  MUFU.EX2 R100, R100 ;  /* 0x0000006400647308 */ /* 0x000eae0000000800 */
[----:B-1----:R-:W-:Y:S01]  /*5040*/  HMMA.16816.F32 R76, R52, R36, R48 ;  /* 0x00000024344c723c */ /* 0x002fe20000001830 */
[----:B------:R-:W1:Y:S01]  /*5050*/  LDSM.16.MT88.4 R48, [R97+0xc00] ;  /* 0x000c00006130783b */ /* 0x000e620000004200 */
[----:B--2---:R-:W-:-:S06]  /*5060*/  F2FP.F16.F32.PACK_AB R81, R100, R101 ;  /* 0x000000656451723e */ /* 0x004fcc00000000ff */
[----:B------:R-:W-:Y:S01]  /*5070*/  HMMA.16816.F32 R8, R52, R38, R8 ;  /* 0x000000263408723c */ /* 0x000fe20000001808 */
[----:B------:R-:W-:-:S04]  /*5080*/  FADD.FTZ R101, R101, R128 ;  /* 0x0000008065657221 */ /* 0x000fc80000010000 */
[----:B------:R-:W-:-:S03]  /*5090*/  FADD.FTZ R100, R100, R101 ;  /* 0x0000006564647221 */ /* 0x000fc60000010000 */
[----:B---3--:R-:W-:Y:S01]  /*50a0*/  HMMA.16816.F32 R36, R80, R40, R4 ;  /* 0x000000285024723c */ /* 0x008fe20000001804 */
[----:B------:R-:W2:Y:S01]  /*50b0*/  LDSM.16.MT88.4 R4, [R97+0x1c00] ;  /* 0x001c00006104783b */ /* 0x000ea20000004200 */
[----:B------:R-:W-:-:S04]  /*50c0*/  FADD.FTZ R105, R105, R100 ;  /* 0x0000006469697221 */ /* 0x000fc80000010000 */
[----:B------:R-:W-:Y:S02]  /*50d0*/  FADD.FTZ R131, R104, R105 ;  /* 0x0000006968837221 */ /* 0x000fe40000010000 */
[C---:B------:R-:W-:Y:S01]  /*50e0*/  HMMA.16816.F32 R40, R80.reuse, R42, R12 ;  /* 0x0000002a5028723c */ /* 0x040fe2000000180c */
[----:B------:R-:W3:Y:S07]  /*50f0*/  LDSM.16.MT88.4 R12, [R97+0x2c00] ;  /* 0x002c0000610c783b */ /* 0x000eee0000004200 */
[C---:B------:R-:W-:Y:S08]  /*5100*/  HMMA.16816.F32 R68, R80.reuse, R72, R68 ;  /* 0x000000485044723c */ /* 0x040ff00000001844 */
[C---:B------:R-:W-:Y:S08]  /*5110*/  HMMA.16816.F32 R72, R80.reuse, R74, R44 ;  /* 0x0000004a5048723c */ /* 0x040ff0000000182c */
[C---:B----4-:R-:W-:Y:S08]  /*5120*/  HMMA.16816.F32 R52, R80.reuse, R56, R24 ;  /* 0x000000385034723c */ /* 0x050ff00000001818 */
[C---:B-1----:R-:W-:Y:S08]  /*5130*/  HMMA.16816.F32 R44, R80.reuse, R48, R16 ;  /* 0x00000030502c723c */ /* 0x042ff00000001810 */
[C---:B------:R-:W-:Y:S08]  /*5140*/  HMMA.16816.F32 R56, R80.reuse, R58, R28 ;  /* 0x0000003a5038723c */ /* 0x040ff0000000181c */
[C---:B------:R-:W-:Y:S08]  /*5150*/  HMMA.16816.F32 R48, R80.reuse, R50, R20 ;  /* 0x000000325030723c */ /* 0x040ff00000001814 */
[C---:B--2---:R-:W-:Y:S08]  /*5160*/  HMMA.16816.F32 R60, R80.reuse, R4, R32 ;  /* 0x00000004503c723c */ /* 0x044ff00000001820 */
[C---:B------:R-:W-:Y:S08]  /*5170*/  HMMA.16816.F32 R64, R80.reuse, R6, R64 ;  /* 0x000000065040723c */ /* 0x040ff00000001840 */
[C---:B---3--:R-:W-:Y:S08]  /*5180*/  HMMA.16816.F32 R76, R80.reuse, R12, R76 ;  /* 0x0000000c504c723c */ /* 0x048ff0000000184c */
[----:B------:R-:W-:-:S15]  /*5190*/  HMMA.16816.F32 R80, R80, R14, R8 ;  /* 0x0000000e5050723c */ /* 0x000fde0000001808 */
[----:B------:R-:W-:-:S05]  /*51a0*/  NOP ;  /* 0x0000000000007918 */ /* 0x000fca0000000000 */
.L_x_231:
[----:B------:R-:W-:-:S13]  /*51b0*/  ISETP.GE.AND P0, PT, R126, RZ, PT ;  /* 0x000000ff7e00720c */ /* 0x000fda0003f06270 */
[----:B------:R-:W-:Y:S05]  /*51c0*/  @!P0 BRA `(.L_x_233) ;  /* 0x0000001800888947 */ /* 0x000fea0003800000 */
[C---:B------:R-:W-:Y:S01]  /*51d0*/  IMAD.SHL.U32 R88, R85.reuse, 0x20, RZ ;  /* 0x0000002055587824 */ /* 0x040fe200078e00ff */
[C---:B------:R-:W-:Y:S01]  /*51e0*/  SHF.L.U64.HI R125, R86.reuse, 0x5, R87 ;  /* 0x00000005567d7819 */ /* 0x040fe20000010257 */
[----:B------:R-:W-:Y:S01]  /*51f0*/  IMAD.SHL.U32 R0, R85, 0x4, RZ ;  /* 0x0000000455007824 */ /* 0x000fe200078e00ff */
[----:B------:R-:W-:Y:S01]  /*5200*/  SHF.R.U32.HI R85, RZ, 0x1, R85 ;  /* 0x00000001ff557819 */ /* 0x000fe20000011655 */
[----:B------:R-:W-:Y:S01]  /*5210*/  IMAD.SHL.U32 R129, R86, 0x20, RZ ;  /* 0x0000002056817824 */ /* 0x000fe200078e00ff */
[----:B------:R-:W-:Y:S01]  /*5220*/  LOP3.LUT R5, R88, 0xc0, RZ, 0xc0, !PT ;  /* 0x000000c058057812 */ /* 0x000fe200078ec0ff */
[----:B------:R-:W1:Y:S03]  /*5230*/  LDCU UR4, c[0x0][0x45c] ;  /* 0x00008b80ff0477ac */ /* 0x000e660008000800 */
[----:B------:R-:W-:Y:S01]  /*5240*/  LOP3.LUT R0, R5, 0x18, R0, 0xf8, !PT ;  /* 0x0000001805007812 */ /* 0x000fe200078ef800 */
[----:B------:R-:W2:Y:S03]  /*5250*/  LDCU.64 UR6, c[0x0][0x3c0] ;  /* 0x00007800ff0677ac */ /* 0x000ea60008000a00 */
[----:B------:R-:W-:Y:S01]  /*5260*/  LOP3.LUT R85, R0, 0x8, R85, 0x78, !PT ;  /* 0x0000000800557812 */ /* 0x000fe200078e7855 */
[----:B------:R-:W-:-:S03]  /*5270*/  IMAD.MOV.U32 R0, RZ, RZ, R3 ;  /* 0x000000ffff007224 */ /* 0x000fc600078e0003 */
[----:B------:R-:W-:Y:S01]  /*5280*/  LOP3.LUT R88, R85, 0x120, R88, 0xf8, !PT ;  /* 0x0000012055587812 */ /* 0x000fe200078ef858 */
[----:B------:R-:W-:-:S03]  /*5290*/  IMAD.MOV.U32 R85, RZ, RZ, R84 ;  /* 0x000000ffff557224 */ /* 0x000fc600078e0054 */
[----:B------:R-:W-:-:S05]  /*52a0*/  LEA R88, R88, UR5, 0x1 ;  /* 0x0000000558587c11 */ /* 0x000fca000f8e08ff */
[C---:B------:R-:W-:Y:S02]  /*52b0*/  VIADD R128, R88.reuse, 0x6000 ;  /* 0x0000600058807836 */ /* 0x040fe40000000000 */
[----:B------:R-:W-:Y:S01]  /*52c0*/  VIADD R127, R88, 0x6020 ;  /* 0x00006020587f7836 */ /* 0x000fe20000000000 */
[----:B-12---:R-:W-:Y:S06]  /*52d0*/  BRA `(.L_x_234) ;  /* 0x00000000005c7947 */ /* 0x006fec0003800000 */
.L_x_236:
        /* <DEDUP_REMOVED lines=23> */
.L_x_234:
[----:B------:R-:W-:Y:S04]  /*5450*/  DEPBAR.LE SB0, 0x0 ;  /* 0x000080000000791a */ /* 0x000fe80000000000 */
[----:B------:R-:W-:Y:S01]  /*5460*/  BAR.SYNC.DEFER_BLOCKING 0x0 ;  /* 0x0000000000007b1d */ /* 0x000fe20000010000 */
[C---:B------:R-:W-:Y:S04]  /*5470*/  IMAD.WIDE.U32 R86, R126.reuse, UR6, RZ ;  /* 0x000000067e567c25 */ /* 0x040fe8000f8e00ff */
[----:B------:R-:W-:Y:S01]  /*5480*/  IMAD R2, R126, UR7, R87 ;  /* 0x000000077e027c24 */ /* 0x000fe2000f8e0257 */
[CC--:B------:R-:W-:Y:S02]  /*5490*/  LEA R136, P1, R86.reuse, R120.reuse, 0x7 ;  /* 0x0000007856887211 */ /* 0x0c0fe400078238ff */
[C---:B------:R-:W-:Y:S02]  /*54a0*/  LEA R3, P0, R86.reuse, R129, 0x6 ;  /* 0x0000008156037211 */ /* 0x040fe400078030ff */
[C-C-:B------:R-:W-:Y:S02]  /*54b0*/  LEA.HI.X R137, R86.reuse, R119, R2.reuse, 0x7, P1 ;  /* 0x0000007756897211 */ /* 0x140fe400008f3c02 */
[----:B------:R-:W-:Y:S02]  /*54c0*/  LEA.HI.X R84, R86, R125, R2, 0x6, P0 ;  /* 0x0000007d56547211 */ /* 0x000fe400000f3402 */
        /* <DEDUP_REMOVED lines=18> */
[----:B------:R-:W-:Y:S01]  /*55f0*/  LDSM.16.M88.4 R112, [R90+0x3800] ;  /* 0x003800005a70783b */ /* 0x000fe20000000200 */
[C---:B--2---:R-:W-:Y:S08]  /*5600*/  HMMA.16816.F32 R4, R92.reuse, R96, RZ ;  /* 0x000000605c04723c */ /* 0x044ff000000018ff */
[C---:B------:R-:W-:Y:S01]  /*5610*/  HMMA.16816.F32 R8, R92.reuse, R98, RZ ;  /* 0x000000625c08723c */ /* 0x040fe200000018ff */
[----:B------:R-:W-:Y:S07]  /*5620*/  LDSM.16.M88.4 R96, [R91] ;  /* 0x000000005b60783b */ /* 0x000fee0000000200 */
[C---:B---3--:R-:W-:Y:S08]  /*5630*/  HMMA.16816.F32 R12, R92.reuse, R100, RZ ;  /* 0x000000645c0c723c */ /* 0x048ff000000018ff */
[C---:B------:R-:W-:Y:S01]  /*5640*/  HMMA.16816.F32 R16, R92.reuse, R102, RZ ;  /* 0x000000665c10723c */ /* 0x040fe200000018ff */
[----:B------:R-:W2:Y:S07]  /*5650*/  LDSM.16.M88.4 R100, [R90+0x3000] ;  /* 0x003000005a64783b */ /* 0x000eae0000000200 */
[C---:B----4-:R-:W-:Y:S08]  /*5660*/  HMMA.16816.F32 R20, R92.reuse, R104, RZ ;  /* 0x000000685c14723c */ /* 0x050ff000000018ff */
[C---:B------:R-:W-:Y:S01]  /*5670*/  HMMA.16816.F32 R24, R92.reuse, R106, RZ ;  /* 0x0000006a5c18723c */ /* 0x040fe200000018ff */
[----:B------:R-:W3:Y:S07]  /*5680*/  LDSM.16.M88.4 R104, [R90+0x3400] ;  /* 0x003400005a68783b */ /* 0x000eee0000000200 */
[C---:B-----5:R-:W-:Y:S08]  /*5690*/  HMMA.16816.F32 R28, R92.reuse, R108, RZ ;  /* 0x0000006c5c1c723c */ /* 0x060ff000000018ff */
[----:B------:R-:W-:Y:S01]  /*56a0*/  HMMA.16816.F32 R32, R92, R110, RZ ;  /* 0x0000006e5c20723c */ /* 0x000fe200000018ff */
[----:B------:R-:W4:Y:S04]  /*56b0*/  LDSM.16.M88.4 R92, [R90+0x3c00] ;  /* 0x003c00005a5c783b */ /* 0x000f280000000200 */
[----:B------:R-:W-:Y:S03]  /*56c0*/  LDSM.16.M88.4 R108, [R116+0x4400] ;  /* 0x00440000746c783b */ /* 0x000fe60000000200 */
[C---:B--2---:R-:W-:Y:S08]  /*56d0*/  HMMA.16816.F32 R4, R96.reuse, R100, R4 ;  /* 0x000000646004723c */ /* 0x044ff00000001804 */
[C---:B------:R-:W-:Y:S01]  /*56e0*/  HMMA.16816.F32 R8, R96.reuse, R102, R8 ;  /* 0x000000666008723c */ /* 0x040fe20000001808 */
[----:B------:R-:W-:Y:S07]  /*56f0*/  LDSM.16.M88.4 R100, [R117+0x1000] ;  /* 0x001000007564783b */ /* 0x000fee0000000200 */
[C---:B---3--:R-:W-:Y:S08]  /*5700*/  HMMA.16816.F32 R12, R96.reuse, R104, R12 ;  /* 0x00000068600c723c */ /* 0x048ff0000000180c */
[C---:B------:R-:W-:Y:S01]  /*5710*/  HMMA.16816.F32 R16, R96.reuse, R106, R16 ;  /* 0x0000006a6010723c */ /* 0x040fe20000001810 */
[----:B------:R-:W2:Y:S07]  /*5720*/  LDSM.16.M88.4 R104, [R116+0x4000] ;  /* 0x004000007468783b */ /* 0x000eae0000000200 */
[C---:B------:R-:W-:Y:S08]  /*5730*/  HMMA.16816.F32 R20, R96.reuse, R112, R20 ;  /* 0x000000706014723c */ /* 0x040ff00000001814 */
[C---:B------:R-:W-:Y:S08]  /*5740*/  HMMA.16816.F32 R24, R96.reuse, R114, R24 ;  /* 0x000000726018723c */ /* 0x040ff00000001818 */
[C---:B----4-:R-:W-:Y:S08]  /*5750*/  HMMA.16816.F32 R28, R96.reuse, R92, R28 ;  /* 0x0000005c601c723c */ /* 0x050ff0000000181c */
[----:B------:R-:W-:Y:S01]  /*5760*/  HMMA.16816.F32 R32, R96, R94, R32 ;  /* 0x0000005e6020723c */ /* 0x000fe20000001820 */
[----:B------:R-:W3:Y:S04]  /*5770*/  LDSM.16.M88.4 R92, [R116+0x4800] ;  /* 0x00480000745c783b */ /* 0x000ee80000000200 */
[----:B------:R-:W4:Y:S03]  /*5780*/  LDSM.16.M88.4 R96, [R116+0x4c00] ;  /* 0x004c00007460783b */ /* 0x000f260000000200 */
[C---:B--2---:R-:W-:Y:S08]  /*5790*/  HMMA.16816.F32 R4, R100.reuse, R104, R4 ;  /* 0x000000686404723c */ /* 0x044ff00000001804 */
[C---:B------:R-:W-:Y:S01]  /*57a0*/  HMMA.16816.F32 R8, R100.reuse, R106, R8 ;  /* 0x0000006a6408723c */ /* 0x040fe20000001808 */
[----:B------:R-:W-:Y:S07]  /*57b0*/  LDSM.16.M88.4 R104, [R90+0x4000] ;  /* 0x004000005a68783b */ /* 0x000fee0000000200 */
[C---:B------:R-:W-:Y:S08]  /*57c0*/  HMMA.16816.F32 R12, R100.reuse, R108, R12 ;  /* 0x0000006c640c723c */ /* 0x040ff0000000180c */
[C---:B------:R-:W-:Y:S01]  /*57d0*/  HMMA.16816.F32 R16, R100.reuse, R110, R16 ;  /* 0x0000006e6410723c */ /* 0x040fe20000001810 */
[----:B------:R-:W-:Y:S07]  /*57e0*/  LDSM.16.M88.4 R108, [R90+0x4400] ;  /* 0x004400005a6c783b */ /* 0x000fee0000000200 */
[C---:B---3--:R-:W-:Y:S08]  /*57f0*/  HMMA.16816.F32 R20, R100.reuse, R92, R20 ;  /* 0x0000005c6414723c */ /* 0x048ff00000001814 */
[C---:B------:R-:W-:Y:S01]  /*5800*/  HMMA.16816.F32 R24, R100.reuse, R94, R24 ;  /* 0x0000005e6418723c */ /* 0x040fe20000001818 */
[----:B------:R-:W2:Y:S07]  /*5810*/  LDSM.16.M88.4 R92, [R91+0x1000] ;  /* 0x001000005b5c783b */ /* 0x000eae0000000200 */
        /* <DEDUP_REMOVED lines=30> */
[----:B------:R-:W-:Y:S04]  /*5a00*/  DEPBAR.LE SB0, 0x0 ;  /* 0x000080000000791a */ /* 0x000fe80000000000 */
[----:B------:R-:W-:Y:S01]  /*5a10*/  BAR.SYNC.DEFER_BLOCKING 0x0 ;  /* 0x0000000000007b1d */ /* 0x000fe20000010000 */
[C---:B--2---:R-:W-:Y:S08]  /*5a20*/  HMMA.16816.F32 R4, R104.reuse, R92, R4 ;  /* 0x0000005c6804723c */ /* 0x044ff00000001804 */
[C---:B------:R-:W-:Y:S08]  /*5a30*/  HMMA.16816.F32 R8, R104.reuse, R94, R8 ;  /* 0x0000005e6808723c */ /* 0x040ff00000001808 */
[C---:B------:R-:W-:Y:S03]  /*5a40*/  HMMA.16816.F32 R12, R104.reuse, R108, R12 ;  /* 0x0000006c680c723c */ /* 0x040fe6000000180c */
[----:B------:R-:W-:Y:S02]  /*5a50*/  FMNMX3.FTZ R3, R85, R4, R5, !PT ;  /* 0x0000000455037276 */ /* 0x000fe40007810005 */
[----:B------:R-:W-:Y:S03]  /*5a60*/  FMNMX3.FTZ R2, R0, R6, R7, !PT ;  /* 0x0000000600027276 */ /* 0x000fe60007810007 */
[C---:B------:R-:W-:Y:S03]  /*5a70*/  HMMA.16816.F32 R16, R104.reuse, R110, R16 ;  /* 0x0000006e6810723c */ /* 0x040fe60000001810 */
[----:B------:R-:W-:Y:S02]  /*5a80*/  FMNMX3.FTZ R3, R3, R8, R9, !PT ;  /* 0x0000000803037276 */ /* 0x000fe40007810009 */
[----:B------:R-:W-:Y:S03]  /*5a90*/  FMNMX3.FTZ R2, R2, R10, R11, !PT ;  /* 0x0000000a02027276 */ /* 0x000fe6000781000b */
[C---:B---3--:R-:W-:Y:S03]  /*5aa0*/  HMMA.16816.F32 R20, R104.reuse, R96, R20 ;  /* 0x000000606814723c */ /* 0x048fe60000001814 */
[----:B------:R-:W-:Y:S02]  /*5ab0*/  FMNMX3.FTZ R3, R3, R12, R13, !PT ;  /* 0x0000000c03037276 */ /* 0x000fe4000781000d */
[----:B------:R-:W-:Y:S03]  /*5ac0*/  FMNMX3.FTZ R2, R2, R14, R15, !PT ;  /* 0x0000000e02027276 */ /* 0x000fe6000781000f */
[C---:B------:R-:W-:Y:S03]  /*5ad0*/  HMMA.16816.F32 R24, R104.reuse, R98, R24 ;  /* 0x000000626818723c */ /* 0x040fe60000001818 */
[----:B------:R-:W-:Y:S02]  /*5ae0*/  FMNMX3.FTZ R3, R3, R16, R17, !PT ;  /* 0x0000001003037276 */ /* 0x000fe40007810011 */
[----:B------:R-:W-:Y:S03]  /*5af0*/  FMNMX3.FTZ R2, R2, R18, R19, !PT ;  /* 0x0000001202027276 */ /* 0x000fe60007810013 */
[C---:B----4-:R-:W-:Y:S03]  /*5b00*/  HMMA.16816.F32 R28, R104.reuse, R100, R28 ;  /* 0x00000064681c723c */ /* 0x050fe6000000181c */
        /* <DEDUP_REMOVED lines=9> */
[----:B-1----:R-:W-:Y:S06]  /*5ba0*/  @P0 BRA `(.L_x_236) ;  /* 0xfffffff400cc0947 */ /* 0x002fec000383ffff */
.L_x_235:
[----:B------:R-:W2:Y:S01]  /*5bb0*/  SHFL.BFLY PT, R93, R130, 0x2, 0x1f ;  /* 0x0c401f00825d7f89 */ /* 0x000ea200000e0000 */
[----:B------:R-:W-:Y:S02]  /*5bc0*/  MOV R108, R127 ;  /* 0x0000007f006c7202 */ /* 0x000fe40000000f00 */
[----:B------:R-:W-:Y:S05]  /*5bd0*/  @P6 IADD3 R108, PT, PT, R128, -0x20, RZ ;  /* 0xffffffe0806c6810 */ /* 0x000fea0007ffe0ff */
[----:B-1----:R-:W1:Y:S08]  /*5be0*/  SHFL.BFLY PT, R2, R89, 0x2, 0x1f ;  /* 0x0c401f0059027f89 */ /* 0x002e7000000e0000 */
[----:B------:R-:W-:Y:S08]  /*5bf0*/  LDSM.16.MT88.4 R96, [R88+0x6000] ;  /* 0x006000005860783b */ /* 0x000ff00000004200 */
[----:B------:R-:W-:Y:S08]  /*5c00*/  LDSM.16.MT88.4 R100, [R108] ;  /* 0x000000006c64783b */ /* 0x000ff00000004200 */
[----:B------:R-:W-:Y:S01]  /*5c10*/  LDSM.16.MT88.4 R104, [R88+0x7000] ;  /* 0x007000005868783b */ /* 0x000fe20000004200 */
[----:B--2---:R-:W-:Y:S02]  /*5c20*/  FMNMX.FTZ R94, R130, R93, !PT ;  /* 0x0000005d825e7209 */ /* 0x004fe40007810000 */
[----:B-1----:R-:W-:Y:S05]  /*5c30*/  FMNMX.FTZ R87, R89, R2, !PT ;  /* 0x0000000259577209 */ /* 0x002fea0007810000 */
[----:B------:R-:W1:Y:S08]  /*5c40*/  SHFL.BFLY PT, R93, R94, 0x1, 0x1f ;  /* 0x0c201f005e5d7f89 */ /* 0x000e7000000e0000 */
[----:B------:R-:W2:Y:S01]  /*5c50*/  SHFL.BFLY PT, R2, R87, 0x1, 0x1f ;  /* 0x0c201f0057027f89 */ /* 0x000ea200000e0000 */
[----:B-1----:R-:W-:Y:S02]  /*5c60*/  FMNMX.FTZ R84, R94, R93, !PT ;  /* 0x0000005d5e547209 */ /* 0x002fe40007810000 */
[----:B--2---:R-:W-:Y:S03]  /*5c70*/  FMNMX.FTZ R3, R87, R2, !PT ;  /* 0x0000000257037209 */ /* 0x004fe60007810000 */
[C---:B------:R-:W-:Y:S01]  /*5c80*/  FMUL.FTZ R93, R84.reuse, UR4 ;  /* 0x00000004545d7c20 */ /* 0x040fe20008410000 */
[C---:B------:R-:W-:Y:S01]  /*5c90*/  FSETP.NEU.FTZ.AND P0, PT, R84.reuse, -INF , PT ;  /* 0xff8000005400780b */ /* 0x040fe20003f1d000 */
[----:B------:R-:W-:Y:S01]  /*5ca0*/  FADD.FTZ R86, -R84, R85 ;  /* 0x0000005554567221 */ /* 0x000fe20000010100 */
[----:B------:R-:W-:Y:S02]  /*5cb0*/  FMUL.FTZ R132, R3, UR4 ;  /* 0x0000000403847c20 */ /* 0x000fe40008410000 */
        /* <DEDUP_REMOVED lines=14> */
[----:B------:R-:W1:Y:S01]  /*5da0*/  MUFU.EX2 R2, R2 ;  /* 0x0000000200027308 */ /* 0x000e620000000800 */
[----:B------:R-:W-:Y:S01]  /*5db0*/  FFMA.FTZ R15, R15, UR4, -R132 ;  /* 0x000000040f0f7c23 */ /* 0x000fe20008010884 */
[----:B------:R-:W-:Y:S01]  /*5dc0*/  FFMA.FTZ R145, R21, UR4, -R130 ;  /* 0x0000000415917c23 */ /* 0x000fe20008010882 */
[--C-:B------:R-:W-:Y:S07]  /*5dd0*/  FFMA.FTZ R147, R22, UR4, -R132.reuse ;  /* 0x0000000416937c23 */ /* 0x100fee0008010884 */
[----:B------:R-:W2:Y:S01]  /*5de0*/  MUFU.EX2 R0, R0 ;  /* 0x0000000000007308 */ /* 0x000ea20000000800 */
[----:B------:R-:W-:Y:S01]  /*5df0*/  FFMA.FTZ R140, R23, UR4, -R132 ;  /* 0x00000004178c7c23 */ /* 0x000fe20008010884 */
[--C-:B------:R-:W-:Y:S01]  /*5e00*/  FFMA.FTZ R142, R24, UR4, -R130.reuse ;  /* 0x00000004188e7c23 */ /* 0x100fe20008010882 */
[----:B------:R-:W-:Y:S07]  /*5e10*/  FFMA.FTZ R143, R25, UR4, -R130 ;  /* 0x00000004198f7c23 */ /* 0x000fee0008010882 */
[----:B------:R-:W-:Y:S01]  /*5e20*/  MUFU.EX2 R115, R115 ;  /* 0x0000007300737308 */ /* 0x000fe20000000800 */
[--C-:B------:R-:W-:Y:S01]  /*5e30*/  FFMA.FTZ R144, R26, UR4, -R132.reuse ;  /* 0x000000041a907c23 */ /* 0x100fe20008010884 */
[----:B------:R-:W-:Y:S01]  /*5e40*/  FFMA.FTZ R31, R31, UR4, -R132 ;  /* 0x000000041f1f7c23 */ /* 0x000fe20008010884 */
[--C-:B------:R-:W-:Y:S07]  /*5e50*/  FFMA.FTZ R134, R12, UR4, -R130.reuse ;  /* 0x000000040c867c23 */ /* 0x100fee0008010882 */
[----:B------:R-:W3:Y:S01]  /*5e60*/  MUFU.EX2 R112, R112 ;  /* 0x0000007000707308 */ /* 0x000ee20000000800 */
[----:B------:R-:W-:Y:S01]  /*5e70*/  FFMA.FTZ R137, R13, UR4, -R130 ;  /* 0x000000040d897c23 */ /* 0x000fe20008010882 */
[C---:B-1----:R-:W-:Y:S01]  /*5e80*/  FMUL.FTZ R36, R2.reuse, R36 ;  /* 0x0000002402247220 */ /* 0x042fe20000410000 */
[C---:B------:R-:W-:Y:S07]  /*5e90*/  FMUL.FTZ R37, R2.reuse, R37 ;  /* 0x0000002502257220 */ /* 0x040fee0000410000 */
[----:B------:R-:W-:Y:S01]  /*5ea0*/  MUFU.EX2 R135, R135 ;  /* 0x0000008700877308 */ /* 0x000fe20000000800 */
[----:B------:R-:W-:Y:S01]  /*5eb0*/  FMUL.FTZ R40, R2, R40 ;  /* 0x0000002802287220 */ /* 0x000fe20000410000 */
[C---:B--2---:R-:W-:Y:S01]  /*5ec0*/  FMUL.FTZ R38, R0.reuse, R38 ;  /* 0x0000002600267220 */ /* 0x044fe20000410000 */
[----:B------:R-:W-:Y:S07]  /*5ed0*/  FMUL.FTZ R39, R0, R39 ;  /* 0x0000002700277220 */ /* 0x000fee0000410000 */
[----:B------:R-:W1:Y:S01]  /*5ee0*/  MUFU.EX2 R109, R109 ;  /* 0x0000006d006d7308 */ /* 0x000e620000000800 */
[----:B------:R-:W-:Y:S01]  /*5ef0*/  FMUL.FTZ R41, R2, R41 ;  /* 0x0000002902297220 */ /* 0x000fe20000410000 */
[C---:B------:R-:W-:Y:S01]  /*5f00*/  FMUL.FTZ R42, R0.reuse, R42 ;  /* 0x0000002a002a7220 */ /* 0x040fe20000410000 */
[----:B------:R-:W-:Y:S07]  /*5f10*/  FMUL.FTZ R43, R0, R43 ;  /* 0x0000002b002b7220 */ /* 0x000fee0000410000 */
[----:B------:R-:W-:Y:S01]  /*5f20*/  MUFU.EX2 R110, R110 ;  /* 0x0000006e006e7308 */ /* 0x000fe20000000800 */
[----:B------:R-:W-:Y:S01]  /*5f30*/  FMUL.FTZ R44, R2, R44 ;  /* 0x0000002c022c7220 */ /* 0x000fe20000410000 */
[----:B---3--:R-:W-:Y:S01]  /*5f40*/  F2FP.F16.F32.PACK_AB R92, R112, R115 ;  /* 0x00000073705c723e */ /* 0x008fe200000000ff */
[----:B------:R-:W-:Y:S07]  /*5f50*/  FMUL.FTZ R45, R2, R45 ;  /* 0x0000002d022d7220 */ /* 0x000fee0000410000 */
[----:B------:R-:W2:Y:S01]  /*5f60*/  MUFU.EX2 R111, R111 ;  /* 0x0000006f006f7308 */ /* 0x000ea20000000800 */
[C---:B------:R-:W-:Y:S01]  /*5f70*/  FMUL.FTZ R46, R0.reuse, R46 ;  /* 0x0000002e002e7220 */ /* 0x040fe20000410000 */
[----:B------:R-:W-:Y:S01]  /*5f80*/  FMUL.FTZ R47, R0, R47 ;  /* 0x0000002f002f7220 */ /* 0x000fe20000410000 */
[C---:B------:R-:W-:Y:S07]  /*5f90*/  FMUL.FTZ R48, R2.reuse, R48 ;  /* 0x0000003002307220 */ /* 0x040fee0000410000 */
[----:B------:R-:W-:Y:S01]  /*5fa0*/  MUFU.EX2 R114, R114 ;  /* 0x0000007200727308 */ /* 0x000fe20000000800 */
[----:B------:R-:W-:Y:S01]  /*5fb0*/  FMUL.FTZ R49, R2, R49 ;  /* 0x0000003102317220 */ /* 0x000fe20000410000 */
[----:B-1----:R-:W-:Y:S01]  /*5fc0*/  F2FP.F16.F32.PACK_AB R93, R109, R135 ;  /* 0x000000876d5d723e */ /* 0x002fe200000000ff */
[C---:B------:R-:W-:Y:S07]  /*5fd0*/  FMUL.FTZ R50, R0.reuse, R50 ;  /* 0x0000003200327220 */ /* 0x040fee0000410000 */
[----:B------:R-:W1:Y:S01]  /*5fe0*/  MUFU.EX2 R113, R113 ;  /* 0x0000007100717308 */ /* 0x000e620000000800 */
        /* <DEDUP_REMOVED lines=12> */
[----:B------:R-:W-:Y:S01]  /*60b0*/  FMUL.FTZ R62, R0, R62 ;  /* 0x0000003e003e7220 */ /* 0x000fe20000410000 */
[----:B-1----:R-:W-:Y:S01]  /*60c0*/  F2FP.F16.F32.PACK_AB R95, R113, R114 ;  /* 0x00000072715f723e */ /* 0x002fe200000000ff */
[C---:B------:R-:W-:Y:S01]  /*60d0*/  FMUL.FTZ R12, R2.reuse, R80 ;  /* 0x00000050020c7220 */ /* 0x040fe20000410000 */
[----:B------:R-:W-:Y:S01]  /*60e0*/  FMUL.FTZ R13, R2, R81 ;  /* 0x00000051020d7220 */ /* 0x000fe20000410000 */
[----:B------:R-:W-:Y:S01]  /*60f0*/  FMUL.FTZ R63, R0, R63 ;  /* 0x0000003f003f7220 */ /* 0x000fe20000410000 */
[C---:B------:R-:W-:Y:S01]  /*6100*/  FMUL.FTZ R64, R2.reuse, R64 ;  /* 0x0000004002407220 */ /* 0x040fe20000410000 */
[----:B------:R-:W-:Y:S01]  /*6110*/  FMUL.FTZ R65, R2, R65 ;  /* 0x0000004102417220 */ /* 0x000fe20000410000 */
[C---:B------:R-:W-:Y:S01]  /*6120*/  FMUL.FTZ R66, R0.reuse, R66 ;  /* 0x0000004200427220 */ /* 0x040fe20000410000 */
[C---:B------:R-:W-:Y:S01]  /*6130*/  HMMA.16816.F32 R36, R92.reuse, R96, R36 ;  /* 0x000000605c24723c */ /* 0x040fe20000001824 */
[----:B------:R-:W-:Y:S04]  /*6140*/  MUFU.EX2 R145, R145 ;  /* 0x0000009100917308 */ /* 0x000fe80000000800 */
[----:B------:R-:W-:Y:S01]  /*6150*/  FMUL.FTZ R67, R0, R67 ;  /* 0x0000004300437220 */ /* 0x000fe20000410000 */
[C---:B------:R-:W-:Y:S01]  /*6160*/  FMUL.FTZ R68, R2.reuse, R68 ;  /* 0x0000004402447220 */ /* 0x040fe20000410000 */
[----:B------:R-:W-:Y:S01]  /*6170*/  FMUL.FTZ R69, R2, R69 ;  /* 0x0000004502457220 */ /* 0x000fe20000410000 */
[C---:B------:R-:W-:Y:S01]  /*6180*/  HMMA.16816.F32 R40, R92.reuse, R98, R40 ;  /* 0x000000625c28723c */ /* 0x040fe20000001828 */
[----:B------:R-:W1:Y:S02]  /*6190*/  LDSM.16.MT88.4 R96, [R108+0x1000] ;  /* 0x001000006c60783b */ /* 0x000e640000004200 */
        /* <DEDUP_REMOVED lines=12> */
[----:B------:R-:W-:Y:S01]  /*6260*/  FMUL.FTZ R79, R0, R79 ;  /* 0x0000004f004f7220 */ /* 0x000fe20000410000 */
[C---:B------:R-:W-:Y:S01]  /*6270*/  HMMA.16816.F32 R48, R92.reuse, R102, R48 ;  /* 0x000000665c30723c */ /* 0x040fe20000001830 */
[----:B------:R-:W2:Y:S03]  /*6280*/  LDSM.16.MT88.4 R100, [R88+0x8000] ;  /* 0x008000005864783b */ /* 0x000ea60000004200 */
[----:B------:R-:W-:Y:S01]  /*6290*/  MUFU.EX2 R142, R142 ;  /* 0x0000008e008e7308 */ /* 0x000fe20000000800 */
[----:B------:R-:W-:Y:S01]  /*62a0*/  FFMA.FTZ R136, R14, UR4, -R132 ;  /* 0x000000040e887c23 */ /* 0x000fe20008010884 */
[----:B------:R-:W-:Y:S01]  /*62b0*/  FMUL.FTZ R14, R0, R82 ;  /* 0x00000052000e7220 */ /* 0x000fe20000410000 */
[--C-:B------:R-:W-:Y:S07]  /*62c0*/  FFMA.FTZ R138, R16, UR4, -R130.reuse ;  /* 0x00000004108a7c23 */ /* 0x100fee0008010882 */
[----:B------:R-:W-:Y:S01]  /*62d0*/  MUFU.EX2 R143, R143 ;  /* 0x0000008f008f7308 */ /* 0x000fe20000000800 */
[----:B------:R-:W-:Y:S01]  /*62e0*/  FFMA.FTZ R139, R17, UR4, -R130 ;  /* 0x00000004118b7c23 */ /* 0x000fe20008010882 */
[C---:B------:R-:W-:Y:S08]  /*62f0*/  HMMA.16816.F32 R52, R92.reuse, R104, R52 ;  /* 0x000000685c34723c */ /* 0x040ff00000001834 */
[----:B------:R-:W-:Y:S01]  /*6300*/  MUFU.EX2 R144, R144 ;  /* 0x0000009000907308 */ /* 0x000fe20000000800 */
[--C-:B------:R-:W-:Y:S01]  /*6310*/  FFMA.FTZ R141, R18, UR4, -R132.reuse ;  /* 0x00000004128d7c23 */ /* 0x100fe20008010884 */
[----:B------:R-:W-:Y:S01]  /*6320*/  FFMA.FTZ R34, R34, UR4, -R132 ;  /* 0x0000000422227c23 */ /* 0x000fe20008010884 */
[----:B------:R-:W-:Y:S07]  /*6330*/  FFMA.FTZ R115, R2, R133, R115 ;  /* 0x0000008502737223 */ /* 0x000fee0000010073 */
[----:B------:R-:W-:Y:S01]  /*6340*/  MUFU.EX2 R134, R134 ;  /* 0x0000008600867308 */ /* 0x000fe20000000800 */
[----:B------:R-:W-:Y:S01]  /*6350*/  ISETP.NE.AND P0, PT, R126, RZ, PT ;  /* 0x000000ff7e00720c */ /* 0x000fe20003f05270 */
[C---:B------:R-:W-:Y:S01]  /*6360*/  HMMA.16816.F32 R56, R92.reuse, R106, R56 ;  /* 0x0000006a5c38723c */ /* 0x040fe20000001838 */
[----:B------:R-:W3:Y:S07]  /*6370*/  LDSM.16.MT88.4 R104, [R108+0x2000] ;  /* 0x002000006c68783b */ /* 0x000eee0000004200 */
[----:B------:R-:W4:Y:S01]  /*6380*/  MUFU.EX2 R137, R137 ;  /* 0x0000008900897308 */ /* 0x000f220000000800 */
[----:B------:R-:W-:Y:S01]  /*6390*/  FFMA.FTZ R135, R0, R131, R135 ;  /* 0x0000008300877223 */ /* 0x000fe20000010087 */
[----:B------:R-:W-:Y:S01]  /*63a0*/  FADD.FTZ R115, R112, R115 ;  /* 0x0000007370737221 */ /* 0x000fe20000010000 */
[----:B------:R-:W-:Y:S07]  /*63b0*/  IADD3 R126, PT, PT, R126, -0x1, RZ ;  /* 0xffffffff7e7e7810 */ /* 0x000fee0007ffe0ff */
[----:B------:R-:W-:Y:S01]  /*63c0*/  MUFU.EX2 R136, R136 ;  /* 0x0000008800887308 */ /* 0x000fe20000000800 */
[----:B------:R-:W-:Y:S01]  /*63d0*/  FADD.FTZ R135, R109, R135 ;  /* 0x000000876d877221 */ /* 0x000fe20000010000 */
[----:B------:R-:W-:Y:S01]  /*63e0*/  FADD.FTZ R110, R110, R115 ;  /* 0x000000736e6e7221 */ /* 0x000fe20000010000 */
[C---:B-1----:R-:W-:Y:S07]  /*63f0*/  HMMA.16816.F32 R60, R92.reuse, R96, R60 ;  /* 0x000000605c3c723c */ /* 0x042fee000000183c */
[----:B------:R-:W-:Y:S01]  /*6400*/  MUFU.EX2 R138, R138 ;  /* 0x0000008a008a7308 */ /* 0x000fe20000000800 */
[----:B------:R-:W-:Y:S01]  /*6410*/  FADD.FTZ R114, R114, R135 ;  /* 0x0000008772727221 */ /* 0x000fe20000010000 */
[----:B------:R-:W-:Y:S08]  /*6420*/  FADD.FTZ R111, R111, R110 ;  /* 0x0000006e6f6f7221 */ /* 0x000ff00000010000 */
[----:B------:R-:W1:Y:S01]  /*6430*/  MUFU.EX2 R139, R139 ;  /* 0x0000008b008b7308 */ /* 0x000e620000000800 */
[----:B------:R-:W-:Y:S01]  /*6440*/  MOV R85, R84 ;  /* 0x0000005400557202 */ /* 0x000fe20000000f00 */
[----:B------:R-:W-:Y:S01]  /*6450*/  FADD.FTZ R113, R113, R114 ;  /* 0x0000007271717221 */ /* 0x000fe20000010000 */
[C---:B------:R-:W-:Y:S01]  /*6460*/  HMMA.16816.F32 R64, R92.reuse, R98, R64 ;  /* 0x000000625c40723c */ /* 0x040fe20000001840 */
[----:B------:R-:W5:Y:S06]  /*6470*/  LDSM.16.MT88.4 R96, [R88+0x6400] ;  /* 0x006400005860783b */ /* 0x000f6c0000004200 */
[----:B------:R-:W-:Y:S01]  /*6480*/  MUFU.EX2 R141, R141 ;  /* 0x0000008d008d7308 */ /* 0x000fe20000000800 */
[----:B----4-:R-:W-:Y:S01]  /*6490*/  F2FP.F16.F32.PACK_AB R16, R137, R134 ;  /* 0x000000868910723e */ /* 0x010fe200000000ff */
[----:B------:R-:W-:Y:S01]  /*64a0*/  FADD.FTZ R134, R134, R111 ;  /* 0x0000006f86867221 */ /* 0x000fe20000010000 */
[C---:B--2---:R-:W-:Y:S03]  /*64b0*/  HMMA.16816.F32 R68, R92.reuse, R100, R68 ;  /* 0x000000645c44723c */ /* 0x044fe60000001844 */
[----:B-1----:R-:W-:Y:S01]  /*64c0*/  F2FP.F16.F32.PACK_AB R18, R139, R138 ;  /* 0x0000008a8b12723e */ /* 0x002fe200000000ff */
[----:B------:R-:W-:Y:S04]  /*64d0*/  FADD.FTZ R137, R137, R134 ;  /* 0x0000008689897221 */ /* 0x000fe80000010000 */
[C---:B------:R-:W-:Y:S01]  /*64e0*/  HMMA.16816.F32 R72, R92.reuse, R102, R72 ;  /* 0x000000665c48723c */ /* 0x040fe20000001848 */
[----:B------:R-:W1:Y:S02]  /*64f0*/  LDSM.16.MT88.4 R100, [R108+0x400] ;  /* 0x000400006c64783b */ /* 0x000e640000004200 */
[----:B------:R-:W-:Y:S04]  /*6500*/  FADD.FTZ R138, R138, R137 ;  /* 0x000000898a8a7221 */ /* 0x000fe80000010000 */
[----:B------:R-:W-:Y:S01]  /*6510*/  FADD.FTZ R139, R139, R138 ;  /* 0x0000008a8b8b7221 */ /* 0x000fe20000010000 */
[C---:B---3--:R-:W-:Y:S01]  /*6520*/  HMMA.16816.F32 R76, R92.reuse, R104, R76 ;  /* 0x000000685c4c723c */ /* 0x048fe2000000184c */
[----:B------:R2:W3:Y:S02]  /*6530*/  MUFU.EX2 R105, R15 ;  /* 0x0000000f00697308 */ /* 0x0004e40000000800 */
[----:B------:R-:W-:Y:S08]  /*6540*/  FFMA.FTZ R104, R19, UR4, -R132 ;  /* 0x0000000413687c23 */ /* 0x000ff00008010884 */
[----:B------:R-:W4:Y:S01]  /*6550*/  MUFU.EX2 R104, R104 ;  /* 0x0000006800687308 */ /* 0x000f220000000800 */
[----:B--2---:R-:W-:Y:S01]  /*6560*/  FMUL.FTZ R15, R0, R83 ;  /* 0x00000053000f7220 */ /* 0x004fe20000410000 */
[----:B---3--:R-:W-:Y:S01]  /*6570*/  F2FP.F16.F32.PACK_AB R17, R105, R136 ;  /* 0x000000886911723e */ /* 0x008fe200000000ff */
[----:B------:R-:W2:Y:S01]  /*6580*/  LDSM.16.MT88.4 R80, [R88+0x7400] ;  /* 0x007400005850783b */ /* 0x000ea20000004200 */
[----:B------:R-:W-:Y:S01]  /*6590*/  FADD.FTZ R136, R136, R113 ;  /* 0x0000007188887221 */ /* 0x000fe20000010000 */
[----:B------:R-:W-:Y:S03]  /*65a0*/  MOV R0, R3 ;  /* 0x0000000300007202 */ /* 0x000fe60000000f00 */
[----:B------:R-:W-:Y:S03]  /*65b0*/  HMMA.16816.F32 R12, R92, R106, R12 ;  /* 0x0000006a5c0c723c */ /* 0x000fe6000000180c */
[----:B----4-:R-:W-:Y:S01]  /*65c0*/  F2FP.F16.F32.PACK_AB R19, R104, R141 ;  /* 0x0000008d6813723e */ /* 0x010fe200000000ff */
[----:B------:R-:W3:Y:S01]  /*65d0*/  LDSM.16.MT88.4 R92, [R108+0x1400] ;  /* 0x001400006c5c783b */ /* 0x000ee20000004200 */
[----:B------:R-:W-:Y:S01]  /*65e0*/  FFMA.FTZ R106, R20, UR4, -R130 ;  /* 0x00000004146a7c23 */ /* 0x000fe20008010882 */
[----:B------:R-:W-:Y:S01]  /*65f0*/  FFMA.FTZ R107, R27, UR4, -R132 ;  /* 0x000000041b6b7c23 */ /* 0x000fe20008010884 */
[----:B------:R-:W-:Y:S03]  /*6600*/  FADD.FTZ R136, R105, R136 ;  /* 0x0000008869887221 */ /* 0x000fe60000010000 */
[C---:B-----5:R-:W-:Y:S01]  /*6610*/  HMMA.16816.F32 R36, R16.reuse, R96, R36 ;  /* 0x000000601024723c */ /* 0x060fe20000001824 */
[----:B------:R-:W4:Y:S01]  /*6620*/  MUFU.EX2 R106, R106 ;  /* 0x0000006a006a7308 */ /* 0x000f220000000800 */
[----:B------:R-:W-:Y:S09]  /*6630*/  LDSM.16.MT88.4 R20, [R88+0x7800] ;  /* 0x007800005814783b */ /* 0x000ff20000004200 */
[----:B------:R-:W5:Y:S01]  /*6640*/  MUFU.EX2 R107, R107 ;  /* 0x0000006b006b7308 */ /* 0x000f620000000800 */
[----:B------:R-:W-:Y:S01]  /*6650*/  FADD.FTZ R141, R141, R136 ;  /* 0x000000888d8d7221 */ /* 0x000fe20000010000 */
[C---:B------:R-:W-:Y:S01]  /*6660*/  HMMA.16816.F32 R40, R16.reuse, R98, R40 ;  /* 0x000000621028723c */ /* 0x040fe20000001828 */
[----:B------:R-:W-:Y:S02]  /*6670*/  LDSM.16.MT88.4 R96, [R108+0x2400] ;  /* 0x002400006c60783b */ /* 0x000fe40000004200 */
[----:B------:R-:W-:Y:S05]  /*6680*/  FADD.FTZ R104, R104, R141 ;  /* 0x0000008d68687221 */ /* 0x000fea0000010000 */
[C---:B-1----:R-:W-:Y:S01]  /*6690*/  HMMA.16816.F32 R44, R16.reuse, R100, R44 ;  /* 0x00000064102c723c */ /* 0x042fe2000000182c */
[----:B------:R-:W-:Y:S07]  /*66a0*/  LDSM.16.MT88.4 R24, [R108+0x1800] ;  /* 0x001800006c18783b */ /* 0x000fee0000004200 */
[C---:B------:R-:W-:Y:S08]  /*66b0*/  HMMA.16816.F32 R48, R16.reuse, R102, R48 ;  /* 0x000000661030723c */ /* 0x040ff00000001830 */
[C---:B--2---:R-:W-:Y:S08]  /*66c0*/  HMMA.16816.F32 R52, R16.reuse, R80, R52 ;  /* 0x000000501034723c */ /* 0x044ff00000001834 */
[C---:B------:R-:W-:Y:S01]  /*66d0*/  HMMA.16816.F32 R56, R16.reuse, R82, R56 ;  /* 0x000000521038723c */ /* 0x040fe20000001838 */
[----:B------:R-:W1:Y:S07]  /*66e0*/  LDSM.16.MT88.4 R80, [R88+0x8400] ;  /* 0x008400005850783b */ /* 0x000e6e0000004200 */
[C---:B---3--:R-:W-:Y:S08]  /*66f0*/  HMMA.16816.F32 R60, R16.reuse, R92, R60 ;  /* 0x0000005c103c723c */ /* 0x048ff0000000183c */
[C---:B------:R-:W-:Y:S01]  /*6700*/  HMMA.16816.F32 R64, R16.reuse, R94, R64 ;  /* 0x0000005e1040723c */ /* 0x040fe20000001840 */
[----:B------:R-:W-:Y:S07]  /*6710*/  LDSM.16.MT88.4 R92, [R108+0x800] ;  /* 0x000800006c5c783b */ /* 0x000fee0000004200 */
[C---:B-1----:R-:W-:Y:S08]  /*6720*/  HMMA.16816.F32 R68, R16.reuse, R80, R68 ;  /* 0x000000501044723c */ /* 0x042ff00000001844 */
[C---:B------:R-:W-:Y:S01]  /*6730*/  HMMA.16816.F32 R72, R16.reuse, R82, R72 ;  /* 0x000000521048723c */ /* 0x040fe20000001848 */
[----:B------:R-:W1:Y:S07]  /*6740*/  LDSM.16.MT88.4 R80, [R88+0x6800] ;  /* 0x006800005850783b */ /* 0x000e6e0000004200 */
[C---:B------:R-:W-:Y:S08]  /*6750*/  HMMA.16816.F32 R76, R16.reuse, R96, R76 ;  /* 0x00000060104c723c */ /* 0x040ff0000000184c */
[----:B------:R-:W-:Y:S03]  /*6760*/  HMMA.16816.F32 R12, R16, R98, R12 ;  /* 0x00000062100c723c */ /* 0x000fe6000000180c */
[----:B----4-:R-:W-:Y:S01]  /*6770*/  F2FP.F16.F32.PACK_AB R16, R145, R106 ;  /* 0x0000006a9110723e */ /* 0x010fe200000000ff */
[----:B------:R-:W-:Y:S01]  /*6780*/  FADD.FTZ R106, R106, R139 ;  /* 0x0000008b6a6a7221 */ /* 0x000fe20000010000 */
[C---:B------:R-:W-:Y:S01]  /*6790*/  F2FP.F16.F32.PACK_AB R17, R140.reuse, R147 ;  /* 0x000000938c11723e */ /* 0x040fe200000000ff */
[----:B------:R-:W-:Y:S01]  /*67a0*/  FADD.FTZ R147, R147, R104 ;  /* 0x0000006893937221 */ /* 0x000fe20000010000 */
[----:B------:R-:W-:Y:S01]  /*67b0*/  F2FP.F16.F32.PACK_AB R18, R143, R142 ;  /* 0x0000008e8f12723e */ /* 0x000fe200000000ff */
[----:B------:R-:W-:Y:S01]  /*67c0*/  FADD.FTZ R145, R145, R106 ;  /* 0x0000006a91917221 */ /* 0x000fe20000010000 */
[C---:B-----5:R-:W-:Y:S01]  /*67d0*/  F2FP.F16.F32.PACK_AB R19, R107.reuse, R144 ;  /* 0x000000906b13723e */ /* 0x060fe200000000ff */
[----:B------:R-:W-:Y:S04]  /*67e0*/  FADD.FTZ R147, R140, R147 ;  /* 0x000000938c937221 */ /* 0x000fe80000010000 */
[----:B------:R-:W-:Y:S04]  /*67f0*/  FADD.FTZ R144, R144, R147 ;  /* 0x0000009390907221 */ /* 0x000fe80000010000 */
[----:B------:R-:W-:Y:S01]  /*6800*/  FADD.FTZ R144, R107, R144 ;  /* 0x000000906b907221 */ /* 0x000fe20000010000 */
[C---:B-1----:R-:W-:Y:S08]  /*6810*/  HMMA.16816.F32 R36, R16.reuse, R80, R36 ;  /* 0x000000501024723c */ /* 0x042ff00000001824 */
[C---:B------:R-:W-:Y:S01]  /*6820*/  HMMA.16816.F32 R40, R16.reuse, R82, R40 ;  /* 0x000000521028723c */ /* 0x040fe20000001828 */
[----:B------:R-:W1:Y:S07]  /*6830*/  LDSM.16.MT88.4 R80, [R88+0x8800] ;  /* 0x008800005850783b */ /* 0x000e6e0000004200 */
[C---:B------:R-:W-:Y:S03]  /*6840*/  HMMA.16816.F32 R44, R16.reuse, R92, R44 ;  /* 0x0000005c102c723c */ /* 0x040fe6000000182c */
[--C-:B------:R-:W-:Y:S05]  /*6850*/  FFMA.FTZ R93, R28, UR4, -R130.reuse ;  /* 0x000000041c5d7c23 */ /* 0x100fea0008010882 */
[C---:B------:R-:W-:Y:S01]  /*6860*/  HMMA.16816.F32 R48, R16.reuse, R94, R48 ;  /* 0x0000005e1030723c */ /* 0x040fe20000001830 */
[----:B------:R-:W-:Y:S02]  /*6870*/  MUFU.EX2 R93, R93 ;  /* 0x0000005d005d7308 */ /* 0x000fe40000000800 */
[----:B------:R-:W-:Y:S01]  /*6880*/  FFMA.FTZ R94, R29, UR4, -R130 ;  /* 0x000000041d5e7c23 */ /* 0x000fe20008010882 */
[--C-:B------:R-:W-:Y:S01]  /*6890*/  FFMA.FTZ R95, R30, UR4, -R132.reuse ;  /* 0x000000041e5f7c23 */ /* 0x100fe20008010884 */
[----:B------:R-:W-:Y:S06]  /*68a0*/  FFMA.FTZ R132, R35, UR4, -R132 ;  /* 0x0000000423847c23 */ /* 0x000fec0008010884 */
[----:B------:R-:W-:Y:S01]  /*68b0*/  MUFU.EX2 R35, R34 ;  /* 0x0000002200237308 */ /* 0x000fe20000000800 */
[C---:B------:R-:W-:Y:S09]  /*68c0*/  HMMA.16816.F32 R52, R16.reuse, R20, R52 ;  /* 0x000000141034723c */ /* 0x040ff20000001834 */
[----:B------:R-:W-:Y:S10]  /*68d0*/  MUFU.EX2 R94, R94 ;  /* 0x0000005e005e7308 */ /* 0x000ff40000000800 */
[----:B------:R-:W-:Y:S01]  /*68e0*/  MUFU.EX2 R95, R95 ;  /* 0x0000005f005f7308 */ /* 0x000fe20000000800 */
[C---:B------:R-:W-:Y:S01]  /*68f0*/  HMMA.16816.F32 R56, R16.reuse, R22, R56 ;  /* 0x000000161038723c */ /* 0x040fe20000001838 */
[----:B------:R-:W2:Y:S08]  /*6900*/  LDSM.16.MT88.4 R20, [R108+0x2800] ;  /* 0x002800006c14783b */ /* 0x000eb00000004200 */
[----:B------:R-:W3:Y:S01]  /*6910*/  MUFU.EX2 R132, R132 ;  /* 0x0000008400847308 */ /* 0x000ee20000000800 */
[C---:B------:R-:W-:Y:S08]  /*6920*/  HMMA.16816.F32 R60, R16.reuse, R24, R60 ;  /* 0x00000018103c723c */ /* 0x040ff0000000183c */
[C---:B------:R-:W-:Y:S01]  /*6930*/  HMMA.16816.F32 R64, R16.reuse, R26, R64 ;  /* 0x0000001a1040723c */ /* 0x040fe20000001840 */
[----:B------:R-:W4:Y:S07]  /*6940*/  LDSM.16.MT88.4 R24, [R88+0x6c00] ;  /* 0x006c00005818783b */ /* 0x000f2e0000004200 */
[C---:B-1----:R-:W-:Y:S03]  /*6950*/  HMMA.16816.F32 R68, R16.reuse, R80, R68 ;  /* 0x000000501044723c */ /* 0x042fe60000001844 */
[--C-:B------:R-:W-:Y:S01]  /*6960*/  FFMA.FTZ R80, R32, UR4, -R130.reuse ;  /* 0x0000000420507c23 */ /* 0x100fe20008010882 */
[----:B------:R-:W-:Y:S01]  /*6970*/  FFMA.FTZ R130, R33, UR4, -R130 ;  /* 0x0000000421827c23 */ /* 0x000fe20008010882 */
[----:B------:R1:W5:Y:S03]  /*6980*/  MUFU.EX2 R32, R31 ;  /* 0x0000001f00207308 */ /* 0x0003660000000800 */
[C---:B------:R-:W-:Y:S07]  /*6990*/  HMMA.16816.F32 R72, R16.reuse, R82, R72 ;  /* 0x000000521048723c */ /* 0x040fee0000001848 */
[----:B------:R5:W-:Y:S01]  /*69a0*/  MUFU.EX2 R33, R80 ;  /* 0x0000005000217308 */ /* 0x000be20000000800 */
[----:B---3--:R-:W-:Y:S09]  /*69b0*/  F2FP.F16.F32.PACK_AB R83, R132, R35 ;  /* 0x000000238453723e */ /* 0x008ff200000000ff */
[----:B------:R-:W3:Y:S01]  /*69c0*/  MUFU.EX2 R130, R130 ;  /* 0x0000008200827308 */ /* 0x000ee20000000800 */
[C---:B--2---:R-:W-:Y:S01]  /*69d0*/  HMMA.16816.F32 R76, R16.reuse, R20, R76 ;  /* 0x00000014104c723c */ /* 0x044fe2000000184c */
[----:B-1----:R-:W-:Y:S02]  /*69e0*/  LDSM.16.MT88.4 R28, [R108+0x1c00] ;  /* 0x001c00006c1c783b */ /* 0x002fe40000004200 */
[----:B-----5:R-:W-:Y:S01]  /*69f0*/  F2FP.F16.F32.PACK_AB R81, R32, R95 ;  /* 0x0000005f2051723e */ /* 0x020fe200000000ff */
[----:B------:R-:W-:Y:S01]  /*6a00*/  FADD.FTZ R95, R95, R144 ;  /* 0x000000905f5f7221 */ /* 0x000fe20000010000 */
[----:B------:R-:W-:Y:S03]  /*6a10*/  F2FP.F16.F32.PACK_AB R80, R94, R93 ;  /* 0x0000005d5e50723e */ /* 0x000fe600000000ff */
[----:B------:R-:W-:Y:S01]  /*6a20*/  HMMA.16816.F32 R12, R16, R22, R12 ;  /* 0x00000016100c723c */ /* 0x000fe2000000180c */
[----:B------:R-:W1:Y:S02]  /*6a30*/  LDSM.16.MT88.4 R16, [R108+0xc00] ;  /* 0x000c00006c10783b */ /* 0x000e640000004200 */
[----:B---3--:R-:W-:Y:S01]  /*6a40*/  F2FP.F16.F32.PACK_AB R82, R130, R33 ;  /* 0x000000218252723e */ /* 0x008fe200000000ff */
[----:B------:R-:W-:Y:S04]  /*6a50*/  FADD.FTZ R32, R32, R95 ;  /* 0x0000005f20207221 */ /* 0x000fe80000010000 */
[----:B------:R-:W-:Y:S02]  /*6a60*/  FADD.FTZ R35, R35, R32 ;  /* 0x0000002023237221 */ /* 0x000fe40000010000 */
[C---:B----4-:R-:W-:Y:S01]  /*6a70*/  HMMA.16816.F32 R36, R80.reuse, R24, R36 ;  /* 0x000000185024723c */ /* 0x050fe20000001824 */
[----:B------:R-:W2:Y:S04]  /*6a80*/  LDSM.16.MT88.4 R20, [R88+0x7c00] ;  /* 0x007c00005814783b */ /* 0x000ea80000004200 */
[----:B------:R-:W-:Y:S03]  /*6a90*/  FADD.FTZ R131, R132, R35 ;  /* 0x0000002384837221 */ /* 0x000fe60000010000 */
[C---:B------:R-:W-:Y:S01]  /*6aa0*/  HMMA.16816.F32 R40, R80.reuse, R26, R40 ;  /* 0x0000001a5028723c */ /* 0x040fe20000001828 */
[----:B------:R-:W3:Y:S07]  /*6ab0*/  LDSM.16.MT88.4 R24, [R88+0x8c00] ;  /* 0x008c00005818783b */ /* 0x000eee0000004200 */
[C---:B-1----:R-:W-:Y:S08]  /*6ac0*/  HMMA.16816.F32 R44, R80.reuse, R16, R44 ;  /* 0x00000010502c723c */ /* 0x042ff0000000182c */
[C---:B------:R-:W-:Y:S01]  /*6ad0*/  HMMA.16816.F32 R48, R80.reuse, R18, R48 ;  /* 0x000000125030723c */ /* 0x040fe20000001830 */
[----:B------:R-:W1:Y:S07]  /*6ae0*/  LDSM.16.MT88.4 R16, [R108+0x2c00] ;  /* 0x002c00006c10783b */ /* 0x000e6e0000004200 */
[C---:B--2---:R-:W-:Y:S03]  /*6af0*/  HMMA.16816.F32 R52, R80.reuse, R20, R52 ;  /* 0x000000145034723c */ /* 0x044fe60000001834 */
[----:B------:R-:W-:Y:S04]  /*6b00*/  FADD.FTZ R20, R142, R145 ;  /* 0x000000918e147221 */ /* 0x000fe80000010000 */
[----:B------:R-:W-:Y:S01]  /*6b10*/  FADD.FTZ R20, R143, R20 ;  /* 0x000000148f147221 */ /* 0x000fe20000010000 */
[C---:B------:R-:W-:Y:S03]  /*6b20*/  HMMA.16816.F32 R56, R80.reuse, R22, R56 ;  /* 0x000000165038723c */ /* 0x040fe60000001838 */
[----:B------:R-:W-:Y:S04]  /*6b30*/  FADD.FTZ R93, R93, R20 ;  /* 0x000000145d5d7221 */ /* 0x000fe80000010000 */
[----:B------:R-:W-:Y:S01]  /*6b40*/  FADD.FTZ R94, R94, R93 ;  /* 0x0000005d5e5e7221 */ /* 0x000fe20000010000 */
[C---:B------:R-:W-:Y:S03]  /*6b50*/  HMMA.16816.F32 R60, R80.reuse, R28, R60 ;  /* 0x0000001c503c723c */ /* 0x040fe6000000183c */
[----:B------:R-:W-:Y:S04]  /*6b60*/  FADD.FTZ R33, R33, R94 ;  /* 0x0000005e21217221 */ /* 0x000fe80000010000 */
[----:B------:R-:W-:Y:S01]  /*6b70*/  FADD.FTZ R133, R130, R33 ;  /* 0x0000002182857221 */ /* 0x000fe20000010000 */
[C---:B------:R-:W-:Y:S08]  /*6b80*/  HMMA.16816.F32 R64, R80.reuse, R30, R64 ;  /* 0x0000001e5040723c */ /* 0x040ff00000001840 */
[C---:B---3--:R-:W-:Y:S08]  /*6b90*/  HMMA.16816.F32 R68, R80.reuse, R24, R68 ;  /* 0x000000185044723c */ /* 0x048ff00000001844 */
[C---:B------:R-:W-:Y:S08]  /*6ba0*/  HMMA.16816.F32 R72, R80.reuse, R26, R72 ;  /* 0x0000001a5048723c */ /* 0x040ff00000001848 */
[C---:B-1----:R-:W-:Y:S08]  /*6bb0*/  HMMA.16816.F32 R76, R80.reuse, R16, R76 ;  /* 0x00000010504c723c */ /* 0x042ff0000000184c */
[----:B------:R-:W-:Y:S01]  /*6bc0*/  HMMA.16816.F32 R80, R80, R18, R12 ;  /* 0x000000125050723c */ /* 0x000fe2000000180c */
[----:B------:R-:W-:Y:S08]  /*6bd0*/  @!UPT UIADD3 URZ, UPT, UPT, URZ, URZ, URZ ;  /* 0x000000fffffff290 */ /* 0x000ff0000fffe0ff */
[----:B------:R-:W-:Y:S11]  /*6be0*/  @P0 BRA `(.L_x_234) ;  /* 0xffffffe800180947 */ /* 0x000ff6000383ffff */
.L_x_233:
[----:B------:R-:W1:Y:S01]  /*6bf0*/  SHFL.BFLY PT, R2, R133, 0x2, 0x1f ;  /* 0x0c401f0085027f89 */ /* 0x000e6200000e0000 */
[----:B------:R-:W2:Y:S01]  /*6c00*/  S2UR UR4, SR_CgaCtaId ;  /* 0x00000000000479c3 */ /* 0x000ea20000008800 */
[----:B------:R-:W-:Y:S01]  /*6c10*/  UMOV UR5, 0x400 ;  /* 0x0000040000057882 */ /* 0x000fe20000000000 */
[----:B------:R-:W-:Y:S01]  /*6c20*/  ISETP.NE.AND P0, PT, R123, -0x1, PT ;  /* 0xffffffff7b00780c */ /* 0x000fe20003f05270 */
[----:B------:R-:W3:Y:S01]  /*6c30*/  SHFL.BFLY PT, R0, R131, 0x2, 0x1f ;  /* 0x0c401f0083007f89 */ /* 0x000ee200000e0000 */
[----:B------:R-:W4:Y:S04]  /*6c40*/  S2R R4, SR_TID.X ;  /* 0x0000000000047919 */ /* 0x000f280000002100 */
[----:B------:R-:W5:Y:S01]  /*6c50*/  LDC R12, c[0x0][0x434] ;  /* 0x00010d00ff0c7b82 */ /* 0x000f620000000800 */
[----:B------:R-:W5:Y:S07]  /*6c60*/  S2R R21, SR_CTAID.Y ;  /* 0x0000000000157919 */ /* 0x000f6e0000002600 */
[----:B------:R-:W5:Y:S01]  /*6c70*/  LDC R14, c[0x0][0x434] ;  /* 0x00010d00ff0e7b82 */ /* 0x000f620000000800 */
[----:B-1----:R-:W-:Y:S01]  /*6c80*/  FADD.FTZ R9, R2, R133 ;  /* 0x0000008502097221 */ /* 0x002fe20000010000 */
[----:B--2---:R-:W-:-:S06]  /*6c90*/  ULEA UR4, UR4, UR5, 0x18 ;  /* 0x0000000504047291 */ /* 0x004fcc000f8ec0ff */
[----:B------:R-:W1:Y:S01]  /*6ca0*/  @!P0 LDC.64 R18, c[0x0][0x400] ;  /* 0x00010000ff128b82 */ /* 0x000e620000000a00 */
[----:B---3--:R-:W-:Y:S02]  /*6cb0*/  FADD.FTZ R11, R0, R131 ;  /* 0x00000083000b7221 */ /* 0x008fe40000010000 */
[----:B------:R-:W2:Y:S04]  /*6cc0*/  SHFL.BFLY PT, R0, R9, 0x1, 0x1f ;  /* 0x0c201f0009007f89 */ /* 0x000ea800000e0000 */
[----:B------:R-:W3:Y:S01]  /*6cd0*/  SHFL.BFLY PT, R6, R11, 0x1, 0x1f ;  /* 0x0c201f000b067f89 */ /* 0x000ee200000e0000 */
[----:B------:R-:W1:Y:S01]  /*6ce0*/  @P0 LDC.64 R16, c[0x0][0x408] ;  /* 0x00010200ff100b82 */ /* 0x000e620000000a00 */
[C---:B----4-:R-:W-:Y:S02]  /*6cf0*/  SHF.L.U32 R5, R4.reuse, 0x1, RZ ;  /* 0x0000000104057819 */ /* 0x050fe400000006ff */
[----:B------:R-:W-:-:S05]  /*6d00*/  SHF.L.U32 R2, R4, 0x3, RZ ;  /* 0x0000000304027819 */ /* 0x000fca00000006ff */
[----:B------:R-:W4:Y:S01]  /*6d10*/  LDC.U8 R22, c[0x0][0x548] ;  /* 0x00015200ff167b82 */ /* 0x000f220000000000 */
[----:B------:R-:W-:Y:S01]  /*6d20*/  LOP3.LUT R5, R5, 0x6, RZ, 0xc0, !PT ;  /* 0x0000000605057812 */ /* 0x000fe200078ec0ff */
[----:B--2---:R-:W-:Y:S01]  /*6d30*/  FADD.FTZ R7, R9, R0 ;  /* 0x0000000009077221 */ /* 0x004fe20000010000 */
[----:B------:R-:W-:Y:S02]  /*6d40*/  SHF.L.U32 R0, R4, 0x4, RZ ;  /* 0x0000000404007819 */ /* 0x000fe400000006ff */
[----:B------:R-:W-:Y:S01]  /*6d50*/  LOP3.LUT R9, R2, 0xc0, RZ, 0xc0, !PT ;  /* 0x000000c002097812 */ /* 0x000fe200078ec0ff */
[----:B---3--:R-:W-:Y:S01]  /*6d60*/  FADD.FTZ R6, R11, R6 ;  /* 0x000000060b067221 */ /* 0x008fe20000010000 */
[----:B------:R-:W-:Y:S01]  /*6d70*/  LOP3.LUT R5, R5, 0x3e00, R0, 0xf8, !PT ;  /* 0x00003e0005057812 */ /* 0x000fe200078ef800 */
[----:B------:R-:W2:Y:S01]  /*6d80*/  MUFU.RCP R10, R7 ;  /* 0x00000007000a7308 */ /* 0x000ea20000001000 */
[----:B------:R-:W-:Y:S02]  /*6d90*/  FSETP.NE.FTZ.AND P4, PT, R7, RZ, PT ;  /* 0x000000ff0700720b */ /* 0x000fe40003f95000 */
[----:B------:R-:W-:-:S02]  /*6da0*/  LOP3.LUT R0, R5, 0x20, R2, 0xf8, !PT ;  /* 0x0000002005007812 */ /* 0x000fc400078ef802 */
[----:B------:R-:W3:Y:S01]  /*6db0*/  LDC.U8 R5, c[0x0][0x549] ;  /* 0x00015240ff057b82 */ /* 0x000ee20000000000 */
[----:B------:R-:W-:Y:S02]  /*6dc0*/  LOP3.LUT R9, R9, 0x18, R4, 0xf8, !PT ;  /* 0x0000001809097812 */ /* 0x000fe400078ef804 */
[----:B------:R-:W5:Y:S01]  /*6dd0*/  MUFU.RCP R8, R6 ;  /* 0x0000000600087308 */ /* 0x000f620000001000 */
[----:B------:R-:W-:Y:S02]  /*6de0*/  FSETP.NE.FTZ.AND P3, PT, R6, RZ, PT ;  /* 0x000000ff0600720b */ /* 0x000fe40003f75000 */
[----:B------:R-:W-:Y:S02]  /*6df0*/  LOP3.LUT R0, R0, R9, RZ, 0xfc, !PT ;  /* 0x0000000900007212 */ /* 0x000fe400078efcff */
[----:B------:R-:W-:Y:S02]  /*6e00*/  SHF.L.U32 R9, R4, 0x2, RZ ;  /* 0x0000000204097819 */ /* 0x000fe400000006ff */
[----:B------:R-:W-:-:S02]  /*6e10*/  LEA R13, R0, UR4, 0x1 ;  /* 0x00000004000d7c11 */ /* 0x000fc4000f8e08ff */
[C---:B------:R-:W-:Y:S02]  /*6e20*/  LOP3.LUT R11, R9.reuse, 0x20, RZ, 0xc0, !PT ;  /* 0x00000020090b7812 */ /* 0x040fe400078ec0ff */
[----:B--2---:R-:W-:Y:S02]  /*6e30*/  FSEL R10, R10, 1, P4 ;  /* 0x3f8000000a0a7808 */ /* 0x004fe40002000000 */
[----:B------:R-:W-:Y:S02]  /*6e40*/  LOP3.LUT R0, R9, 0x40, RZ, 0xc0, !PT ;  /* 0x0000004009007812 */ /* 0x000fe400078ec0ff */
[----:B------:R-:W-:Y:S01]  /*6e50*/  IADD3 R11, PT, PT, R13, -R11, RZ ;  /* 0x8000000b0d0b7210 */ /* 0x000fe20007ffe0ff */
[C---:B------:R-:W-:Y:S01]  /*6e60*/  FMUL.FTZ R36, R10.reuse, R36 ;  /* 0x000000240a247220 */ /* 0x040fe20000410000 */
[----:B------:R-:W-:Y:S01]  /*6e70*/  FMUL.FTZ R37, R10, R37 ;  /* 0x000000250a257220 */ /* 0x000fe20000410000 */
[----:B-----5:R-:W-:Y:S01]  /*6e80*/  FSEL R8, R8, 1, P3 ;  /* 0x3f80000008087808 */ /* 0x020fe20001800000 */
[C---:B------:R-:W-:Y:S01]  /*6e90*/  FMUL.FTZ R40, R10.reuse, R40 ;  /* 0x000000280a287220 */ /* 0x040fe20000410000 */
[C---:B------:R-:W-:Y:S01]  /*6ea0*/  FMUL.FTZ R41, R10.reuse, R41 ;  /* 0x000000290a297220 */ /* 0x040fe20000410000 */
[----:B---3--:R-:W-:Y:S01]  /*6eb0*/  ISETP.NE.AND P1, PT, R5, RZ, PT ;  /* 0x000000ff0500720c */ /* 0x008fe20003f25270 */
[----:B------:R-:W-:Y:S01]  /*6ec0*/  FMUL.FTZ R44, R10, R44 ;  /* 0x0000002c0a2c7220 */ /* 0x000fe20000410000 */
[C---:B------:R-:W-:Y:S01]  /*6ed0*/  FMUL.FTZ R38, R8.reuse, R38 ;  /* 0x0000002608267220 */ /* 0x040fe20000410000 */
[C---:B------:R-:W-:Y:S01]  /*6ee0*/  FMUL.FTZ R39, R8.reuse, R39 ;  /* 0x0000002708277220 */ /* 0x040fe20000410000 */
[C---:B------:R-:W-:Y:S01]  /*6ef0*/  FMUL.FTZ R42, R8.reuse, R42 ;  /* 0x0000002a082a7220 */ /* 0x040fe20000410000 */
[----:B------:R-:W-:Y:S01]  /*6f00*/  FMUL.FTZ R43, R8, R43 ;  /* 0x0000002b082b7220 */ /* 0x000fe20000410000 */
[----:B------:R-:W-:Y:S01]  /*6f10*/  FMUL.FTZ R45, R10, R45 ;  /* 0x0000002d0a2d7220 */ /* 0x000fe20000410000 */
[C---:B------:R-:W-:Y:S01]  /*6f20*/  FMUL.FTZ R46, R8.reuse, R46 ;  /* 0x0000002e082e7220 */ /* 0x040fe20000410000 */
        /* <DEDUP_REMOVED lines=13> */
[----:B------:R-:W-:Y:S01]  /*7000*/  F2FP.F16.F32.PACK_AB R36, R37, R36 ;  /* 0x000000242524723e */ /* 0x000fe200000000ff */
[C---:B------:R-:W-:Y:S01]  /*7010*/  FMUL.FTZ R60, R10.reuse, R60 ;  /* 0x0000003c0a3c7220 */ /* 0x040fe20000410000 */
[----:B------:R-:W-:Y:S01]  /*7020*/  F2FP.F16.F32.PACK_AB R38, R39, R38 ;  /* 0x000000262726723e */ /* 0x000fe200000000ff */
        /* <DEDUP_REMOVED lines=13> */
[----:B------:R-:W-:Y:S01]  /*7100*/  IADD3 R9, PT, PT, R13, -R0, RZ ;  /* 0x800000000d097210 */ /* 0x000fe20007ffe0ff */
[C---:B------:R-:W-:Y:S01]  /*7110*/  FMUL.FTZ R70, R8.reuse, R70 ;  /* 0x0000004608467220 */ /* 0x040fe20000410000 */
[----:B------:R-:W-:Y:S01]  /*7120*/  FMUL.FTZ R71, R8, R71 ;  /* 0x0000004708477220 */ /* 0x000fe20000410000 */
[----:B------:R-:W-:Y:S01]  /*7130*/  F2FP.F16.F32.PACK_AB R48, R49, R48 ;  /* 0x000000303130723e */ /* 0x000fe200000000ff */
[----:B------:R-:W-:Y:S01]  /*7140*/  STS [R13], R36 ;  /* 0x000000240d007388 */ /* 0x000fe20000000800 */
[----:B------:R-:W-:Y:S01]  /*7150*/  F2FP.F16.F32.PACK_AB R50, R51, R50 ;  /* 0x000000323332723e */ /* 0x000fe200000000ff */
[----:B------:R-:W2:Y:S01]  /*7160*/  @P1 LDC R5, c[0x0][0x430] ;  /* 0x00010c00ff051b82 */ /* 0x000ea20000000800 */
[----:B------:R-:W-:Y:S01]  /*7170*/  IADD3 R15, PT, PT, R11, -R0, RZ ;  /* 0x800000000b0f7210 */ /* 0x000fe20007ffe0ff */
[----:B------:R-:W-:Y:S01]  /*7180*/  STS [R13+0x200], R38 ;  /* 0x000200260d007388 */ /* 0x000fe20000000800 */
[----:B------:R-:W-:Y:S01]  /*7190*/  F2FP.F16.F32.PACK_AB R52, R53, R52 ;  /* 0x000000343534723e */ /* 0x000fe200000000ff */
[C---:B------:R-:W-:Y:S01]  /*71a0*/  FMUL.FTZ R72, R10.reuse, R72 ;  /* 0x000000480a487220 */ /* 0x040fe20000410000 */
        /* <DEDUP_REMOVED lines=22> */
[----:B------:R-:W-:Y:S01]  /*7310*/  FMUL.FTZ R79, R8, R79 ;  /* 0x0000004f084f7220 */ /* 0x000fe20000410000 */
        /* <DEDUP_REMOVED lines=11> */
[----:B--2---:R-:W-:Y:S01]  /*73d0*/  @P1 IMAD R14, R5, R12, RZ ;  /* 0x0000000c050e1224 */ /* 0x004fe200078e02ff */
[----:B------:R-:W-:-:S02]  /*73e0*/  F2FP.F16.F32.PACK_AB R80, R81, R80 ;  /* 0x000000505150723e */ /* 0x000fc400000000ff */
[----:B------:R-:W-:Y:S01]  /*73f0*/  STS [R11+0x1210], R58 ;  /* 0x0012103a0b007388 */ /* 0x000fe20000000800 */
[----:B------:R-:W-:Y:S02]  /*7400*/  F2FP.F16.F32.PACK_AB R24, R83, R24 ;  /* 0x000000185318723e */ /* 0x000fe400000000ff */
[----:B------:R-:W-:Y:S01]  /*7410*/  @P1 MOV R20, 0x1 ;  /* 0x0000000100141802 */ /* 0x000fe20000000f00 */
[----:B------:R-:W-:Y:S04]  /*7420*/  STS [R9+0x1020], R60 ;  /* 0x0010203c09007388 */ /* 0x000fe80000000800 */
[----:B------:R-:W-:Y:S04]  /*7430*/  STS [R9+0x1220], R62 ;  /* 0x0012203e09007388 */ /* 0x000fe80000000800 */
[----:B------:R-:W-:Y:S04]  /*7440*/  STS [R15+0x1030], R64 ;  /* 0x001030400f007388 */ /* 0x000fe80000000800 */
[----:B------:R-:W-:Y:S04]  /*7450*/  STS [R15+0x1230], R66 ;  /* 0x001230420f007388 */ /* 0x000fe80000000800 */
[----:B------:R-:W-:Y:S04]  /*7460*/  STS [R13+0x2000], R68 ;  /* 0x002000440d007388 */ /* 0x000fe80000000800 */
[----:B------:R2:W-:Y:S01]  /*7470*/  STS [R13+0x2200], R70 ;  /* 0x002200460d007388 */ /* 0x0005e20000000800 */
[----:B------:R-:W1:Y:S03]  /*7480*/  S2R R0, SR_CTAID.X ;  /* 0x0000000000007919 */ /* 0x000e660000002500 */
[----:B------:R-:W-:Y:S04]  /*7490*/  STS [R11+0x2010], R72 ;  /* 0x002010480b007388 */ /* 0x000fe80000000800 */
[----:B------:R5:W-:Y:S04]  /*74a0*/  STS [R11+0x2210], R74 ;  /* 0x0022104a0b007388 */ /* 0x000be80000000800 */
[----:B------:R-:W-:Y:S04]  /*74b0*/  STS [R9+0x2020], R76 ;  /* 0x0020204c09007388 */ /* 0x000fe80000000800 */
[----:B------:R4:W-:Y:S01]  /*74c0*/  STS [R9+0x2220], R78 ;  /* 0x0022204e09007388 */ /* 0x0009e20000000800 */
[----:B--2---:R-:W2:Y:S01]  /*74d0*/  S2R R13, SR_CTAID.Z ;  /* 0x00000000000d7919 */ /* 0x004ea20000002700 */
[----:B-----5:R-:W-:-:S04]  /*74e0*/  LOP3.LUT R11, R2, 0xd8, RZ, 0xc0, !PT ;  /* 0x000000d8020b7812 */ /* 0x020fc800078ec0ff */
[----:B----4-:R-:W-:-:S04]  /*74f0*/  LOP3.LUT R9, R11, 0x18, R4, 0x78, !PT ;  /* 0x000000180b097812 */ /* 0x010fc800078e7804 */
[----:B------:R-:W-:Y:S01]  /*7500*/  LOP3.LUT R5, R9, 0x1f20, R2, 0xf8, !PT ;  /* 0x00001f2009057812 */ /* 0x000fe200078ef802 */
[----:B-1-3--:R-:W-:Y:S06]  /*7510*/  @P1 BRA `(.L_x_237) ;  /* 0x0000000000201947 */ /* 0x00afec0003800000 */
[----:B------:R-:W-:Y:S01]  /*7520*/  ISETP.NE.AND P2, PT, R22, RZ, PT ;  /* 0x000000ff1600720c */ /* 0x000fe20003f45270 */
[----:B------:R-:W1:-:S12]  /*7530*/  LDC R9, c[0x0][0x3e0] ;  /* 0x0000f800ff097b82 */ /* 0x000e580000000800 */
[----:B------:R-:W1:Y:S01]  /*7540*/  @P2 LDC R20, c[0x0][0x454] ;  /* 0x00011500ff142b82 */ /* 0x000e620000000800 */
[----:B------:R-:W-:Y:S02]  /*7550*/  @P2 MOV R23, 0x1 ;  /* 0x0000000100172802 */ /* 0x000fe40000000f00 */
[----:B------:R-:W-:-:S05]  /*7560*/  @!P2 MOV R23, 0x1 ;  /* 0x000000010017a802 */ /* 0x000fca0000000f00 */
[----:B------:R-:W3:Y:S01]  /*7570*/  @P2 LDC R14, c[0x0][0x454] ;  /* 0x00011500ff0e2b82 */ /* 0x000ee20000000800 */
[-C--:B-1----:R-:W-:Y:S02]  /*7580*/  @P2 IMAD R20, R20, R9.reuse, RZ ;  /* 0x0000000914142224 */ /* 0x082fe400078e02ff */
[----:B------:R-:W-:-:S07]  /*7590*/  @!P2 IMAD R20, R12, R9, RZ ;  /* 0x000000090c14a224 */ /* 0x000fce00078e02ff */
.L_x_237:
[----:B------:R-:W-:Y:S01]  /*75a0*/  STS [R15+0x2030], R80 ;  /* 0x002030500f007388 */ /* 0x000fe20000000800 */
[----:B------:R-:W-:Y:S01]  /*75b0*/  LEA R5, R5, UR4, 0x1 ;  /* 0x0000000405057c11 */ /* 0x000fe2000f8e08ff */
[----:B------:R-:W-:Y:S01]  /*75c0*/  @!P0 IMAD.WIDE.U32 R28, R21, R18, RZ ;  /* 0x00000012151c8225 */ /* 0x000fe200078e00ff */
[C---:B------:R-:W-:Y:S01]  /*75d0*/  ISETP.NE.AND P2, PT, R123.reuse, -0x1, PT ;  /* 0xffffffff7b00780c */ /* 0x040fe20003f45270 */
[----:B------:R1:W-:Y:S01]  /*75e0*/  STS [R15+0x2230], R24 ;  /* 0x002230180f007388 */ /* 0x0003e20000000800 */
[----:B------:R-:W-:Y:S01]  /*75f0*/  ISETP.NE.AND P1, PT, R22, RZ, !P1 ;  /* 0x000000ff1600720c */ /* 0x000fe20004f25270 */
[----:B------:R-:W4:Y:S01]  /*7600*/  @P4 LDC R25, c[0x0][0x458] ;  /* 0x00011600ff194b82 */ /* 0x000f220000000800 */
[----:B------:R-:W5:Y:S07]  /*7610*/  @P4 MUFU.LG2 R7, R7 ;  /* 0x0000000700074308 */ /* 0x000f6e0000000c00 */
[----:B------:R-:W-:Y:S01]  /*7620*/  BAR.SYNC.DEFER_BLOCKING 0x0 ;  /* 0x0000000000007b1d */ /* 0x000fe20000010000 */
[----:B------:R-:W-:Y:S01]  /*7630*/  @P0 IMAD.WIDE.U32 R26, R123, R16, RZ ;  /* 0x000000107b1a0225 */ /* 0x000fe200078e00ff */
[----:B------:R-:W-:-:S02]  /*7640*/  LOP3.LUT P5, RZ, R4, 0x3, RZ, 0xc0, !PT ;  /* 0x0000000304ff7812 */ /* 0x000fc400078ac0ff */
[----:B------:R-:W-:Y:S01]  /*7650*/  MOV R16, 0x7f800000 ;  /* 0x7f80000000107802 */ /* 0x000fe20000000f00 */
[----:B--23--:R-:W-:-:S03]  /*7660*/  IMAD R14, R13, R14, RZ ;  /* 0x0000000e0d0e7224 */ /* 0x00cfc600078e02ff */
[----:B------:R-:W2:Y:S01]  /*7670*/  @P3 LDC R18, c[0x0][0x458] ;  /* 0x00011600ff123b82 */ /* 0x000ea20000000800 */
[----:B------:R-:W3:Y:S01]  /*7680*/  @P3 MUFU.LG2 R6, R6 ;  /* 0x0000000600063308 */ /* 0x000ee20000000c00 */
[----:B------:R-:W-:Y:S01]  /*7690*/  @!P0 IMAD R19, R21, R19, R29 ;  /* 0x0000001315138224 */ /* 0x000fe200078e021d */
[----:B------:R-:W-:Y:S01]  /*76a0*/  BSSY.RECONVERGENT B0, `(.L_x_238) ;  /* 0x0000029000007945 */ /* 0x000fe20003800200 */
[----:B------:R-:W-:Y:S02]  /*76b0*/  @P0 IMAD R19, R123, R17, R27 ;  /* 0x000000117b130224 */ /* 0x000fe400078e021b */
[C---:B------:R-:W-:Y:S01]  /*76c0*/  @!P2 IMAD R123, R21.reuse, R12, RZ ;  /* 0x0000000c157ba224 */ /* 0x040fe200078e02ff */
[----:B------:R-:W-:Y:S01]  /*76d0*/  MOV R12, 0x7f800000 ;  /* 0x7f800000000c7802 */ /* 0x000fe20000000f00 */
[----:B------:R-:W-:Y:S01]  /*76e0*/  @!P1 IMAD R14, R21, R20, R14 ;  /* 0x00000014150e9224 */ /* 0x000fe200078e020e */
[----:B------:R-:W-:Y:S01]  /*76f0*/  SHF.R.U32.HI R20, RZ, 0x2, R4 ;  /* 0x00000002ff147819 */ /* 0x000fe20000011604 */
[----:B------:R-:W-:Y:S01]  /*7700*/  IMAD R21, R0, R23, RZ ;  /* 0x0000001700157224 */ /* 0x000fe200078e02ff */
[----:B------:R-:W-:Y:S01]  /*7710*/  SEL R17, R123, RZ, P1 ;  /* 0x000000ff7b117207 */ /* 0x000fe20000800000 */
[----:B-----5:R-:W-:Y:S01]  /*7720*/  @P4 FMUL.FTZ R7, R7, 0.69314718246459960938 ;  /* 0x3f31721807074820 */ /* 0x020fe20000410000 */
[----:B-1----:R-:W-:-:S03]  /*7730*/  SHF.R.S32.HI R15, RZ, 0x1f, R123 ;  /* 0x0000001fff0f7819 */ /* 0x002fc6000001147b */
[----:B----4-:R-:W-:Y:S01]  /*7740*/  @P4 FFMA.FTZ R16, R84, R25, R7 ;  /* 0x0000001954104223 */ /* 0x010fe20000010007 */
[----:B------:R-:W-:Y:S01]  /*7750*/  SHF.L.U32 R21, R21, 0x6, RZ ;  /* 0x0000000615157819 */ /* 0x000fe200000006ff */
[----:B------:R1:W4:Y:S01]  /*7760*/  LDS.128 R8, [R5+0x800] ;  /* 0x0008000005087984 */ /* 0x0003220000000c00 */
[----:B------:R-:W-:Y:S01]  /*7770*/  SEL R15, R15, RZ, P1 ;  /* 0x000000ff0f0f7207 */ /* 0x000fe20000800000 */
[----:B---3--:R-:W-:Y:S01]  /*7780*/  @P3 FMUL.FTZ R6, R6, 0.69314718246459960938 ;  /* 0x3f31721806063820 */ /* 0x008fe20000410000 */
[--C-:B------:R-:W-:Y:S02]  /*7790*/  IADD3 R17, P2, P1, R21, R17, R14.reuse ;  /* 0x0000001115117210 */ /* 0x100fe4000795e00e */
[----:B------:R-:W-:Y:S01]  /*77a0*/  SHF.R.S32.HI R14, RZ, 0x1f, R14 ;  /* 0x0000001fff0e7819 */ /* 0x000fe2000001140e */
[----:B--2---:R-:W-:Y:S01]  /*77b0*/  @P3 FFMA.FTZ R12, R3, R18, R6 ;  /* 0x00000012030c3223 */ /* 0x004fe20000010006 */
[----:B------:R-:W-:-:S04]  /*77c0*/  SHF.R.S32.HI R21, RZ, 0x1f, R21 ;  /* 0x0000001fff157819 */ /* 0x000fc80000011415 */
[----:B------:R-:W-:Y:S01]  /*77d0*/  IADD3.X R21, PT, PT, R21, R15, R14, P2, P1 ;  /* 0x0000000f15157210 */ /* 0x000fe200017e240e */
[----:B------:R-:W-:Y:S06]  /*77e0*/  @P5 BRA `(.L_x_239) ;  /* 0x0000000000505947 */ /* 0x000fec0003800000 */
[----:B------:R-:W-:-:S04]  /*77f0*/  SHF.R.U32.HI R4, RZ, 0x1, R4 ;  /* 0x00000001ff047819 */ /* 0x000fc80000011604 */
        /* <DEDUP_REMOVED lines=8> */
[-C--:B------:R-:W-:Y:S01]  /*7880*/  @!P4 IADD3 R3, P2, PT, R4, R17.reuse, RZ ;  /* 0x000000110403c210 */ /* 0x080fe20007f5e0ff */
[----:B------:R-:W3:Y:S03]  /*7890*/  @!P3 LDC.64 R6, c[0x0][0x420] ;  /* 0x00010800ff06bb82 */ /* 0x000ee60000000a00 */
[----:B------:R-:W-:Y:S02]  /*78a0*/  @!P3 IADD3 R17, P1, PT, R18, R17, RZ ;  /* 0x000000111211b210 */ /* 0x000fe40007f3e0ff */
        /* <DEDUP_REMOVED lines=8> */
.L_x_239:
[----:B------:R-:W-:Y:S05]  /*7930*/  BSYNC.RECONVERGENT B0 ;  /* 0x0000000000007941 */ /* 0x000fea0003800200 */
.L_x_238:
[----:B------:R-:W3:Y:S01]  /*7940*/  LDCU.64 UR4, c[0x0][0x410] ;  /* 0x00008200ff0477ac */ /* 0x000ee20008000a00 */
[----:B------:R-:W-:Y:S01]  /*7950*/  @P0 IMAD.MOV.U32 R28, RZ, RZ, R26 ;  /* 0x000000ffff1c0224 */ /* 0x000fe200078e001a */
[----:B------:R-:W-:Y:S01]  /*7960*/  LOP3.LUT R3, R2, 0x18, RZ, 0xc0, !PT ;  /* 0x0000001802037812 */ /* 0x000fe200078ec0ff */
[----:B------:R-:W-:Y:S01]  /*7970*/  BSSY.RECONVERGENT B0, `(.L_x_240) ;  /* 0x000001a000007945 */ /* 0x000fe20003800200 */
[----:B------:R-:W-:Y:S02]  /*7980*/  MOV R21, RZ ;  /* 0x000000ff00157202 */ /* 0x000fe40000000f00 */
[----:B------:R-:W-:Y:S01]  /*7990*/  IADD3 R28, P0, PT, R3, R28, RZ ;  /* 0x0000001c031c7210 */ /* 0x000fe20007f1e0ff */
[C---:B------:R-:W-:Y:S01]  /*79a0*/  VIADD R3, R20.reuse, 0x20 ;  /* 0x0000002014037836 */ /* 0x040fe20000000000 */
[-C--:B------:R-:W-:Y:S01]  /*79b0*/  ISETP.GE.AND P1, PT, R20, R118.reuse, PT ;  /* 0x000000761400720c */ /* 0x080fe20003f26270 */
[----:B--2---:R-:W-:Y:S01]  /*79c0*/  IMAD.WIDE.U32 R6, R0, 0x40, R20 ;  /* 0x0000004000067825 */ /* 0x004fe200078e0014 */
[----:B------:R-:W-:Y:S01]  /*79d0*/  IADD3.X R29, PT, PT, RZ, R19, RZ, P0, !PT ;  /* 0x00000013ff1d7210 */ /* 0x000fe200007fe4ff */
[----:B------:R2:W1:Y:S01]  /*79e0*/  LDS.128 R20, [R5] ;  /* 0x0000000005147984 */ /* 0x0004620000000c00 */
[----:B------:R-:W-:-:S03]  /*79f0*/  ISETP.GE.AND P0, PT, R3, R118, PT ;  /* 0x000000760300720c */ /* 0x000fc60003f06270 */
[----:B------:R2:W1:Y:S01]  /*7a00*/  LDS.128 R16, [R5+0x1000] ;  /* 0x0010000005107984 */ /* 0x0004620000000c00 */
[----:B---3--:R-:W-:-:S04]  /*7a10*/  IMAD.WIDE.U32 R2, R13, UR4, R28 ;  /* 0x000000040d027c25 */ /* 0x008fc8000f8e001c */
[----:B------:R-:W-:Y:S02]  /*7a20*/  IMAD R25, R13, UR5, R3 ;  /* 0x000000050d197c24 */ /* 0x000fe4000f8e0203 */
[----:B------:R2:W3:Y:S01]  /*7a30*/  LDS.128 R12, [R5+0x2000] ;  /* 0x00200000050c7984 */ /* 0x0004e20000000c00 */
[----:B------:R-:W-:Y:S05]  /*7a40*/  @P1 BRA `(.L_x_241) ;  /* 0x0000000000301947 */ /* 0x000fea0003800000 */
[----:B------:R-:W5:Y:S01]  /*7a50*/  LDCU.64 UR6, c[0x0][0x408] ;  /* 0x00008100ff0677ac */ /* 0x000f620008000a00 */
[----:B------:R-:W-:Y:S01]  /*7a60*/  MOV R24, R2 ;  /* 0x0000000200187202 */ /* 0x000fe20000000f00 */
[----:B------:R-:W4:Y:S01]  /*7a70*/  LDCU.64 UR4, c[0x0][0x3f0] ;  /* 0x00007e00ff0477ac */ /* 0x000f220008000a00 */
[----:B-----5:R-:W-:-:S03]  /*7a80*/  IMAD R0, R7, UR6, RZ ;  /* 0x0000000607007c24 */ /* 0x020fc6000f8e02ff */
[----:B------:R-:W-:-:S04]  /*7a90*/  IMAD.WIDE.U32 R26, R6, UR6, R24 ;  /* 0x00000006061a7c25 */ /* 0x000fc8000f8e0018 */
[----:B------:R-:W-:Y:S01]  /*7aa0*/  IMAD R0, R6, UR7, R0 ;  /* 0x0000000706007c24 */ /* 0x000fe2000f8e0200 */
[----:B----4-:R-:W-:-:S04]  /*7ab0*/  LEA R28, P1, R26, UR4, 0x1 ;  /* 0x000000041a1c7c11 */ /* 0x010fc8000f8208ff */
[----:B------:R-:W-:-:S04]  /*7ac0*/  IADD3 R0, PT, PT, R0, R27, RZ ;  /* 0x0000001b00007210 */ /* 0x000fc80007ffe0ff */
[----:B------:R-:W-:-:S05]  /*7ad0*/  LEA.HI.X R29, R26, UR5, R0, 0x1, P1 ;  /* 0x000000051a1d7c11 */ /* 0x000fca00088f0c00 */
[----:B-1----:R1:W-:Y:S04]  /*7ae0*/  STG.E.128 desc[UR12][R28.64], R20 ;  /* 0x000000141c007986 */ /* 0x0023e8000c101d0c */
[----:B------:R1:W-:Y:S04]  /*7af0*/  STG.E.128 desc[UR12][R28.64+0x40], R16 ;  /* 0x000040101c007986 */ /* 0x0003e8000c101d0c */
[----:B---3--:R1:W-:Y:S02]  /*7b00*/  STG.E.128 desc[UR12][R28.64+0x80], R12 ;  /* 0x0000800c1c007986 */ /* 0x0083e4000c101d0c */
.L_x_241:
[----:B------:R-:W-:Y:S05]  /*7b10*/  BSYNC.RECONVERGENT B0 ;  /* 0x0000000000007941 */ /* 0x000fea0003800200 */
.L_x_240:
[----:B-1-3--:R1:W3:Y:S04]  /*7b20*/  LDS.128 R12, [R5+0x1800] ;  /* 0x00180000050c7984 */ /* 0x00a2e80000000c00 */
[----:B------:R1:W1:Y:S01]  /*7b30*/  LDS.128 R16, [R5+0x2800] ;  /* 0x0028000005107984 */ /* 0x0002620000000c00 */
[----:B------:R-:W-:Y:S05]  /*7b40*/  @P0 EXIT ;  /* 0x000000000000094d */ /* 0x000fea0003800000 */
[----:B------:R-:W5:Y:S01]  /*7b50*/  LDCU.64 UR6, c[0x0][0x408] ;  /* 0x00008100ff0677ac */ /* 0x000f620008000a00 */
[----:B------:R-:W-:Y:S01]  /*7b60*/  IADD3 R0, P0, PT, R6, 0x20, RZ ;  /* 0x0000002006007810 */ /* 0x000fe20007f1e0ff */
[----:B------:R-:W-:Y:S01]  /*7b70*/  IMAD.MOV.U32 R4, RZ, RZ, R2 ;  /* 0x000000ffff047224 */ /* 0x000fe200078e0002 */
[----:B-12---:R-:W-:Y:S01]  /*7b80*/  MOV R5, R25 ;  /* 0x0000001900057202 */ /* 0x006fe20000000f00 */
        /* <DEDUP_REMOVED lines=8> */
[----:B----4-:R-:W-:Y:S04]  /*7c10*/  STG.E.128 desc[UR12][R2.64], R8 ;  /* 0x0000000802007986 */ /* 0x010fe8000c101d0c */
[----:B---3--:R-:W-:Y:S04]  /*7c20*/  STG.E.128 desc[UR12][R2.64+0x40], R12 ;  /* 0x0000400c02007986 */ /* 0x008fe8000c101d0c */
[----:B------:R-:W-:Y:S01]  /*7c30*/  STG.E.128 desc[UR12][R2.64+0x80], R16 ;  /* 0x0000801002007986 */ /* 0x000fe2000c101d0c */
[----:B------:R-:W-:Y:S05]  /*7c40*/  EXIT ;  /* 0x000000000000794d */ /* 0x000fea0003800000 */
.L_x_242:
        /* <DEDUP_REMOVED lines=11> */
.L_x_1264:


//--------------------- .text._ZN5flash16flash_fwd_kernelI23Flash_fwd_kernel_traitsILi96ELi64ELi64ELi4ELb0ELb0EN7cutlass6half_tE19Flash_kernel_traitsILi96ELi64ELi64ELi4ES3_EELb0ELb1ELb0ELb0ELb0ELb0ELb0ELb0EEEvNS_16Flash_fwd_paramsE --------------------------
	.section	.text._ZN5flash16flash_fwd_kernelI23Flash_fwd_kernel_traitsILi96ELi64ELi64ELi4ELb0ELb0EN7cutlass6half_tE19Flash_kernel_traitsILi96ELi64ELi64ELi4ES3_EELb0ELb1ELb0ELb0ELb0ELb0ELb0ELb0EEEvNS_16Flash_fwd_paramsE,"ax",@progbits
	.align	128
        .global         _ZN5flash16flash_fwd_kernelI23Flash_fwd_kernel_traitsILi96ELi64ELi64ELi4ELb0ELb0EN7cutlass6half_tE19Flash_kernel_traitsILi96ELi64ELi64ELi4ES3_EELb0ELb1ELb0ELb0ELb0ELb0ELb0ELb0EEEvNS_16Flash_fwd_paramsE
        .type           _ZN5flash16flash_fwd_kernelI23Flash_fwd_kernel_traitsILi96ELi64ELi64ELi4ELb0ELb0EN7cutlass6half_tE19Flash_kernel_traitsILi96ELi64ELi64ELi4ES3_EELb0ELb1ELb0ELb0ELb0ELb0ELb0ELb0EEEvNS_16Flash_fwd_paramsE,@function
        .size           _ZN5flash16flash_fwd_kernelI23Flash_fwd_kernel_traitsILi96ELi64ELi64ELi4ELb0ELb0EN7cutlass6half_tE19Flash_kernel_traitsILi96ELi64ELi64ELi4ES3_EELb0ELb1ELb0ELb0ELb0ELb0ELb0ELb0EEEvNS_16Flash_fwd_paramsE,(.L_x_1265 - _ZN5flash16flash_fwd_kernelI23Flash_fwd_kernel_traitsILi96ELi64ELi64ELi4ELb0ELb0EN7cutlass6half_tE19Flash_kernel_traitsILi96ELi64ELi64ELi4ES3_EELb0ELb1ELb0ELb0ELb0ELb0ELb0ELb0EEEvNS_16Flash_fwd_paramsE)
        .other          _ZN5flash16flash_fwd_kernelI23Flash_fwd_kernel_traitsILi96ELi64ELi64ELi4ELb0ELb0EN7cutlass6half_tE19Flash_kernel_traitsILi96ELi64ELi64ELi4ES3_EELb0ELb1ELb0ELb0ELb0ELb0ELb0ELb0EEEvNS_16Flash_fwd_paramsE,@"STO_CUDA_ENTRY STV_DEFAULT"
_ZN5flash16flash_fwd_kernelI23Flash_fwd_kernel_traitsILi96ELi64ELi64ELi4ELb0ELb0EN7cutlass6half_tE19Flash_kernel_traitsILi96ELi64ELi64ELi4ES3_EELb0ELb1ELb0ELb0ELb0ELb0ELb0ELb0EEEvNS_16Flash_fwd_paramsE:
.text._ZN5flash16flash_fwd_kernelI23Flash_fwd_kernel_traitsILi96ELi64ELi64ELi4ELb0ELb0EN7cutlass6half_tE19Flash_kernel_traitsILi96ELi64ELi64ELi4ES3_EELb0ELb1ELb0ELb0ELb0ELb0ELb0ELb0EEEvNS_16Flash_fwd_paramsE:
        /* <DEDUP_REMOVED lines=20> */
[----:B------:R-:W2:Y:S01]  /*0140*/  @P4 LDG.E R9, desc[UR14][R12.64+0x4] ;  /* 0x0000040e0c094981 */ /* 0x000ea2000c1e1900 */
[----:B------:R-:W-:Y:S01]  /*0150*/  SHF.R.U32.HI R0, RZ, 0x1e, R7 ;  /* 0x0000001eff007819 */ /* 0x000fe20000011607 */
[----:B------:R-:W-:Y:S02]  /*0160*/  IMAD.MOV.U32 R8, RZ, RZ, RZ ;  /* 0x000000ffff087224 */ /* 0x000fe400078e00ff */
[C---:B------:R-:W-:Y:S01]  /*0170*/  @P2 IADD3 R2, P0, PT, R17.reuse, UR4, RZ ;  /* 0x0000000411022c10 */ /* 0x040fe2000ff1e0ff */
[----:B------:R-:W3:Y:S01]  /*0180*/  LDCU.U8 UR4, c[0x0][0x532] ;  /* 0x0000a640ff0477ac */ /* 0x000ee20008000000 */
[----:B------:R-:W-:-:S02]  /*0190*/  @P3 IADD3 R10, P1, PT, R17, UR6, RZ ;  /* 0x00000006110a3c10 */ /* 0x000fc4000ff3e0ff */
[C---:B------:R-:W-:Y:S01]  /*01a0*/  @P2 IADD3.X R3, PT, PT, R0.reuse, UR5, RZ, P0, !PT ;  /* 0x0000000500032c10 */ /* 0x040fe200087fe4ff */
[----:B------:R-:W4:Y:S01]  /*01b0*/  S2R R15, SR_CTAID.X ;  /* 0x00000000000f7919 */ /* 0x000f220000002500 */
[----:B------:R-:W-:-:S03]  /*01c0*/  @P3 IADD3.X R11, PT, PT, R0, UR7, RZ, P1, !PT ;  /* 0x00000007000b3c10 */ /* 0x000fc60008ffe4ff */
[----:B------:R-:W5:Y:S01]  /*01d0*/  @P2 LDG.E R93, desc[UR14][R2.64] ;  /* 0x0000000e025d2981 */ /* 0x000f62000c1e1900 */
[----:B-1----:R-:W-:-:S03]  /*01e0*/  IADD3 R16, P0, PT, R17, R4, RZ ;  /* 0x0000000411107210 */ /* 0x002fc60007f1e0ff */
[----:B------:R1:W5:Y:S02]  /*01f0*/  @P3 LDG.E R8, desc[UR14][R10.64] ;  /* 0x0000000e0a083981 */ /* 0x000364000c1e1900 */
[----:B------:R-:W-:Y:S01]  /*0200*/  IMAD.X R17, R0, 0x1, R5, P0 ;  /* 0x0000000100117824 */ /* 0x000fe200000e0605 */
[C---:B------:R-:W-:Y:S01]  /*0210*/  ISETP.NE.U32.AND P0, PT, R4.reuse, RZ, PT ;  /* 0x000000ff0400720c */ /* 0x040fe20003f05070 */
[----:B------:R-:W2:Y:S03]  /*0220*/  @!P2 LDC R0, c[0x0][0x43c] ;  /* 0x00010f00ff00ab82 */ /* 0x000ea60000000800 */
[----:B------:R-:W-:Y:S02]  /*0230*/  ISETP.NE.AND.EX P0, PT, R5, RZ, PT, P0 ;  /* 0x000000ff0500720c */ /* 0x000fe40003f05300 */
[----:B---3--:R-:W-:Y:S02]  /*0240*/  ISETP.NE.AND P1, PT, RZ, UR4, PT ;  /* 0x00000004ff007c0c */ /* 0x008fe4000bf25270 */
[----:B------:R-:W-:-:S04]  /*0250*/  ISETP.EQ.U32.AND P3, PT, R4, RZ, PT ;  /* 0x000000ff0400720c */ /* 0x000fc80003f62070 */
[----:B------:R-:W-:Y:S01]  /*0260*/  ISETP.EQ.OR.EX P3, PT, R5, RZ, !P1, P3 ;  /* 0x000000ff0500720c */ /* 0x000fe20004f62730 */
[----:B------:R-:W3:Y:S08]  /*0270*/  @!P2 LDC.64 R2, c[0x0][0x488] ;  /* 0x00012200ff02ab82 */ /* 0x000ef00000000a00 */
[----:B-1----:R-:W1:Y:S08]  /*0280*/  @!P4 LDC R11, c[0x0][0x434] ;  /* 0x00010d00ff0bcb82 */ /* 0x002e700000000800 */
[----:B------:R-:W1:Y:S01]  /*0290*/  @!P0 LDC R5, c[0x0][0x438] ;  /* 0x00010e00ff058b82 */ /* 0x000e620000000800 */
[----:B------:R-:W-:-:S02]  /*02a0*/  IMAD.MOV.U32 R13, RZ, RZ, -0x1 ;  /* 0xffffffffff0d7424 */ /* 0x000fc400078e00ff */
[----:B----4-:R-:W-:-:S04]  /*02b0*/  IMAD.SHL.U32 R10, R15, 0x40, RZ ;  /* 0x000000400f0a7824 */ /* 0x010fc800078e00ff */
[----:B------:R4:W5:Y:S01]  /*02c0*/  @!P3 LDG.E R13, desc[UR14][R16.64] ;  /* 0x0000000e100db981 */ /* 0x000962000c1e1900 */
[----:B--2---:R-:W-:-:S05]  /*02d0*/  @P4 IMAD.IADD R11, R9, 0x1, -R122 ;  /* 0x00000001090b4824 */ /* 0x004fca00078e0a7a */
[----:B-1----:R-:W-:Y:S01]  /*02e0*/  ISETP.GT.AND P3, PT, R11, R10, PT ;  /* 0x0000000a0b00720c */ /* 0x002fe20003f64270 */
[----:B---34-:R-:W-:-:S12]  /*02f0*/  @!P0 BRA `(.L_x_243) ;  /* 0x00000000000c8947 */ /* 0x018fd80003800000 */
[----:B------:R-:W2:Y:S02]  /*0300*/  @P1 LDG.E R4, desc[UR14][R16.64+0x4] ;  /* 0x0000040e10041981 */ /* 0x000ea4000c1e1900 */
[----:B--2--5:R-:W-:-:S06]  /*0310*/  @P1 IADD3 R5, PT, PT, R4, -R13, RZ ;  /* 0x8000000d04051210 */ /* 0x024fcc0007ffe0ff */
[----:B------:R1:W5:Y:S02]  /*0320*/  @!P1 LDG.E R5, desc[UR14][R16.64] ;  /* 0x0000000e10059981 */ /* 0x000364000c1e1900 */
.L_x_243:
[----:B------:R-:W-:Y:S05]  /*0330*/  @!P3 EXIT ;  /* 0x000000000000b94d */ /* 0x000fea0003800000 */
[----:B------:R-:W2:Y:S01]  /*0340*/  LDC R6, c[0x0][0x508] ;  /* 0x00014200ff067b82 */ /* 0x000ea20000000800 */
[----:B------:R-:W-:Y:S01]  /*0350*/  @!P2 ISETP.NE.U32.AND P0, PT, R2, RZ, PT ;  /* 0x000000ff0200a20c */ /* 0x000fe20003f05070 */
[----:B-----5:R-:W-:Y:S01]  /*0360*/  @P2 IMAD.IADD R93, R93, 0x1, -R8 ;  /* 0x000000015d5d2824 */ /* 0x020fe200078e0a08 */
[----:B------:R-:W3:Y:S02]  /*0370*/  S2R R9, SR_CTAID.Z ;  /* 0x0000000000097919 */ /* 0x000ee40000002700 */
[----:B------:R-:W-:Y:S01]  /*0380*/  @!P2 ISETP.NE.AND.EX P0, PT, R3, RZ, PT, P0 ;  /* 0x000000ff0300a20c */ /* 0x000fe20003f05300 */
[----:B------:R-:W4:Y:S03]  /*0390*/  S2R R90, SR_TID.X ;  /* 0x00000000005a7919 */ /* 0x000f260000002100 */
[----:B------:R-:W-:-:S04]  /*03a0*/  @!P2 SEL R0, R0, RZ, P0 ;  /* 0x000000ff0000a207 */ /* 0x000fc80000000000 */
[----:B------:R-:W-:Y:S01]  /*03b0*/  @!P2 IADD3 R93, PT, PT, R0, R5, -R8 ;  /* 0x00000005005da210 */ /* 0x000fe20007ffe808 */
[----:B------:R-:W-:-:S04]  /*03c0*/  VIADD R0, R15, 0x1 ;  /* 0x000000010f007836 */ /* 0x000fc80000000000 */
[----:B------:R-:W-:Y:S02]  /*03d0*/  VIADD R5, R93, 0x3f ;  /* 0x0000003f5d057836 */ /* 0x000fe40000000000 */
[----:B------:R-:W-:-:S03]  /*03e0*/  IMAD R3, R0, 0x40, -R11 ;  /* 0x0000004000037824 */ /* 0x000fc600078e0a0b */
        /* <DEDUP_REMOVED lines=15> */
[----:B------:R-:W2:Y:S08]  /*04e0*/  @P2 LDC.64 R4, c[0x0][0x408] ;  /* 0x00010200ff042b82 */ /* 0x000eb00000000a00 */
[----:B------:R-:W4:Y:S01]  /*04f0*/  LDC R0, c[0x0][0x434] ;  /* 0x00010d00ff007b82 */ /* 0x000f220000000800 */
[----:B------:R-:W-:Y:S01]  /*0500*/  @P1 MOV R14, 0x1 ;  /* 0x00000001000e1802 */ /* 0x000fe20000000f00 */
[----:B-1----:R-:W-:-:S06]  /*0510*/  @!P2 IMAD.WIDE.U32 R16, R7, R12, RZ ;  /* 0x0000000c0710a225 */ /* 0x002fcc00078e00ff */
[----:B------:R-:W1:Y:S01]  /*0520*/  @P1 LDC.64 R2, c[0x0][0x430] ;  /* 0x00010c00ff021b82 */ /* 0x000e620000000a00 */
[----:B------:R-:W-:Y:S02]  /*0530*/  SHF.R.U32.HI R12, RZ, 0x2, R90 ;  /* 0x00000002ff0c7819 */ /* 0x000fe4000001165a */
[----:B------:R-:W-:Y:S02]  /*0540*/  SHF.L.U32 R90, R90, 0x3, RZ ;  /* 0x000000035a5a7819 */ /* 0x000fe400000006ff */
[----:B------:R-:W-:-:S03]  /*0550*/  @!P2 MOV R8, R16 ;  /* 0x000000100008a202 */ /* 0x000fc60000000f00 */
[----:B------:R-:W3:Y:S01]  /*0560*/  @P1 LDC R21, c[0x0][0x430] ;  /* 0x00010c00ff151b82 */ /* 0x000ee20000000800 */
[----:B--2---:R-:W-:-:S04]  /*0570*/  @P2 IMAD.WIDE.U32 R22, R122, R4, RZ ;  /* 0x000000047a162225 */ /* 0x004fc800078e00ff */
[----:B-1----:R-:W-:Y:S01]  /*0580*/  @P1 IMAD R2, R2, R3, RZ ;  /* 0x0000000302021224 */ /* 0x002fe200078e02ff */
[----:B----4-:R-:W-:Y:S06]  /*0590*/  @P1 BRA `(.L_x_245) ;  /* 0x0000000000281947 */ /* 0x010fec0003800000 */
[----:B---3--:R-:W-:Y:S01]  /*05a0*/  ISETP.NE.AND P0, PT, R6, RZ, PT ;  /* 0x000000ff0600720c */ /* 0x008fe20003f05270 */
[----:B------:R-:W1:-:S12]  /*05b0*/  LDC R4, c[0x0][0x3e0] ;  /* 0x0000f800ff047b82 */ /* 0x000e580000000800 */
[----:B------:R-:W2:Y:S01]  /*05c0*/  @P0 LDC R2, c[0x0][0x454] ;  /* 0x00011500ff020b82 */ /* 0x000ea20000000800 */
[----:B------:R-:W-:Y:S02]  /*05d0*/  @P0 MOV R21, 0x1 ;  /* 0x0000000100150802 */ /* 0x000fe40000000f00 */
[----:B------:R-:W-:-:S05]  /*05e0*/  @!P0 MOV R21, 0x1 ;  /* 0x0000000100158802 */ /* 0x000fca0000000f00 */
[----:B------:R-:W1:Y:S08]  /*05f0*/  @P0 LDC R19, c[0x0][0x454] ;  /* 0x00011500ff130b82 */ /* 0x000e700000000800 */
[----:B------:R-:W3:Y:S08]  /*0600*/  @!P0 LDC R3, c[0x0][0x434] ;  /* 0x00010d00ff038b82 */ /* 0x000ef00000000800 */
[----:B------:R-:W4:Y:S01]  /*0610*/  @!P0 LDC R2, c[0x0][0x434] ;  /* 0x00010d00ff028b82 */ /* 0x000f220000000800 */
[----:B-1----:R-:W-:-:S02]  /*0620*/  @P0 IMAD R14, R19, R4, RZ ;  /* 0x00000004130e0224 */ /* 0x002fc400078e02ff */
[----:B--23--:R-:W-:-:S07]  /*0630*/  @!P0 IMAD R14, R3, R4, RZ ;  /* 0x00000004030e8224 */ /* 0x00cfce00078e02ff */
.L_x_245:
[----:B------:R-:W1:Y:S01]  /*0640*/  LDCU.64 UR4, c[0x0][0x410] ;  /* 0x00008200ff0477ac */ /* 0x000e620008000a00 */
[----:B------:R-:W-:Y:S01]  /*0650*/  @!P2 IMAD R3, R7, R13, R17 ;  /* 0x0000000d0703a224 */ /* 0x000fe200078e0211 */
[----:B------:R-:W-:Y:S01]  /*0660*/  LOP3.LUT R17, R90, 0x18, RZ, 0xc0, !PT ;  /* 0x000000185a117812 */ /* 0x000fe200078ec0ff */
[----:B------:R-:W-:Y:S01]  /*0670*/  IMAD.IADD R11, R11, 0x1, -R10 ;  /* 0x000000010b0b7824 */ /* 0x000fe200078e0a0a */
[----:B------:R-:W-:Y:S01]  /*0680*/  @P2 MOV R8, R22 ;  /* 0x0000001600082202 */ /* 0x000fe20000000f00 */
[----:B------:R-:W-:Y:S01]  /*0690*/  @P2 IMAD R3, R122, R5, R23 ;  /* 0x000000057a032224 */ /* 0x000fe200078e0217 */
[----:B---3--:R-:W-:Y:S01]  /*06a0*/  ISETP.NE.AND P1, PT, R6, RZ, !P1 ;  /* 0x000000ff0600720c */ /* 0x008fe20004f25270 */
[----:B------:R-:W-:Y:S01]  /*06b0*/  IMAD.MOV.U32 R13, RZ, RZ, RZ ;  /* 0x000000ffff0d7224 */ /* 0x000fe200078e00ff */
[----:B------:R-:W-:Y:S01]  /*06c0*/  IADD3 R22, P0, PT, R17, R8, RZ ;  /* 0x0000000811167210 */ /* 0x000fe20007f1e0ff */
[----:B----4-:R-:W-:Y:S01]  /*06d0*/  IMAD R2, R9, R2, RZ ;  /* 0x0000000209027224 */ /* 0x010fe200078e02ff */
[-C--:B------:R-:W-:Y:S01]  /*06e0*/  ISETP.GE.AND P2, PT, R12, R11.reuse, PT ;  /* 0x0000000b0c00720c */ /* 0x080fe20003f46270 */
[----:B------:R-:W-:Y:S01]  /*06f0*/  BSSY.RECONVERGENT B0, `(.L_x_246) ;  /* 0x0000021000007945 */ /* 0x000fe20003800200 */
[----:B------:R-:W-:Y:S01]  /*0700*/  ISETP.NE.AND P3, PT, R122, -0x1, PT ;  /* 0xffffffff7a00780c */ /* 0x000fe20003f65270 */
[----:B------:R-:W-:Y:S01]  /*0710*/  IMAD.X R23, RZ, RZ, R3, P0 ;  /* 0x000000ffff177224 */ /* 0x000fe200000e0603 */
[----:B------:R-:W-:Y:S01]  /*0720*/  IADD3 R4, PT, PT, R12, 0x20, RZ ;  /* 0x000000200c047810 */ /* 0x000fe20007ffe0ff */
[----:B------:R-:W-:Y:S01]  /*0730*/  IMAD R3, R7, R0, RZ ;  /* 0x0000000007037224 */ /* 0x000fe200078e02ff */
[----:B------:R-:W-:Y:S01]  /*0740*/  ISETP.NE.AND P5, PT, R17, RZ, PT ;  /* 0x000000ff1100720c */ /* 0x000fe20003fa5270 */
[----:B------:R-:W-:Y:S01]  /*0750*/  IMAD.WIDE.U32 R18, R15, 0x40, R12 ;  /* 0x000000400f127825 */ /* 0x000fe200078e000c */
[----:B------:R-:W-:-:S02]  /*0760*/  ISETP.GE.AND P0, PT, R4, R11, PT ;  /* 0x0000000b0400720c */ /* 0x000fc40003f06270 */
[----:B------:R-:W-:Y:S01]  /*0770*/  SEL R122, R3, R122, !P3 ;  /* 0x0000007a037a7207 */ /* 0x000fe20005800000 */
[----:B-1----:R-:W-:Y:S01]  /*0780*/  IMAD.WIDE.U32 R22, R9, UR4, R22 ;  /* 0x0000000409167c25 */ /* 0x002fe2000f8e0016 */
[----:B------:R-:W-:Y:S02]  /*0790*/  LOP3.LUT R0, R17, 0x20, RZ, 0xfc, !PT ;  /* 0x0000002011007812 */ /* 0x000fe400078efcff */
[----:B------:R-:W-:Y:S01]  /*07a0*/  SEL R3, R122, RZ, P1 ;  /* 0x000000ff7a037207 */ /* 0x000fe20000800000 */
[----:B------:R-:W-:Y:S01]  /*07b0*/  IMAD R9, R9, UR5, R23 ;  /* 0x0000000509097c24 */ /* 0x000fe2000f8e0217 */
[----:B------:R-:W-:Y:S01]  /*07c0*/  LOP3.LUT R6, R17, 0x40, RZ, 0xfc, !PT ;  /* 0x0000004011067812 */ /* 0x000fe200078efcff */
[----:B------:R-:W-:Y:S02]  /*07d0*/  @!P1 IMAD R2, R7, R14, R2 ;  /* 0x0000000e07029224 */ /* 0x000fe400078e0202 */
[----:B------:R-:W-:Y:S01]  /*07e0*/  IMAD R10, R10, R21, RZ ;  /* 0x000000150a0a7224 */ /* 0x000fe200078e02ff */
[----:B------:R-:W-:Y:S06]  /*07f0*/  @P2 BRA `(.L_x_247) ;  /* 0x0000000000402947 */ /* 0x000fec0003800000 */
        /* <DEDUP_REMOVED lines=16> */
.L_x_247:
[----:B------:R-:W-:Y:S05]  /*0900*/  BSYNC.RECONVERGENT B0 ;  /* 0x0000000000007941 */ /* 0x000fea0003800200 */
.L_x_246:
[----:B------:R-:W-:Y:S01]  /*0910*/  SHF.R.S32.HI R122, RZ, 0x1f, R122 ;  /* 0x0000001fff7a7819 */ /* 0x000fe2000001147a */
[----:B------:R-:W-:Y:S01]  /*0920*/  BSSY.RECONVERGENT B0, `(.L_x_248) ;  /* 0x000001a000007945 */ /* 0x000fe20003800200 */
[-C--:B------:R-:W-:Y:S02]  /*0930*/  ISETP.GE.OR P6, PT, R12, R11.reuse, P5 ;  /* 0x0000000b0c00720c */ /* 0x080fe40002fc6670 */
[----:B------:R-:W-:Y:S02]  /*0940*/  ISETP.GE.OR P5, PT, R4, R11, P5 ;  /* 0x0000000b0400720c */ /* 0x000fe40002fa6670 */
[----:B------:R-:W-:Y:S02]  /*0950*/  IADD3 R3, P4, P3, R10, R3, R2 ;  /* 0x000000030a037210 */ /* 0x000fe40007b9e002 */
[----:B------:R-:W-:Y:S02]  /*0960*/  SEL R122, R122, RZ, P1 ;  /* 0x000000ff7a7a7207 */ /* 0x000fe40000800000 */
[----:B------:R-:W-:-:S02]  /*0970*/  SHF.R.S32.HI R5, RZ, 0x1f, R10 ;  /* 0x0000001fff057819 */ /* 0x000fc4000001140a */
[----:B------:R-:W-:Y:S01]  /*0980*/  SHF.R.S32.HI R7, RZ, 0x1f, R2 ;  /* 0x0000001fff077819 */ /* 0x000fe20000011402 */
[----:B------:R-:W-:Y:S06]  /*0990*/  @P0 BRA `(.L_x_249) ;  /* 0x0000000000480947 */ /* 0x000fec0003800000 */
[----:B------:R-:W2:Y:S01]  /*09a0*/  LDCU.64 UR6, c[0x0][0x408] ;  /* 0x00008100ff0677ac */ /* 0x000ea20008000a00 */
[----:B------:R-:W-:Y:S01]  /*09b0*/  IADD3 R2, P0, PT, R18, 0x20, RZ ;  /* 0x0000002012027810 */ /* 0x000fe20007f1e0ff */
[----:B------:R-:W-:Y:S01]  /*09c0*/  IMAD.MOV.U32 R8, RZ, RZ, R22 ;  /* 0x000000ffff087224 */ /* 0x000fe200078e0016 */
[----:B------:R-:W3:Y:S03]  /*09d0*/  LDCU.64 UR4, c[0x0][0x3f0] ;  /* 0x00007e00ff0477ac */ /* 0x000ee60008000a00 */
[----:B------:R-:W-:Y:S01]  /*09e0*/  IMAD.X R11, RZ, RZ, R19, P0 ;  /* 0x000000ffff0b7224 */ /* 0x000fe200000e0613 */
[----:B------:R-:W4:Y:S03]  /*09f0*/  LDCU UR8, c[0x0][0x440] ;  /* 0x00008800ff0877ac */ /* 0x000f260008000800 */
[----:B--2---:R-:W-:-:S02]  /*0a00*/  IMAD R11, R11, UR6, RZ ;  /* 0x000000060b0b7c24 */ /* 0x004fc4000f8e02ff */
[----:B------:R-:W-:-:S04]  /*0a10*/  IMAD.WIDE.U32 R8, R2, UR6, R8 ;  /* 0x0000000602087c25 */ /* 0x000fc8000f8e0008 */
[----:B------:R-:W-:Y:S01]  /*0a20*/  IMAD R11, R2, UR7, R11 ;  /* 0x00000007020b7c24 */ /* 0x000fe2000f8e020b */
[----:B---3--:R-:W-:Y:S02]  /*0a30*/  LEA R10, P0, R8, UR4, 0x1 ;  /* 0x00000004080a7c11 */ /* 0x008fe4000f8008ff */
[----:B----4-:R-:W-:Y:S01]  /*0a40*/  ISETP.GE.AND P2, PT, R17, UR8, PT ;  /* 0x0000000811007c0c */ /* 0x010fe2000bf46270 */
[----:B------:R-:W-:Y:S01]  /*0a50*/  IMAD.IADD R11, R9, 0x1, R11 ;  /* 0x00000001090b7824 */ /* 0x000fe200078e020b */
[----:B------:R-:W-:-:S04]  /*0a60*/  ISETP.GE.AND P1, PT, R0, UR8, PT ;  /* 0x0000000800007c0c */ /* 0x000fc8000bf26270 */
[----:B------:R-:W-:Y:S02]  /*0a70*/  LEA.HI.X R11, R8, UR5, R11, 0x1, P0 ;  /* 0x00000005080b7c11 */ /* 0x000fe400080f0c0b */
[----:B------:R-:W-:-:S05]  /*0a80*/  ISETP.GE.AND P0, PT, R6, UR8, PT ;  /* 0x0000000806007c0c */ /* 0x000fca000bf06270 */
[----:B------:R2:W-:Y:S04]  /*0a90*/  @!P2 STG.E.128 desc[UR14][R10.64], RZ ;  /* 0x000000ff0a00a986 */ /* 0x0005e8000c101d0e */
[----:B------:R2:W-:Y:S04]  /*0aa0*/  @!P1 STG.E.128 desc[UR14][R10.64+0x40], RZ ;  /* 0x000040ff0a009986 */ /* 0x0005e8000c101d0e */
[----:B------:R2:W-:Y:S02]  /*0ab0*/  @!P0 STG.E.128 desc[UR14][R10.64+0x80], RZ ;  /* 0x000080ff0a008986 */ /* 0x0005e4000c101d0e */
.L_x_249:
[----:B------:R-:W-:Y:S05]  /*0ac0*/  BSYNC.RECONVERGENT B0 ;  /* 0x0000000000007941 */ /* 0x000fea0003800200 */
.L_x_248:
[----:B------:R-:W-:Y:S01]  /*0ad0*/  BSSY.RECONVERGENT B0, `(.L_x_250) ;  /* 0x000000b000007945 */ /* 0x000fe20003800200 */
[----:B------:R-:W-:-:S03]  /*0ae0*/  IADD3.X R5, PT, PT, R5, R122, R7, P4, P3 ;  /* 0x0000007a05057210 */ /* 0x000fc600027e6407 */
[----:B------:R-:W-:Y:S05]  /*0af0*/  @P6 BRA `(.L_x_251) ;  /* 0x0000000000206947 */ /* 0x000fea0003800000 */
[----:B------:R-:W3:Y:S01]  /*0b00*/  LDCU.64 UR4, c[0x0][0x420] ;  /* 0x00008400ff0477ac */ /* 0x000ee20008000a00 */
[----:B------:R-:W-:Y:S02]  /*0b10*/  IMAD R0, R12, R21, RZ ;  /* 0x000000150c007224 */ /* 0x000fe400078e02ff */
[----:B------:R-:W-:-:S03]  /*0b20*/  IMAD.MOV.U32 R9, RZ, RZ, 0x7f800000 ;  /* 0x7f800000ff097424 */ /* 0x000fc600078e00ff */
[----:B------:R-:W-:-:S04]  /*0b30*/  IADD3 R7, P0, PT, R0, R3, RZ ;  /* 0x0000000300077210 */ /* 0x000fc80007f1e0ff */
[----:B------:R-:W-:Y:S02]  /*0b40*/  LEA.HI.X.SX32 R0, R0, R5, 0x1, P0 ;  /* 0x0000000500007211 */ /* 0x000fe400000f0eff */
[----:B---3--:R-:W-:-:S04]  /*0b50*/  LEA R6, P0, R7, UR4, 0x2 ;  /* 0x0000000407067c11 */ /* 0x008fc8000f8010ff */
[----:B------:R-:W-:-:S05]  /*0b60*/  LEA.HI.X R7, R7, UR5, R0, 0x2, P0 ;  /* 0x0000000507077c11 */ /* 0x000fca00080f1400 */
[----:B------:R3:W-:Y:S04]  /*0b70*/  STG.E desc[UR14][R6.64], R9 ;  /* 0x0000000906007986 */ /* 0x0007e8000c10190e */
.L_x_251:
[----:B------:R-:W-:Y:S05]  /*0b80*/  BSYNC.RECONVERGENT B0 ;  /* 0x0000000000007941 */ /* 0x000fea0003800200 */
.L_x_250:
[----:B------:R-:W-:Y:S05]  /*0b90*/  @P5 EXIT ;  /* 0x000000000000594d */ /* 0x000fea0003800000 */
[----:B------:R-:W4:Y:S01]  /*0ba0*/  LDCU.64 UR4, c[0x0][0x420] ;  /* 0x00008400ff0477ac */ /* 0x000f220008000a00 */
[----:B------:R-:W-:-:S05]  /*0bb0*/  IMAD R4, R4, R21, RZ ;  /* 0x0000001504047224 */ /* 0x000fca00078e02ff */
[----:B------:R-:W-:-:S04]  /*0bc0*/  IADD3 R3, P0, PT, R4, R3, RZ ;  /* 0x0000000304037210 */ /* 0x000fc80007f1e0ff */
[----:B------:R-:W-:Y:S01]  /*0bd0*/  LEA.HI.X.SX32 R4, R4, R5, 0x1, P0 ;  /* 0x0000000504047211 */ /* 0x000fe200000f0eff */
[----:B------:R-:W-:Y:S01]  /*0be0*/  IMAD.MOV.U32 R5, RZ, RZ, 0x7f800000 ;  /* 0x7f800000ff057424 */ /* 0x000fe200078e00ff */
[----:B----4-:R-:W-:-:S04]  /*0bf0*/  LEA R2, P0, R3, UR4, 0x2 ;  /* 0x0000000403027c11 */ /* 0x010fc8000f8010ff */
[----:B------:R-:W-:-:S05]  /*0c00*/  LEA.HI.X R3, R3, UR5, R4, 0x2, P0 ;  /* 0x0000000503037c11 */ /* 0x000fca00080f1404 */
[----:B------:R-:W-:Y:S01]  /*0c10*/  STG.E desc[UR14][R2.64], R5 ;  /* 0x0000000502007986 */ /* 0x000fe2000c10190e */
[----:B------:R-:W-:Y:S05]  /*0c20*/  EXIT ;  /* 0x000000000000794d */ /* 0x000fea0003800000 */
.L_x_244:
[----:B------:R-:W-:Y:S02]  /*0c30*/  ISETP.NE.AND P0, PT, R122, -0x1, PT ;  /* 0xffffffff7a00780c */ /* 0x000fe40003f05270 */
[----:B------:R-:W-:-:S11]  /*0c40*/  ISETP.NE.AND P2, PT, R13, -0x1, PT ;  /* 0xffffffff0d00780c */ /* 0x000fd60003f45270 */
[----:B------:R-:W2:Y:S08]  /*0c50*/  @!P0 LDC.64 R4, c[0x0][0x398] ;  /* 0x0000e600ff048b82 */ /* 0x000eb00000000a00 */
[----:B------:R-:W1:Y:S01]  /*0c60*/  @P0 LDC.64 R2, c[0x0][0x3b0] ;  /* 0x0000ec00ff020b82 */ /* 0x000e620000000a00 */
[----:B--2---:R-:W-:-:S04]  /*0c70*/  @!P0 IMAD.WIDE.U32 R18, R7, R4, RZ ;  /* 0x0000000407128225 */ /* 0x004fc800078e00ff */
[----:B------:R-:W-:Y:S02]  /*0c80*/  @!P0 IMAD R0, R7, R5, R19 ;  /* 0x0000000507008224 */ /* 0x000fe400078e0213 */
        /* <DEDUP_REMOVED lines=16> */
.L_x_252:
[----:B------:R-:W1:Y:S01]  /*0d90*/  LDC.64 R88, c[0x0][0x3b8] ;  /* 0x0000ee00ff587b82 */ /* 0x000e620000000a00 */
[----:B------:R-:W-:-:S05]  /*0da0*/  IADD3 R16, PT, PT, R8, R13, RZ ;  /* 0x0000000d08107210 */ /* 0x000fca0007ffe0ff */
[C---:B-1----:R-:W-:Y:S02]  /*0db0*/  IMAD R4, R16.reuse, R89, RZ ;  /* 0x0000005910047224 */ /* 0x042fe400078e02ff */
[----:B------:R-:W-:-:S05]  /*0dc0*/  IMAD.WIDE.U32 R16, R16, R88, RZ ;  /* 0x0000005810107225 */ /* 0x000fca00078e00ff */
[----:B------:R-:W-:-:S07]  /*0dd0*/  IADD3 R4, PT, PT, R17, R4, RZ ;  /* 0x0000000411047210 */ /* 0x000fce0007ffe0ff */
.L_x_253:
        /* <DEDUP_REMOVED lines=10> */
[----:B------:R-:W-:-:S04]  /*0e80*/  IMAD.HI.U32 R14, R21, R3, R20 ;  /* 0x00000003150e7227 */ /* 0x000fc800078e0014 */
[----:B------:R-:W-:-:S04]  /*0e90*/  IMAD.MOV.U32 R3, RZ, RZ, R2 ;  /* 0x000000ffff037224 */ /* 0x000fc800078e0002 */
[----:B------:R-:W-:-:S04]  /*0ea0*/  IMAD.HI.U32 R14, R14, R3, RZ ;  /* 0x000000030e0e7227 */ /* 0x000fc800078e00ff */
[----:B------:R-:W-:-:S04]  /*0eb0*/  IMAD.MOV R2, RZ, RZ, -R14 ;  /* 0x000000ffff027224 */ /* 0x000fc800078e0a0e */
[----:B------:R-:W-:-:S05]  /*0ec0*/  IMAD R2, R5, R2, R3 ;  /* 0x0000000205027224 */ /* 0x000fca00078e0203 */
[----:B------:R-:W-:-:S13]  /*0ed0*/  ISETP.GT.U32.AND P1, PT, R5, R2, PT ;  /* 0x000000020500720c */ /* 0x000fda0003f24070 */
[-C--:B------:R-:W-:Y:S01]  /*0ee0*/  @!P1 IADD3 R2, PT, PT, R2, -R5.reuse, RZ ;  /* 0x8000000502029210 */ /* 0x080fe20007ffe0ff */
[----:B------:R-:W-:Y:S01]  /*0ef0*/  @!P1 VIADD R14, R14, 0x1 ;  /* 0x000000010e0e9836 */ /* 0x000fe20000000000 */
[----:B------:R-:W-:Y:S02]  /*0f00*/  ISETP.NE.AND P1, PT, R12, RZ, PT ;  /* 0x000000ff0c00720c */ /* 0x000fe40003f25270 */
[----:B------:R-:W-:Y:S02]  /*0f10*/  ISETP.GE.U32.AND P3, PT, R2, R5, PT ;  /* 0x000000050200720c */ /* 0x000fe40003f66070 */
[----:B------:R-:W-:-:S04]  /*0f20*/  LOP3.LUT R2, R9, R12, RZ, 0x3c, !PT ;  /* 0x0000000c09027212 */ /* 0x000fc800078e3cff */
[----:B------:R-:W-:-:S07]  /*0f30*/  ISETP.GE.AND P0, PT, R2, RZ, PT ;  /* 0x000000ff0200720c */ /* 0x000fce0003f06270 */
        /* <DEDUP_REMOVED lines=17> */
.L_x_254:
[----:B------:R-:W1:Y:S01]  /*1050*/  LDC.64 R84, c[0x0][0x3c0] ;  /* 0x0000f000ff547b82 */ /* 0x000e620000000a00 */
[----:B------:R-:W-:-:S05]  /*1060*/  IADD3 R8, PT, PT, R8, R13, RZ ;  /* 0x0000000d08087210 */ /* 0x000fca0007ffe0ff */
[C---:B-1----:R-:W-:Y:S02]  /*1070*/  IMAD R3, R8.reuse, R85, RZ ;  /* 0x0000005508037224 */ /* 0x042fe400078e02ff */
[----:B------:R-:W-:-:S05]  /*1080*/  IMAD.WIDE.U32 R20, R8, R84, RZ ;  /* 0x0000005408147225 */ /* 0x000fca00078e00ff */
[----:B------:R-:W-:-:S07]  /*1090*/  IADD3 R3, PT, PT, R21, R3, RZ ;  /* 0x0000000315037210 */ /* 0x000fce0007ffe0ff */
.L_x_255:
[----:B------:R-:W-:Y:S01]  /*10a0*/  IMAD.SHL.U32 R125, R90, 0x8, RZ ;  /* 0x000000085a7d7824 */ /* 0x000fe200078e00ff */
[----:B------:R-:W1:Y:S01]  /*10b0*/  LDCU.128 UR4, c[0x0][0x3d0] ;  /* 0x00007a00ff0477ac */ /* 0x000e620008000c00 */
[----:B------:R-:W2:Y:S01]  /*10c0*/  S2UR UR16, SR_CgaCtaId ;  /* 0x00000000001079c3 */ /* 0x000ea20000008800 */
[----:B------:R-:W-:Y:S01]  /*10d0*/  SHF.R.U32.HI R12, RZ, 0x2, R90 ;  /* 0x00000002ff0c7819 */ /* 0x000fe2000001165a */
[----:B------:R-:W-:Y:S01]  /*10e0*/  IMAD.MOV.U32 R13, RZ, RZ, RZ ;  /* 0x000000ffff0d7224 */ /* 0x000fe200078e00ff */
[----:B------:R-:W-:Y:S01]  /*10f0*/  LOP3.LUT R117, R125, 0x18, RZ, 0xc0, !PT ;  /* 0x000000187d757812 */ /* 0x000fe200078ec0ff */
[----:B------:R-:W3:Y:S01]  /*1100*/  LDCU.64 UR12, c[0x0][0x388] ;  /* 0x00007100ff0c77ac */ /* 0x000ee20008000a00 */
[----:B------:R-:W-:Y:S01]  /*1110*/  SHF.R.S32.HI R5, RZ, 0x1f, R2 ;  /* 0x0000001fff057819 */ /* 0x000fe20000011402 */
[----:B------:R-:W-:Y:S01]  /*1120*/  BSSY.RECONVERGENT B0, `(.L_x_256) ;  /* 0x0000046000007945 */ /* 0x000fe20003800200 */
[C---:B------:R-:W-:Y:S01]  /*1130*/  IADD3 R16, P1, PT, R117.reuse, R16, RZ ;  /* 0x0000001075107210 */ /* 0x040fe20007f3e0ff */
[----:B------:R-:W4:Y:S01]  /*1140*/  LDCU.64 UR10, c[0x0][0x390] ;  /* 0x00007200ff0a77ac */ /* 0x000f220008000a00 */
[----:B------:R-:W-:Y:S01]  /*1150*/  IADD3 R20, P0, PT, R117, R20, RZ ;  /* 0x0000001475147210 */ /* 0x000fe20007f1e0ff */
[----:B------:R-:W-:Y:S01]  /*1160*/  IMAD.WIDE.U32 R14, R15, 0x40, R12 ;  /* 0x000000400f0e7825 */ /* 0x000fe200078e000c */
[----:B------:R-:W-:Y:S01]  /*1170*/  IADD3.X R17, PT, PT, RZ, R4, RZ, P1, !PT ;  /* 0x00000004ff117210 */ /* 0x000fe20000ffe4ff */
[----:B------:R-:W5:Y:S01]  /*1180*/  LDCU.64 UR8, c[0x0][0x3c8] ;  /* 0x00007900ff0877ac */ /* 0x000f620008000a00 */
[----:B------:R-:W-:Y:S01]  /*1190*/  IADD3 R116, PT, PT, -R10, R11, RZ ;  /* 0x0000000b0a747210 */ /* 0x000fe20007ffe1ff */
[----:B------:R-:W-:Y:S01]  /*11a0*/  IMAD.X R21, RZ, RZ, R3, P0 ;  /* 0x000000ffff157224 */ /* 0x000fe200000e0603 */
[----:B------:R-:W-:Y:S01]  /*11b0*/  LOP3.LUT R123, R125, 0xd8, RZ, 0xc0, !PT ;  /* 0x000000d87d7b7812 */ /* 0x000fe200078ec0ff */
[----:B------:R-:W-:Y:S01]  /*11c0*/  IMAD.WIDE.U32 R16, R12, R88, R16 ;  /* 0x000000580c107225 */ /* 0x000fe200078e0010 */
[----:B------:R-:W-:-:S02]  /*11d0*/  IADD3 R18, P0, PT, R117, R18, RZ ;  /* 0x0000001275127210 */ /* 0x000fc40007f1e0ff */
[C---:B------:R-:W-:Y:S01]  /*11e0*/  ISETP.GE.AND P2, PT, R12.reuse, R116, PT ;  /* 0x000000740c00720c */ /* 0x040fe20003f46270 */
[C---:B------:R-:W-:Y:S01]  /*11f0*/  IMAD.WIDE.U32 R20, R12.reuse, R84, R20 ;  /* 0x000000540c147225 */ /* 0x040fe200078e0014 */
[----:B------:R-:W-:Y:S02]  /*1200*/  LOP3.LUT R4, R125, 0x1f20, RZ, 0xc0, !PT ;  /* 0x00001f207d047812 */ /* 0x000fe400078ec0ff */
[----:B------:R-:W-:Y:S01]  /*1210*/  LOP3.LUT R123, R123, 0x18, R90, 0x78, !PT ;  /* 0x000000187b7b7812 */ /* 0x000fe200078e785a */
[----:B-1----:R-:W-:Y:S01]  /*1220*/  IMAD R7, R5, UR4, RZ ;  /* 0x0000000405077c24 */ /* 0x002fe2000f8e02ff */
[----:B------:R-:W-:Y:S01]  /*1230*/  LOP3.LUT R130, R117, 0x20, RZ, 0xfc, !PT ;  /* 0x0000002075827812 */ /* 0x000fe200078efcff */
[----:B------:R-:W-:Y:S01]  /*1240*/  IMAD R17, R12, R89, R17 ;  /* 0x000000590c117224 */ /* 0x000fe200078e0211 */
[----:B------:R-:W-:Y:S01]  /*1250*/  LOP3.LUT R123, R4, R123, RZ, 0xfc, !PT ;  /* 0x0000007b047b7212 */ /* 0x000fe200078efcff */
[----:B------:R-:W-:Y:S01]  /*1260*/  IMAD R5, R5, UR6, RZ ;  /* 0x0000000605057c24 */ /* 0x000fe2000f8e02ff */
[----:B------:R-:W-:Y:S01]  /*1270*/  LOP3.LUT R129, R117, 0x40, RZ, 0xfc, !PT ;  /* 0x0000004075817812 */ /* 0x000fe200078efcff */
[----:B------:R-:W-:-:S02]  /*1280*/  IMAD R21, R12, R85, R21 ;  /* 0x000000550c157224 */ /* 0x000fc400078e0215 */
[C---:B------:R-:W-:Y:S01]  /*1290*/  IMAD R7, R2.reuse, UR5, R7 ;  /* 0x0000000502077c24 */ /* 0x040fe2000f8e0207 */
[----:B------:R-:W-:Y:S01]  /*12a0*/  UMOV UR5, 0x400 ;  /* 0x0000040000057882 */ /* 0x000fe20000000000 */
[C---:B------:R-:W-:Y:S01]  /*12b0*/  IMAD R5, R2.reuse, UR7, R5 ;  /* 0x0000000702057c24 */ /* 0x040fe2000f8e0205 */
[----:B--2---:R-:W-:Y:S01]  /*12c0*/  ULEA UR5, UR16, UR5, 0x18 ;  /* 0x0000000510057291 */ /* 0x004fe2000f8ec0ff */
[----:B------:R-:W-:-:S04]  /*12d0*/  IMAD.WIDE.U32 R16, R2, UR4, R16 ;  /* 0x0000000402107c25 */ /* 0x000fc8000f8e0010 */
[----:B------:R-:W-:Y:S01]  /*12e0*/  IMAD.WIDE.U32 R2, R2, UR6, R20 ;  /* 0x0000000602027c25 */ /* 0x000fe2000f8e0014 */
[----:B---3--:R-:W-:Y:S02]  /*12f0*/  LEA R121, P1, R16, UR12, 0x1 ;  /* 0x0000000c10797c11 */ /* 0x008fe4000f8208ff */
[----:B------:R-:W-:Y:S01]  /*1300*/  LEA R123, R123, UR5, 0x1 ;  /* 0x000000057b7b7c11 */ /* 0x000fe2000f8e08ff */
[----:B------:R-:W-:Y:S01]  /*1310*/  IMAD.X R19, RZ, RZ, R0, P0 ;  /* 0x000000ffff137224 */ /* 0x000fe200000e0600 */
[----:B------:R-:W-:Y:S01]  /*1320*/  IADD3 R118, PT, PT, R3, R5, RZ ;  /* 0x0000000503767210 */ /* 0x000fe20007ffe0ff */
[----:B------:R-:W-:Y:S01]  /*1330*/  IMAD.IADD R120, R17, 0x1, R7 ;  /* 0x0000000111787824 */ /* 0x000fe200078e0207 */
[----:B----4-:R-:W-:Y:S01]  /*1340*/  LEA R119, P0, R2, UR10, 0x1 ;  /* 0x0000000a02777c11 */ /* 0x010fe2000f8008ff */
[----:B-----5:R-:W-:-:S03]  /*1350*/  IMAD.WIDE.U32 R4, R9, UR8, R18 ;  /* 0x0000000809047c25 */ /* 0x020fc6000f8e0012 */
[----:B------:R-:W-:Y:S01]  /*1360*/  LEA.HI.X R120, R16, UR13, R120, 0x1, P1 ;  /* 0x0000000d10787c11 */ /* 0x000fe200088f0c78 */
[----:B------:R-:W-:Y:S01]  /*1370*/  IMAD R9, R9, UR9, R5 ;  /* 0x0000000909097c24 */ /* 0x000fe2000f8e0205 */
[----:B------:R-:W-:Y:S01]  /*1380*/  LEA.HI.X R118, R2, UR11, R118, 0x1, P0 ;  /* 0x0000000b02767c11 */ /* 0x000fe200080f0c76 */
        /* <DEDUP_REMOVED lines=30> */
.L_x_258:
[----:B------:R2:W-:Y:S02]  /*1570*/  STS.128 [R123+0x2000], RZ ;  /* 0x002000ff7b007388 */ /* 0x0005e40000000c00 */
.L_x_257:
[----:B------:R-:W-:Y:S05]  /*1580*/  BSYNC.RECONVERGENT B0 ;  /* 0x0000000000007941 */ /* 0x000fea0003800200 */
.L_x_256:
[----:B-1-3--:R-:W-:Y:S01]  /*1590*/  VIADD R3, R12, 0x20 ;  /* 0x000000200c037836 */ /* 0x00afe20000000000 */
[----:B------:R-:W-:Y:S01]  /*15a0*/  BSSY.RECONVERGENT B0, `(.L_x_259) ;  /* 0x0000025000007945 */ /* 0x000fe20003800200 */
[C---:B------:R-:W-:Y:S01]  /*15b0*/  SHF.L.U64.HI R102, R88.reuse, 0x6, R89 ;  /* 0x0000000658667819 */ /* 0x040fe20000010259 */
[----:B------:R-:W-:Y:S02]  /*15c0*/  IMAD.SHL.U32 R103, R88, 0x40, RZ ;  /* 0x0000004058677824 */ /* 0x000fe400078e00ff */
[----:B------:R-:W-:-:S13]  /*15d0*/  ISETP.GE.AND P0, PT, R3, R116, PT ;  /* 0x000000740300720c */ /* 0x000fda0003f06270 */
[----:B------:R-:W-:Y:S05]  /*15e0*/  @P0 BRA `(.L_x_260) ;  /* 0x0000000000800947 */ /* 0x000fea0003800000 */
[----:B------:R-:W1:Y:S01]  /*15f0*/  LDCU.64 UR8, c[0x0][0x3b0] ;  /* 0x00007600ff0877ac */ /* 0x000e620008000a00 */
[----:B------:R-:W-:Y:S01]  /*1600*/  IADD3 R2, P0, PT, R14, 0x20, RZ ;  /* 0x000000200e027810 */ /* 0x000fe20007f1e0ff */
[----:B------:R-:W-:Y:S01]  /*1610*/  IMAD.MOV.U32 R8, RZ, RZ, R4 ;  /* 0x000000ffff087224 */ /* 0x000fe200078e0004 */
[----:B------:R-:W3:Y:S03]  /*1620*/  LDCU UR4, c[0x0][0x440] ;  /* 0x00008800ff0477ac */ /* 0x000ee60008000800 */
[----:B------:R-:W-:Y:S01]  /*1630*/  IMAD.X R0, RZ, RZ, R15, P0 ;  /* 0x000000ffff007224 */ /* 0x000fe200000e060f */
[----:B------:R-:W4:Y:S03]  /*1640*/  LDCU.64 UR6, c[0x0][0x380] ;  /* 0x00007000ff0677ac */ /* 0x000f260008000a00 */
[----:B-1----:R-:W-:-:S02]  /*1650*/  IMAD R5, R0, UR8, RZ ;  /* 0x0000000800057c24 */ /* 0x002fc4000f8e02ff */
[----:B------:R-:W-:Y:S01]  /*1660*/  IMAD.WIDE.U32 R8, R2, UR8, R8 ;  /* 0x0000000802087c25 */ /* 0x000fe2000f8e0008 */
[----:B---3--:R-:W-:-:S03]  /*1670*/  ISETP.GE.AND P1, PT, R117, UR4, PT ;  /* 0x0000000475007c0c */ /* 0x008fc6000bf26270 */
[----:B------:R-:W-:Y:S01]  /*1680*/  IMAD R5, R2, UR9, R5 ;  /* 0x0000000902057c24 */ /* 0x000fe2000f8e0205 */
[----:B------:R-:W-:Y:S02]  /*1690*/  ISETP.GE.AND P0, PT, R130, UR4, PT ;  /* 0x0000000482007c0c */ /* 0x000fe4000bf06270 */
[----:B----4-:R-:W-:Y:S01]  /*16a0*/  LEA R4, P2, R8, UR6, 0x1 ;  /* 0x0000000608047c11 */ /* 0x010fe2000f8408ff */
        /* <DEDUP_REMOVED lines=19> */
.L_x_261:
[----:B------:R4:W-:Y:S02]  /*17e0*/  STS.128 [R123+0x2800], RZ ;  /* 0x002800ff7b007388 */ /* 0x0009e40000000c00 */
.L_x_260:
[----:B------:R-:W-:Y:S05]  /*17f0*/  BSYNC.RECONVERGENT B0 ;  /* 0x0000000000007941 */ /* 0x000fea0003800200 */
.L_x_259:
[----:B------:R-:W-:Y:S01]  /*1800*/  IADD3 R2, PT, PT, R100, -0x1, RZ ;  /* 0xffffffff64027810 */ /* 0x000fe20007ffe0ff */
[----:B------:R-:W-:Y:S04]  /*1810*/  BSSY.RECONVERGENT B0, `(.L_x_262) ;  /* 0x000001e000007945 */ /* 0x000fe80003800200 */
[----:B-1-3--:R-:W-:Y:S02]  /*1820*/  IMAD R4, R2, -0x40, R93 ;  /* 0xffffffc002047824 */ /* 0x00afe400078e025d */
[-C--:B------:R-:W-:Y:S02]  /*1830*/  IMAD R5, R102, R2.reuse, RZ ;  /* 0x0000000266057224 */ /* 0x080fe400078e02ff */
[----:B------:R-:W-:Y:S01]  /*1840*/  IMAD.WIDE.U32 R14, R103, R2, RZ ;  /* 0x00000002670e7225 */ /* 0x000fe200078e00ff */
[----:B------:R-:W-:-:S04]  /*1850*/  ISETP.GE.AND P3, PT, R12, R4, PT ;  /* 0x000000040c00720c */ /* 0x000fc80003f66270 */
[----:B------:R-:W-:-:S09]  /*1860*/  IADD3 R5, PT, PT, R15, R5, RZ ;  /* 0x000000050f057210 */ /* 0x000fd20007ffe0ff */
[----:B------:R-:W-:Y:S05]  /*1870*/  @P3 BRA `(.L_x_263) ;  /* 0x00000000005c3947 */ /* 0x000fea0003800000 */
[----:B------:R-:W1:Y:S01]  /*1880*/  LDCU UR4, c[0x0][0x440] ;  /* 0x00008800ff0477ac */ /* 0x000e620008000800 */
        /* <DEDUP_REMOVED lines=21> */
.L_x_264:
[----:B------:R3:W-:Y:S02]  /*19e0*/  STS.128 [R123+0x5000], RZ ;  /* 0x005000ff7b007388 */ /* 0x0007e40000000c00 */
.L_x_263:
[----:B------:R-:W-:Y:S05]  /*19f0*/  BSYNC.RECONVERGENT B0 ;  /* 0x0000000000007941 */ /* 0x000fea0003800200 */
.L_x_262:
[----:B------:R-:W-:Y:S01]  /*1a00*/  ISETP.GE.AND P0, PT, R3, R4, PT ;  /* 0x000000040300720c */ /* 0x000fe20003f06270 */
[----:B------:R-:W-:Y:S01]  /*1a10*/  BSSY.RECONVERGENT B0, `(.L_x_265) ;  /* 0x000001e000007945 */ /* 0x000fe20003800200 */
[----:B------:R-:W-:Y:S01]  /*1a20*/  SHF.R.U32.HI R0, RZ, 0x1, R90 ;  /* 0x00000001ff007819 */ /* 0x000fe2000001165a */
[C---:B-1-3--:R-:W-:Y:S01]  /*1a30*/  IMAD.SHL.U32 R9, R84.reuse, 0x40, RZ ;  /* 0x0000004054097824 */ /* 0x04afe200078e00ff */
[----:B------:R-:W-:-:S09]  /*1a40*/  SHF.L.U64.HI R7, R84, 0x6, R85 ;  /* 0x0000000654077819 */ /* 0x000fd20000010255 */
[----:B------:R-:W-:Y:S05]  /*1a50*/  @P0 BRA `(.L_x_266) ;  /* 0x0000000000640947 */ /* 0x000fea0003800000 */
[----:B------:R-:W1:Y:S01]  /*1a60*/  LDCU UR4, c[0x0][0x440] ;  /* 0x00008800ff0477ac */ /* 0x000e620008000800 */
[----:B------:R-:W-:-:S04]  /*1a70*/  LEA R8, P0, R88, R14, 0x5 ;  /* 0x0000000e58087211 */ /* 0x000fc800078028ff */
[----:B------:R-:W-:Y:S02]  /*1a80*/  LEA.HI.X R5, R88, R5, R89, 0x5, P0 ;  /* 0x0000000558057211 */ /* 0x000fe400000f2c59 */
        /* <DEDUP_REMOVED lines=21> */
.L_x_267:
[----:B------:R3:W-:Y:S02]  /*1be0*/  STS.128 [R123+0x5800], RZ ;  /* 0x005800ff7b007388 */ /* 0x0007e40000000c00 */
.L_x_266:
[----:B------:R-:W-:Y:S05]  /*1bf0*/  BSYNC.RECONVERGENT B0 ;  /* 0x0000000000007941 */ /* 0x000fea0003800200 */
.L_x_265:
[----:B------:R-:W0:Y:S01]  /*1c00*/  LDGDEPBAR ;  /* 0x00000000000079af */ /* 0x000e220000000000 */
[----:B------:R-:W-:Y:S01]  /*1c10*/  LOP3.LUT R5, R0, 0x1f0, RZ, 0xc0, !PT ;  /* 0x000001f000057812 */ /* 0x000fe200078ec0ff */
[-C--:B------:R-:W-:Y:S01]  /*1c20*/  IMAD R7, R7, R2.reuse, RZ ;  /* 0x0000000207077224 */ /* 0x080fe200078e02ff */
[----:B------:R-:W-:Y:S01]  /*1c30*/  LOP3.LUT R12, R12, 0x7, RZ, 0xc0, !PT ;  /* 0x000000070c0c7812 */ /* 0x000fe200078ec0ff */
[----:B------:R-:W-:Y:S01]  /*1c40*/  IMAD.WIDE.U32 R8, R9, R2, RZ ;  /* 0x0000000209087225 */ /* 0x000fe200078e00ff */
[----:B------:R-:W-:Y:S01]  /*1c50*/  IADD3 R5, PT, PT, R5, 0x1, R10 ;  /* 0x0000000105057810 */ /* 0x000fe20007ffe00a */
[----:B------:R-:W-:Y:S02]  /*1c60*/  BSSY.RECONVERGENT B0, `(.L_x_268) ;  /* 0x0000022000007945 */ /* 0x000fe40003800200 */
[----:B------:R-:W-:Y:S01]  /*1c70*/  IMAD.IADD R7, R9, 0x1, R7 ;  /* 0x0000000109077824 */ /* 0x000fe200078e0207 */
[----:B------:R-:W-:-:S04]  /*1c80*/  IADD3 R2, PT, PT, -R11, R5, R12 ;  /* 0x000000050b027210 */ /* 0x000fc80007ffe10c */
[----:B------:R-:W-:Y:S01]  /*1c90*/  IADD3 R2, PT, PT, R2, R6, R93 ;  /* 0x0000000602027210 */ /* 0x000fe20007ffe05d */
[----:B------:R-:W-:-:S04]  /*1ca0*/  DEPBAR.LE SB0, 0x0 ;  /* 0x000080000000791a */ /* 0x000fc80000000000 */
[----:B------:R-:W-:Y:S06]  /*1cb0*/  BAR.SYNC.DEFER_BLOCKING 0x0 ;  /* 0x0000000000007b1d */ /* 0x000fec0000010000 */
[----:B------:R-:W-:Y:S05]  /*1cc0*/  @P3 BRA `(.L_x_269) ;  /* 0x0000000000603947 */ /* 0x000fea0003800000 */
[----:B------:R-:W5:Y:S01]  /*1cd0*/  LDCU UR4, c[0x0][0x440] ;  /* 0x00008800ff0477ac */ /* 0x000f620008000800 */
        /* <DEDUP_REMOVED lines=21> */
.L_x_270:
[----:B------:R1:W-:Y:S01]  /*1e30*/  STS.128 [R123+0x8000], RZ ;  /* 0x008000ff7b007388 */ /* 0x0003e20000000c00 */
[----:B------:R-:W-:Y:S05]  /*1e40*/  BRA `(.L_x_271) ;  /* 0x00000000000c7947 */ /* 0x000fea0003800000 */
.L_x_269:
[----:B------:R1:W-:Y:S04]  /*1e50*/  STS.128 [R123+0x6000], RZ ;  /* 0x006000ff7b007388 */ /* 0x0003e80000000c00 */
[----:B------:R1:W-:Y:S04]  /*1e60*/  STS.128 [R123+0x7000], RZ ;  /* 0x007000ff7b007388 */ /* 0x0003e80000000c00 */
[----:B------:R1:W-:Y:S02]  /*1e70*/  STS.128 [R123+0x8000], RZ ;  /* 0x008000ff7b007388 */ /* 0x0003e40000000c00 */
.L_x_271:
[----:B------:R-:W-:Y:S05]  /*1e80*/  BSYNC.RECONVERGENT B0 ;  /* 0x0000000000007941 */ /* 0x000fea0003800200 */
.L_x_268:
[----:B------:R-:W-:Y:S01]  /*1e90*/  ISETP.GE.AND P0, PT, R3, R4, PT ;  /* 0x000000040300720c */ /* 0x000fe20003f06270 */
[----:B------:R-:W-:-:S12]  /*1ea0*/  BSSY.RECONVERGENT B0, `(.L_x_272) ;  /* 0x000001e000007945 */ /* 0x000fd80003800200 */
[----:B------:R1:W-:Y:S04]  /*1eb0*/  @P0 STS.128 [R123+0x6800], RZ ;  /* 0x006800ff7b000388 */ /* 0x0003e80000000c00 */
[----:B------:R1:W-:Y:S04]  /*1ec0*/  @P0 STS.128 [R123+0x7800], RZ ;  /* 0x007800ff7b000388 */ /* 0x0003e80000000c00 */
[----:B------:R1:W-:Y:S01]  /*1ed0*/  @P0 STS.128 [R123+0x8800], RZ ;  /* 0x008800ff7b000388 */ /* 0x0003e20000000c00 */
[----:B------:R-:W-:Y:S05]  /*1ee0*/  @P0 BRA `(.L_x_273) ;  /* 0x0000000000640947 */ /* 0x000fea0003800000 */
[----:B------:R-:W5:Y:S01]  /*1ef0*/  LDCU UR4, c[0x0][0x440] ;  /* 0x00008800ff0477ac */ /* 0x000f620008000800 */
[----:B------:R-:W-:-:S04]  /*1f00*/  LEA R8, P0, R84, R8, 0x5 ;  /* 0x0000000854087211 */ /* 0x000fc800078028ff */
[----:B------:R-:W-:Y:S02]  /*1f10*/  LEA.HI.X R7, R84, R7, R85, 0x5, P0 ;  /* 0x0000000754077211 */ /* 0x000fe400000f2c55 */
        /* <DEDUP_REMOVED lines=21> */
.L_x_274:
[----:B------:R1:W-:Y:S02]  /*2070*/  STS.128 [R123+0x8800], RZ ;  /* 0x008800ff7b007388 */ /* 0x0003e40000000c00 */
.L_x_273:
[----:B------:R-:W-:Y:S05]  /*2080*/  BSYNC.RECONVERGENT B0 ;  /* 0x0000000000007941 */ /* 0x000fea0003800200 */
.L_x_272:
[C---:B------:R-:W-:Y:S01]  /*2090*/  IMAD.SHL.U32 R112, R90.reuse, 0x4, RZ ;  /* 0x000000045a707824 */ /* 0x040fe200078e00ff */
[C---:B------:R-:W-:Y:S01]  /*20a0*/  LOP3.LUT P6, RZ, R90.reuse, 0x4, RZ, 0xc0, !PT ;  /* 0x000000045aff7812 */ /* 0x040fe200078cc0ff */
[C---:B------:R-:W-:Y:S01]  /*20b0*/  IMAD.SHL.U32 R113, R90.reuse, 0x10, RZ ;  /* 0x000000105a717824 */ /* 0x040fe200078e00ff */
[----:B------:R-:W0:Y:S01]  /*20c0*/  LDGDEPBAR ;  /* 0x00000000000079af */ /* 0x000e220000000000 */
[----:B------:R-:W-:Y:S01]  /*20d0*/  IMAD.SHL.U32 R3, R90, 0x20, RZ ;  /* 0x000000205a037824 */ /* 0x000fe200078e00ff */
[----:B------:R-:W-:Y:S01]  /*20e0*/  LOP3.LUT R8, R112, 0x18, RZ, 0xc0, !PT ;  /* 0x0000001870087812 */ /* 0x000fe200078ec0ff */
[----:B------:R-:W-:Y:S01]  /*20f0*/  IMAD.MOV.U32 R86, RZ, RZ, 0x20 ;  /* 0x00000020ff567424 */ /* 0x000fe200078e00ff */
[C---:B-1----:R-:W-:Y:S02]  /*2100*/  LOP3.LUT R4, R113.reuse, 0x3e00, RZ, 0xc0, !PT ;  /* 0x00003e0071047812 */ /* 0x042fe400078ec0ff */
[----:B------:R-:W-:Y:S02]  /*2110*/  LOP3.LUT R6, R113, 0x100, RZ, 0xc0, !PT ;  /* 0x0000010071067812 */ /* 0x000fe400078ec0ff */
[----:B------:R-:W-:-:S02]  /*2120*/  LOP3.LUT R5, R8, 0xc0, R3, 0xf8, !PT ;  /* 0x000000c008057812 */ /* 0x000fc400078ef803 */
[--C-:B------:R-:W-:Y:S02]  /*2130*/  LOP3.LUT R91, R4, 0x120, R3.reuse, 0xf8, !PT ;  /* 0x00000120045b7812 */ /* 0x100fe400078ef803 */
[----:B------:R-:W-:Y:S02]  /*2140*/  LOP3.LUT R87, R6, 0x20, R3, 0xf8, !PT ;  /* 0x0000002006577812 */ /* 0x000fe400078ef803 */
[C---:B------:R-:W-:Y:S02]  /*2150*/  LOP3.LUT R0, R5.reuse, 0x8, R0, 0x78, !PT ;  /* 0x0000000805007812 */ /* 0x040fe400078e7800 */
[----:B------:R-:W-:Y:S02]  /*2160*/  LOP3.LUT R4, R5, 0x8, R90, 0x78, !PT ;  /* 0x0000000805047812 */ /* 0x000fe400078e785a */
[----:B------:R-:W-:Y:S02]  /*2170*/  LOP3.LUT R91, R91, R0, RZ, 0xfc, !PT ;  /* 0x000000005b5b7212 */ /* 0x000fe400078efcff */
[----:B------:R-:W-:-:S02]  /*2180*/  LOP3.LUT R87, R87, R4, RZ, 0xfc, !PT ;  /* 0x0000000457577212 */ /* 0x000fc400078efcff */
[----:B------:R-:W-:Y:S02]  /*2190*/  LEA R91, R91, UR5, 0x1 ;  /* 0x000000055b5b7c11 */ /* 0x000fe4000f8e08ff */
[----:B------:R-:W-:Y:S02]  /*21a0*/  LEA R95, R87, UR5, 0x1 ;  /* 0x00000005575f7c11 */ /* 0x000fe4000f8e08ff */
[----:B------:R-:W-:Y:S01]  /*21b0*/  SEL R86, R86, 0xffffffe0, !P6 ;  /* 0xffffffe056567807 */ /* 0x000fe20007000000 */
[----:B------:R-:W-:Y:S01]  /*21c0*/  LDSM.16.M88.4 R72, [R91] ;  /* 0x000000005b48783b */ /* 0x000fe20000000200 */
[----:B------:R-:W-:Y:S02]  /*21d0*/  ISETP.NE.AND P5, PT, R100, 0x1, PT ;  /* 0x000000016400780c */ /* 0x000fe40003fa5270 */
[C---:B------:R-:W-:Y:S01]  /*21e0*/  VIMNMX R105, PT, PT, R2.reuse, R93, PT ;  /* 0x0000005d02697248 */ /* 0x040fe20003fe0100 */
[----:B------:R-:W1:Y:S01]  /*21f0*/  LDSM.16.M88.4 R44, [R95+0x3000] ;  /* 0x003000005f2c783b */ /* 0x000e620000000200 */
[--C-:B------:R-:W-:Y:S01]  /*2200*/  IMAD.IADD R94, R91, 0x1, R86.reuse ;  /* 0x000000015b5e7824 */ /* 0x100fe200078e0256 */
[----:B------:R-:W-:Y:S01]  /*2210*/  VIADDMNMX R104, R2, 0x8, R93, PT ;  /* 0x0000000802687846 */ /* 0x000fe2000380015d */
[----:B------:R-:W-:Y:S01]  /*2220*/  IMAD.IADD R92, R95, 0x1, R86 ;  /* 0x000000015f5c7824 */ /* 0x000fe200078e0256 */
[----:B------:R-:W5:Y:S04]  /*2230*/  LDSM.16.M88.4 R36, [R95+0x3400] ;  /* 0x003400005f24783b */ /* 0x000f680000000200 */
[----:B------:R-:W2:Y:S04]  /*2240*/  LDSM.16.M88.4 R28, [R95+0x3800] ;  /* 0x003800005f1c783b */ /* 0x000ea80000000200 */
[----:B------:R-:W4:Y:S04]  /*2250*/  LDSM.16.M88.4 R20, [R95+0x3c00] ;  /* 0x003c00005f14783b */ /* 0x000f280000000200 */
[----:B------:R-:W-:Y:S04]  /*2260*/  LDSM.16.M88.4 R4, [R94] ;  /* 0x000000005e04783b */ /* 0x000fe80000000200 */
[----:B------:R-:W4:Y:S04]  /*2270*/  LDSM.16.M88.4 R68, [R92+0x3000] ;  /* 0x003000005c44783b */ /* 0x000f280000000200 */
[----:B------:R-:W4:Y:S04]  /*2280*/  LDSM.16.M88.4 R64, [R92+0x3400] ;  /* 0x003400005c40783b */ /* 0x000f280000000200 */
[----:B---3--:R-:W3:Y:S04]  /*2290*/  LDSM.16.M88.4 R12, [R92+0x3800] ;  /* 0x003800005c0c783b */ /* 0x008ee80000000200 */
[----:B------:R-:W3:Y:S04]  /*22a0*/  LDSM.16.M88.4 R8, [R92+0x3c00] ;  /* 0x003c00005c08783b */ /* 0x000ee80000000200 */
[----:B------:R-:W-:Y:S01]  /*22b0*/  LDSM.16.M88.4 R16, [R91+0x1000] ;  /* 0x001000005b10783b */ /* 0x000fe20000000200 */
[C---:B-1----:R-:W-:Y:S03]  /*22c0*/  HMMA.16816.F32 R48, R72.reuse, R44, RZ ;  /* 0x0000002c4830723c */ /* 0x042fe600000018ff */
[----:B------:R-:W1:Y:S04]  /*22d0*/  LDSM.16.M88.4 R60, [R95+0x4000] ;  /* 0x004000005f3c783b */ /* 0x000e680000000200 */
[----:B------:R-:W1:Y:S01]  /*22e0*/  LDSM.16.M88.4 R56, [R95+0x4400] ;  /* 0x004400005f38783b */ /* 0x000e620000000200 */
[C---:B-----5:R-:W-:Y:S03]  /*22f0*/  HMMA.16816.F32 R40, R72.reuse, R36, RZ ;  /* 0x000000244828723c */ /* 0x060fe600000018ff */
[----:B------:R-:W5:Y:S04]  /*2300*/  LDSM.16.M88.4 R52, [R95+0x4800] ;  /* 0x004800005f34783b */ /* 0x000f680000000200 */
[----:B------:R-:W-:Y:S01]  /*2310*/  LDSM.16.M88.4 R76, [R94+0x1000] ;  /* 0x001000005e4c783b */ /* 0x000fe20000000200 */
[C---:B--2---:R-:W-:Y:S03]  /*2320*/  HMMA.16816.F32 R32, R72.reuse, R28, RZ ;  /* 0x0000001c4820723c */ /* 0x044fe600000018ff */
[----:B------:R-:W-:Y:S05]  /*2330*/  LDSM.16.M88.4 R80, [R92+0x4c00] ;  /* 0x004c00005c50783b */ /* 0x000fea0000000200 */
[C---:B------:R-:W-:Y:S08]  /*2340*/  HMMA.16816.F32 R44, R72.reuse, R46, RZ ;  /* 0x0000002e482c723c */ /* 0x040ff000000018ff */
[C---:B------:R-:W-:Y:S08]  /*2350*/  HMMA.16816.F32 R36, R72.reuse, R38, RZ ;  /* 0x000000264824723c */ /* 0x040ff000000018ff */
[C---:B------:R-:W-:Y:S08]  /*2360*/  HMMA.16816.F32 R28, R72.reuse, R30, RZ ;  /* 0x0000001e481c723c */ /* 0x040ff000000018ff */
[C---:B----4-:R-:W-:Y:S08]  /*2370*/  HMMA.16816.F32 R24, R72.reuse, R20, RZ ;  /* 0x000000144818723c */ /* 0x050ff000000018ff */
[----:B------:R-:W-:Y:S01]  /*2380*/  HMMA.16816.F32 R72, R72, R22, RZ ;  /* 0x000000164848723c */ /* 0x000fe200000018ff */
[----:B------:R-:W2:Y:S07]  /*2390*/  LDSM.16.M88.4 R20, [R95+0x4c00] ;  /* 0x004c00005f14783b */ /* 0x000eae0000000200 */
[C---:B------:R-:W-:Y:S08]  /*23a0*/  HMMA.16816.F32 R48, R4.reuse, R68, R48 ;  /* 0x000000440430723c */ /* 0x040ff00000001830 */
[C---:B------:R-:W-:Y:S01]  /*23b0*/  HMMA.16816.F32 R44, R4.reuse, R70, R44 ;  /* 0x00000046042c723c */ /* 0x040fe2000000182c */
[----:B------:R-:W-:Y:S07]  /*23c0*/  LDSM.16.M88.4 R68, [R91+0x2000] ;  /* 0x002000005b44783b */ /* 0x000fee0000000200 */
[C---:B------:R-:W-:Y:S08]  /*23d0*/  HMMA.16816.F32 R40, R4.reuse, R64, R40 ;  /* 0x000000400428723c */ /* 0x040ff00000001828 */
[C---:B------:R-:W-:Y:S01]  /*23e0*/  HMMA.16816.F32 R36, R4.reuse, R66, R36 ;  /* 0x000000420424723c */ /* 0x040fe20000001824 */
[----:B------:R-:W-:Y:S07]  /*23f0*/  LDSM.16.M88.4 R64, [R95+0x5000] ;  /* 0x005000005f40783b */ /* 0x000fee0000000200 */
[C---:B---3--:R-:W-:Y:S08]  /*2400*/  HMMA.16816.F32 R32, R4.reuse, R12, R32 ;  /* 0x0000000c0420723c */ /* 0x048ff00000001820 */
[C---:B------:R-:W-:Y:S01]  /*2410*/  HMMA.16816.F32 R28, R4.reuse, R14, R28 ;  /* 0x0000000e041c723c */ /* 0x040fe2000000181c */
[----:B------:R-:W3:Y:S07]  /*2420*/  LDSM.16.M88.4 R12, [R92+0x4000] ;  /* 0x004000005c0c783b */ /* 0x000eee0000000200 */
[C---:B------:R-:W-:Y:S08]  /*2430*/  HMMA.16816.F32 R24, R4.reuse, R8, R24 ;  /* 0x000000080418723c */ /* 0x040ff00000001818 */
[----:B------:R-:W-:Y:S01]  /*2440*/  HMMA.16816.F32 R72, R4, R10, R72 ;  /* 0x0000000a0448723c */ /* 0x000fe20000001848 */
[----:B------:R-:W4:Y:S04]  /*2450*/  LDSM.16.M88.4 R8, [R92+0x4400] ;  /* 0x004400005c08783b */ /* 0x000f280000000200 */
[----:B------:R-:W4:Y:S03]  /*2460*/  LDSM.16.M88.4 R4, [R92+0x4800] ;  /* 0x004800005c04783b */ /* 0x000f260000000200 */
[C---:B-1----:R-:W-:Y:S08]  /*2470*/  HMMA.16816.F32 R48, R16.reuse, R60, R48 ;  /* 0x0000003c1030723c */ /* 0x042ff00000001830 */
[C---:B------:R-:W-:Y:S01]  /*2480*/  HMMA.16816.F32 R44, R16.reuse, R62, R44 ;  /* 0x0000003e102c723c */ /* 0x040fe2000000182c */
[----:B------:R-:W1:Y:S07]  /*2490*/  LDSM.16.M88.4 R60, [R95+0x5400] ;  /* 0x005400005f3c783b */ /* 0x000e6e0000000200 */
[C---:B------:R-:W-:Y:S08]  /*24a0*/  HMMA.16816.F32 R40, R16.reuse, R56, R40 ;  /* 0x000000381028723c */ /* 0x040ff00000001828 */
[C---:B------:R-:W-:Y:S01]  /*24b0*/  HMMA.16816.F32 R36, R16.reuse, R58, R36 ;  /* 0x0000003a1024723c */ /* 0x040fe20000001824 */
[----:B------:R-:W1:Y:S07]  /*24c0*/  LDSM.16.M88.4 R56, [R95+0x5800] ;  /* 0x005800005f38783b */ /* 0x000e6e0000000200 */
[C---:B-----5:R-:W-:Y:S08]  /*24d0*/  HMMA.16816.F32 R32, R16.reuse, R52, R32 ;  /* 0x000000341020723c */ /* 0x060ff00000001820 */
[C---:B------:R-:W-:Y:S01]  /*24e0*/  HMMA.16816.F32 R28, R16.reuse, R54, R28 ;  /* 0x00000036101c723c */ /* 0x040fe2000000181c */
[----:B------:R-:W5:Y:S07]  /*24f0*/  LDSM.16.M88.4 R52, [R95+0x5c00] ;  /* 0x005c00005f34783b */ /* 0x000f6e0000000200 */
[C---:B--2---:R-:W-:Y:S08]  /*2500*/  HMMA.16816.F32 R24, R16.reuse, R20, R24 ;  /* 0x000000141018723c */ /* 0x044ff00000001818 */
[----:B------:R-:W-:Y:S01]  /*2510*/  HMMA.16816.F32 R72, R16, R22, R72 ;  /* 0x000000161048723c */ /* 0x000fe20000001848 */
[----:B------:R-:W-:Y:S04]  /*2520*/  LDSM.16.M88.4 R20, [R94+0x2000] ;  /* 0x002000005e14783b */ /* 0x000fe80000000200 */
[----:B------:R-:W2:Y:S03]  /*2530*/  LDSM.16.M88.4 R16, [R92+0x5000] ;  /* 0x005000005c10783b */ /* 0x000ea60000000200 */
[C---:B---3--:R-:W-:Y:S08]  /*2540*/  HMMA.16816.F32 R48, R76.reuse, R12, R48 ;  /* 0x0000000c4c30723c */ /* 0x048ff00000001830 */
[C---:B------:R-:W-:Y:S01]  /*2550*/  HMMA.16816.F32 R44, R76.reuse, R14, R44 ;  /* 0x0000000e4c2c723c */ /* 0x040fe2000000182c */
[----:B------:R-:W3:Y:S07]  /*2560*/  LDSM.16.M88.4 R12, [R92+0x5400] ;  /* 0x005400005c0c783b */ /* 0x000eee0000000200 */
[C---:B----4-:R-:W-:Y:S08]  /*2570*/  HMMA.16816.F32 R40, R76.reuse, R8, R40 ;  /* 0x000000084c28723c */ /* 0x050ff00000001828 */
[C---:B------:R-:W-:Y:S01]  /*2580*/  HMMA.16816.F32 R36, R76.reuse, R10, R36 ;  /* 0x0000000a4c24723c */ /* 0x040fe20000001824 */
[----:B------:R-:W4:Y:S07]  /*2590*/  LDSM.16.M88.4 R8, [R92+0x5800] ;  /* 0x005800005c08783b */ /* 0x000f2e0000000200 */
[C---:B------:R-:W-:Y:S08]  /*25a0*/  HMMA.16816.F32 R32, R76.reuse, R4, R32 ;  /* 0x000000044c20723c */ /* 0x040ff00000001820 */
[----:B------:R-:W-:Y:S01]  /*25b0*/  HMMA.16816.F32 R28, R76, R6, R28 ;  /* 0x000000064c1c723c */ /* 0x000fe2000000181c */
[----:B------:R-:W4:Y:S01]  /*25c0*/  LDSM.16.M88.4 R4, [R92+0x5c00] ;  /* 0x005c00005c04783b */ /* 0x000f220000000200 */
[----:B------:R-:W-:-:S06]  /*25d0*/  DEPBAR.LE SB0, 0x0 ;  /* 0x000080000000791a */ /* 0x000fcc0000000000 */
[C---:B------:R-:W-:Y:S08]  /*25e0*/  HMMA.16816.F32 R24, R76.reuse, R80, R24 ;  /* 0x000000504c18723c */ /* 0x040ff00000001818 */
[----:B------:R-:W-:Y:S08]  /*25f0*/  HMMA.16816.F32 R72, R76, R82, R72 ;  /* 0x000000524c48723c */ /* 0x000ff00000001848 */
[C---:B------:R-:W-:Y:S08]  /*2600*/  HMMA.16816.F32 R48, R68.reuse, R64, R48 ;  /* 0x000000404430723c */ /* 0x040ff00000001830 */
[C---:B------:R-:W-:Y:S08]  /*2610*/  HMMA.16816.F32 R44, R68.reuse, R66, R44 ;  /* 0x00000042442c723c */ /* 0x040ff0000000182c */
[C---:B-1----:R-:W-:Y:S08]  /*2620*/  HMMA.16816.F32 R40, R68.reuse, R60, R40 ;  /* 0x0000003c4428723c */ /* 0x042ff00000001828 */
[C---:B------:R-:W-:Y:S08]  /*2630*/  HMMA.16816.F32 R36, R68.reuse, R62, R36 ;  /* 0x0000003e4424723c */ /* 0x040ff00000001824 */
[C---:B------:R-:W-:Y:S08]  /*2640*/  HMMA.16816.F32 R32, R68.reuse, R56, R32 ;  /* 0x000000384420723c */ /* 0x040ff00000001820 */
[C---:B------:R-:W-:Y:S08]  /*2650*/  HMMA.16816.F32 R28, R68.reuse, R58, R28 ;  /* 0x0000003a441c723c */ /* 0x040ff0000000181c */
[C---:B-----5:R-:W-:Y:S08]  /*2660*/  HMMA.16816.F32 R24, R68.reuse, R52, R24 ;  /* 0x000000344418723c */ /* 0x060ff00000001818 */
[----:B------:R-:W-:Y:S08]  /*2670*/  HMMA.16816.F32 R72, R68, R54, R72 ;  /* 0x000000364448723c */ /* 0x000ff00000001848 */
[C---:B--2---:R-:W-:Y:S08]  /*2680*/  HMMA.16816.F32 R48, R20.reuse, R16, R48 ;  /* 0x000000101430723c */ /* 0x044ff00000001830 */
[C---:B------:R-:W-:Y:S08]  /*2690*/  HMMA.16816.F32 R44, R20.reuse, R18, R44 ;  /* 0x00000012142c723c */ /* 0x040ff0000000182c */
[C---:B---3--:R-:W-:Y:S08]  /*26a0*/  HMMA.16816.F32 R40, R20.reuse, R12, R40 ;  /* 0x0000000c1428723c */ /* 0x048ff00000001828 */
[C---:B------:R-:W-:Y:S08]  /*26b0*/  HMMA.16816.F32 R36, R20.reuse, R14, R36 ;  /* 0x0000000e1424723c */ /* 0x040ff00000001824 */
[C---:B----4-:R-:W-:Y:S08]  /*26c0*/  HMMA.16816.F32 R32, R20.reuse, R8, R32 ;  /* 0x000000081420723c */ /* 0x050ff00000001820 */
[C---:B------:R-:W-:Y:S08]  /*26d0*/  HMMA.16816.F32 R28, R20.reuse, R10, R28 ;  /* 0x0000000a141c723c */ /* 0x040ff0000000181c */
[C---:B------:R-:W-:Y:S08]  /*26e0*/  HMMA.16816.F32 R24, R20.reuse, R4, R24 ;  /* 0x000000041418723c */ /* 0x040ff00000001818 */
[----:B------:R-:W-:Y:S01]  /*26f0*/  HMMA.16816.F32 R72, R20, R6, R72 ;  /* 0x000000061448723c */ /* 0x000fe20000001848 */
[----:B------:R-:W-:Y:S06]  /*2700*/  BAR.SYNC.DEFER_BLOCKING 0x0 ;  /* 0x0000000000007b1d */ /* 0x000fec0000010000 */
[----:B------:R-:W-:-:S13]  /*2710*/  @!P5 BRA `(.L_x_275) ;  /* 0x0000000000c8d947 */ /* 0x000fda0003800000 */
[----:B------:R-:W1:Y:S01]  /*2720*/  LDCU UR4, c[0x0][0x440] ;  /* 0x00008800ff0477ac */ /* 0x000e620008000800 */
[----:B------:R-:W-:Y:S01]  /*2730*/  VIADD R5, R100, 0xfffffffe ;  /* 0xfffffffe64057836 */ /* 0x000fe20000000000 */
[----:B------:R-:W-:Y:S03]  /*2740*/  BSSY.RECONVERGENT B0, `(.L_x_276) ;  /* 0x000002e000007945 */ /* 0x000fe60003800200 */
[----:B------:R-:W-:-:S04]  /*2750*/  IMAD.WIDE.U32 R8, R5, R88, RZ ;  /* 0x0000005805087225 */ /* 0x000fc800078e00ff */
[C---:B------:R-:W-:Y:S01]  /*2760*/  IMAD.SHL.U32 R7, R8.reuse, 0x40, RZ ;  /* 0x0000004008077824 */ /* 0x040fe200078e00ff */
[----:B------:R-:W-:Y:S01]  /*2770*/  LEA R6, P0, R8, R121, 0x7 ;  /* 0x0000007908067211 */ /* 0x000fe200078038ff */
[----:B------:R-:W-:-:S03]  /*2780*/  IMAD R5, R5, R89, R9 ;  /* 0x0000005905057224 */ /* 0x000fc600078e0209 */
[----:B------:R-:W-:Y:S02]  /*2790*/  LEA R4, P3, R88, R7, 0x5 ;  /* 0x0000000758047211 */ /* 0x000fe400078628ff */
[--C-:B------:R-:W-:Y:S02]  /*27a0*/  LEA.HI.X R7, R8, R120, R5.reuse, 0x7, P0 ;  /* 0x0000007808077211 */ /* 0x100fe400000f3c05 */
[----:B-1----:R-:W-:Y:S02]  /*27b0*/  ISETP.GE.AND P2, PT, R117, UR4, PT ;  /* 0x0000000475007c0c */ /* 0x002fe4000bf46270 */
[----:B------:R-:W-:Y:S02]  /*27c0*/  ISETP.GE.AND P1, PT, R130, UR4, PT ;  /* 0x0000000482007c0c */ /* 0x000fe4000bf26270 */
[----:B------:R-:W-:Y:S02]  /*27d0*/  ISETP.GE.AND P0, PT, R129, UR4, PT ;  /* 0x0000000481007c0c */ /* 0x000fe4000bf06270 */
[----:B------:R-:W-:-:S04]  /*27e0*/  SHF.L.U64.HI R2, R8, 0x6, R5 ;  /* 0x0000000608027819 */ /* 0x000fc80000010205 */
[----:B------:R-:W-:Y:S02]  /*27f0*/  LEA.HI.X R5, R88, R2, R89, 0x5, P3 ;  /* 0x0000000258057211 */ /* 0x000fe400018f2c59 */
[C---:B------:R-:W-:Y:S01]  /*2800*/  LEA R8, P3, R4.reuse, R121, 0x1 ;  /* 0x0000007904087211 */ /* 0x040fe200078608ff */
[----:B------:R-:W-:Y:S01]  /*2810*/  @!PT LDS RZ, [RZ] ;  /* 0x00000000fffff984 */ /* 0x000fe20000000800 */
[----:B------:R-:W-:Y:S01]  /*2820*/  @!PT LDS RZ, [RZ] ;  /* 0x00000000fffff984 */ /* 0x000fe20000000800 */
[----:B------:R-:W-:Y:S01]  /*2830*/  @!PT LDS RZ, [RZ] ;  /* 0x00000000fffff984 */ /* 0x000fe20000000800 */
[----:B------:R1:W-:Y:S03]  /*2840*/  @!P2 LDGSTS.E.BYPASS.LTC128B.128 [R123+0x3000], desc[UR14][R6.64] ;  /* 0x03000000067bafae */ /* 0x0003e6000b981a0e */
[----:B------:R-:W-:Y:S01]  /*2850*/  LEA.HI.X R9, R4, R120, R5, 0x1, P3 ;  /* 0x0000007804097211 */ /* 0x000fe200018f0c05 */
        /* <DEDUP_REMOVED lines=27> */
.L_x_277:
[----:B------:R3:W-:Y:S02]  /*2a10*/  STS.128 [R123+0x5800], RZ ;  /* 0x005800ff7b007388 */ /* 0x0007e40000000c00 */
.L_x_278:
[----:B------:R-:W-:Y:S05]  /*2a20*/  BSYNC.RECONVERGENT B0 ;  /* 0x0000000000007941 */ /* 0x000fea0003800200 */
.L_x_276:
[----:B------:R-:W0:Y:S02]  /*2a30*/  LDGDEPBAR ;  /* 0x00000000000079af */ /* 0x000e240000000000 */
.L_x_275:
[----:B------:R-:W-:Y:S01]  /*2a40*/  IMAD.SHL.U32 R5, R90, 0x2, RZ ;  /* 0x000000025a057824 */ /* 0x000fe200078e00ff */
[----:B------:R-:W4:Y:S01]  /*2a50*/  LDCU UR4, c[0x0][0x45c] ;  /* 0x00008b80ff0477ac */ /* 0x000f220008000800 */
[----:B------:R-:W-:-:S03]  /*2a60*/  LOP3.LUT R101, R0, 0x120, R3, 0xf8, !PT ;  /* 0x0000012000657812 */ /* 0x000fc600078ef803 */
[----:B------:R-:W-:Y:S02]  /*2a70*/  LOP3.LUT R5, R5, 0x6, RZ, 0xc0, !PT ;  /* 0x0000000605057812 */ /* 0x000fe400078ec0ff */
[----:B------:R-:W-:-:S03]  /*2a80*/  LEA R101, R101, UR5, 0x1 ;  /* 0x0000000565657c11 */ /* 0x000fc6000f8e08ff */
[----:B------:R-:W-:Y:S02]  /*2a90*/  IMAD R2, R100, 0x40, R5 ;  /* 0x0000004064027824 */ /* 0x000fe400078e0205 */
[----:B------:R-:W-:Y:S02]  /*2aa0*/  LDSM.16.MT88.4 R56, [R101+0x7000] ;  /* 0x007000006538783b */ /* 0x000fe40000004200 */
[C---:B------:R-:W-:Y:S02]  /*2ab0*/  VIADD R5, R2.reuse, 0xffffffc0 ;  /* 0xffffffc002057836 */ /* 0x040fe40000000000 */
[C---:B------:R-:W-:Y:S02]  /*2ac0*/  VIADD R4, R2.reuse, 0xffffffc1 ;  /* 0xffffffc102047836 */ /* 0x040fe40000000000 */
[C---:B------:R-:W-:Y:S01]  /*2ad0*/  VIADD R10, R2.reuse, 0xffffffe0 ;  /* 0xffffffe0020a7836 */ /* 0x040fe20000000000 */
[CC--:B------:R-:W-:Y:S01]  /*2ae0*/  ISETP.GE.AND P2, PT, R5.reuse, R105.reuse, PT ;  /* 0x000000690500720c */ /* 0x0c0fe20003f46270 */
[C---:B------:R-:W-:Y:S01]  /*2af0*/  VIADD R15, R2.reuse, 0xffffffe8 ;  /* 0xffffffe8020f7836 */ /* 0x040fe20000000000 */
[-C--:B------:R-:W-:Y:S01]  /*2b00*/  ISETP.GE.AND P4, PT, R5, R104.reuse, PT ;  /* 0x000000680500720c */ /* 0x080fe20003f86270 */
[----:B------:R-:W-:Y:S01]  /*2b10*/  VIADD R5, R2, 0xffffffc8 ;  /* 0xffffffc802057836 */ /* 0x000fe20000000000 */
[----:B------:R-:W-:Y:S01]  /*2b20*/  ISETP.GE.AND P1, PT, R4, R105, PT ;  /* 0x000000690400720c */ /* 0x000fe20003f26270 */
[----:B------:R-:W-:Y:S01]  /*2b30*/  VIADD R16, R2, 0xffffffe9 ;  /* 0xffffffe902107836 */ /* 0x000fe20000000000 */
[----:B------:R-:W-:Y:S01]  /*2b40*/  ISETP.GE.AND P3, PT, R4, R104, PT ;  /* 0x000000680400720c */ /* 0x000fe20003f66270 */
[----:B------:R-:W-:Y:S01]  /*2b50*/  VIADD R4, R2, 0xffffffc9 ;  /* 0xffffffc902047836 */ /* 0x000fe20000000000 */
[----:B------:R-:W-:-:S02]  /*2b60*/  FSEL R13, R48, -INF , !P2 ;  /* 0xff800000300d7808 */ /* 0x000fc40005000000 */
[CC--:B------:R-:W-:Y:S02]  /*2b70*/  ISETP.GE.AND P0, PT, R5.reuse, R105.reuse, PT ;  /* 0x000000690500720c */ /* 0x0c0fe40003f06270 */
[-C--:B------:R-:W-:Y:S01]  /*2b80*/  ISETP.GE.AND P2, PT, R5, R104.reuse, PT ;  /* 0x000000680500720c */ /* 0x080fe20003f46270 */
[----:B------:R-:W-:Y:S01]  /*2b90*/  VIADD R5, R2, 0xffffffd0 ;  /* 0xffffffd002057836 */ /* 0x000fe20000000000 */
[----:B------:R-:W-:Y:S02]  /*2ba0*/  FSEL R50, R50, -INF , !P4 ;  /* 0xff80000032327808 */ /* 0x000fe40006000000 */
[----:B------:R-:W-:Y:S02]  /*2bb0*/  FSEL R49, R49, -INF , !P1 ;  /* 0xff80000031317808 */ /* 0x000fe40004800000 */
[C---:B------:R-:W-:Y:S02]  /*2bc0*/  ISETP.GE.AND P4, PT, R4.reuse, R105, PT ;  /* 0x000000690400720c */ /* 0x040fe40003f86270 */
[----:B------:R-:W-:Y:S01]  /*2bd0*/  ISETP.GE.AND P1, PT, R4, R104, PT ;  /* 0x000000680400720c */ /* 0x000fe20003f26270 */
[----:B------:R-:W-:Y:S01]  /*2be0*/  VIADD R4, R2, 0xffffffd1 ;  /* 0xffffffd102047836 */ /* 0x000fe20000000000 */
[----:B------:R-:W-:-:S02]  /*2bf0*/  FSEL R12, R51, -INF , !P3 ;  /* 0xff800000330c7808 */ /* 0x000fc40005800000 */
[----:B------:R-:W-:Y:S02]  /*2c00*/  FSEL R11, R44, -INF , !P0 ;  /* 0xff8000002c0b7808 */ /* 0x000fe40004000000 */
[CC--:B------:R-:W-:Y:S02]  /*2c10*/  ISETP.GE.AND P3, PT, R5.reuse, R105.reuse, PT ;  /* 0x000000690500720c */ /* 0x0c0fe40003f66270 */
[----:B------:R-:W-:Y:S01]  /*2c20*/  ISETP.GE.AND P0, PT, R5, R104, PT ;  /* 0x000000680500720c */ /* 0x000fe20003f06270 */
[----:B------:R-:W-:Y:S01]  /*2c30*/  VIADD R5, R2, 0xffffffd8 ;  /* 0xffffffd802057836 */ /* 0x000fe20000000000 */
[----:B------:R-:W-:Y:S02]  /*2c40*/  FSEL R46, R46, -INF , !P2 ;  /* 0xff8000002e2e7808 */ /* 0x000fe40005000000 */
[----:B------:R-:W-:Y:S02]  /*2c50*/  FSEL R45, R45, -INF , !P4 ;  /* 0xff8000002d2d7808 */ /* 0x000fe40006000000 */
[----:B------:R-:W-:-:S02]  /*2c60*/  ISETP.GE.AND P2, PT, R4, R105, PT ;  /* 0x000000690400720c */ /* 0x000fc40003f46270 */
[-C--:B------:R-:W-:Y:S01]  /*2c70*/  ISETP.GE.AND P4, PT, R4, R104.reuse, PT ;  /* 0x000000680400720c */ /* 0x080fe20003f86270 */
[----:B------:R-:W-:Y:S01]  /*2c80*/  VIADD R4, R2, 0xffffffd9 ;  /* 0xffffffd902047836 */ /* 0x000fe20000000000 */
[----:B------:R-:W-:Y:S02]  /*2c90*/  FSEL R14, R47, -INF , !P1 ;  /* 0xff8000002f0e7808 */ /* 0x000fe40004800000 */
[----:B-12---:R-:W-:Y:S02]  /*2ca0*/  FSEL R9, R40, -INF , !P3 ;  /* 0xff80000028097808 */ /* 0x006fe40005800000 */
[C---:B------:R-:W-:Y:S02]  /*2cb0*/  ISETP.GE.AND P1, PT, R5.reuse, R105, PT ;  /* 0x000000690500720c */ /* 0x040fe40003f26270 */
[----:B------:R-:W-:Y:S02]  /*2cc0*/  ISETP.GE.AND P3, PT, R5, R104, PT ;  /* 0x000000680500720c */ /* 0x000fe40003f66270 */
[----:B------:R-:W-:-:S02]  /*2cd0*/  FSEL R6, R42, -INF , !P0 ;  /* 0xff8000002a067808 */ /* 0x000fc40004000000 */
[----:B------:R-:W-:Y:S02]  /*2ce0*/  FSEL R5, R41, -INF , !P2 ;  /* 0xff80000029057808 */ /* 0x000fe40005000000 */
[CC--:B------:R-:W-:Y:S02]  /*2cf0*/  ISETP.GE.AND P0, PT, R4.reuse, R105.reuse, PT ;  /* 0x000000690400720c */ /* 0x0c0fe40003f06270 */
[----:B------:R-:W-:Y:S01]  /*2d00*/  ISETP.GE.AND P2, PT, R4, R104, PT ;  /* 0x000000680400720c */ /* 0x000fe20003f46270 */
[----:B------:R-:W-:Y:S01]  /*2d10*/  VIADD R4, R2, 0xffffffe1 ;  /* 0xffffffe102047836 */ /* 0x000fe20000000000 */
[----:B------:R-:W-:Y:S02]  /*2d20*/  FSEL R8, R43, -INF , !P4 ;  /* 0xff8000002b087808 */ /* 0x000fe40006000000 */
[----:B------:R-:W-:Y:S01]  /*2d30*/  FSEL R7, R36, -INF , !P1 ;  /* 0xff80000024077808 */ /* 0x000fe20004800000 */
[----:B------:R-:W-:Y:S01]  /*2d40*/  LDSM.16.MT88.4 R40, [R101+0x6000] ;  /* 0x006000006528783b */ /* 0x000fe20000004200 */
[----:B------:R-:W-:-:S02]  /*2d50*/  ISETP.GE.AND P4, PT, R10, R105, PT ;  /* 0x000000690a00720c */ /* 0x000fc40003f86270 */
[-C--:B------:R-:W-:Y:S02]  /*2d60*/  ISETP.GE.AND P1, PT, R10, R104.reuse, PT ;  /* 0x000000680a00720c */ /* 0x080fe40003f26270 */
[----:B------:R-:W-:Y:S02]  /*2d70*/  FSEL R10, R38, -INF , !P3 ;  /* 0xff800000260a7808 */ /* 0x000fe40005800000 */
[C---:B------:R-:W-:Y:S02]  /*2d80*/  ISETP.GE.AND P3, PT, R4.reuse, R105, PT ;  /* 0x000000690400720c */ /* 0x040fe40003f66270 */
[----:B------:R-:W-:Y:S02]  /*2d90*/  FSEL R37, R37, -INF , !P0 ;  /* 0xff80000025257808 */ /* 0x000fe40004000000 */
[----:B------:R-:W-:Y:S02]  /*2da0*/  ISETP.GE.AND P0, PT, R4, R104, PT ;  /* 0x000000680400720c */ /* 0x000fe40003f06270 */
[----:B------:R-:W-:-:S02]  /*2db0*/  FSEL R4, R39, -INF , !P2 ;  /* 0xff80000027047808 */ /* 0x000fc40005000000 */
[----:B------:R-:W-:Y:S01]  /*2dc0*/  FSEL R115, R32, -INF , !P4 ;  /* 0xff80000020737808 */ /* 0x000fe20006000000 */
[----:B------:R-:W-:Y:S01]  /*2dd0*/  IMAD.IADD R32, R86, 0x1, R101 ;  /* 0x0000000156207824 */ /* 0x000fe200078e0265 */
[CC--:B------:R-:W-:Y:S02]  /*2de0*/  ISETP.GE.AND P2, PT, R15.reuse, R105.reuse, PT ;  /* 0x000000690f00720c */ /* 0x0c0fe40003f46270 */
[----:B------:R-:W-:Y:S01]  /*2df0*/  ISETP.GE.AND P4, PT, R15, R104, PT ;  /* 0x000000680f00720c */ /* 0x000fe20003f86270 */
[----:B------:R-:W-:Y:S01]  /*2e00*/  VIADD R15, R2, 0xfffffff0 ;  /* 0xfffffff0020f7836 */ /* 0x000fe20000000000 */
[----:B------:R-:W-:Y:S01]  /*2e10*/  FSEL R124, R34, -INF , !P1 ;  /* 0xff800000227c7808 */ /* 0x000fe20004800000 */
[----:B------:R-:W-:Y:S01]  /*2e20*/  LDSM.16.MT88.4 R64, [R32+0x7000] ;  /* 0x007000002040783b */ /* 0x000fe20000004200 */
[----:B------:R-:W-:Y:S02]  /*2e30*/  FSEL R127, R33, -INF , !P3 ;  /* 0xff800000217f7808 */ /* 0x000fe40005800000 */
[----:B------:R-:W-:-:S02]  /*2e40*/  ISETP.GE.AND P1, PT, R16, R105, PT ;  /* 0x000000691000720c */ /* 0x000fc40003f26270 */
[-C--:B------:R-:W-:Y:S01]  /*2e50*/  ISETP.GE.AND P3, PT, R16, R104.reuse, PT ;  /* 0x000000681000720c */ /* 0x080fe20003f66270 */
[----:B------:R-:W-:Y:S01]  /*2e60*/  VIADD R16, R2, 0xfffffff1 ;  /* 0xfffffff102107836 */ /* 0x000fe20000000000 */
[----:B------:R-:W-:Y:S02]  /*2e70*/  FMNMX3.FTZ R18, R13, R49, R11, !PT ;  /* 0x000000310d127276 */ /* 0x000fe4000781000b */
[----:B------:R-:W-:Y:S02]  /*2e80*/  FSEL R128, R35, -INF , !P0 ;  /* 0xff80000023807808 */ /* 0x000fe40004000000 */
[----:B------:R-:W-:Y:S02]  /*2e90*/  FSEL R131, R28, -INF , !P2 ;  /* 0xff8000001c837808 */ /* 0x000fe40005000000 */
[C---:B------:R-:W-:Y:S02]  /*2ea0*/  ISETP.GE.AND P0, PT, R15.reuse, R105, PT ;  /* 0x000000690f00720c */ /* 0x040fe40003f06270 */
[----:B------:R-:W-:Y:S01]  /*2eb0*/  ISETP.GE.AND P2, PT, R15, R104, PT ;  /* 0x000000680f00720c */ /* 0x000fe20003f46270 */
[----:B------:R-:W-:Y:S01]  /*2ec0*/  VIADD R15, R2, 0xfffffff8 ;  /* 0xfffffff8020f7836 */ /* 0x000fe20000000000 */
[----:B------:R-:W-:Y:S01]  /*2ed0*/  FSEL R132, R30, -INF , !P4 ;  /* 0xff8000001e847808 */ /* 0x000fe20006000000 */
[----:B------:R-:W-:Y:S01]  /*2ee0*/  VIADD R2, R2, 0xfffffff9 ;  /* 0xfffffff902027836 */ /* 0x000fe20000000000 */
[----:B------:R-:W-:-:S02]  /*2ef0*/  FSEL R133, R29, -INF , !P1 ;  /* 0xff8000001d857808 */ /* 0x000fc40004800000 */
[C---:B------:R-:W-:Y:S02]  /*2f00*/  ISETP.GE.AND P4, PT, R16.reuse, R105, PT ;  /* 0x000000691000720c */ /* 0x040fe40003f86270 */
[----:B------:R-:W-:Y:S02]  /*2f10*/  ISETP.GE.AND P1, PT, R16, R104, PT ;  /* 0x000000681000720c */ /* 0x000fe40003f26270 */
[----:B------:R-:W-:Y:S02]  /*2f20*/  FMNMX3.FTZ R16, R18, R45, R9, !PT ;  /* 0x0000002d12107276 */ /* 0x000fe40007810009 */
[----:B------:R-:W-:Y:S02]  /*2f30*/  FMNMX3.FTZ R17, R50, R12, R46, !PT ;  /* 0x0000000c32117276 */ /* 0x000fe4000781002e */
[----:B------:R-:W-:Y:S02]  /*2f40*/  FSEL R134, R31, -INF , !P3 ;  /* 0xff8000001f867808 */ /* 0x000fe40005800000 */
[----:B------:R-:W-:-:S02]  /*2f50*/  FSEL R111, R24, -INF , !P0 ;  /* 0xff800000186f7808 */ /* 0x000fc40004000000 */
[C---:B------:R-:W-:Y:S02]  /*2f60*/  ISETP.GE.AND P3, PT, R15.reuse, R105, PT ;  /* 0x000000690f00720c */ /* 0x040fe40003f66270 */
[----:B------:R-:W-:Y:S02]  /*2f70*/  FMNMX3.FTZ R16, R16, R5, R7, !PT ;  /* 0x0000000510107276 */ /* 0x000fe40007810007 */
[----:B------:R-:W-:Y:S02]  /*2f80*/  ISETP.GE.AND P0, PT, R15, R104, PT ;  /* 0x000000680f00720c */ /* 0x000fe40003f06270 */
[----:B------:R-:W-:Y:S02]  /*2f90*/  FMNMX3.FTZ R15, R17, R14, R6, !PT ;  /* 0x0000000e110f7276 */ /* 0x000fe40007810006 */
[----:B------:R-:W-:Y:S02]  /*2fa0*/  FMNMX3.FTZ R16, R16, R37, R115, !PT ;  /* 0x0000002510107276 */ /* 0x000fe40007810073 */
[----:B------:R-:W-:-:S02]  /*2fb0*/  FMNMX3.FTZ R15, R15, R8, R10, !PT ;  /* 0x000000080f0f7276 */ /* 0x000fc4000781000a */
[----:B------:R-:W-:Y:S02]  /*2fc0*/  FMNMX3.FTZ R16, R16, R127, R131, !PT ;  /* 0x0000007f10107276 */ /* 0x000fe40007810083 */
[----:B------:R-:W-:Y:S02]  /*2fd0*/  FMNMX3.FTZ R15, R15, R4, R124, !PT ;  /* 0x000000040f0f7276 */ /* 0x000fe4000781007c */
[----:B------:R-:W-:Y:S02]  /*2fe0*/  FSEL R92, R26, -INF , !P2 ;  /* 0xff8000001a5c7808 */ /* 0x000fe40005000000 */
[----:B------:R-:W-:Y:S02]  /*2ff0*/  ISETP.GE.AND P2, PT, R2, R105, PT ;  /* 0x000000690200720c */ /* 0x000fe40003f46270 */
[----:B------:R-:W-:Y:S02]  /*3000*/  FSEL R110, R25, -INF , !P4 ;  /* 0xff800000196e7808 */ /* 0x000fe40006000000 */
[----:B------:R-:W-:-:S02]  /*3010*/  FSEL R109, R72, -INF , !P3 ;  /* 0xff800000486d7808 */ /* 0x000fc40005800000 */
[----:B------:R-:W-:Y:S02]  /*3020*/  FMNMX3.FTZ R16, R16, R133, R111, !PT ;  /* 0x0000008510107276 */ /* 0x000fe4000781006f */
[----:B------:R-:W-:Y:S02]  /*3030*/  FMNMX3.FTZ R15, R15, R128, R132, !PT ;  /* 0x000000800f0f7276 */ /* 0x000fe40007810084 */
[----:B------:R-:W-:Y:S02]  /*3040*/  FSEL R108, R73, -INF , !P2 ;  /* 0xff800000496c7808 */ /* 0x000fe40005000000 */
[----:B------:R-:W-:Y:S02]  /*3050*/  FMNMX3.FTZ R17, R16, R110, R109, !PT ;  /* 0x0000006e10117276 */ /* 0x000fe4000781006d */
[----:B------:R-:W-:Y:S02]  /*3060*/  ISETP.GE.AND P3, PT, R2, R104, PT ;  /* 0x000000680200720c */ /* 0x000fe40003f66270 */
[----:B------:R-:W-:-:S02]  /*3070*/  FSEL R35, R27, -INF , !P1 ;  /* 0xff8000001b237808 */ /* 0x000fc40004800000 */
[----:B------:R-:W-:Y:S01]  /*3080*/  FSEL R34, R74, -INF , !P0 ;  /* 0xff8000004a227808 */ /* 0x000fe20004000000 */
[----:B------:R-:W-:Y:S01]  /*3090*/  LDSM.16.MT88.4 R24, [R101+0x6400] ;  /* 0x006400006518783b */ /* 0x000fe20000004200 */
[----:B------:R-:W-:Y:S02]  /*30a0*/  FMNMX3.FTZ R15, R15, R134, R92, !PT ;  /* 0x000000860f0f7276 */ /* 0x000fe4000781005c */
[----:B------:R-:W-:Y:S02]  /*30b0*/  FMNMX.FTZ R18, R108, R17, !PT ;  /* 0x000000116c127209 */ /* 0x000fe40007810000 */
[----:B------:R-:W-:Y:S02]  /*30c0*/  FSEL R33, R75, -INF , !P3 ;  /* 0xff8000004b217808 */ /* 0x000fe40005800000 */
[----:B------:R-:W-:Y:S01]  /*30d0*/  FMNMX3.FTZ R2, R15, R35, R34, !PT ;  /* 0x000000230f027276 */ /* 0x000fe20007810022 */
[----:B------:R-:W1:Y:S03]  /*30e0*/  SHFL.BFLY PT, R17, R18, 0x2, 0x1f ;  /* 0x0c401f0012117f89 */ /* 0x000e6600000e0000 */
[----:B------:R-:W-:Y:S01]  /*30f0*/  FMNMX.FTZ R19, R33, R2, !PT ;  /* 0x0000000221137209 */ /* 0x000fe20007810000 */
[----:B------:R-:W-:Y:S04]  /*3100*/  LDSM.16.MT88.4 R72, [R101+0x8000] ;  /* 0x008000006548783b */ /* 0x000fe80000004200 */
[----:B------:R-:W2:Y:S01]  /*3110*/  SHFL.BFLY PT, R16, R19, 0x2, 0x1f ;  /* 0x0c401f0013107f89 */ /* 0x000ea200000e0000 */
[----:B-1----:R-:W-:-:S05]  /*3120*/  FMNMX.FTZ R17, R18, R17, !PT ;  /* 0x0000001112117209 */ /* 0x002fca0007810000 */
[----:B------:R-:W1:Y:S01]  /*3130*/  SHFL.BFLY PT, R2, R17, 0x1, 0x1f ;  /* 0x0c201f0011027f89 */ /* 0x000e6200000e0000 */
[----:B--2---:R-:W-:-:S05]  /*3140*/  FMNMX.FTZ R16, R19, R16, !PT ;  /* 0x0000001013107209 */ /* 0x004fca0007810000 */
[----:B------:R-:W2:Y:S01]  /*3150*/  SHFL.BFLY PT, R15, R16, 0x1, 0x1f ;  /* 0x0c201f00100f7f89 */ /* 0x000ea200000e0000 */
[----:B-1----:R-:W-:-:S04]  /*3160*/  FMNMX.FTZ R2, R17, R2, !PT ;  /* 0x0000000211027209 */ /* 0x002fc80007810000 */
[C---:B------:R-:W-:Y:S01]  /*3170*/  FSETP.NEU.FTZ.AND P0, PT, R2.reuse, -INF , PT ;  /* 0xff8000000200780b */ /* 0x040fe20003f1d000 */
[----:B----4-:R-:W-:Y:S01]  /*3180*/  FMUL.FTZ R114, R2, UR4 ;  /* 0x0000000402727c20 */ /* 0x010fe20008410000 */
[----:B--2---:R-:W-:-:S04]  /*3190*/  FMNMX.FTZ R0, R16, R15, !PT ;  /* 0x0000000f10007209 */ /* 0x004fc80007810000 */
[----:B------:R-:W-:Y:S01]  /*31a0*/  FSEL R114, R114, RZ, P0 ;  /* 0x000000ff72727208 */ /* 0x000fe20000000000 */
[----:B------:R-:W-:Y:S01]  /*31b0*/  LDSM.16.MT88.4 R16, [R32+0x7400] ;  /* 0x007400002010783b */ /* 0x000fe20000004200 */
        /* <DEDUP_REMOVED lines=14> */
[----:B------:R-:W1:Y:S01]  /*32a0*/  MUFU.EX2 R106, R106 ;  /* 0x0000006a006a7308 */ /* 0x000e620000000800 */
[----:B------:R-:W2:Y:S01]  /*32b0*/  LDSM.16.MT88.4 R48, [R32+0x6000] ;  /* 0x006000002030783b */ /* 0x000ea20000004200 */
[--C-:B------:R-:W-:Y:S01]  /*32c0*/  FFMA.FTZ R28, R8, UR4, -R97.reuse ;  /* 0x00000004081c7c23 */ /* 0x100fe20008010861 */
[--C-:B------:R-:W-:Y:S01]  /*32d0*/  FFMA.FTZ R21, R10, UR4, -R97.reuse ;  /* 0x000000040a157c23 */ /* 0x100fe20008010861 */
[----:B------:R-:W-:Y:S01]  /*32e0*/  MUFU.EX2 R99, R99 ;  /* 0x0000006300637308 */ /* 0x000fe20000000800 */
[----:B------:R-:W4:Y:S01]  /*32f0*/  LDSM.16.MT88.4 R8, [R101+0x7400] ;  /* 0x007400006508783b */ /* 0x000f220000004200 */
[--C-:B------:R-:W-:Y:S01]  /*3300*/  FFMA.FTZ R23, R7, UR4, -R114.reuse ;  /* 0x0000000407177c23 */ /* 0x100fe20008010872 */
[--C-:B------:R-:W-:Y:S01]  /*3310*/  FFMA.FTZ R22, R37, UR4, -R114.reuse ;  /* 0x0000000425167c23 */ /* 0x100fe20008010872 */
[----:B------:R-:W5:Y:S01]  /*3320*/  MUFU.EX2 R98, R98 ;  /* 0x0000006200627308 */ /* 0x000f620000000800 */
[--C-:B------:R-:W-:Y:S01]  /*3330*/  FFMA.FTZ R29, R6, UR4, -R97.reuse ;  /* 0x00000004061d7c23 */ /* 0x100fe20008010861 */
[--C-:B------:R-:W-:Y:S01]  /*3340*/  FFMA.FTZ R20, R4, UR4, -R97.reuse ;  /* 0x0000000404147c23 */ /* 0x100fe20008010861 */
[----:B------:R-:W3:Y:S01]  /*3350*/  LDSM.16.MT88.4 R12, [R32+0x6400] ;  /* 0x00640000200c783b */ /* 0x000ee20000004200 */
[----:B------:R-:W-:Y:S01]  /*3360*/  MUFU.EX2 R96, R96 ;  /* 0x0000006000607308 */ /* 0x000fe20000000800 */
[--C-:B------:R-:W-:Y:S01]  /*3370*/  FFMA.FTZ R126, R127, UR4, -R114.reuse ;  /* 0x000000047f7e7c23 */ /* 0x100fe20008010872 */
[----:B-1----:R-:W-:Y:S01]  /*3380*/  F2FP.F16.F32.PACK_AB R80, R106, R107 ;  /* 0x0000006b6a50723e */ /* 0x002fe200000000ff */
[--C-:B------:R-:W-:Y:S01]  /*3390*/  FFMA.FTZ R124, R124, UR4, -R97.reuse ;  /* 0x000000047c7c7c23 */ /* 0x100fe20008010861 */
[----:B------:R-:W1:Y:S01]  /*33a0*/  MUFU.EX2 R95, R95 ;  /* 0x0000005f005f7308 */ /* 0x000e620000000800 */
[----:B------:R-:W-:Y:S01]  /*33b0*/  FFMA.FTZ R111, R111, UR4, -R114 ;  /* 0x000000046f6f7c23 */ /* 0x000fe20008010872 */
[----:B------:R-:W-:Y:S01]  /*33c0*/  FFMA.FTZ R92, R92, UR4, -R97 ;  /* 0x000000045c5c7c23 */ /* 0x000fe20008010861 */
[----:B------:R-:W-:Y:S01]  /*33d0*/  FADD.FTZ R106, R107, R106 ;  /* 0x0000006a6b6a7221 */ /* 0x000fe20000010000 */
[----:B------:R-:W-:Y:S01]  /*33e0*/  MUFU.EX2 R94, R94 ;  /* 0x0000005e005e7308 */ /* 0x000fe20000000800 */
[----:B-----5:R-:W-:-:S02]  /*33f0*/  F2FP.F16.F32.PACK_AB R82, R98, R99 ;  /* 0x000000636252723e */ /* 0x020fc400000000ff */
[----:B------:R-:W-:Y:S01]  /*3400*/  FADD.FTZ R99, R99, R106 ;  /* 0x0000006a63637221 */ /* 0x000fe20000010000 */
[----:B------:R-:W5:Y:S03]  /*3410*/  MUFU.EX2 R93, R93 ;  /* 0x0000005d005d7308 */ /* 0x000f660000000800 */
[----:B------:R-:W-:Y:S01]  /*3420*/  FADD.FTZ R98, R98, R99 ;  /* 0x0000006362627221 */ /* 0x000fe20000010000 */
[----:B------:R-:W-:Y:S01]  /*3430*/  MUFU.EX2 R31, R31 ;  /* 0x0000001f001f7308 */ /* 0x000fe20000000800 */
[----:B-1----:R-:W-:Y:S01]  /*3440*/  F2FP.F16.F32.PACK_AB R81, R95, R96 ;  /* 0x000000605f51723e */ /* 0x002fe200000000ff */
[----:B------:R-:W-:Y:S02]  /*3450*/  FADD.FTZ R95, R96, R95 ;  /* 0x0000005f605f7221 */ /* 0x000fe40000010000 */
[----:B------:R-:W1:Y:S04]  /*3460*/  MUFU.EX2 R30, R30 ;  /* 0x0000001e001e7308 */ /* 0x000e680000000800 */
[----:B------:R-:W-:Y:S01]  /*3470*/  MUFU.EX2 R23, R23 ;  /* 0x0000001700177308 */ /* 0x000fe20000000800 */
[----:B-----5:R-:W-:Y:S01]  /*3480*/  F2FP.F16.F32.PACK_AB R83, R93, R94 ;  /* 0x0000005e5d53723e */ /* 0x020fe200000000ff */
[----:B------:R-:W-:-:S02]  /*3490*/  FADD.FTZ R94, R94, R95 ;  /* 0x0000005f5e5e7221 */ /* 0x000fc40000010000 */
[----:B------:R-:W5:Y:S04]  /*34a0*/  MUFU.EX2 R22, R22 ;  /* 0x0000001600167308 */ /* 0x000f680000000800 */
[----:B------:R-:W-:Y:S01]  /*34b0*/  MUFU.EX2 R29, R29 ;  /* 0x0000001d001d7308 */ /* 0x000fe20000000800 */
[C---:B------:R-:W-:Y:S01]  /*34c0*/  HMMA.16816.F32 R52, R80.reuse, R56, RZ ;  /* 0x000000385034723c */ /* 0x040fe200000018ff */
[C---:B-1----:R-:W-:Y:S01]  /*34d0*/  F2FP.F16.F32.PACK_AB R4, R30.reuse, R31 ;  /* 0x0000001f1e04723e */ /* 0x042fe200000000ff */
[----:B------:R-:W-:Y:S01]  /*34e0*/  FADD.FTZ R31, R31, R98 ;  /* 0x000000621f1f7221 */ /* 0x000fe20000010000 */
[----:B------:R-:W1:Y:S03]  /*34f0*/  MUFU.EX2 R28, R28 ;  /* 0x0000001c001c7308 */ /* 0x000e660000000800 */
[----:B------:R-:W-:Y:S01]  /*3500*/  FADD.FTZ R30, R30, R31 ;  /* 0x0000001f1e1e7221 */ /* 0x000fe20000010000 */
[----:B------:R-:W-:Y:S01]  /*3510*/  MUFU.EX2 R21, R21 ;  /* 0x0000001500157308 */ /* 0x000fe20000000800 */
[C---:B------:R-:W-:Y:S01]  /*3520*/  HMMA.16816.F32 R56, R80.reuse, R58, RZ ;  /* 0x0000003a5038723c */ /* 0x040fe200000018ff */
[C---:B-----5:R-:W-:Y:S01]  /*3530*/  F2FP.F16.F32.PACK_AB R6, R22.reuse, R23 ;  /* 0x000000171606723e */ /* 0x060fe200000000ff */
[----:B------:R-:W-:Y:S01]  /*3540*/  FADD.FTZ R23, R23, R30 ;  /* 0x0000001e17177221 */ /* 0x000fe20000010000 */
[----:B------:R-:W5:Y:S03]  /*3550*/  MUFU.EX2 R20, R20 ;  /* 0x0000001400147308 */ /* 0x000f660000000800 */
[----:B------:R-:W-:Y:S01]  /*3560*/  FADD.FTZ R22, R22, R23 ;  /* 0x0000001716167221 */ /* 0x000fe20000010000 */
[----:B------:R-:W-:Y:S01]  /*3570*/  MUFU.EX2 R126, R126 ;  /* 0x0000007e007e7308 */ /* 0x000fe20000000800 */
[----:B--2---:R-:W-:Y:S01]  /*3580*/  HMMA.16816.F32 R44, R80, R48, RZ ;  /* 0x00000030502c723c */ /* 0x004fe200000018ff */
[----:B-1----:R-:W-:-:S02]  /*3590*/  F2FP.F16.F32.PACK_AB R5, R28, R29 ;  /* 0x0000001d1c05723e */ /* 0x002fc400000000ff */
[----:B------:R-:W-:Y:S05]  /*35a0*/  MUFU.EX2 R124, R124 ;  /* 0x0000007c007c7308 */ /* 0x000fea0000000800 */
[----:B------:R-:W-:Y:S01]  /*35b0*/  HMMA.16816.F32 R48, R80, R50, RZ ;  /* 0x000000325030723c */ /* 0x000fe200000018ff */
[----:B-----5:R-:W-:-:S07]  /*35c0*/  F2FP.F16.F32.PACK_AB R7, R20, R21 ;  /* 0x000000151407723e */ /* 0x020fce00000000ff */
[C---:B----4-:R-:W-:Y:S08]  /*35d0*/  HMMA.16816.F32 R52, R4.reuse, R8, R52 ;  /* 0x000000080434723c */ /* 0x050ff00000001834 */
[C---:B------:R-:W-:Y:S01]  /*35e0*/  HMMA.16816.F32 R56, R4.reuse, R10, R56 ;  /* 0x0000000a0438723c */ /* 0x040fe20000001838 */
[----:B------:R-:W1:Y:S07]  /*35f0*/  LDSM.16.MT88.4 R8, [R101+0x8400] ;  /* 0x008400006508783b */ /* 0x000e6e0000004200 */
[C---:B---3--:R-:W-:Y:S08]  /*3600*/  HMMA.16816.F32 R44, R4.reuse, R12, R44 ;  /* 0x0000000c042c723c */ /* 0x048ff0000000182c */
[----:B------:R-:W-:Y:S01]  /*3610*/  HMMA.16816.F32 R48, R4, R14, R48 ;  /* 0x0000000e0430723c */ /* 0x000fe20000001830 */
[----:B------:R-:W2:Y:S07]  /*3620*/  LDSM.16.MT88.4 R12, [R32+0x8000] ;  /* 0x00800000200c783b */ /* 0x000eae0000004200 */
[C---:B------:R-:W-:Y:S08]  /*3630*/  HMMA.16816.F32 R68, R80.reuse, R72, RZ ;  /* 0x000000485044723c */ /* 0x040ff000000018ff */
[C---:B------:R-:W-:Y:S08]  /*3640*/  HMMA.16816.F32 R72, R80.reuse, R74, RZ ;  /* 0x0000004a5048723c */ /* 0x040ff000000018ff */
[----:B------:R-:W-:Y:S08]  /*3650*/  HMMA.16816.F32 R36, R80, R40, RZ ;  /* 0x000000285024723c */ /* 0x000ff000000018ff */
[C---:B-1----:R-:W-:Y:S08]  /*3660*/  HMMA.16816.F32 R68, R4.reuse, R8, R68 ;  /* 0x000000080444723c */ /* 0x042ff00000001844 */
[----:B------:R-:W-:Y:S01]  /*3670*/  HMMA.16816.F32 R72, R4, R10, R72 ;  /* 0x0000000a0448723c */ /* 0x000fe20000001848 */
[----:B------:R-:W1:Y:S07]  /*3680*/  LDSM.16.MT88.4 R8, [R32+0x8400] ;  /* 0x008400002008783b */ /* 0x000e6e0000004200 */
[C---:B------:R-:W-:Y:S08]  /*3690*/  HMMA.16816.F32 R60, R80.reuse, R64, RZ ;  /* 0x00000040503c723c */ /* 0x040ff000000018ff */
[C---:B------:R-:W-:Y:S08]  /*36a0*/  HMMA.16816.F32 R40, R80.reuse, R42, RZ ;  /* 0x0000002a5028723c */ /* 0x040ff000000018ff */
[C---:B------:R-:W-:Y:S08]  /*36b0*/  HMMA.16816.F32 R64, R80.reuse, R66, RZ ;  /* 0x000000425040723c */ /* 0x040ff000000018ff */
[C---:B--2---:R-:W-:Y:S08]  /*36c0*/  HMMA.16816.F32 R76, R80.reuse, R12, RZ ;  /* 0x0000000c504c723c */ /* 0x044ff000000018ff */
[----:B------:R-:W-:Y:S01]  /*36d0*/  HMMA.16816.F32 R80, R80, R14, RZ ;  /* 0x0000000e5050723c */ /* 0x000fe200000018ff */
[----:B------:R-:W-:Y:S07]  /*36e0*/  LDSM.16.MT88.4 R12, [R32+0x6c00] ;  /* 0x006c0000200c783b */ /* 0x000fee0000004200 */
[----:B------:R-:W-:Y:S01]  /*36f0*/  HMMA.16816.F32 R36, R4, R24, R36 ;  /* 0x000000180424723c */ /* 0x000fe20000001824 */
[--C-:B------:R-:W-:Y:S01]  /*3700*/  FFMA.FTZ R25, R132, UR4, -R97.reuse ;  /* 0x0000000484197c23 */ /* 0x100fe20008010861 */
[--C-:B------:R-:W-:Y:S01]  /*3710*/  FFMA.FTZ R24, R134, UR4, -R97.reuse ;  /* 0x0000000486187c23 */ /* 0x100fe20008010861 */
[----:B------:R-:W-:-:S04]  /*3720*/  FFMA.FTZ R132, R33, UR4, -R97 ;  /* 0x0000000421847c23 */ /* 0x000fc80008010861 */
[----:B------:R-:W-:Y:S01]  /*3730*/  MUFU.EX2 R25, R25 ;  /* 0x0000001900197308 */ /* 0x000fe20000000800 */
[C---:B-1----:R-:W-:Y:S03]  /*3740*/  HMMA.16816.F32 R76, R4.reuse, R8, R76 ;  /* 0x00000008044c723c */ /* 0x042fe6000000184c */
[----:B------:R-:W1:Y:S04]  /*3750*/  MUFU.EX2 R24, R24 ;  /* 0x0000001800187308 */ /* 0x000e680000000800 */
[----:B------:R-:W-:Y:S01]  /*3760*/  MUFU.EX2 R132, R132 ;  /* 0x0000008400847308 */ /* 0x000fe20000000800 */
[C---:B------:R-:W-:Y:S01]  /*3770*/  HMMA.16816.F32 R80, R4.reuse, R10, R80 ;  /* 0x0000000a0450723c */ /* 0x040fe20000001850 */
[----:B------:R-:W2:Y:S07]  /*3780*/  LDSM.16.MT88.4 R8, [R101+0x6800] ;  /* 0x006800006508783b */ /* 0x000eae0000004200 */
[----:B------:R-:W-:Y:S01]  /*3790*/  HMMA.16816.F32 R40, R4, R26, R40 ;  /* 0x0000001a0428723c */ /* 0x000fe20000001828 */
[--C-:B------:R-:W-:Y:S01]  /*37a0*/  FFMA.FTZ R27, R131, UR4, -R114.reuse ;  /* 0x00000004831b7c23 */ /* 0x100fe20008010872 */
[--C-:B------:R-:W-:Y:S01]  /*37b0*/  FFMA.FTZ R26, R133, UR4, -R114.reuse ;  /* 0x00000004851a7c23 */ /* 0x100fe20008010872 */
[----:B------:R-:W-:-:S04]  /*37c0*/  FFMA.FTZ R131, R108, UR4, -R114 ;  /* 0x000000046c837c23 */ /* 0x000fc80008010872 */
[----:B------:R-:W-:Y:S01]  /*37d0*/  MUFU.EX2 R27, R27 ;  /* 0x0000001b001b7308 */ /* 0x000fe20000000800 */
[C---:B------:R-:W-:Y:S03]  /*37e0*/  HMMA.16816.F32 R60, R4.reuse, R16, R60 ;  /* 0x00000010043c723c */ /* 0x040fe6000000183c */
[----:B------:R-:W3:Y:S04]  /*37f0*/  MUFU.EX2 R26, R26 ;  /* 0x0000001a001a7308 */ /* 0x000ee80000000800 */
[----:B------:R-:W-:Y:S01]  /*3800*/  MUFU.EX2 R131, R131 ;  /* 0x0000008300837308 */ /* 0x000fe20000000800 */
[----:B------:R-:W-:Y:S01]  /*3810*/  HMMA.16816.F32 R64, R4, R18, R64 ;  /* 0x000000120440723c */ /* 0x000fe20000001840 */
[----:B------:R-:W-:Y:S01]  /*3820*/  FFMA.FTZ R4, R115, UR4, -R114 ;  /* 0x0000000473047c23 */ /* 0x000fe20008010872 */
[----:B------:R-:W-:Y:S01]  /*3830*/  FFMA.FTZ R115, R128, UR4, -R97 ;  /* 0x0000000480737c23 */ /* 0x000fe20008010861 */
[----:B-1----:R-:W-:Y:S01]  /*3840*/  F2FP.F16.F32.PACK_AB R7, R24, R25 ;  /* 0x000000191807723e */ /* 0x002fe200000000ff */
[----:B------:R-:W-:Y:S01]  /*3850*/  LDSM.16.MT88.4 R16, [R101+0x6c00] ;  /* 0x006c00006510783b */ /* 0x000fe20000004200 */
[----:B------:R-:W1:Y:S04]  /*3860*/  MUFU.EX2 R127, R4 ;  /* 0x00000004007f7308 */ /* 0x000e680000000800 */
[----:B------:R-:W4:Y:S01]  /*3870*/  MUFU.EX2 R115, R115 ;  /* 0x0000007300737308 */ /* 0x000f220000000800 */
[----:B---3--:R-:W-:-:S02]  /*3880*/  F2FP.F16.F32.PACK_AB R6, R26, R27 ;  /* 0x0000001b1a06723e */ /* 0x008fc400000000ff */
[----:B-1----:R-:W-:Y:S01]  /*3890*/  F2FP.F16.F32.PACK_AB R4, R126, R127 ;  /* 0x0000007f7e04723e */ /* 0x002fe200000000ff */
[----:B------:R-:W-:Y:S01]  /*38a0*/  FADD.FTZ R127, R127, R22 ;  /* 0x000000167f7f7221 */ /* 0x000fe20000010000 */
[----:B----4-:R-:W-:-:S03]  /*38b0*/  F2FP.F16.F32.PACK_AB R5, R115, R124 ;  /* 0x0000007c7305723e */ /* 0x010fc600000000ff */
[----:B------:R-:W-:-:S04]  /*38c0*/  FADD.FTZ R126, R126, R127 ;  /* 0x0000007f7e7e7221 */ /* 0x000fc80000010000 */
[C---:B--2---:R-:W-:Y:S08]  /*38d0*/  HMMA.16816.F32 R36, R4.reuse, R8, R36 ;  /* 0x000000080424723c */ /* 0x044ff00000001824 */
[C---:B------:R-:W-:Y:S01]  /*38e0*/  HMMA.16816.F32 R40, R4.reuse, R10, R40 ;  /* 0x0000000a0428723c */ /* 0x040fe20000001828 */
[----:B------:R-:W1:Y:S07]  /*38f0*/  LDSM.16.MT88.4 R8, [R32+0x6800] ;  /* 0x006800002008783b */ /* 0x000e6e0000004200 */
[C---:B-1----:R-:W-:Y:S08]  /*3900*/  HMMA.16816.F32 R44, R4.reuse, R8, R44 ;  /* 0x00000008042c723c */ /* 0x042ff0000000182c */
        /* <DEDUP_REMOVED lines=12> */
[----:B------:R-:W-:Y:S01]  /*39d0*/  HMMA.16816.F32 R80, R4, R10, R80 ;  /* 0x0000000a0450723c */ /* 0x000fe20000001850 */
[--C-:B------:R-:W-:Y:S01]  /*39e0*/  FFMA.FTZ R5, R110, UR4, -R114.reuse ;  /* 0x000000046e057c23 */ /* 0x100fe20008010872 */
[----:B------:R-:W-:Y:S01]  /*39f0*/  FFMA.FTZ R4, R109, UR4, -R114 ;  /* 0x000000046d047c23 */ /* 0x000fe20008010872 */
[--C-:B------:R-:W-:Y:S01]  /*3a00*/  FFMA.FTZ R6, R35, UR4, -R97.reuse ;  /* 0x0000000423067c23 */ /* 0x100fe20008010861 */
[----:B------:R-:W-:Y:S01]  /*3a10*/  FFMA.FTZ R7, R34, UR4, -R97 ;  /* 0x0000000422077c23 */ /* 0x000fe20008010861 */
[----:B------:R-:W1:Y:S01]  /*3a20*/  LDSM.16.MT88.4 R8, [R101+0x7c00] ;  /* 0x007c00006508783b */ /* 0x000e620000004200 */
[----:B------:R-:W-:Y:S04]  /*3a30*/  MUFU.EX2 R110, R111 ;  /* 0x0000006f006e7308 */ /* 0x000fe80000000800 */
[----:B------:R-:W2:Y:S04]  /*3a40*/  MUFU.EX2 R109, R5 ;  /* 0x00000005006d7308 */ /* 0x000ea80000000800 */
[----:B------:R2:W-:Y:S04]  /*3a50*/  MUFU.EX2 R108, R4 ;  /* 0x00000004006c7308 */ /* 0x0005e80000000800 */
[----:B------:R3:W-:Y:S04]  /*3a60*/  MUFU.EX2 R35, R92 ;  /* 0x0000005c00237308 */ /* 0x0007e80000000800 */
[----:B------:R-:W4:Y:S04]  /*3a70*/  MUFU.EX2 R34, R6 ;  /* 0x0000000600227308 */ /* 0x000f280000000800 */
[----:B------:R-:W5:Y:S01]  /*3a80*/  MUFU.EX2 R33, R7 ;  /* 0x0000000700217308 */ /* 0x000f620000000800 */
[----:B--2---:R-:W-:Y:S01]  /*3a90*/  F2FP.F16.F32.PACK_AB R4, R109, R110 ;  /* 0x0000006e6d04723e */ /* 0x004fe200000000ff */
[----:B---3--:R-:W-:Y:S01]  /*3aa0*/  FADD.FTZ R92, R93, R94 ;  /* 0x0000005e5d5c7221 */ /* 0x008fe20000010000 */
[----:B----4-:R-:W-:-:S03]  /*3ab0*/  F2FP.F16.F32.PACK_AB R5, R34, R35 ;  /* 0x000000232205723e */ /* 0x010fc600000000ff */
[----:B------:R-:W-:Y:S01]  /*3ac0*/  FADD.FTZ R29, R29, R92 ;  /* 0x0000005c1d1d7221 */ /* 0x000fe20000010000 */
[----:B------:R-:W-:Y:S02]  /*3ad0*/  F2FP.F16.F32.PACK_AB R6, R131, R108 ;  /* 0x0000006c8306723e */ /* 0x000fe400000000ff */
[----:B-----5:R-:W-:Y:S01]  /*3ae0*/  F2FP.F16.F32.PACK_AB R7, R132, R33 ;  /* 0x000000218407723e */ /* 0x020fe200000000ff */
[----:B------:R-:W-:-:S06]  /*3af0*/  FADD.FTZ R28, R28, R29 ;  /* 0x0000001d1c1c7221 */ /* 0x000fcc0000010000 */
[C---:B------:R-:W-:Y:S08]  /*3b00*/  HMMA.16816.F32 R44, R4.reuse, R12, R44 ;  /* 0x0000000c042c723c */ /* 0x040ff0000000182c */
[C---:B------:R-:W-:Y:S01]  /*3b10*/  HMMA.16816.F32 R48, R4.reuse, R14, R48 ;  /* 0x0000000e0430723c */ /* 0x040fe20000001830 */
[----:B------:R-:W2:Y:S07]  /*3b20*/  LDSM.16.MT88.4 R12, [R101+0x8c00] ;  /* 0x008c0000650c783b */ /* 0x000eae0000004200 */
[C---:B-1----:R-:W-:Y:S08]  /*3b30*/  HMMA.16816.F32 R52, R4.reuse, R8, R52 ;  /* 0x000000080434723c */ /* 0x042ff00000001834 */
[C---:B------:R-:W-:Y:S01]  /*3b40*/  HMMA.16816.F32 R56, R4.reuse, R10, R56 ;  /* 0x0000000a0438723c */ /* 0x040fe20000001838 */
[----:B------:R-:W1:Y:S07]  /*3b50*/  LDSM.16.MT88.4 R8, [R32+0x8c00] ;  /* 0x008c00002008783b */ /* 0x000e6e0000004200 */
[C---:B------:R-:W-:Y:S08]  /*3b60*/  HMMA.16816.F32 R36, R4.reuse, R16, R36 ;  /* 0x000000100424723c */ /* 0x040ff00000001824 */
[C---:B------:R-:W-:Y:S01]  /*3b70*/  HMMA.16816.F32 R40, R4.reuse, R18, R40 ;  /* 0x000000120428723c */ /* 0x040fe20000001828 */
[----:B------:R-:W3:Y:S07]  /*3b80*/  LDSM.16.MT88.4 R16, [R32+0x7c00] ;  /* 0x007c00002010783b */ /* 0x000eee0000004200 */
[----:B--2---:R-:W-:Y:S01]  /*3b90*/  HMMA.16816.F32 R68, R4, R12, R68 ;  /* 0x0000000c0444723c */ /* 0x004fe20000001844 */
[----:B------:R-:W-:-:S04]  /*3ba0*/  FADD.FTZ R13, R21, R28 ;  /* 0x0000001c150d7221 */ /* 0x000fc80000010000 */
[----:B------:R-:W-:-:S03]  /*3bb0*/  FADD.FTZ R13, R20, R13 ;  /* 0x0000000d140d7221 */ /* 0x000fc60000010000 */
[----:B------:R-:W-:Y:S01]  /*3bc0*/  HMMA.16816.F32 R72, R4, R14, R72 ;  /* 0x0000000e0448723c */ /* 0x000fe20000001848 */
[----:B------:R-:W-:-:S04]  /*3bd0*/  FADD.FTZ R12, R124, R13 ;  /* 0x0000000d7c0c7221 */ /* 0x000fc80000010000 */
[----:B------:R-:W-:-:S03]  /*3be0*/  FADD.FTZ R12, R115, R12 ;  /* 0x0000000c730c7221 */ /* 0x000fc60000010000 */
[C---:B-1----:R-:W-:Y:S01]  /*3bf0*/  HMMA.16816.F32 R76, R4.reuse, R8, R76 ;  /* 0x00000008044c723c */ /* 0x042fe2000000184c */
[----:B------:R-:W-:Y:S01]  /*3c00*/  FADD.FTZ R9, R27, R126 ;  /* 0x0000007e1b097221 */ /* 0x000fe20000010000 */
[----:B------:R-:W-:Y:S01]  /*3c10*/  FADD.FTZ R25, R25, R12 ;  /* 0x0000000c19197221 */ /* 0x000fe20000010000 */
[----:B------:R-:W-:Y:S02]  /*3c20*/  IMAD.MOV.U32 R126, RZ, RZ, -0x1 ;  /* 0xffffffffff7e7424 */ /* 0x000fe400078e00ff */
[----:B------:R-:W-:Y:S01]  /*3c30*/  FADD.FTZ R9, R26, R9 ;  /* 0x000000091a097221 */ /* 0x000fe20000010000 */
[----:B------:R-:W-:Y:S02]  /*3c40*/  FADD.FTZ R24, R24, R25 ;  /* 0x0000001918187221 */ /* 0x000fe40000010000 */
[----:B------:R-:W-:Y:S01]  /*3c50*/  HMMA.16816.F32 R80, R4, R10, R80 ;  /* 0x0000000a0450723c */ /* 0x000fe20000001850 */
[----:B------:R-:W-:Y:S01]  /*3c60*/  FADD.FTZ R110, R110, R9 ;  /* 0x000000096e6e7221 */ /* 0x000fe20000010000 */
[----:B------:R-:W-:-:S03]  /*3c70*/  FADD.FTZ R35, R35, R24 ;  /* 0x0000001823237221 */ /* 0x000fc60000010000 */
[----:B------:R-:W-:Y:S01]  /*3c80*/  FADD.FTZ R109, R109, R110 ;  /* 0x0000006e6d6d7221 */ /* 0x000fe20000010000 */
[----:B------:R-:W-:Y:S02]  /*3c90*/  FADD.FTZ R34, R34, R35 ;  /* 0x0000002322227221 */ /* 0x000fe40000010000 */
[----:B---3--:R-:W-:Y:S01]  /*3ca0*/  HMMA.16816.F32 R60, R4, R16, R60 ;  /* 0x00000010043c723c */ /* 0x008fe2000000183c */
[----:B------:R-:W-:Y:S01]  /*3cb0*/  FADD.FTZ R108, R108, R109 ;  /* 0x0000006d6c6c7221 */ /* 0x000fe20000010000 */
[----:B------:R-:W-:-:S03]  /*3cc0*/  FADD.FTZ R33, R33, R34 ;  /* 0x0000002221217221 */ /* 0x000fc60000010000 */
[----:B------:R-:W-:Y:S01]  /*3cd0*/  FADD.FTZ R131, R131, R108 ;  /* 0x0000006c83837221 */ /* 0x000fe20000010000 */
[----:B------:R-:W-:Y:S02]  /*3ce0*/  FADD.FTZ R132, R132, R33 ;  /* 0x0000002184847221 */ /* 0x000fe40000010000 */
[----:B------:R-:W-:Y:S01]  /*3cf0*/  HMMA.16816.F32 R64, R4, R18, R64 ;  /* 0x000000120440723c */ /* 0x000fe20000001840 */
[----:B------:R-:W-:-:S04]  /*3d00*/  NOP ;  /* 0x0000000000007918 */ /* 0x000fc80000000000 */
[----:B------:R-:W-:-:S15]  /*3d10*/  @!P5 BRA `(.L_x_279) ;  /* 0x0000002000c0d947 */ /* 0x000fde0003800000 */
[----:B------:R-:W1:Y:S01]  /*3d20*/  LDCU UR4, c[0x0][0x440] ;  /* 0x00008800ff0477ac */ /* 0x000e620008000800 */
[----:B------:R-:W-:-:S04]  /*3d30*/  DEPBAR.LE SB0, 0x0 ;  /* 0x000080000000791a */ /* 0x000fc80000000000 */
[----:B------:R-:W-:Y:S01]  /*3d40*/  VIADD R5, R100, 0xfffffffe ;  /* 0xfffffffe64057836 */ /* 0x000fe20000000000 */
[----:B------:R-:W2:Y:S01]  /*3d50*/  S2UR UR5, SR_CgaCtaId ;  /* 0x00000000000579c3 */ /* 0x000ea20000008800 */
[----:B------:R-:W-:Y:S01]  /*3d60*/  UMOV UR6, 0x400 ;  /* 0x0000040000067882 */ /* 0x000fe20000000000 */
[----:B------:R-:W-:Y:S02]  /*3d70*/  IMAD.IADD R107, R91, 0x1, R86 ;  /* 0x000000015b6b7824 */ /* 0x000fe400078e0256 */
[----:B------:R-:W-:-:S04]  /*3d80*/  IMAD.WIDE.U32 R10, R5, R84, RZ ;  /* 0x00000054050a7225 */ /* 0x000fc800078e00ff */
[----:B------:R-:W-:Y:S01]  /*3d90*/  IMAD R5, R5, R85, R11 ;  /* 0x0000005505057224 */ /* 0x000fe200078e020b */
[----:B------:R-:W-:Y:S01]  /*3da0*/  BAR.SYNC.DEFER_BLOCKING 0x0 ;  /* 0x0000000000007b1d */ /* 0x000fe20000010000 */
[C---:B------:R-:W-:Y:S01]  /*3db0*/  LEA R8, P1, R10.reuse, R119, 0x7 ;  /* 0x000000770a087211 */ /* 0x040fe200078238ff */
[----:B------:R-:W-:Y:S01]  /*3dc0*/  IMAD.SHL.U32 R7, R10, 0x40, RZ ;  /* 0x000000400a077824 */ /* 0x000fe200078e00ff */
[----:B-1----:R-:W-:Y:S02]  /*3dd0*/  ISETP.GE.AND P3, PT, R117, UR4, PT ;  /* 0x0000000475007c0c */ /* 0x002fe4000bf66270 */
[----:B------:R-:W-:Y:S02]  /*3de0*/  ISETP.GE.AND P2, PT, R130, UR4, PT ;  /* 0x0000000482007c0c */ /* 0x000fe4000bf46270 */
[----:B------:R-:W-:Y:S02]  /*3df0*/  LEA.HI.X R9, R10, R118, R5, 0x7, P1 ;  /* 0x000000760a097211 */ /* 0x000fe400008f3c05 */
[----:B------:R-:W-:-:S02]  /*3e00*/  ISETP.GE.AND P1, PT, R129, UR4, PT ;  /* 0x0000000481007c0c */ /* 0x000fc4000bf26270 */
[----:B------:R-:W-:Y:S02]  /*3e10*/  LEA R6, P0, R84, R7, 0x5 ;  /* 0x0000000754067211 */ /* 0x000fe400078028ff */
[----:B------:R-:W-:Y:S01]  /*3e20*/  SHF.L.U64.HI R4, R10, 0x6, R5 ;  /* 0x000000060a047819 */ /* 0x000fe20000010205 */
[----:B--2---:R-:W-:-:S03]  /*3e30*/  ULEA UR5, UR5, UR6, 0x18 ;  /* 0x0000000605057291 */ /* 0x004fc6000f8ec0ff */
[----:B------:R-:W-:Y:S02]  /*3e40*/  LEA.HI.X R85, R84, R4, R85, 0x5, P0 ;  /* 0x0000000454557211 */ /* 0x000fe400000f2c55 */
[C---:B------:R-:W-:Y:S02]  /*3e50*/  LEA R24, P0, R6.reuse, R119, 0x1 ;  /* 0x0000007706187211 */ /* 0x040fe400078008ff */
[----:B------:R-:W-:Y:S02]  /*3e60*/  LEA R109, R87, UR5, 0x1 ;  /* 0x00000005576d7c11 */ /* 0x000fe4000f8e08ff */
[----:B------:R-:W-:Y:S01]  /*3e70*/  LEA.HI.X R25, R6, R118, R85, 0x1, P0 ;  /* 0x0000007606197211 */ /* 0x000fe200000f0c55 */
[----:B------:R-:W-:Y:S01]  /*3e80*/  @!PT LDS RZ, [RZ] ;  /* 0x00000000fffff984 */ /* 0x000fe20000000800 */
[----:B------:R-:W-:Y:S01]  /*3e90*/  @!PT LDS RZ, [RZ] ;  /* 0x00000000fffff984 */ /* 0x000fe20000000800 */
[----:B------:R-:W-:Y:S01]  /*3ea0*/  @!PT LDS RZ, [RZ] ;  /* 0x00000000fffff984 */ /* 0x000fe20000000800 */
[----:B------:R-:W-:Y:S02]  /*3eb0*/  @!P3 LDGSTS.E.BYPASS.LTC128B.128 [R123+0x6000], desc[UR14][R8.64] ;  /* 0x06000000087bbfae */ /* 0x000fe4000b981a0e */
[----:B------:R-:W-:Y:S02]  /*3ec0*/  IMAD.IADD R106, R109, 0x1, R86 ;  /* 0x000000016d6a7824 */ /* 0x000fe400078e0256 */
        /* <DEDUP_REMOVED lines=28> */
[----:B------:R-:W2:Y:S04]  /*4090*/  LDSM.16.M88.4 R20, [R109+0x3400] ;  /* 0x003400006d14783b */ /* 0x000ea80000000200 */
[----:B------:R-:W-:Y:S04]  /*40a0*/  LDSM.16.M88.4 R84, [R107] ;  /* 0x000000006b54783b */ /* 0x000fe80000000200 */
[----:B------:R-:W4:Y:S04]  /*40b0*/  LDSM.16.M88.4 R16, [R106+0x3000] ;  /* 0x003000006a10783b */ /* 0x000f280000000200 */
[----:B------:R-:W5:Y:S04]  /*40c0*/  LDSM.16.M88.4 R12, [R109+0x3800] ;  /* 0x003800006d0c783b */ /* 0x000f680000000200 */
[----:B-1----:R-:W1:Y:S04]  /*40d0*/  LDSM.16.M88.4 R8, [R106+0x3400] ;  /* 0x003400006a08783b */ /* 0x002e680000000200 */
[----:B------:R-:W1:Y:S04]  /*40e0*/  LDSM.16.M88.4 R92, [R109+0x3c00] ;  /* 0x003c00006d5c783b */ /* 0x000e680000000200 */
[----:B------:R-:W1:Y:S04]  /*40f0*/  LDSM.16.M88.4 R96, [R106+0x3800] ;  /* 0x003800006a60783b */ /* 0x000e680000000200 */
[----:B------:R-:W0:Y:S01]  /*4100*/  LDGDEPBAR ;  /* 0x00000000000079af */ /* 0x000e220000000000 */
[C---:B---3--:R-:W-:Y:S08]  /*4110*/  HMMA.16816.F32 R32, R4.reuse, R28, RZ ;  /* 0x0000001c0420723c */ /* 0x048ff000000018ff */
[C---:B------:R-:W-:Y:S08]  /*4120*/  HMMA.16816.F32 R28, R4.reuse, R30, RZ ;  /* 0x0000001e041c723c */ /* 0x040ff000000018ff */
[C---:B--2---:R-:W-:Y:S08]  /*4130*/  HMMA.16816.F32 R24, R4.reuse, R20, RZ ;  /* 0x000000140418723c */ /* 0x044ff000000018ff */
[----:B------:R-:W-:Y:S08]  /*4140*/  HMMA.16816.F32 R20, R4, R22, RZ ;  /* 0x000000160414723c */ /* 0x000ff000000018ff */
[C---:B----4-:R-:W-:Y:S08]  /*4150*/  HMMA.16816.F32 R32, R84.reuse, R16, R32 ;  /* 0x000000105420723c */ /* 0x050ff00000001820 */
[----:B------:R-:W-:Y:S08]  /*4160*/  HMMA.16816.F32 R28, R84, R18, R28 ;  /* 0x00000012541c723c */ /* 0x000ff0000000181c */
[----:B-----5:R-:W-:Y:S08]  /*4170*/  HMMA.16816.F32 R16, R4, R12, RZ ;  /* 0x0000000c0410723c */ /* 0x020ff000000018ff */
[C---:B-1----:R-:W-:Y:S08]  /*4180*/  HMMA.16816.F32 R24, R84.reuse, R8, R24 ;  /* 0x000000085418723c */ /* 0x042ff00000001818 */
[----:B------:R-:W-:Y:S08]  /*4190*/  HMMA.16816.F32 R20, R84, R10, R20 ;  /* 0x0000000a5414723c */ /* 0x000ff00000001814 */
[C---:B------:R-:W-:Y:S08]  /*41a0*/  HMMA.16816.F32 R12, R4.reuse, R14, RZ ;  /* 0x0000000e040c723c */ /* 0x040ff000000018ff */
[C---:B------:R-:W-:Y:S08]  /*41b0*/  HMMA.16816.F32 R8, R4.reuse, R92, RZ ;  /* 0x0000005c0408723c */ /* 0x040ff000000018ff */
[----:B------:R-:W-:Y:S01]  /*41c0*/  HMMA.16816.F32 R4, R4, R94, RZ ;  /* 0x0000005e0404723c */ /* 0x000fe200000018ff */
[----:B------:R-:W1:Y:S07]  /*41d0*/  LDSM.16.M88.4 R92, [R106+0x3c00] ;  /* 0x003c00006a5c783b */ /* 0x000e6e0000000200 */
[C---:B------:R-:W-:Y:S08]  /*41e0*/  HMMA.16816.F32 R16, R84.reuse, R96, R16 ;  /* 0x000000605410723c */ /* 0x040ff00000001810 */
[C---:B------:R-:W-:Y:S01]  /*41f0*/  HMMA.16816.F32 R12, R84.reuse, R98, R12 ;  /* 0x00000062540c723c */ /* 0x040fe2000000180c */
[----:B------:R-:W-:Y:S07]  /*4200*/  LDSM.16.M88.4 R96, [R109+0x4000] ;  /* 0x004000006d60783b */ /* 0x000fee0000000200 */
[C---:B-1----:R-:W-:Y:S08]  /*4210*/  HMMA.16816.F32 R8, R84.reuse, R92, R8 ;  /* 0x0000005c5408723c */ /* 0x042ff00000001808 */
[----:B------:R-:W-:Y:S01]  /*4220*/  HMMA.16816.F32 R4, R84, R94, R4 ;  /* 0x0000005e5404723c */ /* 0x000fe20000001804 */
[----:B------:R-:W1:Y:S04]  /*4230*/  LDSM.16.M88.4 R84, [R91+0x1000] ;  /* 0x001000005b54783b */ /* 0x000e680000000200 */
[----:B------:R-:W2:Y:S03]  /*4240*/  LDSM.16.M88.4 R92, [R109+0x4400] ;  /* 0x004400006d5c783b */ /* 0x000ea60000000200 */
[C---:B-1----:R-:W-:Y:S08]  /*4250*/  HMMA.16816.F32 R32, R84.reuse, R96, R32 ;  /* 0x000000605420723c */ /* 0x042ff00000001820 */
[C---:B------:R-:W-:Y:S01]  /*4260*/  HMMA.16816.F32 R28, R84.reuse, R98, R28 ;  /* 0x00000062541c723c */ /* 0x040fe2000000181c */
[----:B------:R-:W1:Y:S07]  /*4270*/  LDSM.16.M88.4 R96, [R109+0x4800] ;  /* 0x004800006d60783b */ /* 0x000e6e0000000200 */
[C---:B--2---:R-:W-:Y:S08]  /*4280*/  HMMA.16816.F32 R24, R84.reuse, R92, R24 ;  /* 0x0000005c5418723c */ /* 0x044ff00000001818 */
[C---:B------:R-:W-:Y:S01]  /*4290*/  HMMA.16816.F32 R20, R84.reuse, R94, R20 ;  /* 0x0000005e5414723c */ /* 0x040fe20000001814 */
[----:B------:R-:W2:Y:S07]  /*42a0*/  LDSM.16.M88.4 R92, [R109+0x4c00] ;  /* 0x004c00006d5c783b */ /* 0x000eae0000000200 */
[C---:B-1----:R-:W-:Y:S08]  /*42b0*/  HMMA.16816.F32 R16, R84.reuse, R96, R16 ;  /* 0x000000605410723c */ /* 0x042ff00000001810 */
[C---:B------:R-:W-:Y:S01]  /*42c0*/  HMMA.16816.F32 R12, R84.reuse, R98, R12 ;  /* 0x00000062540c723c */ /* 0x040fe2000000180c */
[----:B------:R-:W-:Y:S07]  /*42d0*/  LDSM.16.M88.4 R96, [R106+0x4000] ;  /* 0x004000006a60783b */ /* 0x000fee0000000200 */
[C---:B--2---:R-:W-:Y:S08]  /*42e0*/  HMMA.16816.F32 R8, R84.reuse, R92, R8 ;  /* 0x0000005c5408723c */ /* 0x044ff00000001808 */
        /* <DEDUP_REMOVED lines=33> */
[----:B------:R-:W-:Y:S01]  /*4500*/  HMMA.16816.F32 R28, R96, R94, R28 ;  /* 0x0000005e601c723c */ /* 0x000fe2000000181c */
[----:B------:R-:W2:Y:S01]  /*4510*/  LDSM.16.M88.4 R92, [R106+0x5800] ;  /* 0x005800006a5c783b */ /* 0x000ea20000000200 */
[----:B------:R-:W-:-:S06]  /*4520*/  DEPBAR.LE SB0, 0x0 ;  /* 0x000080000000791a */ /* 0x000fcc0000000000 */
[----:B-1----:R-:W-:Y:S01]  /*4530*/  HMMA.16816.F32 R8, R96, R84, R8 ;  /* 0x000000546008723c */ /* 0x002fe20000001808 */
[----:B------:R-:W-:-:S05]  /*4540*/  IMAD.SHL.U32 R85, R90, 0x2, RZ ;  /* 0x000000025a557824 */ /* 0x000fca00078e00ff */
[----:B------:R-:W-:Y:S02]  /*4550*/  LOP3.LUT R85, R85, 0x6, RZ, 0xc0, !PT ;  /* 0x0000000655557812 */ /* 0x000fe400078ec0ff */
[----:B------:R-:W-:Y:S03]  /*4560*/  HMMA.16816.F32 R4, R96, R86, R4 ;  /* 0x000000566004723c */ /* 0x000fe60000001804 */
[----:B------:R-:W-:-:S04]  /*4570*/  IMAD R84, R100, 0x40, R85 ;  /* 0x0000004064547824 */ /* 0x000fc800078e0255 */
[C---:B------:R-:W-:Y:S01]  /*4580*/  VIADD R85, R84.reuse, 0xffffff80 ;  /* 0xffffff8054557836 */ /* 0x040fe20000000000 */
[C---:B--2---:R-:W-:Y:S01]  /*4590*/  HMMA.16816.F32 R16, R96.reuse, R92, R16 ;  /* 0x0000005c6010723c */ /* 0x044fe20000001810 */
[C---:B------:R-:W-:Y:S01]  /*45a0*/  VIADD R86, R84.reuse, 0xffffff81 ;  /* 0xffffff8154567836 */ /* 0x040fe20000000000 */
[----:B------:R-:W-:Y:S02]  /*45b0*/  BAR.SYNC.DEFER_BLOCKING 0x0 ;  /* 0x0000000000007b1d */ /* 0x000fe40000010000 */
[CC--:B------:R-:W-:Y:S02]  /*45c0*/  ISETP.GE.AND P5, PT, R85.reuse, R105.reuse, PT ;  /* 0x000000695500720c */ /* 0x0c0fe40003fa6270 */
[----:B------:R-:W-:Y:S01]  /*45d0*/  ISETP.GE.AND P4, PT, R85, R104, PT ;  /* 0x000000685500720c */ /* 0x000fe20003f86270 */
[----:B------:R-:W-:Y:S01]  /*45e0*/  VIADD R85, R84, 0xffffff88 ;  /* 0xffffff8854557836 */ /* 0x000fe20000000000 */
[----:B------:R-:W-:Y:S01]  /*45f0*/  FSEL R87, R32, -INF , !P5 ;  /* 0xff80000020577808 */ /* 0x000fe20006800000 */
[----:B------:R-:W-:Y:S01]  /*4600*/  HMMA.16816.F32 R12, R96, R94, R12 ;  /* 0x0000005e600c723c */ /* 0x000fe2000000180c */
[----:B------:R-:W-:-:S02]  /*4610*/  ISETP.GE.AND P0, PT, R86, R105, PT ;  /* 0x000000695600720c */ /* 0x000fc40003f06270 */
        /* <DEDUP_REMOVED lines=8> */
[-C--:B------:R-:W-:Y:S02]  /*46a0*/  ISETP.GE.AND P5, PT, R86, R105.reuse, PT ;  /* 0x000000695600720c */ /* 0x080fe40003fa6270 */
[----:B------:R-:W-:Y:S02]  /*46b0*/  FSEL R35, R28, -INF , !P4 ;  /* 0xff8000001c237808 */ /* 0x000fe40006000000 */
[----:B------:R-:W-:Y:S02]  /*46c0*/  FSEL R30, R30, -INF , !P0 ;  /* 0xff8000001e1e7808 */ /* 0x000fe40004000000 */
[----:B------:R-:W-:Y:S02]  /*46d0*/  FSEL R29, R29, -INF , !P5 ;  /* 0xff8000001d1d7808 */ /* 0x000fe40006800000 */
[----:B------:R-:W-:Y:S01]  /*46e0*/  ISETP.GE.AND P4, PT, R86, R104, PT ;  /* 0x000000685600720c */ /* 0x000fe20003f86270 */
[----:B------:R-:W-:Y:S01]  /*46f0*/  VIADD R86, R84, 0xffffff91 ;  /* 0xffffff9154567836 */ /* 0x000fe20000000000 */
[----:B------:R-:W-:-:S02]  /*4700*/  ISETP.GE.AND P0, PT, R85, R105, PT ;  /* 0x000000695500720c */ /* 0x000fc40003f06270 */
[-C--:B------:R-:W-:Y:S01]  /*4710*/  ISETP.GE.AND P5, PT, R85, R104.reuse, PT ;  /* 0x000000685500720c */ /* 0x080fe20003fa6270 */
[C---:B------:R-:W-:Y:S01]  /*4720*/  VIADD R85, R84.reuse, 0xffffff98 ;  /* 0xffffff9854557836 */ /* 0x040fe20000000000 */
[----:B------:R-:W-:Y:S01]  /*4730*/  FSEL R28, R31, -INF , !P4 ;  /* 0xff8000001f1c7808 */ /* 0x000fe20006000000 */
[----:B------:R-:W-:Y:S01]  /*4740*/  VIADD R31, R84, 0xffffff99 ;  /* 0xffffff99541f7836 */ /* 0x000fe20000000000 */
[----:B------:R-:W-:Y:S01]  /*4750*/  FSEL R127, R24, -INF , !P0 ;  /* 0xff800000187f7808 */ /* 0x000fe20004000000 */
[----:B------:R-:W-:Y:S01]  /*4760*/  VIADD R24, R84, 0xffffffa0 ;  /* 0xffffffa054187836 */ /* 0x000fe20000000000 */
[----:B------:R-:W-:Y:S02]  /*4770*/  FSEL R128, R26, -INF , !P5 ;  /* 0xff8000001a807808 */ /* 0x000fe40006800000 */
[C---:B------:R-:W-:Y:S02]  /*4780*/  ISETP.GE.AND P4, PT, R86.reuse, R105, PT ;  /* 0x000000695600720c */ /* 0x040fe40003f86270 */
[----:B------:R-:W-:-:S02]  /*4790*/  ISETP.GE.AND P0, PT, R86, R104, PT ;  /* 0x000000685600720c */ /* 0x000fc40003f06270 */
[-C--:B------:R-:W-:Y:S02]  /*47a0*/  ISETP.GE.AND P5, PT, R85, R105.reuse, PT ;  /* 0x000000695500720c */ /* 0x080fe40003fa6270 */
[----:B------:R-:W-:Y:S02]  /*47b0*/  FSEL R139, R25, -INF , !P4 ;  /* 0xff800000198b7808 */ /* 0x000fe40006000000 */
[----:B------:R-:W-:Y:S02]  /*47c0*/  FSEL R136, R27, -INF , !P0 ;  /* 0xff8000001b887808 */ /* 0x000fe40004000000 */
[----:B------:R-:W-:Y:S01]  /*47d0*/  FSEL R137, R20, -INF , !P5 ;  /* 0xff80000014897808 */ /* 0x000fe20006800000 */
[----:B------:R-:W-:Y:S01]  /*47e0*/  VIADD R20, R84, 0xffffffa1 ;  /* 0xffffffa154147836 */ /* 0x000fe20000000000 */
[----:B------:R-:W-:Y:S02]  /*47f0*/  ISETP.GE.AND P4, PT, R85, R104, PT ;  /* 0x000000685500720c */ /* 0x000fe40003f86270 */
[----:B------:R-:W-:-:S02]  /*4800*/  ISETP.GE.AND P0, PT, R31, R105, PT ;  /* 0x000000691f00720c */ /* 0x000fc40003f06270 */
[----:B------:R-:W-:Y:S02]  /*4810*/  ISETP.GE.AND P5, PT, R31, R104, PT ;  /* 0x000000681f00720c */ /* 0x000fe40003fa6270 */
[----:B------:R-:W-:Y:S02]  /*4820*/  FSEL R140, R22, -INF , !P4 ;  /* 0xff800000168c7808 */ /* 0x000fe40006000000 */
[----:B------:R-:W-:Y:S01]  /*4830*/  FSEL R135, R21, -INF , !P0 ;  /* 0xff80000015877808 */ /* 0x000fe20004000000 */
[----:B------:R-:W-:Y:S01]  /*4840*/  VIADD R21, R84, 0xffffffa8 ;  /* 0xffffffa854157836 */ /* 0x000fe20000000000 */
[----:B------:R-:W-:Y:S02]  /*4850*/  FSEL R142, R23, -INF , !P5 ;  /* 0xff800000178e7808 */ /* 0x000fe40006800000 */
[-C--:B------:R-:W-:Y:S02]  /*4860*/  ISETP.GE.AND P4, PT, R24, R105.reuse, PT ;  /* 0x000000691800720c */ /* 0x080fe40003f86270 */
[----:B------:R-:W-:-:S02]  /*4870*/  ISETP.GE.AND P5, PT, R20, R105, PT ;  /* 0x000000691400720c */ /* 0x000fc40003fa6270 */
[-C--:B------:R-:W-:Y:S02]  /*4880*/  ISETP.GE.AND P0, PT, R24, R104.reuse, PT ;  /* 0x000000681800720c */ /* 0x080fe40003f06270 */
[----:B------:R-:W-:Y:S01]  /*4890*/  FSEL R115, R16, -INF , !P4 ;  /* 0xff80000010737808 */ /* 0x000fe20006000000 */
[----:B------:R-:W-:Y:S01]  /*48a0*/  VIADD R16, R84, 0xffffffb0 ;  /* 0xffffffb054107836 */ /* 0x000fe20000000000 */
[----:B------:R-:W-:Y:S02]  /*48b0*/  FSEL R133, R17, -INF , !P5 ;  /* 0xff80000011857808 */ /* 0x000fe40006800000 */
[-C--:B------:R-:W-:Y:S01]  /*48c0*/  ISETP.GE.AND P4, PT, R20, R104.reuse, PT ;  /* 0x000000681400720c */ /* 0x080fe20003f86270 */
[----:B------:R-:W-:Y:S01]  /*48d0*/  VIADD R20, R84, 0xffffffa9 ;  /* 0xffffffa954147836 */ /* 0x000fe20000000000 */
[----:B------:R-:W-:Y:S02]  /*48e0*/  FSEL R110, R18, -INF , !P0 ;  /* 0xff800000126e7808 */ /* 0x000fe40004000000 */
[----:B------:R-:W-:-:S02]  /*48f0*/  ISETP.GE.AND P5, PT, R21, R104, PT ;  /* 0x000000681500720c */ /* 0x000fc40003fa6270 */
[-C--:B------:R-:W-:Y:S02]  /*4900*/  ISETP.GE.AND P0, PT, R21, R105.reuse, PT ;  /* 0x000000691500720c */ /* 0x080fe40003f06270 */
[----:B------:R-:W-:Y:S02]  /*4910*/  FSEL R124, R14, -INF , !P5 ;  /* 0xff8000000e7c7808 */ /* 0x000fe40006800000 */
[----:B------:R-:W-:Y:S01]  /*4920*/  FSEL R111, R12, -INF , !P0 ;  /* 0xff8000000c6f7808 */ /* 0x000fe20004000000 */
[----:B------:R-:W-:Y:S01]  /*4930*/  VIADD R12, R84, 0xffffffb1 ;  /* 0xffffffb1540c7836 */ /* 0x000fe20000000000 */
[----:B------:R-:W-:Y:S02]  /*4940*/  ISETP.GE.AND P5, PT, R16, R105, PT ;  /* 0x000000691000720c */ /* 0x000fe40003fa6270 */
[----:B------:R-:W-:Y:S02]  /*4950*/  ISETP.GE.AND P0, PT, R20, R104, PT ;  /* 0x000000681400720c */ /* 0x000fe40003f06270 */
[----:B------:R-:W-:-:S02]  /*4960*/  FMNMX3.FTZ R14, R2, R87, R33, !PT ;  /* 0x00000057020e7276 */ /* 0x000fc40007810021 */
[----:B------:R-:W-:Y:S01]  /*4970*/  FSEL R95, R8, -INF , !P5 ;  /* 0xff800000085f7808 */ /* 0x000fe20006800000 */
[C---:B------:R-:W-:Y:S01]  /*4980*/  VIADD R8, R84.reuse, 0xffffffb8 ;  /* 0xffffffb854087836 */ /* 0x040fe20000000000 */
[----:B------:R-:W-:Y:S01]  /*4990*/  FSEL R126, R15, -INF , !P0 ;  /* 0xff8000000f7e7808 */ /* 0x000fe20004000000 */
[----:B------:R-:W-:Y:S01]  /*49a0*/  VIADD R84, R84, 0xffffffb9 ;  /* 0xffffffb954547836 */ /* 0x000fe20000000000 */
[C---:B------:R-:W-:Y:S02]  /*49b0*/  ISETP.GE.AND P0, PT, R12.reuse, R105, PT ;  /* 0x000000690c00720c */ /* 0x040fe40003f06270 */
[----:B------:R-:W-:Y:S02]  /*49c0*/  ISETP.GE.AND P5, PT, R12, R104, PT ;  /* 0x000000680c00720c */ /* 0x000fe40003fa6270 */
[----:B------:R-:W-:Y:S02]  /*49d0*/  FMNMX3.FTZ R12, R14, R35, R29, !PT ;  /* 0x000000230e0c7276 */ /* 0x000fe4000781001d */
[----:B------:R-:W-:-:S02]  /*49e0*/  FSEL R98, R9, -INF , !P0 ;  /* 0xff80000009627808 */ /* 0x000fc40004000000 */
[----:B------:R-:W-:Y:S02]  /*49f0*/  FSEL R114, R19, -INF , !P4 ;  /* 0xff80000013727808 */ /* 0x000fe40006000000 */
[----:B------:R-:W-:Y:S02]  /*4a00*/  FMNMX3.FTZ R12, R12, R127, R139, !PT ;  /* 0x0000007f0c0c7276 */ /* 0x000fe4000781008b */
[-C--:B------:R-:W-:Y:S02]  /*4a10*/  ISETP.GE.AND P0, PT, R84, R105.reuse, PT ;  /* 0x000000695400720c */ /* 0x080fe40003f06270 */
[----:B------:R-:W-:Y:S02]  /*4a20*/  ISETP.GE.AND P4, PT, R20, R105, PT ;  /* 0x000000691400720c */ /* 0x000fe40003f86270 */
[----:B------:R-:W-:Y:S02]  /*4a30*/  FMNMX3.FTZ R9, R0, R34, R32, !PT ;  /* 0x0000002200097276 */ /* 0x000fe40007810020 */
[----:B------:R-:W-:-:S02]  /*4a40*/  FMNMX3.FTZ R12, R12, R137, R135, !PT ;  /* 0x000000890c0c7276 */ /* 0x000fc40007810087 */
[----:B------:R-:W-:Y:S02]  /*4a50*/  FSEL R99, R5, -INF , !P0 ;  /* 0xff80000005637808 */ /* 0x000fe40004000000 */
[----:B------:R-:W-:Y:S02]  /*4a60*/  FSEL R109, R13, -INF , !P4 ;  /* 0xff8000000d6d7808 */ /* 0x000fe40006000000 */
[----:B------:R-:W-:Y:S02]  /*4a70*/  ISETP.GE.U32.AND P0, PT, R100, 0x3, PT ;  /* 0x000000036400780c */ /* 0x000fe40003f06070 */
        /* <DEDUP_REMOVED lines=9> */
[----:B------:R-:W-:Y:S02]  /*4b10*/  FMNMX3.FTZ R4, R12, R95, R98, !PT ;  /* 0x0000005f0c047276 */ /* 0x000fe40007810062 */
[----:B------:R-:W-:Y:S02]  /*4b20*/  FSEL R94, R11, -INF , !P5 ;  /* 0xff8000000b5e7808 */ /* 0x000fe40006800000 */
[-C--:B------:R-:W-:Y:S02]  /*4b30*/  ISETP.GE.AND P5, PT, R8, R104.reuse, PT ;  /* 0x000000680800720c */ /* 0x080fe40003fa6270 */
[----:B------:R-:W-:Y:S02]  /*4b40*/  ISETP.GE.AND P4, PT, R84, R104, PT ;  /* 0x000000685400720c */ /* 0x000fe40003f86270 */
[----:B------:R-:W-:Y:S02]  /*4b50*/  FMNMX3.FTZ R11, R9, R110, R114, !PT ;  /* 0x0000006e090b7276 */ /* 0x000fe40007810072 */
[----:B------:R-:W-:Y:S01]  /*4b60*/  FMNMX3.FTZ R4, R4, R106, R99, !PT ;  /* 0x0000006a04047276 */ /* 0x000fe20007810063 */
[----:B------:R-:W-:Y:S08]  /*4b70*/  @!P0 BRA `(.L_x_280) ;  /* 0x0000000000fc8947 */ /* 0x000ff00003800000 */
[----:B------:R-:W-:Y:S01]  /*4b80*/  VIADD R10, R100, 0xfffffffd ;  /* 0xfffffffd640a7836 */ /* 0x000fe20000000000 */
[C-C-:B------:R-:W-:Y:S01]  /*4b90*/  @!P3 SHF.L.U64.HI R17, R88.reuse, 0x5, R89.reuse ;  /* 0x000000055811b819 */ /* 0x140fe20000010259 */
[C---:B------:R-:W-:Y:S01]  /*4ba0*/  @!P3 IMAD.SHL.U32 R16, R88.reuse, 0x20, RZ ;  /* 0x000000205810b824 */ /* 0x040fe200078e00ff */
[----:B------:R-:W-:Y:S01]  /*4bb0*/  @!P1 SHF.L.U64.HI R21, R88, 0x5, R89 ;  /* 0x0000000558159819 */ /* 0x000fe20000010259 */
[----:B------:R-:W-:-:S04]  /*4bc0*/  IMAD.WIDE.U32 R12, R10, R88, RZ ;  /* 0x000000580a0c7225 */ /* 0x000fc800078e00ff */
[----:B------:R-:W-:Y:S02]  /*4bd0*/  IMAD R8, R10, R89, R13 ;  /* 0x000000590a087224 */ /* 0x000fe400078e020d */
[----:B------:R-:W-:Y:S02]  /*4be0*/  IMAD.SHL.U32 R5, R12, 0x40, RZ ;  /* 0x000000400c057824 */ /* 0x000fe400078e00ff */
[----:B------:R-:W-:Y:S01]  /*4bf0*/  @!P3 IMAD.WIDE.U32 R16, R10, R103, R16 ;  /* 0x000000670a10b225 */ /* 0x000fe200078e0010 */
[----:B------:R-:W-:Y:S02]  /*4c00*/  SHF.L.U64.HI R8, R12, 0x6, R8 ;  /* 0x000000060c087819 */ /* 0x000fe40000010208 */
[CC--:B------:R-:W-:Y:S01]  /*4c10*/  @!P3 LEA R18, P0, R5.reuse, R121.reuse, 0x1 ;  /* 0x000000790512b211 */ /* 0x0c0fe200078008ff */
[----:B------:R-:W-:Y:S02]  /*4c20*/  @!P3 IMAD R9, R102, R10, RZ ;  /* 0x0000000a6609b224 */ /* 0x000fe400078e02ff */
[----:B------:R-:W-:Y:S01]  /*4c30*/  @!P1 IMAD.SHL.U32 R20, R88, 0x20, RZ ;  /* 0x0000002058149824 */ /* 0x000fe200078e00ff */
[-C--:B------:R-:W-:Y:S01]  /*4c40*/  @!P3 LEA.HI.X R19, R5, R120.reuse, R8, 0x1, P0 ;  /* 0x000000780513b211 */ /* 0x080fe200000f0c08 */
[----:B------:R-:W-:Y:S01]  /*4c50*/  @!P3 IMAD.IADD R9, R17, 0x1, R9 ;  /* 0x000000011109b824 */ /* 0x000fe200078e0209 */
[C---:B------:R-:W-:Y:S01]  /*4c60*/  @!P2 LEA R14, P0, R5.reuse, R121, 0x1 ;  /* 0x00000079050ea211 */ /* 0x040fe200078008ff */
[----:B------:R-:W-:Y:S01]  /*4c70*/  @!P1 IMAD.WIDE.U32 R20, R10, R103, R20 ;  /* 0x000000670a149225 */ /* 0x000fe200078e0014 */
[----:B------:R-:W-:Y:S01]  /*4c80*/  @!P2 SHF.L.U64.HI R17, R88, 0x5, R89 ;  /* 0x000000055811a819 */ /* 0x000fe20000010259 */
[----:B------:R-:W-:Y:S01]  /*4c90*/  @!PT LDS RZ, [RZ] ;  /* 0x00000000fffff984 */ /* 0x000fe20000000800 */
[----:B------:R-:W-:Y:S01]  /*4ca0*/  @!PT LDS RZ, [RZ] ;  /* 0x00000000fffff984 */ /* 0x000fe20000000800 */
[----:B------:R-:W-:Y:S01]  /*4cb0*/  @!PT LDS RZ, [RZ] ;  /* 0x00000000fffff984 */ /* 0x000fe20000000800 */
[----:B------:R1:W-:Y:S01]  /*4cc0*/  @!P3 LDGSTS.E.BYPASS.LTC128B.128 [R123+0x3000], desc[UR14][R18.64] ;  /* 0x03000000127bbfae */ /* 0x0003e2000b981a0e */
[----:B------:R-:W-:-:S02]  /*4cd0*/  @!P2 LEA.HI.X R15, R5, R120, R8, 0x1, P0 ;  /* 0x00000078050fa211 */ /* 0x000fc400000f0c08 */
[CC--:B------:R-:W-:Y:S01]  /*4ce0*/  @!P1 LEA R12, P0, R5.reuse, R121.reuse, 0x1 ;  /* 0x00000079050c9211 */ /* 0x0c0fe200078008ff */
[----:B------:R1:W-:Y:S03]  /*4cf0*/  @P3 STS.128 [R123+0x3000], RZ ;  /* 0x003000ff7b003388 */ /* 0x0003e60000000c00 */
[----:B------:R-:W-:Y:S01]  /*4d00*/  @!P1 LEA.HI.X R13, R5, R120, R8, 0x1, P0 ;  /* 0x00000078050d9211 */ /* 0x000fe200000f0c08 */
[----:B------:R-:W-:Y:S01]  /*4d10*/  @!P2 IMAD R5, R102, R10, RZ ;  /* 0x0000000a6605a224 */ /* 0x000fe200078e02ff */
[C---:B------:R-:W-:Y:S01]  /*4d20*/  @!P3 LEA R8, P0, R16.reuse, R121, 0x1 ;  /* 0x000000791008b211 */ /* 0x040fe200078008ff */
[----:B------:R-:W-:Y:S01]  /*4d30*/  @!PT LDS RZ, [RZ] ;  /* 0x00000000fffff984 */ /* 0x000fe20000000800 */
[----:B------:R-:W-:Y:S01]  /*4d40*/  @!PT LDS RZ, [RZ] ;  /* 0x00000000fffff984 */ /* 0x000fe20000000800 */
[----:B------:R-:W-:Y:S01]  /*4d50*/  @!PT LDS RZ, [RZ] ;  /* 0x00000000fffff984 */ /* 0x000fe20000000800 */
[----:B------:R1:W-:Y:S03]  /*4d60*/  @!P2 LDGSTS.E.BYPASS.LTC128B.128 [R123+0x4000], desc[UR14][R14.64+0x40] ;  /* 0x040000400e7bafae */ /* 0x0003e6000b981a0e */
[----:B------:R-:W-:Y:S01]  /*4d70*/  @!P3 LEA.HI.X R9, R16, R120, R9, 0x1, P0 ;  /* 0x000000781009b211 */ /* 0x000fe200000f0c09 */
[----:B------:R-:W-:Y:S01]  /*4d80*/  @!P2 IMAD.SHL.U32 R16, R88, 0x20, RZ ;  /* 0x000000205810a824 */ /* 0x000fe200078e00ff */
[----:B------:R1:W-:Y:S03]  /*4d90*/  @P2 STS.128 [R123+0x4000], RZ ;  /* 0x004000ff7b002388 */ /* 0x0003e60000000c00 */
[----:B------:R-:W-:Y:S01]  /*4da0*/  @!P2 IMAD.WIDE.U32 R16, R10, R103, R16 ;  /* 0x000000670a10a225 */ /* 0x000fe200078e0010 */
[----:B------:R-:W-:Y:S01]  /*4db0*/  @!PT LDS RZ, [RZ] ;  /* 0x00000000fffff984 */ /* 0x000fe20000000800 */
[----:B------:R-:W-:Y:S01]  /*4dc0*/  @!PT LDS RZ, [RZ] ;  /* 0x00000000fffff984 */ /* 0x000fe20000000800 */
[----:B------:R-:W-:Y:S01]  /*4dd0*/  @!PT LDS RZ, [RZ] ;  /* 0x00000000fffff984 */ /* 0x000fe20000000800 */
[----:B------:R1:W-:Y:S03]  /*4de0*/  @!P1 LDGSTS.E.BYPASS.LTC128B.128 [R123+0x5000], desc[UR14][R12.64+0x80] ;  /* 0x050000800c7b9fae */ /* 0x0003e6000b981a0e */
[----:B------:R-:W-:Y:S01]  /*4df0*/  @!P2 IMAD.IADD R5, R17, 0x1, R5 ;  /* 0x000000011105a824 */ /* 0x000fe200078e0205 */
[-C--:B------:R-:W-:Y:S01]  /*4e00*/  @!P2 LEA R22, P0, R16, R121.reuse, 0x1 ;  /* 0x000000791016a211 */ /* 0x080fe200078008ff */
[----:B------:R-:W-:Y:S01]  /*4e10*/  @!P1 IMAD R10, R102, R10, RZ ;  /* 0x0000000a660a9224 */ /* 0x000fe200078e02ff */
[----:B------:R1:W-:Y:S02]  /*4e20*/  @P1 STS.128 [R123+0x5000], RZ ;  /* 0x005000ff7b001388 */ /* 0x0003e40000000c00 */
[-C--:B------:R-:W-:Y:S01]  /*4e30*/  @!P2 LEA.HI.X R23, R16, R120.reuse, R5, 0x1, P0 ;  /* 0x000000781017a211 */ /* 0x080fe200000f0c05 */
[----:B------:R-:W-:Y:S01]  /*4e40*/  @!P1 IMAD.IADD R5, R21, 0x1, R10 ;  /* 0x0000000115059824 */ /* 0x000fe200078e020a */
[C---:B------:R-:W-:Y:S01]  /*4e50*/  @!P1 LEA R16, P0, R20.reuse, R121, 0x1 ;  /* 0x0000007914109211 */ /* 0x040fe200078008ff */
[----:B------:R-:W-:Y:S01]  /*4e60*/  @!PT LDS RZ, [RZ] ;  /* 0x00000000fffff984 */ /* 0x000fe20000000800 */
[----:B------:R-:W-:Y:S01]  /*4e70*/  @!PT LDS RZ, [RZ] ;  /* 0x00000000fffff984 */ /* 0x000fe20000000800 */
[----:B------:R-:W-:Y:S01]  /*4e80*/  @!PT LDS RZ, [RZ] ;  /* 0x00000000fffff984 */ /* 0x000fe20000000800 */
[----:B------:R1:W-:Y:S03]  /*4e90*/  @!P3 LDGSTS.E.BYPASS.LTC128B.128 [R123+0x3800], desc[UR14][R8.64] ;  /* 0x03800000087bbfae */ /* 0x0003e6000b981a0e */
[----:B------:R-:W-:Y:S01]  /*4ea0*/  @!P1 LEA.HI.X R17, R20, R120, R5, 0x1, P0 ;  /* 0x0000007814119211 */ /* 0x000fe200000f0c05 */
        /* <DEDUP_REMOVED lines=11> */
[----:B------:R-:W0:Y:S02]  /*4f60*/  LDGDEPBAR ;  /* 0x00000000000079af */ /* 0x000e240000000000 */
.L_x_280:
[----:B------:R-:W-:Y:S01]  /*4f70*/  FMNMX3.FTZ R11, R11, R124, R126, !PT ;  /* 0x0000007c0b0b7276 */ /* 0x000fe2000781007e */
[----:B-1----:R-:W1:Y:S01]  /*4f80*/  SHFL.BFLY PT, R9, R4, 0x2, 0x1f ;  /* 0x0c401f0004097f89 */ /* 0x002e6200000e0000 */
[----:B------:R-:W-:Y:S01]  /*4f90*/  FSEL R104, R6, -INF , !P5 ;  /* 0xff80000006687808 */ /* 0x000fe20006800000 */
[----:B------:R-:W2:Y:S01]  /*4fa0*/  LDCU UR4, c[0x0][0x45c] ;  /* 0x00008b80ff0477ac */ /* 0x000ea20008000800 */
[----:B------:R-:W-:Y:S01]  /*4fb0*/  FSEL R105, R7, -INF , !P4 ;  /* 0xff80000007697808 */ /* 0x000fe20006000000 */
[----:B------:R-:W-:Y:S01]  /*4fc0*/  LDSM.16.MT88.4 R12, [R101+0x6000] ;  /* 0x00600000650c783b */ /* 0x000fe20000004200 */
[----:B------:R-:W-:Y:S02]  /*4fd0*/  FMNMX3.FTZ R8, R11, R93, R94, !PT ;  /* 0x0000005d0b087276 */ /* 0x000fe4000781005e */
[----:B------:R-:W-:Y:S02]  /*4fe0*/  IADD3 R92, PT, PT, R101, 0x6020, RZ ;  /* 0x00006020655c7810 */ /* 0x000fe40007ffe0ff */
[----:B------:R-:W-:-:S05]  /*4ff0*/  FMNMX3.FTZ R8, R8, R104, R105, !PT ;  /* 0x0000006808087276 */ /* 0x000fca0007810069 */
[----:B------:R-:W3:Y:S01]  /*5000*/  SHFL.BFLY PT, R5, R8, 0x2, 0x1f ;  /* 0x0c401f0008057f89 */ /* 0x000ee200000e0000 */
[----:B-1----:R-:W-:-:S05]  /*5010*/  FMNMX.FTZ R6, R4, R9, !PT ;  /* 0x0000000904067209 */ /* 0x002fca0007810000 */
[----:B------:R-:W1:Y:S01]  /*5020*/  SHFL.BFLY PT, R85, R6, 0x1, 0x1f ;  /* 0x0c201f0006557f89 */ /* 0x000e6200000e0000 */
[----:B---3--:R-:W-:-:S05]  /*5030*/  FMNMX.FTZ R5, R8, R5, !PT ;  /* 0x0000000508057209 */ /* 0x008fca0007810000 */
[----:B------:R-:W3:Y:S01]  /*5040*/  SHFL.BFLY PT, R84, R5, 0x1, 0x1f ;  /* 0x0c201f0005547f89 */ /* 0x000ee200000e0000 */
[----:B-1----:R-:W-:-:S04]  /*5050*/  FMNMX.FTZ R85, R6, R85, !PT ;  /* 0x0000005506557209 */ /* 0x002fc80007810000 */
[C---:B------:R-:W-:Y:S01]  /*5060*/  FSETP.NEU.FTZ.AND P1, PT, R85.reuse, -INF , PT ;  /* 0xff8000005500780b */ /* 0x040fe20003f3d000 */
[----:B--2---:R-:W-:-:S03]  /*5070*/  FMUL.FTZ R108, R85, UR4 ;  /* 0x00000004556c7c20 */ /* 0x004fc60008410000 */
[----:B------:R-:W-:Y:S02]  /*5080*/  FSEL R7, R85, RZ, P1 ;  /* 0x000000ff55077208 */ /* 0x000fe40000800000 */
[----:B------:R-:W-:-:S03]  /*5090*/  FSEL R108, R108, RZ, P1 ;  /* 0x000000ff6c6c7208 */ /* 0x000fc60000800000 */
[----:B------:R-:W-:Y:S01]  /*50a0*/  FADD.FTZ R7, R2, -R7 ;  /* 0x8000000702077221 */ /* 0x000fe20000010000 */
[----:B---3--:R-:W-:Y:S01]  /*50b0*/  FMNMX.FTZ R84, R5, R84, !PT ;  /* 0x0000005405547209 */ /* 0x008fe20007810000 */
[--C-:B------:R-:W-:Y:S01]  /*50c0*/  FFMA.FTZ R96, R87, UR4, -R108.reuse ;  /* 0x0000000457607c23 */ /* 0x100fe2000801086c */
[--C-:B------:R-:W-:Y:S01]  /*50d0*/  FFMA.FTZ R88, R33, UR4, -R108.reuse ;  /* 0x0000000421587c23 */ /* 0x100fe2000801086c */
[----:B------:R-:W-:Y:S01]  /*50e0*/  FMUL.FTZ R7, R7, UR4 ;  /* 0x0000000407077c20 */ /* 0x000fe20008410000 */
[C---:B------:R-:W-:Y:S01]  /*50f0*/  FSETP.NEU.FTZ.AND P0, PT, R84.reuse, -INF , PT ;  /* 0xff8000005400780b */ /* 0x040fe20003f1d000 */
[C---:B------:R-:W-:Y:S01]  /*5100*/  FMUL.FTZ R107, R84.reuse, UR4 ;  /* 0x00000004546b7c20 */ /* 0x040fe20008410000 */
[--C-:B------:R-:W-:Y:S01]  /*5110*/  FFMA.FTZ R87, R35, UR4, -R108.reuse ;  /* 0x0000000423577c23 */ /* 0x100fe2000801086c */
[----:B------:R-:W1:Y:S01]  /*5120*/  MUFU.EX2 R103, R7 ;  /* 0x0000000700677308 */ /* 0x000e620000000800 */
[----:B------:R-:W-:Y:S01]  /*5130*/  FSEL R5, R84, RZ, P0 ;  /* 0x000000ff54057208 */ /* 0x000fe20000000000 */
[--C-:B------:R-:W-:Y:S01]  /*5140*/  FFMA.FTZ R86, R29, UR4, -R108.reuse ;  /* 0x000000041d567c23 */ /* 0x100fe2000801086c */
[----:B------:R-:W-:Y:S01]  /*5150*/  FSEL R107, R107, RZ, P0 ;  /* 0x000000ff6b6b7208 */ /* 0x000fe20000000000 */
[----:B------:R-:W-:Y:S01]  /*5160*/  MUFU.EX2 R96, R96 ;  /* 0x0000006000607308 */ /* 0x000fe20000000800 */
[--C-:B------:R-:W-:Y:S01]  /*5170*/  FFMA.FTZ R138, R139, UR4, -R108.reuse ;  /* 0x000000048b8a7c23 */ /* 0x100fe2000801086c */
[----:B------:R-:W-:Y:S01]  /*5180*/  FADD.FTZ R5, R0, -R5 ;  /* 0x8000000500057221 */ /* 0x000fe20000010000 */
[----:B------:R-:W-:Y:S01]  /*5190*/  IADD3 R0, PT, PT, R101, 0x6000, RZ ;  /* 0x0000600065007810 */ /* 0x000fe20007ffe0ff */
[--C-:B------:R-:W-:Y:S01]  /*51a0*/  FFMA.FTZ R97, R34, UR4, -R107.reuse ;  /* 0x0000000422617c23 */ /* 0x100fe2000801086b */
[--C-:B------:R-:W-:Y:S01]  /*51b0*/  FFMA.FTZ R2, R32, UR4, -R107.reuse ;  /* 0x0000000420027c23 */ /* 0x100fe2000801086b */
[----:B------:R-:W-:Y:S01]  /*51c0*/  FMUL.FTZ R102, R5, UR4 ;  /* 0x0000000405667c20 */ /* 0x000fe20008410000 */
[----:B------:R-:W-:Y:S01]  /*51d0*/  @P6 IADD3 R92, PT, PT, R0, -0x20, RZ ;  /* 0xffffffe0005c6810 */ /* 0x000fe20007ffe0ff */
[--C-:B------:R-:W-:Y:S01]  /*51e0*/  FFMA.FTZ R89, R30, UR4, -R107.reuse ;  /* 0x000000041e597c23 */ /* 0x100fe2000801086b */
[--C-:B------:R-:W-:Y:S01]  /*51f0*/  FFMA.FTZ R28, R28, UR4, -R107.reuse ;  /* 0x000000041c1c7c23 */ /* 0x100fe2000801086b */
[-C--:B-1----:R-:W-:Y:S01]  /*5200*/  FMUL.FTZ R4, R36, R103.reuse ;  /* 0x0000006724047220 */ /* 0x082fe20000410000 */
[-C--:B------:R-:W-:Y:S01]  /*5210*/  FMUL.FTZ R5, R37, R103.reuse ;  /* 0x0000006725057220 */ /* 0x080fe20000410000 */
[----:B------:R-:W1:Y:S01]  /*5220*/  MUFU.EX2 R102, R102 ;  /* 0x0000006600667308 */ /* 0x000e620000000800 */
[----:B------:R-:W-:Y:S01]  /*5230*/  LDSM.16.MT88.4 R20, [R92] ;  /* 0x000000005c14783b */ /* 0x000fe20000004200 */
[-C--:B------:R-:W-:Y:S01]  /*5240*/  FMUL.FTZ R16, R44, R103.reuse ;  /* 0x000000672c107220 */ /* 0x080fe20000410000 */
[-C--:B------:R-:W-:Y:S01]  /*5250*/  FMUL.FTZ R17, R45, R103.reuse ;  /* 0x000000672d117220 */ /* 0x080fe20000410000 */
[----:B------:R-:W2:Y:S01]  /*5260*/  MUFU.EX2 R88, R88 ;  /* 0x0000005800587308 */ /* 0x000ea20000000800 */
[-C--:B------:R-:W-:Y:S01]  /*5270*/  FMUL.FTZ R24, R52, R103.reuse ;  /* 0x0000006734187220 */ /* 0x080fe20000410000 */
[-C--:B------:R-:W-:Y:S01]  /*5280*/  FMUL.FTZ R25, R53, R103.reuse ;  /* 0x0000006735197220 */ /* 0x080fe20000410000 */
[-C--:B------:R-:W-:Y:S01]  /*5290*/  FMUL.FTZ R32, R60, R103.reuse ;  /* 0x000000673c207220 */ /* 0x080fe20000410000 */
[----:B------:R-:W-:Y:S01]  /*52a0*/  MUFU.EX2 R87, R87 ;  /* 0x0000005700577308 */ /* 0x000fe20000000800 */
[-C--:B------:R-:W-:Y:S01]  /*52b0*/  FMUL.FTZ R33, R61, R103.reuse ;  /* 0x000000673d217220 */ /* 0x080fe20000410000 */
[-C--:B------:R-:W-:Y:S01]  /*52c0*/  FMUL.FTZ R64, R64, R103.reuse ;  /* 0x0000006740407220 */ /* 0x080fe20000410000 */
[----:B------:R-:W-:Y:S01]  /*52d0*/  FMUL.FTZ R65, R65, R103 ;  /* 0x0000006741417220 */ /* 0x000fe20000410000 */
[----:B------:R-:W3:Y:S01]  /*52e0*/  MUFU.EX2 R86, R86 ;  /* 0x0000005600567308 */ /* 0x000ee20000000800 */
[--C-:B------:R-:W-:Y:S01]  /*52f0*/  FFMA.FTZ R134, R135, UR4, -R108.reuse ;  /* 0x0000000487867c23 */ /* 0x100fe2000801086c */
[-C--:B-1----:R-:W-:Y:S01]  /*5300*/  FMUL.FTZ R6, R38, R102.reuse ;  /* 0x0000006626067220 */ /* 0x082fe20000410000 */
[-C--:B------:R-:W-:Y:S01]  /*5310*/  FMUL.FTZ R7, R39, R102.reuse ;  /* 0x0000006627077220 */ /* 0x080fe20000410000 */
[----:B------:R-:W-:Y:S01]  /*5320*/  MUFU.EX2 R97, R97 ;  /* 0x0000006100617308 */ /* 0x000fe20000000800 */
[----:B------:R-:W1:Y:S01]  /*5330*/  LDSM.16.MT88.4 R36, [R92+0x1000] ;  /* 0x001000005c24783b */ /* 0x000e620000004200 */
[-C--:B------:R-:W-:Y:S01]  /*5340*/  FMUL.FTZ R18, R46, R102.reuse ;  /* 0x000000662e127220 */ /* 0x080fe20000410000 */
[-C--:B------:R-:W-:Y:S01]  /*5350*/  FMUL.FTZ R19, R47, R102.reuse ;  /* 0x000000662f137220 */ /* 0x080fe20000410000 */
[----:B------:R-:W4:Y:S01]  /*5360*/  MUFU.EX2 R2, R2 ;  /* 0x0000000200027308 */ /* 0x000f220000000800 */
[-C--:B------:R-:W-:Y:S01]  /*5370*/  FMUL.FTZ R26, R54, R102.reuse ;  /* 0x00000066361a7220 */ /* 0x080fe20000410000 */
[-C--:B------:R-:W-:Y:S01]  /*5380*/  FMUL.FTZ R27, R55, R102.reuse ;  /* 0x00000066371b7220 */ /* 0x080fe20000410000 */
[----:B------:R-:W-:Y:S01]  /*5390*/  LDSM.16.MT88.4 R44, [R101+0x8000] ;  /* 0x00800000652c783b */ /* 0x000fe20000004200 */
[----:B------:R-:W-:Y:S01]  /*53a0*/  MUFU.EX2 R89, R89 ;  /* 0x0000005900597308 */ /* 0x000fe20000000800 */
[-C--:B------:R-:W-:Y:S01]  /*53b0*/  FMUL.FTZ R34, R62, R102.reuse ;  /* 0x000000663e227220 */ /* 0x080fe20000410000 */
[----:B------:R-:W-:Y:S01]  /*53c0*/  FMUL.FTZ R35, R63, R102 ;  /* 0x000000663f237220 */ /* 0x000fe20000410000 */
[----:B------:R-:W-:Y:S01]  /*53d0*/  LDSM.16.MT88.4 R52, [R92+0x2000] ;  /* 0x002000005c34783b */ /* 0x000fe20000004200 */
[----:B------:R5:W5:Y:S01]  /*53e0*/  MUFU.EX2 R0, R28 ;  /* 0x0000001c00007308 */ /* 0x000b620000000800 */
[----:B--2---:R-:W-:Y:S01]  /*53f0*/  F2FP.F16.F32.PACK_AB R8, R88, R96 ;  /* 0x000000605808723e */ /* 0x004fe200000000ff */
[-C--:B------:R-:W-:Y:S01]  /*5400*/  FMUL.FTZ R66, R66, R102.reuse ;  /* 0x0000006642427220 */ /* 0x080fe20000410000 */
[----:B------:R-:W-:Y:S01]  /*5410*/  LDSM.16.MT88.4 R60, [R101+0x6400] ;  /* 0x00640000653c783b */ /* 0x000fe20000004200 */
[----:B---3--:R-:W-:Y:S01]  /*5420*/  F2FP.F16.F32.PACK_AB R10, R86, R87 ;  /* 0x00000057560a723e */ /* 0x008fe200000000ff */
[-C--:B------:R-:W-:Y:S01]  /*5430*/  FMUL.FTZ R67, R67, R102.reuse ;  /* 0x0000006643437220 */ /* 0x080fe20000410000 */
[----:B----4-:R-:W-:Y:S01]  /*5440*/  F2FP.F16.F32.PACK_AB R9, R2, R97 ;  /* 0x000000610209723e */ /* 0x010fe200000000ff */
[--C-:B------:R-:W-:Y:S01]  /*5450*/  FFMA.FTZ R139, R128, UR4, -R107.reuse ;  /* 0x00000004808b7c23 */ /* 0x100fe2000801086b */
[-C--:B------:R-:W-:Y:S01]  /*5460*/  FMUL.FTZ R40, R40, R103.reuse ;  /* 0x0000006728287220 */ /* 0x080fe20000410000 */
[----:B------:R-:W-:Y:S01]  /*5470*/  FMUL.FTZ R41, R41, R103 ;  /* 0x0000006729297220 */ /* 0x000fe20000410000 */
[-C--:B------:R-:W-:Y:S01]  /*5480*/  FMUL.FTZ R42, R42, R102.reuse ;  /* 0x000000662a2a7220 */ /* 0x080fe20000410000 */
[-C--:B------:R-:W-:Y:S01]  /*5490*/  FMUL.FTZ R43, R43, R102.reuse ;  /* 0x000000662b2b7220 */ /* 0x080fe20000410000 */
[--C-:B------:R-:W-:Y:S01]  /*54a0*/  FFMA.FTZ R127, R127, UR4, -R108.reuse ;  /* 0x000000047f7f7c23 */ /* 0x100fe2000801086c */
[--C-:B------:R-:W-:Y:S01]  /*54b0*/  FFMA.FTZ R137, R137, UR4, -R108.reuse ;  /* 0x0000000489897c23 */ /* 0x100fe2000801086c */
[----:B-----5:R-:W2:Y:S01]  /*54c0*/  LDSM.16.MT88.4 R28, [R101+0x7000] ;  /* 0x00700000651c783b */ /* 0x020ea20000004200 */
[----:B------:R-:W-:Y:S01]  /*54d0*/  F2FP.F16.F32.PACK_AB R11, R0, R89 ;  /* 0x00000059000b723e */ /* 0x000fe200000000ff */
[--C-:B------:R-:W-:Y:S01]  /*54e0*/  FFMA.FTZ R136, R136, UR4, -R107.reuse ;  /* 0x0000000488887c23 */ /* 0x100fe2000801086b */
[--C-:B------:R-:W-:Y:S01]  /*54f0*/  FFMA.FTZ R135, R140, UR4, -R107.reuse ;  /* 0x000000048c877c23 */ /* 0x100fe2000801086b */
[--C-:B------:R-:W-:Y:S01]  /*5500*/  FFMA.FTZ R128, R142, UR4, -R107.reuse ;  /* 0x000000048e807c23 */ /* 0x100fe2000801086b */
[-C--:B------:R-:W-:Y:S01]  /*5510*/  FMUL.FTZ R48, R48, R103.reuse ;  /* 0x0000006730307220 */ /* 0x080fe20000410000 */
[-C--:B------:R-:W-:Y:S01]  /*5520*/  FMUL.FTZ R49, R49, R103.reuse ;  /* 0x0000006731317220 */ /* 0x080fe20000410000 */
[-C--:B------:R-:W-:Y:S01]  /*5530*/  FMUL.FTZ R50, R50, R102.reuse ;  /* 0x0000006632327220 */ /* 0x080fe20000410000 */
[-C--:B------:R-:W-:Y:S01]  /*5540*/  FMUL.FTZ R51, R51, R102.reuse ;  /* 0x0000006633337220 */ /* 0x080fe20000410000 */
[C---:B------:R-:W-:Y:S01]  /*5550*/  HMMA.16816.F32 R4, R8.reuse, R12, R4 ;  /* 0x0000000c0804723c */ /* 0x040fe20000001804 */
[----:B------:R-:W-:Y:S01]  /*5560*/  MUFU.EX2 R127, R127 ;  /* 0x0000007f007f7308 */ /* 0x000fe20000000800 */
[-C--:B------:R-:W-:Y:S01]  /*5570*/  FMUL.FTZ R56, R56, R103.reuse ;  /* 0x0000006738387220 */ /* 0x080fe20000410000 */
[-C--:B------:R-:W-:Y:S01]  /*5580*/  FMUL.FTZ R57, R57, R103.reuse ;  /* 0x0000006739397220 */ /* 0x080fe20000410000 */
[-C--:B------:R-:W-:Y:S01]  /*5590*/  FMUL.FTZ R58, R58, R102.reuse ;  /* 0x000000663a3a7220 */ /* 0x080fe20000410000 */
[----:B------:R-:W3:Y:S01]  /*55a0*/  MUFU.EX2 R138, R138 ;  /* 0x0000008a008a7308 */ /* 0x000ee20000000800 */
[-C--:B------:R-:W-:Y:S01]  /*55b0*/  FMUL.FTZ R59, R59, R102.reuse ;  /* 0x000000663b3b7220 */ /* 0x080fe20000410000 */
[-C--:B------:R-:W-:Y:S01]  /*55c0*/  FMUL.FTZ R72, R72, R103.reuse ;  /* 0x0000006748487220 */ /* 0x080fe20000410000 */
[C---:B-1----:R-:W-:Y:S01]  /*55d0*/  HMMA.16816.F32 R32, R8.reuse, R36, R32 ;  /* 0x000000240820723c */ /* 0x042fe20000001820 */
[----:B------:R-:W-:Y:S01]  /*55e0*/  MUFU.EX2 R137, R137 ;  /* 0x0000008900897308 */ /* 0x000fe20000000800 */
[-C--:B------:R-:W-:Y:S01]  /*55f0*/  FMUL.FTZ R73, R73, R103.reuse ;  /* 0x0000006749497220 */ /* 0x080fe20000410000 */
[-C--:B------:R-:W-:Y:S01]  /*5600*/  FMUL.FTZ R74, R74, R102.reuse ;  /* 0x000000664a4a7220 */ /* 0x080fe20000410000 */
[-C--:B------:R-:W-:Y:S01]  /*5610*/  FMUL.FTZ R75, R75, R102.reuse ;  /* 0x000000664b4b7220 */ /* 0x080fe20000410000 */
[----:B------:R-:W-:Y:S01]  /*5620*/  MUFU.EX2 R134, R134 ;  /* 0x0000008600867308 */ /* 0x000fe20000000800 */
[-C--:B------:R-:W-:Y:S01]  /*5630*/  FMUL.FTZ R80, R80, R103.reuse ;  /* 0x0000006750507220 */ /* 0x080fe20000410000 */
[-C--:B------:R-:W-:Y:S01]  /*5640*/  FMUL.FTZ R81, R81, R103.reuse ;  /* 0x0000006751517220 */ /* 0x080fe20000410000 */
[C---:B------:R-:W-:Y:S01]  /*5650*/  HMMA.16816.F32 R36, R8.reuse, R38, R64 ;  /* 0x000000260824723c */ /* 0x040fe20000001840 */
[----:B------:R-:W1:Y:S01]  /*5660*/  LDSM.16.MT88.4 R64, [R101+0x7400] ;  /* 0x007400006540783b */ /* 0x000e620000004200 */
[----:B------:R-:W-:Y:S01]  /*5670*/  MUFU.EX2 R139, R139 ;  /* 0x0000008b008b7308 */ /* 0x000fe20000000800 */
[-C--:B------:R-:W-:Y:S01]  /*5680*/  FMUL.FTZ R82, R82, R102.reuse ;  /* 0x0000006652527220 */ /* 0x080fe20000410000 */
[-C--:B------:R-:W-:Y:S01]  /*5690*/  FMUL.FTZ R83, R83, R102.reuse ;  /* 0x0000006653537220 */ /* 0x080fe20000410000 */
[--C-:B------:R-:W-:Y:S01]  /*56a0*/  FFMA.FTZ R140, R133, UR4, -R108.reuse ;  /* 0x00000004858c7c23 */ /* 0x100fe2000801086c */
[----:B------:R-:W4:Y:S01]  /*56b0*/  MUFU.EX2 R136, R136 ;  /* 0x0000008800887308 */ /* 0x000f220000000800 */
[--C-:B------:R-:W-:Y:S01]  /*56c0*/  FFMA.FTZ R142, R111, UR4, -R108.reuse ;  /* 0x000000046f8e7c23 */ /* 0x100fe2000801086c */
[C---:B------:R-:W-:Y:S01]  /*56d0*/  HMMA.16816.F32 R12, R8.reuse, R14, R40 ;  /* 0x0000000e080c723c */ /* 0x040fe20000001828 */
[-C--:B------:R-:W-:Y:S01]  /*56e0*/  FMUL.FTZ R40, R68, R103.reuse ;  /* 0x0000006744287220 */ /* 0x080fe20000410000 */
[----:B------:R-:W-:Y:S01]  /*56f0*/  MUFU.EX2 R135, R135 ;  /* 0x0000008700877308 */ /* 0x000fe20000000800 */
[-C--:B------:R-:W-:Y:S01]  /*5700*/  FMUL.FTZ R41, R69, R103.reuse ;  /* 0x0000006745297220 */ /* 0x080fe20000410000 */
[-C--:B------:R-:W-:Y:S01]  /*5710*/  FMUL.FTZ R42, R70, R102.reuse ;  /* 0x00000066462a7220 */ /* 0x080fe20000410000 */
[-C--:B------:R-:W-:Y:S01]  /*5720*/  FMUL.FTZ R43, R71, R102.reuse ;  /* 0x00000066472b7220 */ /* 0x080fe20000410000 */
[----:B------:R-:W5:Y:S01]  /*5730*/  MUFU.EX2 R128, R128 ;  /* 0x0000008000807308 */ /* 0x000f620000000800 */
[--C-:B------:R-:W-:Y:S01]  /*5740*/  FFMA.FTZ R115, R115, UR4, -R108.reuse ;  /* 0x0000000473737c23 */ /* 0x100fe2000801086c */
[C---:B------:R-:W-:Y:S01]  /*5750*/  HMMA.16816.F32 R16, R8.reuse, R20, R16 ;  /* 0x000000140810723c */ /* 0x040fe20000001810 */
[--C-:B------:R-:W-:Y:S01]  /*5760*/  FFMA.FTZ R109, R109, UR4, -R108.reuse ;  /* 0x000000046d6d7c23 */ /* 0x100fe2000801086c */
[--C-:B------:R-:W-:Y:S01]  /*5770*/  FFMA.FTZ R111, R114, UR4, -R107.reuse ;  /* 0x00000004726f7c23 */ /* 0x100fe2000801086b */
[--C-:B------:R-:W-:Y:S01]  /*5780*/  FFMA.FTZ R133, R124, UR4, -R107.reuse ;  /* 0x000000047c857c23 */ /* 0x100fe2000801086b */
[----:B------:R-:W-:Y:S01]  /*5790*/  MUFU.EX2 R140, R140 ;  /* 0x0000008c008c7308 */ /* 0x000fe20000000800 */
[--C-:B------:R-:W-:Y:S01]  /*57a0*/  FFMA.FTZ R141, R95, UR4, -R108.reuse ;  /* 0x000000045f8d7c23 */ /* 0x100fe2000801086c */
[--C-:B------:R-:W-:Y:S01]  /*57b0*/  FFMA.FTZ R95, R106, UR4, -R108.reuse ;  /* 0x000000046a5f7c23 */ /* 0x100fe2000801086c */
[--C-:B------:R-:W-:Y:S01]  /*57c0*/  FFMA.FTZ R106, R99, UR4, -R108.reuse ;  /* 0x00000004636a7c23 */ /* 0x100fe2000801086c */
[C---:B------:R-:W-:Y:S01]  /*57d0*/  HMMA.16816.F32 R20, R8.reuse, R22, R48 ;  /* 0x000000160814723c */ /* 0x040fe20000001830 */
[-C--:B------:R-:W-:Y:S01]  /*57e0*/  FMUL.FTZ R48, R76, R103.reuse ;  /* 0x000000674c307220 */ /* 0x080fe20000410000 */
[-C--:B------:R-:W-:Y:S01]  /*57f0*/  FMUL.FTZ R49, R77, R103.reuse ;  /* 0x000000674d317220 */ /* 0x080fe20000410000 */
[-C--:B------:R-:W-:Y:S01]  /*5800*/  FMUL.FTZ R50, R78, R102.reuse ;  /* 0x000000664e327220 */ /* 0x080fe20000410000 */
[-C--:B------:R-:W-:Y:S01]  /*5810*/  FMUL.FTZ R51, R79, R102.reuse ;  /* 0x000000664f337220 */ /* 0x080fe20000410000 */
[----:B------:R-:W-:Y:S01]  /*5820*/  MUFU.EX2 R115, R115 ;  /* 0x0000007300737308 */ /* 0x000fe20000000800 */
[--C-:B------:R-:W-:Y:S01]  /*5830*/  FFMA.FTZ R99, R94, UR4, -R107.reuse ;  /* 0x000000045e637c23 */ /* 0x100fe2000801086b */
[----:B------:R-:W-:Y:S01]  /*5840*/  FFMA.FTZ R98, R98, UR4, -R108 ;  /* 0x0000000462627c23 */ /* 0x000fe2000801086c */
[C---:B--2---:R-:W-:Y:S01]  /*5850*/  HMMA.16816.F32 R24, R8.reuse, R28, R24 ;  /* 0x0000001c0818723c */ /* 0x044fe20000001818 */
[----:B------:R-:W-:Y:S01]  /*5860*/  MUFU.EX2 R142, R142 ;  /* 0x0000008e008e7308 */ /* 0x000fe20000000800 */
[----:B------:R-:W-:Y:S01]  /*5870*/  FFMA.FTZ R94, R104, UR4, -R107 ;  /* 0x00000004685e7c23 */ /* 0x000fe2000801086b */
[----:B------:R-:W-:Y:S01]  /*5880*/  FFMA.FTZ R103, R131, R103, R96 ;  /* 0x0000006783677223 */ /* 0x000fe20000010060 */
[----:B------:R-:W-:Y:S01]  /*5890*/  FFMA.FTZ R97, R132, R102, R97 ;  /* 0x0000006684617223 */ /* 0x000fe20000010061 */
[----:B------:R-:W-:Y:S02]  /*58a0*/  MUFU.EX2 R109, R109 ;  /* 0x0000006d006d7308 */ /* 0x000fe40000000800 */
[----:B------:R-:W-:Y:S01]  /*58b0*/  FADD.FTZ R88, R88, R103 ;  /* 0x0000006758587221 */ /* 0x000fe20000010000 */
[----:B------:R-:W-:Y:S01]  /*58c0*/  HMMA.16816.F32 R40, R8, R44, R40 ;  /* 0x0000002c0828723c */ /* 0x000fe20000001828 */
[----:B------:R-:W-:Y:S01]  /*58d0*/  MUFU.EX2 R111, R111 ;  /* 0x0000006f006f7308 */ /* 0x000fe20000000800 */
[----:B------:R-:W-:Y:S01]  /*58e0*/  FADD.FTZ R2, R2, R97 ;  /* 0x0000006102027221 */ /* 0x000fe20000010000 */
[----:B------:R-:W-:-:S02]  /*58f0*/  FADD.FTZ R87, R87, R88 ;  /* 0x0000005857577221 */ /* 0x000fc40000010000 */
[----:B------:R-:W-:Y:S01]  /*5900*/  MUFU.EX2 R133, R133 ;  /* 0x0000008500857308 */ /* 0x000fe20000000800 */
[----:B------:R-:W-:Y:S01]  /*5910*/  FADD.FTZ R89, R89, R2 ;  /* 0x0000000259597221 */ /* 0x000fe20000010000 */
[----:B------:R-:W-:Y:S01]  /*5920*/  FADD.FTZ R86, R86, R87 ;  /* 0x0000005756567221 */ /* 0x000fe20000010000 */
[C---:B------:R-:W-:Y:S01]  /*5930*/  HMMA.16816.F32 R28, R8.reuse, R30, R56 ;  /* 0x0000001e081c723c */ /* 0x040fe20000001838 */
[----:B------:R-:W2:Y:S01]  /*5940*/  LDSM.16.MT88.4 R56, [R92+0x400] ;  /* 0x000400005c38783b */ /* 0x000ea20000004200 */
[----:B------:R-:W-:Y:S01]  /*5950*/  MUFU.EX2 R141, R141 ;  /* 0x0000008d008d7308 */ /* 0x000fe20000000800 */
[----:B------:R-:W-:Y:S01]  /*5960*/  FADD.FTZ R0, R0, R89 ;  /* 0x0000005900007221 */ /* 0x000fe20000010000 */
[----:B------:R-:W-:Y:S02]  /*5970*/  MOV R2, R85 ;  /* 0x0000005500027202 */ /* 0x000fe40000000f00 */
[----:B------:R-:W1:Y:S02]  /*5980*/  MUFU.EX2 R98, R98 ;  /* 0x0000006200627308 */ /* 0x000e640000000800 */
[C---:B------:R-:W-:Y:S01]  /*5990*/  HMMA.16816.F32 R44, R8.reuse, R46, R72 ;  /* 0x0000002e082c723c */ /* 0x040fe20000001848 */
[----:B------:R-:W-:Y:S01]  /*59a0*/  LDSM.16.MT88.4 R72, [R101+0x8c00] ;  /* 0x008c00006548783b */ /* 0x000fe20000004200 */
[----:B------:R-:W-:Y:S04]  /*59b0*/  MUFU.EX2 R95, R95 ;  /* 0x0000005f005f7308 */ /* 0x000fe80000000800 */
[----:B------:R-:W1:Y:S02]  /*59c0*/  MUFU.EX2 R106, R106 ;  /* 0x0000006a006a7308 */ /* 0x000e640000000800 */
[C---:B------:R-:W-:Y:S01]  /*59d0*/  HMMA.16816.F32 R48, R8.reuse, R52, R48 ;  /* 0x000000340830723c */ /* 0x040fe20000001830 */
[----:B---3--:R-:W-:Y:S01]  /*59e0*/  F2FP.F16.F32.PACK_AB R52, R138, R127 ;  /* 0x0000007f8a34723e */ /* 0x008fe200000000ff */
[----:B------:R-:W-:Y:S01]  /*59f0*/  MUFU.EX2 R99, R99 ;  /* 0x0000006300637308 */ /* 0x000fe20000000800 */
[----:B----4-:R-:W-:Y:S01]  /*5a00*/  F2FP.F16.F32.PACK_AB R53, R136, R139 ;  /* 0x0000008b8835723e */ /* 0x010fe200000000ff */
[----:B------:R-:W-:Y:S01]  /*5a10*/  FADD.FTZ R127, R127, R86 ;  /* 0x000000567f7f7221 */ /* 0x000fe20000010000 */
[----:B------:R-:W-:Y:S01]  /*5a20*/  FADD.FTZ R139, R139, R0 ;  /* 0x000000008b8b7221 */ /* 0x000fe20000010000 */
[----:B------:R-:W-:Y:S01]  /*5a30*/  MUFU.EX2 R94, R94 ;  /* 0x0000005e005e7308 */ /* 0x000fe20000000800 */
[----:B------:R-:W-:Y:S01]  /*5a40*/  MOV R0, R84 ;  /* 0x0000005400007202 */ /* 0x000fe20000000f00 */
[----:B------:R-:W-:Y:S01]  /*5a50*/  HMMA.16816.F32 R8, R8, R54, R80 ;  /* 0x000000360808723c */ /* 0x000fe20000001850 */
[----:B------:R-:W-:Y:S01]  /*5a60*/  F2FP.F16.F32.PACK_AB R54, R134, R137 ;  /* 0x000000898636723e */ /* 0x000fe200000000ff */
[----:B------:R-:W-:Y:S01]  /*5a70*/  FADD.FTZ R138, R138, R127 ;  /* 0x0000007f8a8a7221 */ /* 0x000fe20000010000 */
[----:B-----5:R-:W-:Y:S01]  /*5a80*/  F2FP.F16.F32.PACK_AB R55, R128, R135 ;  /* 0x000000878037723e */ /* 0x020fe200000000ff */
[----:B------:R-:W-:Y:S01]  /*5a90*/  FADD.FTZ R136, R136, R139 ;  /* 0x0000008b88887221 */ /* 0x000fe20000010000 */
[----:B-1----:R-:W-:Y:S01]  /*5aa0*/  F2FP.F16.F32.PACK_AB R80, R98, R141 ;  /* 0x0000008d6250723e */ /* 0x002fe200000000ff */
[----:B------:R-:W-:Y:S01]  /*5ab0*/  FADD.FTZ R137, R137, R138 ;  /* 0x0000008a89897221 */ /* 0x000fe20000010000 */
[----:B------:R-:W-:Y:S01]  /*5ac0*/  F2FP.F16.F32.PACK_AB R82, R106, R95 ;  /* 0x0000005f6a52723e */ /* 0x000fe200000000ff */
[----:B------:R-:W-:-:S02]  /*5ad0*/  FADD.FTZ R135, R135, R136 ;  /* 0x0000008887877221 */ /* 0x000fc40000010000 */
        /* <DEDUP_REMOVED lines=8> */
[C---:B--2---:R-:W-:Y:S08]  /*5b60*/  HMMA.16816.F32 R16, R52.reuse, R56, R16 ;  /* 0x000000383410723c */ /* 0x044ff00000001810 */
[C---:B------:R-:W-:Y:S01]  /*5b70*/  HMMA.16816.F32 R20, R52.reuse, R58, R20 ;  /* 0x0000003a3414723c */ /* 0x040fe20000001814 */
[----:B------:R-:W2:Y:S07]  /*5b80*/  LDSM.16.MT88.4 R56, [R92+0x2400] ;  /* 0x002400005c38783b */ /* 0x000eae0000004200 */
[C---:B-1----:R-:W-:Y:S08]  /*5b90*/  HMMA.16816.F32 R32, R52.reuse, R60, R32 ;  /* 0x0000003c3420723c */ /* 0x042ff00000001820 */
[C---:B------:R-:W-:Y:S01]  /*5ba0*/  HMMA.16816.F32 R36, R52.reuse, R62, R36 ;  /* 0x0000003e3424723c */ /* 0x040fe20000001824 */
[----:B------:R-:W1:Y:S07]  /*5bb0*/  LDSM.16.MT88.4 R60, [R101+0x6800] ;  /* 0x00680000653c783b */ /* 0x000e6e0000004200 */
[----:B---3--:R-:W-:Y:S01]  /*5bc0*/  HMMA.16816.F32 R40, R52, R64, R40 ;  /* 0x000000403428723c */ /* 0x008fe20000001828 */
[--C-:B------:R-:W-:Y:S01]  /*5bd0*/  FFMA.FTZ R64, R110, UR4, -R107.reuse ;  /* 0x000000046e407c23 */ /* 0x100fe2000801086b */
[----:B------:R-:W-:Y:S01]  /*5be0*/  FFMA.FTZ R110, R126, UR4, -R107 ;  /* 0x000000047e6e7c23 */ /* 0x000fe2000801086b */
[----:B------:R-:W-:-:S02]  /*5bf0*/  IADD3 R126, PT, PT, R100, -0x3, RZ ;  /* 0xfffffffd647e7810 */ /* 0x000fc40007ffe0ff */
[----:B------:R3:W4:Y:S03]  /*5c00*/  MUFU.EX2 R114, R64 ;  /* 0x0000004000727308 */ /* 0x0007260000000800 */
[C---:B------:R-:W-:Y:S01]  /*5c10*/  HMMA.16816.F32 R44, R52.reuse, R66, R44 ;  /* 0x00000042342c723c */ /* 0x040fe2000000182c */
[----:B------:R-:W5:Y:S07]  /*5c20*/  MUFU.EX2 R110, R110 ;  /* 0x0000006e006e7308 */ /* 0x000f6e0000000800 */
[C---:B--2---:R-:W-:Y:S01]  /*5c30*/  HMMA.16816.F32 R48, R52.reuse, R56, R48 ;  /* 0x000000383430723c */ /* 0x044fe20000001830 */
[----:B---3--:R-:W2:Y:S07]  /*5c40*/  LDSM.16.MT88.4 R64, [R92+0x1800] ;  /* 0x001800005c40783b */ /* 0x008eae0000004200 */
[----:B------:R-:W-:Y:S01]  /*5c50*/  HMMA.16816.F32 R8, R52, R58, R8 ;  /* 0x0000003a3408723c */ /* 0x000fe20000001808 */
[----:B------:R-:W-:Y:S01]  /*5c60*/  F2FP.F16.F32.PACK_AB R52, R140, R115 ;  /* 0x000000738c34723e */ /* 0x000fe200000000ff */
[----:B------:R-:W3:Y:S01]  /*5c70*/  LDSM.16.MT88.4 R56, [R92+0x800] ;  /* 0x000800005c38783b */ /* 0x000ee20000004200 */
        /* <DEDUP_REMOVED lines=8> */
[----:B-1----:R-:W-:Y:S01]  /*5d00*/  HMMA.16816.F32 R4, R52, R60, R4 ;  /* 0x0000003c3404723c */ /* 0x002fe20000001804 */
[----:B------:R-:W-:Y:S01]  /*5d10*/  FADD.FTZ R133, R133, R114 ;  /* 0x0000007285857221 */ /* 0x000fe20000010000 */
[----:B------:R-:W-:-:S03]  /*5d20*/  FADD.FTZ R142, R109, R142 ;  /* 0x0000008e6d8e7221 */ /* 0x000fc60000010000 */
[----:B------:R-:W-:Y:S01]  /*5d30*/  FADD.FTZ R133, R110, R133 ;  /* 0x000000856e857221 */ /* 0x000fe20000010000 */
[----:B------:R-:W-:Y:S02]  /*5d40*/  FADD.FTZ R141, R141, R142 ;  /* 0x0000008e8d8d7221 */ /* 0x000fe40000010000 */
[----:B------:R-:W-:Y:S01]  /*5d50*/  HMMA.16816.F32 R12, R52, R62, R12 ;  /* 0x0000003e340c723c */ /* 0x000fe2000000180c */
[----:B------:R-:W1:Y:S01]  /*5d60*/  LDSM.16.MT88.4 R60, [R101+0x7800] ;  /* 0x00780000653c783b */ /* 0x000e620000004200 */
[----:B------:R-:W-:-:S04]  /*5d70*/  FADD.FTZ R98, R98, R141 ;  /* 0x0000008d62627221 */ /* 0x000fc80000010000 */
[----:B------:R-:W-:-:S04]  /*5d80*/  FADD.FTZ R95, R95, R98 ;  /* 0x000000625f5f7221 */ /* 0x000fc80000010000 */
[----:B------:R-:W-:Y:S01]  /*5d90*/  FADD.FTZ R131, R106, R95 ;  /* 0x0000005f6a837221 */ /* 0x000fe20000010000 */
[C---:B--2---:R-:W-:Y:S08]  /*5da0*/  HMMA.16816.F32 R32, R52.reuse, R64, R32 ;  /* 0x000000403420723c */ /* 0x044ff00000001820 */
[C---:B---3--:R-:W-:Y:S08]  /*5db0*/  HMMA.16816.F32 R16, R52.reuse, R56, R16 ;  /* 0x000000383410723c */ /* 0x048ff00000001810 */
[C---:B------:R-:W-:Y:S01]  /*5dc0*/  HMMA.16816.F32 R20, R52.reuse, R58, R20 ;  /* 0x0000003a3414723c */ /* 0x040fe20000001814 */
[----:B------:R-:W2:Y:S07]  /*5dd0*/  LDSM.16.MT88.4 R56, [R92+0x2800] ;  /* 0x002800005c38783b */ /* 0x000eae0000004200 */
[----:B------:R-:W-:Y:S01]  /*5de0*/  HMMA.16816.F32 R64, R52, R66, R36 ;  /* 0x000000423440723c */ /* 0x000fe20000001824 */
[--C-:B------:R-:W-:Y:S01]  /*5df0*/  FFMA.FTZ R36, R93, UR4, -R107.reuse ;  /* 0x000000045d247c23 */ /* 0x100fe2000801086b */
[----:B------:R-:W-:-:S03]  /*5e00*/  FFMA.FTZ R93, R105, UR4, -R107 ;  /* 0x00000004695d7c23 */ /* 0x000fc6000801086b */
[----:B------:R-:W3:Y:S03]  /*5e10*/  MUFU.EX2 R104, R36 ;  /* 0x0000002400687308 */ /* 0x000ee60000000800 */
[C---:B-1----:R-:W-:Y:S01]  /*5e20*/  HMMA.16816.F32 R24, R52.reuse, R60, R24 ;  /* 0x0000003c3418723c */ /* 0x042fe20000001818 */
[----:B------:R-:W1:Y:S07]  /*5e30*/  MUFU.EX2 R93, R93 ;  /* 0x0000005d005d7308 */ /* 0x000e6e0000000800 */
[----:B------:R-:W-:Y:S01]  /*5e40*/  HMMA.16816.F32 R28, R52, R62, R28 ;  /* 0x0000003e341c723c */ /* 0x000fe2000000181c */
[----:B------:R-:W4:Y:S01]  /*5e50*/  LDSM.16.MT88.4 R60, [R101+0x8800] ;  /* 0x00880000653c783b */ /* 0x000f220000004200 */
[----:B---3--:R-:W-:Y:S01]  /*5e60*/  F2FP.F16.F32.PACK_AB R81, R99, R104 ;  /* 0x000000686351723e */ /* 0x008fe200000000ff */
[----:B------:R-:W-:Y:S01]  /*5e70*/  FADD.FTZ R104, R104, R133 ;  /* 0x0000008568687221 */ /* 0x000fe20000010000 */
[----:B-1----:R-:W-:-:S03]  /*5e80*/  F2FP.F16.F32.PACK_AB R83, R93, R94 ;  /* 0x0000005e5d53723e */ /* 0x002fc600000000ff */
[----:B------:R-:W-:-:S04]  /*5e90*/  FADD.FTZ R99, R99, R104 ;  /* 0x0000006863637221 */ /* 0x000fc80000010000 */
[----:B------:R-:W-:-:S04]  /*5ea0*/  FADD.FTZ R94, R94, R99 ;  /* 0x000000635e5e7221 */ /* 0x000fc80000010000 */
[----:B------:R-:W-:Y:S01]  /*5eb0*/  FADD.FTZ R132, R93, R94 ;  /* 0x0000005e5d847221 */ /* 0x000fe20000010000 */
[C---:B--2---:R-:W-:Y:S01]  /*5ec0*/  HMMA.16816.F32 R76, R52.reuse, R56, R48 ;  /* 0x00000038344c723c */ /* 0x044fe20000001830 */
[----:B------:R-:W-:Y:S07]  /*5ed0*/  LDSM.16.MT88.4 R48, [R92+0xc00] ;  /* 0x000c00005c30783b */ /* 0x000fee0000004200 */
[C---:B------:R-:W-:Y:S01]  /*5ee0*/  HMMA.16816.F32 R8, R52.reuse, R58, R8 ;  /* 0x0000003a3408723c */ /* 0x040fe20000001808 */
[----:B------:R-:W1:Y:S07]  /*5ef0*/  LDSM.16.MT88.4 R56, [R101+0x7c00] ;  /* 0x007c00006538783b */ /* 0x000e6e0000004200 */
[C---:B----4-:R-:W-:Y:S01]  /*5f00*/  HMMA.16816.F32 R68, R52.reuse, R60, R40 ;  /* 0x0000003c3444723c */ /* 0x050fe20000001828 */
[----:B------:R-:W2:Y:S07]  /*5f10*/  LDSM.16.MT88.4 R40, [R101+0x6c00] ;  /* 0x006c00006528783b */ /* 0x000eae0000004200 */
[----:B------:R-:W-:-:S12]  /*5f20*/  HMMA.16816.F32 R44, R52, R62, R44 ;  /* 0x0000003e342c723c */ /* 0x000fd8000000182c */
[C---:B------:R-:W-:Y:S08]  /*5f30*/  HMMA.16816.F32 R68, R80.reuse, R72, R68 ;  /* 0x000000485044723c */ /* 0x040ff00000001844 */
[C---:B------:R-:W-:Y:S08]  /*5f40*/  HMMA.16816.F32 R72, R80.reuse, R74, R44 ;  /* 0x0000004a5048723c */ /* 0x040ff0000000182c */
[C---:B-1----:R-:W-:Y:S08]  /*5f50*/  HMMA.16816.F32 R52, R80.reuse, R56, R24 ;  /* 0x000000385034723c */ /* 0x042ff00000001818 */
[C---:B--2---:R-:W-:Y:S01]  /*5f60*/  HMMA.16816.F32 R36, R80.reuse, R40, R4 ;  /* 0x000000285024723c */ /* 0x044fe20000001804 */
[----:B------:R-:W1:Y:S07]  /*5f70*/  LDSM.16.MT88.4 R4, [R92+0x2c00] ;  /* 0x002c00005c04783b */ /* 0x000e6e0000004200 */
[C---:B------:R-:W-:Y:S01]  /*5f80*/  HMMA.16816.F32 R40, R80.reuse, R42, R12 ;  /* 0x0000002a5028723c */ /* 0x040fe2000000180c */
[----:B------:R-:W2:Y:S07]  /*5f90*/  LDSM.16.MT88.4 R12, [R92+0x1c00] ;  /* 0x001c00005c0c783b */ /* 0x000eae0000004200 */
[C---:B------:R-:W-:Y:S08]  /*5fa0*/  HMMA.16816.F32 R44, R80.reuse, R48, R16 ;  /* 0x00000030502c723c */ /* 0x040ff00000001810 */
[C---:B------:R-:W-:Y:S08]  /*5fb0*/  HMMA.16816.F32 R56, R80.reuse, R58, R28 ;  /* 0x0000003a5038723c */ /* 0x040ff0000000181c */
[C---:B------:R-:W-:Y:S08]  /*5fc0*/  HMMA.16816.F32 R48, R80.reuse, R50, R20 ;  /* 0x000000325030723c */ /* 0x040ff00000001814 */
[C---:B-1----:R-:W-:Y:S08]  /*5fd0*/  HMMA.16816.F32 R76, R80.reuse, R4, R76 ;  /* 0x00000004504c723c */ /* 0x042ff0000000184c */
[C---:B--2---:R-:W-:Y:S08]  /*5fe0*/  HMMA.16816.F32 R60, R80.reuse, R12, R32 ;  /* 0x0000000c503c723c */ /* 0x044ff00000001820 */
[C---:B------:R-:W-:Y:S08]  /*5ff0*/  HMMA.16816.F32 R64, R80.reuse, R14, R64 ;  /* 0x0000000e5040723c */ /* 0x040ff00000001840 */
[----:B------:R-:W-:-:S15]  /*6000*/  HMMA.16816.F32 R80, R80, R6, R8 ;  /* 0x000000065050723c */ /* 0x000fde0000001808 */
[----:B------:R-:W-:-:S05]  /*6010*/  NOP ;  /* 0x0000000000007918 */ /* 0x000fca0000000000 */
.L_x_279:
[----:B------:R-:W-:-:S13]  /*6020*/  ISETP.GE.AND P0, PT, R126, RZ, PT ;  /* 0x000000ff7e00720c */ /* 0x000fda0003f06270 */
[----:B------:R-:W-:Y:S05]  /*6030*/  @!P0 BRA `(.L_x_281) ;  /* 0x0000001c00c88947 */ /* 0x000fea0003800000 */
[----:B------:R-:W-:Y:S01]  /*6040*/  LOP3.LUT R5, R3, 0xc0, RZ, 0xc0, !PT ;  /* 0x000000c003057812 */ /* 0x000fe200078ec0ff */
[----:B------:R-:W1:Y:S01]  /*6050*/  S2UR UR6, SR_CgaCtaId ;  /* 0x00000000000679c3 */ /* 0x000e620000008800 */
[----:B------:R-:W2:Y:S01]  /*6060*/  S2R R124, SR_TID.X ;  /* 0x00000000007c7919 */ /* 0x000ea20000002100 */
[----:B------:R-:W3:Y:S01]  /*6070*/  LDCU UR9, c[0x0][0x440] ;  /* 0x00008800ff0977ac */ /* 0x000ee20008000800 */
[----:B------:R-:W-:Y:S01]  /*6080*/  LOP3.LUT R112, R5, 0x18, R112, 0xf8, !PT ;  /* 0x0000001805707812 */ /* 0x000fe200078ef870 */
[----:B------:R-:W-:Y:S01]  /*6090*/  IMAD.MOV.U32 R85, RZ, RZ, R0 ;  /* 0x000000ffff557224 */ /* 0x000fe200078e0000 */
[----:B------:R-:W-:Y:S01]  /*60a0*/  SHF.R.U32.HI R5, RZ, 0x1, R90 ;  /* 0x00000001ff057819 */ /* 0x000fe2000001165a */
[----:B------:R-:W-:Y:S01]  /*60b0*/  IMAD.MOV.U32 R86, RZ, RZ, 0x20 ;  /* 0x00000020ff567424 */ /* 0x000fe200078e00ff */
[----:B------:R-:W-:Y:S01]  /*60c0*/  UMOV UR7, 0x400 ;  /* 0x0000040000077882 */ /* 0x000fe20000000000 */
[----:B------:R-:W4:Y:S01]  /*60d0*/  LDC.64 R114, c[0x0][0x3c0] ;  /* 0x0000f000ff727b82 */ /* 0x000f220000000a00 */
[----:B------:R-:W-:Y:S01]  /*60e0*/  LOP3.LUT R88, R112, 0x8, R5, 0x78, !PT ;  /* 0x0000000870587812 */ /* 0x000fe200078e7805 */
[----:B------:R-:W2:Y:S03]  /*60f0*/  LDCU UR8, c[0x0][0x440] ;  /* 0x00008800ff0877ac */ /* 0x000ea60008000800 */
[----:B------:R-:W-:Y:S01]  /*6100*/  LOP3.LUT R88, R88, 0x120, R3, 0xf8, !PT ;  /* 0x0000012058587812 */ /* 0x000fe200078ef803 */
[----:B------:R-:W-:Y:S01]  /*6110*/  IMAD.MOV.U32 R3, RZ, RZ, R2 ;  /* 0x000000ffff037224 */ /* 0x000fe200078e0002 */
[----:B------:R-:W2:Y:S02]  /*6120*/  LDCU UR4, c[0x0][0x45c] ;  /* 0x00008b80ff0477ac */ /* 0x000ea40008000800 */
[----:B------:R-:W-:-:S02]  /*6130*/  LEA R88, R88, UR5, 0x1 ;  /* 0x0000000558587c11 */ /* 0x000fc4000f8e08ff */
[----:B---3--:R-:W-:-:S03]  /*6140*/  ISETP.GE.AND P5, PT, R117, UR9, PT ;  /* 0x0000000975007c0c */ /* 0x008fc6000bfa6270 */
[C---:B------:R-:W-:Y:S02]  /*6150*/  VIADD R128, R88.reuse, 0x6000 ;  /* 0x0000600058807836 */ /* 0x040fe40000000000 */
[----:B------:R-:W-:Y:S01]  /*6160*/  VIADD R127, R88, 0x6020 ;  /* 0x00006020587f7836 */ /* 0x000fe20000000000 */
[----:B-1----:R-:W-:Y:S01]  /*6170*/  ULEA UR6, UR6, UR7, 0x18 ;  /* 0x0000000706067291 */ /* 0x002fe2000f8ec0ff */
[----:B------:R-:W-:Y:S11]  /*6180*/  BRA `(.L_x_282) ;  /* 0x0000000000d87947 */ /* 0x000ff60003800000 */
.L_x_284:
[----:B------:R-:W1:Y:S01]  /*6190*/  LDC.64 R92, c[0x0][0x3b8] ;  /* 0x0000ee00ff5c7b82 */ /* 0x000e620000000a00 */
[----:B------:R-:W-:Y:S01]  /*61a0*/  VIADD R87, R126, 0xffffffff ;  /* 0xffffffff7e577836 */ /* 0x000fe20000000000 */
[----:B------:R-:W-:Y:S02]  /*61b0*/  ISETP.GE.AND P5, PT, R117, UR8, PT ;  /* 0x0000000875007c0c */ /* 0x000fe4000bfa6270 */
[----:B------:R-:W-:Y:S04]  /*61c0*/  LOP3.LUT R95, R125, 0xd8, RZ, 0xc0, !PT ;  /* 0x000000d87d5f7812 */ /* 0x000fe800078ec0ff */
[----:B------:R-:W-:Y:S04]  /*61d0*/  LOP3.LUT R2, R95, 0x18, R90, 0x78, !PT ;  /* 0x000000185f027812 */ /* 0x000fe800078e785a */
[----:B------:R-:W-:Y:S04]  /*61e0*/  LOP3.LUT R123, R2, 0x1f20, R125, 0xf8, !PT ;  /* 0x00001f20027b7812 */ /* 0x000fe800078ef87d */
[----:B------:R-:W-:Y:S01]  /*61f0*/  LEA R123, R123, UR5, 0x1 ;  /* 0x000000057b7b7c11 */ /* 0x000fe2000f8e08ff */
[C---:B-1----:R-:W-:Y:S04]  /*6200*/  IMAD.WIDE.U32 R96, R87.reuse, R92, RZ ;  /* 0x0000005c57607225 */ /* 0x042fe800078e00ff */
[----:B------:R-:W-:Y:S02]  /*6210*/  IMAD R0, R87, R93, R97 ;  /* 0x0000005d57007224 */ /* 0x000fe400078e0261 */
        /* <DEDUP_REMOVED lines=45> */
.L_x_282:
[----:B------:R-:W-:Y:S04]  /*64f0*/  DEPBAR.LE SB0, 0x0 ;  /* 0x000080000000791a */ /* 0x000fe80000000000 */
[----:B------:R-:W-:Y:S01]  /*6500*/  BAR.SYNC.DEFER_BLOCKING 0x0 ;  /* 0x0000000000007b1d */ /* 0x000fe20000010000 */
[C---:B----4-:R-:W-:Y:S01]  /*6510*/  IMAD.WIDE.U32 R136, R126.reuse, R114, RZ ;  /* 0x000000727e887225 */ /* 0x050fe200078e00ff */
[----:B------:R-:W-:Y:S03]  /*6520*/  ISETP.NE.AND P1, PT, R126, RZ, PT ;  /* 0x000000ff7e00720c */ /* 0x000fe60003f25270 */
[----:B--2---:R-:W-:Y:S01]  /*6530*/  IMAD.MOV.U32 R90, RZ, RZ, R124 ;  /* 0x000000ffff5a7224 */ /* 0x004fe200078e007c */
[----:B------:R-:W-:Y:S01]  /*6540*/  LEA R134, P0, R136, R119, 0x7 ;  /* 0x0000007788867211 */ /* 0x000fe200078038ff */
[----:B------:R-:W-:Y:S02]  /*6550*/  IMAD R117, R126, R115, R137 ;  /* 0x000000737e757224 */ /* 0x000fe400078e0289 */
[----:B------:R-:W-:Y:S02]  /*6560*/  IMAD.SHL.U32 R125, R90, 0x8, RZ ;  /* 0x000000085a7d7824 */ /* 0x000fe400078e00ff */
[C---:B------:R-:W-:Y:S01]  /*6570*/  IMAD.SHL.U32 R129, R136.reuse, 0x40, RZ ;  /* 0x0000004088817824 */ /* 0x040fe200078e00ff */
[-CC-:B------:R-:W-:Y:S01]  /*6580*/  LEA.HI.X R135, R136, R118.reuse, R117.reuse, 0x7, P0 ;  /* 0x0000007688877211 */ /* 0x180fe200000f3c75 */
[----:B------:R-:W-:Y:S01]  /*6590*/  IMAD.SHL.U32 R112, R90, 0x4, RZ ;  /* 0x000000045a707824 */ /* 0x000fe200078e00ff */
[----:B------:R-:W-:Y:S01]  /*65a0*/  SHF.L.U64.HI R133, R136, 0x6, R117 ;  /* 0x0000000688857819 */ /* 0x000fe20000010275 */
[C---:B------:R-:W-:Y:S01]  /*65b0*/  IMAD.SHL.U32 R113, R90.reuse, 0x10, RZ ;  /* 0x000000105a717824 */ /* 0x040fe200078e00ff */
[----:B------:R-:W-:Y:S01]  /*65c0*/  LOP3.LUT R117, R125, 0x18, RZ, 0xc0, !PT ;  /* 0x000000187d757812 */ /* 0x000fe200078ec0ff */
[----:B------:R-:W-:Y:S01]  /*65d0*/  IMAD.SHL.U32 R0, R90, 0x20, RZ ;  /* 0x000000205a007824 */ /* 0x000fe200078e00ff */
[C---:B------:R-:W-:Y:S02]  /*65e0*/  LEA R129, P0, R114.reuse, R129, 0x5 ;  /* 0x0000008172817211 */ /* 0x040fe400078028ff */
[----:B------:R-:W-:Y:S02]  /*65f0*/  LOP3.LUT R130, R117, 0x20, RZ, 0xfc, !PT ;  /* 0x0000002075827812 */ /* 0x000fe400078efcff */
[----:B------:R-:W-:Y:S02]  /*6600*/  LEA.HI.X R133, R114, R133, R115, 0x5, P0 ;  /* 0x0000008572857211 */ /* 0x000fe400000f2c73 */
[C---:B------:R-:W-:Y:S01]  /*6610*/  LEA R136, P0, R129.reuse, R119, 0x1 ;  /* 0x0000007781887211 */ /* 0x040fe200078008ff */
[----:B------:R-:W-:Y:S01]  /*6620*/  @!PT LDS RZ, [RZ] ;  /* 0x00000000fffff984 */ /* 0x000fe20000000800 */
[----:B------:R-:W-:Y:S01]  /*6630*/  @!PT LDS RZ, [RZ] ;  /* 0x00000000fffff984 */ /* 0x000fe20000000800 */
[----:B------:R-:W-:Y:S01]  /*6640*/  @!PT LDS RZ, [RZ] ;  /* 0x00000000fffff984 */ /* 0x000fe20000000800 */
[----:B------:R-:W-:Y:S01]  /*6650*/  @!P5 LDGSTS.E.BYPASS.LTC128B.128 [R123+0x6000], desc[UR14][R134.64] ;  /* 0x06000000867bdfae */ /* 0x000fe2000b981a0e */
[----:B------:R-:W-:Y:S01]  /*6660*/  ISETP.GE.AND P4, PT, R130, UR8, PT ;  /* 0x0000000882007c0c */ /* 0x000fe2000bf86270 */
[----:B------:R-:W-:Y:S01]  /*6670*/  UMOV UR5, UR6 ;  /* 0x0000000600057c82 */ /* 0x000fe20008000000 */
[----:B------:R-:W-:Y:S01]  /*6680*/  LEA.HI.X R137, R129, R118, R133, 0x1, P0 ;  /* 0x0000007681897211 */ /* 0x000fe200000f0c85 */
[----:B------:R-:W-:Y:S01]  /*6690*/  @P5 STS.128 [R123+0x6000], RZ ;  /* 0x006000ff7b005388 */ /* 0x000fe20000000c00 */
[----:B------:R-:W-:Y:S02]  /*66a0*/  LOP3.LUT R129, R117, 0x40, RZ, 0xfc, !PT ;  /* 0x0000004075817812 */ /* 0x000fe400078efcff */
[----:B------:R-:W-:Y:S02]  /*66b0*/  LOP3.LUT R87, R112, 0x18, RZ, 0xc0, !PT ;  /* 0x0000001870577812 */ /* 0x000fe400078ec0ff */
[----:B------:R-:W-:Y:S02]  /*66c0*/  ISETP.GE.AND P3, PT, R129, UR8, PT ;  /* 0x0000000881007c0c */ /* 0x000fe4000bf66270 */
[----:B------:R-:W-:Y:S02]  /*66d0*/  LOP3.LUT R93, R113, 0x100, RZ, 0xc0, !PT ;  /* 0x00000100715d7812 */ /* 0x000fe400078ec0ff */
[--C-:B------:R-:W-:Y:S01]  /*66e0*/  LOP3.LUT R87, R87, 0xc0, R0.reuse, 0xf8, !PT ;  /* 0x000000c057577812 */ /* 0x100fe200078ef800 */
[----:B------:R-:W-:Y:S01]  /*66f0*/  @!PT LDS RZ, [RZ] ;  /* 0x00000000fffff984 */ /* 0x000fe20000000800 */
[----:B------:R-:W-:Y:S01]  /*6700*/  @!PT LDS RZ, [RZ] ;  /* 0x00000000fffff984 */ /* 0x000fe20000000800 */
[----:B------:R-:W-:Y:S01]  /*6710*/  @!PT LDS RZ, [RZ] ;  /* 0x00000000fffff984 */ /* 0x000fe20000000800 */
[----:B------:R-:W-:Y:S01]  /*6720*/  @!P4 LDGSTS.E.BYPASS.LTC128B.128 [R123+0x7000], desc[UR14][R134.64+0x40] ;  /* 0x07000040867bcfae */ /* 0x000fe2000b981a0e */
[----:B------:R-:W-:Y:S02]  /*6730*/  LOP3.LUT R93, R93, 0x20, R0, 0xf8, !PT ;  /* 0x000000205d5d7812 */ /* 0x000fe400078ef800 */
[----:B------:R-:W-:Y:S01]  /*6740*/  LOP3.LUT R0, R87, 0x8, R90, 0x78, !PT ;  /* 0x0000000857007812 */ /* 0x000fe200078e785a */
[----:B------:R-:W-:Y:S01]  /*6750*/  @P4 STS.128 [R123+0x7000], RZ ;  /* 0x007000ff7b004388 */ /* 0x000fe20000000c00 */
[----:B------:R-:W-:Y:S02]  /*6760*/  LOP3.LUT P0, RZ, R90, 0x4, RZ, 0xc0, !PT ;  /* 0x000000045aff7812 */ /* 0x000fe4000780c0ff */
[----:B------:R-:W-:Y:S01]  /*6770*/  LOP3.LUT R0, R93, R0, RZ, 0xfc, !PT ;  /* 0x000000005d007212 */ /* 0x000fe200078efcff */
[----:B------:R-:W-:Y:S01]  /*6780*/  @!PT LDS RZ, [RZ] ;  /* 0x00000000fffff984 */ /* 0x000fe20000000800 */
[----:B------:R-:W-:Y:S01]  /*6790*/  @!PT LDS RZ, [RZ] ;  /* 0x00000000fffff984 */ /* 0x000fe20000000800 */
[----:B------:R-:W-:Y:S01]  /*67a0*/  @!PT LDS RZ, [RZ] ;  /* 0x00000000fffff984 */ /* 0x000fe20000000800 */
[----:B------:R1:W-:Y:S01]  /*67b0*/  @!P3 LDGSTS.E.BYPASS.LTC128B.128 [R123+0x8000], desc[UR14][R134.64+0x80] ;  /* 0x08000080867bbfae */ /* 0x0003e2000b981a0e */
[----:B------:R-:W-:Y:S02]  /*67c0*/  SEL R87, R86, 0xffffffe0, !P0 ;  /* 0xffffffe056577807 */ /* 0x000fe40004000000 */
[----:B------:R-:W-:Y:S01]  /*67d0*/  LEA R84, R0, UR5, 0x1 ;  /* 0x0000000500547c11 */ /* 0x000fe2000f8e08ff */
[----:B------:R-:W-:Y:S02]  /*67e0*/  @P3 STS.128 [R123+0x8000], RZ ;  /* 0x008000ff7b003388 */ /* 0x000fe40000000c00 */
[--C-:B------:R-:W-:Y:S02]  /*67f0*/  IMAD.IADD R2, R91, 0x1, R87.reuse ;  /* 0x000000015b027824 */ /* 0x100fe400078e0257 */
[----:B------:R-:W-:Y:S01]  /*6800*/  @!PT LDS RZ, [RZ] ;  /* 0x00000000fffff984 */ /* 0x000fe20000000800 */
[----:B------:R-:W-:Y:S01]  /*6810*/  @!PT LDS RZ, [RZ] ;  /* 0x00000000fffff984 */ /* 0x000fe20000000800 */
[----:B------:R-:W-:Y:S01]  /*6820*/  @!PT LDS RZ, [RZ] ;  /* 0x00000000fffff984 */ /* 0x000fe20000000800 */
[----:B------:R2:W-:Y:S01]  /*6830*/  @!P5 LDGSTS.E.BYPASS.LTC128B.128 [R123+0x6800], desc[UR14][R136.64] ;  /* 0x06800000887bdfae */ /* 0x0005e2000b981a0e */
[----:B------:R-:W-:Y:S03]  /*6840*/  IMAD.IADD R0, R84, 0x1, R87 ;  /* 0x0000000154007824 */ /* 0x000fe600078e0257 */
        /* <DEDUP_REMOVED lines=15> */
[----:B------:R-:W0:Y:S04]  /*6940*/  LDGDEPBAR ;  /* 0x00000000000079af */ /* 0x000e280000000000 */
[----:B------:R-:W1:Y:S01]  /*6950*/  LDSM.16.M88.4 R108, [R84+0x3c00] ;  /* 0x003c0000546c783b */ /* 0x000e620000000200 */
[C---:B---3--:R-:W-:Y:S08]  /*6960*/  HMMA.16816.F32 R4, R92.reuse, R96, RZ ;  /* 0x000000605c04723c */ /* 0x048ff000000018ff */
[C---:B------:R-:W-:Y:S01]  /*6970*/  HMMA.16816.F32 R8, R92.reuse, R98, RZ ;  /* 0x000000625c08723c */ /* 0x040fe200000018ff */
[----:B------:R-:W-:Y:S07]  /*6980*/  LDSM.16.M88.4 R96, [R2] ;  /* 0x000000000260783b */ /* 0x000fee0000000200 */
[C---:B----4-:R-:W-:Y:S08]  /*6990*/  HMMA.16816.F32 R12, R92.reuse, R100, RZ ;  /* 0x000000645c0c723c */ /* 0x050ff000000018ff */
[C---:B------:R-:W-:Y:S01]  /*69a0*/  HMMA.16816.F32 R16, R92.reuse, R102, RZ ;  /* 0x000000665c10723c */ /* 0x040fe200000018ff */
[----:B------:R-:W3:Y:S07]  /*69b0*/  LDSM.16.M88.4 R100, [R0+0x3000] ;  /* 0x003000000064783b */ /* 0x000eee0000000200 */
[C---:B-----5:R-:W-:Y:S08]  /*69c0*/  HMMA.16816.F32 R20, R92.reuse, R104, RZ ;  /* 0x000000685c14723c */ /* 0x060ff000000018ff */
[C---:B------:R-:W-:Y:S01]  /*69d0*/  HMMA.16816.F32 R24, R92.reuse, R106, RZ ;  /* 0x0000006a5c18723c */ /* 0x040fe200000018ff */
[----:B------:R-:W-:Y:S07]  /*69e0*/  LDSM.16.M88.4 R104, [R0+0x5c00] ;  /* 0x005c00000068783b */ /* 0x000fee0000000200 */
[C---:B-1----:R-:W-:Y:S08]  /*69f0*/  HMMA.16816.F32 R28, R92.reuse, R108, RZ ;  /* 0x0000006c5c1c723c */ /* 0x042ff000000018ff */
[----:B------:R-:W-:Y:S01]  /*6a00*/  HMMA.16816.F32 R32, R92, R110, RZ ;  /* 0x0000006e5c20723c */ /* 0x000fe200000018ff */
[----:B------:R-:W1:Y:S07]  /*6a10*/  LDSM.16.M88.4 R92, [R0+0x3400] ;  /* 0x00340000005c783b */ /* 0x000e6e0000000200 */
[C---:B---3--:R-:W-:Y:S08]  /*6a20*/  HMMA.16816.F32 R4, R96.reuse, R100, R4 ;  /* 0x000000646004723c */ /* 0x048ff00000001804 */
[C---:B------:R-:W-:Y:S01]  /*6a30*/  HMMA.16816.F32 R8, R96.reuse, R102, R8 ;  /* 0x000000666008723c */ /* 0x040fe20000001808 */
[----:B------:R-:W3:Y:S07]  /*6a40*/  LDSM.16.M88.4 R100, [R0+0x3800] ;  /* 0x003800000064783b */ /* 0x000eee0000000200 */
[C---:B-1----:R-:W-:Y:S08]  /*6a50*/  HMMA.16816.F32 R12, R96.reuse, R92, R12 ;  /* 0x0000005c600c723c */ /* 0x042ff0000000180c */
[C---:B------:R-:W-:Y:S01]  /*6a60*/  HMMA.16816.F32 R16, R96.reuse, R94, R16 ;  /* 0x0000005e6010723c */ /* 0x040fe20000001810 */
[----:B------:R-:W1:Y:S07]  /*6a70*/  LDSM.16.M88.4 R92, [R0+0x3c00] ;  /* 0x003c0000005c783b */ /* 0x000e6e0000000200 */
[C---:B---3--:R-:W-:Y:S08]  /*6a80*/  HMMA.16816.F32 R20, R96.reuse, R100, R20 ;  /* 0x000000646014723c */ /* 0x048ff00000001814 */
[C---:B------:R-:W-:Y:S01]  /*6a90*/  HMMA.16816.F32 R24, R96.reuse, R102, R24 ;  /* 0x000000666018723c */ /* 0x040fe20000001818 */
[----:B------:R-:W-:Y:S07]  /*6aa0*/  LDSM.16.M88.4 R100, [R91+0x1000] ;  /* 0x001000005b64783b */ /* 0x000fee0000000200 */
[C---:B-1----:R-:W-:Y:S08]  /*6ab0*/  HMMA.16816.F32 R28, R96.reuse, R92, R28 ;  /* 0x0000005c601c723c */ /* 0x042ff0000000181c */
[----:B------:R-:W-:Y:S01]  /*6ac0*/  HMMA.16816.F32 R32, R96, R94, R32 ;  /* 0x0000005e6020723c */ /* 0x000fe20000001820 */
[----:B------:R-:W1:Y:S04]  /*6ad0*/  LDSM.16.M88.4 R92, [R84+0x4000] ;  /* 0x00400000545c783b */ /* 0x000e680000000200 */
[----:B------:R-:W3:Y:S03]  /*6ae0*/  LDSM.16.M88.4 R96, [R84+0x4400] ;  /* 0x004400005460783b */ /* 0x000ee60000000200 */
[C---:B-1----:R-:W-:Y:S08]  /*6af0*/  HMMA.16816.F32 R4, R100.reuse, R92, R4 ;  /* 0x0000005c6404723c */ /* 0x042ff00000001804 */
[C---:B------:R-:W-:Y:S01]  /*6b00*/  HMMA.16816.F32 R8, R100.reuse, R94, R8 ;  /* 0x0000005e6408723c */ /* 0x040fe20000001808 */
[----:B------:R-:W1:Y:S07]  /*6b10*/  LDSM.16.M88.4 R92, [R84+0x4800] ;  /* 0x00480000545c783b */ /* 0x000e6e0000000200 */
[C---:B---3--:R-:W-:Y:S08]  /*6b20*/  HMMA.16816.F32 R12, R100.reuse, R96, R12 ;  /* 0x00000060640c723c */ /* 0x048ff0000000180c */
[C---:B------:R-:W-:Y:S01]  /*6b30*/  HMMA.16816.F32 R16, R100.reuse, R98, R16 ;  /* 0x000000626410723c */ /* 0x040fe20000001810 */
[----:B------:R-:W3:Y:S07]  /*6b40*/  LDSM.16.M88.4 R96, [R84+0x4c00] ;  /* 0x004c00005460783b */ /* 0x000eee0000000200 */
[C---:B-1----:R-:W-:Y:S08]  /*6b50*/  HMMA.16816.F32 R20, R100.reuse, R92, R20 ;  /* 0x0000005c6414723c */ /* 0x042ff00000001814 */
[C---:B------:R-:W-:Y:S01]  /*6b60*/  HMMA.16816.F32 R24, R100.reuse, R94, R24 ;  /* 0x0000005e6418723c */ /* 0x040fe20000001818 */
[----:B------:R-:W-:Y:S07]  /*6b70*/  LDSM.16.M88.4 R92, [R2+0x1000] ;  /* 0x00100000025c783b */ /* 0x000fee0000000200 */
[C---:B---3--:R-:W-:Y:S08]  /*6b80*/  HMMA.16816.F32 R28, R100.reuse, R96, R28 ;  /* 0x00000060641c723c */ /* 0x048ff0000000181c */
        /* <DEDUP_REMOVED lines=31> */
[----:B------:R-:W1:Y:S01]  /*6d80*/  LDSM.16.M88.4 R96, [R0+0x5800] ;  /* 0x005800000060783b */ /* 0x000e620000000200 */
[----:B------:R-:W-:Y:S04]  /*6d90*/  DEPBAR.LE SB0, 0x0 ;  /* 0x000080000000791a */ /* 0x000fe80000000000 */
[----:B------:R-:W-:Y:S02]  /*6da0*/  BAR.SYNC.DEFER_BLOCKING 0x0 ;  /* 0x0000000000007b1d */ /* 0x000fe40000010000 */
[C---:B---3--:R-:W-:Y:S05]  /*6db0*/  HMMA.16816.F32 R12, R92.reuse, R100, R12 ;  /* 0x000000645c0c723c */ /* 0x048fea000000180c */
[----:B------:R-:W-:Y:S02]  /*6dc0*/  FMNMX3.FTZ R134, R3, R4, R5, !PT ;  /* 0x0000000403867276 */ /* 0x000fe40007810005 */
[----:B------:R-:W-:Y:S01]  /*6dd0*/  FMNMX3.FTZ R133, R85, R6, R7, !PT ;  /* 0x0000000655857276 */ /* 0x000fe20007810007 */
[C---:B------:R-:W-:Y:S03]  /*6de0*/  HMMA.16816.F32 R16, R92.reuse, R102, R16 ;  /* 0x000000665c10723c */ /* 0x040fe60000001810 */
[----:B------:R-:W-:Y:S02]  /*6df0*/  FMNMX3.FTZ R134, R134, R8, R9, !PT ;  /* 0x0000000886867276 */ /* 0x000fe40007810009 */
[----:B------:R-:W-:Y:S06]  /*6e00*/  FMNMX3.FTZ R133, R133, R10, R11, !PT ;  /* 0x0000000a85857276 */ /* 0x000fec000781000b */
[----:B------:R-:W-:Y:S02]  /*6e10*/  FMNMX3.FTZ R134, R134, R12, R13, !PT ;  /* 0x0000000c86867276 */ /* 0x000fe4000781000d */
[----:B------:R-:W-:Y:S06]  /*6e20*/  FMNMX3.FTZ R133, R133, R14, R15, !PT ;  /* 0x0000000e85857276 */ /* 0x000fec000781000f */
[----:B------:R-:W-:Y:S02]  /*6e30*/  FMNMX3.FTZ R135, R134, R16, R17, !PT ;  /* 0x0000001086877276 */ /* 0x000fe40007810011 */
[----:B------:R-:W-:Y:S01]  /*6e40*/  FMNMX3.FTZ R134, R133, R18, R19, !PT ;  /* 0x0000001285867276 */ /* 0x000fe20007810013 */
[C---:B-1----:R-:W-:Y:S08]  /*6e50*/  HMMA.16816.F32 R20, R92.reuse, R96, R20 ;  /* 0x000000605c14723c */ /* 0x042ff00000001814 */
[C---:B------:R-:W-:Y:S08]  /*6e60*/  HMMA.16816.F32 R24, R92.reuse, R98, R24 ;  /* 0x000000625c18723c */ /* 0x040ff00000001818 */
[C---:B------:R-:W-:Y:S03]  /*6e70*/  HMMA.16816.F32 R28, R92.reuse, R104, R28 ;  /* 0x000000685c1c723c */ /* 0x040fe6000000181c */
        /* <DEDUP_REMOVED lines=9> */
[----:B--2---:R-:W-:Y:S06]  /*6f10*/  @P1 BRA `(.L_x_284) ;  /* 0xfffffff0009c1947 */ /* 0x004fec000383ffff */
.L_x_283:
[----:B-1----:R-:W1:Y:S08]  /*6f20*/  SHFL.BFLY PT, R94, R133, 0x2, 0x1f ;  /* 0x0c401f00855e7f89 */ /* 0x002e7000000e0000 */
[----:B------:R-:W2:Y:S08]  /*6f30*/  SHFL.BFLY PT, R2, R89, 0x2, 0x1f ;  /* 0x0c401f0059027f89 */ /* 0x000eb000000e0000 */
[----:B------:R-:W-:Y:S01]  /*6f40*/  LDSM.16.MT88.4 R96, [R88+0x6000] ;  /* 0x006000005860783b */ /* 0x000fe20000004200 */
[----:B-1----:R-:W-:Y:S02]  /*6f50*/  FMNMX.FTZ R92, R133, R94, !PT ;  /* 0x0000005e855c7209 */ /* 0x002fe40007810000 */
[----:B--2---:R-:W-:Y:S05]  /*6f60*/  FMNMX.FTZ R87, R89, R2, !PT ;  /* 0x0000000259577209 */ /* 0x004fea0007810000 */
[----:B------:R-:W1:Y:S08]  /*6f70*/  SHFL.BFLY PT, R93, R92, 0x1, 0x1f ;  /* 0x0c201f005c5d7f89 */ /* 0x000e7000000e0000 */
[----:B------:R-:W2:Y:S01]  /*6f80*/  SHFL.BFLY PT, R84, R87, 0x1, 0x1f ;  /* 0x0c201f0057547f89 */ /* 0x000ea200000e0000 */
[----:B-1----:R-:W-:Y:S02]  /*6f90*/  FMNMX.FTZ R2, R92, R93, !PT ;  /* 0x0000005d5c027209 */ /* 0x002fe40007810000 */
[----:B--2---:R-:W-:Y:S03]  /*6fa0*/  FMNMX.FTZ R0, R87, R84, !PT ;  /* 0x0000005457007209 */ /* 0x004fe60007810000 */
[C---:B------:R-:W-:Y:S01]  /*6fb0*/  FMUL.FTZ R107, R2.reuse, UR4 ;  /* 0x00000004026b7c20 */ /* 0x040fe20008410000 */
[C---:B------:R-:W-:Y:S01]  /*6fc0*/  FSETP.NEU.FTZ.AND P2, PT, R2.reuse, -INF , PT ;  /* 0xff8000000200780b */ /* 0x040fe20003f5d000 */
[----:B------:R-:W-:Y:S01]  /*6fd0*/  FADD.FTZ R3, -R2, R3 ;  /* 0x0000000302037221 */ /* 0x000fe20000010100 */
[C---:B------:R-:W-:Y:S01]  /*6fe0*/  FSETP.NEU.FTZ.AND P1, PT, R0.reuse, -INF , PT ;  /* 0xff8000000000780b */ /* 0x040fe20003f3d000 */
[C---:B------:R-:W-:Y:S01]  /*6ff0*/  FMUL.FTZ R101, R0.reuse, UR4 ;  /* 0x0000000400657c20 */ /* 0x040fe20008410000 */
[----:B------:R-:W-:Y:S01]  /*7000*/  FSEL R107, R107, RZ, P2 ;  /* 0x000000ff6b6b7208 */ /* 0x000fe20001000000 */
[----:B------:R-:W-:Y:S01]  /*7010*/  FADD.FTZ R85, -R0, R85 ;  /* 0x0000005500557221 */ /* 0x000fe20000010100 */
[----:B------:R-:W-:Y:S02]  /*7020*/  FMUL.FTZ R84, R3, UR4 ;  /* 0x0000000403547c20 */ /* 0x000fe40008410000 */
        /* <DEDUP_REMOVED lines=9> */
[----:B------:R-:W-:Y:S01]  /*70c0*/  FMUL.FTZ R3, R85, UR4 ;  /* 0x0000000455037c20 */ /* 0x000fe20008410000 */
[----:B------:R-:W-:Y:S01]  /*70d0*/  MUFU.EX2 R109, R109 ;  /* 0x0000006d006d7308 */ /* 0x000fe20000000800 */
[----:B------:R-:W-:Y:S01]  /*70e0*/  MOV R10, R127 ;  /* 0x0000007f000a7202 */ /* 0x000fe20000000f00 */
[--C-:B------:R-:W-:Y:S01]  /*70f0*/  FFMA.FTZ R111, R16, UR4, -R107.reuse ;  /* 0x00000004106f7c23 */ /* 0x100fe2000801086b */
[----:B------:R-:W-:Y:S07]  /*7100*/  @P0 IADD3 R10, PT, PT, R128, -0x20, RZ ;  /* 0xffffffe0800a0810 */ /* 0x000fee0007ffe0ff */
[----:B------:R-:W1:Y:S01]  /*7110*/  MUFU.EX2 R103, R103 ;  /* 0x0000006700677308 */ /* 0x000e620000000800 */
[----:B------:R-:W-:Y:S01]  /*7120*/  FFMA.FTZ R134, R17, UR4, -R107 ;  /* 0x0000000411867c23 */ /* 0x000fe2000801086b */
[--C-:B------:R-:W-:Y:S01]  /*7130*/  FFMA.FTZ R135, R18, UR4, -R101.reuse ;  /* 0x0000000412877c23 */ /* 0x100fe20008010865 */
[----:B------:R-:W-:Y:S07]  /*7140*/  FFMA.FTZ R108, R19, UR4, -R101 ;  /* 0x00000004136c7c23 */ /* 0x000fee0008010865 */
[----:B------:R-:W-:Y:S01]  /*7150*/  MUFU.EX2 R106, R106 ;  /* 0x0000006a006a7308 */ /* 0x000fe20000000800 */
[--C-:B------:R-:W-:Y:S01]  /*7160*/  FFMA.FTZ R133, R12, UR4, -R107.reuse ;  /* 0x000000040c857c23 */ /* 0x100fe2000801086b */
[----:B------:R-:W-:Y:S01]  /*7170*/  FFMA.FTZ R136, R13, UR4, -R107 ;  /* 0x000000040d887c23 */ /* 0x000fe2000801086b */
[--C-:B------:R-:W-:Y:S07]  /*7180*/  FFMA.FTZ R137, R14, UR4, -R101.reuse ;  /* 0x000000040e897c23 */ /* 0x100fee0008010865 */
[----:B------:R-:W2:Y:S01]  /*7190*/  MUFU.EX2 R104, R104 ;  /* 0x0000006800687308 */ /* 0x000ea20000000800 */
[----:B------:R-:W-:Y:S01]  /*71a0*/  FFMA.FTZ R110, R15, UR4, -R101 ;  /* 0x000000040f6e7c23 */ /* 0x000fe20008010865 */
[----:B------:R-:W-:Y:S01]  /*71b0*/  LDSM.16.MT88.4 R16, [R10+0x400] ;  /* 0x000400000a10783b */ /* 0x000fe20000004200 */
[----:B------:R-:W-:Y:S07]  /*71c0*/  FFMA.FTZ R139, R21, UR4, -R107 ;  /* 0x00000004158b7c23 */ /* 0x000fee000801086b */
[----:B------:R-:W-:Y:S01]  /*71d0*/  MUFU.EX2 R105, R105 ;  /* 0x0000006900697308 */ /* 0x000fe20000000800 */
[----:B------:R-:W-:Y:S01]  /*71e0*/  FFMA.FTZ R141, R22, UR4, -R101 ;  /* 0x00000004168d7c23 */ /* 0x000fe20008010865 */
[----:B-1----:R-:W-:Y:S01]  /*71f0*/  F2FP.F16.F32.PACK_AB R92, R103, R109 ;  /* 0x0000006d675c723e */ /* 0x002fe200000000ff */
[----:B------:R-:W-:Y:S07]  /*7200*/  FFMA.FTZ R138, R25, UR4, -R107 ;  /* 0x00000004198a7c23 */ /* 0x000fee000801086b */
[----:B------:R-:W1:Y:S01]  /*7210*/  MUFU.EX2 R100, R100 ;  /* 0x0000006400647308 */ /* 0x000e620000000800 */
[----:B------:R-:W-:Y:S01]  /*7220*/  FFMA.FTZ R140, R26, UR4, -R101 ;  /* 0x000000041a8c7c23 */ /* 0x000fe20008010865 */
[--C-:B------:R-:W-:Y:S01]  /*7230*/  FFMA.FTZ R28, R28, UR4, -R107.reuse ;  /* 0x000000041c1c7c23 */ /* 0x100fe2000801086b */
[----:B------:R-:W-:Y:S07]  /*7240*/  FFMA.FTZ R29, R29, UR4, -R107 ;  /* 0x000000041d1d7c23 */ /* 0x000fee000801086b */
[----:B------:R-:W-:Y:S01]  /*7250*/  MUFU.EX2 R102, R102 ;  /* 0x0000006600667308 */ /* 0x000fe20000000800 */
[----:B------:R-:W-:Y:S01]  /*7260*/  FFMA.FTZ R30, R30, UR4, -R101 ;  /* 0x000000041e1e7c23 */ /* 0x000fe20008010865 */
[----:B--2---:R-:W-:Y:S01]  /*7270*/  F2FP.F16.F32.PACK_AB R93, R104, R106 ;  /* 0x0000006a685d723e */ /* 0x004fe200000000ff */
[----:B------:R-:W-:Y:S07]  /*7280*/  FFMA.FTZ R142, R32, UR4, -R107 ;  /* 0x00000004208e7c23 */ /* 0x000fee000801086b */
[----:B------:R-:W2:Y:S01]  /*7290*/  MUFU.EX2 R11, R11 ;  /* 0x0000000b000b7308 */ /* 0x000ea20000000800 */
[C---:B------:R-:W-:Y:S02]  /*72a0*/  ISETP.NE.AND P0, PT, R126.reuse, RZ, PT ;  /* 0x000000ff7e00720c */ /* 0x040fe40003f05270 */
[----:B------:R-:W-:Y:S07]  /*72b0*/  IADD3 R126, PT, PT, R126, -0x1, RZ ;  /* 0xffffffff7e7e7810 */ /* 0x000fee0007ffe0ff */
[----:B------:R-:W3:Y:S01]  /*72c0*/  MUFU.EX2 R84, R84 ;  /* 0x0000005400547308 */ /* 0x000ee20000000800 */
[----:B------:R-:W-:Y:S02]  /*72d0*/  MOV R85, R0 ;  /* 0x0000000000557202 */ /* 0x000fe40000000f00 */
[----:B-1----:R-:W-:Y:S07]  /*72e0*/  F2FP.F16.F32.PACK_AB R94, R100, R105 ;  /* 0x00000069645e723e */ /* 0x002fee00000000ff */
[----:B------:R-:W1:Y:S10]  /*72f0*/  MUFU.EX2 R3, R3 ;  /* 0x0000000300037308 */ /* 0x000e740000000800 */
[----:B------:R-:W-:Y:S01]  /*7300*/  MUFU.EX2 R133, R133 ;  /* 0x0000008500857308 */ /* 0x000fe20000000800 */
[----:B--2---:R-:W-:Y:S09]  /*7310*/  F2FP.F16.F32.PACK_AB R95, R11, R102 ;  /* 0x000000660b5f723e */ /* 0x004ff200000000ff */
[----:B------:R-:W2:Y:S01]  /*7320*/  MUFU.EX2 R136, R136 ;  /* 0x0000008800887308 */ /* 0x000ea20000000800 */
[C---:B---3--:R-:W-:Y:S01]  /*7330*/  FMUL.FTZ R36, R84.reuse, R36 ;  /* 0x0000002454247220 */ /* 0x048fe20000410000 */
[C---:B------:R-:W-:Y:S01]  /*7340*/  FMUL.FTZ R37, R84.reuse, R37 ;  /* 0x0000002554257220 */ /* 0x040fe20000410000 */
[C---:B------:R-:W-:Y:S01]  /*7350*/  FMUL.FTZ R40, R84.reuse, R40 ;  /* 0x0000002854287220 */ /* 0x040fe20000410000 */
[C---:B------:R-:W-:Y:S01]  /*7360*/  FMUL.FTZ R41, R84.reuse, R41 ;  /* 0x0000002954297220 */ /* 0x040fe20000410000 */
[C---:B-1----:R-:W-:Y:S01]  /*7370*/  FMUL.FTZ R38, R3.reuse, R38 ;  /* 0x0000002603267220 */ /* 0x042fe20000410000 */
[C---:B------:R-:W-:Y:S04]  /*7380*/  FMUL.FTZ R39, R3.reuse, R39 ;  /* 0x0000002703277220 */ /* 0x040fe80000410000 */
        /* <DEDUP_REMOVED lines=8> */
[C---:B------:R-:W-:Y:S01]  /*7410*/  FMUL.FTZ R47, R3.reuse, R47 ;  /* 0x0000002f032f7220 */ /* 0x040fe20000410000 */
[C---:B------:R-:W-:Y:S01]  /*7420*/  FMUL.FTZ R48, R84.reuse, R48 ;  /* 0x0000003054307220 */ /* 0x040fe20000410000 */
[C---:B------:R-:W-:Y:S01]  /*7430*/  FMUL.FTZ R49, R84.reuse, R49 ;  /* 0x0000003154317220 */ /* 0x040fe20000410000 */
[C---:B------:R-:W-:Y:S01]  /*7440*/  HMMA.16816.F32 R40, R92.reuse, R98, R40 ;  /* 0x000000625c28723c */ /* 0x040fe20000001828 */
[----:B------:R-:W1:Y:S05]  /*7450*/  LDSM.16.MT88.4 R96, [R10] ;  /* 0x000000000a60783b */ /* 0x000e6a0000004200 */
[----:B------:R-:W3:Y:S01]  /*7460*/  MUFU.EX2 R110, R110 ;  /* 0x0000006e006e7308 */ /* 0x000ee20000000800 */
        /* <DEDUP_REMOVED lines=34> */
[----:B--2---:R-:W-:Y:S01]  /*7690*/  F2FP.F16.F32.PACK_AB R12, R136, R133 ;  /* 0x00000085880c723e */ /* 0x004fe200000000ff */
[----:B------:R-:W-:Y:S01]  /*76a0*/  FFMA.FTZ R109, R84, R131, R109 ;  /* 0x00000083546d7223 */ /* 0x000fe2000001006d */
[----:B---3--:R-:W-:Y:S01]  /*76b0*/  F2FP.F16.F32.PACK_AB R13, R110, R137 ;  /* 0x000000896e0d723e */ /* 0x008fe200000000ff */
[----:B------:R-:W-:Y:S01]  /*76c0*/  MUFU.EX2 R131, R29 ;  /* 0x0000001d00837308 */ /* 0x000fe20000000800 */
[C---:B-1----:R-:W-:Y:S03]  /*76d0*/  HMMA.16816.F32 R44, R92.reuse, R96, R44 ;  /* 0x000000605c2c723c */ /* 0x042fe6000000182c */
[----:B------:R-:W-:Y:S06]  /*76e0*/  FFMA.FTZ R106, R3, R132, R106 ;  /* 0x00000084036a7223 */ /* 0x000fec000001006a */
[----:B------:R-:W-:Y:S01]  /*76f0*/  MUFU.EX2 R111, R111 ;  /* 0x0000006f006f7308 */ /* 0x000fe20000000800 */
[----:B------:R-:W-:Y:S01]  /*7700*/  MOV R3, R2 ;  /* 0x0000000200037202 */ /* 0x000fe20000000f00 */
[C---:B------:R-:W-:Y:S01]  /*7710*/  HMMA.16816.F32 R48, R92.reuse, R98, R48 ;  /* 0x000000625c30723c */ /* 0x040fe20000001830 */
[----:B------:R-:W1:Y:S07]  /*7720*/  LDSM.16.MT88.4 R96, [R88+0x7000] ;  /* 0x007000005860783b */ /* 0x000e6e0000004200 */
[----:B------:R-:W-:Y:S10]  /*7730*/  MUFU.EX2 R132, R30 ;  /* 0x0000001e00847308 */ /* 0x000ff40000000800 */
[----:B------:R-:W2:Y:S10]  /*7740*/  MUFU.EX2 R134, R134 ;  /* 0x0000008600867308 */ /* 0x000eb40000000800 */
[----:B------:R-:W-:Y:S10]  /*7750*/  MUFU.EX2 R135, R135 ;  /* 0x0000008700877308 */ /* 0x000ff40000000800 */
[----:B------:R-:W3:Y:S10]  /*7760*/  MUFU.EX2 R108, R108 ;  /* 0x0000006c006c7308 */ /* 0x000ef40000000800 */
[----:B------:R-:W-:Y:S01]  /*7770*/  MUFU.EX2 R139, R139 ;  /* 0x0000008b008b7308 */ /* 0x000fe20000000800 */
[----:B--2---:R-:W-:Y:S09]  /*7780*/  F2FP.F16.F32.PACK_AB R14, R134, R111 ;  /* 0x0000006f860e723e */ /* 0x004ff200000000ff */
[----:B------:R-:W-:Y:S10]  /*7790*/  MUFU.EX2 R141, R141 ;  /* 0x0000008d008d7308 */ /* 0x000ff40000000800 */
[----:B------:R-:W-:Y:S01]  /*77a0*/  MUFU.EX2 R138, R138 ;  /* 0x0000008a008a7308 */ /* 0x000fe20000000800 */
[----:B---3--:R-:W-:Y:S09]  /*77b0*/  F2FP.F16.F32.PACK_AB R15, R108, R135 ;  /* 0x000000876c0f723e */ /* 0x008ff200000000ff */
[----:B------:R-:W-:Y:S01]  /*77c0*/  MUFU.EX2 R140, R140 ;  /* 0x0000008c008c7308 */ /* 0x000fe20000000800 */
        /* <DEDUP_REMOVED lines=11> */
[----:B------:R-:W1:Y:S07]  /*7880*/  LDSM.16.MT88.4 R92, [R88+0x6400] ;  /* 0x00640000585c783b */ /* 0x000e6e0000004200 */
[C---:B-1----:R-:W-:Y:S05]  /*7890*/  HMMA.16816.F32 R36, R12.reuse, R92, R36 ;  /* 0x0000005c0c24723c */ /* 0x042fea0000001824 */
[----:B------:R-:W-:Y:S01]  /*78a0*/  FFMA.FTZ R92, R20, UR4, -R107 ;  /* 0x00000004145c7c23 */ /* 0x000fe2000801086b */
[--C-:B------:R-:W-:Y:S02]  /*78b0*/  FFMA.FTZ R93, R27, UR4, -R101.reuse ;  /* 0x000000041b5d7c23 */ /* 0x100fe40008010865 */
[C---:B------:R-:W-:Y:S03]  /*78c0*/  HMMA.16816.F32 R40, R12.reuse, R94, R40 ;  /* 0x0000005e0c28723c */ /* 0x040fe60000001828 */
[----:B------:R-:W-:Y:S01]  /*78d0*/  FFMA.FTZ R94, R23, UR4, -R101 ;  /* 0x00000004175e7c23 */ /* 0x000fe20008010865 */
[--C-:B------:R-:W-:Y:S01]  /*78e0*/  FFMA.FTZ R95, R24, UR4, -R107.reuse ;  /* 0x00000004185f7c23 */ /* 0x100fe2000801086b */
[----:B------:R-:W-:Y:S01]  /*78f0*/  LDSM.16.MT88.4 R20, [R10+0x800] ;  /* 0x000800000a14783b */ /* 0x000fe20000004200 */
[----:B------:R-:W-:Y:S01]  /*7900*/  FFMA.FTZ R107, R33, UR4, -R107 ;  /* 0x00000004216b7c23 */ /* 0x000fe2000801086b */
[----:B------:R-:W-:Y:S01]  /*7910*/  FFMA.FTZ R33, R31, UR4, -R101 ;  /* 0x000000041f217c23 */ /* 0x000fe20008010865 */
[C---:B------:R-:W-:Y:S01]  /*7920*/  HMMA.16816.F32 R44, R12.reuse, R16, R44 ;  /* 0x000000100c2c723c */ /* 0x040fe2000000182c */
[----:B------:R-:W1:Y:S04]  /*7930*/  MUFU.EX2 R92, R92 ;  /* 0x0000005c005c7308 */ /* 0x000e680000000800 */
[----:B------:R-:W-:Y:S06]  /*7940*/  LDSM.16.MT88.4 R24, [R88+0x6c00] ;  /* 0x006c00005818783b */ /* 0x000fec0000004200 */
[----:B------:R-:W2:Y:S01]  /*7950*/  MUFU.EX2 R94, R94 ;  /* 0x0000005e005e7308 */ /* 0x000ea20000000800 */
[C---:B------:R-:W-:Y:S09]  /*7960*/  HMMA.16816.F32 R48, R12.reuse, R18, R48 ;  /* 0x000000120c30723c */ /* 0x040ff20000001830 */
[----:B------:R-:W3:Y:S01]  /*7970*/  MUFU.EX2 R95, R95 ;  /* 0x0000005f005f7308 */ /* 0x000ee20000000800 */
[----:B------:R-:W4:Y:S09]  /*7980*/  LDSM.16.MT88.4 R16, [R88+0x7400] ;  /* 0x007400005810783b */ /* 0x000f320000004200 */
[----:B------:R-:W5:Y:S10]  /*7990*/  MUFU.EX2 R93, R93 ;  /* 0x0000005d005d7308 */ /* 0x000f740000000800 */
[----:B------:R-:W5:Y:S01]  /*79a0*/  MUFU.EX2 R33, R33 ;  /* 0x0000002100217308 */ /* 0x000f620000000800 */
[----:B------:R-:W-:Y:S01]  /*79b0*/  LDSM.16.MT88.4 R28, [R88+0x7c00] ;  /* 0x007c0000581c783b */ /* 0x000fe20000004200 */
[C---:B----4-:R-:W-:Y:S08]  /*79c0*/  HMMA.16816.F32 R52, R12.reuse, R16, R52 ;  /* 0x000000100c34723c */ /* 0x050ff00000001834 */
[C---:B------:R-:W-:Y:S01]  /*79d0*/  HMMA.16816.F32 R56, R12.reuse, R18, R56 ;  /* 0x000000120c38723c */ /* 0x040fe20000001838 */
[----:B------:R-:W4:Y:S07]  /*79e0*/  LDSM.16.MT88.4 R16, [R10+0x1400] ;  /* 0x001400000a10783b */ /* 0x000f2e0000004200 */
[C---:B----4-:R-:W-:Y:S08]  /*79f0*/  HMMA.16816.F32 R60, R12.reuse, R16, R60 ;  /* 0x000000100c3c723c */ /* 0x050ff0000000183c */
[C---:B------:R-:W-:Y:S01]  /*7a00*/  HMMA.16816.F32 R64, R12.reuse, R18, R64 ;  /* 0x000000120c40723c */ /* 0x040fe20000001840 */
[----:B------:R-:W4:Y:S07]  /*7a10*/  LDSM.16.MT88.4 R16, [R88+0x8400] ;  /* 0x008400005810783b */ /* 0x000f2e0000004200 */
[C---:B----4-:R-:W-:Y:S08]  /*7a20*/  HMMA.16816.F32 R68, R12.reuse, R16, R68 ;  /* 0x000000100c44723c */ /* 0x050ff00000001844 */
[C---:B------:R-:W-:Y:S01]  /*7a30*/  HMMA.16816.F32 R72, R12.reuse, R18, R72 ;  /* 0x000000120c48723c */ /* 0x040fe20000001848 */
[----:B------:R-:W4:Y:S07]  /*7a40*/  LDSM.16.MT88.4 R16, [R10+0x2400] ;  /* 0x002400000a10783b */ /* 0x000f2e0000004200 */
[C---:B----4-:R-:W-:Y:S08]  /*7a50*/  HMMA.16816.F32 R76, R12.reuse, R16, R76 ;  /* 0x000000100c4c723c */ /* 0x050ff0000000184c */
[----:B------:R-:W-:Y:S01]  /*7a60*/  HMMA.16816.F32 R80, R12, R18, R80 ;  /* 0x000000120c50723c */ /* 0x000fe20000001850 */
[----:B------:R-:W4:Y:S02]  /*7a70*/  LDSM.16.MT88.4 R16, [R88+0x6800] ;  /* 0x006800005810783b */ /* 0x000f240000004200 */
[----:B-1----:R-:W-:Y:S02]  /*7a80*/  F2FP.F16.F32.PACK_AB R12, R139, R92 ;  /* 0x0000005c8b0c723e */ /* 0x002fe400000000ff */
[----:B--2---:R-:W-:Y:S02]  /*7a90*/  F2FP.F16.F32.PACK_AB R13, R94, R141 ;  /* 0x0000008d5e0d723e */ /* 0x004fe400000000ff */
[----:B---3--:R-:W-:Y:S02]  /*7aa0*/  F2FP.F16.F32.PACK_AB R14, R138, R95 ;  /* 0x0000005f8a0e723e */ /* 0x008fe400000000ff */
[----:B-----5:R-:W-:Y:S07]  /*7ab0*/  F2FP.F16.F32.PACK_AB R15, R93, R140 ;  /* 0x0000008c5d0f723e */ /* 0x020fee00000000ff */
[C---:B----4-:R-:W-:Y:S08]  /*7ac0*/  HMMA.16816.F32 R36, R12.reuse, R16, R36 ;  /* 0x000000100c24723c */ /* 0x050ff00000001824 */
[C---:B------:R-:W-:Y:S01]  /*7ad0*/  HMMA.16816.F32 R40, R12.reuse, R18, R40 ;  /* 0x000000120c28723c */ /* 0x040fe20000001828 */
[----:B------:R-:W1:Y:S07]  /*7ae0*/  LDSM.16.MT88.4 R16, [R88+0x7800] ;  /* 0x007800005810783b */ /* 0x000e6e0000004200 */
[C---:B------:R-:W-:Y:S08]  /*7af0*/  HMMA.16816.F32 R44, R12.reuse, R20, R44 ;  /* 0x000000140c2c723c */ /* 0x040ff0000000182c */
[C---:B------:R-:W-:Y:S01]  /*7b00*/  HMMA.16816.F32 R48, R12.reuse, R22, R48 ;  /* 0x000000160c30723c */ /* 0x040fe20000001830 */
[----:B------:R-:W2:Y:S07]  /*7b10*/  LDSM.16.MT88.4 R20, [R10+0x1800] ;  /* 0x001800000a14783b */ /* 0x000eae0000004200 */
[C---:B-1----:R-:W-:Y:S08]  /*7b20*/  HMMA.16816.F32 R52, R12.reuse, R16, R52 ;  /* 0x000000100c34723c */ /* 0x042ff00000001834 */
[C---:B------:R-:W-:Y:S01]  /*7b30*/  HMMA.16816.F32 R56, R12.reuse, R18, R56 ;  /* 0x000000120c38723c */ /* 0x040fe20000001838 */
[----:B------:R-:W1:Y:S07]  /*7b40*/  LDSM.16.MT88.4 R16, [R88+0x8800] ;  /* 0x008800005810783b */ /* 0x000e6e0000004200 */
[C---:B--2---:R-:W-:Y:S08]  /*7b50*/  HMMA.16816.F32 R60, R12.reuse, R20, R60 ;  /* 0x000000140c3c723c */ /* 0x044ff0000000183c */
[C---:B------:R-:W-:Y:S01]  /*7b60*/  HMMA.16816.F32 R64, R12.reuse, R22, R64 ;  /* 0x000000160c40723c */ /* 0x040fe20000001840 */
[----:B------:R-:W2:Y:S07]  /*7b70*/  LDSM.16.MT88.4 R20, [R10+0x2800] ;  /* 0x002800000a14783b */ /* 0x000eae0000004200 */
[C---:B-1----:R-:W-:Y:S03]  /*7b80*/  HMMA.16816.F32 R68, R12.reuse, R16, R68 ;  /* 0x000000100c44723c */ /* 0x042fe60000001844 */
[----:B------:R-:W-:Y:S01]  /*7b90*/  FADD.FTZ R16, R103, R109 ;  /* 0x0000006d67107221 */ /* 0x000fe20000010000 */
[--C-:B------:R-:W-:Y:S01]  /*7ba0*/  FFMA.FTZ R109, R34, UR4, -R101.reuse ;  /* 0x00000004226d7c23 */ /* 0x100fe20008010865 */
[----:B------:R-:W-:Y:S01]  /*7bb0*/  FFMA.FTZ R101, R35, UR4, -R101 ;  /* 0x0000000423657c23 */ /* 0x000fe20008010865 */
[----:B------:R-:W-:Y:S01]  /*7bc0*/  MUFU.EX2 R103, R142 ;  /* 0x0000008e00677308 */ /* 0x000fe20000000800 */
[----:B------:R-:W-:Y:S01]  /*7bd0*/  FADD.FTZ R105, R105, R16 ;  /* 0x0000001069697221 */ /* 0x000fe20000010000 */
[C---:B------:R-:W-:Y:S01]  /*7be0*/  HMMA.16816.F32 R72, R12.reuse, R18, R72 ;  /* 0x000000120c48723c */ /* 0x040fe20000001848 */
[----:B------:R-:W1:Y:S07]  /*7bf0*/  LDSM.16.MT88.4 R16, [R10+0xc00] ;  /* 0x000c00000a10783b */ /* 0x000e6e0000004200 */
[----:B------:R-:W3:Y:S01]  /*7c00*/  MUFU.EX2 R34, R107 ;  /* 0x0000006b00227308 */ /* 0x000ee20000000800 */
[----:B------:R-:W-:Y:S01]  /*7c10*/  FADD.FTZ R35, R104, R106 ;  /* 0x0000006a68237221 */ /* 0x000fe20000010000 */
[----:B------:R-:W-:Y:S08]  /*7c20*/  FADD.FTZ R100, R100, R105 ;  /* 0x0000006964647221 */ /* 0x000ff00000010000 */
[----:B------:R-:W-:Y:S01]  /*7c30*/  MUFU.EX2 R104, R109 ;  /* 0x0000006d00687308 */ /* 0x000fe20000000800 */
[----:B------:R-:W-:Y:S01]  /*7c40*/  FADD.FTZ R102, R102, R35 ;  /* 0x0000002366667221 */ /* 0x000fe20000010000 */
[C---:B--2---:R-:W-:Y:S08]  /*7c50*/  HMMA.16816.F32 R76, R12.reuse, R20, R76 ;  /* 0x000000140c4c723c */ /* 0x044ff0000000184c */
[----:B------:R-:W2:Y:S01]  /*7c60*/  MUFU.EX2 R101, R101 ;  /* 0x0000006500657308 */ /* 0x000ea20000000800 */
[----:B------:R-:W-:Y:S01]  /*7c70*/  FADD.FTZ R102, R11, R102 ;  /* 0x000000660b667221 */ /* 0x000fe20000010000 */
[----:B------:R-:W-:Y:S03]  /*7c80*/  FADD.FTZ R133, R133, R100 ;  /* 0x0000006485857221 */ /* 0x000fe60000010000 */
[----:B------:R-:W-:Y:S01]  /*7c90*/  FADD.FTZ R137, R137, R102 ;  /* 0x0000006689897221 */ /* 0x000fe20000010000 */
[----:B------:R-:W-:Y:S01]  /*7ca0*/  HMMA.16816.F32 R80, R12, R22, R80 ;  /* 0x000000160c50723c */ /* 0x000fe20000001850 */
[----:B------:R-:W4:Y:S02]  /*7cb0*/  LDSM.16.MT88.4 R20, [R10+0x1c00] ;  /* 0x001c00000a14783b */ /* 0x000f240000004200 */
[----:B------:R-:W-:Y:S01]  /*7cc0*/  F2FP.F16.F32.PACK_AB R12, R131, R32 ;  /* 0x00000020830c723e */ /* 0x000fe200000000ff */
[----:B------:R-:W-:Y:S01]  /*7cd0*/  FADD.FTZ R136, R136, R133 ;  /* 0x0000008588887221 */ /* 0x000fe20000010000 */
[----:B------:R-:W-:Y:S01]  /*7ce0*/  F2FP.F16.F32.PACK_AB R13, R33, R132 ;  /* 0x00000084210d723e */ /* 0x000fe200000000ff */
[----:B------:R-:W-:Y:S01]  /*7cf0*/  FADD.FTZ R110, R110, R137 ;  /* 0x000000896e6e7221 */ /* 0x000fe20000010000 */
[----:B---3--:R-:W-:Y:S01]  /*7d00*/  F2FP.F16.F32.PACK_AB R14, R34, R103 ;  /* 0x00000067220e723e */ /* 0x008fe200000000ff */
[----:B------:R-:W-:Y:S01]  /*7d10*/  FADD.FTZ R11, R111, R136 ;  /* 0x000000886f0b7221 */ /* 0x000fe20000010000 */
[----:B--2---:R-:W-:Y:S01]  /*7d20*/  F2FP.F16.F32.PACK_AB R15, R101, R104 ;  /* 0x00000068650f723e */ /* 0x004fe200000000ff */
[----:B------:R-:W-:Y:S02]  /*7d30*/  FADD.FTZ R135, R135, R110 ;  /* 0x0000006e87877221 */ /* 0x000fe40000010000 */
[----:B------:R-:W-:Y:S02]  /*7d40*/  FADD.FTZ R11, R134, R11 ;  /* 0x0000000b860b7221 */ /* 0x000fe40000010000 */
[----:B------:R-:W-:Y:S02]  /*7d50*/  FADD.FTZ R108, R108, R135 ;  /* 0x000000876c6c7221 */ /* 0x000fe40000010000 */
[C---:B------:R-:W-:Y:S03]  /*7d60*/  HMMA.16816.F32 R36, R12.reuse, R24, R36 ;  /* 0x000000180c24723c */ /* 0x040fe60000001824 */
[----:B------:R-:W-:Y:S04]  /*7d70*/  FADD.FTZ R141, R141, R108 ;  /* 0x0000006c8d8d7221 */ /* 0x000fe80000010000 */
[----:B------:R-:W-:Y:S01]  /*7d80*/  FADD.FTZ R141, R94, R141 ;  /* 0x0000008d5e8d7221 */ /* 0x000fe20000010000 */
[C---:B------:R-:W-:Y:S01]  /*7d90*/  HMMA.16816.F32 R40, R12.reuse, R26, R40 ;  /* 0x0000001a0c28723c */ /* 0x040fe20000001828 */
[----:B------:R-:W2:Y:S02]  /*7da0*/  LDSM.16.MT88.4 R24, [R88+0x8c00] ;  /* 0x008c00005818783b */ /* 0x000ea40000004200 */
[----:B------:R-:W-:Y:S04]  /*7db0*/  FADD.FTZ R140, R140, R141 ;  /* 0x0000008d8c8c7221 */ /* 0x000fe80000010000 */
[----:B------:R-:W-:Y:S01]  /*7dc0*/  FADD.FTZ R93, R93, R140 ;  /* 0x0000008c5d5d7221 */ /* 0x000fe20000010000 */
[C---:B-1----:R-:W-:Y:S03]  /*7dd0*/  HMMA.16816.F32 R44, R12.reuse, R16, R44 ;  /* 0x000000100c2c723c */ /* 0x042fe6000000182c */
[----:B------:R-:W-:Y:S04]  /*7de0*/  FADD.FTZ R132, R132, R93 ;  /* 0x0000005d84847221 */ /* 0x000fe80000010000 */
[----:B------:R-:W-:Y:S01]  /*7df0*/  FADD.FTZ R33, R33, R132 ;  /* 0x0000008421217221 */ /* 0x000fe20000010000 */
[C---:B------:R-:W-:Y:S01]  /*7e00*/  HMMA.16816.F32 R48, R12.reuse, R18, R48 ;  /* 0x000000120c30723c */ /* 0x040fe20000001830 */
[----:B------:R1:W3:Y:S02]  /*7e10*/  LDSM.16.MT88.4 R16, [R10+0x2c00] ;  /* 0x002c00000a10783b */ /* 0x0002e40000004200 */
[----:B------:R-:W-:Y:S04]  /*7e20*/  FADD.FTZ R104, R104, R33 ;  /* 0x0000002168687221 */ /* 0x000fe80000010000 */
[----:B------:R-:W-:Y:S01]  /*7e30*/  FADD.FTZ R132, R101, R104 ;  /* 0x0000006865847221 */ /* 0x000fe20000010000 */
[C---:B------:R-:W-:Y:S08]  /*7e40*/  HMMA.16816.F32 R52, R12.reuse, R28, R52 ;  /* 0x0000001c0c34723c */ /* 0x040ff00000001834 */
[C---:B------:R-:W-:Y:S08]  /*7e50*/  HMMA.16816.F32 R56, R12.reuse, R30, R56 ;  /* 0x0000001e0c38723c */ /* 0x040ff00000001838 */
[C---:B----4-:R-:W-:Y:S03]  /*7e60*/  HMMA.16816.F32 R60, R12.reuse, R20, R60 ;  /* 0x000000140c3c723c */ /* 0x050fe6000000183c */
[----:B-1----:R-:W-:Y:S04]  /*7e70*/  FADD.FTZ R10, R92, R11 ;  /* 0x0000000b5c0a7221 */ /* 0x002fe80000010000 */
[----:B------:R-:W-:Y:S01]  /*7e80*/  FADD.FTZ R10, R139, R10 ;  /* 0x0000000a8b0a7221 */ /* 0x000fe20000010000 */
[C---:B------:R-:W-:Y:S03]  /*7e90*/  HMMA.16816.F32 R64, R12.reuse, R22, R64 ;  /* 0x000000160c40723c */ /* 0x040fe60000001840 */
        /* <DEDUP_REMOVED lines=9> */
[----:B------:R-:W-:Y:S01]  /*7f30*/  HMMA.16816.F32 R80, R12, R18, R80 ;  /* 0x000000120c50723c */ /* 0x000fe20000001850 */
[----:B------:R-:W-:Y:S08]  /*7f40*/  @!UPT UIADD3 URZ, UPT, UPT, URZ, URZ, URZ ;  /* 0x000000fffffff290 */ /* 0x000ff0000fffe0ff */
[----:B------:R-:W-:Y:S11]  /*7f50*/  @P0 BRA `(.L_x_282) ;  /* 0xffffffe400640947 */ /* 0x000ff6000383ffff */
.L_x_281:
[----:B------:R-:W1:Y:S01]  /*7f60*/  SHFL.BFLY PT, R3, R132, 0x2, 0x1f ;  /* 0x0c401f0084037f89 */ /* 0x000e6200000e0000 */
[----:B------:R-:W-:Y:S01]  /*7f70*/  LOP3.LUT R7, R125, 0xc0, RZ, 0xc0, !PT ;  /* 0x000000c07d077812 */ /* 0x000fe200078ec0ff */
[----:B------:R-:W2:Y:S01]  /*7f80*/  LDC R12, c[0x0][0x434] ;  /* 0x00010d00ff0c7b82 */ /* 0x000ea20000000800 */
[----:B------:R-:W-:Y:S01]  /*7f90*/  ISETP.NE.AND P0, PT, R122, -0x1, PT ;  /* 0xffffffff7a00780c */ /* 0x000fe20003f05270 */
[----:B------:R-:W3:Y:S01]  /*7fa0*/  SHFL.BFLY PT, R4, R131, 0x2, 0x1f ;  /* 0x0c401f0083047f89 */ /* 0x000ee200000e0000 */
[----:B------:R-:W-:Y:S01]  /*7fb0*/  LOP3.LUT R7, R7, 0x18, R90, 0xf8, !PT ;  /* 0x0000001807077812 */ /* 0x000fe200078ef85a */
[----:B------:R-:W4:Y:S04]  /*7fc0*/  S2R R19, SR_CTAID.Y ;  /* 0x0000000000137919 */ /* 0x000f280000002600 */
[----:B------:R-:W2:Y:S01]  /*7fd0*/  LDC R16, c[0x0][0x434] ;  /* 0x00010d00ff107b82 */ /* 0x000ea20000000800 */
[----:B------:R-:W2:Y:S07]  /*7fe0*/  S2R R17, SR_CTAID.Z ;  /* 0x0000000000117919 */ /* 0x000eae0000002700 */
[----:B------:R-:W2:Y:S01]  /*7ff0*/  @!P0 LDC.64 R14, c[0x0][0x400] ;  /* 0x00010000ff0e8b82 */ /* 0x000ea20000000a00 */
[----:B-1----:R-:W-:-:S07]  /*8000*/  FADD.FTZ R10, R3, R132 ;  /* 0x00000084030a7221 */ /* 0x002fce0000010000 */
[----:B------:R-:W1:Y:S01]  /*8010*/  LDC.U8 R22, c[0x0][0x548] ;  /* 0x00015200ff167b82 */ /* 0x000e620000000000 */
[----:B---3--:R-:W-:Y:S01]  /*8020*/  FADD.FTZ R9, R4, R131 ;  /* 0x0000008304097221 */ /* 0x008fe20000010000 */
[----:B------:R-:W3:Y:S04]  /*8030*/  SHFL.BFLY PT, R3, R10, 0x1, 0x1f ;  /* 0x0c201f000a037f89 */ /* 0x000ee800000e0000 */
[----:B------:R-:W5:Y:S01]  /*8040*/  SHFL.BFLY PT, R4, R9, 0x1, 0x1f ;  /* 0x0c201f0009047f89 */ /* 0x000f6200000e0000 */
[----:B---3--:R-:W-:Y:S02]  /*8050*/  FADD.FTZ R3, R10, R3 ;  /* 0x000000030a037221 */ /* 0x008fe40000010000 */
[----:B------:R-:W3:Y:S02]  /*8060*/  S2R R10, SR_CTAID.X ;  /* 0x00000000000a7919 */ /* 0x000ee40000002500 */
[----:B------:R-:W4:Y:S01]  /*8070*/  MUFU.RCP R6, R3 ;  /* 0x0000000300067308 */ /* 0x000f220000001000 */
[----:B------:R-:W-:Y:S01]  /*8080*/  FSETP.NE.FTZ.AND P3, PT, R3, RZ, PT ;  /* 0x000000ff0300720b */ /* 0x000fe20003f75000 */
[----:B-----5:R-:W-:Y:S01]  /*8090*/  FADD.FTZ R5, R9, R4 ;  /* 0x0000000409057221 */ /* 0x020fe20000010000 */
[----:B------:R-:W-:-:S04]  /*80a0*/  SHF.L.U32 R4, R90, 0x1, RZ ;  /* 0x000000015a047819 */ /* 0x000fc800000006ff */
[----:B------:R-:W-:Y:S01]  /*80b0*/  LOP3.LUT R4, R4, 0x6, RZ, 0xc0, !PT ;  /* 0x0000000604047812 */ /* 0x000fe200078ec0ff */
[----:B------:R-:W5:Y:S01]  /*80c0*/  MUFU.RCP R8, R5 ;  /* 0x0000000500087308 */ /* 0x000f620000001000 */
[----:B------:R-:W-:Y:S02]  /*80d0*/  FSETP.NE.FTZ.AND P4, PT, R5, RZ, PT ;  /* 0x000000ff0500720b */ /* 0x000fe40003f95000 */
[----:B------:R-:W-:-:S04]  /*80e0*/  LOP3.LUT R4, R4, 0x3e00, R113, 0xf8, !PT ;  /* 0x00003e0004047812 */ /* 0x000fc800078ef871 */
[----:B------:R-:W-:Y:S02]  /*80f0*/  LOP3.LUT R4, R4, 0x20, R125, 0xf8, !PT ;  /* 0x0000002004047812 */ /* 0x000fe400078ef87d */
[----:B----4-:R-:W-:Y:S02]  /*8100*/  FSEL R6, R6, 1, P3 ;  /* 0x3f80000006067808 */ /* 0x010fe40001800000 */
[----:B------:R-:W-:Y:S02]  /*8110*/  LOP3.LUT R4, R4, R7, RZ, 0xfc, !PT ;  /* 0x0000000704047212 */ /* 0x000fe400078efcff */
[----:B------:R-:W-:Y:S01]  /*8120*/  LOP3.LUT R7, R112, 0x20, RZ, 0xc0, !PT ;  /* 0x0000002070077812 */ /* 0x000fe200078ec0ff */
        /* <DEDUP_REMOVED lines=24> */
[----:B-----5:R-:W-:Y:S01]  /*82b0*/  FSEL R8, R8, 1, P4 ;  /* 0x3f80000008087808 */ /* 0x020fe20002000000 */
[----:B------:R-:W4:Y:S01]  /*82c0*/  LDC.U8 R6, c[0x0][0x549] ;  /* 0x00015240ff067b82 */ /* 0x000f220000000000 */
[----:B------:R-:W-:Y:S01]  /*82d0*/  LEA R9, R4, UR5, 0x1 ;  /* 0x0000000504097c11 */ /* 0x000fe2000f8e08ff */
[----:B------:R1:W1:Y:S01]  /*82e0*/  @P4 MUFU.LG2 R18, R5 ;  /* 0x0000000500124308 */ /* 0x0002620000000c00 */
        /* <DEDUP_REMOVED lines=21> */
[----:B------:R-:W-:Y:S01]  /*8440*/  FMUL.FTZ R65, R8, R65 ;  /* 0x0000004108417220 */ /* 0x000fe20000410000 */
[----:B----4-:R-:W-:Y:S01]  /*8450*/  ISETP.NE.AND P1, PT, R6, RZ, PT ;  /* 0x000000ff0600720c */ /* 0x010fe20003f25270 */
        /* <DEDUP_REMOVED lines=12> */
[----:B------:R-:W-:Y:S01]  /*8520*/  STS [R9], R36 ;  /* 0x0000002409007388 */ /* 0x000fe20000000800 */
        /* <DEDUP_REMOVED lines=8> */
[----:B------:R-:W-:Y:S01]  /*85b0*/  F2FP.F16.F32.PACK_AB R60, R61, R60 ;  /* 0x0000003c3d3c723e */ /* 0x000fe200000000ff */
[----:B------:R-:W2:Y:S01]  /*85c0*/  @P1 LDC R21, c[0x0][0x430] ;  /* 0x00010c00ff151b82 */ /* 0x000ea20000000800 */
[----:B------:R-:W-:Y:S01]  /*85d0*/  F2FP.F16.F32.PACK_AB R62, R63, R62 ;  /* 0x0000003e3f3e723e */ /* 0x000fe200000000ff */
[----:B------:R-:W-:Y:S01]  /*85e0*/  STS [R7+0x210], R42 ;  /* 0x0002102a07007388 */ /* 0x000fe20000000800 */
[----:B------:R-:W-:-:S02]  /*85f0*/  F2FP.F16.F32.PACK_AB R64, R65, R64 ;  /* 0x000000404140723e */ /* 0x000fc400000000ff */
[----:B------:R-:W-:Y:S01]  /*8600*/  F2FP.F16.F32.PACK_AB R66, R67, R66 ;  /* 0x000000424342723e */ /* 0x000fe200000000ff */
[----:B------:R-:W-:Y:S01]  /*8610*/  STS [R11+0x20], R44 ;  /* 0x0000202c0b007388 */ /* 0x000fe20000000800 */
[----:B------:R-:W-:Y:S02]  /*8620*/  F2FP.F16.F32.PACK_AB R68, R69, R68 ;  /* 0x000000444544723e */ /* 0x000fe400000000ff */
[----:B------:R-:W-:Y:S01]  /*8630*/  F2FP.F16.F32.PACK_AB R70, R71, R70 ;  /* 0x000000464746723e */ /* 0x000fe200000000ff */
[----:B------:R-:W-:Y:S01]  /*8640*/  STS [R11+0x220], R46 ;  /* 0x0002202e0b007388 */ /* 0x000fe20000000800 */
[----:B------:R-:W-:Y:S02]  /*8650*/  F2FP.F16.F32.PACK_AB R72, R73, R72 ;  /* 0x000000484948723e */ /* 0x000fe400000000ff */
        /* <DEDUP_REMOVED lines=8> */
[----:B------:R-:W-:Y:S01]  /*86e0*/  LOP3.LUT R4, R90, 0x18, RZ, 0xc0, !PT ;  /* 0x000000185a047812 */ /* 0x000fe200078ec0ff */
[----:B--2---:R-:W-:Y:S01]  /*86f0*/  @P1 IMAD R16, R21, R12, RZ ;  /* 0x0000000c15101224 */ /* 0x004fe200078e02ff */
[----:B------:R-:W-:Y:S01]  /*8700*/  @P1 MOV R20, 0x1 ;  /* 0x0000000100141802 */ /* 0x000fe20000000f00 */
[----:B------:R-:W-:Y:S01]  /*8710*/  STS [R9+0x1200], R54 ;  /* 0x0012003609007388 */ /* 0x000fe20000000800 */
[----:B------:R-:W-:-:S03]  /*8720*/  LOP3.LUT R4, R4, 0xd8, R125, 0x78, !PT ;  /* 0x000000d804047812 */ /* 0x000fc600078e787d */
        /* <DEDUP_REMOVED lines=9> */
[----:B------:R-:W-:Y:S04]  /*87c0*/  STS [R7+0x2210], R74 ;  /* 0x0022104a07007388 */ /* 0x000fe80000000800 */
[----:B------:R-:W-:Y:S04]  /*87d0*/  STS [R11+0x2020], R76 ;  /* 0x0020204c0b007388 */ /* 0x000fe80000000800 */
[----:B------:R4:W-:Y:S04]  /*87e0*/  STS [R11+0x2220], R78 ;  /* 0x0022204e0b007388 */ /* 0x0009e80000000800 */
[----:B------:R-:W-:Y:S04]  /*87f0*/  STS [R13+0x2030], R80 ;  /* 0x002030500d007388 */ /* 0x000fe80000000800 */
[----:B------:R5:W-:Y:S01]  /*8800*/  STS [R13+0x2230], R82 ;  /* 0x002230520d007388 */ /* 0x000be20000000800 */
[----:B--2---:R-:W2:Y:S01]  /*8810*/  @P0 LDC.64 R8, c[0x0][0x408] ;  /* 0x00010200ff080b82 */ /* 0x004ea20000000a00 */
[----:B----4-:R-:W-:-:S04]  /*8820*/  LOP3.LUT R11, R4, 0x1f20, R125, 0xf8, !PT ;  /* 0x00001f20040b7812 */ /* 0x010fc800078ef87d */
[----:B------:R-:W-:-:S03]  /*8830*/  LEA R11, R11, UR5, 0x1 ;  /* 0x000000050b0b7c11 */ /* 0x000fc6000f8e08ff */
[----:B-----5:R-:W4:Y:S01]  /*8840*/  @P1 LDC R13, c[0x0][0x430] ;  /* 0x00010c00ff0d1b82 */ /* 0x020f220000000800 */
[----:B-1-3--:R-:W-:Y:S05]  /*8850*/  @P1 BRA `(.L_x_285) ;  /* 0x0000000000201947 */ /* 0x00afea0003800000 */
[----:B------:R-:W-:Y:S01]  /*8860*/  ISETP.NE.AND P2, PT, R22, RZ, PT ;  /* 0x000000ff1600720c */ /* 0x000fe20003f45270 */
[----:B------:R-:W1:-:S12]  /*8870*/  LDC R5, c[0x0][0x3e0] ;  /* 0x0000f800ff057b82 */ /* 0x000e580000000800 */
[----:B------:R-:W1:Y:S01]  /*8880*/  @P2 LDC R20, c[0x0][0x454] ;  /* 0x00011500ff142b82 */ /* 0x000e620000000800 */
[----:B----4-:R-:W-:Y:S02]  /*8890*/  @P2 MOV R13, 0x1 ;  /* 0x00000001000d2802 */ /* 0x010fe40000000f00 */
[----:B------:R-:W-:-:S05]  /*88a0*/  @!P2 MOV R13, 0x1 ;  /* 0x00000001000da802 */ /* 0x000fca0000000f00 */
[----:B------:R-:W3:Y:S01]  /*88b0*/  @P2 LDC R16, c[0x0][0x454] ;  /* 0x00011500ff102b82 */ /* 0x000ee20000000800 */
[-C--:B-1----:R-:W-:Y:S02]  /*88c0*/  @P2 IMAD R20, R20, R5.reuse, RZ ;  /* 0x0000000514142224 */ /* 0x082fe400078e02ff */
[----:B------:R-:W-:-:S07]  /*88d0*/  @!P2 IMAD R20, R12, R5, RZ ;  /* 0x000000050c14a224 */ /* 0x000fce00078e02ff */
.L_x_285:
[----:B------:R-:W-:Y:S01]  /*88e0*/  BAR.SYNC.DEFER_BLOCKING 0x0 ;  /* 0x0000000000007b1d */ /* 0x000fe20000010000 */
[----:B------:R-:W-:Y:S01]  /*88f0*/  ISETP.NE.AND P2, PT, R122, -0x1, PT ;  /* 0xffffffff7a00780c */ /* 0x000fe20003f45270 */
[----:B------:R-:W-:Y:S01]  /*8900*/  @!P0 IMAD.WIDE.U32 R26, R19, R14, RZ ;  /* 0x0000000e131a8225 */ /* 0x000fe200078e00ff */
[----:B------:R-:W-:Y:S02]  /*8910*/  ISETP.NE.AND P1, PT, R22, RZ, !P1 ;  /* 0x000000ff1600720c */ /* 0x000fe40004f25270 */
[----:B------:R-:W-:-:S03]  /*8920*/  LOP3.LUT P5, RZ, R90, 0x3, RZ, 0xc0, !PT ;  /* 0x000000035aff7812 */ /* 0x000fc600078ac0ff */
[----:B------:R-:W1:Y:S01]  /*8930*/  @P4 LDC R23, c[0x0][0x458] ;  /* 0x00011600ff174b82 */ /* 0x000e620000000800 */
[----:B------:R-:W5:Y:S01]  /*8940*/  @P3 MUFU.LG2 R3, R3 ;  /* 0x0000000300033308 */ /* 0x000f620000000c00 */
[C---:B--2---:R-:W-:Y:S01]  /*8950*/  @P0 IMAD.WIDE.U32 R24, R122.reuse, R8, RZ ;  /* 0x000000087a180225 */ /* 0x044fe200078e00ff */
[----:B------:R-:W-:Y:S01]  /*8960*/  BSSY.RECONVERGENT B0, `(.L_x_286) ;  /* 0x000002d000007945 */ /* 0x000fe20003800200 */
[----:B------:R-:W-:Y:S02]  /*8970*/  MOV R14, 0x7f800000 ;  /* 0x7f800000000e7802 */ /* 0x000fe40000000f00 */
[C---:B------:R-:W-:Y:S02]  /*8980*/  @!P0 IMAD R15, R19.reuse, R15, R27 ;  /* 0x0000000f130f8224 */ /* 0x040fe400078e021b */
[----:B------:R-:W2:Y:S01]  /*8990*/  @P3 LDC R21, c[0x0][0x458] ;  /* 0x00011600ff153b82 */ /* 0x000ea20000000800 */
[----:B------:R-:W-:Y:S02]  /*89a0*/  @P0 IMAD R15, R122, R9, R25 ;  /* 0x000000097a0f0224 */ /* 0x000fe400078e0219 */
[----:B------:R-:W-:Y:S01]  /*89b0*/  @!P2 IMAD R122, R19, R12, RZ ;  /* 0x0000000c137aa224 */ /* 0x000fe200078e02ff */
[----:B------:R-:W-:Y:S01]  /*89c0*/  MOV R12, 0x7f800000 ;  /* 0x7f800000000c7802 */ /* 0x000fe20000000f00 */
[----:B---3--:R-:W-:-:S02]  /*89d0*/  IMAD R16, R17, R16, RZ ;  /* 0x0000001011107224 */ /* 0x008fc400078e02ff */
[----:B----4-:R-:W-:Y:S01]  /*89e0*/  IMAD R9, R10, R13, RZ ;  /* 0x0000000d0a097224 */ /* 0x010fe200078e02ff */
[----:B------:R-:W-:Y:S01]  /*89f0*/  SHF.R.S32.HI R8, RZ, 0x1f, R122 ;  /* 0x0000001fff087819 */ /* 0x000fe2000001147a */
[----:B------:R-:W-:Y:S01]  /*8a00*/  @!P1 IMAD R16, R19, R20, R16 ;  /* 0x0000001413109224 */ /* 0x000fe200078e0210 */
[----:B------:R3:W4:Y:S01]  /*8a10*/  LDS.128 R4, [R11+0x800] ;  /* 0x000800000b047984 */ /* 0x0007220000000c00 */
[----:B------:R-:W-:Y:S01]  /*8a20*/  SEL R122, R122, RZ, P1 ;  /* 0x000000ff7a7a7207 */ /* 0x000fe20000800000 */
[----:B------:R-:W-:Y:S01]  /*8a30*/  @P4 FMUL.FTZ R19, R18, 0.69314718246459960938 ;  /* 0x3f31721812134820 */ /* 0x000fe20000410000 */
[----:B------:R-:W-:Y:S01]  /*8a40*/  SHF.L.U32 R9, R9, 0x6, RZ ;  /* 0x0000000609097819 */ /* 0x000fe200000006ff */
[----:B-----5:R-:W-:Y:S01]  /*8a50*/  @P3 FMUL.FTZ R3, R3, 0.69314718246459960938 ;  /* 0x3f31721803033820 */ /* 0x020fe20000410000 */
[----:B------:R-:W-:Y:S01]  /*8a60*/  SEL R8, R8, RZ, P1 ;  /* 0x000000ff08087207 */ /* 0x000fe20000800000 */
[----:B-1----:R-:W-:Y:S01]  /*8a70*/  @P4 FFMA.FTZ R14, R2, R23, R19 ;  /* 0x00000017020e4223 */ /* 0x002fe20000010013 */
[----:B------:R-:W-:-:S02]  /*8a80*/  IADD3 R18, P2, P1, R9, R122, R16 ;  /* 0x0000007a09127210 */ /* 0x000fc4000795e010 */
[----:B------:R-:W-:Y:S02]  /*8a90*/  SHF.R.S32.HI R27, RZ, 0x1f, R16 ;  /* 0x0000001fff1b7819 */ /* 0x000fe40000011410 */
[----:B------:R-:W-:Y:S02]  /*8aa0*/  SHF.R.S32.HI R9, RZ, 0x1f, R9 ;  /* 0x0000001fff097819 */ /* 0x000fe40000011409 */
[----:B------:R-:W-:Y:S01]  /*8ab0*/  SHF.R.U32.HI R20, RZ, 0x2, R90 ;  /* 0x00000002ff147819 */ /* 0x000fe2000001165a */
[----:B--2---:R-:W-:Y:S01]  /*8ac0*/  @P3 FFMA.FTZ R12, R0, R21, R3 ;  /* 0x00000015000c3223 */ /* 0x004fe20000010003 */
[----:B------:R-:W-:Y:S01]  /*8ad0*/  IADD3.X R27, PT, PT, R9, R8, R27, P2, P1 ;  /* 0x00000008091b7210 */ /* 0x000fe200017e241b */
[----:B---34-:R-:W-:Y:S06]  /*8ae0*/  @P5 BRA `(.L_x_287) ;  /* 0x0000000000505947 */ /* 0x018fec0003800000 */
[----:B------:R-:W-:-:S04]  /*8af0*/  SHF.R.U32.HI R90, RZ, 0x1, R90 ;  /* 0x00000001ff5a7819 */ /* 0x000fc8000001165a */
[----:B------:R-:W-:-:S04]  /*8b00*/  LOP3.LUT R3, R90, 0x30, RZ, 0xc0, !PT ;  /* 0x000000305a037812 */ /* 0x000fc800078ec0ff */
[----:B------:R-:W-:-:S04]  /*8b10*/  LOP3.LUT R0, R3, 0x7, R20, 0xf8, !PT ;  /* 0x0000000703007812 */ /* 0x000fc800078ef814 */
[C---:B------:R-:W-:Y:S01]  /*8b20*/  ISETP.GE.AND P4, PT, R0.reuse, R116, PT ;  /* 0x000000740000720c */ /* 0x040fe20003f86270 */
[----:B------:R-:W-:-:S05]  /*8b30*/  VIADD R16, R0, 0x8 ;  /* 0x0000000800107836 */ /* 0x000fca0000000000 */
[----:B------:R-:W-:-:S07]  /*8b40*/  ISETP.GE.AND P3, PT, R16, R116, PT ;  /* 0x000000741000720c */ /* 0x000fce0003f66270 */
[----:B------:R-:W1:Y:S01]  /*8b50*/  @!P4 LDC.64 R8, c[0x0][0x420] ;  /* 0x00010800ff08cb82 */ /* 0x000e620000000a00 */
[----:B------:R-:W-:-:S05]  /*8b60*/  @!P4 IMAD R0, R0, R13, RZ ;  /* 0x0000000d0000c224 */ /* 0x000fca00078e02ff */
[----:B------:R-:W-:Y:S01]  /*8b70*/  @!P3 IMAD R16, R16, R13, RZ ;  /* 0x0000000d1010b224 */ /* 0x000fe200078e02ff */
[-C--:B------:R-:W-:Y:S01]  /*8b80*/  @!P4 IADD3 R13, P2, PT, R0, R18.reuse, RZ ;  /* 0x00000012000dc210 */ /* 0x080fe20007f5e0ff */
[----:B------:R-:W2:Y:S03]  /*8b90*/  @!P3 LDC.64 R2, c[0x0][0x420] ;  /* 0x00010800ff02bb82 */ /* 0x000ea60000000a00 */
[----:B------:R-:W-:Y:S02]  /*8ba0*/  @!P3 IADD3 R18, P1, PT, R16, R18, RZ ;  /* 0x000000121012b210 */ /* 0x000fe40007f3e0ff */
[-C--:B------:R-:W-:Y:S02]  /*8bb0*/  @!P4 LEA.HI.X.SX32 R0, R0, R27.reuse, 0x1, P2 ;  /* 0x0000001b0000c211 */ /* 0x080fe400010f0eff */
[----:B------:R-:W-:Y:S02]  /*8bc0*/  @!P3 LEA.HI.X.SX32 R16, R16, R27, 0x1, P1 ;  /* 0x0000001b1010b211 */ /* 0x000fe400008f0eff */
[----:B-1----:R-:W-:-:S04]  /*8bd0*/  @!P4 LEA R8, P2, R13, R8, 0x2 ;  /* 0x000000080d08c211 */ /* 0x002fc800078410ff */
[----:B------:R-:W-:Y:S02]  /*8be0*/  @!P4 LEA.HI.X R9, R13, R9, R0, 0x2, P2 ;  /* 0x000000090d09c211 */ /* 0x000fe400010f1400 */
[----:B--2---:R-:W-:-:S03]  /*8bf0*/  @!P3 LEA R2, P1, R18, R2, 0x2 ;  /* 0x000000021202b211 */ /* 0x004fc600078210ff */
[----:B------:R1:W-:Y:S01]  /*8c00*/  @!P4 STG.E desc[UR14][R8.64], R14 ;  /* 0x0000000e0800c986 */ /* 0x0003e2000c10190e */
[----:B------:R-:W-:-:S05]  /*8c10*/  @!P3 LEA.HI.X R3, R18, R3, R16, 0x2, P1 ;  /* 0x000000031203b211 */ /* 0x000fca00008f1410 */
[----:B------:R1:W-:Y:S04]  /*8c20*/  @!P3 STG.E desc[UR14][R2.64], R12 ;  /* 0x0000000c0200b986 */ /* 0x0003e8000c10190e */
.L_x_287:
[----:B------:R-:W-:Y:S05]  /*8c30*/  BSYNC.RECONVERGENT B0 ;  /* 0x0000000000007941 */ /* 0x000fea0003800200 */
.L_x_286:
[----:B------:R-:W2:Y:S01]  /*8c40*/  LDCU.64 UR4, c[0x0][0x410] ;  /* 0x00008200ff0477ac */ /* 0x000ea20008000a00 */
[----:B------:R-:W-:Y:S01]  /*8c50*/  @P0 IMAD.MOV.U32 R26, RZ, RZ, R24 ;  /* 0x000000ffff1a0224 */ /* 0x000fe200078e0018 */
[----:B------:R-:W-:Y:S01]  /*8c60*/  MOV R21, RZ ;  /* 0x000000ff00157202 */ /* 0x000fe20000000f00 */
[C---:B-1----:R-:W-:Y:S01]  /*8c70*/  VIADD R3, R20.reuse, 0x20 ;  /* 0x0000002014037836 */ /* 0x042fe20000000000 */
[----:B------:R-:W-:Y:S01]  /*8c80*/  ISETP.GE.AND P1, PT, R20, R116, PT ;  /* 0x000000741400720c */ /* 0x000fe20003f26270 */
[----:B------:R-:W-:Y:S01]  /*8c90*/  BSSY.RECONVERGENT B0, `(.L_x_288) ;  /* 0x000001b000007945 */ /* 0x000fe20003800200 */
[----:B------:R-:W-:Y:S01]  /*8ca0*/  IADD3 R26, P0, PT, R117, R26, RZ ;  /* 0x0000001a751a7210 */ /* 0x000fe20007f1e0ff */
[----:B------:R-:W-:Y:S02]  /*8cb0*/  IMAD.WIDE.U32 R8, R10, 0x40, R20 ;  /* 0x000000400a087825 */ /* 0x000fe400078e0014 */
[----:B------:R1:W3:Y:S01]  /*8cc0*/  LDS.128 R20, [R11] ;  /* 0x000000000b147984 */ /* 0x0002e20000000c00 */
[----:B------:R-:W-:-:S02]  /*8cd0*/  IADD3.X R27, PT, PT, RZ, R15, RZ, P0, !PT ;  /* 0x0000000fff1b7210 */ /* 0x000fc400007fe4ff */
[----:B------:R-:W-:Y:S01]  /*8ce0*/  ISETP.GE.AND P0, PT, R3, R116, PT ;  /* 0x000000740300720c */ /* 0x000fe20003f06270 */
[----:B------:R1:W4:Y:S01]  /*8cf0*/  LDS.128 R12, [R11+0x2000] ;  /* 0x002000000b0c7984 */ /* 0x0003220000000c00 */
[----:B--2---:R-:W-:-:S04]  /*8d00*/  IMAD.WIDE.U32 R2, R17, UR4, R26 ;  /* 0x0000000411027c25 */ /* 0x004fc8000f8e001a */
[----:B------:R-:W-:Y:S02]  /*8d10*/  IMAD R25, R17, UR5, R3 ;  /* 0x0000000511197c24 */ /* 0x000fe4000f8e0203 */
[----:B------:R1:W2:Y:S01]  /*8d20*/  LDS.128 R16, [R11+0x1000] ;  /* 0x001000000b107984 */ /* 0x0002a20000000c00 */
[----:B------:R-:W-:Y:S05]  /*8d30*/  @P1 BRA `(.L_x_289) ;  /* 0x0000000000401947 */ /* 0x000fea0003800000 */
        /* <DEDUP_REMOVED lines=14> */
[----:B--2---:R1:W-:Y:S04]  /*8e20*/  @!P2 STG.E.128 desc[UR14][R28.64+0x40], R16 ;  /* 0x000040101c00a986 */ /* 0x0043e8000c101d0e */
[----:B----4-:R1:W-:Y:S02]  /*8e30*/  @!P1 STG.E.128 desc[UR14][R28.64+0x80], R12 ;  /* 0x0000800c1c009986 */ /* 0x0103e4000c101d0e */
.L_x_289:
[----:B------:R-:W-:Y:S05]  /*8e40*/  BSYNC.RECONVERGENT B0 ;  /* 0x0000000000007941 */ /* 0x000fea0003800200 */
.L_x_288:
[----:B-1--4-:R1:W4:Y:S01]  /*8e50*/  LDS.128 R12, [R11+0x1800] ;  /* 0x001800000b0c7984 */ /* 0x0123220000000c00 */
[----:B------:R-:W-:Y:S05]  /*8e60*/  @P0 EXIT ;  /* 0x000000000000094d */ /* 0x000fea0003800000 */
[----:B------:R-:W5:Y:S01]  /*8e70*/  LDCU.64 UR6, c[0x0][0x408] ;  /* 0x00008100ff0677ac */ /* 0x000f620008000a00 */
[----:B--2---:R2:W1:Y:S01]  /*8e80*/  LDS.128 R16, [R11+0x2800] ;  /* 0x002800000b107984 */ /* 0x0044620000000c00 */
[----:B------:R-:W-:Y:S01]  /*8e90*/  IADD3 R0, P0, PT, R8, 0x20, RZ ;  /* 0x0000002008007810 */ /* 0x000fe20007f1e0ff */
[----:B------:R-:W-:Y:S01]  /*8ea0*/  IMAD.MOV.U32 R8, RZ, RZ, R2 ;  /* 0x000000ffff087224 */ /* 0x000fe200078e0002 */
[----:B------:R-:W3:Y:S03]  /*8eb0*/  LDCU UR8, c[0x0][0x440] ;  /* 0x00008800ff0877ac */ /* 0x000ee60008000800 */
[----:B------:R-:W-:Y:S01]  /*8ec0*/  IMAD.X R3, RZ, RZ, R9, P0 ;  /* 0x000000ffff037224 */ /* 0x000fe200000e0609 */
[----:B------:R-:W2:Y:S01]  /*8ed0*/  LDCU.64 UR4, c[0x0][0x3f0] ;  /* 0x00007e00ff0477ac */ /* 0x000ea20008000a00 */
[----:B------:R-:W-:Y:S02]  /*8ee0*/  MOV R9, R25 ;  /* 0x0000001900097202 */ /* 0x000fe40000000f00 */
        /* <DEDUP_REMOVED lines=14> */
.L_x_290:
        /* <DEDUP_REMOVED lines=11> */
.L_x_1265:


//--------------------- .text._ZN5flash16flash_fwd_kernelI23Flash_fwd_kernel_traitsILi96ELi64ELi64ELi4ELb0ELb0EN7cutlass6half_tE19Flash_kernel_traitsILi96ELi64ELi64ELi4ES3_EELb0ELb1ELb0ELb1ELb0ELb0ELb0ELb0EEEvNS_16Flash_fwd_paramsE --------------------------
	.section	.text._ZN5flash16flash_fwd_kernelI23Flash_fwd_kernel_traitsILi96ELi64ELi64ELi4ELb0ELb0EN7cutlass6half_tE19Flash_kernel_traitsILi96ELi64ELi64ELi4ES3_EELb0ELb1ELb0ELb1ELb0ELb0ELb0ELb0EEEvNS_16Flash_fwd_paramsE,"ax",@progbits
	.align	128
        .global         _ZN5flash16flash_fwd_kernelI23Flash_fwd_kernel_traitsILi96ELi64ELi64ELi4ELb0ELb0EN7cutlass6half_tE19Flash_kernel_traitsILi96ELi64ELi64ELi4ES3_EELb0ELb1ELb0ELb1ELb0ELb0ELb0ELb0EEEvNS_16Flash_fwd_paramsE
        .type           _ZN5flash16flash_fwd_kernelI23Flash_fwd_kernel_traitsILi96ELi64ELi64ELi4ELb0ELb0EN7cutlass6half_tE19Flash_kernel_traitsILi96ELi64ELi64ELi4ES3_EELb0ELb1ELb0ELb1ELb0ELb0ELb0ELb0EEEvNS_16Flash_fwd_paramsE,@function
        .size           _ZN5flash16flash_fwd_kernelI23Flash_fwd_kernel_traitsILi96ELi64ELi64ELi4ELb0ELb0EN7cutlass6half_tE19Flash_kernel_traitsILi96ELi64ELi64ELi4ES3_EELb0ELb1ELb0ELb1ELb0ELb0ELb0ELb0EEEvNS_16Flash_fwd_paramsE,(.L_x_1266 - _ZN5flash16flash_fwd_kernelI23Flash_fwd_kernel_traitsILi96ELi64ELi64ELi4ELb0ELb0EN7cutlass6half_tE19Flash_kernel_traitsILi96ELi64ELi64ELi4ES3_EELb0ELb1ELb0ELb1ELb0ELb0ELb0ELb0EEEvNS_16Flash_fwd_paramsE)
        .other          _ZN5flash16flash_fwd_kernelI23Flash_fwd_kernel_traitsILi96ELi64ELi64ELi4ELb0ELb0EN7cutlass6half_tE19Flash_kernel_traitsILi96ELi64ELi64ELi4ES3_EELb0ELb1ELb0ELb1ELb0ELb0ELb0ELb0EEEvNS_16Flash_fwd_paramsE,@"STO_CUDA_ENTRY STV_DEFAULT"
_ZN5flash16flash_fwd_kernelI23Flash_fwd_kernel_traitsILi96ELi64ELi64ELi4ELb0ELb0EN7cutlass6half_tE19Flash_kernel_traitsILi96ELi64ELi64ELi4ES3_EELb0ELb1ELb0ELb1ELb0ELb0ELb0ELb0EEEvNS_16Flash_fwd_paramsE:
.text._ZN5flash16flash_fwd_kernelI23Flash_fwd_kernel_traitsILi96ELi64ELi64ELi4ELb0ELb0EN7cutlass6half_tE19Flash_kernel_traitsILi96ELi64ELi64ELi4ES3_EELb0ELb1ELb0ELb1ELb0ELb0ELb0ELb0EEEvNS_16Flash_fwd_paramsE:
[----:B------:R-:W-:Y:S08]  /*0000*/  LDC R1, c[0x0][0x37c] ;  /* 0x0000df00ff017b82 */ /* 0x000ff00000000800 */
[----:B------:R-:W1:Y:S01]  /*0010*/  LDC.64 R2, c[0x0][0x460] ;  /* 0x00011800ff027b82 */ /* 0x000e620000000a00 */
[----:B------:R-:W2:Y:S01]  /*0020*/  S2R R0, SR_CTAID.Y ;  /* 0x0000000000007919 */ /* 0x000ea20000002600 */
[----:B------:R-:W3:Y:S01]  /*0030*/  LDCU.64 UR4, c[0x0][0x478] ;  /* 0x00008f00ff0477ac */ /* 0x000ee20008000a00 */
[----:B------:R-:W-:Y:S01]  /*0040*/  IMAD.MOV.U32 R125, RZ, RZ, -0x1 ;  /* 0xffffffffff7d7424 */ /* 0x000fe200078e00ff */
[----:B------:R-:W4:Y:S04]  /*0050*/  LDCU.64 UR14, c[0x0][0x358] ;  /* 0x00006b00ff0e77ac */ /* 0x000f280008000a00 */
[----:B------:R-:W2:Y:S01]  /*0060*/  LDC.64 R4, c[0x0][0x460] ;  /* 0x00011800ff047b82 */ /* 0x000ea20000000a00 */
[----:B------:R-:W4:Y:S01]  /*0070*/  LDCU.64 UR6, c[0x0][0x470] ;  /* 0x00008e00ff0677ac */ /* 0x000f220008000a00 */
[----:B---3--:R-:W-:-:S02]  /*0080*/  ISETP.NE.U32.AND P2, PT, RZ, UR4, PT ;  /* 0x00000004ff007c0c */ /* 0x008fc4000bf45070 */
[C---:B-1----:R-:W-:Y:S02]  /*0090*/  ISETP.NE.U32.AND P0, PT, R2.reuse, RZ, PT ;  /* 0x000000ff0200720c */ /* 0x042fe40003f05070 */
[----:B------:R-:W-:Y:S02]  /*00a0*/  ISETP.NE.U32.AND P4, PT, R2, RZ, PT ;  /* 0x000000ff0200720c */ /* 0x000fe40003f85070 */
[C---:B------:R-:W-:Y:S02]  /*00b0*/  ISETP.NE.AND.EX P0, PT, R3.reuse, RZ, PT, P0 ;  /* 0x000000ff0300720c */ /* 0x040fe40003f05300 */
[----:B------:R-:W-:Y:S02]  /*00c0*/  ISETP.NE.AND.EX P4, PT, R3, RZ, PT, P4 ;  /* 0x000000ff0300720c */ /* 0x000fe40003f85340 */
[----:B------:R-:W-:Y:S01]  /*00d0*/  ISETP.NE.AND.EX P2, PT, RZ, UR5, PT, P2 ;  /* 0x00000005ff007c0c */ /* 0x000fe2000bf45320 */
[----:B--2---:R-:W-:-:S04]  /*00e0*/  IMAD.WIDE.U32 R12, R0, 0x4, R4 ;  /* 0x00000004000c7825 */ /* 0x004fc800078e0004 */
[----:B------:R-:W-:Y:S01]  /*00f0*/  IMAD.SHL.U32 R17, R0, 0x4, RZ ;  /* 0x0000000400117824 */ /* 0x000fe200078e00ff */
[----:B------:R-:W-:Y:S01]  /*0100*/  SHF.R.U32.HI R2, RZ, 0x1e, R0 ;  /* 0x0000001eff027819 */ /* 0x000fe20000011600 */
[----:B------:R-:W1:Y:S01]  /*0110*/  LDC.64 R4, c[0x0][0x468] ;  /* 0x00011a00ff047b82 */ /* 0x000e620000000a00 */
[----:B----4-:R-:W-:Y:S01]  /*0120*/  ISETP.NE.U32.AND P3, PT, RZ, UR6, PT ;  /* 0x00000006ff007c0c */ /* 0x010fe2000bf65070 */
[----:B------:R-:W2:Y:S03]  /*0130*/  @P0 LDG.E R125, desc[UR14][R12.64] ;  /* 0x0000000e0c7d0981 */ /* 0x000ea6000c1e1900 */
[----:B------:R-:W-:Y:S01]  /*0140*/  ISETP.NE.AND.EX P3, PT, RZ, UR7, PT, P3 ;  /* 0x00000007ff007c0c */ /* 0x000fe2000bf65330 */
[----:B------:R3:W2:Y:S01]  /*0150*/  @P4 LDG.E R8, desc[UR14][R12.64+0x4] ;  /* 0x0000040e0c084981 */ /* 0x0006a2000c1e1900 */
[----:B------:R-:W-:-:S04]  /*0160*/  @P2 IADD3 R14, P0, PT, R17, UR4, RZ ;  /* 0x00000004110e2c10 */ /* 0x000fc8000ff1e0ff */
[----:B------:R-:W-:-:S05]  /*0170*/  @P2 IADD3.X R15, PT, PT, R2, UR5, RZ, P0, !PT ;  /* 0x00000005020f2c10 */ /* 0x000fca00087fe4ff */
[----:B------:R-:W5:Y:S02]  /*0180*/  @P2 LDG.E R14, desc[UR14][R14.64] ;  /* 0x0000000e0e0e2981 */ /* 0x000f64000c1e1900 */
[C---:B------:R-:W-:Y:S02]  /*0190*/  @P3 IADD3 R6, P1, PT, R17.reuse, UR6, RZ ;  /* 0x0000000611063c10 */ /* 0x040fe4000ff3e0ff */
[----:B-1----:R-:W-:Y:S01]  /*01a0*/  IADD3 R16, P0, PT, R17, R4, RZ ;  /* 0x0000000411107210 */ /* 0x002fe20007f1e0ff */
[----:B------:R-:W1:Y:S01]  /*01b0*/  S2R R21, SR_CTAID.X ;  /* 0x0000000000157919 */ /* 0x000e620000002500 */
[----:B------:R-:W4:Y:S03]  /*01c0*/  LDCU.U8 UR4, c[0x0][0x532] ;  /* 0x0000a640ff0477ac */ /* 0x000f260008000000 */
[----:B------:R-:W-:Y:S01]  /*01d0*/  IMAD.X R17, R2, 0x1, R5, P0 ;  /* 0x0000000102117824 */ /* 0x000fe200000e0605 */
[----:B------:R-:W-:-:S04]  /*01e0*/  ISETP.NE.U32.AND P0, PT, R4, RZ, PT ;  /* 0x000000ff0400720c */ /* 0x000fc80003f05070 */
[----:B------:R-:W-:Y:S01]  /*01f0*/  ISETP.NE.AND.EX P0, PT, R5, RZ, PT, P0 ;  /* 0x000000ff0500720c */ /* 0x000fe20003f05300 */
[----:B------:R-:W2:Y:S01]  /*0200*/  @!P4 LDC R10, c[0x0][0x434] ;  /* 0x00010d00ff0acb82 */ /* 0x000ea20000000800 */
[----:B------:R-:W-:Y:S01]  /*0210*/  IMAD.MOV.U32 R11, RZ, RZ, RZ ;  /* 0x000000ffff0b7224 */ /* 0x000fe200078e00ff */
[----:B------:R-:W-:-:S05]  /*0220*/  @P3 IADD3.X R7, PT, PT, R2, UR7, RZ, P1, !PT ;  /* 0x0000000702073c10 */ /* 0x000fca0008ffe4ff */
[----:B------:R1:W5:Y:S01]  /*0230*/  @P3 LDG.E R11, desc[UR14][R6.64] ;  /* 0x0000000e060b3981 */ /* 0x000362000c1e1900 */
[----:B------:R-:W-:Y:S01]  /*0240*/  ISETP.EQ.U32.AND P3, PT, R4, RZ, PT ;  /* 0x000000ff0400720c */ /* 0x000fe20003f62070 */
[----:B------:R-:W2:Y:S01]  /*0250*/  @!P2 LDC.64 R2, c[0x0][0x488] ;  /* 0x00012200ff02ab82 */ /* 0x000ea20000000a00 */
[----:B----4-:R-:W-:-:S07]  /*0260*/  ISETP.NE.AND P1, PT, RZ, UR4, PT ;  /* 0x00000004ff007c0c */ /* 0x010fce000bf25270 */
[----:B------:R-:W4:Y:S01]  /*0270*/  @!P0 LDC R4, c[0x0][0x438] ;  /* 0x00010e00ff048b82 */ /* 0x000f220000000800 */
[----:B------:R-:W-:Y:S01]  /*0280*/  ISETP.EQ.OR.EX P3, PT, R5, RZ, !P1, P3 ;  /* 0x000000ff0500720c */ /* 0x000fe20004f62730 */
[----:B---3--:R-:W-:Y:S02]  /*0290*/  IMAD.MOV.U32 R12, RZ, RZ, -0x1 ;  /* 0xffffffffff0c7424 */ /* 0x008fe400078e00ff */
[----:B-1----:R-:W-:-:S10]  /*02a0*/  IMAD.SHL.U32 R9, R21, 0x40, RZ ;  /* 0x0000004015097824 */ /* 0x002fd400078e00ff */
[----:B------:R1:W5:Y:S01]  /*02b0*/  @!P3 LDG.E R12, desc[UR14][R16.64] ;  /* 0x0000000e100cb981 */ /* 0x000362000c1e1900 */
[----:B------:R-:W3:Y:S01]  /*02c0*/  @!P2 LDC R6, c[0x0][0x43c] ;  /* 0x00010f00ff06ab82 */ /* 0x000ee20000000800 */
[----:B--2---:R-:W-:-:S05]  /*02d0*/  @P4 IMAD.IADD R10, R8, 0x1, -R125 ;  /* 0x00000001080a4824 */ /* 0x004fca00078e0a7d */
[----:B------:R-:W-:Y:S01]  /*02e0*/  ISETP.GT.AND P3, PT, R10, R9, PT ;  /* 0x000000090a00720c */ /* 0x000fe20003f64270 */
[----:B-1-34-:R-:W-:-:S12]  /*02f0*/  @!P0 BRA `(.L_x_291) ;  /* 0x00000000000c8947 */ /* 0x01afd80003800000 */
[----:B------:R-:W2:Y:S02]  /*0300*/  @P1 LDG.E R5, desc[UR14][R16.64+0x4] ;  /* 0x0000040e10051981 */ /* 0x000ea4000c1e1900 */
[----:B--2--5:R-:W-:-:S06]  /*0310*/  @P1 IADD3 R4, PT, PT, R5, -R12, RZ ;  /* 0x8000000c05041210 */ /* 0x024fcc0007ffe0ff */
[----:B------:R1:W5:Y:S02]  /*0320*/  @!P1 LDG.E R4, desc[UR14][R16.64] ;  /* 0x0000000e10049981 */ /* 0x000364000c1e1900 */
.L_x_291:
[----:B------:R-:W-:Y:S05]  /*0330*/  @!P3 EXIT ;  /* 0x000000000000b94d */ /* 0x000fea0003800000 */
[----:B------:R-:W2:Y:S01]  /*0340*/  LDC R8, c[0x0][0x508] ;  /* 0x00014200ff087b82 */ /* 0x000ea20000000800 */
[----:B------:R-:W-:Y:S01]  /*0350*/  @!P2 ISETP.NE.U32.AND P0, PT, R2, RZ, PT ;  /* 0x000000ff0200a20c */ /* 0x000fe20003f05070 */
[----:B------:R-:W-:Y:S01]  /*0360*/  VIADD R5, R21, 0x1 ;  /* 0x0000000115057836 */ /* 0x000fe20000000000 */
[----:B------:R-:W3:Y:S02]  /*0370*/  S2R R114, SR_TID.X ;  /* 0x0000000000727919 */ /* 0x000ee40000002100 */
[----:B------:R-:W-:Y:S01]  /*0380*/  @!P2 ISETP.NE.AND.EX P0, PT, R3, RZ, PT, P0 ;  /* 0x000000ff0300a20c */ /* 0x000fe20003f05300 */
[--C-:B-----5:R-:W-:Y:S02]  /*0390*/  @P2 IMAD.IADD R3, R14, 0x1, -R11.reuse ;  /* 0x000000010e032824 */ /* 0x120fe400078e0a0b */
[----:B------:R-:W-:Y:S01]  /*03a0*/  IMAD R5, R5, 0x40, -R10 ;  /* 0x0000004005057824 */ /* 0x000fe200078e0a0a */
[----:B------:R-:W-:Y:S01]  /*03b0*/  @!P2 SEL R6, R6, RZ, P0 ;  /* 0x000000ff0606a207 */ /* 0x000fe20000000000 */
[----:B------:R-:W4:Y:S03]  /*03c0*/  S2R R14, SR_CTAID.Z ;  /* 0x00000000000e7919 */ /* 0x000f260000002700 */
        /* <DEDUP_REMOVED lines=13> */
[----:B------:R-:W-:Y:S02]  /*04a0*/  ISETP.NE.AND P2, PT, R125, -0x1, PT ;  /* 0xffffffff7d00780c */ /* 0x000fe40003f45270 */
[----:B------:R-:W-:Y:S02]  /*04b0*/  SHF.R.U32.HI R18, RZ, 0x2, R114 ;  /* 0x00000002ff127819 */ /* 0x000fe40000011672 */
[----:B------:R-:W-:-:S03]  /*04c0*/  SHF.L.U32 R114, R114, 0x3, RZ ;  /* 0x0000000372727819 */ /* 0x000fc600000006ff */
[----:B------:R-:W3:Y:S08]  /*04d0*/  LDC R11, c[0x0][0x434] ;  /* 0x00010d00ff0b7b82 */ /* 0x000ef00000000800 */
[----:B------:R-:W1:Y:S01]  /*04e0*/  @!P2 LDC.64 R6, c[0x0][0x400] ;  /* 0x00010000ff06ab82 */ /* 0x000e620000000a00 */
[----:B--2---:R-:W-:-:S07]  /*04f0*/  ISETP.NE.AND P1, PT, R2, RZ, PT ;  /* 0x000000ff0200720c */ /* 0x004fce0003f25270 */
[----:B------:R-:W2:Y:S08]  /*0500*/  @P2 LDC.64 R4, c[0x0][0x408] ;  /* 0x00010200ff042b82 */ /* 0x000eb00000000a00 */
[----:B------:R-:W4:Y:S01]  /*0510*/  LDC.U8 R8, c[0x0][0x548] ;  /* 0x00015200ff087b82 */ /* 0x000f220000000000 */
[----:B------:R-:W-:Y:S01]  /*0520*/  @P1 MOV R23, 0x1 ;  /* 0x0000000100171802 */ /* 0x000fe20000000f00 */
[----:B-1----:R-:W-:-:S06]  /*0530*/  @!P2 IMAD.WIDE.U32 R16, R0, R6, RZ ;  /* 0x000000060010a225 */ /* 0x002fcc00078e00ff */
[----:B------:R-:W1:Y:S01]  /*0540*/  @P1 LDC.64 R2, c[0x0][0x430] ;  /* 0x00010c00ff021b82 */ /* 0x000e620000000a00 */
[----:B------:R-:W-:-:S07]  /*0550*/  @!P2 MOV R6, R16 ;  /* 0x000000100006a202 */ /* 0x000fce0000000f00 */
[----:B------:R-:W3:Y:S01]  /*0560*/  @P1 LDC R12, c[0x0][0x430] ;  /* 0x00010c00ff0c1b82 */ /* 0x000ee20000000800 */
[----:B--2---:R-:W-:-:S04]  /*0570*/  @P2 IMAD.WIDE.U32 R24, R125, R4, RZ ;  /* 0x000000047d182225 */ /* 0x004fc800078e00ff */
[----:B-1----:R-:W-:Y:S01]  /*0580*/  @P1 IMAD R3, R2, R3, RZ ;  /* 0x0000000302031224 */ /* 0x002fe200078e02ff */
[----:B----4-:R-:W-:Y:S06]  /*0590*/  @P1 BRA `(.L_x_293) ;  /* 0x0000000000281947 */ /* 0x010fec0003800000 */
        /* <DEDUP_REMOVED lines=10> */
.L_x_293:
[----:B------:R-:W1:Y:S01]  /*0640*/  LDCU.64 UR4, c[0x0][0x410] ;  /* 0x00008200ff0477ac */ /* 0x000e620008000a00 */
[----:B------:R-:W-:Y:S01]  /*0650*/  @!P2 IMAD R7, R0, R7, R17 ;  /* 0x000000070007a224 */ /* 0x000fe200078e0211 */
[----:B------:R-:W-:Y:S01]  /*0660*/  LOP3.LUT R13, R114, 0x18, RZ, 0xc0, !PT ;  /* 0x00000018720d7812 */ /* 0x000fe200078ec0ff */
[----:B------:R-:W-:Y:S01]  /*0670*/  @P2 IMAD R7, R125, R5, R25 ;  /* 0x000000057d072224 */ /* 0x000fe200078e0219 */
[----:B------:R-:W-:Y:S01]  /*0680*/  @P2 MOV R6, R24 ;  /* 0x0000001800062202 */ /* 0x000fe20000000f00 */
[----:B------:R-:W-:Y:S01]  /*0690*/  IMAD.IADD R5, R10, 0x1, -R9 ;  /* 0x000000010a057824 */ /* 0x000fe200078e0a09 */
[----:B------:R-:W-:Y:S01]  /*06a0*/  ISETP.NE.AND P1, PT, R8, RZ, !P1 ;  /* 0x000000ff0800720c */ /* 0x000fe20004f25270 */
[----:B---3--:R-:W-:Y:S01]  /*06b0*/  IMAD R4, R0, R11, RZ ;  /* 0x0000000b00047224 */ /* 0x008fe200078e02ff */
[----:B------:R-:W-:Y:S01]  /*06c0*/  IADD3 R6, P0, PT, R13, R6, RZ ;  /* 0x000000060d067210 */ /* 0x000fe20007f1e0ff */
[----:B----4-:R-:W-:Y:S01]  /*06d0*/  IMAD R3, R14, R3, RZ ;  /* 0x000000030e037224 */ /* 0x010fe200078e02ff */
[C---:B------:R-:W-:Y:S01]  /*06e0*/  ISETP.GE.AND P2, PT, R18.reuse, R5, PT ;  /* 0x000000051200720c */ /* 0x040fe20003f46270 */
[----:B------:R-:W-:Y:S01]  /*06f0*/  IMAD.MOV.U32 R19, RZ, RZ, RZ ;  /* 0x000000ffff137224 */ /* 0x000fe200078e00ff */
[----:B------:R-:W-:Y:S01]  /*0700*/  ISETP.NE.AND P3, PT, R125, -0x1, PT ;  /* 0xffffffff7d00780c */ /* 0x000fe20003f65270 */
[----:B------:R-:W-:Y:S01]  /*0710*/  IMAD.X R7, RZ, RZ, R7, P0 ;  /* 0x000000ffff077224 */ /* 0x000fe200000e0607 */
[----:B------:R-:W-:Y:S01]  /*0720*/  IADD3 R2, PT, PT, R18, 0x20, RZ ;  /* 0x0000002012027810 */ /* 0x000fe20007ffe0ff */
[----:B------:R-:W-:Y:S01]  /*0730*/  BSSY.RECONVERGENT B0, `(.L_x_294) ;  /* 0x000001d000007945 */ /* 0x000fe20003800200 */
[----:B------:R-:W-:Y:S01]  /*0740*/  SEL R4, R4, R125, !P3 ;  /* 0x0000007d04047207 */ /* 0x000fe20005800000 */
[----:B------:R-:W-:Y:S01]  /*0750*/  IMAD.WIDE.U32 R16, R21, 0x40, R18 ;  /* 0x0000004015107825 */ /* 0x000fe200078e0012 */
[----:B------:R-:W-:-:S02]  /*0760*/  ISETP.GE.AND P0, PT, R2, R5, PT ;  /* 0x000000050200720c */ /* 0x000fc40003f06270 */
[C---:B------:R-:W-:Y:S01]  /*0770*/  ISETP.NE.AND P5, PT, R13.reuse, RZ, PT ;  /* 0x000000ff0d00720c */ /* 0x040fe20003fa5270 */
[C---:B-1----:R-:W-:Y:S01]  /*0780*/  IMAD.WIDE.U32 R6, R14.reuse, UR4, R6 ;  /* 0x000000040e067c25 */ /* 0x042fe2000f8e0006 */
[C---:B------:R-:W-:Y:S02]  /*0790*/  LOP3.LUT R8, R13.reuse, 0x20, RZ, 0xfc, !PT ;  /* 0x000000200d087812 */ /* 0x040fe400078efcff */
[----:B------:R-:W-:Y:S01]  /*07a0*/  LOP3.LUT R10, R13, 0x40, RZ, 0xfc, !PT ;  /* 0x000000400d0a7812 */ /* 0x000fe200078efcff */
[----:B------:R-:W-:Y:S02]  /*07b0*/  IMAD R15, R14, UR5, R7 ;  /* 0x000000050e0f7c24 */ /* 0x000fe4000f8e0207 */
[----:B------:R-:W-:Y:S01]  /*07c0*/  @!P1 IMAD R3, R0, R23, R3 ;  /* 0x0000001700039224 */ /* 0x000fe200078e0203 */
[----:B------:R-:W-:Y:S01]  /*07d0*/  SEL R0, R4, RZ, P1 ;  /* 0x000000ff04007207 */ /* 0x000fe20000800000 */
        /* <DEDUP_REMOVED lines=18> */
.L_x_295:
[----:B------:R-:W-:Y:S05]  /*0900*/  BSYNC.RECONVERGENT B0 ;  /* 0x0000000000007941 */ /* 0x000fea0003800200 */
.L_x_294:
        /* <DEDUP_REMOVED lines=27> */
.L_x_297:
[----:B------:R-:W-:Y:S05]  /*0ac0*/  BSYNC.RECONVERGENT B0 ;  /* 0x0000000000007941 */ /* 0x000fea0003800200 */
.L_x_296:
        /* <DEDUP_REMOVED lines=11> */
.L_x_299:
[----:B------:R-:W-:Y:S05]  /*0b80*/  BSYNC.RECONVERGENT B0 ;  /* 0x0000000000007941 */ /* 0x000fea0003800200 */
.L_x_298:
[----:B------:R-:W-:Y:S05]  /*0b90*/  @P5 EXIT ;  /* 0x000000000000594d */ /* 0x000fea0003800000 */
[----:B------:R-:W4:Y:S01]  /*0ba0*/  LDCU.64 UR4, c[0x0][0x420] ;  /* 0x00008400ff0477ac */ /* 0x000f220008000a00 */
[----:B---3--:R-:W-:Y:S02]  /*0bb0*/  IMAD R3, R2, R12, RZ ;  /* 0x0000000c02037224 */ /* 0x008fe400078e02ff */
[----:B------:R-:W-:-:S03]  /*0bc0*/  IMAD.MOV.U32 R5, RZ, RZ, 0x7f800000 ;  /* 0x7f800000ff057424 */ /* 0x000fc600078e00ff */
[----:B------:R-:W-:-:S04]  /*0bd0*/  IADD3 R0, P0, PT, R3, R0, RZ ;  /* 0x0000000003007210 */ /* 0x000fc80007f1e0ff */
[----:B------:R-:W-:Y:S02]  /*0be0*/  LEA.HI.X.SX32 R3, R3, R4, 0x1, P0 ;  /* 0x0000000403037211 */ /* 0x000fe400000f0eff */
[----:B----4-:R-:W-:-:S04]  /*0bf0*/  LEA R2, P0, R0, UR4, 0x2 ;  /* 0x0000000400027c11 */ /* 0x010fc8000f8010ff */
[----:B------:R-:W-:-:S05]  /*0c00*/  LEA.HI.X R3, R0, UR5, R3, 0x2, P0 ;  /* 0x0000000500037c11 */ /* 0x000fca00080f1403 */
[----:B------:R-:W-:Y:S01]  /*0c10*/  STG.E desc[UR14][R2.64], R5 ;  /* 0x0000000502007986 */ /* 0x000fe2000c10190e */
[----:B------:R-:W-:Y:S05]  /*0c20*/  EXIT ;  /* 0x000000000000794d */ /* 0x000fea0003800000 */
.L_x_292:
[----:B------:R-:W-:Y:S02]  /*0c30*/  ISETP.NE.AND P0, PT, R125, -0x1, PT ;  /* 0xffffffff7d00780c */ /* 0x000fe40003f05270 */
[----:B------:R-:W-:-:S11]  /*0c40*/  ISETP.NE.AND P2, PT, R12, -0x1, PT ;  /* 0xffffffff0c00780c */ /* 0x000fd60003f45270 */
[----:B------:R-:W1:Y:S08]  /*0c50*/  @!P0 LDC.64 R6, c[0x0][0x398] ;  /* 0x0000e600ff068b82 */ /* 0x000e700000000a00 */
[----:B------:R-:W2:Y:S01]  /*0c60*/  @P0 LDC.64 R4, c[0x0][0x3b0] ;  /* 0x0000ec00ff040b82 */ /* 0x000ea20000000a00 */
[----:B-1----:R-:W-:-:S04]  /*0c70*/  @!P0 IMAD.WIDE.U32 R16, R0, R6, RZ ;  /* 0x0000000600108225 */ /* 0x002fc800078e00ff */
[----:B------:R-:W-:Y:S02]  /*0c80*/  @!P0 IMAD R2, R0, R7, R17 ;  /* 0x0000000700028224 */ /* 0x000fe400078e0211 */
[----:B--2---:R-:W-:-:S04]  /*0c90*/  @P0 IMAD.WIDE.U32 R18, R125, R4, RZ ;  /* 0x000000047d120225 */ /* 0x004fc800078e00ff */
        /* <DEDUP_REMOVED lines=15> */
.L_x_300:
[----:B------:R-:W1:Y:S01]  /*0d90*/  LDC.64 R100, c[0x0][0x3b8] ;  /* 0x0000ee00ff647b82 */ /* 0x000e620000000a00 */
[----:B------:R-:W-:-:S05]  /*0da0*/  IADD3 R22, PT, PT, R11, R12, RZ ;  /* 0x0000000c0b167210 */ /* 0x000fca0007ffe0ff */
[C---:B-1----:R-:W-:Y:S02]  /*0db0*/  IMAD R6, R22.reuse, R101, RZ ;  /* 0x0000006516067224 */ /* 0x042fe400078e02ff */
[----:B------:R-:W-:-:S05]  /*0dc0*/  IMAD.WIDE.U32 R22, R22, R100, RZ ;  /* 0x0000006416167225 */ /* 0x000fca00078e00ff */
[----:B------:R-:W-:Y:S02]  /*0dd0*/  IADD3 R6, PT, PT, R23, R6, RZ ;  /* 0x0000000617067210 */ /* 0x000fe40007ffe0ff */
.L_x_301:
        /* <DEDUP_REMOVED lines=39> */
.L_x_302:
[----:B------:R-:W1:Y:S01]  /*1050*/  LDC.64 R84, c[0x0][0x3c0] ;  /* 0x0000f000ff547b82 */ /* 0x000e620000000a00 */
[----:B------:R-:W-:-:S05]  /*1060*/  IADD3 R11, PT, PT, R11, R12, RZ ;  /* 0x0000000c0b0b7210 */ /* 0x000fca0007ffe0ff */
[C---:B-1----:R-:W-:Y:S02]  /*1070*/  IMAD R5, R11.reuse, R85, RZ ;  /* 0x000000550b057224 */ /* 0x042fe400078e02ff */
[----:B------:R-:W-:-:S05]  /*1080*/  IMAD.WIDE.U32 R18, R11, R84, RZ ;  /* 0x000000540b127225 */ /* 0x000fca00078e00ff */
[----:B------:R-:W-:-:S07]  /*1090*/  IADD3 R5, PT, PT, R19, R5, RZ ;  /* 0x0000000513057210 */ /* 0x000fce0007ffe0ff */
.L_x_303:
        /* <DEDUP_REMOVED lines=13> */
[----:B------:R-:W-:Y:S01]  /*1170*/  LOP3.LUT R7, R129, 0xd8, RZ, 0xc0, !PT ;  /* 0x000000d881077812 */ /* 0x000fe200078ec0ff */
[----:B------:R-:W5:Y:S01]  /*1180*/  LDCU.64 UR8, c[0x0][0x3c8] ;  /* 0x00007900ff0877ac */ /* 0x000f620008000a00 */
[----:B------:R-:W-:Y:S01]  /*1190*/  IADD3.X R19, PT, PT, RZ, R5, RZ, P0, !PT ;  /* 0x00000005ff137210 */ /* 0x000fe200007fe4ff */
[----:B------:R-:W-:Y:S01]  /*11a0*/  IMAD.X R23, RZ, RZ, R6, P1 ;  /* 0x000000ffff177224 */ /* 0x000fe200008e0606 */
[----:B------:R-:W-:-:S02]  /*11b0*/  IADD3 R120, PT, PT, -R9, R10, RZ ;  /* 0x0000000a09787210 */ /* 0x000fc40007ffe1ff */
[----:B------:R-:W-:Y:S01]  /*11c0*/  LOP3.LUT R126, R7, 0x18, R114, 0x78, !PT ;  /* 0x00000018077e7812 */ /* 0x000fe200078e7872 */
[----:B------:R-:W-:Y:S01]  /*11d0*/  IMAD.WIDE.U32 R22, R12, R100, R22 ;  /* 0x000000640c167225 */ /* 0x000fe200078e0016 */
[----:B------:R-:W-:Y:S02]  /*11e0*/  LOP3.LUT R5, R129, 0x1f20, RZ, 0xc0, !PT ;  /* 0x00001f2081057812 */ /* 0x000fe400078ec0ff */
[----:B------:R-:W-:Y:S01]  /*11f0*/  IADD3 R16, P0, PT, R128, R16, RZ ;  /* 0x0000001080107210 */ /* 0x000fe20007f1e0ff */
[C---:B------:R-:W-:Y:S01]  /*1200*/  IMAD.WIDE.U32 R18, R12.reuse, R84, R18 ;  /* 0x000000540c127225 */ /* 0x040fe200078e0012 */
[----:B------:R-:W-:Y:S02]  /*1210*/  ISETP.GE.AND P2, PT, R12, R120, PT ;  /* 0x000000780c00720c */ /* 0x000fe40003f46270 */
[----:B------:R-:W-:Y:S01]  /*1220*/  LOP3.LUT R126, R5, R126, RZ, 0xfc, !PT ;  /* 0x0000007e057e7212 */ /* 0x000fe200078efcff */
[----:B-1----:R-:W-:Y:S01]  /*1230*/  IMAD R123, R121, UR4, RZ ;  /* 0x00000004797b7c24 */ /* 0x002fe2000f8e02ff */
[----:B------:R-:W-:Y:S01]  /*1240*/  LOP3.LUT R135, R128, 0x20, RZ, 0xfc, !PT ;  /* 0x0000002080877812 */ /* 0x000fe200078efcff */
[----:B------:R-:W-:Y:S01]  /*1250*/  IMAD R7, R12, R101, R23 ;  /* 0x000000650c077224 */ /* 0x000fe200078e0217 */
[----:B------:R-:W-:Y:S01]  /*1260*/  LOP3.LUT R134, R128, 0x40, RZ, 0xfc, !PT ;  /* 0x0000004080867812 */ /* 0x000fe200078efcff */
[----:B------:R-:W-:-:S02]  /*1270*/  IMAD.MOV.U32 R6, RZ, RZ, R22 ;  /* 0x000000ffff067224 */ /* 0x000fc400078e0016 */
[----:B------:R-:W-:Y:S02]  /*1280*/  IMAD R121, R121, UR6, RZ ;  /* 0x0000000679797c24 */ /* 0x000fe4000f8e02ff */
[----:B------:R-:W-:Y:S02]  /*1290*/  IMAD R19, R12, R85, R19 ;  /* 0x000000550c137224 */ /* 0x000fe400078e0213 */
        /* <DEDUP_REMOVED lines=46> */
.L_x_306:
[----:B------:R2:W-:Y:S02]  /*1580*/  STS.128 [R126+0x2000], RZ ;  /* 0x002000ff7e007388 */ /* 0x0005e40000000c00 */
.L_x_305:
[----:B------:R-:W-:Y:S05]  /*1590*/  BSYNC.RECONVERGENT B0 ;  /* 0x0000000000007941 */ /* 0x000fea0003800200 */
.L_x_304:
[----:B------:R-:W-:Y:S01]  /*15a0*/  VIADD R7, R12, 0x20 ;  /* 0x000000200c077836 */ /* 0x000fe20000000000 */
[----:B------:R-:W-:Y:S01]  /*15b0*/  BSSY.RECONVERGENT B0, `(.L_x_307) ;  /* 0x0000025000007945 */ /* 0x000fe20003800200 */
[C---:B-1-3--:R-:W-:Y:S01]  /*15c0*/  SHF.L.U64.HI R5, R100.reuse, 0x6, R101 ;  /* 0x0000000664057819 */ /* 0x04afe20000010265 */
        /* <DEDUP_REMOVED lines=34> */
.L_x_309:
[----:B------:R4:W-:Y:S02]  /*17f0*/  STS.128 [R126+0x2800], RZ ;  /* 0x002800ff7e007388 */ /* 0x0009e40000000c00 */
.L_x_308:
[----:B------:R-:W-:Y:S05]  /*1800*/  BSYNC.RECONVERGENT B0 ;  /* 0x0000000000007941 */ /* 0x000fea0003800200 */
.L_x_307:
[----:B------:R-:W-:Y:S01]  /*1810*/  IADD3 R2, PT, PT, R103, -0x1, RZ ;  /* 0xffffffff67027810 */ /* 0x000fe20007ffe0ff */
[----:B------:R-:W-:Y:S04]  /*1820*/  BSSY.RECONVERGENT B0, `(.L_x_310) ;  /* 0x000001e000007945 */ /* 0x000fe80003800200 */
[----:B------:R-:W-:Y:S02]  /*1830*/  IMAD R6, R2, -0x40, R3 ;  /* 0xffffffc002067824 */ /* 0x000fe400078e0203 */
[-C--:B------:R-:W-:Y:S02]  /*1840*/  IMAD R5, R5, R2.reuse, RZ ;  /* 0x0000000205057224 */ /* 0x080fe400078e02ff */
[----:B-1-3--:R-:W-:Y:S01]  /*1850*/  IMAD.WIDE.U32 R16, R11, R2, RZ ;  /* 0x000000020b107225 */ /* 0x00afe200078e00ff */
        /* <DEDUP_REMOVED lines=25> */
.L_x_312:
[----:B------:R3:W-:Y:S02]  /*19f0*/  STS.128 [R126+0x5000], RZ ;  /* 0x005000ff7e007388 */ /* 0x0007e40000000c00 */
.L_x_311:
[----:B------:R-:W-:Y:S05]  /*1a00*/  BSYNC.RECONVERGENT B0 ;  /* 0x0000000000007941 */ /* 0x000fea0003800200 */
.L_x_310:
[----:B------:R-:W-:Y:S01]  /*1a10*/  ISETP.GE.AND P0, PT, R7, R6, PT ;  /* 0x000000060700720c */ /* 0x000fe20003f06270 */
[----:B------:R-:W-:-:S12]  /*1a20*/  BSSY.RECONVERGENT B0, `(.L_x_313) ;  /* 0x000001b000007945 */ /* 0x000fd80003800200 */
        /* <DEDUP_REMOVED lines=25> */
.L_x_315:
[----:B------:R1:W-:Y:S02]  /*1bc0*/  STS.128 [R126+0x5800], RZ ;  /* 0x005800ff7e007388 */ /* 0x0003e40000000c00 */
.L_x_314:
[----:B------:R-:W-:Y:S05]  /*1bd0*/  BSYNC.RECONVERGENT B0 ;  /* 0x0000000000007941 */ /* 0x000fea0003800200 */
.L_x_313:
[----:B------:R-:W5:Y:S01]  /*1be0*/  LDCU.64 UR6, c[0x0][0x538] ;  /* 0x0000a700ff0677ac */ /* 0x000f620008000a00 */
[----:B------:R-:W0:Y:S01]  /*1bf0*/  LDGDEPBAR ;  /* 0x00000000000079af */ /* 0x000e220000000000 */
[----:B-----5:R-:W-:-:S04]  /*1c00*/  ISETP.NE.U32.AND P1, PT, RZ, UR6, PT ;  /* 0x00000006ff007c0c */ /* 0x020fc8000bf25070 */
[----:B------:R-:W-:Y:S02]  /*1c10*/  ISETP.NE.AND.EX P1, PT, RZ, UR7, PT, P1 ;  /* 0x00000007ff007c0c */ /* 0x000fe4000bf25310 */
[----:B------:R-:W-:Y:S01]  /*1c20*/  SHF.R.U32.HI R81, RZ, 0x1, R114 ;  /* 0x00000001ff517819 */ /* 0x000fe20000011672 */
[----:B------:R-:W-:Y:S01]  /*1c30*/  IMAD.SHL.U32 R13, R84, 0x40, RZ ;  /* 0x00000040540d7824 */ /* 0x000fe200078e00ff */
[----:B------:R-:W-:Y:S01]  /*1c40*/  LOP3.LUT R12, R12, 0x7, RZ, 0xc0, !PT ;  /* 0x000000070c0c7812 */ /* 0x000fe200078ec0ff */
[----:B------:R-:W-:-:S08]  /*1c50*/  DEPBAR.LE SB0, 0x0 ;  /* 0x000080000000791a */ /* 0x000fd00000000000 */
[----:B------:R-:W5:Y:S01]  /*1c60*/  @P1 LDC.64 R4, c[0x0][0x540] ;  /* 0x00015000ff041b82 */ /* 0x000f620000000a00 */
[----:B------:R-:W-:Y:S02]  /*1c70*/  @P1 IMAD.MOV.U32 R15, RZ, RZ, RZ ;  /* 0x000000ffff0f1224 */ /* 0x000fe400078e00ff */
[----:B-----5:R-:W-:-:S05]  /*1c80*/  @P1 IMAD.WIDE.U32 R14, R0, R4, R14 ;  /* 0x00000004000e1225 */ /* 0x020fca00078e000e */
[----:B------:R-:W5:Y:S01]  /*1c90*/  @P1 LDC R4, c[0x0][0x458] ;  /* 0x00011600ff041b82 */ /* 0x000f620000000800 */
[----:B------:R-:W-:Y:S01]  /*1ca0*/  @P1 IMAD R5, R0, R5, R15 ;  /* 0x0000000500051224 */ /* 0x000fe200078e020f */
[----:B-1----:R-:W-:-:S04]  /*1cb0*/  @P1 LEA R16, P0, R14, UR6, 0x2 ;  /* 0x000000060e101c11 */ /* 0x002fc8000f8010ff */
[----:B------:R-:W-:-:S05]  /*1cc0*/  @P1 LEA.HI.X R17, R14, UR7, R5, 0x2, P0 ;  /* 0x000000070e111c11 */ /* 0x000fca00080f1405 */
[----:B------:R-:W2:Y:S01]  /*1cd0*/  @P1 LDG.E R5, desc[UR14][R16.64] ;  /* 0x0000000e10051981 */ /* 0x000ea2000c1e1900 */
[----:B------:R-:W-:Y:S01]  /*1ce0*/  LOP3.LUT R0, R81, 0x1f0, RZ, 0xc0, !PT ;  /* 0x000001f051007812 */ /* 0x000fe200078ec0ff */
[----:B------:R-:W-:Y:S01]  /*1cf0*/  BSSY.RECONVERGENT B0, `(.L_x_316) ;  /* 0x0000028000007945 */ /* 0x000fe20003800200 */
[----:B------:R-:W-:Y:S02]  /*1d00*/  SHF.L.U64.HI R11, R84, 0x6, R85 ;  /* 0x00000006540b7819 */ /* 0x000fe40000010255 */
[----:B------:R-:W-:Y:S01]  /*1d10*/  IADD3 R9, PT, PT, R0, 0x1, R9 ;  /* 0x0000000100097810 */ /* 0x000fe20007ffe009 */
[----:B------:R-:W-:Y:S02]  /*1d20*/  IMAD.MOV.U32 R0, RZ, RZ, RZ ;  /* 0x000000ffff007224 */ /* 0x000fe400078e00ff */
[-C--:B------:R-:W-:Y:S01]  /*1d30*/  IMAD R11, R11, R2.reuse, RZ ;  /* 0x000000020b0b7224 */ /* 0x080fe200078e02ff */
[----:B------:R-:W-:Y:S01]  /*1d40*/  IADD3 R9, PT, PT, -R10, R9, R12 ;  /* 0x000000090a097210 */ /* 0x000fe20007ffe10c */
[----:B------:R-:W-:Y:S01]  /*1d50*/  IMAD.WIDE.U32 R12, R13, R2, RZ ;  /* 0x000000020d0c7225 */ /* 0x000fe200078e00ff */
[----:B-----5:R-:W2:Y:S02]  /*1d60*/  @P1 MUFU.RCP R4, R4 ;  /* 0x0000000400041308 */ /* 0x020ea40000001000 */
[----:B------:R-:W-:Y:S01]  /*1d70*/  IADD3 R2, PT, PT, R9, R8, R3 ;  /* 0x0000000809027210 */ /* 0x000fe20007ffe003 */
[----:B------:R-:W-:Y:S01]  /*1d80*/  IMAD.IADD R11, R13, 0x1, R11 ;  /* 0x000000010d0b7824 */ /* 0x000fe200078e020b */
[----:B------:R-:W-:Y:S01]  /*1d90*/  BAR.SYNC.DEFER_BLOCKING 0x0 ;  /* 0x0000000000007b1d */ /* 0x000fe20000010000 */
[----:B--2---:R-:W-:-:S05]  /*1da0*/  @P1 FMUL.FTZ R0, R5, R4 ;  /* 0x0000000405001220 */ /* 0x004fca0000410000 */
        /* <DEDUP_REMOVED lines=23> */
.L_x_318:
[----:B------:R2:W-:Y:S01]  /*1f20*/  STS.128 [R126+0x8000], RZ ;  /* 0x008000ff7e007388 */ /* 0x0005e20000000c00 */
[----:B------:R-:W-:Y:S05]  /*1f30*/  BRA `(.L_x_319) ;  /* 0x00000000000c7947 */ /* 0x000fea0003800000 */
.L_x_317:
[----:B------:R1:W-:Y:S04]  /*1f40*/  STS.128 [R126+0x6000], RZ ;  /* 0x006000ff7e007388 */ /* 0x0003e80000000c00 */
[----:B------:R1:W-:Y:S04]  /*1f50*/  STS.128 [R126+0x7000], RZ ;  /* 0x007000ff7e007388 */ /* 0x0003e80000000c00 */
[----:B------:R1:W-:Y:S02]  /*1f60*/  STS.128 [R126+0x8000], RZ ;  /* 0x008000ff7e007388 */ /* 0x0003e40000000c00 */
.L_x_319:
[----:B------:R-:W-:Y:S05]  /*1f70*/  BSYNC.RECONVERGENT B0 ;  /* 0x0000000000007941 */ /* 0x000fea0003800200 */
.L_x_316:
        /* <DEDUP_REMOVED lines=9> */
[----:B-12---:R-:W-:-:S04]  /*2010*/  LEA R4, P2, R12, R122, 0x1 ;  /* 0x0000007a0c047211 */ /* 0x006fc800078408ff */
        /* <DEDUP_REMOVED lines=20> */
.L_x_322:
[----:B------:R2:W-:Y:S02]  /*2160*/  STS.128 [R126+0x8800], RZ ;  /* 0x008800ff7e007388 */ /* 0x0005e40000000c00 */
.L_x_321:
[----:B------:R-:W-:Y:S05]  /*2170*/  BSYNC.RECONVERGENT B0 ;  /* 0x0000000000007941 */ /* 0x000fea0003800200 */
.L_x_320:
[C---:B------:R-:W-:Y:S01]  /*2180*/  IMAD.SHL.U32 R116, R114.reuse, 0x4, RZ ;  /* 0x0000000472747824 */ /* 0x040fe200078e00ff */
[C---:B------:R-:W-:Y:S01]  /*2190*/  LOP3.LUT P6, RZ, R114.reuse, 0x4, RZ, 0xc0, !PT ;  /* 0x0000000472ff7812 */ /* 0x040fe200078cc0ff */
[----:B------:R-:W-:Y:S01]  /*21a0*/  IMAD.SHL.U32 R102, R114, 0x20, RZ ;  /* 0x0000002072667824 */ /* 0x000fe200078e00ff */
[----:B------:R-:W-:Y:S01]  /*21b0*/  VIMNMX R106, PT, PT, R2, R3, PT ;  /* 0x00000003026a7248 */ /* 0x000fe20003fe0100 */
[----:B------:R-:W-:Y:S01]  /*21c0*/  IMAD.SHL.U32 R117, R114, 0x10, RZ ;  /* 0x0000001072757824 */ /* 0x000fe200078e00ff */
[----:B------:R-:W-:Y:S01]  /*21d0*/  LOP3.LUT R7, R116, 0x18, RZ, 0xc0, !PT ;  /* 0x0000001874077812 */ /* 0x000fe200078ec0ff */
[----:B------:R-:W-:Y:S01]  /*21e0*/  IMAD.MOV.U32 R86, RZ, RZ, 0x20 ;  /* 0x00000020ff567424 */ /* 0x000fe200078e00ff */
[----:B------:R-:W-:Y:S01]  /*21f0*/  VIADDMNMX R105, R2, 0x8, R3, PT ;  /* 0x0000000802697846 */ /* 0x000fe20003800103 */
[----:B------:R-:W0:Y:S01]  /*2200*/  LDGDEPBAR ;  /* 0x00000000000079af */ /* 0x000e220000000000 */
[----:B-12---:R-:W-:Y:S02]  /*2210*/  LOP3.LUT R4, R7, 0xc0, R102, 0xf8, !PT ;  /* 0x000000c007047812 */ /* 0x006fe400078ef866 */
[----:B------:R-:W-:-:S02]  /*2220*/  LOP3.LUT R87, R117, 0x100, RZ, 0xc0, !PT ;  /* 0x0000010075577812 */ /* 0x000fc400078ec0ff */
[----:B------:R-:W-:Y:S02]  /*2230*/  LOP3.LUT R5, R117, 0x3e00, RZ, 0xc0, !PT ;  /* 0x00003e0075057812 */ /* 0x000fe400078ec0ff */
[C---:B------:R-:W-:Y:S02]  /*2240*/  LOP3.LUT R81, R4.reuse, 0x8, R81, 0x78, !PT ;  /* 0x0000000804517812 */ /* 0x040fe400078e7851 */
[--C-:B------:R-:W-:Y:S02]  /*2250*/  LOP3.LUT R87, R87, 0x20, R102.reuse, 0xf8, !PT ;  /* 0x0000002057577812 */ /* 0x100fe400078ef866 */
[----:B------:R-:W-:Y:S02]  /*2260*/  LOP3.LUT R6, R5, 0x120, R102, 0xf8, !PT ;  /* 0x0000012005067812 */ /* 0x000fe400078ef866 */
[----:B------:R-:W-:Y:S02]  /*2270*/  LOP3.LUT R4, R4, 0x8, R114, 0x78, !PT ;  /* 0x0000000804047812 */ /* 0x000fe400078e7872 */
[----:B------:R-:W-:-:S02]  /*2280*/  LOP3.LUT R115, R6, R81, RZ, 0xfc, !PT ;  /* 0x0000005106737212 */ /* 0x000fc400078efcff */
[----:B------:R-:W-:Y:S02]  /*2290*/  LOP3.LUT R87, R87, R4, RZ, 0xfc, !PT ;  /* 0x0000000457577212 */ /* 0x000fe400078efcff */
[----:B------:R-:W-:Y:S02]  /*22a0*/  LEA R115, R115, UR5, 0x1 ;  /* 0x0000000573737c11 */ /* 0x000fe4000f8e08ff */
[----:B------:R-:W-:Y:S02]  /*22b0*/  LEA R83, R87, UR5, 0x1 ;  /* 0x0000000557537c11 */ /* 0x000fe4000f8e08ff */
[----:B------:R-:W-:Y:S01]  /*22c0*/  SEL R86, R86, 0xffffffe0, !P6 ;  /* 0xffffffe056567807 */ /* 0x000fe20007000000 */
[----:B------:R-:W-:Y:S04]  /*22d0*/  LDSM.16.M88.4 R24, [R115] ;  /* 0x000000007318783b */ /* 0x000fe80000000200 */
[----:B------:R-:W1:Y:S01]  /*22e0*/  LDSM.16.M88.4 R48, [R83+0x3000] ;  /* 0x003000005330783b */ /* 0x000e620000000200 */
[----:B------:R-:W-:-:S02]  /*22f0*/  IMAD.IADD R82, R115, 0x1, R86 ;  /* 0x0000000173527824 */ /* 0x000fc400078e0256 */
[----:B------:R-:W-:Y:S01]  /*2300*/  IMAD.IADD R80, R83, 0x1, R86 ;  /* 0x0000000153507824 */ /* 0x000fe200078e0256 */
[----:B------:R-:W2:Y:S04]  /*2310*/  LDSM.16.M88.4 R40, [R83+0x3400] ;  /* 0x003400005328783b */ /* 0x000ea80000000200 */
[----:B------:R-:W5:Y:S04]  /*2320*/  LDSM.16.M88.4 R32, [R83+0x3800] ;  /* 0x003800005320783b */ /* 0x000f680000000200 */
[----:B------:R-:W-:Y:S04]  /*2330*/  LDSM.16.M88.4 R68, [R82] ;  /* 0x000000005244783b */ /* 0x000fe80000000200 */
[----:B---3--:R-:W3:Y:S04]  /*2340*/  LDSM.16.M88.4 R16, [R80+0x3000] ;  /* 0x003000005010783b */ /* 0x008ee80000000200 */
[----:B------:R-:W4:Y:S04]  /*2350*/  LDSM.16.M88.4 R56, [R83+0x3c00] ;  /* 0x003c00005338783b */ /* 0x000f280000000200 */
[----:B------:R-:W4:Y:S04]  /*2360*/  LDSM.16.M88.4 R8, [R80+0x3400] ;  /* 0x003400005008783b */ /* 0x000f280000000200 */
[----:B------:R-:W4:Y:S04]  /*2370*/  LDSM.16.M88.4 R12, [R80+0x3800] ;  /* 0x00380000500c783b */ /* 0x000f280000000200 */
[----:B------:R-:W-:Y:S04]  /*2380*/  LDSM.16.M88.4 R20, [R115+0x1000] ;  /* 0x001000007314783b */ /* 0x000fe80000000200 */
[----:B------:R-:W4:Y:S01]  /*2390*/  LDSM.16.M88.4 R4, [R83+0x4000] ;  /* 0x004000005304783b */ /* 0x000f220000000200 */
[C---:B-1----:R-:W-:Y:S03]  /*23a0*/  HMMA.16816.F32 R52, R24.reuse, R48, RZ ;  /* 0x000000301834723c */ /* 0x042fe600000018ff */
[----:B------:R-:W1:Y:S04]  /*23b0*/  LDSM.16.M88.4 R72, [R80+0x3c00] ;  /* 0x003c00005048783b */ /* 0x000e680000000200 */
[----:B------:R-:W1:Y:S01]  /*23c0*/  LDSM.16.M88.4 R64, [R83+0x4400] ;  /* 0x004400005340783b */ /* 0x000e620000000200 */
[C---:B------:R-:W-:Y:S03]  /*23d0*/  HMMA.16816.F32 R48, R24.reuse, R50, RZ ;  /* 0x000000321830723c */ /* 0x040fe600000018ff */
[----:B------:R-:W1:Y:S04]  /*23e0*/  LDSM.16.M88.4 R60, [R83+0x4800] ;  /* 0x00480000533c783b */ /* 0x000e680000000200 */
[----:B------:R-:W-:Y:S01]  /*23f0*/  LDSM.16.M88.4 R76, [R80+0x4c00] ;  /* 0x004c0000504c783b */ /* 0x000fe20000000200 */
[C---:B--2---:R-:W-:Y:S08]  /*2400*/  HMMA.16816.F32 R44, R24.reuse, R40, RZ ;  /* 0x00000028182c723c */ /* 0x044ff000000018ff */
[C---:B-----5:R-:W-:Y:S08]  /*2410*/  HMMA.16816.F32 R36, R24.reuse, R32, RZ ;  /* 0x000000201824723c */ /* 0x060ff000000018ff */
[C---:B------:R-:W-:Y:S08]  /*2420*/  HMMA.16816.F32 R40, R24.reuse, R42, RZ ;  /* 0x0000002a1828723c */ /* 0x040ff000000018ff */
[----:B------:R-:W-:Y:S08]  /*2430*/  HMMA.16816.F32 R32, R24, R34, RZ ;  /* 0x000000221820723c */ /* 0x000ff000000018ff */
[C---:B---3--:R-:W-:Y:S08]  /*2440*/  HMMA.16816.F32 R52, R68.reuse, R16, R52 ;  /* 0x000000104434723c */ /* 0x048ff00000001834 */
[----:B------:R-:W-:Y:S01]  /*2450*/  HMMA.16816.F32 R48, R68, R18, R48 ;  /* 0x000000124430723c */ /* 0x000fe20000001830 */
[----:B------:R-:W-:Y:S07]  /*2460*/  LDSM.16.M88.4 R16, [R80+0x4000] ;  /* 0x004000005010783b */ /* 0x000fee0000000200 */
[C---:B----4-:R-:W-:Y:S08]  /*2470*/  HMMA.16816.F32 R28, R24.reuse, R56, RZ ;  /* 0x00000038181c723c */ /* 0x050ff000000018ff */
[----:B------:R-:W-:Y:S01]  /*2480*/  HMMA.16816.F32 R24, R24, R58, RZ ;  /* 0x0000003a1818723c */ /* 0x000fe200000018ff */
[----:B------:R-:W2:Y:S07]  /*2490*/  LDSM.16.M88.4 R56, [R83+0x4c00] ;  /* 0x004c00005338783b */ /* 0x000eae0000000200 */
[C---:B------:R-:W-:Y:S08]  /*24a0*/  HMMA.16816.F32 R44, R68.reuse, R8, R44 ;  /* 0x00000008442c723c */ /* 0x040ff0000000182c */
[C---:B------:R-:W-:Y:S01]  /*24b0*/  HMMA.16816.F32 R40, R68.reuse, R10, R40 ;  /* 0x0000000a4428723c */ /* 0x040fe20000001828 */
[----:B------:R-:W-:Y:S07]  /*24c0*/  LDSM.16.M88.4 R8, [R82+0x1000] ;  /* 0x001000005208783b */ /* 0x000fee0000000200 */
[C---:B------:R-:W-:Y:S08]  /*24d0*/  HMMA.16816.F32 R36, R68.reuse, R12, R36 ;  /* 0x0000000c4424723c */ /* 0x040ff00000001824 */
[----:B------:R-:W-:Y:S01]  /*24e0*/  HMMA.16816.F32 R32, R68, R14, R32 ;  /* 0x0000000e4420723c */ /* 0x000fe20000001820 */
[----:B------:R-:W3:Y:S07]  /*24f0*/  LDSM.16.M88.4 R12, [R80+0x4400] ;  /* 0x00440000500c783b */ /* 0x000eee0000000200 */
[C---:B------:R-:W-:Y:S08]  /*2500*/  HMMA.16816.F32 R52, R20.reuse, R4, R52 ;  /* 0x000000041434723c */ /* 0x040ff00000001834 */
[----:B------:R-:W-:Y:S01]  /*2510*/  HMMA.16816.F32 R48, R20, R6, R48 ;  /* 0x000000061430723c */ /* 0x000fe20000001830 */
[----:B------:R-:W4:Y:S07]  /*2520*/  LDSM.16.M88.4 R4, [R80+0x4800] ;  /* 0x004800005004783b */ /* 0x000f2e0000000200 */
[C---:B-1----:R-:W-:Y:S08]  /*2530*/  HMMA.16816.F32 R28, R68.reuse, R72, R28 ;  /* 0x00000048441c723c */ /* 0x042ff0000000181c */
[----:B------:R-:W-:Y:S01]  /*2540*/  HMMA.16816.F32 R24, R68, R74, R24 ;  /* 0x0000004a4418723c */ /* 0x000fe20000001818 */
[----:B------:R-:W-:Y:S04]  /*2550*/  LDSM.16.M88.4 R72, [R115+0x2000] ;  /* 0x002000007348783b */ /* 0x000fe80000000200 */
[----:B------:R-:W-:Y:S03]  /*2560*/  LDSM.16.M88.4 R68, [R83+0x5000] ;  /* 0x005000005344783b */ /* 0x000fe60000000200 */
[C---:B------:R-:W-:Y:S08]  /*2570*/  HMMA.16816.F32 R44, R20.reuse, R64, R44 ;  /* 0x00000040142c723c */ /* 0x040ff0000000182c */
[C---:B------:R-:W-:Y:S01]  /*2580*/  HMMA.16816.F32 R40, R20.reuse, R66, R40 ;  /* 0x000000421428723c */ /* 0x040fe20000001828 */
[----:B------:R-:W-:Y:S07]  /*2590*/  LDSM.16.M88.4 R64, [R83+0x5400] ;  /* 0x005400005340783b */ /* 0x000fee0000000200 */
[C---:B------:R-:W-:Y:S08]  /*25a0*/  HMMA.16816.F32 R36, R20.reuse, R60, R36 ;  /* 0x0000003c1424723c */ /* 0x040ff00000001824 */
[C---:B------:R-:W-:Y:S01]  /*25b0*/  HMMA.16816.F32 R32, R20.reuse, R62, R32 ;  /* 0x0000003e1420723c */ /* 0x040fe20000001820 */
[----:B------:R-:W1:Y:S07]  /*25c0*/  LDSM.16.M88.4 R60, [R83+0x5800] ;  /* 0x00580000533c783b */ /* 0x000e6e0000000200 */
[C---:B--2---:R-:W-:Y:S08]  /*25d0*/  HMMA.16816.F32 R28, R20.reuse, R56, R28 ;  /* 0x00000038141c723c */ /* 0x044ff0000000181c */
[----:B------:R-:W-:Y:S01]  /*25e0*/  HMMA.16816.F32 R24, R20, R58, R24 ;  /* 0x0000003a1418723c */ /* 0x000fe20000001818 */
[----:B------:R-:W2:Y:S04]  /*25f0*/  LDSM.16.M88.4 R56, [R83+0x5c00] ;  /* 0x005c00005338783b */ /* 0x000ea80000000200 */
[----:B------:R-:W-:Y:S03]  /*2600*/  LDSM.16.M88.4 R20, [R80+0x5000] ;  /* 0x005000005014783b */ /* 0x000fe60000000200 */
[C---:B---3--:R-:W-:Y:S08]  /*2610*/  HMMA.16816.F32 R44, R8.reuse, R12, R44 ;  /* 0x0000000c082c723c */ /* 0x048ff0000000182c */
[C---:B------:R-:W-:Y:S01]  /*2620*/  HMMA.16816.F32 R40, R8.reuse, R14, R40 ;  /* 0x0000000e0828723c */ /* 0x040fe20000001828 */
[----:B------:R-:W-:Y:S07]  /*2630*/  LDSM.16.M88.4 R12, [R80+0x5800] ;  /* 0x00580000500c783b */ /* 0x000fee0000000200 */
[C---:B----4-:R-:W-:Y:S08]  /*2640*/  HMMA.16816.F32 R36, R8.reuse, R4, R36 ;  /* 0x000000040824723c */ /* 0x050ff00000001824 */
[C---:B------:R-:W-:Y:S01]  /*2650*/  HMMA.16816.F32 R32, R8.reuse, R6, R32 ;  /* 0x000000060820723c */ /* 0x040fe20000001820 */
[----:B------:R-:W3:Y:S07]  /*2660*/  LDSM.16.M88.4 R4, [R82+0x2000] ;  /* 0x002000005204783b */ /* 0x000eee0000000200 */
[C---:B------:R-:W-:Y:S08]  /*2670*/  HMMA.16816.F32 R52, R8.reuse, R16, R52 ;  /* 0x000000100834723c */ /* 0x040ff00000001834 */
[C---:B------:R-:W-:Y:S01]  /*2680*/  HMMA.16816.F32 R48, R8.reuse, R18, R48 ;  /* 0x000000120830723c */ /* 0x040fe20000001830 */
[----:B------:R-:W-:Y:S07]  /*2690*/  LDSM.16.M88.4 R16, [R80+0x5400] ;  /* 0x005400005010783b */ /* 0x000fee0000000200 */
[C---:B------:R-:W-:Y:S08]  /*26a0*/  HMMA.16816.F32 R28, R8.reuse, R76, R28 ;  /* 0x0000004c081c723c */ /* 0x040ff0000000181c */
[----:B------:R-:W-:Y:S01]  /*26b0*/  HMMA.16816.F32 R24, R8, R78, R24 ;  /* 0x0000004e0818723c */ /* 0x000fe20000001818 */
[----:B------:R-:W4:Y:S01]  /*26c0*/  LDSM.16.M88.4 R8, [R80+0x5c00] ;  /* 0x005c00005008783b */ /* 0x000f220000000200 */
[----:B------:R-:W-:-:S06]  /*26d0*/  DEPBAR.LE SB0, 0x0 ;  /* 0x000080000000791a */ /* 0x000fcc0000000000 */
[C---:B-1----:R-:W-:Y:S08]  /*26e0*/  HMMA.16816.F32 R36, R72.reuse, R60, R36 ;  /* 0x0000003c4824723c */ /* 0x042ff00000001824 */
[C---:B------:R-:W-:Y:S08]  /*26f0*/  HMMA.16816.F32 R52, R72.reuse, R68, R52 ;  /* 0x000000444834723c */ /* 0x040ff00000001834 */
[C---:B--2---:R-:W-:Y:S08]  /*2700*/  HMMA.16816.F32 R24, R72.reuse, R58, R24 ;  /* 0x0000003a4818723c */ /* 0x044ff00000001818 */
[C---:B------:R-:W-:Y:S08]  /*2710*/  HMMA.16816.F32 R44, R72.reuse, R64, R44 ;  /* 0x00000040482c723c */ /* 0x040ff0000000182c */
[----:B------:R-:W-:Y:S08]  /*2720*/  HMMA.16816.F32 R48, R72, R70, R48 ;  /* 0x000000464830723c */ /* 0x000ff00000001830 */
[----:B---3--:R-:W-:Y:S01]  /*2730*/  HMMA.16816.F32 R36, R4, R12, R36 ;  /* 0x0000000c0424723c */ /* 0x008fe20000001824 */
[----:B------:R-:W-:-:S05]  /*2740*/  IMAD.SHL.U32 R12, R114, 0x2, RZ ;  /* 0x00000002720c7824 */ /* 0x000fca00078e00ff */
[----:B------:R-:W-:Y:S02]  /*2750*/  LOP3.LUT R12, R12, 0x6, RZ, 0xc0, !PT ;  /* 0x000000060c0c7812 */ /* 0x000fe400078ec0ff */
[----:B------:R-:W-:Y:S08]  /*2760*/  HMMA.16816.F32 R40, R72, R66, R40 ;  /* 0x000000424828723c */ /* 0x000ff00000001828 */
[----:B----4-:R-:W-:Y:S01]  /*2770*/  HMMA.16816.F32 R24, R4, R10, R24 ;  /* 0x0000000a0418723c */ /* 0x010fe20000001818 */
[----:B------:R-:W-:-:S04]  /*2780*/  IMAD R11, R103, 0x40, R12 ;  /* 0x00000040670b7824 */ /* 0x000fc800078e020c */
[C---:B------:R-:W-:Y:S02]  /*2790*/  VIADD R10, R11.reuse, 0xffffffc0 ;  /* 0xffffffc00b0a7836 */ /* 0x040fe40000000000 */
[C---:B------:R-:W-:Y:S01]  /*27a0*/  VIADD R2, R11.reuse, 0xffffffe1 ;  /* 0xffffffe10b027836 */ /* 0x040fe20000000000 */
[----:B------:R-:W-:Y:S02]  /*27b0*/  HMMA.16816.F32 R52, R4, R20, R52 ;  /* 0x000000140434723c */ /* 0x000fe40000001834 */
[----:B------:R-:W-:Y:S01]  /*27c0*/  I2FP.F32.U32 R3, R10 ;  /* 0x0000000a00037245 */ /* 0x000fe20000201000 */
[----:B------:R-:W-:Y:S01]  /*27d0*/  BAR.SYNC.DEFER_BLOCKING 0x0 ;  /* 0x0000000000007b1d */ /* 0x000fe20000010000 */
[C---:B------:R-:W-:Y:S02]  /*27e0*/  ISETP.GE.AND P4, PT, R10.reuse, R106, PT ;  /* 0x0000006a0a00720c */ /* 0x040fe40003f86270 */
[----:B------:R-:W-:Y:S02]  /*27f0*/  ISETP.GE.AND P1, PT, R10, R105, PT ;  /* 0x000000690a00720c */ /* 0x000fe40003f26270 */
[----:B------:R-:W-:Y:S08]  /*2800*/  HMMA.16816.F32 R32, R72, R62, R32 ;  /* 0x0000003e4820723c */ /* 0x000ff00000001820 */
[----:B------:R-:W-:Y:S01]  /*2810*/  HMMA.16816.F32 R44, R4, R16, R44 ;  /* 0x00000010042c723c */ /* 0x000fe2000000182c */
[----:B------:R-:W-:-:S02]  /*2820*/  VIADD R17, R11, 0xfffffff8 ;  /* 0xfffffff80b117836 */ /* 0x000fc40000000000 */
[----:B------:R-:W-:-:S03]  /*2830*/  VIADD R16, R11, 0xffffffc9 ;  /* 0xffffffc90b107836 */ /* 0x000fc60000000000 */
[C---:B------:R-:W-:Y:S02]  /*2840*/  ISETP.GE.AND P0, PT, R17.reuse, R106, PT ;  /* 0x0000006a1100720c */ /* 0x040fe40003f06270 */
[----:B------:R-:W-:Y:S01]  /*2850*/  HMMA.16816.F32 R48, R4, R22, R48 ;  /* 0x000000160430723c */ /* 0x000fe20000001830 */
[----:B------:R-:W-:Y:S01]  /*2860*/  ISETP.GE.AND P3, PT, R17, R105, PT ;  /* 0x000000691100720c */ /* 0x000fe20003f66270 */
[----:B------:R-:W-:Y:S01]  /*2870*/  FFMA.FTZ R23, R3, R0, R52 ;  /* 0x0000000003177223 */ /* 0x000fe20000010034 */
[----:B------:R-:W-:Y:S01]  /*2880*/  I2FP.F32.U32 R17, R17 ;  /* 0x0000001100117245 */ /* 0x000fe20000201000 */
[----:B------:R-:W-:-:S03]  /*2890*/  VIADD R22, R11, 0xffffffc1 ;  /* 0xffffffc10b167836 */ /* 0x000fc60000000000 */
[----:B------:R-:W-:Y:S01]  /*28a0*/  FSEL R23, R23, -INF , !P4 ;  /* 0xff80000017177808 */ /* 0x000fe20006000000 */
[----:B------:R-:W-:Y:S01]  /*28b0*/  HMMA.16816.F32 R28, R72, R56, R28 ;  /* 0x00000038481c723c */ /* 0x000fe2000000181c */
[CC--:B------:R-:W-:Y:S01]  /*28c0*/  FFMA.FTZ R24, R17.reuse, R0.reuse, R24 ;  /* 0x0000000011187223 */ /* 0x0c0fe20000010018 */
[----:B------:R-:W-:Y:S01]  /*28d0*/  FFMA.FTZ R26, R17, R0, R26 ;  /* 0x00000000111a7223 */ /* 0x000fe2000001001a */
[C---:B------:R-:W-:Y:S02]  /*28e0*/  ISETP.GE.AND P5, PT, R22.reuse, R106, PT ;  /* 0x0000006a1600720c */ /* 0x040fe40003fa6270 */
[----:B------:R-:W-:Y:S02]  /*28f0*/  ISETP.GE.AND P2, PT, R22, R105, PT ;  /* 0x000000691600720c */ /* 0x000fe40003f46270 */
[----:B------:R-:W-:Y:S01]  /*2900*/  I2FP.F32.U32 R22, R22 ;  /* 0x0000001600167245 */ /* 0x000fe20000201000 */
[----:B------:R-:W-:Y:S01]  /*2910*/  HMMA.16816.F32 R40, R4, R18, R40 ;  /* 0x000000120428723c */ /* 0x000fe20000001828 */
[----:B------:R-:W-:Y:S01]  /*2920*/  FFMA.FTZ R18, R3, R0, R54 ;  /* 0x0000000003127223 */ /* 0x000fe20000010036 */
[----:B------:R-:W-:-:S04]  /*2930*/  VIADD R3, R11, 0xffffffc8 ;  /* 0xffffffc80b037836 */ /* 0x000fc80000000000 */
[----:B------:R-:W-:Y:S02]  /*2940*/  FSEL R18, R18, -INF , !P1 ;  /* 0xff80000012127808 */ /* 0x000fe40004800000 */
[C---:B------:R-:W-:Y:S01]  /*2950*/  HMMA.16816.F32 R12, R4.reuse, R14, R32 ;  /* 0x0000000e040c723c */ /* 0x040fe20000001820 */
[----:B------:R-:W-:Y:S01]  /*2960*/  FSEL R35, R24, -INF , !P0 ;  /* 0xff80000018237808 */ /* 0x000fe20004000000 */
[-C--:B------:R-:W-:Y:S01]  /*2970*/  FFMA.FTZ R33, R22, R0.reuse, R53 ;  /* 0x0000000016217223 */ /* 0x080fe20000010035 */
[----:B------:R-:W-:Y:S01]  /*2980*/  FSEL R34, R26, -INF , !P3 ;  /* 0xff8000001a227808 */ /* 0x000fe20005800000 */
[----:B------:R-:W-:Y:S01]  /*2990*/  FFMA.FTZ R22, R22, R0, R55 ;  /* 0x0000000016167223 */ /* 0x000fe20000010037 */
[CC--:B------:R-:W-:Y:S01]  /*29a0*/  ISETP.GE.AND P0, PT, R16.reuse, R106.reuse, PT ;  /* 0x0000006a1000720c */ /* 0x0c0fe20003f06270 */
[----:B------:R-:W-:Y:S01]  /*29b0*/  VIADD R24, R11, 0xffffffe9 ;  /* 0xffffffe90b187836 */ /* 0x000fe20000000000 */
[-C--:B------:R-:W-:Y:S01]  /*29c0*/  ISETP.GE.AND P3, PT, R16, R105.reuse, PT ;  /* 0x000000691000720c */ /* 0x080fe20003f66270 */
[----:B------:R-:W-:Y:S01]  /*29d0*/  HMMA.16816.F32 R28, R4, R8, R28 ;  /* 0x00000008041c723c */ /* 0x000fe2000000181c */
[----:B------:R-:W-:Y:S01]  /*29e0*/  ISETP.GE.AND P4, PT, R3, R106, PT ;  /* 0x0000006a0300720c */ /* 0x000fe20003f86270 */
[----:B------:R-:W-:Y:S01]  /*29f0*/  VIADD R5, R11, 0xffffffd0 ;  /* 0xffffffd00b057836 */ /* 0x000fe20000000000 */
[----:B------:R-:W-:Y:S01]  /*2a00*/  ISETP.GE.AND P1, PT, R3, R105, PT ;  /* 0x000000690300720c */ /* 0x000fe20003f26270 */
[C---:B------:R-:W-:Y:S01]  /*2a10*/  VIADD R8, R11.reuse, 0xffffffd1 ;  /* 0xffffffd10b087836 */ /* 0x040fe20000000000 */
[----:B------:R-:W-:Y:S01]  /*2a20*/  I2FP.F32.U32 R16, R16 ;  /* 0x0000001000107245 */ /* 0x000fe20000201000 */
[----:B------:R-:W-:Y:S01]  /*2a30*/  VIADD R6, R11, 0xffffffd9 ;  /* 0xffffffd90b067836 */ /* 0x000fe20000000000 */
[----:B------:R-:W-:-:S02]  /*2a40*/  I2FP.F32.U32 R3, R3 ;  /* 0x0000000300037245 */ /* 0x000fc40000201000 */
[----:B------:R-:W-:Y:S01]  /*2a50*/  FSEL R33, R33, -INF , !P5 ;  /* 0xff80000021217808 */ /* 0x000fe20006800000 */
[CC--:B------:R-:W-:Y:S01]  /*2a60*/  FFMA.FTZ R19, R16.reuse, R0.reuse, R49 ;  /* 0x0000000010137223 */ /* 0x0c0fe20000010031 */
[-C--:B------:R-:W-:Y:S01]  /*2a70*/  FFMA.FTZ R16, R16, R0.reuse, R51 ;  /* 0x0000000010107223 */ /* 0x080fe20000010033 */
[CC--:B------:R-:W-:Y:S01]  /*2a80*/  FFMA.FTZ R21, R3.reuse, R0.reuse, R48 ;  /* 0x0000000003157223 */ /* 0x0c0fe20000010030 */
[----:B------:R-:W-:Y:S01]  /*2a90*/  FFMA.FTZ R20, R3, R0, R50 ;  /* 0x0000000003147223 */ /* 0x000fe20000010032 */
[----:B------:R-:W-:Y:S01]  /*2aa0*/  VIADD R3, R11, 0xffffffd8 ;  /* 0xffffffd80b037836 */ /* 0x000fe20000000000 */
[----:B------:R-:W-:Y:S02]  /*2ab0*/  FSEL R19, R19, -INF , !P0 ;  /* 0xff80000013137808 */ /* 0x000fe40004000000 */
[----:B------:R-:W-:Y:S02]  /*2ac0*/  FSEL R16, R16, -INF , !P3 ;  /* 0xff80000010107808 */ /* 0x000fe40005800000 */
[----:B------:R-:W-:-:S02]  /*2ad0*/  ISETP.GE.AND P0, PT, R3, R106, PT ;  /* 0x0000006a0300720c */ /* 0x000fc40003f06270 */
[----:B------:R-:W-:Y:S02]  /*2ae0*/  ISETP.GE.AND P3, PT, R3, R105, PT ;  /* 0x000000690300720c */ /* 0x000fe40003f66270 */
[----:B------:R-:W-:Y:S02]  /*2af0*/  FSEL R22, R22, -INF , !P2 ;  /* 0xff80000016167808 */ /* 0x000fe40005000000 */
[----:B------:R-:W-:Y:S02]  /*2b00*/  FSEL R21, R21, -INF , !P4 ;  /* 0xff80000015157808 */ /* 0x000fe40006000000 */
[----:B------:R-:W-:Y:S02]  /*2b10*/  FSEL R20, R20, -INF , !P1 ;  /* 0xff80000014147808 */ /* 0x000fe40004800000 */
[----:B------:R-:W-:Y:S02]  /*2b20*/  I2FP.F32.U32 R3, R3 ;  /* 0x0000000300037245 */ /* 0x000fe40000201000 */
[----:B------:R-:W-:-:S02]  /*2b30*/  ISETP.GE.AND P5, PT, R5, R106, PT ;  /* 0x0000006a0500720c */ /* 0x000fc40003fa6270 */
[-C--:B------:R-:W-:Y:S01]  /*2b40*/  ISETP.GE.AND P2, PT, R5, R105.reuse, PT ;  /* 0x000000690500720c */ /* 0x080fe20003f46270 */
[C---:B------:R-:W-:Y:S01]  /*2b50*/  FFMA.FTZ R7, R3.reuse, R0, R40 ;  /* 0x0000000003077223 */ /* 0x040fe20000010028 */
[C---:B------:R-:W-:Y:S01]  /*2b60*/  ISETP.GE.AND P4, PT, R8.reuse, R106, PT ;  /* 0x0000006a0800720c */ /* 0x040fe20003f86270 */
[----:B------:R-:W-:Y:S01]  /*2b70*/  FFMA.FTZ R4, R3, R0, R42 ;  /* 0x0000000003047223 */ /* 0x000fe2000001002a */
[----:B------:R-:W-:Y:S01]  /*2b80*/  ISETP.GE.AND P1, PT, R8, R105, PT ;  /* 0x000000690800720c */ /* 0x000fe20003f26270 */
[----:B------:R-:W-:Y:S01]  /*2b90*/  VIADD R3, R11, 0xffffffe0 ;  /* 0xffffffe00b037836 */ /* 0x000fe20000000000 */
[----:B------:R-:W-:Y:S02]  /*2ba0*/  I2FP.F32.U32 R5, R5 ;  /* 0x0000000500057245 */ /* 0x000fe40000201000 */
[----:B------:R-:W-:Y:S02]  /*2bb0*/  I2FP.F32.U32 R8, R8 ;  /* 0x0000000800087245 */ /* 0x000fe40000201000 */
[----:B------:R-:W-:Y:S01]  /*2bc0*/  FSEL R7, R7, -INF , !P0 ;  /* 0xff80000007077808 */ /* 0x000fe20004000000 */
[CC--:B------:R-:W-:Y:S01]  /*2bd0*/  FFMA.FTZ R17, R5.reuse, R0.reuse, R44 ;  /* 0x0000000005117223 */ /* 0x0c0fe2000001002c */
[-C--:B------:R-:W-:Y:S01]  /*2be0*/  FFMA.FTZ R10, R5, R0.reuse, R46 ;  /* 0x00000000050a7223 */ /* 0x080fe2000001002e */
[CC--:B------:R-:W-:Y:S01]  /*2bf0*/  FFMA.FTZ R9, R8.reuse, R0.reuse, R45 ;  /* 0x0000000008097223 */ /* 0x0c0fe2000001002d */
[----:B------:R-:W-:Y:S01]  /*2c00*/  FFMA.FTZ R8, R8, R0, R47 ;  /* 0x0000000008087223 */ /* 0x000fe2000001002f */
[----:B------:R-:W-:-:S02]  /*2c10*/  FSEL R4, R4, -INF , !P3 ;  /* 0xff80000004047808 */ /* 0x000fc40005800000 */
[C---:B------:R-:W-:Y:S02]  /*2c20*/  ISETP.GE.AND P0, PT, R2.reuse, R106, PT ;  /* 0x0000006a0200720c */ /* 0x040fe40003f06270 */
[----:B------:R-:W-:Y:S02]  /*2c30*/  ISETP.GE.AND P3, PT, R2, R105, PT ;  /* 0x000000690200720c */ /* 0x000fe40003f66270 */
[----:B------:R-:W-:Y:S02]  /*2c40*/  FSEL R17, R17, -INF , !P5 ;  /* 0xff80000011117808 */ /* 0x000fe40006800000 */
[----:B------:R-:W-:Y:S02]  /*2c50*/  FSEL R10, R10, -INF , !P2 ;  /* 0xff8000000a0a7808 */ /* 0x000fe40005000000 */
[----:B------:R-:W-:Y:S02]  /*2c60*/  I2FP.F32.U32 R2, R2 ;  /* 0x0000000200027245 */ /* 0x000fe40000201000 */
[----:B------:R-:W-:-:S02]  /*2c70*/  ISETP.GE.AND P5, PT, R6, R106, PT ;  /* 0x0000006a0600720c */ /* 0x000fc40003fa6270 */
[-C--:B------:R-:W-:Y:S01]  /*2c80*/  ISETP.GE.AND P2, PT, R6, R105.reuse, PT ;  /* 0x000000690600720c */ /* 0x080fe20003f46270 */
[CC--:B------:R-:W-:Y:S01]  /*2c90*/  FFMA.FTZ R37, R2.reuse, R0.reuse, R37 ;  /* 0x0000000002257223 */ /* 0x0c0fe20000010025 */
[----:B------:R-:W-:Y:S01]  /*2ca0*/  FSEL R9, R9, -INF , !P4 ;  /* 0xff80000009097808 */ /* 0x000fe20006000000 */
[----:B------:R-:W-:Y:S01]  /*2cb0*/  FFMA.FTZ R39, R2, R0, R39 ;  /* 0x0000000002277223 */ /* 0x000fe20000010027 */
[----:B------:R-:W-:Y:S01]  /*2cc0*/  FSEL R8, R8, -INF , !P1 ;  /* 0xff80000008087808 */ /* 0x000fe20004800000 */
[----:B------:R-:W-:Y:S01]  /*2cd0*/  VIADD R2, R11, 0xfffffff0 ;  /* 0xfffffff00b027836 */ /* 0x000fe20000000000 */
[----:B------:R-:W-:Y:S02]  /*2ce0*/  I2FP.F32.U32 R6, R6 ;  /* 0x0000000600067245 */ /* 0x000fe40000201000 */
[C---:B------:R-:W-:Y:S02]  /*2cf0*/  ISETP.GE.AND P4, PT, R3.reuse, R106, PT ;  /* 0x0000006a0300720c */ /* 0x040fe40003f86270 */
[----:B------:R-:W-:Y:S01]  /*2d00*/  ISETP.GE.AND P1, PT, R3, R105, PT ;  /* 0x000000690300720c */ /* 0x000fe20003f26270 */
[CC--:B------:R-:W-:Y:S01]  /*2d10*/  FFMA.FTZ R5, R6.reuse, R0.reuse, R41 ;  /* 0x0000000006057223 */ /* 0x0c0fe20000010029 */
[----:B------:R-:W-:Y:S01]  /*2d20*/  I2FP.F32.U32 R3, R3 ;  /* 0x0000000300037245 */ /* 0x000fe20000201000 */
[----:B------:R-:W-:Y:S01]  /*2d30*/  FFMA.FTZ R6, R6, R0, R43 ;  /* 0x0000000006067223 */ /* 0x000fe2000001002b */
[----:B------:R-:W-:-:S02]  /*2d40*/  FSEL R119, R37, -INF , !P0 ;  /* 0xff80000025777808 */ /* 0x000fc40004000000 */
[----:B------:R-:W-:Y:S01]  /*2d50*/  I2FP.F32.U32 R37, R2 ;  /* 0x0000000200257245 */ /* 0x000fe20000201000 */
[CC--:B------:R-:W-:Y:S01]  /*2d60*/  FFMA.FTZ R36, R3.reuse, R0.reuse, R36 ;  /* 0x0000000003247223 */ /* 0x0c0fe20000010024 */
[-C--:B------:R-:W-:Y:S01]  /*2d70*/  FFMA.FTZ R38, R3, R0.reuse, R38 ;  /* 0x0000000003267223 */ /* 0x080fe20000010026 */
[----:B------:R-:W-:Y:S01]  /*2d80*/  VIADD R3, R11, 0xffffffe8 ;  /* 0xffffffe80b037836 */ /* 0x000fe20000000000 */
[----:B------:R-:W-:Y:S01]  /*2d90*/  FSEL R5, R5, -INF , !P5 ;  /* 0xff80000005057808 */ /* 0x000fe20006800000 */
[CC--:B------:R-:W-:Y:S01]  /*2da0*/  FFMA.FTZ R28, R37.reuse, R0.reuse, R28 ;  /* 0x00000000251c7223 */ /* 0x0c0fe2000001001c */
[----:B------:R-:W-:Y:S01]  /*2db0*/  FSEL R6, R6, -INF , !P2 ;  /* 0xff80000006067808 */ /* 0x000fe20005000000 */
[----:B------:R-:W-:Y:S01]  /*2dc0*/  FFMA.FTZ R30, R37, R0, R30 ;  /* 0x00000000251e7223 */ /* 0x000fe2000001001e */
[C---:B------:R-:W-:Y:S02]  /*2dd0*/  ISETP.GE.AND P5, PT, R3.reuse, R106, PT ;  /* 0x0000006a0300720c */ /* 0x040fe40003fa6270 */
[----:B------:R-:W-:-:S02]  /*2de0*/  ISETP.GE.AND P2, PT, R3, R105, PT ;  /* 0x000000690300720c */ /* 0x000fc40003f46270 */
[----:B------:R-:W-:Y:S02]  /*2df0*/  I2FP.F32.U32 R3, R3 ;  /* 0x0000000300037245 */ /* 0x000fe40000201000 */
[----:B------:R-:W-:Y:S02]  /*2e00*/  ISETP.GE.AND P0, PT, R2, R106, PT ;  /* 0x0000006a0200720c */ /* 0x000fe40003f06270 */
[----:B------:R-:W-:Y:S01]  /*2e10*/  FSEL R108, R39, -INF , !P3 ;  /* 0xff800000276c7808 */ /* 0x000fe20005800000 */
[CC--:B------:R-:W-:Y:S01]  /*2e20*/  FFMA.FTZ R12, R3.reuse, R0.reuse, R12 ;  /* 0x00000000030c7223 */ /* 0x0c0fe2000001000c */
[----:B------:R-:W-:Y:S01]  /*2e30*/  FSEL R127, R36, -INF , !P4 ;  /* 0xff800000247f7808 */ /* 0x000fe20006000000 */
[----:B------:R-:W-:Y:S01]  /*2e40*/  FFMA.FTZ R14, R3, R0, R14 ;  /* 0x00000000030e7223 */ /* 0x000fe2000001000e */
[----:B------:R-:W-:Y:S02]  /*2e50*/  FSEL R112, R38, -INF , !P1 ;  /* 0xff80000026707808 */ /* 0x000fe40004800000 */
[-C--:B------:R-:W-:Y:S01]  /*2e60*/  ISETP.GE.AND P3, PT, R2, R105.reuse, PT ;  /* 0x000000690200720c */ /* 0x080fe20003f66270 */
[C---:B------:R-:W-:Y:S01]  /*2e70*/  VIADD R2, R11.reuse, 0xfffffff1 ;  /* 0xfffffff10b027836 */ /* 0x040fe20000000000 */
[C---:B------:R-:W-:Y:S01]  /*2e80*/  ISETP.GE.AND P4, PT, R24.reuse, R106, PT ;  /* 0x0000006a1800720c */ /* 0x040fe20003f86270 */
[----:B------:R-:W-:Y:S01]  /*2e90*/  VIADD R11, R11, 0xfffffff9 ;  /* 0xfffffff90b0b7836 */ /* 0x000fe20000000000 */
[----:B------:R-:W-:-:S02]  /*2ea0*/  ISETP.GE.AND P1, PT, R24, R105, PT ;  /* 0x000000691800720c */ /* 0x000fc40003f26270 */
[----:B------:R-:W-:Y:S02]  /*2eb0*/  FSEL R111, R28, -INF , !P0 ;  /* 0xff8000001c6f7808 */ /* 0x000fe40004000000 */
[----:B------:R-:W-:Y:S02]  /*2ec0*/  I2FP.F32.U32 R24, R24 ;  /* 0x0000001800187245 */ /* 0x000fe40000201000 */
[----:B------:R-:W-:Y:S02]  /*2ed0*/  ISETP.NE.AND P0, PT, R103, 0x1, PT ;  /* 0x000000016700780c */ /* 0x000fe40003f05270 */
[----:B------:R-:W-:Y:S01]  /*2ee0*/  FSEL R131, R12, -INF , !P5 ;  /* 0xff8000000c837808 */ /* 0x000fe20006800000 */
[-C--:B------:R-:W-:Y:S01]  /*2ef0*/  FFMA.FTZ R13, R24, R0.reuse, R13 ;  /* 0x00000000180d7223 */ /* 0x080fe2000001000d */
[----:B------:R-:W-:Y:S01]  /*2f00*/  FSEL R130, R14, -INF , !P2 ;  /* 0xff8000000e827808 */ /* 0x000fe20005000000 */
[----:B------:R-:W-:Y:S01]  /*2f10*/  FFMA.FTZ R15, R24, R0, R15 ;  /* 0x00000000180f7223 */ /* 0x000fe2000001000f */
[----:B------:R-:W-:-:S02]  /*2f20*/  ISETP.GE.AND P5, PT, R2, R106, PT ;  /* 0x0000006a0200720c */ /* 0x000fc40003fa6270 */
[----:B------:R-:W-:Y:S02]  /*2f30*/  ISETP.GE.AND P2, PT, R2, R105, PT ;  /* 0x000000690200720c */ /* 0x000fe40003f46270 */
[----:B------:R-:W-:Y:S02]  /*2f40*/  I2FP.F32.U32 R2, R2 ;  /* 0x0000000200027245 */ /* 0x000fe40000201000 */
[----:B------:R-:W-:Y:S02]  /*2f50*/  I2FP.F32.U32 R12, R11 ;  /* 0x0000000b000c7245 */ /* 0x000fe40000201000 */
[----:B------:R-:W-:Y:S01]  /*2f60*/  FSEL R113, R13, -INF , !P4 ;  /* 0xff8000000d717808 */ /* 0x000fe20006000000 */
[CC--:B------:R-:W-:Y:S01]  /*2f70*/  FFMA.FTZ R29, R2.reuse, R0.reuse, R29 ;  /* 0x00000000021d7223 */ /* 0x0c0fe2000001001d */
[----:B------:R-:W-:Y:S01]  /*2f80*/  FSEL R118, R15, -INF , !P1 ;  /* 0xff8000000f767808 */ /* 0x000fe20004800000 */
[-C--:B------:R-:W-:Y:S01]  /*2f90*/  FFMA.FTZ R31, R2, R0.reuse, R31 ;  /* 0x00000000021f7223 */ /* 0x080fe2000001001f */
[CC--:B------:R-:W-:Y:S01]  /*2fa0*/  FFMA.FTZ R25, R12.reuse, R0.reuse, R25 ;  /* 0x000000000c197223 */ /* 0x0c0fe20000010019 */
[----:B------:R-:W-:Y:S01]  /*2fb0*/  FFMA.FTZ R27, R12, R0, R27 ;  /* 0x000000000c1b7223 */ /* 0x000fe2000001001b */
[----:B------:R-:W-:-:S02]  /*2fc0*/  ISETP.GE.AND P4, PT, R11, R106, PT ;  /* 0x0000006a0b00720c */ /* 0x000fc40003f86270 */
[----:B------:R-:W-:Y:S02]  /*2fd0*/  ISETP.GE.AND P1, PT, R11, R105, PT ;  /* 0x000000690b00720c */ /* 0x000fe40003f26270 */
[----:B------:R-:W-:Y:S02]  /*2fe0*/  FSEL R90, R30, -INF , !P3 ;  /* 0xff8000001e5a7808 */ /* 0x000fe40005800000 */
[----:B------:R-:W-:Y:S02]  /*2ff0*/  FSEL R109, R29, -INF , !P5 ;  /* 0xff8000001d6d7808 */ /* 0x000fe40006800000 */
[----:B------:R-:W-:Y:S02]  /*3000*/  FSEL R89, R31, -INF , !P2 ;  /* 0xff8000001f597808 */ /* 0x000fe40005000000 */
[----:B------:R-:W-:Y:S02]  /*3010*/  FSEL R91, R25, -INF , !P4 ;  /* 0xff800000195b7808 */ /* 0x000fe40006000000 */
[----:B------:R-:W-:Y:S01]  /*3020*/  FSEL R88, R27, -INF , !P1 ;  /* 0xff8000001b587808 */ /* 0x000fe20004800000 */
[----:B------:R-:W-:Y:S06]  /*3030*/  @!P0 BRA `(.L_x_323) ;  /* 0x0000000000c88947 */ /* 0x000fec0003800000 */
[----:B------:R-:W1:Y:S01]  /*3040*/  LDCU UR4, c[0x0][0x440] ;  /* 0x00008800ff0477ac */ /* 0x000e620008000800 */
[----:B------:R-:W-:Y:S01]  /*3050*/  VIADD R3, R103, 0xfffffffe ;  /* 0xfffffffe67037836 */ /* 0x000fe20000000000 */
[----:B------:R-:W-:Y:S03]  /*3060*/  BSSY.RECONVERGENT B0, `(.L_x_324) ;  /* 0x000002e000007945 */ /* 0x000fe60003800200 */
[----:B------:R-:W-:-:S04]  /*3070*/  IMAD.WIDE.U32 R24, R3, R100, RZ ;  /* 0x0000006403187225 */ /* 0x000fc800078e00ff */
[----:B------:R-:W-:Y:S01]  /*3080*/  IMAD R12, R3, R101, R25 ;  /* 0x00000065030c7224 */ /* 0x000fe200078e0219 */
[C---:B------:R-:W-:Y:S01]  /*3090*/  LEA R14, P1, R24.reuse, R124, 0x7 ;  /* 0x0000007c180e7211 */ /* 0x040fe200078238ff */
[----:B------:R-:W-:-:S03]  /*30a0*/  IMAD.SHL.U32 R3, R24, 0x40, RZ ;  /* 0x0000004018037824 */ /* 0x000fc600078e00ff */
[--C-:B------:R-:W-:Y:S02]  /*30b0*/  LEA.HI.X R15, R24, R123, R12.reuse, 0x7, P1 ;  /* 0x0000007b180f7211 */ /* 0x100fe400008f3c0c */
[----:B------:R-:W-:Y:S02]  /*30c0*/  LEA R3, P4, R100, R3, 0x5 ;  /* 0x0000000364037211 */ /* 0x000fe400078828ff */
        /* <DEDUP_REMOVED lines=38> */
.L_x_325:
[----:B------:R3:W-:Y:S02]  /*3330*/  STS.128 [R126+0x5800], RZ ;  /* 0x005800ff7e007388 */ /* 0x0007e40000000c00 */
.L_x_326:
[----:B------:R-:W-:Y:S05]  /*3340*/  BSYNC.RECONVERGENT B0 ;  /* 0x0000000000007941 */ /* 0x000fea0003800200 */
.L_x_324:
[----:B------:R-:W0:Y:S02]  /*3350*/  LDGDEPBAR ;  /* 0x00000000000079af */ /* 0x000e240000000000 */
.L_x_323:
[----:B------:R-:W-:Y:S01]  /*3360*/  FMNMX3.FTZ R2, R23, R33, R21, !PT ;  /* 0x0000002117027276 */ /* 0x000fe20007810015 */
[----:B------:R-:W4:Y:S01]  /*3370*/  LDCU UR4, c[0x0][0x45c] ;  /* 0x00008b80ff0477ac */ /* 0x000f220008000800 */
        /* <DEDUP_REMOVED lines=13> */
[----:B-12---:R-:W-:Y:S02]  /*3450*/  FMNMX.FTZ R13, R91, R2, !PT ;  /* 0x000000025b0d7209 */ /* 0x006fe40007810000 */
[----:B------:R-:W-:Y:S02]  /*3460*/  FMNMX.FTZ R14, R88, R3, !PT ;  /* 0x00000003580e7209 */ /* 0x000fe40007810000 */
[----:B------:R-:W-:Y:S01]  /*3470*/  LOP3.LUT R104, R81, 0x120, R102, 0xf8, !PT ;  /* 0x0000012051687812 */ /* 0x000fe200078ef866 */
[----:B------:R-:W1:Y:S03]  /*3480*/  SHFL.BFLY PT, R12, R13, 0x2, 0x1f ;  /* 0x0c401f000d0c7f89 */ /* 0x000e6600000e0000 */
[----:B------:R-:W-:Y:S01]  /*3490*/  LEA R104, R104, UR5, 0x1 ;  /* 0x0000000568687c11 */ /* 0x000fe2000f8e08ff */
[----:B------:R-:W2:Y:S04]  /*34a0*/  SHFL.BFLY PT, R11, R14, 0x2, 0x1f ;  /* 0x0c401f000e0b7f89 */ /* 0x000ea800000e0000 */
[----:B------:R-:W-:Y:S04]  /*34b0*/  LDSM.16.MT88.4 R48, [R104+0x7000] ;  /* 0x007000006830783b */ /* 0x000fe80000004200 */
[----:B------:R-:W-:Y:S04]  /*34c0*/  LDSM.16.MT88.4 R64, [R104+0x8000] ;  /* 0x008000006840783b */ /* 0x000fe80000004200 */
[----:B------:R-:W-:Y:S04]  /*34d0*/  LDSM.16.MT88.4 R76, [R104+0x6000] ;  /* 0x00600000684c783b */ /* 0x000fe80000004200 */
[----:B------:R-:W-:Y:S01]  /*34e0*/  LDSM.16.MT88.4 R24, [R104+0x6400] ;  /* 0x006400006818783b */ /* 0x000fe20000004200 */
[----:B-1----:R-:W-:-:S02]  /*34f0*/  FMNMX.FTZ R12, R13, R12, !PT ;  /* 0x0000000c0d0c7209 */ /* 0x002fc40007810000 */
[----:B--2---:R-:W-:-:S03]  /*3500*/  FMNMX.FTZ R11, R14, R11, !PT ;  /* 0x0000000b0e0b7209 */ /* 0x004fc60007810000 */
[----:B------:R-:W1:Y:S04]  /*3510*/  SHFL.BFLY PT, R3, R12, 0x1, 0x1f ;  /* 0x0c201f000c037f89 */ /* 0x000e6800000e0000 */
[----:B------:R-:W2:Y:S01]  /*3520*/  SHFL.BFLY PT, R2, R11, 0x1, 0x1f ;  /* 0x0c201f000b027f89 */ /* 0x000ea200000e0000 */
[----:B-1----:R-:W-:Y:S02]  /*3530*/  FMNMX.FTZ R3, R12, R3, !PT ;  /* 0x000000030c037209 */ /* 0x002fe40007810000 */
[----:B--2---:R-:W-:-:S03]  /*3540*/  FMNMX.FTZ R2, R11, R2, !PT ;  /* 0x000000020b027209 */ /* 0x004fc60007810000 */
[C---:B----4-:R-:W-:Y:S01]  /*3550*/  FMUL.FTZ R98, R3.reuse, UR4 ;  /* 0x0000000403627c20 */ /* 0x050fe20008410000 */
[----:B------:R-:W-:Y:S01]  /*3560*/  FSETP.NEU.FTZ.AND P1, PT, R3, -INF , PT ;  /* 0xff8000000300780b */ /* 0x000fe20003f3d000 */
[----:B------:R-:W-:-:S03]  /*3570*/  FMUL.FTZ R97, R2, UR4 ;  /* 0x0000000402617c20 */ /* 0x000fc60008410000 */
[----:B------:R-:W-:Y:S02]  /*3580*/  FSEL R98, R98, RZ, P1 ;  /* 0x000000ff62627208 */ /* 0x000fe40000800000 */
[----:B------:R-:W-:-:S03]  /*3590*/  FSETP.NEU.FTZ.AND P1, PT, R2, -INF , PT ;  /* 0xff8000000200780b */ /* 0x000fc60003f3d000 */
[--C-:B------:R-:W-:Y:S01]  /*35a0*/  FFMA.FTZ R107, R23, UR4, -R98.reuse ;  /* 0x00000004176b7c23 */ /* 0x100fe20008010862 */
[----:B------:R-:W-:Y:S01]  /*35b0*/  FSEL R97, R97, RZ, P1 ;  /* 0x000000ff61617208 */ /* 0x000fe20000800000 */
[--C-:B------:R-:W-:Y:S01]  /*35c0*/  FFMA.FTZ R96, R33, UR4, -R98.reuse ;  /* 0x0000000421607c23 */ /* 0x100fe20008010862 */
[--C-:B------:R-:W-:Y:S01]  /*35d0*/  FFMA.FTZ R99, R21, UR4, -R98.reuse ;  /* 0x0000000415637c23 */ /* 0x100fe20008010862 */
[--C-:B------:R-:W-:Y:S01]  /*35e0*/  FFMA.FTZ R94, R19, UR4, -R98.reuse ;  /* 0x00000004135e7c23 */ /* 0x100fe20008010862 */
[----:B------:R-:W-:Y:S01]  /*35f0*/  IADD3 R33, PT, PT, R86, R104, RZ ;  /* 0x0000006856217210 */ /* 0x000fe20007ffe0ff */
[--C-:B------:R-:W-:Y:S01]  /*3600*/  FFMA.FTZ R95, R18, UR4, -R97.reuse ;  /* 0x00000004125f7c23 */ /* 0x100fe20008010861 */
[--C-:B------:R-:W-:Y:S01]  /*3610*/  FFMA.FTZ R92, R22, UR4, -R97.reuse ;  /* 0x00000004165c7c23 */ /* 0x100fe20008010861 */
[--C-:B------:R-:W-:Y:S01]  /*3620*/  FFMA.FTZ R93, R20, UR4, -R97.reuse ;  /* 0x00000004145d7c23 */ /* 0x100fe20008010861 */
[--C-:B------:R-:W-:Y:S01]  /*3630*/  FFMA.FTZ R32, R16, UR4, -R97.reuse ;  /* 0x0000000410207c23 */ /* 0x100fe20008010861 */
[----:B------:R-:W-:Y:S01]  /*3640*/  MUFU.EX2 R107, R107 ;  /* 0x0000006b006b7308 */ /* 0x000fe20000000800 */
[----:B------:R-:W1:Y:S01]  /*3650*/  LDSM.16.MT88.4 R40, [R33+0x6000] ;  /* 0x006000002128783b */ /* 0x000e620000004200 */
[--C-:B------:R-:W-:Y:S01]  /*3660*/  FFMA.FTZ R30, R9, UR4, -R98.reuse ;  /* 0x00000004091e7c23 */ /* 0x100fe20008010862 */
[--C-:B------:R-:W-:Y:S01]  /*3670*/  FFMA.FTZ R29, R10, UR4, -R97.reuse ;  /* 0x000000040a1d7c23 */ /* 0x100fe20008010861 */
[----:B------:R-:W2:Y:S01]  /*3680*/  MUFU.EX2 R96, R96 ;  /* 0x0000006000607308 */ /* 0x000ea20000000800 */
[--C-:B------:R-:W-:Y:S01]  /*3690*/  FFMA.FTZ R28, R8, UR4, -R97.reuse ;  /* 0x00000004081c7c23 */ /* 0x100fe20008010861 */
[--C-:B------:R-:W-:Y:S01]  /*36a0*/  FFMA.FTZ R31, R17, UR4, -R98.reuse ;  /* 0x00000004111f7c23 */ /* 0x100fe20008010862 */
[----:B------:R-:W4:Y:S01]  /*36b0*/  LDSM.16.MT88.4 R8, [R104+0x7400] ;  /* 0x007400006808783b */ /* 0x000f220000004200 */
[----:B------:R-:W-:Y:S01]  /*36c0*/  MUFU.EX2 R99, R99 ;  /* 0x0000006300637308 */ /* 0x000fe20000000800 */
[--C-:B------:R-:W-:Y:S01]  /*36d0*/  FFMA.FTZ R23, R7, UR4, -R98.reuse ;  /* 0x0000000407177c23 */ /* 0x100fe20008010862 */
[--C-:B------:R-:W-:Y:S01]  /*36e0*/  FFMA.FTZ R22, R5, UR4, -R98.reuse ;  /* 0x0000000405167c23 */ /* 0x100fe20008010862 */
[--C-:B------:R-:W-:Y:S01]  /*36f0*/  FFMA.FTZ R21, R4, UR4, -R97.reuse ;  /* 0x0000000404157c23 */ /* 0x100fe20008010861 */
[----:B------:R-:W5:Y:S01]  /*3700*/  MUFU.EX2 R94, R94 ;  /* 0x0000005e005e7308 */ /* 0x000f620000000800 */
[--C-:B------:R-:W-:Y:S01]  /*3710*/  FFMA.FTZ R20, R6, UR4, -R97.reuse ;  /* 0x0000000406147c23 */ /* 0x100fe20008010861 */
[----:B------:R-:W3:Y:S01]  /*3720*/  LDSM.16.MT88.4 R12, [R33+0x6400] ;  /* 0x00640000210c783b */ /* 0x000ee20000004200 */
[--C-:B------:R-:W-:Y:S01]  /*3730*/  FFMA.FTZ R110, R119, UR4, -R98.reuse ;  /* 0x00000004776e7c23 */ /* 0x100fe20008010862 */
[----:B------:R-:W-:Y:S01]  /*3740*/  MUFU.EX2 R95, R95 ;  /* 0x0000005f005f7308 */ /* 0x000fe20000000800 */
[--C-:B------:R-:W-:Y:S01]  /*3750*/  FFMA.FTZ R108, R108, UR4, -R97.reuse ;  /* 0x000000046c6c7c23 */ /* 0x100fe20008010861 */
[----:B--2---:R-:W-:Y:S01]  /*3760*/  F2FP.F16.F32.PACK_AB R72, R96, R107 ;  /* 0x0000006b6048723e */ /* 0x004fe200000000ff */
[----:B------:R-:W-:Y:S01]  /*3770*/  LDSM.16.MT88.4 R56, [R33+0x7000] ;  /* 0x007000002138783b */ /* 0x000fe20000004200 */
[----:B------:R-:W2:Y:S01]  /*3780*/  MUFU.EX2 R92, R92 ;  /* 0x0000005c005c7308 */ /* 0x000ea20000000800 */
[--C-:B------:R-:W-:Y:S01]  /*3790*/  FFMA.FTZ R127, R127, UR4, -R98.reuse ;  /* 0x000000047f7f7c23 */ /* 0x100fe20008010862 */
[--C-:B------:R-:W-:Y:S01]  /*37a0*/  FFMA.FTZ R35, R35, UR4, -R98.reuse ;  /* 0x0000000423237c23 */ /* 0x100fe20008010862 */
[----:B------:R-:W-:Y:S01]  /*37b0*/  LDSM.16.MT88.4 R16, [R33+0x7400] ;  /* 0x007400002110783b */ /* 0x000fe20000004200 */
[----:B------:R-:W-:Y:S01]  /*37c0*/  MUFU.EX2 R93, R93 ;  /* 0x0000005d005d7308 */ /* 0x000fe20000000800 */
[--C-:B------:R-:W-:Y:S01]  /*37d0*/  FFMA.FTZ R136, R91, UR4, -R98.reuse ;  /* 0x000000045b887c23 */ /* 0x100fe20008010862 */
[----:B-----5:R-:W-:Y:S01]  /*37e0*/  F2FP.F16.F32.PACK_AB R74, R94, R99 ;  /* 0x000000635e4a723e */ /* 0x020fe200000000ff */
[--C-:B------:R-:W-:Y:S01]  /*37f0*/  FFMA.FTZ R34, R34, UR4, -R97.reuse ;  /* 0x0000000422227c23 */ /* 0x100fe20008010861 */
[----:B------:R-:W5:Y:S01]  /*3800*/  MUFU.EX2 R32, R32 ;  /* 0x0000002000207308 */ /* 0x000f620000000800 */
[--C-:B------:R-:W-:Y:S01]  /*3810*/  FFMA.FTZ R137, R88, UR4, -R97.reuse ;  /* 0x0000000458897c23 */ /* 0x100fe20008010861 */
[----:B------:R-:W-:Y:S01]  /*3820*/  FFMA.FTZ R111, R111, UR4, -R98 ;  /* 0x000000046f6f7c23 */ /* 0x000fe20008010862 */
[----:B------:R-:W-:Y:S01]  /*3830*/  FFMA.FTZ R90, R90, UR4, -R97 ;  /* 0x000000045a5a7c23 */ /* 0x000fe20008010861 */
[----:B------:R-:W-:Y:S01]  /*3840*/  MUFU.EX2 R31, R31 ;  /* 0x0000001f001f7308 */ /* 0x000fe20000000800 */
[----:B------:R-:W-:Y:S01]  /*3850*/  FADD.FTZ R96, R107, R96 ;  /* 0x000000606b607221 */ /* 0x000fe20000010000 */
[----:B--2---:R-:W-:Y:S01]  /*3860*/  F2FP.F16.F32.PACK_AB R73, R92, R95 ;  /* 0x0000005f5c49723e */ /* 0x004fe200000000ff */
[----:B------:R-:W-:Y:S01]  /*3870*/  FADD.FTZ R92, R95, R92 ;  /* 0x0000005c5f5c7221 */ /* 0x000fe20000010000 */
[----:B------:R-:W2:Y:S01]  /*3880*/  MUFU.EX2 R30, R30 ;  /* 0x0000001e001e7308 */ /* 0x000ea20000000800 */
[----:B------:R-:W-:-:S03]  /*3890*/  FADD.FTZ R99, R99, R96 ;  /* 0x0000006063637221 */ /* 0x000fc60000010000 */
[----:B------:R-:W-:Y:S01]  /*38a0*/  MUFU.EX2 R23, R23 ;  /* 0x0000001700177308 */ /* 0x000fe20000000800 */
[----:B------:R-:W-:Y:S01]  /*38b0*/  FADD.FTZ R94, R94, R99 ;  /* 0x000000635e5e7221 */ /* 0x000fe20000010000 */
[C---:B-----5:R-:W-:Y:S01]  /*38c0*/  F2FP.F16.F32.PACK_AB R75, R32.reuse, R93 ;  /* 0x0000005d204b723e */ /* 0x060fe200000000ff */
[----:B------:R-:W-:Y:S01]  /*38d0*/  FADD.FTZ R93, R93, R92 ;  /* 0x0000005c5d5d7221 */ /* 0x000fe20000010000 */
[----:B------:R-:W5:Y:S03]  /*38e0*/  MUFU.EX2 R22, R22 ;  /* 0x0000001600167308 */ /* 0x000f660000000800 */
[----:B------:R-:W-:Y:S01]  /*38f0*/  FADD.FTZ R32, R32, R93 ;  /* 0x0000005d20207221 */ /* 0x000fe20000010000 */
[----:B------:R-:W-:Y:S01]  /*3900*/  MUFU.EX2 R29, R29 ;  /* 0x0000001d001d7308 */ /* 0x000fe20000000800 */
[C---:B------:R-:W-:Y:S01]  /*3910*/  HMMA.16816.F32 R44, R72.reuse, R48, RZ ;  /* 0x00000030482c723c */ /* 0x040fe200000018ff */
[C---:B--2---:R-:W-:Y:S01]  /*3920*/  F2FP.F16.F32.PACK_AB R4, R30.reuse, R31 ;  /* 0x0000001f1e04723e */ /* 0x044fe200000000ff */
[----:B------:R-:W-:Y:S01]  /*3930*/  FADD.FTZ R31, R31, R94 ;  /* 0x0000005e1f1f7221 */ /* 0x000fe20000010000 */
[----:B------:R-:W2:Y:S03]  /*3940*/  MUFU.EX2 R28, R28 ;  /* 0x0000001c001c7308 */ /* 0x000ea60000000800 */
        /* <DEDUP_REMOVED lines=8> */
[C---:B-1----:R-:W-:Y:S01]  /*39d0*/  HMMA.16816.F32 R36, R72.reuse, R40, RZ ;  /* 0x000000284824723c */ /* 0x042fe200000018ff */
[C---:B--2---:R-:W-:Y:S01]  /*39e0*/  F2FP.F16.F32.PACK_AB R5, R28.reuse, R29 ;  /* 0x0000001d1c05723e */ /* 0x044fe200000000ff */
[----:B------:R-:W-:Y:S01]  /*39f0*/  FADD.FTZ R29, R29, R32 ;  /* 0x000000201d1d7221 */ /* 0x000fe20000010000 */
[----:B------:R-:W1:Y:S03]  /*3a00*/  MUFU.EX2 R110, R110 ;  /* 0x0000006e006e7308 */ /* 0x000e660000000800 */
[----:B------:R-:W-:Y:S01]  /*3a10*/  FADD.FTZ R28, R28, R29 ;  /* 0x0000001d1c1c7221 */ /* 0x000fe20000010000 */
[----:B------:R-:W-:Y:S01]  /*3a20*/  MUFU.EX2 R108, R108 ;  /* 0x0000006c006c7308 */ /* 0x000fe20000000800 */
[----:B------:R-:W-:Y:S01]  /*3a30*/  HMMA.16816.F32 R40, R72, R42, RZ ;  /* 0x0000002a4828723c */ /* 0x000fe200000018ff */
[C---:B-----5:R-:W-:Y:S01]  /*3a40*/  F2FP.F16.F32.PACK_AB R7, R20.reuse, R21 ;  /* 0x000000151407723e */ /* 0x060fe200000000ff */
[----:B------:R-:W-:Y:S01]  /*3a50*/  FADD.FTZ R21, R21, R28 ;  /* 0x0000001c15157221 */ /* 0x000fe20000010000 */
[----:B------:R-:W-:Y:S03]  /*3a60*/  MUFU.EX2 R35, R35 ;  /* 0x0000002300237308 */ /* 0x000fe60000000800 */
[----:B------:R-:W-:Y:S01]  /*3a70*/  FADD.FTZ R20, R20, R21 ;  /* 0x0000001514147221 */ /* 0x000fe20000010000 */
[----:B------:R-:W-:Y:S01]  /*3a80*/  MUFU.EX2 R136, R136 ;  /* 0x0000008800887308 */ /* 0x000fe20000000800 */
[C---:B----4-:R-:W-:Y:S03]  /*3a90*/  HMMA.16816.F32 R44, R4.reuse, R8, R44 ;  /* 0x00000008042c723c */ /* 0x050fe6000000182c */
[----:B------:R-:W-:Y:S04]  /*3aa0*/  MUFU.EX2 R34, R34 ;  /* 0x0000002200227308 */ /* 0x000fe80000000800 */
[----:B------:R-:W-:Y:S01]  /*3ab0*/  MUFU.EX2 R137, R137 ;  /* 0x0000008900897308 */ /* 0x000fe20000000800 */
[C---:B------:R-:W-:Y:S01]  /*3ac0*/  HMMA.16816.F32 R48, R4.reuse, R10, R48 ;  /* 0x0000000a0430723c */ /* 0x040fe20000001830 */
[----:B------:R-:W2:Y:S07]  /*3ad0*/  LDSM.16.MT88.4 R8, [R104+0x8400] ;  /* 0x008400006808783b */ /* 0x000eae0000004200 */
[C---:B---3--:R-:W-:Y:S08]  /*3ae0*/  HMMA.16816.F32 R36, R4.reuse, R12, R36 ;  /* 0x0000000c0424723c */ /* 0x048ff00000001824 */
[----:B------:R-:W-:Y:S01]  /*3af0*/  HMMA.16816.F32 R40, R4, R14, R40 ;  /* 0x0000000e0428723c */ /* 0x000fe20000001828 */
[----:B------:R-:W3:Y:S07]  /*3b00*/  LDSM.16.MT88.4 R12, [R33+0x8000] ;  /* 0x00800000210c783b */ /* 0x000eee0000004200 */
[C---:B------:R-:W-:Y:S08]  /*3b10*/  HMMA.16816.F32 R60, R72.reuse, R64, RZ ;  /* 0x00000040483c723c */ /* 0x040ff000000018ff */
[C---:B------:R-:W-:Y:S08]  /*3b20*/  HMMA.16816.F32 R64, R72.reuse, R66, RZ ;  /* 0x000000424840723c */ /* 0x040ff000000018ff */
[----:B------:R-:W-:Y:S08]  /*3b30*/  HMMA.16816.F32 R80, R72, R76, RZ ;  /* 0x0000004c4850723c */ /* 0x000ff000000018ff */
[C---:B--2---:R-:W-:Y:S08]  /*3b40*/  HMMA.16816.F32 R60, R4.reuse, R8, R60 ;  /* 0x00000008043c723c */ /* 0x044ff0000000183c */
[----:B------:R-:W-:Y:S01]  /*3b50*/  HMMA.16816.F32 R64, R4, R10, R64 ;  /* 0x0000000a0440723c */ /* 0x000fe20000001840 */
[----:B------:R-:W2:Y:S07]  /*3b60*/  LDSM.16.MT88.4 R8, [R33+0x8400] ;  /* 0x008400002108783b */ /* 0x000eae0000004200 */
[C---:B------:R-:W-:Y:S08]  /*3b70*/  HMMA.16816.F32 R52, R72.reuse, R56, RZ ;  /* 0x000000384834723c */ /* 0x040ff000000018ff */
[C---:B------:R-:W-:Y:S08]  /*3b80*/  HMMA.16816.F32 R76, R72.reuse, R78, RZ ;  /* 0x0000004e484c723c */ /* 0x040ff000000018ff */
[C---:B------:R-:W-:Y:S08]  /*3b90*/  HMMA.16816.F32 R56, R72.reuse, R58, RZ ;  /* 0x0000003a4838723c */ /* 0x040ff000000018ff */
[C---:B---3--:R-:W-:Y:S08]  /*3ba0*/  HMMA.16816.F32 R68, R72.reuse, R12, RZ ;  /* 0x0000000c4844723c */ /* 0x048ff000000018ff */
[----:B------:R-:W-:Y:S01]  /*3bb0*/  HMMA.16816.F32 R72, R72, R14, RZ ;  /* 0x0000000e4848723c */ /* 0x000fe200000018ff */
[----:B------:R-:W-:Y:S07]  /*3bc0*/  LDSM.16.MT88.4 R12, [R33+0x6c00] ;  /* 0x006c0000210c783b */ /* 0x000fee0000004200 */
[----:B------:R-:W-:Y:S01]  /*3bd0*/  HMMA.16816.F32 R76, R4, R26, R76 ;  /* 0x0000001a044c723c */ /* 0x000fe2000000184c */
[--C-:B------:R-:W-:Y:S01]  /*3be0*/  FFMA.FTZ R26, R113, UR4, -R98.reuse ;  /* 0x00000004711a7c23 */ /* 0x100fe20008010862 */
[----:B------:R-:W-:Y:S01]  /*3bf0*/  FFMA.FTZ R27, R131, UR4, -R98 ;  /* 0x00000004831b7c23 */ /* 0x000fe20008010862 */
[----:B------:R-:W-:-:S04]  /*3c00*/  FFMA.FTZ R113, R112, UR4, -R97 ;  /* 0x0000000470717c23 */ /* 0x000fc80008010861 */
[----:B------:R-:W-:Y:S01]  /*3c10*/  MUFU.EX2 R26, R26 ;  /* 0x0000001a001a7308 */ /* 0x000fe20000000800 */
[C---:B--2---:R-:W-:Y:S03]  /*3c20*/  HMMA.16816.F32 R68, R4.reuse, R8, R68 ;  /* 0x000000080444723c */ /* 0x044fe60000001844 */
[----:B------:R-:W-:Y:S04]  /*3c30*/  MUFU.EX2 R27, R27 ;  /* 0x0000001b001b7308 */ /* 0x000fe80000000800 */
[----:B------:R-:W2:Y:S01]  /*3c40*/  MUFU.EX2 R113, R113 ;  /* 0x0000007100717308 */ /* 0x000ea20000000800 */
[C---:B------:R-:W-:Y:S01]  /*3c50*/  HMMA.16816.F32 R72, R4.reuse, R10, R72 ;  /* 0x0000000a0448723c */ /* 0x040fe20000001848 */
[----:B------:R-:W3:Y:S07]  /*3c60*/  LDSM.16.MT88.4 R8, [R104+0x6800] ;  /* 0x006800006808783b */ /* 0x000eee0000004200 */
[----:B------:R-:W-:Y:S01]  /*3c70*/  HMMA.16816.F32 R80, R4, R24, R80 ;  /* 0x000000180450723c */ /* 0x000fe20000001850 */
[--C-:B------:R-:W-:Y:S01]  /*3c80*/  FFMA.FTZ R25, R130, UR4, -R97.reuse ;  /* 0x0000000482197c23 */ /* 0x100fe20008010861 */
[----:B------:R-:W-:Y:S01]  /*3c90*/  FFMA.FTZ R24, R118, UR4, -R97 ;  /* 0x0000000476187c23 */ /* 0x000fe20008010861 */
[----:B------:R-:W-:-:S04]  /*3ca0*/  MOV R130, 0xffffffff ;  /* 0xffffffff00827802 */ /* 0x000fc80000000f00 */
[----:B------:R-:W-:Y:S01]  /*3cb0*/  MUFU.EX2 R25, R25 ;  /* 0x0000001900197308 */ /* 0x000fe20000000800 */
[C---:B------:R-:W-:Y:S03]  /*3cc0*/  HMMA.16816.F32 R52, R4.reuse, R16, R52 ;  /* 0x000000100434723c */ /* 0x040fe60000001834 */
[----:B------:R-:W4:Y:S05]  /*3cd0*/  MUFU.EX2 R24, R24 ;  /* 0x0000001800187308 */ /* 0x000f2a0000000800 */
[----:B------:R-:W-:Y:S01]  /*3ce0*/  HMMA.16816.F32 R56, R4, R18, R56 ;  /* 0x000000120438723c */ /* 0x000fe20000001838 */
[----:B-1----:R-:W-:Y:S01]  /*3cf0*/  F2FP.F16.F32.PACK_AB R4, R110, R119 ;  /* 0x000000776e04723e */ /* 0x002fe200000000ff */
[----:B------:R-:W-:Y:S01]  /*3d00*/  LDSM.16.MT88.4 R16, [R104+0x6c00] ;  /* 0x006c00006810783b */ /* 0x000fe20000004200 */
[----:B--2---:R-:W-:Y:S01]  /*3d10*/  F2FP.F16.F32.PACK_AB R5, R108, R113 ;  /* 0x000000716c05723e */ /* 0x004fe200000000ff */
[----:B------:R-:W-:Y:S01]  /*3d20*/  FADD.FTZ R119, R119, R22 ;  /* 0x0000001677777221 */ /* 0x000fe20000010000 */
[----:B------:R-:W-:Y:S01]  /*3d30*/  F2FP.F16.F32.PACK_AB R6, R26, R27 ;  /* 0x0000001b1a06723e */ /* 0x000fe200000000ff */
[----:B------:R-:W-:-:S02]  /*3d40*/  FADD.FTZ R113, R113, R20 ;  /* 0x0000001471717221 */ /* 0x000fc40000010000 */
[----:B------:R-:W-:Y:S01]  /*3d50*/  FADD.FTZ R110, R110, R119 ;  /* 0x000000776e6e7221 */ /* 0x000fe20000010000 */
[----:B----4-:R-:W-:Y:S01]  /*3d60*/  F2FP.F16.F32.PACK_AB R7, R24, R25 ;  /* 0x000000191807723e */ /* 0x010fe200000000ff */
[----:B------:R-:W-:Y:S02]  /*3d70*/  FADD.FTZ R108, R108, R113 ;  /* 0x000000716c6c7221 */ /* 0x000fe40000010000 */
[----:B------:R-:W-:Y:S02]  /*3d80*/  FADD.FTZ R27, R27, R110 ;  /* 0x0000006e1b1b7221 */ /* 0x000fe40000010000 */
[----:B------:R-:W-:Y:S02]  /*3d90*/  FADD.FTZ R25, R25, R108 ;  /* 0x0000006c19197221 */ /* 0x000fe40000010000 */
[----:B------:R-:W-:Y:S01]  /*3da0*/  FADD.FTZ R26, R26, R27 ;  /* 0x0000001b1a1a7221 */ /* 0x000fe20000010000 */
[----:B---3--:R-:W-:Y:S01]  /*3db0*/  HMMA.16816.F32 R80, R4, R8, R80 ;  /* 0x000000080450723c */ /* 0x008fe20000001850 */
[----:B------:R-:W-:-:S07]  /*3dc0*/  FADD.FTZ R24, R24, R25 ;  /* 0x0000001918187221 */ /* 0x000fce0000010000 */
        /* <DEDUP_REMOVED lines=16> */
[----:B------:R-:W1:Y:S01]  /*3ed0*/  LDSM.16.MT88.4 R8, [R104+0x7c00] ;  /* 0x007c00006808783b */ /* 0x000e620000004200 */
[----:B------:R-:W-:Y:S01]  /*3ee0*/  FFMA.FTZ R4, R109, UR4, -R98 ;  /* 0x000000046d047c23 */ /* 0x000fe20008010862 */
[----:B------:R-:W-:Y:S01]  /*3ef0*/  FFMA.FTZ R7, R89, UR4, -R97 ;  /* 0x0000000459077c23 */ /* 0x000fe20008010861 */
[----:B------:R-:W-:Y:S01]  /*3f00*/  MUFU.EX2 R109, R111 ;  /* 0x0000006f006d7308 */ /* 0x000fe20000000800 */
[----:B------:R-:W-:-:S03]  /*3f10*/  F2FP.F16.F32.PACK_AB R6, R136, R35 ;  /* 0x000000238806723e */ /* 0x000fc600000000ff */
[----:B------:R-:W2:Y:S04]  /*3f20*/  MUFU.EX2 R98, R4 ;  /* 0x0000000400627308 */ /* 0x000ea80000000800 */
[----:B------:R-:W-:Y:S04]  /*3f30*/  MUFU.EX2 R89, R90 ;  /* 0x0000005a00597308 */ /* 0x000fe80000000800 */
[----:B------:R-:W3:Y:S01]  /*3f40*/  MUFU.EX2 R88, R7 ;  /* 0x0000000700587308 */ /* 0x000ee20000000800 */
[----:B--2---:R-:W-:Y:S01]  /*3f50*/  F2FP.F16.F32.PACK_AB R4, R98, R109 ;  /* 0x0000006d6204723e */ /* 0x004fe200000000ff */
[----:B------:R-:W-:-:S04]  /*3f60*/  FADD.FTZ R109, R109, R26 ;  /* 0x0000001a6d6d7221 */ /* 0x000fc80000010000 */
[----:B------:R-:W-:Y:S01]  /*3f70*/  FADD.FTZ R98, R98, R109 ;  /* 0x0000006d62627221 */ /* 0x000fe20000010000 */
[C---:B---3--:R-:W-:Y:S01]  /*3f80*/  F2FP.F16.F32.PACK_AB R5, R88.reuse, R89 ;  /* 0x000000595805723e */ /* 0x048fe200000000ff */
[----:B------:R-:W-:Y:S01]  /*3f90*/  FADD.FTZ R89, R89, R24 ;  /* 0x0000001859597221 */ /* 0x000fe20000010000 */
[----:B------:R-:W-:Y:S01]  /*3fa0*/  F2FP.F16.F32.PACK_AB R7, R137, R34 ;  /* 0x000000228907723e */ /* 0x000fe200000000ff */
[----:B------:R-:W-:Y:S02]  /*3fb0*/  FADD.FTZ R35, R35, R98 ;  /* 0x0000006223237221 */ /* 0x000fe40000010000 */
[----:B------:R-:W-:Y:S02]  /*3fc0*/  FADD.FTZ R89, R88, R89 ;  /* 0x0000005958597221 */ /* 0x000fe40000010000 */
[----:B------:R-:W-:Y:S02]  /*3fd0*/  FADD.FTZ R136, R136, R35 ;  /* 0x0000002388887221 */ /* 0x000fe40000010000 */
[----:B------:R-:W-:Y:S01]  /*3fe0*/  HMMA.16816.F32 R80, R4, R16, R80 ;  /* 0x000000100450723c */ /* 0x000fe20000001850 */
[----:B------:R-:W-:-:S04]  /*3ff0*/  FADD.FTZ R34, R34, R89 ;  /* 0x0000005922227221 */ /* 0x000fc80000010000 */
[----:B------:R-:W-:-:S03]  /*4000*/  FADD.FTZ R137, R137, R34 ;  /* 0x0000002289897221 */ /* 0x000fc60000010000 */
[C---:B------:R-:W-:Y:S01]  /*4010*/  HMMA.16816.F32 R76, R4.reuse, R18, R76 ;  /* 0x00000012044c723c */ /* 0x040fe2000000184c */
[----:B------:R-:W2:Y:S07]  /*4020*/  LDSM.16.MT88.4 R16, [R33+0x7c00] ;  /* 0x007c00002110783b */ /* 0x000eae0000004200 */
[C---:B------:R-:W-:Y:S08]  /*4030*/  HMMA.16816.F32 R36, R4.reuse, R12, R36 ;  /* 0x0000000c0424723c */ /* 0x040ff00000001824 */
[C---:B------:R-:W-:Y:S01]  /*4040*/  HMMA.16816.F32 R40, R4.reuse, R14, R40 ;  /* 0x0000000e0428723c */ /* 0x040fe20000001828 */
[----:B------:R-:W3:Y:S07]  /*4050*/  LDSM.16.MT88.4 R12, [R104+0x8c00] ;  /* 0x008c0000680c783b */ /* 0x000eee0000004200 */
[C---:B-1----:R-:W-:Y:S08]  /*4060*/  HMMA.16816.F32 R44, R4.reuse, R8, R44 ;  /* 0x00000008042c723c */ /* 0x042ff0000000182c */
[C---:B------:R-:W-:Y:S01]  /*4070*/  HMMA.16816.F32 R48, R4.reuse, R10, R48 ;  /* 0x0000000a0430723c */ /* 0x040fe20000001830 */
[----:B------:R-:W1:Y:S07]  /*4080*/  LDSM.16.MT88.4 R8, [R33+0x8c00] ;  /* 0x008c00002108783b */ /* 0x000e6e0000004200 */
[C---:B--2---:R-:W-:Y:S08]  /*4090*/  HMMA.16816.F32 R52, R4.reuse, R16, R52 ;  /* 0x000000100434723c */ /* 0x044ff00000001834 */
[C---:B------:R-:W-:Y:S08]  /*40a0*/  HMMA.16816.F32 R56, R4.reuse, R18, R56 ;  /* 0x000000120438723c */ /* 0x040ff00000001838 */
[C---:B---3--:R-:W-:Y:S08]  /*40b0*/  HMMA.16816.F32 R60, R4.reuse, R12, R60 ;  /* 0x0000000c043c723c */ /* 0x048ff0000000183c */
[C---:B------:R-:W-:Y:S08]  /*40c0*/  HMMA.16816.F32 R64, R4.reuse, R14, R64 ;  /* 0x0000000e0440723c */ /* 0x040ff00000001840 */
[C---:B-1----:R-:W-:Y:S08]  /*40d0*/  HMMA.16816.F32 R68, R4.reuse, R8, R68 ;  /* 0x000000080444723c */ /* 0x042ff00000001844 */
[----:B------:R-:W-:Y:S01]  /*40e0*/  HMMA.16816.F32 R72, R4, R10, R72 ;  /* 0x0000000a0448723c */ /* 0x000fe20000001848 */
[----:B------:R-:W-:-:S04]  /*40f0*/  NOP ;  /* 0x0000000000007918 */ /* 0x000fc80000000000 */
[----:B------:R-:W-:-:S15]  /*4100*/  @!P0 BRA `(.L_x_327) ;  /* 0x00000024005c8947 */ /* 0x000fde0003800000 */
[----:B------:R-:W1:Y:S01]  /*4110*/  LDCU UR4, c[0x0][0x440] ;  /* 0x00008800ff0477ac */ /* 0x000e620008000800 */
[----:B------:R-:W-:-:S04]  /*4120*/  DEPBAR.LE SB0, 0x0 ;  /* 0x000080000000791a */ /* 0x000fc80000000000 */
[----:B------:R-:W2:Y:S01]  /*4130*/  S2UR UR5, SR_CgaCtaId ;  /* 0x00000000000579c3 */ /* 0x000ea20000008800 */
[----:B------:R-:W-:Y:S01]  /*4140*/  VIADD R5, R103, 0xfffffffe ;  /* 0xfffffffe67057836 */ /* 0x000fe20000000000 */
[----:B------:R-:W-:Y:S01]  /*4150*/  UMOV UR6, 0x400 ;  /* 0x0000040000067882 */ /* 0x000fe20000000000 */
[----:B------:R-:W-:Y:S02]  /*4160*/  IMAD.IADD R108, R115, 0x1, R86 ;  /* 0x00000001736c7824 */ /* 0x000fe400078e0256 */
[----:B------:R-:W-:-:S04]  /*4170*/  IMAD.WIDE.U32 R10, R5, R84, RZ ;  /* 0x00000054050a7225 */ /* 0x000fc800078e00ff */
[----:B------:R-:W-:Y:S01]  /*4180*/  IMAD R8, R5, R85, R11 ;  /* 0x0000005505087224 */ /* 0x000fe200078e020b */
[----:B------:R-:W-:Y:S01]  /*4190*/  BAR.SYNC.DEFER_BLOCKING 0x0 ;  /* 0x0000000000007b1d */ /* 0x000fe20000010000 */
[C---:B------:R-:W-:Y:S01]  /*41a0*/  IMAD.SHL.U32 R5, R10.reuse, 0x40, RZ ;  /* 0x000000400a057824 */ /* 0x040fe200078e00ff */
[----:B------:R-:W-:Y:S02]  /*41b0*/  LEA R6, P1, R10, R122, 0x7 ;  /* 0x0000007a0a067211 */ /* 0x000fe400078238ff */
[----:B-1----:R-:W-:Y:S02]  /*41c0*/  ISETP.GE.AND P4, PT, R128, UR4, PT ;  /* 0x0000000480007c0c */ /* 0x002fe4000bf86270 */
[----:B------:R-:W-:Y:S02]  /*41d0*/  ISETP.GE.AND P3, PT, R135, UR4, PT ;  /* 0x0000000487007c0c */ /* 0x000fe4000bf66270 */
[----:B------:R-:W-:Y:S02]  /*41e0*/  ISETP.GE.AND P2, PT, R134, UR4, PT ;  /* 0x0000000486007c0c */ /* 0x000fe4000bf46270 */
[----:B------:R-:W-:-:S02]  /*41f0*/  LEA R5, P0, R84, R5, 0x5 ;  /* 0x0000000554057211 */ /* 0x000fc400078028ff */
[C-C-:B------:R-:W-:Y:S02]  /*4200*/  SHF.L.U64.HI R4, R10.reuse, 0x6, R8.reuse ;  /* 0x000000060a047819 */ /* 0x140fe40000010208 */
[----:B------:R-:W-:Y:S01]  /*4210*/  LEA.HI.X R7, R10, R121, R8, 0x7, P1 ;  /* 0x000000790a077211 */ /* 0x000fe200008f3c08 */
[----:B--2---:R-:W-:Y:S01]  /*4220*/  ULEA UR5, UR5, UR6, 0x18 ;  /* 0x0000000605057291 */ /* 0x004fe2000f8ec0ff */
[----:B------:R-:W-:Y:S02]  /*4230*/  LEA.HI.X R4, R84, R4, R85, 0x5, P0 ;  /* 0x0000000454047211 */ /* 0x000fe400000f2c55 */
[----:B------:R-:W-:-:S03]  /*4240*/  LEA R24, P0, R5, R122, 0x1 ;  /* 0x0000007a05187211 */ /* 0x000fc600078008ff */
[----:B------:R-:W-:Y:S02]  /*4250*/  LEA R109, R87, UR5, 0x1 ;  /* 0x00000005576d7c11 */ /* 0x000fe4000f8e08ff */
[----:B------:R-:W-:Y:S01]  /*4260*/  LEA.HI.X R25, R5, R121, R4, 0x1, P0 ;  /* 0x0000007905197211 */ /* 0x000fe200000f0c04 */
[----:B------:R-:W-:Y:S01]  /*4270*/  @!PT LDS RZ, [RZ] ;  /* 0x00000000fffff984 */ /* 0x000fe20000000800 */
[----:B------:R-:W-:Y:S01]  /*4280*/  @!PT LDS RZ, [RZ] ;  /* 0x00000000fffff984 */ /* 0x000fe20000000800 */
[----:B------:R-:W-:Y:S01]  /*4290*/  @!PT LDS RZ, [RZ] ;  /* 0x00000000fffff984 */ /* 0x000fe20000000800 */
[----:B------:R-:W-:Y:S01]  /*42a0*/  @!P4 LDGSTS.E.BYPASS.LTC128B.128 [R126+0x6000], desc[UR14][R6.64] ;  /* 0x06000000067ecfae */ /* 0x000fe2000b981a0e */
[----:B------:R-:W-:Y:S01]  /*42b0*/  ISETP.GE.U32.AND P0, PT, R103, 0x3, PT ;  /* 0x000000036700780c */ /* 0x000fe20003f06070 */
        /* <DEDUP_REMOVED lines=29> */
[----:B------:R-:W-:Y:S04]  /*4490*/  LDSM.16.M88.4 R84, [R108] ;  /* 0x000000006c54783b */ /* 0x000fe80000000200 */
[----:B------:R-:W-:Y:S04]  /*44a0*/  LDSM.16.M88.4 R8, [R107+0x3000] ;  /* 0x003000006b08783b */ /* 0x000fe80000000200 */
[----:B-1----:R-:W-:Y:S04]  /*44b0*/  LDSM.16.M88.4 R4, [R109+0x3400] ;  /* 0x003400006d04783b */ /* 0x002fe80000000200 */
[----:B------:R-:W1:Y:S04]  /*44c0*/  LDSM.16.M88.4 R28, [R109+0x3800] ;  /* 0x003800006d1c783b */ /* 0x000e680000000200 */
[----:B--2---:R-:W2:Y:S04]  /*44d0*/  LDSM.16.M88.4 R24, [R107+0x3400] ;  /* 0x003400006b18783b */ /* 0x004ea80000000200 */
[----:B------:R-:W4:Y:S04]  /*44e0*/  LDSM.16.M88.4 R88, [R109+0x3c00] ;  /* 0x003c00006d58783b */ /* 0x000f280000000200 */
[----:B------:R-:W5:Y:S04]  /*44f0*/  LDSM.16.M88.4 R92, [R107+0x3800] ;  /* 0x003800006b5c783b */ /* 0x000f680000000200 */
[----:B------:R-:W-:Y:S04]  /*4500*/  LDSM.16.M88.4 R96, [R107+0x5400] ;  /* 0x005400006b60783b */ /* 0x000fe80000000200 */
[----:B------:R-:W0:Y:S01]  /*4510*/  LDGDEPBAR ;  /* 0x00000000000079af */ /* 0x000e220000000000 */
[C---:B---3--:R-:W-:Y:S08]  /*4520*/  HMMA.16816.F32 R16, R20.reuse, R12, RZ ;  /* 0x0000000c1410723c */ /* 0x048ff000000018ff */
[C---:B------:R-:W-:Y:S08]  /*4530*/  HMMA.16816.F32 R12, R20.reuse, R14, RZ ;  /* 0x0000000e140c723c */ /* 0x040ff000000018ff */
[----:B-1----:R-:W-:Y:S08]  /*4540*/  HMMA.16816.F32 R32, R20, R28, RZ ;  /* 0x0000001c1420723c */ /* 0x002ff000000018ff */
[C---:B------:R-:W-:Y:S08]  /*4550*/  HMMA.16816.F32 R16, R84.reuse, R8, R16 ;  /* 0x000000085410723c */ /* 0x040ff00000001810 */
[----:B------:R-:W-:Y:S08]  /*4560*/  HMMA.16816.F32 R12, R84, R10, R12 ;  /* 0x0000000a540c723c */ /* 0x000ff0000000180c */
[C---:B------:R-:W-:Y:S08]  /*4570*/  HMMA.16816.F32 R8, R20.reuse, R4, RZ ;  /* 0x000000041408723c */ /* 0x040ff000000018ff */
[C---:B------:R-:W-:Y:S08]  /*4580*/  HMMA.16816.F32 R4, R20.reuse, R6, RZ ;  /* 0x000000061404723c */ /* 0x040ff000000018ff */
[----:B------:R-:W-:Y:S08]  /*4590*/  HMMA.16816.F32 R28, R20, R30, RZ ;  /* 0x0000001e141c723c */ /* 0x000ff000000018ff */
[C---:B--2---:R-:W-:Y:S08]  /*45a0*/  HMMA.16816.F32 R8, R84.reuse, R24, R8 ;  /* 0x000000185408723c */ /* 0x044ff00000001808 */
[----:B------:R-:W-:Y:S08]  /*45b0*/  HMMA.16816.F32 R4, R84, R26, R4 ;  /* 0x0000001a5404723c */ /* 0x000ff00000001804 */
[C---:B----4-:R-:W-:Y:S08]  /*45c0*/  HMMA.16816.F32 R24, R20.reuse, R88, RZ ;  /* 0x000000581418723c */ /* 0x050ff000000018ff */
[----:B------:R-:W-:Y:S01]  /*45d0*/  HMMA.16816.F32 R20, R20, R90, RZ ;  /* 0x0000005a1414723c */ /* 0x000fe200000018ff */
[----:B------:R-:W1:Y:S07]  /*45e0*/  LDSM.16.M88.4 R88, [R107+0x3c00] ;  /* 0x003c00006b58783b */ /* 0x000e6e0000000200 */
[C---:B-----5:R-:W-:Y:S08]  /*45f0*/  HMMA.16816.F32 R32, R84.reuse, R92, R32 ;  /* 0x0000005c5420723c */ /* 0x060ff00000001820 */
        /* <DEDUP_REMOVED lines=40> */
[----:B------:R-:W1:Y:S07]  /*4880*/  LDSM.16.M88.4 R92, [R108+0x2000] ;  /* 0x002000006c5c783b */ /* 0x000e6e0000000200 */
[C---:B--2---:R-:W-:Y:S08]  /*4890*/  HMMA.16816.F32 R24, R84.reuse, R88, R24 ;  /* 0x000000585418723c */ /* 0x044ff00000001818 */
[----:B------:R-:W-:Y:S01]  /*48a0*/  HMMA.16816.F32 R20, R84, R90, R20 ;  /* 0x0000005a5414723c */ /* 0x000fe20000001814 */
[----:B------:R-:W2:Y:S04]  /*48b0*/  LDSM.16.M88.4 R84, [R107+0x5000] ;  /* 0x005000006b54783b */ /* 0x000ea80000000200 */
[----:B------:R-:W3:Y:S03]  /*48c0*/  LDSM.16.M88.4 R88, [R107+0x5800] ;  /* 0x005800006b58783b */ /* 0x000ee60000000200 */
[C---:B-1----:R-:W-:Y:S08]  /*48d0*/  HMMA.16816.F32 R8, R92.reuse, R96, R8 ;  /* 0x000000605c08723c */ /* 0x042ff00000001808 */
[C---:B------:R-:W-:Y:S08]  /*48e0*/  HMMA.16816.F32 R4, R92.reuse, R98, R4 ;  /* 0x000000625c04723c */ /* 0x040ff00000001804 */
[C---:B--2---:R-:W-:Y:S08]  /*48f0*/  HMMA.16816.F32 R16, R92.reuse, R84, R16 ;  /* 0x000000545c10723c */ /* 0x044ff00000001810 */
[----:B------:R-:W-:Y:S01]  /*4900*/  HMMA.16816.F32 R12, R92, R86, R12 ;  /* 0x000000565c0c723c */ /* 0x000fe2000000180c */
[----:B------:R-:W1:Y:S01]  /*4910*/  LDSM.16.M88.4 R84, [R107+0x5c00] ;  /* 0x005c00006b54783b */ /* 0x000e620000000200 */
[----:B------:R-:W-:-:S06]  /*4920*/  DEPBAR.LE SB0, 0x0 ;  /* 0x000080000000791a */ /* 0x000fcc0000000000 */
[C---:B---3--:R-:W-:Y:S08]  /*4930*/  HMMA.16816.F32 R32, R92.reuse, R88, R32 ;  /* 0x000000585c20723c */ /* 0x048ff00000001820 */
[C---:B------:R-:W-:Y:S08]  /*4940*/  HMMA.16816.F32 R28, R92.reuse, R90, R28 ;  /* 0x0000005a5c1c723c */ /* 0x040ff0000000181c */
[----:B-1----:R-:W-:Y:S01]  /*4950*/  HMMA.16816.F32 R24, R92, R84, R24 ;  /* 0x000000545c18723c */ /* 0x002fe20000001818 */
[----:B------:R-:W-:-:S05]  /*4960*/  IMAD.SHL.U32 R84, R114, 0x2, RZ ;  /* 0x0000000272547824 */ /* 0x000fca00078e00ff */
[----:B------:R-:W-:Y:S02]  /*4970*/  LOP3.LUT R84, R84, 0x6, RZ, 0xc0, !PT ;  /* 0x0000000654547812 */ /* 0x000fe400078ec0ff */
[----:B------:R-:W-:Y:S03]  /*4980*/  HMMA.16816.F32 R20, R92, R86, R20 ;  /* 0x000000565c14723c */ /* 0x000fe60000001814 */
[----:B------:R-:W-:-:S04]  /*4990*/  IMAD R85, R103, 0x40, R84 ;  /* 0x0000004067557824 */ /* 0x000fc800078e0254 */
[C---:B------:R-:W-:Y:S02]  /*49a0*/  VIADD R93, R85.reuse, 0xffffff80 ;  /* 0xffffff80555d7836 */ /* 0x040fe40000000000 */
[----:B------:R-:W-:Y:S01]  /*49b0*/  VIADD R92, R85, 0xffffff81 ;  /* 0xffffff81555c7836 */ /* 0x000fe20000000000 */
[----:B------:R-:W-:Y:S02]  /*49c0*/  BAR.SYNC.DEFER_BLOCKING 0x0 ;  /* 0x0000000000007b1d */ /* 0x000fe40000010000 */
[----:B------:R-:W-:-:S04]  /*49d0*/  ISETP.GE.AND P5, PT, R93, R106, PT ;  /* 0x0000006a5d00720c */ /* 0x000fc80003fa6270 */
[----:B------:R-:W-:Y:S09]  /*49e0*/  @!P0 BRA `(.L_x_328) ;  /* 0x0000000000d88947 */ /* 0x000ff20003800000 */
[----:B------:R-:W-:-:S04]  /*49f0*/  VIADD R89, R103, 0xfffffffd ;  /* 0xfffffffd67597836 */ /* 0x000fc80000000000 */
[----:B------:R-:W-:-:S04]  /*4a00*/  IMAD.WIDE.U32 R86, R89, R100, RZ ;  /* 0x0000006459567225 */ /* 0x000fc800078e00ff */
[----:B------:R-:W-:Y:S02]  /*4a10*/  IMAD R88, R89, R101, R87 ;  /* 0x0000006559587224 */ /* 0x000fe400078e0257 */
[----:B------:R-:W-:-:S03]  /*4a20*/  IMAD.SHL.U32 R89, R86, 0x40, RZ ;  /* 0x0000004056597824 */ /* 0x000fc600078e00ff */
[----:B------:R-:W-:Y:S02]  /*4a30*/  SHF.L.U64.HI R88, R86, 0x6, R88 ;  /* 0x0000000656587819 */ /* 0x000fe40000010258 */
[C---:B------:R-:W-:Y:S02]  /*4a40*/  @!P4 LEA R98, P0, R89.reuse, R124, 0x1 ;  /* 0x0000007c5962c211 */ /* 0x040fe400078008ff */
[C---:B------:R-:W-:Y:S02]  /*4a50*/  @!P3 LEA R87, P1, R100.reuse, R89, 0x5 ;  /* 0x000000596457b211 */ /* 0x040fe400078228ff */
[----:B------:R-:W-:Y:S02]  /*4a60*/  @!P4 LEA.HI.X R99, R89, R123, R88, 0x1, P0 ;  /* 0x0000007b5963c211 */ /* 0x000fe400000f0c58 */
[C---:B------:R-:W-:Y:S02]  /*4a70*/  @!P4 LEA R91, P0, R100.reuse, R89, 0x5 ;  /* 0x00000059645bc211 */ /* 0x040fe400078028ff */
[CCC-:B------:R-:W-:Y:S01]  /*4a80*/  @!P3 LEA.HI.X R86, R100.reuse, R88.reuse, R101.reuse, 0x5, P1 ;  /* 0x000000586456b211 */ /* 0x1c0fe200008f2c65 */
[----:B------:R-:W-:Y:S01]  /*4a90*/  @!PT LDS RZ, [RZ] ;  /* 0x00000000fffff984 */ /* 0x000fe20000000800 */
[----:B------:R-:W-:Y:S01]  /*4aa0*/  @!PT LDS RZ, [RZ] ;  /* 0x00000000fffff984 */ /* 0x000fe20000000800 */
[----:B------:R-:W-:Y:S01]  /*4ab0*/  @!PT LDS RZ, [RZ] ;  /* 0x00000000fffff984 */ /* 0x000fe20000000800 */
[----:B------:R1:W-:Y:S01]  /*4ac0*/  @!P4 LDGSTS.E.BYPASS.LTC128B.128 [R126+0x3000], desc[UR14][R98.64] ;  /* 0x03000000627ecfae */ /* 0x0003e2000b981a0e */
[----:B------:R-:W-:-:S02]  /*4ad0*/  @!P4 LEA.HI.X R90, R100, R88, R101, 0x5, P0 ;  /* 0x00000058645ac211 */ /* 0x000fc400000f2c65 */
[C---:B------:R-:W-:Y:S01]  /*4ae0*/  @!P2 LEA R84, P0, R100.reuse, R89, 0x5 ;  /* 0x000000596454a211 */ /* 0x040fe200078028ff */
[----:B------:R1:W-:Y:S03]  /*4af0*/  @P4 STS.128 [R126+0x3000], RZ ;  /* 0x003000ff7e004388 */ /* 0x0003e60000000c00 */
[----:B------:R-:W-:Y:S02]  /*4b00*/  @!P2 LEA.HI.X R100, R100, R88, R101, 0x5, P0 ;  /* 0x000000586464a211 */ /* 0x000fe400000f2c65 */
[----:B------:R-:W-:-:S04]  /*4b10*/  @!P3 LEA R96, P0, R89, R124, 0x1 ;  /* 0x0000007c5960b211 */ /* 0x000fc800078008ff */
[C---:B------:R-:W-:Y:S02]  /*4b20*/  @!P3 LEA.HI.X R97, R89.reuse, R123, R88, 0x1, P0 ;  /* 0x0000007b5961b211 */ /* 0x040fe400000f0c58 */
[----:B------:R-:W-:-:S03]  /*4b30*/  @!P2 LEA R94, P0, R89, R124, 0x1 ;  /* 0x0000007c595ea211 */ /* 0x000fc600078008ff */
[----:B------:R-:W-:Y:S01]  /*4b40*/  @!PT LDS RZ, [RZ] ;  /* 0x00000000fffff984 */ /* 0x000fe20000000800 */
[----:B------:R-:W-:Y:S01]  /*4b50*/  @!PT LDS RZ, [RZ] ;  /* 0x00000000fffff984 */ /* 0x000fe20000000800 */
[----:B------:R-:W-:Y:S01]  /*4b60*/  @!PT LDS RZ, [RZ] ;  /* 0x00000000fffff984 */ /* 0x000fe20000000800 */
[----:B------:R1:W-:Y:S01]  /*4b70*/  @!P3 LDGSTS.E.BYPASS.LTC128B.128 [R126+0x4000], desc[UR14][R96.64+0x40] ;  /* 0x04000040607ebfae */ /* 0x0003e2000b981a0e */
[-C--:B------:R-:W-:Y:S02]  /*4b80*/  @!P2 LEA.HI.X R95, R89, R123.reuse, R88, 0x1, P0 ;  /* 0x0000007b595fa211 */ /* 0x080fe400000f0c58 */
[CC--:B------:R-:W-:Y:S01]  /*4b90*/  @!P4 LEA R88, P0, R91.reuse, R124.reuse, 0x1 ;  /* 0x0000007c5b58c211 */ /* 0x0c0fe200078008ff */
[----:B------:R1:W-:Y:S03]  /*4ba0*/  @P3 STS.128 [R126+0x4000], RZ ;  /* 0x004000ff7e003388 */ /* 0x0003e60000000c00 */
[----:B------:R-:W-:Y:S01]  /*4bb0*/  @!P4 LEA.HI.X R89, R91, R123, R90, 0x1, P0 ;  /* 0x0000007b5b59c211 */ /* 0x000fe200000f0c5a */
[----:B------:R-:W-:Y:S01]  /*4bc0*/  @!PT LDS RZ, [RZ] ;  /* 0x00000000fffff984 */ /* 0x000fe20000000800 */
[----:B------:R-:W-:Y:S01]  /*4bd0*/  @!PT LDS RZ, [RZ] ;  /* 0x00000000fffff984 */ /* 0x000fe20000000800 */
[----:B------:R-:W-:Y:S01]  /*4be0*/  @!PT LDS RZ, [RZ] ;  /* 0x00000000fffff984 */ /* 0x000fe20000000800 */
[----:B------:R1:W-:Y:S01]  /*4bf0*/  @!P2 LDGSTS.E.BYPASS.LTC128B.128 [R126+0x5000], desc[UR14][R94.64+0x80] ;  /* 0x050000805e7eafae */ /* 0x0003e2000b981a0e */
[----:B------:R-:W-:-:S03]  /*4c00*/  @!P3 LEA R90, P0, R87, R124, 0x1 ;  /* 0x0000007c575ab211 */ /* 0x000fc600078008ff */
[----:B------:R1:W-:Y:S01]  /*4c10*/  @P2 STS.128 [R126+0x5000], RZ ;  /* 0x005000ff7e002388 */ /* 0x0003e20000000c00 */
[-C--:B------:R-:W-:Y:S02]  /*4c20*/  @!P3 LEA.HI.X R91, R87, R123.reuse, R86, 0x1, P0 ;  /* 0x0000007b575bb211 */ /* 0x080fe400000f0c56 */
        /* <DEDUP_REMOVED lines=18> */
.L_x_328:
[----:B------:R-:W-:Y:S01]  /*4d50*/  ISETP.GE.AND P2, PT, R93, R105, PT ;  /* 0x000000695d00720c */ /* 0x000fe20003f46270 */
[----:B------:R-:W2:Y:S01]  /*4d60*/  LDCU UR4, c[0x0][0x45c] ;  /* 0x00008b80ff0477ac */ /* 0x000ea20008000800 */
[----:B------:R-:W-:Y:S02]  /*4d70*/  I2FP.F32.U32 R93, R93 ;  /* 0x0000005d005d7245 */ /* 0x000fe40000201000 */
[----:B-1----:R-:W-:Y:S02]  /*4d80*/  IADD3 R89, PT, PT, R85, -0x48, RZ ;  /* 0xffffffb855597810 */ /* 0x002fe40007ffe0ff */
[----:B------:R-:W-:Y:S01]  /*4d90*/  ISETP.GE.AND P4, PT, R92, R106, PT ;  /* 0x0000006a5c00720c */ /* 0x000fe20003f86270 */
[CC--:B------:R-:W-:Y:S01]  /*4da0*/  FFMA.FTZ R87, R93.reuse, R0.reuse, R16 ;  /* 0x000000005d577223 */ /* 0x0c0fe20000010010 */
[----:B------:R-:W-:Y:S01]  /*4db0*/  FFMA.FTZ R18, R93, R0, R18 ;  /* 0x000000005d127223 */ /* 0x000fe20000010012 */
[C---:B------:R-:W-:Y:S02]  /*4dc0*/  ISETP.GE.AND P3, PT, R89.reuse, R106, PT ;  /* 0x0000006a5900720c */ /* 0x040fe40003f66270 */
[----:B------:R-:W-:-:S02]  /*4dd0*/  ISETP.GE.AND P0, PT, R89, R105, PT ;  /* 0x000000695900720c */ /* 0x000fc40003f06270 */
[----:B------:R-:W-:Y:S02]  /*4de0*/  ISETP.GE.AND P1, PT, R92, R105, PT ;  /* 0x000000695c00720c */ /* 0x000fe40003f26270 */
[----:B------:R-:W-:Y:S02]  /*4df0*/  I2FP.F32.U32 R89, R89 ;  /* 0x0000005900597245 */ /* 0x000fe40000201000 */
[----:B------:R-:W-:Y:S02]  /*4e00*/  IADD3 R93, PT, PT, R85, -0x78, RZ ;  /* 0xffffff88555d7810 */ /* 0x000fe40007ffe0ff */
[----:B------:R-:W-:Y:S01]  /*4e10*/  I2FP.F32.U32 R92, R92 ;  /* 0x0000005c005c7245 */ /* 0x000fe20000201000 */
[-C--:B------:R-:W-:Y:S01]  /*4e20*/  FFMA.FTZ R20, R89, R0.reuse, R20 ;  /* 0x0000000059147223 */ /* 0x080fe20000010014 */
[----:B------:R-:W-:Y:S01]  /*4e30*/  IADD3 R86, PT, PT, R85, -0x70, RZ ;  /* 0xffffff9055567810 */ /* 0x000fe20007ffe0ff */
[-C--:B------:R-:W-:Y:S01]  /*4e40*/  FFMA.FTZ R22, R89, R0.reuse, R22 ;  /* 0x0000000059167223 */ /* 0x080fe20000010016 */
        /* <DEDUP_REMOVED lines=8> */
[----:B------:R-:W-:Y:S01]  /*4ed0*/  IADD3 R17, PT, PT, R85, -0x77, RZ ;  /* 0xffffff8955117810 */ /* 0x000fe20007ffe0ff */
[-C--:B------:R-:W-:Y:S01]  /*4ee0*/  FFMA.FTZ R14, R93, R0.reuse, R14 ;  /* 0x000000005d0e7223 */ /* 0x080fe2000001000e */
[----:B------:R-:W-:Y:S01]  /*4ef0*/  FSEL R84, R20, -INF , !P3 ;  /* 0xff80000014547808 */ /* 0x000fe20005800000 */
[-C--:B------:R-:W-:Y:S01]  /*4f00*/  FFMA.FTZ R109, R91, R0.reuse, R8 ;  /* 0x000000005b6d7223 */ /* 0x080fe20000010008 */
        /* <DEDUP_REMOVED lines=11> */
[----:B------:R-:W-:Y:S02]  /*4fc0*/  FSEL R17, R12, -INF , !P5 ;  /* 0xff8000000c117808 */ /* 0x000fe40006800000 */
[C---:B------:R-:W-:Y:S01]  /*4fd0*/  IADD3 R15, PT, PT, R85.reuse, -0x68, RZ ;  /* 0xffffff98550f7810 */ /* 0x040fe20007ffe0ff */
[CC--:B------:R-:W-:Y:S01]  /*4fe0*/  FFMA.FTZ R139, R14.reuse, R0.reuse, R9 ;  /* 0x000000000e8b7223 */ /* 0x0c0fe20000010009 */
[----:B------:R-:W-:Y:S01]  /*4ff0*/  IADD3 R12, PT, PT, R85, -0x67, RZ ;  /* 0xffffff99550c7810 */ /* 0x000fe20007ffe0ff */
[----:B------:R-:W-:Y:S01]  /*5000*/  FFMA.FTZ R11, R14, R0, R11 ;  /* 0x000000000e0b7223 */ /* 0x000fe2000001000b */
[----:B------:R-:W-:-:S02]  /*5010*/  I2FP.F32.U32 R9, R15 ;  /* 0x0000000f00097245 */ /* 0x000fc40000201000 */
[----:B------:R-:W-:Y:S02]  /*5020*/  I2FP.F32.U32 R142, R12 ;  /* 0x0000000c008e7245 */ /* 0x000fe40000201000 */
[----:B------:R-:W-:Y:S01]  /*5030*/  FSEL R13, R13, -INF , !P3 ;  /* 0xff8000000d0d7808 */ /* 0x000fe20005800000 */
[C---:B------:R-:W-:Y:S01]  /*5040*/  FFMA.FTZ R113, R9.reuse, R0, R4 ;  /* 0x0000000009717223 */ /* 0x040fe20000010004 */
[----:B------:R-:W-:Y:S01]  /*5050*/  ISETP.GE.AND P2, PT, R8, R106, PT ;  /* 0x0000006a0800720c */ /* 0x000fe20003f46270 */
[-C--:B------:R-:W-:Y:S01]  /*5060*/  FFMA.FTZ R5, R142, R0.reuse, R5 ;  /* 0x000000008e057223 */ /* 0x080fe20000010005 */
[----:B------:R-:W-:Y:S01]  /*5070*/  ISETP.GE.AND P3, PT, R8, R105, PT ;  /* 0x000000690800720c */ /* 0x000fe20003f66270 */
[-C--:B------:R-:W-:Y:S01]  /*5080*/  FFMA.FTZ R142, R142, R0.reuse, R7 ;  /* 0x000000008e8e7223 */ /* 0x080fe20000010007 */
[----:B------:R-:W-:Y:S01]  /*5090*/  FSEL R16, R16, -INF , !P1 ;  /* 0xff80000010107808 */ /* 0x000fe20004800000 */
[----:B------:R-:W-:Y:S01]  /*50a0*/  FFMA.FTZ R130, R9, R0, R6 ;  /* 0x0000000009827223 */ /* 0x000fe20000010006 */
[----:B------:R-:W-:-:S02]  /*50b0*/  FSEL R8, R20, -INF , !P4 ;  /* 0xff80000014087808 */ /* 0x000fc40006000000 */
[CC--:B------:R-:W-:Y:S02]  /*50c0*/  ISETP.GE.AND P1, PT, R86.reuse, R106.reuse, PT ;  /* 0x0000006a5600720c */ /* 0x0c0fe40003f26270 */
[----:B------:R-:W-:Y:S02]  /*50d0*/  ISETP.GE.AND P5, PT, R86, R105, PT ;  /* 0x000000695600720c */ /* 0x000fe40003fa6270 */
[----:B------:R-:W-:Y:S02]  /*50e0*/  ISETP.GE.AND P4, PT, R15, R106, PT ;  /* 0x0000006a0f00720c */ /* 0x000fe40003f86270 */
[----:B------:R-:W-:Y:S02]  /*50f0*/  IADD3 R7, PT, PT, R85, -0x60, RZ ;  /* 0xffffffa055077810 */ /* 0x000fe40007ffe0ff */
[----:B------:R-:W-:Y:S02]  /*5100*/  FSEL R109, R109, -INF , !P1 ;  /* 0xff8000006d6d7808 */ /* 0x000fe40004800000 */
[----:B------:R-:W-:-:S02]  /*5110*/  FSEL R118, R118, -INF , !P5 ;  /* 0xff80000076767808 */ /* 0x000fc40006800000 */
[----:B------:R-:W-:Y:S02]  /*5120*/  FSEL R144, R11, -INF , !P3 ;  /* 0xff8000000b907808 */ /* 0x000fe40005800000 */
[----:B------:R-:W-:Y:S02]  /*5130*/  FSEL R113, R113, -INF , !P4 ;  /* 0xff80000071717808 */ /* 0x000fe40006000000 */
[-C--:B------:R-:W-:Y:S02]  /*5140*/  ISETP.GE.AND P1, PT, R15, R105.reuse, PT ;  /* 0x000000690f00720c */ /* 0x080fe40003f26270 */
[-C--:B------:R-:W-:Y:S02]  /*5150*/  ISETP.GE.AND P5, PT, R12, R106.reuse, PT ;  /* 0x0000006a0c00720c */ /* 0x080fe40003fa6270 */
[C---:B------:R-:W-:Y:S02]  /*5160*/  ISETP.GE.AND P3, PT, R7.reuse, R106, PT ;  /* 0x0000006a0700720c */ /* 0x040fe40003f66270 */
[----:B------:R-:W-:-:S02]  /*5170*/  ISETP.GE.AND P4, PT, R7, R105, PT ;  /* 0x000000690700720c */ /* 0x000fc40003f86270 */
[----:B------:R-:W-:Y:S02]  /*5180*/  IADD3 R4, PT, PT, R85, -0x5f, RZ ;  /* 0xffffffa155047810 */ /* 0x000fe40007ffe0ff */
[----:B------:R-:W-:Y:S02]  /*5190*/  I2FP.F32.U32 R7, R7 ;  /* 0x0000000700077245 */ /* 0x000fe40000201000 */
[----:B------:R-:W-:Y:S02]  /*51a0*/  FSEL R130, R130, -INF , !P1 ;  /* 0xff80000082827808 */ /* 0x000fe40004800000 */
[----:B------:R-:W-:Y:S01]  /*51b0*/  FSEL R111, R5, -INF , !P5 ;  /* 0xff800000056f7808 */ /* 0x000fe20006800000 */
[C---:B------:R-:W-:Y:S01]  /*51c0*/  FFMA.FTZ R32, R7.reuse, R0, R32 ;  /* 0x0000000007207223 */ /* 0x040fe20000010020 */
[C---:B------:R-:W-:Y:S01]  /*51d0*/  ISETP.GE.AND P1, PT, R4.reuse, R106, PT ;  /* 0x0000006a0400720c */ /* 0x040fe20003f26270 */
[----:B------:R-:W-:Y:S01]  /*51e0*/  FFMA.FTZ R34, R7, R0, R34 ;  /* 0x0000000007227223 */ /* 0x000fe20000010022 */
[----:B------:R-:W-:-:S02]  /*51f0*/  ISETP.GE.AND P5, PT, R4, R105, PT ;  /* 0x000000690400720c */ /* 0x000fc40003fa6270 */
[----:B------:R-:W-:Y:S02]  /*5200*/  FSEL R139, R139, -INF , !P2 ;  /* 0xff8000008b8b7808 */ /* 0x000fe40005000000 */
[----:B------:R-:W-:Y:S02]  /*5210*/  I2FP.F32.U32 R4, R4 ;  /* 0x0000000400047245 */ /* 0x000fe40000201000 */
[----:B------:R-:W-:Y:S02]  /*5220*/  ISETP.GE.AND P2, PT, R12, R105, PT ;  /* 0x000000690c00720c */ /* 0x000fe40003f46270 */
[----:B------:R-:W-:Y:S01]  /*5230*/  IADD3 R6, PT, PT, R85, -0x58, RZ ;  /* 0xffffffa855067810 */ /* 0x000fe20007ffe0ff */
[-C--:B------:R-:W-:Y:S01]  /*5240*/  FFMA.FTZ R33, R4, R0.reuse, R33 ;  /* 0x0000000004217223 */ /* 0x080fe20000010021 */
[----:B------:R-:W-:Y:S01]  /*5250*/  FSEL R142, R142, -INF , !P2 ;  /* 0xff8000008e8e7808 */ /* 0x000fe20005000000 */
[----:B------:R-:W-:Y:S01]  /*5260*/  FFMA.FTZ R35, R4, R0, R35 ;  /* 0x0000000004237223 */ /* 0x000fe20000010023 */
[----:B------:R-:W-:-:S02]  /*5270*/  FSEL R127, R32, -INF , !P3 ;  /* 0xff800000207f7808 */ /* 0x000fc40005800000 */
[C---:B------:R-:W-:Y:S02]  /*5280*/  ISETP.GE.AND P2, PT, R6.reuse, R106, PT ;  /* 0x0000006a0600720c */ /* 0x040fe40003f46270 */
[----:B------:R-:W-:Y:S02]  /*5290*/  I2FP.F32.U32 R5, R6 ;  /* 0x0000000600057245 */ /* 0x000fe40000201000 */
[----:B------:R-:W-:Y:S02]  /*52a0*/  ISETP.GE.AND P3, PT, R6, R105, PT ;  /* 0x000000690600720c */ /* 0x000fe40003f66270 */
[----:B------:R-:W-:Y:S01]  /*52b0*/  IADD3 R6, PT, PT, R85, -0x57, RZ ;  /* 0xffffffa955067810 */ /* 0x000fe20007ffe0ff */
[CC--:B------:R-:W-:Y:S01]  /*52c0*/  FFMA.FTZ R30, R5.reuse, R0.reuse, R30 ;  /* 0x00000000051e7223 */ /* 0x0c0fe2000001001e */
[----:B------:R-:W-:Y:S01]  /*52d0*/  FSEL R110, R34, -INF , !P4 ;  /* 0xff800000226e7808 */ /* 0x000fe20006000000 */
[----:B------:R-:W-:Y:S01]  /*52e0*/  FFMA.FTZ R28, R5, R0, R28 ;  /* 0x00000000051c7223 */ /* 0x000fe2000001001c */
[----:B------:R-:W-:-:S02]  /*52f0*/  FSEL R133, R33, -INF , !P1 ;  /* 0xff80000021857808 */ /* 0x000fc40004800000 */
[C---:B------:R-:W-:Y:S02]  /*5300*/  ISETP.GE.AND P4, PT, R6.reuse, R106, PT ;  /* 0x0000006a0600720c */ /* 0x040fe40003f86270 */
[----:B------:R-:W-:Y:S02]  /*5310*/  ISETP.GE.AND P1, PT, R6, R105, PT ;  /* 0x000000690600720c */ /* 0x000fe40003f26270 */
[----:B------:R-:W-:Y:S02]  /*5320*/  I2FP.F32.U32 R6, R6 ;  /* 0x0000000600067245 */ /* 0x000fe40000201000 */
[----:B------:R-:W-:Y:S02]  /*5330*/  FMNMX3.FTZ R12, R3, R87, R19, !PT ;  /* 0x00000057030c7276 */ /* 0x000fe40007810013 */
[C---:B------:R-:W-:Y:S01]  /*5340*/  IADD3 R7, PT, PT, R85.reuse, -0x4f, RZ ;  /* 0xffffffb155077810 */ /* 0x040fe20007ffe0ff */
[CC--:B------:R-:W-:Y:S01]  /*5350*/  FFMA.FTZ R29, R6.reuse, R0.reuse, R29 ;  /* 0x00000000061d7223 */ /* 0x0c0fe2000001001d */
[----:B------:R-:W-:Y:S01]  /*5360*/  IADD3 R5, PT, PT, R85, -0x50, RZ ;  /* 0xffffffb055057810 */ /* 0x000fe20007ffe0ff */
[----:B------:R-:W-:Y:S01]  /*5370*/  FFMA.FTZ R31, R6, R0, R31 ;  /* 0x00000000061f7223 */ /* 0x000fe2000001001f */
[----:B------:R-:W-:-:S02]  /*5380*/  FSEL R112, R30, -INF , !P3 ;  /* 0xff8000001e707808 */ /* 0x000fc40005800000 */
[----:B------:R-:W-:Y:S02]  /*5390*/  FSEL R119, R29, -INF , !P4 ;  /* 0xff8000001d777808 */ /* 0x000fe40006000000 */
[----:B------:R-:W-:Y:S02]  /*53a0*/  FMNMX3.FTZ R12, R12, R17, R13, !PT ;  /* 0x000000110c0c7276 */ /* 0x000fe4000781000d */
[C---:B------:R-:W-:Y:S02]  /*53b0*/  ISETP.GE.AND P3, PT, R7.reuse, R106, PT ;  /* 0x0000006a0700720c */ /* 0x040fe40003f66270 */
[----:B------:R-:W-:Y:S02]  /*53c0*/  I2FP.F32.U32 R4, R7 ;  /* 0x0000000700047245 */ /* 0x000fe40000201000 */
[----:B------:R-:W-:Y:S02]  /*53d0*/  ISETP.GE.AND P4, PT, R7, R105, PT ;  /* 0x000000690700720c */ /* 0x000fe40003f86270 */
[----:B------:R-:W-:Y:S01]  /*53e0*/  FMNMX3.FTZ R7, R2, R18, R16, !PT ;  /* 0x0000001202077276 */ /* 0x000fe20007810010 */
[CC--:B------:R-:W-:Y:S01]  /*53f0*/  FFMA.FTZ R25, R4.reuse, R0.reuse, R25 ;  /* 0x0000000004197223 */ /* 0x0c0fe20000010019 */
[----:B------:R-:W-:Y:S01]  /*5400*/  FSEL R108, R35, -INF , !P5 ;  /* 0xff800000236c7808 */ /* 0x000fe20006800000 */
[----:B------:R-:W-:Y:S01]  /*5410*/  FFMA.FTZ R27, R4, R0, R27 ;  /* 0x00000000041b7223 */ /* 0x000fe2000001001b */
[----:B------:R-:W-:-:S02]  /*5420*/  FSEL R131, R28, -INF , !P2 ;  /* 0xff8000001c837808 */ /* 0x000fc40005000000 */
[C---:B------:R-:W-:Y:S02]  /*5430*/  ISETP.GE.AND P5, PT, R5.reuse, R106, PT ;  /* 0x0000006a0500720c */ /* 0x040fe40003fa6270 */
[----:B------:R-:W-:Y:S02]  /*5440*/  ISETP.GE.AND P2, PT, R5, R105, PT ;  /* 0x000000690500720c */ /* 0x000fe40003f46270 */
[----:B------:R-:W-:Y:S02]  /*5450*/  FMNMX3.FTZ R14, R12, R109, R139, !PT ;  /* 0x0000006d0c0e7276 */ /* 0x000fe4000781008b */
[----:B------:R-:W-:Y:S02]  /*5460*/  I2FP.F32.U32 R5, R5 ;  /* 0x0000000500057245 */ /* 0x000fe40000201000 */
[----:B------:R-:W-:Y:S02]  /*5470*/  IADD3 R85, PT, PT, R85, -0x47, RZ ;  /* 0xffffffb955557810 */ /* 0x000fe40007ffe0ff */
[----:B------:R-:W-:Y:S01]  /*5480*/  FMNMX3.FTZ R7, R7, R10, R8, !PT ;  /* 0x0000000a07077276 */ /* 0x000fe20007810008 */
[CC--:B------:R-:W-:Y:S01]  /*5490*/  FFMA.FTZ R24, R5.reuse, R0.reuse, R24 ;  /* 0x0000000005187223 */ /* 0x0c0fe20000010018 */
[----:B------:R-:W-:Y:S01]  /*54a0*/  FMNMX3.FTZ R14, R14, R113, R111, !PT ;  /* 0x000000710e0e7276 */ /* 0x000fe2000781006f */
[----:B------:R-:W-:Y:S01]  /*54b0*/  FFMA.FTZ R26, R5, R0, R26 ;  /* 0x00000000051a7223 */ /* 0x000fe2000001001a */
[----:B------:R-:W-:-:S02]  /*54c0*/  I2FP.F32.U32 R12, R85 ;  /* 0x00000055000c7245 */ /* 0x000fc40000201000 */
[----:B------:R-:W-:Y:S02]  /*54d0*/  FMNMX3.FTZ R7, R7, R118, R144, !PT ;  /* 0x0000007607077276 */ /* 0x000fe40007810090 */
[----:B------:R-:W-:Y:S01]  /*54e0*/  FMNMX3.FTZ R14, R14, R127, R133, !PT ;  /* 0x0000007f0e0e7276 */ /* 0x000fe20007810085 */
[C---:B------:R-:W-:Y:S01]  /*54f0*/  FFMA.FTZ R21, R12.reuse, R0, R21 ;  /* 0x000000000c157223 */ /* 0x040fe20000010015 */
[----:B------:R-:W-:Y:S01]  /*5500*/  FMNMX3.FTZ R7, R7, R130, R142, !PT ;  /* 0x0000008207077276 */ /* 0x000fe2000781008e */
[----:B------:R-:W-:Y:S01]  /*5510*/  FFMA.FTZ R23, R12, R0, R23 ;  /* 0x000000000c177223 */ /* 0x000fe20000010017 */
[----:B------:R-:W-:Y:S02]  /*5520*/  FSEL R92, R24, -INF , !P5 ;  /* 0xff800000185c7808 */ /* 0x000fe40006800000 */
[----:B------:R-:W-:Y:S02]  /*5530*/  ISETP.GE.AND P5, PT, R85, R106, PT ;  /* 0x0000006a5500720c */ /* 0x000fe40003fa6270 */
[----:B------:R-:W-:-:S02]  /*5540*/  FSEL R91, R25, -INF , !P3 ;  /* 0xff800000195b7808 */ /* 0x000fc40005800000 */
[----:B------:R-:W-:Y:S02]  /*5550*/  FMNMX3.FTZ R14, R14, R131, R119, !PT ;  /* 0x000000830e0e7276 */ /* 0x000fe40007810077 */
[----:B------:R-:W-:Y:S02]  /*5560*/  FSEL R140, R31, -INF , !P1 ;  /* 0xff8000001f8c7808 */ /* 0x000fe40004800000 */
[----:B------:R-:W-:Y:S01]  /*5570*/  FMNMX3.FTZ R7, R7, R110, R108, !PT ;  /* 0x0000006e07077276 */ /* 0x000fe2000781006c */
[----:B------:R-:W-:Y:S01]  /*5580*/  LDSM.16.MT88.4 R28, [R104+0x7000] ;  /* 0x00700000681c783b */ /* 0x000fe20000004200 */
[----:B------:R-:W-:Y:S02]  /*5590*/  FSEL R95, R21, -INF , !P5 ;  /* 0xff800000155f7808 */ /* 0x000fe40006800000 */
[----:B------:R-:W-:Y:S02]  /*55a0*/  FMNMX3.FTZ R14, R14, R92, R91, !PT ;  /* 0x0000005c0e0e7276 */ /* 0x000fe4000781005b */
[----:B------:R-:W-:-:S02]  /*55b0*/  ISETP.GE.AND P3, PT, R85, R105, PT ;  /* 0x000000695500720c */ /* 0x000fc40003f66270 */
[----:B------:R-:W-:Y:S02]  /*55c0*/  FSEL R100, R26, -INF , !P2 ;  /* 0xff8000001a647808 */ /* 0x000fe40005000000 */
[----:B------:R-:W-:Y:S02]  /*55d0*/  FSEL R99, R27, -INF , !P4 ;  /* 0xff8000001b637808 */ /* 0x000fe40006000000 */
[----:B------:R-:W-:Y:S02]  /*55e0*/  FMNMX3.FTZ R7, R7, R112, R140, !PT ;  /* 0x0000007007077276 */ /* 0x000fe4000781008c */
[----:B------:R-:W-:Y:S02]  /*55f0*/  FMNMX3.FTZ R4, R14, R84, R95, !PT ;  /* 0x000000540e047276 */ /* 0x000fe4000781005f */
[----:B------:R-:W-:Y:S02]  /*5600*/  FSEL R98, R22, -INF , !P0 ;  /* 0xff80000016627808 */ /* 0x000fe40004000000 */
[----:B------:R-:W-:Y:S01]  /*5610*/  FSEL R97, R23, -INF , !P3 ;  /* 0xff80000017617808 */ /* 0x000fe20005800000 */
[----:B------:R-:W1:Y:S01]  /*5620*/  SHFL.BFLY PT, R5, R4, 0x2, 0x1f ;  /* 0x0c401f0004057f89 */ /* 0x000e6200000e0000 */
[----:B------:R-:W-:-:S02]  /*5630*/  FMNMX3.FTZ R7, R7, R100, R99, !PT ;  /* 0x0000006407077276 */ /* 0x000fc40007810063 */
        /* <DEDUP_REMOVED lines=11> */
[----:B---3--:R-:W-:Y:S02]  /*56f0*/  FMNMX.FTZ R85, R6, R85, !PT ;  /* 0x0000005506557209 */ /* 0x008fe40007810000 */
[----:B------:R-:W-:Y:S01]  /*5700*/  FSEL R106, R106, RZ, P1 ;  /* 0x000000ff6a6a7208 */ /* 0x000fe20000800000 */
[----:B------:R-:W-:Y:S01]  /*5710*/  FADD.FTZ R107, R3, -R4 ;  /* 0x80000004036b7221 */ /* 0x000fe20000010000 */
[C---:B------:R-:W-:Y:S01]  /*5720*/  FSETP.NEU.FTZ.AND P0, PT, R85.reuse, -INF , PT ;  /* 0xff8000005500780b */ /* 0x040fe20003f1d000 */
[----:B------:R-:W-:Y:S02]  /*5730*/  FMUL.FTZ R101, R85, UR4 ;  /* 0x0000000455657c20 */ /* 0x000fe40008410000 */
[----:B------:R-:W-:Y:S01]  /*5740*/  FMUL.FTZ R107, R107, UR4 ;  /* 0x000000046b6b7c20 */ /* 0x000fe20008410000 */
[----:B------:R-:W-:Y:S01]  /*5750*/  FSEL R3, R85, RZ, P0 ;  /* 0x000000ff55037208 */ /* 0x000fe20000000000 */
[--C-:B------:R-:W-:Y:S01]  /*5760*/  FFMA.FTZ R105, R87, UR4, -R106.reuse ;  /* 0x0000000457697c23 */ /* 0x100fe2000801086a */
[----:B------:R-:W-:Y:S01]  /*5770*/  FSEL R101, R101, RZ, P0 ;  /* 0x000000ff65657208 */ /* 0x000fe20000000000 */
[--C-:B------:R-:W-:Y:S01]  /*5780*/  FFMA.FTZ R93, R19, UR4, -R106.reuse ;  /* 0x00000004135d7c23 */ /* 0x100fe2000801086a */
[--C-:B------:R-:W-:Y:S01]  /*5790*/  FFMA.FTZ R87, R17, UR4, -R106.reuse ;  /* 0x0000000411577c23 */ /* 0x100fe2000801086a */
[----:B------:R-:W-:Y:S01]  /*57a0*/  FADD.FTZ R96, R2, -R3 ;  /* 0x8000000302607221 */ /* 0x000fe20000010000 */
[----:B------:R-:W1:Y:S01]  /*57b0*/  MUFU.EX2 R107, R107 ;  /* 0x0000006b006b7308 */ /* 0x000e620000000800 */
[----:B------:R-:W-:Y:S01]  /*57c0*/  IADD3 R2, PT, PT, R104, 0x6000, RZ ;  /* 0x0000600068027810 */ /* 0x000fe20007ffe0ff */
[--C-:B------:R-:W-:Y:S01]  /*57d0*/  FFMA.FTZ R89, R16, UR4, -R101.reuse ;  /* 0x0000000410597c23 */ /* 0x100fe20008010865 */
[----:B------:R-:W-:Y:S01]  /*57e0*/  FMUL.FTZ R96, R96, UR4 ;  /* 0x0000000460607c20 */ /* 0x000fe20008410000 */
[--C-:B------:R-:W-:Y:S01]  /*57f0*/  FFMA.FTZ R16, R8, UR4, -R101.reuse ;  /* 0x0000000408107c23 */ /* 0x100fe20008010865 */
[----:B------:R-:W-:Y:S01]  /*5800*/  @P6 IADD3 R90, PT, PT, R2, -0x20, RZ ;  /* 0xffffffe0025a6810 */ /* 0x000fe20007ffe0ff */
[--C-:B------:R-:W-:Y:S01]  /*5810*/  FFMA.FTZ R94, R18, UR4, -R101.reuse ;  /* 0x00000004125e7c23 */ /* 0x100fe20008010865 */
[--C-:B------:R-:W-:Y:S01]  /*5820*/  FFMA.FTZ R88, R13, UR4, -R106.reuse ;  /* 0x000000040d587c23 */ /* 0x100fe2000801086a */
[----:B------:R2:W-:Y:S01]  /*5830*/  MUFU.EX2 R2, R16 ;  /* 0x0000001000027308 */ /* 0x0005e20000000800 */
[--C-:B------:R-:W-:Y:S01]  /*5840*/  FFMA.FTZ R3, R10, UR4, -R101.reuse ;  /* 0x000000040a037c23 */ /* 0x100fe20008010865 */
[----:B------:R-:W3:Y:S01]  /*5850*/  LDSM.16.MT88.4 R20, [R90] ;  /* 0x000000005a14783b */ /* 0x000ee20000004200 */
[--C-:B------:R-:W-:Y:S01]  /*5860*/  FFMA.FTZ R138, R139, UR4, -R106.reuse ;  /* 0x000000048b8a7c23 */ /* 0x100fe2000801086a */
[----:B------:R-:W4:Y:S01]  /*5870*/  MUFU.EX2 R96, R96 ;  /* 0x0000006000607308 */ /* 0x000f220000000800 */
[--C-:B------:R-:W-:Y:S01]  /*5880*/  FFMA.FTZ R132, R113, UR4, -R106.reuse ;  /* 0x0000000471847c23 */ /* 0x100fe2000801086a */
[-C--:B-1----:R-:W-:Y:S01]  /*5890*/  FMUL.FTZ R17, R37, R107.reuse ;  /* 0x0000006b25117220 */ /* 0x082fe20000410000 */
[-C--:B------:R-:W-:Y:S01]  /*58a0*/  FMUL.FTZ R24, R44, R107.reuse ;  /* 0x0000006b2c187220 */ /* 0x080fe20000410000 */
[----:B------:R-:W-:Y:S01]  /*58b0*/  MUFU.EX2 R105, R105 ;  /* 0x0000006900697308 */ /* 0x000fe20000000800 */
[-C--:B------:R-:W-:Y:S01]  /*58c0*/  FMUL.FTZ R25, R45, R107.reuse ;  /* 0x0000006b2d197220 */ /* 0x080fe20000410000 */
[----:B------:R-:W-:Y:S01]  /*58d0*/  LDSM.16.MT88.4 R12, [R104+0x6000] ;  /* 0x00600000680c783b */ /* 0x000fe20000004200 */
[-C--:B------:R-:W-:Y:S01]  /*58e0*/  FMUL.FTZ R32, R52, R107.reuse ;  /* 0x0000006b34207220 */ /* 0x080fe20000410000 */
[----:B------:R-:W1:Y:S01]  /*58f0*/  MUFU.EX2 R93, R93 ;  /* 0x0000005d005d7308 */ /* 0x000e620000000800 */
[-C--:B------:R-:W-:Y:S01]  /*5900*/  FMUL.FTZ R33, R53, R107.reuse ;  /* 0x0000006b35217220 */ /* 0x080fe20000410000 */
[-C--:B--2---:R-:W-:Y:S01]  /*5910*/  FMUL.FTZ R16, R36, R107.reuse ;  /* 0x0000006b24107220 */ /* 0x084fe20000410000 */
[-C--:B------:R-:W-:Y:S01]  /*5920*/  FMUL.FTZ R56, R56, R107.reuse ;  /* 0x0000006b38387220 */ /* 0x080fe20000410000 */
[----:B------:R-:W-:Y:S01]  /*5930*/  MUFU.EX2 R87, R87 ;  /* 0x0000005700577308 */ /* 0x000fe20000000800 */
[----:B------:R-:W-:Y:S01]  /*5940*/  FMUL.FTZ R57, R57, R107 ;  /* 0x0000006b39397220 */ /* 0x000fe20000410000 */
[-C--:B----4-:R-:W-:Y:S01]  /*5950*/  FMUL.FTZ R18, R38, R96.reuse ;  /* 0x0000006026127220 */ /* 0x090fe20000410000 */
[-C--:B------:R-:W-:Y:S01]  /*5960*/  FMUL.FTZ R19, R39, R96.reuse ;  /* 0x0000006027137220 */ /* 0x080fe20000410000 */
[----:B------:R-:W2:Y:S01]  /*5970*/  MUFU.EX2 R88, R88 ;  /* 0x0000005800587308 */ /* 0x000ea20000000800 */
[----:B------:R-:W4:Y:S01]  /*5980*/  LDSM.16.MT88.4 R36, [R90+0x1000] ;  /* 0x001000005a24783b */ /* 0x000f220000004200 */
[-C--:B------:R-:W-:Y:S01]  /*5990*/  FMUL.FTZ R26, R46, R96.reuse ;  /* 0x000000602e1a7220 */ /* 0x080fe20000410000 */
[-C--:B------:R-:W-:Y:S01]  /*59a0*/  FMUL.FTZ R27, R47, R96.reuse ;  /* 0x000000602f1b7220 */ /* 0x080fe20000410000 */
[----:B------:R-:W-:Y:S01]  /*59b0*/  MUFU.EX2 R94, R94 ;  /* 0x0000005e005e7308 */ /* 0x000fe20000000800 */
[-C--:B------:R-:W-:Y:S01]  /*59c0*/  FMUL.FTZ R34, R54, R96.reuse ;  /* 0x0000006036227220 */ /* 0x080fe20000410000 */
[-C--:B------:R-:W-:Y:S01]  /*59d0*/  FMUL.FTZ R35, R55, R96.reuse ;  /* 0x0000006037237220 */ /* 0x080fe20000410000 */
[----:B------:R-:W5:Y:S01]  /*59e0*/  LDSM.16.MT88.4 R44, [R104+0x8000] ;  /* 0x00800000682c783b */ /* 0x000f620000004200 */
[----:B------:R-:W3:Y:S01]  /*59f0*/  MUFU.EX2 R89, R89 ;  /* 0x0000005900597308 */ /* 0x000ee20000000800 */
[----:B-1----:R-:W-:Y:S01]  /*5a00*/  F2FP.F16.F32.PACK_AB R8, R93, R105 ;  /* 0x000000695d08723e */ /* 0x002fe200000000ff */
[-C--:B------:R-:W-:Y:S01]  /*5a10*/  FMUL.FTZ R58, R58, R96.reuse ;  /* 0x000000603a3a7220 */ /* 0x080fe20000410000 */
[----:B------:R-:W1:Y:S01]  /*5a20*/  LDSM.16.MT88.4 R52, [R90+0x2000] ;  /* 0x002000005a34783b */ /* 0x000e620000004200 */
[----:B------:R-:W3:Y:S01]  /*5a30*/  MUFU.EX2 R3, R3 ;  /* 0x0000000300037308 */ /* 0x000ee20000000800 */
[-C--:B------:R-:W-:Y:S01]  /*5a40*/  FMUL.FTZ R59, R59, R96.reuse ;  /* 0x000000603b3b7220 */ /* 0x080fe20000410000 */
[----:B--2---:R-:W-:Y:S01]  /*5a50*/  F2FP.F16.F32.PACK_AB R10, R88, R87 ;  /* 0x00000057580a723e */ /* 0x004fe200000000ff */
[-C--:B------:R-:W-:Y:S01]  /*5a60*/  FMUL.FTZ R40, R40, R107.reuse ;  /* 0x0000006b28287220 */ /* 0x080fe20000410000 */
[----:B------:R-:W-:Y:S01]  /*5a70*/  FMUL.FTZ R41, R41, R107 ;  /* 0x0000006b29297220 */ /* 0x000fe20000410000 */
[-C--:B------:R-:W-:Y:S01]  /*5a80*/  FMUL.FTZ R42, R42, R96.reuse ;  /* 0x000000602a2a7220 */ /* 0x080fe20000410000 */
[----:B------:R-:W-:Y:S01]  /*5a90*/  FMUL.FTZ R43, R43, R96 ;  /* 0x000000602b2b7220 */ /* 0x000fe20000410000 */
[--C-:B------:R-:W-:Y:S01]  /*5aa0*/  FFMA.FTZ R113, R111, UR4, -R106.reuse ;  /* 0x000000046f717c23 */ /* 0x100fe2000801086a */
[--C-:B------:R-:W-:Y:S01]  /*5ab0*/  FFMA.FTZ R139, R118, UR4, -R101.reuse ;  /* 0x00000004768b7c23 */ /* 0x100fe20008010865 */
[--C-:B------:R-:W-:Y:S01]  /*5ac0*/  FFMA.FTZ R109, R109, UR4, -R106.reuse ;  /* 0x000000046d6d7c23 */ /* 0x100fe2000801086a */
[----:B---3--:R-:W-:Y:S01]  /*5ad0*/  F2FP.F16.F32.PACK_AB R9, R89, R94 ;  /* 0x0000005e5909723e */ /* 0x008fe200000000ff */
[--C-:B------:R-:W-:Y:S01]  /*5ae0*/  FFMA.FTZ R118, R130, UR4, -R101.reuse ;  /* 0x0000000482767c23 */ /* 0x100fe20008010865 */
[--C-:B------:R-:W-:Y:S01]  /*5af0*/  FFMA.FTZ R111, R142, UR4, -R101.reuse ;  /* 0x000000048e6f7c23 */ /* 0x100fe20008010865 */
[--C-:B------:R-:W-:Y:S01]  /*5b00*/  FFMA.FTZ R144, R144, UR4, -R101.reuse ;  /* 0x0000000490907c23 */ /* 0x100fe20008010865 */
[----:B------:R-:W-:Y:S01]  /*5b10*/  F2FP.F16.F32.PACK_AB R11, R2, R3 ;  /* 0x00000003020b723e */ /* 0x000fe200000000ff */
[-C--:B------:R-:W-:Y:S01]  /*5b20*/  FMUL.FTZ R48, R48, R107.reuse ;  /* 0x0000006b30307220 */ /* 0x080fe20000410000 */
[-C--:B------:R-:W-:Y:S01]  /*5b30*/  FMUL.FTZ R49, R49, R107.reuse ;  /* 0x0000006b31317220 */ /* 0x080fe20000410000 */
[-C--:B------:R-:W-:Y:S01]  /*5b40*/  FMUL.FTZ R50, R50, R96.reuse ;  /* 0x0000006032327220 */ /* 0x080fe20000410000 */
[-C--:B------:R-:W-:Y:S01]  /*5b50*/  FMUL.FTZ R51, R51, R96.reuse ;  /* 0x0000006033337220 */ /* 0x080fe20000410000 */
[----:B------:R-:W-:Y:S01]  /*5b60*/  MUFU.EX2 R109, R109 ;  /* 0x0000006d006d7308 */ /* 0x000fe20000000800 */
[-C--:B------:R-:W-:Y:S01]  /*5b70*/  FMUL.FTZ R4, R80, R107.reuse ;  /* 0x0000006b50047220 */ /* 0x080fe20000410000 */
[C---:B------:R-:W-:Y:S01]  /*5b80*/  HMMA.16816.F32 R16, R8.reuse, R20, R16 ;  /* 0x000000140810723c */ /* 0x040fe20000001810 */
[-C--:B------:R-:W-:Y:S01]  /*5b90*/  FMUL.FTZ R5, R81, R107.reuse ;  /* 0x0000006b51057220 */ /* 0x080fe20000410000 */
[----:B------:R-:W2:Y:S01]  /*5ba0*/  MUFU.EX2 R138, R138 ;  /* 0x0000008a008a7308 */ /* 0x000ea20000000800 */
[-C--:B------:R-:W-:Y:S01]  /*5bb0*/  FMUL.FTZ R6, R82, R96.reuse ;  /* 0x0000006052067220 */ /* 0x080fe20000410000 */
[-C--:B------:R-:W-:Y:S01]  /*5bc0*/  FMUL.FTZ R7, R83, R96.reuse ;  /* 0x0000006053077220 */ /* 0x080fe20000410000 */
[-C--:B------:R-:W-:Y:S01]  /*5bd0*/  FMUL.FTZ R76, R76, R107.reuse ;  /* 0x0000006b4c4c7220 */ /* 0x080fe20000410000 */
[----:B------:R-:W-:Y:S01]  /*5be0*/  MUFU.EX2 R132, R132 ;  /* 0x0000008400847308 */ /* 0x000fe20000000800 */
[-C--:B------:R-:W-:Y:S01]  /*5bf0*/  FMUL.FTZ R77, R77, R107.reuse ;  /* 0x0000006b4d4d7220 */ /* 0x080fe20000410000 */
[C---:B----4-:R-:W-:Y:S01]  /*5c00*/  HMMA.16816.F32 R32, R8.reuse, R36, R32 ;  /* 0x000000240820723c */ /* 0x050fe20000001820 */
[-C--:B------:R-:W-:Y:S01]  /*5c10*/  FMUL.FTZ R78, R78, R96.reuse ;  /* 0x000000604e4e7220 */ /* 0x080fe20000410000 */
[----:B------:R-:W-:Y:S01]  /*5c20*/  MUFU.EX2 R113, R113 ;  /* 0x0000007100717308 */ /* 0x000fe20000000800 */
[-C--:B------:R-:W-:Y:S01]  /*5c30*/  FMUL.FTZ R79, R79, R96.reuse ;  /* 0x000000604f4f7220 */ /* 0x080fe20000410000 */
[-C--:B------:R-:W-:Y:S01]  /*5c40*/  FMUL.FTZ R64, R64, R107.reuse ;  /* 0x0000006b40407220 */ /* 0x080fe20000410000 */
[-C--:B------:R-:W-:Y:S01]  /*5c50*/  FMUL.FTZ R65, R65, R107.reuse ;  /* 0x0000006b41417220 */ /* 0x080fe20000410000 */
[----:B------:R-:W-:Y:S01]  /*5c60*/  MUFU.EX2 R139, R139 ;  /* 0x0000008b008b7308 */ /* 0x000fe20000000800 */
[-C--:B------:R-:W-:Y:S01]  /*5c70*/  FMUL.FTZ R66, R66, R96.reuse ;  /* 0x0000006042427220 */ /* 0x080fe20000410000 */
[C---:B------:R-:W-:Y:S01]  /*5c80*/  HMMA.16816.F32 R36, R8.reuse, R38, R56 ;  /* 0x000000260824723c */ /* 0x040fe20000001838 */
[----:B------:R-:W3:Y:S01]  /*5c90*/  LDSM.16.MT88.4 R56, [R90+0x400] ;  /* 0x000400005a38783b */ /* 0x000ee20000004200 */
[----:B------:R-:W4:Y:S01]  /*5ca0*/  MUFU.EX2 R130, R144 ;  /* 0x0000009000827308 */ /* 0x000f220000000800 */
[-C--:B------:R-:W-:Y:S01]  /*5cb0*/  FMUL.FTZ R67, R67, R96.reuse ;  /* 0x0000006043437220 */ /* 0x080fe20000410000 */
[-C--:B------:R-:W-:Y:S01]  /*5cc0*/  FMUL.FTZ R72, R72, R107.reuse ;  /* 0x0000006b48487220 */ /* 0x080fe20000410000 */
[-C--:B------:R-:W-:Y:S01]  /*5cd0*/  FMUL.FTZ R73, R73, R107.reuse ;  /* 0x0000006b49497220 */ /* 0x080fe20000410000 */
[----:B------:R-:W-:Y:S01]  /*5ce0*/  MUFU.EX2 R118, R118 ;  /* 0x0000007600767308 */ /* 0x000fe20000000800 */
[-C--:B------:R-:W-:Y:S01]  /*5cf0*/  FMUL.FTZ R74, R74, R96.reuse ;  /* 0x000000604a4a7220 */ /* 0x080fe20000410000 */
[C---:B------:R-:W-:Y:S01]  /*5d00*/  HMMA.16816.F32 R20, R8.reuse, R22, R40 ;  /* 0x000000160814723c */ /* 0x040fe20000001828 */
[-C--:B------:R-:W-:Y:S01]  /*5d10*/  FMUL.FTZ R40, R60, R107.reuse ;  /* 0x0000006b3c287220 */ /* 0x080fe20000410000 */
[-C--:B------:R-:W-:Y:S01]  /*5d20*/  FMUL.FTZ R41, R61, R107.reuse ;  /* 0x0000006b3d297220 */ /* 0x080fe20000410000 */
[-C--:B------:R-:W-:Y:S01]  /*5d30*/  FMUL.FTZ R42, R62, R96.reuse ;  /* 0x000000603e2a7220 */ /* 0x080fe20000410000 */
[-C--:B------:R-:W-:Y:S01]  /*5d40*/  FMUL.FTZ R43, R63, R96.reuse ;  /* 0x000000603f2b7220 */ /* 0x080fe20000410000 */
[----:B------:R-:W4:Y:S01]  /*5d50*/  MUFU.EX2 R111, R111 ;  /* 0x0000006f006f7308 */ /* 0x000f220000000800 */
[----:B------:R-:W3:Y:S01]  /*5d60*/  LDSM.16.MT88.4 R60, [R104+0x6400] ;  /* 0x00640000683c783b */ /* 0x000ee20000004200 */
[-C--:B------:R-:W-:Y:S01]  /*5d70*/  FMUL.FTZ R75, R75, R96.reuse ;  /* 0x000000604b4b7220 */ /* 0x080fe20000410000 */
[C---:B------:R-:W-:Y:S01]  /*5d80*/  HMMA.16816.F32 R24, R8.reuse, R28, R24 ;  /* 0x0000001c0818723c */ /* 0x040fe20000001818 */
[--C-:B------:R-:W-:Y:S01]  /*5d90*/  FFMA.FTZ R142, R133, UR4, -R106.reuse ;  /* 0x00000004858e7c23 */ /* 0x100fe2000801086a */
[--C-:B------:R-:W-:Y:S01]  /*5da0*/  FFMA.FTZ R127, R127, UR4, -R106.reuse ;  /* 0x000000047f7f7c23 */ /* 0x100fe2000801086a */
[--C-:B------:R-:W-:Y:S01]  /*5db0*/  FFMA.FTZ R133, R110, UR4, -R101.reuse ;  /* 0x000000046e857c23 */ /* 0x100fe20008010865 */
[--C-:B------:R-:W-:Y:S01]  /*5dc0*/  FFMA.FTZ R141, R92, UR4, -R106.reuse ;  /* 0x000000045c8d7c23 */ /* 0x100fe2000801086a */
[----:B------:R-:W-:Y:S01]  /*5dd0*/  FFMA.FTZ R92, R95, UR4, -R106 ;  /* 0x000000045f5c7c23 */ /* 0x000fe2000801086a */
[--C-:B------:R-:W-:Y:S01]  /*5de0*/  FFMA.FTZ R100, R100, UR4, -R101.reuse ;  /* 0x0000000464647c23 */ /* 0x100fe20008010865 */
[----:B------:R-:W-:Y:S01]  /*5df0*/  MUFU.EX2 R142, R142 ;  /* 0x0000008e008e7308 */ /* 0x000fe20000000800 */
[C---:B------:R-:W-:Y:S01]  /*5e00*/  HMMA.16816.F32 R28, R8.reuse, R30, R48 ;  /* 0x0000001e081c723c */ /* 0x040fe20000001830 */
[-C--:B------:R-:W-:Y:S01]  /*5e10*/  FMUL.FTZ R48, R68, R107.reuse ;  /* 0x0000006b44307220 */ /* 0x080fe20000410000 */
[----:B------:R-:W-:Y:S01]  /*5e20*/  FMUL.FTZ R49, R69, R107 ;  /* 0x0000006b45317220 */ /* 0x000fe20000410000 */
[-C--:B------:R-:W-:Y:S01]  /*5e30*/  FMUL.FTZ R50, R70, R96.reuse ;  /* 0x0000006046327220 */ /* 0x080fe20000410000 */
[-C--:B------:R-:W-:Y:S01]  /*5e40*/  FMUL.FTZ R51, R71, R96.reuse ;  /* 0x0000006047337220 */ /* 0x080fe20000410000 */
[----:B------:R-:W-:Y:S01]  /*5e50*/  MUFU.EX2 R127, R127 ;  /* 0x0000007f007f7308 */ /* 0x000fe20000000800 */
[--C-:B------:R-:W-:Y:S01]  /*5e60*/  FFMA.FTZ R95, R99, UR4, -R101.reuse ;  /* 0x00000004635f7c23 */ /* 0x100fe20008010865 */
[--C-:B------:R-:W-:Y:S01]  /*5e70*/  FFMA.FTZ R98, R98, UR4, -R101.reuse ;  /* 0x0000000462627c23 */ /* 0x100fe20008010865 */
[----:B------:R-:W-:Y:S01]  /*5e80*/  HMMA.16816.F32 R4, R8, R12, R4 ;  /* 0x0000000c0804723c */ /* 0x000fe20000001804 */
[----:B------:R-:W-:Y:S01]  /*5e90*/  MUFU.EX2 R133, R133 ;  /* 0x0000008500857308 */ /* 0x000fe20000000800 */
[----:B------:R-:W-:Y:S01]  /*5ea0*/  FFMA.FTZ R97, R97, UR4, -R101 ;  /* 0x0000000461617c23 */ /* 0x000fe20008010865 */
[----:B------:R-:W-:-:S02]  /*5eb0*/  FFMA.FTZ R94, R137, R96, R94 ;  /* 0x00000060895e7223 */ /* 0x000fc4000001005e */
[----:B------:R-:W-:Y:S02]  /*5ec0*/  MUFU.EX2 R141, R141 ;  /* 0x0000008d008d7308 */ /* 0x000fe40000000800 */
[----:B------:R-:W-:Y:S01]  /*5ed0*/  FADD.FTZ R94, R89, R94 ;  /* 0x0000005e595e7221 */ /* 0x000fe20000010000 */
[C---:B-----5:R-:W-:Y:S01]  /*5ee0*/  HMMA.16816.F32 R40, R8.reuse, R44, R40 ;  /* 0x0000002c0828723c */ /* 0x060fe20000001828 */
[----:B------:R-:W-:Y:S02]  /*5ef0*/  MUFU.EX2 R92, R92 ;  /* 0x0000005c005c7308 */ /* 0x000fe40000000800 */
[----:B------:R-:W-:Y:S02]  /*5f00*/  FADD.FTZ R3, R3, R94 ;  /* 0x0000005e03037221 */ /* 0x000fe40000010000 */
[----:B------:R-:W-:Y:S02]  /*5f10*/  MUFU.EX2 R100, R100 ;  /* 0x0000006400647308 */ /* 0x000fe40000000800 */
[----:B------:R-:W-:Y:S01]  /*5f20*/  FADD.FTZ R2, R2, R3 ;  /* 0x0000000302027221 */ /* 0x000fe20000010000 */
[----:B------:R-:W-:Y:S01]  /*5f30*/  HMMA.16816.F32 R12, R8, R14, R76 ;  /* 0x0000000e080c723c */ /* 0x000fe2000000184c */
[----:B------:R-:W-:Y:S01]  /*5f40*/  LDSM.16.MT88.4 R76, [R104+0x6c00] ;  /* 0x006c0000684c783b */ /* 0x000fe20000004200 */
[----:B------:R-:W5:Y:S01]  /*5f50*/  MUFU.EX2 R95, R95 ;  /* 0x0000005f005f7308 */ /* 0x000f620000000800 */
[----:B------:R-:W-:-:S03]  /*5f60*/  MOV R3, R86 ;  /* 0x0000005600037202 */ /* 0x000fc60000000f00 */
[----:B------:R-:W-:Y:S02]  /*5f70*/  MUFU.EX2 R98, R98 ;  /* 0x0000006200627308 */ /* 0x000fe40000000800 */
[C---:B------:R-:W-:Y:S01]  /*5f80*/  HMMA.16816.F32 R44, R8.reuse, R46, R64 ;  /* 0x0000002e082c723c */ /* 0x040fe20000001840 */
[--C-:B------:R-:W-:Y:S01]  /*5f90*/  FFMA.FTZ R64, R108, UR4, -R101.reuse ;  /* 0x000000046c407c23 */ /* 0x100fe20008010865 */
[----:B------:R-:W-:Y:S01]  /*5fa0*/  FFMA.FTZ R108, R140, UR4, -R101 ;  /* 0x000000048c6c7c23 */ /* 0x000fe20008010865 */
[----:B------:R-:W3:Y:S05]  /*5fb0*/  MUFU.EX2 R97, R97 ;  /* 0x0000006100617308 */ /* 0x000eea0000000800 */
[----:B-1----:R-:W-:Y:S01]  /*5fc0*/  HMMA.16816.F32 R48, R8, R52, R48 ;  /* 0x000000340830723c */ /* 0x002fe20000001830 */
[----:B--2---:R-:W-:Y:S01]  /*5fd0*/  F2FP.F16.F32.PACK_AB R52, R138, R109 ;  /* 0x0000006d8a34723e */ /* 0x004fe200000000ff */
[----:B------:R-:W-:Y:S01]  /*5fe0*/  MUFU.EX2 R108, R108 ;  /* 0x0000006c006c7308 */ /* 0x000fe20000000800 */
[----:B----4-:R-:W-:Y:S01]  /*5ff0*/  F2FP.F16.F32.PACK_AB R53, R130, R139 ;  /* 0x0000008b8235723e */ /* 0x010fe200000000ff */
[----:B------:R-:W-:Y:S01]  /*6000*/  FADD.FTZ R139, R139, R2 ;  /* 0x000000028b8b7221 */ /* 0x000fe20000010000 */
[----:B------:R-:W-:-:S03]  /*6010*/  MOV R2, R85 ;  /* 0x0000005500027202 */ /* 0x000fc60000000f00 */
[----:B------:R-:W-:Y:S01]  /*6020*/  HMMA.16816.F32 R8, R8, R54, R72 ;  /* 0x000000360808723c */ /* 0x000fe20000001848 */
[----:B------:R-:W-:Y:S01]  /*6030*/  F2FP.F16.F32.PACK_AB R54, R113, R132 ;  /* 0x000000847136723e */ /* 0x000fe200000000ff */
[----:B------:R-:W-:Y:S01]  /*6040*/  FADD.FTZ R139, R130, R139 ;  /* 0x0000008b828b7221 */ /* 0x000fe20000010000 */
[----:B------:R-:W-:Y:S02]  /*6050*/  F2FP.F16.F32.PACK_AB R55, R111, R118 ;  /* 0x000000766f37723e */ /* 0x000fe400000000ff */
[----:B-----5:R-:W-:Y:S01]  /*6060*/  F2FP.F16.F32.PACK_AB R73, R95, R100 ;  /* 0x000000645f49723e */ /* 0x020fe200000000ff */
[----:B------:R-:W-:Y:S01]  /*6070*/  FADD.FTZ R118, R118, R139 ;  /* 0x0000008b76767221 */ /* 0x000fe20000010000 */
[----:B---3--:R-:W-:Y:S02]  /*6080*/  F2FP.F16.F32.PACK_AB R75, R97, R98 ;  /* 0x00000062614b723e */ /* 0x008fe400000000ff */
[----:B------:R-:W-:Y:S01]  /*6090*/  IADD3 R130, PT, PT, R103, -0x3, RZ ;  /* 0xfffffffd67827810 */ /* 0x000fe20007ffe0ff */
[----:B------:R-:W-:Y:S01]  /*60a0*/  HMMA.16816.F32 R16, R52, R56, R16 ;  /* 0x000000383410723c */ /* 0x000fe20000001810 */
[----:B------:R-:W-:-:S07]  /*60b0*/  FADD.FTZ R118, R111, R118 ;  /* 0x000000766f767221 */ /* 0x000fce0000010000 */
        /* <DEDUP_REMOVED lines=11> */
[C---:B-1----:R-:W-:Y:S08]  /*6170*/  HMMA.16816.F32 R48, R52.reuse, R56, R48 ;  /* 0x000000383430723c */ /* 0x042ff00000001830 */
[C---:B------:R-:W-:Y:S01]  /*6180*/  HMMA.16816.F32 R8, R52.reuse, R58, R8 ;  /* 0x0000003a3408723c */ /* 0x040fe20000001808 */
[----:B------:R-:W1:Y:S07]  /*6190*/  LDSM.16.MT88.4 R56, [R90+0x800] ;  /* 0x000800005a38783b */ /* 0x000e6e0000004200 */
[C---:B--2---:R-:W-:Y:S08]  /*61a0*/  HMMA.16816.F32 R40, R52.reuse, R60, R40 ;  /* 0x0000003c3428723c */ /* 0x044ff00000001828 */
[----:B------:R-:W-:Y:S01]  /*61b0*/  HMMA.16816.F32 R44, R52, R62, R44 ;  /* 0x0000003e342c723c */ /* 0x000fe2000000182c */
[--C-:B------:R-:W-:Y:S01]  /*61c0*/  FFMA.FTZ R52, R131, UR4, -R106.reuse ;  /* 0x0000000483347c23 */ /* 0x100fe2000801086a */
[----:B------:R-:W-:Y:S01]  /*61d0*/  FFMA.FTZ R131, R112, UR4, -R101 ;  /* 0x0000000470837c23 */ /* 0x000fe20008010865 */
[----:B------:R-:W-:Y:S01]  /*61e0*/  FFMA.FTZ R55, R119, UR4, -R106 ;  /* 0x0000000477377c23 */ /* 0x000fe2000801086a */
[----:B------:R-:W2:Y:S01]  /*61f0*/  MUFU.EX2 R112, R64 ;  /* 0x0000004000707308 */ /* 0x000ea20000000800 */
[----:B------:R-:W3:Y:S03]  /*6200*/  LDSM.16.MT88.4 R60, [R104+0x6800] ;  /* 0x00680000683c783b */ /* 0x000ee60000004200 */
[----:B------:R4:W-:Y:S04]  /*6210*/  MUFU.EX2 R119, R52 ;  /* 0x0000003400777308 */ /* 0x0009e80000000800 */
[----:B------:R-:W5:Y:S04]  /*6220*/  MUFU.EX2 R110, R55 ;  /* 0x00000037006e7308 */ /* 0x000f680000000800 */
[----:B------:R-:W1:Y:S01]  /*6230*/  MUFU.EX2 R131, R131 ;  /* 0x0000008300837308 */ /* 0x000e620000000800 */
[----:B--2---:R-:W-:Y:S01]  /*6240*/  F2FP.F16.F32.PACK_AB R53, R112, R133 ;  /* 0x000000857035723e */ /* 0x004fe200000000ff */
[----:B------:R-:W2:Y:S01]  /*6250*/  LDSM.16.MT88.4 R64, [R104+0x8800] ;  /* 0x008800006840783b */ /* 0x000ea20000004200 */
[----:B------:R-:W-:Y:S01]  /*6260*/  FADD.FTZ R133, R133, R118 ;  /* 0x0000007685857221 */ /* 0x000fe20000010000 */
[----:B----4-:R-:W-:-:S03]  /*6270*/  F2FP.F16.F32.PACK_AB R52, R142, R127 ;  /* 0x0000007f8e34723e */ /* 0x010fc600000000ff */
[----:B------:R-:W-:Y:S01]  /*6280*/  FADD.FTZ R112, R112, R133 ;  /* 0x0000008570707221 */ /* 0x000fe20000010000 */
[----:B-----5:R-:W-:Y:S02]  /*6290*/  F2FP.F16.F32.PACK_AB R54, R110, R119 ;  /* 0x000000776e36723e */ /* 0x020fe400000000ff */
[----:B-1----:R-:W-:Y:S01]  /*62a0*/  F2FP.F16.F32.PACK_AB R55, R108, R131 ;  /* 0x000000836c37723e */ /* 0x002fe200000000ff */
[----:B------:R-:W-:-:S04]  /*62b0*/  FADD.FTZ R131, R131, R112 ;  /* 0x0000007083837221 */ /* 0x000fc80000010000 */
[----:B------:R-:W-:Y:S02]  /*62c0*/  FADD.FTZ R131, R108, R131 ;  /* 0x000000836c837221 */ /* 0x000fe40000010000 */
[----:B------:R-:W-:Y:S02]  /*62d0*/  HMMA.16816.F32 R16, R52, R56, R16 ;  /* 0x000000383410723c */ /* 0x000fe40000001810 */
[----:B------:R-:W-:-:S04]  /*62e0*/  FADD.FTZ R100, R100, R131 ;  /* 0x0000008364647221 */ /* 0x000fc80000010000 */
[----:B------:R-:W-:Y:S02]  /*62f0*/  FADD.FTZ R95, R95, R100 ;  /* 0x000000645f5f7221 */ /* 0x000fe40000010000 */
[----:B------:R-:W-:Y:S01]  /*6300*/  HMMA.16816.F32 R20, R52, R58, R20 ;  /* 0x0000003a3414723c */ /* 0x000fe20000001814 */
[----:B------:R-:W1:Y:S01]  /*6310*/  LDSM.16.MT88.4 R56, [R90+0x1800] ;  /* 0x001800005a38783b */ /* 0x000e620000004200 */
[----:B------:R-:W-:-:S04]  /*6320*/  FADD.FTZ R98, R98, R95 ;  /* 0x0000005f62627221 */ /* 0x000fc80000010000 */
[----:B------:R-:W-:Y:S02]  /*6330*/  FADD.FTZ R137, R97, R98 ;  /* 0x0000006261897221 */ /* 0x000fe40000010000 */
[C---:B---3--:R-:W-:Y:S08]  /*6340*/  HMMA.16816.F32 R4, R52.reuse, R60, R4 ;  /* 0x0000003c3404723c */ /* 0x048ff00000001804 */
[C---:B------:R-:W-:Y:S01]  /*6350*/  HMMA.16816.F32 R12, R52.reuse, R62, R12 ;  /* 0x0000003e340c723c */ /* 0x040fe2000000180c */
[----:B------:R-:W3:Y:S07]  /*6360*/  LDSM.16.MT88.4 R60, [R104+0x7800] ;  /* 0x00780000683c783b */ /* 0x000eee0000004200 */
[C---:B--2---:R-:W-:Y:S08]  /*6370*/  HMMA.16816.F32 R40, R52.reuse, R64, R40 ;  /* 0x000000403428723c */ /* 0x044ff00000001828 */
[C---:B------:R-:W-:Y:S08]  /*6380*/  HMMA.16816.F32 R64, R52.reuse, R66, R44 ;  /* 0x000000423440723c */ /* 0x040ff0000000182c */
[C---:B-1----:R-:W-:Y:S08]  /*6390*/  HMMA.16816.F32 R32, R52.reuse, R56, R32 ;  /* 0x000000383420723c */ /* 0x042ff00000001820 */
[C---:B------:R-:W-:Y:S01]  /*63a0*/  HMMA.16816.F32 R56, R52.reuse, R58, R36 ;  /* 0x0000003a3438723c */ /* 0x040fe20000001824 */
[----:B------:R-:W1:Y:S07]  /*63b0*/  LDSM.16.MT88.4 R36, [R90+0x2800] ;  /* 0x002800005a24783b */ /* 0x000e6e0000004200 */
[C---:B---3--:R-:W-:Y:S08]  /*63c0*/  HMMA.16816.F32 R24, R52.reuse, R60, R24 ;  /* 0x0000003c3418723c */ /* 0x048ff00000001818 */
[C---:B------:R-:W-:Y:S08]  /*63d0*/  HMMA.16816.F32 R28, R52.reuse, R62, R28 ;  /* 0x0000003e341c723c */ /* 0x040ff0000000181c */
[C---:B-1----:R-:W-:Y:S01]  /*63e0*/  HMMA.16816.F32 R68, R52.reuse, R36, R48 ;  /* 0x000000243444723c */ /* 0x042fe20000001830 */
[--C-:B------:R-:W-:Y:S01]  /*63f0*/  FFMA.FTZ R36, R91, UR4, -R106.reuse ;  /* 0x000000045b247c23 */ /* 0x100fe2000801086a */
[----:B------:R-:W-:Y:S01]  /*6400*/  FFMA.FTZ R91, R84, UR4, -R106 ;  /* 0x00000004545b7c23 */ /* 0x000fe2000801086a */
[----:B------:R-:W1:Y:S02]  /*6410*/  LDSM.16.MT88.4 R48, [R104+0x7c00] ;  /* 0x007c00006830783b */ /* 0x000e640000004200 */
[----:B------:R-:W2:Y:S03]  /*6420*/  MUFU.EX2 R84, R36 ;  /* 0x0000002400547308 */ /* 0x000ea60000000800 */
[----:B------:R-:W-:Y:S01]  /*6430*/  HMMA.16816.F32 R8, R52, R38, R8 ;  /* 0x000000263408723c */ /* 0x000fe20000001808 */
[----:B------:R-:W3:Y:S01]  /*6440*/  MUFU.EX2 R91, R91 ;  /* 0x0000005b005b7308 */ /* 0x000ee20000000800 */
[----:B------:R-:W4:Y:S01]  /*6450*/  LDSM.16.MT88.4 R52, [R90+0xc00] ;  /* 0x000c00005a34783b */ /* 0x000f220000004200 */
[----:B--2---:R-:W-:Y:S01]  /*6460*/  F2FP.F16.F32.PACK_AB R72, R84, R141 ;  /* 0x0000008d5448723e */ /* 0x004fe200000000ff */
[----:B------:R-:W-:Y:S01]  /*6470*/  FFMA.FTZ R36, R136, R107, R105 ;  /* 0x0000006b88247223 */ /* 0x000fe20000010069 */
[----:B---3--:R-:W-:-:S03]  /*6480*/  F2FP.F16.F32.PACK_AB R74, R92, R91 ;  /* 0x0000005b5c4a723e */ /* 0x008fc600000000ff */
[----:B------:R-:W-:-:S04]  /*6490*/  FADD.FTZ R36, R93, R36 ;  /* 0x000000245d247221 */ /* 0x000fc80000010000 */
[----:B------:R-:W-:Y:S01]  /*64a0*/  FADD.FTZ R87, R87, R36 ;  /* 0x0000002457577221 */ /* 0x000fe20000010000 */
[----:B------:R-:W-:Y:S01]  /*64b0*/  HMMA.16816.F32 R80, R72, R76, R4 ;  /* 0x0000004c4850723c */ /* 0x000fe20000001804 */
[----:B------:R-:W2:Y:S02]  /*64c0*/  LDSM.16.MT88.4 R4, [R104+0x8c00] ;  /* 0x008c00006804783b */ /* 0x000ea40000004200 */
[----:B------:R-:W-:-:S04]  /*64d0*/  FADD.FTZ R88, R88, R87 ;  /* 0x0000005758587221 */ /* 0x000fc80000010000 */
[----:B------:R-:W-:Y:S01]  /*64e0*/  FADD.FTZ R109, R109, R88 ;  /* 0x000000586d6d7221 */ /* 0x000fe20000010000 */
[----:B------:R-:W-:Y:S01]  /*64f0*/  HMMA.16816.F32 R76, R72, R78, R12 ;  /* 0x0000004e484c723c */ /* 0x000fe2000000180c */
[----:B------:R-:W3:Y:S02]  /*6500*/  LDSM.16.MT88.4 R12, [R90+0x1c00] ;  /* 0x001c00005a0c783b */ /* 0x000ee40000004200 */
[----:B------:R-:W-:-:S04]  /*6510*/  FADD.FTZ R109, R138, R109 ;  /* 0x0000006d8a6d7221 */ /* 0x000fc80000010000 */
[----:B------:R-:W-:Y:S01]  /*6520*/  FADD.FTZ R132, R132, R109 ;  /* 0x0000006d84847221 */ /* 0x000fe20000010000 */
[----:B-1----:R-:W-:Y:S03]  /*6530*/  HMMA.16816.F32 R44, R72, R48, R24 ;  /* 0x00000030482c723c */ /* 0x002fe60000001818 */
[----:B------:R-:W-:-:S04]  /*6540*/  FADD.FTZ R132, R113, R132 ;  /* 0x0000008471847221 */ /* 0x000fc80000010000 */
[----:B------:R-:W-:Y:S01]  /*6550*/  FADD.FTZ R127, R127, R132 ;  /* 0x000000847f7f7221 */ /* 0x000fe20000010000 */
[----:B----4-:R-:W-:Y:S03]  /*6560*/  HMMA.16816.F32 R36, R72, R52, R16 ;  /* 0x000000344824723c */ /* 0x010fe60000001810 */
[----:B------:R-:W-:-:S04]  /*6570*/  FADD.FTZ R142, R142, R127 ;  /* 0x0000007f8e8e7221 */ /* 0x000fc80000010000 */
[----:B------:R-:W-:Y:S01]  /*6580*/  FADD.FTZ R119, R119, R142 ;  /* 0x0000008e77777221 */ /* 0x000fe20000010000 */
[----:B------:R-:W-:Y:S03]  /*6590*/  HMMA.16816.F32 R48, R72, R50, R28 ;  /* 0x000000324830723c */ /* 0x000fe6000000181c */
[----:B------:R-:W-:-:S04]  /*65a0*/  FADD.FTZ R110, R110, R119 ;  /* 0x000000776e6e7221 */ /* 0x000fc80000010000 */
[----:B------:R-:W-:Y:S01]  /*65b0*/  FADD.FTZ R141, R141, R110 ;  /* 0x0000006e8d8d7221 */ /* 0x000fe20000010000 */
[----:B--2---:R-:W-:Y:S03]  /*65c0*/  HMMA.16816.F32 R60, R72, R4, R40 ;  /* 0x00000004483c723c */ /* 0x004fe60000001828 */
[----:B------:R-:W-:-:S04]  /*65d0*/  FADD.FTZ R84, R84, R141 ;  /* 0x0000008d54547221 */ /* 0x000fc80000010000 */
[----:B------:R-:W-:Y:S01]  /*65e0*/  FADD.FTZ R91, R91, R84 ;  /* 0x000000545b5b7221 */ /* 0x000fe20000010000 */
[----:B------:R-:W-:Y:S01]  /*65f0*/  HMMA.16816.F32 R64, R72, R6, R64 ;  /* 0x000000064840723c */ /* 0x000fe20000001840 */
[----:B------:R-:W1:Y:S02]  /*6600*/  LDSM.16.MT88.4 R4, [R90+0x2c00] ;  /* 0x002c00005a04783b */ /* 0x000e640000004200 */
[----:B------:R-:W-:-:S05]  /*6610*/  FADD.FTZ R136, R92, R91 ;  /* 0x0000005b5c887221 */ /* 0x000fca0000010000 */
[C---:B------:R-:W-:Y:S08]  /*6620*/  HMMA.16816.F32 R40, R72.reuse, R54, R20 ;  /* 0x000000364828723c */ /* 0x040ff00000001814 */
[C---:B---3--:R-:W-:Y:S08]  /*6630*/  HMMA.16816.F32 R52, R72.reuse, R12, R32 ;  /* 0x0000000c4834723c */ /* 0x048ff00000001820 */
[C---:B------:R-:W-:Y:S08]  /*6640*/  HMMA.16816.F32 R56, R72.reuse, R14, R56 ;  /* 0x0000000e4838723c */ /* 0x040ff00000001838 */
[C---:B-1----:R-:W-:Y:S08]  /*6650*/  HMMA.16816.F32 R68, R72.reuse, R4, R68 ;  /* 0x000000044844723c */ /* 0x042ff00000001844 */
[----:B------:R-:W-:-:S15]  /*6660*/  HMMA.16816.F32 R72, R72, R6, R8 ;  /* 0x000000064848723c */ /* 0x000fde0000001808 */
[----:B------:R-:W-:-:S05]  /*6670*/  NOP ;  /* 0x0000000000007918 */ /* 0x000fca0000000000 */
.L_x_327:
[----:B------:R-:W-:-:S13]  /*6680*/  ISETP.GE.AND P0, PT, R130, RZ, PT ;  /* 0x000000ff8200720c */ /* 0x000fda0003f06270 */
[----:B------:R-:W-:Y:S05]  /*6690*/  @!P0 BRA `(.L_x_329) ;  /* 0x0000002000d08947 */ /* 0x000fea0003800000 */
[----:B------:R-:W1:Y:S01]  /*66a0*/  S2UR UR6, SR_CgaCtaId ;  /* 0x00000000000679c3 */ /* 0x000e620000008800 */
[----:B------:R-:W-:Y:S01]  /*66b0*/  LOP3.LUT R5, R102, 0xc0, RZ, 0xc0, !PT ;  /* 0x000000c066057812 */ /* 0x000fe200078ec0ff */
[----:B------:R-:W2:Y:S01]  /*66c0*/  S2R R127, SR_TID.X ;  /* 0x00000000007f7919 */ /* 0x000ea20000002100 */
[----:B------:R-:W-:Y:S01]  /*66d0*/  SHF.R.U32.HI R4, RZ, 0x1, R114 ;  /* 0x00000001ff047819 */ /* 0x000fe20000011672 */
[----:B------:R-:W3:Y:S01]  /*66e0*/  LDCU UR4, c[0x0][0x440] ;  /* 0x00008800ff0477ac */ /* 0x000ee20008000800 */
[----:B------:R-:W-:Y:S01]  /*66f0*/  LOP3.LUT R5, R5, 0x18, R116, 0xf8, !PT ;  /* 0x0000001805057812 */ /* 0x000fe200078ef874 */
[----:B------:R-:W-:Y:S02]  /*6700*/  IMAD.SHL.U32 R133, R114, 0x2, RZ ;  /* 0x0000000272857824 */ /* 0x000fe400078e00ff */
[----:B------:R-:W4:Y:S01]  /*6710*/  LDC.64 R118, c[0x0][0x3c0] ;  /* 0x0000f000ff767b82 */ /* 0x000f220000000a00 */
[----:B------:R-:W-:Y:S01]  /*6720*/  LOP3.LUT R5, R5, 0x8, R4, 0x78, !PT ;  /* 0x0000000805057812 */ /* 0x000fe200078e7804 */
[----:B------:R-:W-:Y:S01]  /*6730*/  IMAD.MOV.U32 R85, RZ, RZ, R2 ;  /* 0x000000ffff557224 */ /* 0x000fe200078e0002 */
[----:B------:R-:W-:Y:S01]  /*6740*/  LOP3.LUT R133, R133, 0x6, RZ, 0xc0, !PT ;  /* 0x0000000685857812 */ /* 0x000fe200078ec0ff */
[----:B------:R-:W-:Y:S01]  /*6750*/  IMAD.MOV.U32 R84, RZ, RZ, R3 ;  /* 0x000000ffff547224 */ /* 0x000fe200078e0003 */
[----:B------:R-:W-:Y:S01]  /*6760*/  LOP3.LUT R113, R5, 0x120, R102, 0xf8, !PT ;  /* 0x0000012005717812 */ /* 0x000fe200078ef866 */
[----:B------:R-:W-:Y:S01]  /*6770*/  IMAD.MOV.U32 R112, RZ, RZ, 0x20 ;  /* 0x00000020ff707424 */ /* 0x000fe200078e00ff */
[----:B------:R-:W-:Y:S01]  /*6780*/  UMOV UR7, 0x400 ;  /* 0x0000040000077882 */ /* 0x000fe20000000000 */
[----:B------:R-:W2:Y:S01]  /*6790*/  LDCU UR8, c[0x0][0x440] ;  /* 0x00008800ff0877ac */ /* 0x000ea20008000800 */
[----:B------:R-:W-:-:S05]  /*67a0*/  LEA R113, R113, UR5, 0x1 ;  /* 0x0000000571717c11 */ /* 0x000fca000f8e08ff */
[C---:B------:R-:W-:Y:S01]  /*67b0*/  VIADD R132, R113.reuse, 0x6000 ;  /* 0x0000600071847836 */ /* 0x040fe20000000000 */
[----:B---3--:R-:W-:Y:S01]  /*67c0*/  ISETP.GE.AND P5, PT, R128, UR4, PT ;  /* 0x0000000480007c0c */ /* 0x008fe2000bfa6270 */
[----:B------:R-:W-:Y:S01]  /*67d0*/  VIADD R131, R113, 0x6020 ;  /* 0x0000602071837836 */ /* 0x000fe20000000000 */
[----:B------:R-:W3:Y:S01]  /*67e0*/  LDCU UR4, c[0x0][0x45c] ;  /* 0x00008b80ff0477ac */ /* 0x000ee20008000800 */
[----:B-1----:R-:W-:Y:S01]  /*67f0*/  ULEA UR6, UR6, UR7, 0x18 ;  /* 0x0000000706067291 */ /* 0x002fe2000f8ec0ff */
[----:B------:R-:W-:Y:S11]  /*6800*/  BRA `(.L_x_330) ;  /* 0x0000000000d87947 */ /* 0x000ff60003800000 */
.L_x_332:
        /* <DEDUP_REMOVED lines=54> */
.L_x_330:
        /* <DEDUP_REMOVED lines=9> */
[--C-:B------:R-:W-:Y:S01]  /*6c00*/  LEA.HI.X R3, R134, R121, R128.reuse, 0x7, P0 ;  /* 0x0000007986037211 */ /* 0x100fe200000f3c80 */
[----:B------:R-:W-:Y:S01]  /*6c10*/  IMAD.SHL.U32 R116, R114, 0x4, RZ ;  /* 0x0000000472747824 */ /* 0x000fe200078e00ff */
[----:B------:R-:W-:Y:S01]  /*6c20*/  SHF.L.U64.HI R90, R134, 0x6, R128 ;  /* 0x00000006865a7819 */ /* 0x000fe20000010280 */
[C---:B------:R-:W-:Y:S01]  /*6c30*/  IMAD.SHL.U32 R117, R114.reuse, 0x10, RZ ;  /* 0x0000001072757824 */ /* 0x040fe200078e00ff */
[----:B------:R-:W-:Y:S01]  /*6c40*/  LOP3.LUT R128, R129, 0x18, RZ, 0xc0, !PT ;  /* 0x0000001881807812 */ /* 0x000fe200078ec0ff */
[----:B------:R-:W-:Y:S01]  /*6c50*/  IMAD.SHL.U32 R86, R114, 0x20, RZ ;  /* 0x0000002072567824 */ /* 0x000fe200078e00ff */
[----:B------:R-:W-:Y:S02]  /*6c60*/  LEA R89, P0, R118, R89, 0x5 ;  /* 0x0000005976597211 */ /* 0x000fe400078028ff */
[C---:B------:R-:W-:Y:S02]  /*6c70*/  LOP3.LUT R135, R128.reuse, 0x20, RZ, 0xfc, !PT ;  /* 0x0000002080877812 */ /* 0x040fe400078efcff */
[----:B------:R-:W-:Y:S02]  /*6c80*/  LOP3.LUT R134, R128, 0x40, RZ, 0xfc, !PT ;  /* 0x0000004080867812 */ /* 0x000fe400078efcff */
[----:B------:R-:W-:Y:S01]  /*6c90*/  ISETP.GE.AND P4, PT, R135, UR8, PT ;  /* 0x0000000887007c0c */ /* 0x000fe2000bf86270 */
[----:B------:R-:W-:Y:S01]  /*6ca0*/  @!PT LDS RZ, [RZ] ;  /* 0x00000000fffff984 */ /* 0x000fe20000000800 */
[----:B------:R-:W-:Y:S01]  /*6cb0*/  @!PT LDS RZ, [RZ] ;  /* 0x00000000fffff984 */ /* 0x000fe20000000800 */
[----:B------:R-:W-:Y:S01]  /*6cc0*/  @!PT LDS RZ, [RZ] ;  /* 0x00000000fffff984 */ /* 0x000fe20000000800 */
[----:B------:R-:W-:Y:S01]  /*6cd0*/  @!P5 LDGSTS.E.BYPASS.LTC128B.128 [R126+0x6000], desc[UR14][R2.64] ;  /* 0x06000000027edfae */ /* 0x000fe2000b981a0e */
[----:B------:R-:W-:Y:S01]  /*6ce0*/  ISETP.GE.AND P3, PT, R134, UR8, PT ;  /* 0x0000000886007c0c */ /* 0x000fe2000bf66270 */
[----:B------:R-:W-:Y:S01]  /*6cf0*/  UMOV UR5, UR6 ;  /* 0x0000000600057c82 */ /* 0x000fe20008000000 */
[----:B------:R-:W-:Y:S02]  /*6d00*/  LEA.HI.X R90, R118, R90, R119, 0x5, P0 ;  /* 0x0000005a765a7211 */ /* 0x000fe400000f2c77 */
[----:B------:R-:W-:Y:S01]  /*6d10*/  @P5 STS.128 [R126+0x6000], RZ ;  /* 0x006000ff7e005388 */ /* 0x000fe20000000c00 */
[C---:B------:R-:W-:Y:S02]  /*6d20*/  LEA R138, P0, R89.reuse, R122, 0x1 ;  /* 0x0000007a598a7211 */ /* 0x040fe400078008ff */
[----:B------:R-:W-:Y:S02]  /*6d30*/  LOP3.LUT R87, R116, 0x18, RZ, 0xc0, !PT ;  /* 0x0000001874577812 */ /* 0x000fe400078ec0ff */
[----:B------:R-:W-:Y:S02]  /*6d40*/  LEA.HI.X R139, R89, R121, R90, 0x1, P0 ;  /* 0x00000079598b7211 */ /* 0x000fe400000f0c5a */
[----:B------:R-:W-:Y:S01]  /*6d50*/  LOP3.LUT R91, R117, 0x100, RZ, 0xc0, !PT ;  /* 0x00000100755b7812 */ /* 0x000fe200078ec0ff */
[----:B------:R-:W-:Y:S01]  /*6d60*/  @!PT LDS RZ, [RZ] ;  /* 0x00000000fffff984 */ /* 0x000fe20000000800 */
[----:B------:R-:W-:Y:S01]  /*6d70*/  @!PT LDS RZ, [RZ] ;  /* 0x00000000fffff984 */ /* 0x000fe20000000800 */
[----:B------:R-:W-:Y:S01]  /*6d80*/  @!PT LDS RZ, [RZ] ;  /* 0x00000000fffff984 */ /* 0x000fe20000000800 */
[----:B------:R-:W-:Y:S01]  /*6d90*/  @!P4 LDGSTS.E.BYPASS.LTC128B.128 [R126+0x7000], desc[UR14][R2.64+0x40] ;  /* 0x07000040027ecfae */ /* 0x000fe2000b981a0e */
[--C-:B------:R-:W-:Y:S02]  /*6da0*/  LOP3.LUT R87, R87, 0xc0, R86.reuse, 0xf8, !PT ;  /* 0x000000c057577812 */ /* 0x100fe400078ef856 */
[----:B------:R-:W-:Y:S02]  /*6db0*/  LOP3.LUT R91, R91, 0x20, R86, 0xf8, !PT ;  /* 0x000000205b5b7812 */ /* 0x000fe400078ef856 */
[----:B------:R-:W-:Y:S01]  /*6dc0*/  @P4 STS.128 [R126+0x7000], RZ ;  /* 0x007000ff7e004388 */ /* 0x000fe20000000c00 */
[----:B------:R-:W-:Y:S02]  /*6dd0*/  LOP3.LUT R86, R87, 0x8, R114, 0x78, !PT ;  /* 0x0000000857567812 */ /* 0x000fe400078e7872 */
[----:B------:R-:W-:Y:S02]  /*6de0*/  LOP3.LUT P0, RZ, R114, 0x4, RZ, 0xc0, !PT ;  /* 0x0000000472ff7812 */ /* 0x000fe4000780c0ff */
[----:B------:R-:W-:Y:S01]  /*6df0*/  @!PT LDS RZ, [RZ] ;  /* 0x00000000fffff984 */ /* 0x000fe20000000800 */
[----:B------:R-:W-:Y:S01]  /*6e00*/  @!PT LDS RZ, [RZ] ;  /* 0x00000000fffff984 */ /* 0x000fe20000000800 */
[----:B------:R-:W-:Y:S01]  /*6e10*/  @!PT LDS RZ, [RZ] ;  /* 0x00000000fffff984 */ /* 0x000fe20000000800 */
[----:B------:R1:W-:Y:S01]  /*6e20*/  @!P3 LDGSTS.E.BYPASS.LTC128B.128 [R126+0x8000], desc[UR14][R2.64+0x80] ;  /* 0x08000080027ebfae */ /* 0x0003e2000b981a0e */
[----:B------:R-:W-:Y:S02]  /*6e30*/  LOP3.LUT R86, R91, R86, RZ, 0xfc, !PT ;  /* 0x000000565b567212 */ /* 0x000fe400078efcff */
[----:B------:R-:W-:Y:S02]  /*6e40*/  SEL R88, R112, 0xffffffe0, !P0 ;  /* 0xffffffe070587807 */ /* 0x000fe40004000000 */
[----:B------:R-:W-:Y:S01]  /*6e50*/  @P3 STS.128 [R126+0x8000], RZ ;  /* 0x008000ff7e003388 */ /* 0x000fe20000000c00 */
[----:B------:R-:W-:Y:S04]  /*6e60*/  LEA R87, R86, UR5, 0x1 ;  /* 0x0000000556577c11 */ /* 0x000fe8000f8e08ff */
[----:B------:R-:W-:Y:S01]  /*6e70*/  @!PT LDS RZ, [RZ] ;  /* 0x00000000fffff984 */ /* 0x000fe20000000800 */
[----:B------:R-:W-:Y:S01]  /*6e80*/  @!PT LDS RZ, [RZ] ;  /* 0x00000000fffff984 */ /* 0x000fe20000000800 */
[----:B------:R-:W-:Y:S01]  /*6e90*/  @!PT LDS RZ, [RZ] ;  /* 0x00000000fffff984 */ /* 0x000fe20000000800 */
[----:B------:R-:W-:Y:S01]  /*6ea0*/  @!P5 LDGSTS.E.BYPASS.LTC128B.128 [R126+0x6800], desc[UR14][R138.64] ;  /* 0x068000008a7edfae */ /* 0x000fe2000b981a0e */
[--C-:B------:R-:W-:Y:S04]  /*6eb0*/  IMAD.IADD R86, R87, 0x1, R88.reuse ;  /* 0x0000000157567824 */ /* 0x100fe800078e0258 */
[----:B------:R-:W-:Y:S05]  /*6ec0*/  @P5 STS.128 [R126+0x6800], RZ ;  /* 0x006800ff7e005388 */ /* 0x000fea0000000c00 */
[----:B------:R-:W-:Y:S01]  /*6ed0*/  @!PT LDS RZ, [RZ] ;  /* 0x00000000fffff984 */ /* 0x000fe20000000800 */
[----:B------:R-:W-:Y:S01]  /*6ee0*/  @!PT LDS RZ, [RZ] ;  /* 0x00000000fffff984 */ /* 0x000fe20000000800 */
[----:B------:R-:W-:Y:S01]  /*6ef0*/  @!PT LDS RZ, [RZ] ;  /* 0x00000000fffff984 */ /* 0x000fe20000000800 */
[----:B------:R-:W-:Y:S05]  /*6f00*/  @!P4 LDGSTS.E.BYPASS.LTC128B.128 [R126+0x7800], desc[UR14][R138.64+0x40] ;  /* 0x078000408a7ecfae */ /* 0x000fea000b981a0e */
[----:B------:R-:W-:Y:S05]  /*6f10*/  @P4 STS.128 [R126+0x7800], RZ ;  /* 0x007800ff7e004388 */ /* 0x000fea0000000c00 */
[----:B------:R-:W-:Y:S01]  /*6f20*/  @!PT LDS RZ, [RZ] ;  /* 0x00000000fffff984 */ /* 0x000fe20000000800 */
[----:B------:R-:W-:Y:S01]  /*6f30*/  @!PT LDS RZ, [RZ] ;  /* 0x00000000fffff984 */ /* 0x000fe20000000800 */
[----:B------:R-:W-:Y:S01]  /*6f40*/  @!PT LDS RZ, [RZ] ;  /* 0x00000000fffff984 */ /* 0x000fe20000000800 */
[----:B------:R2:W-:Y:S01]  /*6f50*/  @!P3 LDGSTS.E.BYPASS.LTC128B.128 [R126+0x8800], desc[UR14][R138.64+0x80] ;  /* 0x088000808a7ebfae */ /* 0x0005e2000b981a0e */
[----:B-1----:R-:W-:Y:S04]  /*6f60*/  LEA R2, R130, R133, 0x6 ;  /* 0x0000008582027211 */ /* 0x002fe800078e30ff */
[----:B------:R-:W-:Y:S01]  /*6f70*/  @P3 STS.128 [R126+0x8800], RZ ;  /* 0x008800ff7e003388 */ /* 0x000fe20000000c00 */
[----:B------:R-:W-:Y:S04]  /*6f80*/  I2FP.F32.U32 R141, R2 ;  /* 0x00000002008d7245 */ /* 0x000fe80000201000 */
[----:B------:R-:W-:Y:S01]  /*6f90*/  LDSM.16.M88.4 R92, [R115] ;  /* 0x00000000735c783b */ /* 0x000fe20000000200 */
[C---:B------:R-:W-:Y:S04]  /*6fa0*/  VIADD R3, R2.reuse, 0x1 ;  /* 0x0000000102037836 */ /* 0x040fe80000000000 */
[----:B------:R-:W1:Y:S01]  /*6fb0*/  LDSM.16.M88.4 R96, [R87+0x3000] ;  /* 0x003000005760783b */ /* 0x000e620000000200 */
[----:B------:R-:W-:Y:S01]  /*6fc0*/  I2FP.F32.U32 R140, R3 ;  /* 0x00000003008c7245 */ /* 0x000fe20000201000 */
[C---:B------:R-:W-:Y:S03]  /*6fd0*/  VIADD R3, R2.reuse, 0x10 ;  /* 0x0000001002037836 */ /* 0x040fe60000000000 */
[----:B------:R-:W4:Y:S02]  /*6fe0*/  LDSM.16.M88.4 R100, [R87+0x3400] ;  /* 0x003400005764783b */ /* 0x000f240000000200 */
[----:B------:R-:W-:Y:S03]  /*6ff0*/  I2FP.F32.U32 R3, R3 ;  /* 0x0000000300037245 */ /* 0x000fe60000201000 */
[----:B------:R-:W5:Y:S01]  /*7000*/  LDSM.16.M88.4 R104, [R87+0x3800] ;  /* 0x003800005768783b */ /* 0x000f620000000200 */
[C---:B--2---:R-:W-:Y:S04]  /*7010*/  VIADD R138, R2.reuse, 0x9 ;  /* 0x00000009028a7836 */ /* 0x044fe80000000000 */
[----:B------:R-:W0:Y:S01]  /*7020*/  LDGDEPBAR ;  /* 0x00000000000079af */ /* 0x000e220000000000 */
[----:B------:R-:W-:Y:S04]  /*7030*/  VIADD R139, R2, 0x8 ;  /* 0x00000008028b7836 */ /* 0x000fe80000000000 */
[----:B------:R-:W2:Y:S01]  /*7040*/  LDSM.16.M88.4 R108, [R87+0x3c00] ;  /* 0x003c0000576c783b */ /* 0x000ea20000000200 */
[----:B------:R-:W-:Y:S02]  /*7050*/  I2FP.F32.U32 R138, R138 ;  /* 0x0000008a008a7245 */ /* 0x000fe40000201000 */
[----:B------:R-:W-:Y:S01]  /*7060*/  I2FP.F32.U32 R139, R139 ;  /* 0x0000008b008b7245 */ /* 0x000fe20000201000 */
[C---:B-1----:R-:W-:Y:S08]  /*7070*/  HMMA.16816.F32 R4, R92.reuse, R96, RZ ;  /* 0x000000605c04723c */ /* 0x042ff000000018ff */
[C---:B------:R-:W-:Y:S08]  /*7080*/  HMMA.16816.F32 R8, R92.reuse, R98, RZ ;  /* 0x000000625c08723c */ /* 0x040ff000000018ff */
[C---:B----4-:R-:W-:Y:S01]  /*7090*/  HMMA.16816.F32 R12, R92.reuse, R100, RZ ;  /* 0x000000645c0c723c */ /* 0x050fe200000018ff */
[----:B------:R-:W-:Y:S02]  /*70a0*/  IMAD.IADD R100, R115, 0x1, R88 ;  /* 0x0000000173647824 */ /* 0x000fe400078e0258 */
[----:B------:R-:W-:Y:S05]  /*70b0*/  LDSM.16.M88.4 R88, [R87+0x5400] ;  /* 0x005400005758783b */ /* 0x000fea0000000200 */
[C---:B------:R-:W-:Y:S01]  /*70c0*/  HMMA.16816.F32 R16, R92.reuse, R102, RZ ;  /* 0x000000665c10723c */ /* 0x040fe200000018ff */
[----:B------:R-:W-:Y:S07]  /*70d0*/  LDSM.16.M88.4 R96, [R100] ;  /* 0x000000006460783b */ /* 0x000fee0000000200 */
[C---:B-----5:R-:W-:Y:S08]  /*70e0*/  HMMA.16816.F32 R20, R92.reuse, R104, RZ ;  /* 0x000000685c14723c */ /* 0x060ff000000018ff */
[C---:B------:R-:W-:Y:S08]  /*70f0*/  HMMA.16816.F32 R24, R92.reuse, R106, RZ ;  /* 0x0000006a5c18723c */ /* 0x040ff000000018ff */
[C---:B--2---:R-:W-:Y:S08]  /*7100*/  HMMA.16816.F32 R28, R92.reuse, R108, RZ ;  /* 0x0000006c5c1c723c */ /* 0x044ff000000018ff */
[----:B------:R-:W-:Y:S01]  /*7110*/  HMMA.16816.F32 R32, R92, R110, RZ ;  /* 0x0000006e5c20723c */ /* 0x000fe200000018ff */
[----:B------:R-:W1:Y:S07]  /*7120*/  LDSM.16.M88.4 R92, [R86+0x3000] ;  /* 0x00300000565c783b */ /* 0x000e6e0000000200 */
[C---:B-1----:R-:W-:Y:S08]  /*7130*/  HMMA.16816.F32 R4, R96.reuse, R92, R4 ;  /* 0x0000005c6004723c */ /* 0x042ff00000001804 */
[C---:B------:R-:W-:Y:S01]  /*7140*/  HMMA.16816.F32 R8, R96.reuse, R94, R8 ;  /* 0x0000005e6008723c */ /* 0x040fe20000001808 */
        /* <DEDUP_REMOVED lines=8> */
[----:B------:R-:W-:Y:S01]  /*71d0*/  HMMA.16816.F32 R32, R96, R94, R32 ;  /* 0x0000005e6020723c */ /* 0x000fe20000001820 */
[----:B------:R-:W-:Y:S05]  /*71e0*/  LDSM.16.M88.4 R92, [R115+0x1000] ;  /* 0x00100000735c783b */ /* 0x000fea0000000200 */
[----:B------:R-:W1:Y:S02]  /*71f0*/  LDSM.16.M88.4 R96, [R87+0x4000] ;  /* 0x004000005760783b */ /* 0x000e640000000200 */
        /* <DEDUP_REMOVED lines=28> */
[----:B------:R-:W-:Y:S07]  /*73c0*/  LDSM.16.M88.4 R96, [R87+0x5c00] ;  /* 0x005c00005760783b */ /* 0x000fee0000000200 */
[C---:B------:R-:W-:Y:S08]  /*73d0*/  HMMA.16816.F32 R12, R92.reuse, R88, R12 ;  /* 0x000000585c0c723c */ /* 0x040ff0000000180c */
[C---:B------:R-:W-:Y:S01]  /*73e0*/  HMMA.16816.F32 R16, R92.reuse, R90, R16 ;  /* 0x0000005a5c10723c */ /* 0x040fe20000001810 */
[----:B------:R-:W1:Y:S07]  /*73f0*/  LDSM.16.M88.4 R88, [R87+0x5800] ;  /* 0x005800005758783b */ /* 0x000e6e0000000200 */
[C---:B-1----:R-:W-:Y:S08]  /*7400*/  HMMA.16816.F32 R20, R92.reuse, R88, R20 ;  /* 0x000000585c14723c */ /* 0x042ff00000001814 */
[C---:B------:R-:W-:Y:S01]  /*7410*/  HMMA.16816.F32 R24, R92.reuse, R90, R24 ;  /* 0x0000005a5c18723c */ /* 0x040fe20000001818 */
[----:B------:R-:W-:Y:S07]  /*7420*/  LDSM.16.M88.4 R88, [R100+0x2000] ;  /* 0x002000006458783b */ /* 0x000fee0000000200 */
[C---:B------:R-:W-:Y:S08]  /*7430*/  HMMA.16816.F32 R28, R92.reuse, R96, R28 ;  /* 0x000000605c1c723c */ /* 0x040ff0000000181c */
[----:B------:R-:W-:Y:S01]  /*7440*/  HMMA.16816.F32 R32, R92, R98, R32 ;  /* 0x000000625c20723c */ /* 0x000fe20000001820 */
[----:B------:R-:W1:Y:S05]  /*7450*/  LDSM.16.M88.4 R92, [R86+0x5000] ;  /* 0x00500000565c783b */ /* 0x000e6a0000000200 */
[----:B------:R-:W2:Y:S02]  /*7460*/  LDSM.16.M88.4 R96, [R86+0x5400] ;  /* 0x005400005660783b */ /* 0x000ea40000000200 */
[C---:B-1----:R-:W-:Y:S08]  /*7470*/  HMMA.16816.F32 R4, R88.reuse, R92, R4 ;  /* 0x0000005c5804723c */ /* 0x042ff00000001804 */
[C---:B------:R-:W-:Y:S01]  /*7480*/  HMMA.16816.F32 R8, R88.reuse, R94, R8 ;  /* 0x0000005e5808723c */ /* 0x040fe20000001808 */
[----:B------:R-:W1:Y:S07]  /*7490*/  LDSM.16.M88.4 R92, [R86+0x5800] ;  /* 0x00580000565c783b */ /* 0x000e6e0000000200 */
[C---:B--2---:R-:W-:Y:S03]  /*74a0*/  HMMA.16816.F32 R12, R88.reuse, R96, R12 ;  /* 0x00000060580c723c */ /* 0x044fe6000000180c */
[CC--:B------:R-:W-:Y:S01]  /*74b0*/  FFMA.FTZ R5, R140.reuse, R0.reuse, R5 ;  /* 0x000000008c057223 */ /* 0x0c0fe20000010005 */
[-C--:B------:R-:W-:Y:S01]  /*74c0*/  FFMA.FTZ R7, R140, R0.reuse, R7 ;  /* 0x000000008c077223 */ /* 0x080fe20000010007 */
[----:B------:R-:W-:Y:S02]  /*74d0*/  VIADD R140, R2, 0x11 ;  /* 0x00000011028c7836 */ /* 0x000fe40000000000 */
[CC--:B------:R-:W-:Y:S01]  /*74e0*/  FFMA.FTZ R4, R141.reuse, R0.reuse, R4 ;  /* 0x000000008d047223 */ /* 0x0c0fe20000010004 */
[----:B------:R-:W-:Y:S01]  /*74f0*/  FFMA.FTZ R6, R141, R0, R6 ;  /* 0x000000008d067223 */ /* 0x000fe20000010006 */
[C---:B------:R-:W-:Y:S01]  /*7500*/  HMMA.16816.F32 R16, R88.reuse, R98, R16 ;  /* 0x000000625810723c */ /* 0x040fe20000001810 */
[----:B------:R-:W2:Y:S01]  /*7510*/  LDSM.16.M88.4 R96, [R86+0x5c00] ;  /* 0x005c00005660783b */ /* 0x000ea20000000200 */
[----:B------:R-:W-:Y:S04]  /*7520*/  DEPBAR.LE SB0, 0x0 ;  /* 0x000080000000791a */ /* 0x000fe80000000000 */
[----:B------:R-:W-:Y:S01]  /*7530*/  I2FP.F32.U32 R140, R140 ;  /* 0x0000008c008c7245 */ /* 0x000fe20000201000 */
[----:B------:R-:W-:Y:S01]  /*7540*/  BAR.SYNC.DEFER_BLOCKING 0x0 ;  /* 0x0000000000007b1d */ /* 0x000fe20000010000 */
[CC--:B------:R-:W-:Y:S01]  /*7550*/  FFMA.FTZ R9, R138.reuse, R0.reuse, R9 ;  /* 0x000000008a097223 */ /* 0x0c0fe20000010009 */
[-C--:B------:R-:W-:Y:S01]  /*7560*/  FFMA.FTZ R11, R138, R0.reuse, R11 ;  /* 0x000000008a0b7223 */ /* 0x080fe2000001000b */
[C---:B------:R-:W-:Y:S02]  /*7570*/  VIADD R138, R2.reuse, 0x19 ;  /* 0x00000019028a7836 */ /* 0x040fe40000000000 */
[CC--:B------:R-:W-:Y:S01]  /*7580*/  FFMA.FTZ R12, R3.reuse, R0.reuse, R12 ;  /* 0x00000000030c7223 */ /* 0x0c0fe2000001000c */
[-C--:B------:R-:W-:Y:S01]  /*7590*/  FFMA.FTZ R14, R3, R0.reuse, R14 ;  /* 0x00000000030e7223 */ /* 0x080fe2000001000e */
[C---:B------:R-:W-:Y:S02]  /*75a0*/  VIADD R3, R2.reuse, 0x20 ;  /* 0x0000002002037836 */ /* 0x040fe40000000000 */
[C---:B------:R-:W-:Y:S01]  /*75b0*/  FFMA.FTZ R8, R139.reuse, R0, R8 ;  /* 0x000000008b087223 */ /* 0x040fe20000010008 */
[----:B------:R-:W-:Y:S01]  /*75c0*/  I2FP.F32.U32 R138, R138 ;  /* 0x0000008a008a7245 */ /* 0x000fe20000201000 */
[-C--:B------:R-:W-:Y:S01]  /*75d0*/  FFMA.FTZ R10, R139, R0.reuse, R10 ;  /* 0x000000008b0a7223 */ /* 0x080fe2000001000a */
[----:B------:R-:W-:Y:S01]  /*75e0*/  IADD3 R139, PT, PT, R2, 0x18, RZ ;  /* 0x00000018028b7810 */ /* 0x000fe20007ffe0ff */
[-C--:B------:R-:W-:Y:S01]  /*75f0*/  FFMA.FTZ R13, R140, R0.reuse, R13 ;  /* 0x000000008c0d7223 */ /* 0x080fe2000001000d */
[----:B------:R-:W-:Y:S01]  /*7600*/  I2FP.F32.U32 R3, R3 ;  /* 0x0000000300037245 */ /* 0x000fe20000201000 */
[CC--:B------:R-:W-:Y:S01]  /*7610*/  FFMA.FTZ R17, R138.reuse, R0.reuse, R17 ;  /* 0x000000008a117223 */ /* 0x0c0fe20000010011 */
[----:B------:R-:W-:Y:S01]  /*7620*/  I2FP.F32.U32 R139, R139 ;  /* 0x0000008b008b7245 */ /* 0x000fe20000201000 */
[-C--:B------:R-:W-:Y:S01]  /*7630*/  FFMA.FTZ R19, R138, R0.reuse, R19 ;  /* 0x000000008a137223 */ /* 0x080fe20000010013 */
[----:B------:R-:W-:Y:S02]  /*7640*/  VIADD R138, R2, 0x29 ;  /* 0x00000029028a7836 */ /* 0x000fe40000000000 */
[----:B------:R-:W-:Y:S01]  /*7650*/  FFMA.FTZ R15, R140, R0, R15 ;  /* 0x000000008c0f7223 */ /* 0x000fe2000001000f */
[C---:B-1----:R-:W-:Y:S05]  /*7660*/  HMMA.16816.F32 R20, R88.reuse, R92, R20 ;  /* 0x0000005c5814723c */ /* 0x042fea0000001814 */
[----:B------:R-:W-:Y:S01]  /*7670*/  I2FP.F32.U32 R138, R138 ;  /* 0x0000008a008a7245 */ /* 0x000fe20000201000 */
[C---:B------:R-:W-:Y:S02]  /*7680*/  VIADD R140, R2.reuse, 0x21 ;  /* 0x00000021028c7836 */ /* 0x040fe40000000000 */
[C---:B------:R-:W-:Y:S01]  /*7690*/  FFMA.FTZ R16, R139.reuse, R0, R16 ;  /* 0x000000008b107223 */ /* 0x040fe20000010010 */
[C---:B------:R-:W-:Y:S03]  /*76a0*/  HMMA.16816.F32 R24, R88.reuse, R94, R24 ;  /* 0x0000005e5818723c */ /* 0x040fe60000001818 */
[----:B------:R-:W-:Y:S01]  /*76b0*/  I2FP.F32.U32 R140, R140 ;  /* 0x0000008c008c7245 */ /* 0x000fe20000201000 */
[-C--:B------:R-:W-:Y:S01]  /*76c0*/  FFMA.FTZ R18, R139, R0.reuse, R18 ;  /* 0x000000008b127223 */ /* 0x080fe20000010012 */
[C---:B------:R-:W-:Y:S03]  /*76d0*/  VIADD R139, R2.reuse, 0x28 ;  /* 0x00000028028b7836 */ /* 0x040fe60000000000 */
[C---:B--2---:R-:W-:Y:S03]  /*76e0*/  HMMA.16816.F32 R28, R88.reuse, R96, R28 ;  /* 0x00000060581c723c */ /* 0x044fe6000000181c */
[----:B------:R-:W-:Y:S01]  /*76f0*/  I2FP.F32.U32 R139, R139 ;  /* 0x0000008b008b7245 */ /* 0x000fe20000201000 */
[CC--:B------:R-:W-:Y:S01]  /*7700*/  FFMA.FTZ R20, R3.reuse, R0.reuse, R20 ;  /* 0x0000000003147223 */ /* 0x0c0fe20000010014 */
[-C--:B------:R-:W-:Y:S01]  /*7710*/  FFMA.FTZ R22, R3, R0.reuse, R22 ;  /* 0x0000000003167223 */ /* 0x080fe20000010016 */
[----:B------:R-:W-:Y:S01]  /*7720*/  IADD3 R3, PT, PT, R2, 0x30, RZ ;  /* 0x0000003002037810 */ /* 0x000fe20007ffe0ff */
[----:B------:R-:W-:Y:S01]  /*7730*/  FFMA.FTZ R21, R140, R0, R21 ;  /* 0x000000008c157223 */ /* 0x000fe20000010015 */
[----:B------:R-:W-:Y:S03]  /*7740*/  HMMA.16816.F32 R32, R88, R98, R32 ;  /* 0x000000625820723c */ /* 0x000fe60000001820 */
[----:B------:R-:W-:Y:S01]  /*7750*/  FMNMX3.FTZ R90, R84, R4, R5, !PT ;  /* 0x00000004545a7276 */ /* 0x000fe20007810005 */
[C---:B------:R-:W-:Y:S01]  /*7760*/  FFMA.FTZ R25, R138.reuse, R0, R25 ;  /* 0x000000008a197223 */ /* 0x040fe20000010019 */
[----:B------:R-:W-:Y:S01]  /*7770*/  FMNMX3.FTZ R89, R85, R6, R7, !PT ;  /* 0x0000000655597276 */ /* 0x000fe20007810007 */
[----:B------:R-:W-:Y:S01]  /*7780*/  FFMA.FTZ R27, R138, R0, R27 ;  /* 0x000000008a1b7223 */ /* 0x000fe2000001001b */
[----:B------:R-:W-:Y:S01]  /*7790*/  FMNMX3.FTZ R90, R90, R8, R9, !PT ;  /* 0x000000085a5a7276 */ /* 0x000fe20007810009 */
[----:B------:R-:W-:Y:S01]  /*77a0*/  VIADD R138, R2, 0x31 ;  /* 0x00000031028a7836 */ /* 0x000fe20000000000 */
[----:B------:R-:W-:Y:S01]  /*77b0*/  FMNMX3.FTZ R89, R89, R10, R11, !PT ;  /* 0x0000000a59597276 */ /* 0x000fe2000781000b */
[-C--:B------:R-:W-:Y:S01]  /*77c0*/  FFMA.FTZ R23, R140, R0.reuse, R23 ;  /* 0x000000008c177223 */ /* 0x080fe20000010017 */
[----:B------:R-:W-:Y:S01]  /*77d0*/  I2FP.F32.U32 R3, R3 ;  /* 0x0000000300037245 */ /* 0x000fe20000201000 */
[C---:B------:R-:W-:Y:S01]  /*77e0*/  FFMA.FTZ R24, R139.reuse, R0, R24 ;  /* 0x000000008b187223 */ /* 0x040fe20000010018 */
[----:B------:R-:W-:Y:S01]  /*77f0*/  FMNMX3.FTZ R90, R90, R12, R13, !PT ;  /* 0x0000000c5a5a7276 */ /* 0x000fe2000781000d */
[----:B------:R-:W-:Y:S01]  /*7800*/  FFMA.FTZ R26, R139, R0, R26 ;  /* 0x000000008b1a7223 */ /* 0x000fe2000001001a */
[----:B------:R-:W-:Y:S01]  /*7810*/  FMNMX3.FTZ R89, R89, R14, R15, !PT ;  /* 0x0000000e59597276 */ /* 0x000fe2000781000f */
[C---:B------:R-:W-:Y:S01]  /*7820*/  FFMA.FTZ R28, R3.reuse, R0, R28 ;  /* 0x00000000031c7223 */ /* 0x040fe2000001001c */
[----:B------:R-:W-:Y:S01]  /*7830*/  FMNMX3.FTZ R90, R90, R16, R17, !PT ;  /* 0x000000105a5a7276 */ /* 0x000fe20007810011 */
[----:B------:R-:W-:Y:S01]  /*7840*/  FFMA.FTZ R30, R3, R0, R30 ;  /* 0x00000000031e7223 */ /* 0x000fe2000001001e */
[----:B------:R-:W-:Y:S01]  /*7850*/  FMNMX3.FTZ R89, R89, R18, R19, !PT ;  /* 0x0000001259597276 */ /* 0x000fe20007810013 */
[C---:B------:R-:W-:Y:S01]  /*7860*/  VIADD R3, R2.reuse, 0x38 ;  /* 0x0000003802037836 */ /* 0x040fe20000000000 */
[----:B------:R-:W-:Y:S01]  /*7870*/  I2FP.F32.U32 R138, R138 ;  /* 0x0000008a008a7245 */ /* 0x000fe20000201000 */
[----:B------:R-:W-:Y:S01]  /*7880*/  VIADD R2, R2, 0x39 ;  /* 0x0000003902027836 */ /* 0x000fe20000000000 */
[----:B------:R-:W-:Y:S02]  /*7890*/  FMNMX3.FTZ R90, R90, R20, R21, !PT ;  /* 0x000000145a5a7276 */ /* 0x000fe40007810015 */
[----:B------:R-:W-:Y:S01]  /*78a0*/  FMNMX3.FTZ R89, R89, R22, R23, !PT ;  /* 0x0000001659597276 */ /* 0x000fe20007810017 */
[CC--:B------:R-:W-:Y:S01]  /*78b0*/  FFMA.FTZ R29, R138.reuse, R0.reuse, R29 ;  /* 0x000000008a1d7223 */ /* 0x0c0fe2000001001d */
[----:B------:R-:W-:Y:S01]  /*78c0*/  I2FP.F32.U32 R3, R3 ;  /* 0x0000000300037245 */ /* 0x000fe20000201000 */
[----:B------:R-:W-:Y:S01]  /*78d0*/  FFMA.FTZ R31, R138, R0, R31 ;  /* 0x000000008a1f7223 */ /* 0x000fe2000001001f */
[----:B------:R-:W-:Y:S02]  /*78e0*/  I2FP.F32.U32 R2, R2 ;  /* 0x0000000200027245 */ /* 0x000fe40000201000 */
[----:B------:R-:W-:Y:S01]  /*78f0*/  FMNMX3.FTZ R90, R90, R24, R25, !PT ;  /* 0x000000185a5a7276 */ /* 0x000fe20007810019 */
[----:B------:R-:W-:Y:S01]  /*7900*/  FFMA.FTZ R32, R3, R0, R32 ;  /* 0x0000000003207223 */ /* 0x000fe20000010020 */
[----:B------:R-:W-:Y:S01]  /*7910*/  FMNMX3.FTZ R89, R89, R26, R27, !PT ;  /* 0x0000001a59597276 */ /* 0x000fe2000781001b */
[----:B------:R-:W-:Y:S01]  /*7920*/  FFMA.FTZ R34, R3, R0, R34 ;  /* 0x0000000003227223 */ /* 0x000fe20000010022 */
[----:B------:R-:W-:Y:S01]  /*7930*/  FMNMX3.FTZ R90, R90, R28, R29, !PT ;  /* 0x0000001c5a5a7276 */ /* 0x000fe2000781001d */
[C---:B------:R-:W-:Y:S01]  /*7940*/  FFMA.FTZ R33, R2.reuse, R0, R33 ;  /* 0x0000000002217223 */ /* 0x040fe20000010021 */
[----:B------:R-:W-:Y:S01]  /*7950*/  FMNMX3.FTZ R89, R89, R30, R31, !PT ;  /* 0x0000001e59597276 */ /* 0x000fe2000781001f */
[----:B------:R-:W-:Y:S03]  /*7960*/  FFMA.FTZ R35, R2, R0, R35 ;  /* 0x0000000002237223 */ /* 0x000fe60000010023 */
[----:B------:R-:W-:Y:S02]  /*7970*/  FMNMX3.FTZ R90, R90, R32, R33, !PT ;  /* 0x000000205a5a7276 */ /* 0x000fe40007810021 */
[----:B------:R-:W-:Y:S01]  /*7980*/  FMNMX3.FTZ R89, R89, R34, R35, !PT ;  /* 0x0000002259597276 */ /* 0x000fe20007810023 */
[----:B------:R-:W-:Y:S06]  /*7990*/  @P1 BRA `(.L_x_332) ;  /* 0xffffffec009c1947 */ /* 0x000fec000383ffff */
.L_x_331:
[----:B-1----:R-:W-:Y:S08]  /*79a0*/  SHFL.BFLY PT, R3, R90, 0x2, 0x1f ;  /* 0x0c401f005a037f89 */ /* 0x002ff000000e0000 */
[----:B------:R-:W1:Y:S02]  /*79b0*/  SHFL.BFLY PT, R2, R89, 0x2, 0x1f ;  /* 0x0c401f0059027f89 */ /* 0x000e6400000e0000 */
[----:B-1----:R-:W-:Y:S02]  /*79c0*/  FMNMX.FTZ R87, R89, R2, !PT ;  /* 0x0000000259577209 */ /* 0x002fe40007810000 */
[----:B------:R-:W-:Y:S04]  /*79d0*/  FMNMX.FTZ R88, R90, R3, !PT ;  /* 0x000000035a587209 */ /* 0x000fe80007810000 */
[----:B------:R-:W1:Y:S08]  /*79e0*/  SHFL.BFLY PT, R2, R87, 0x1, 0x1f ;  /* 0x0c201f0057027f89 */ /* 0x000e7000000e0000 */
[----:B------:R-:W2:Y:S01]  /*79f0*/  SHFL.BFLY PT, R3, R88, 0x1, 0x1f ;  /* 0x0c201f0058037f89 */ /* 0x000ea200000e0000 */
[----:B-1----:R-:W-:Y:S02]  /*7a00*/  FMNMX.FTZ R2, R87, R2, !PT ;  /* 0x0000000257027209 */ /* 0x002fe40007810000 */
[----:B--2---:R-:W-:Y:S03]  /*7a10*/  FMNMX.FTZ R3, R88, R3, !PT ;  /* 0x0000000358037209 */ /* 0x004fe60007810000 */
[C---:B------:R-:W-:Y:S02]  /*7a20*/  FADD.FTZ R86, -R2.reuse, R85 ;  /* 0x0000005502567221 */ /* 0x040fe40000010100 */
[----:B------:R-:W1:Y:S01]  /*7a30*/  LDSM.16.MT88.4 R88, [R113+0x6000] ;  /* 0x006000007158783b */ /* 0x000e620000004200 */
[C---:B---3--:R-:W-:Y:S01]  /*7a40*/  FMUL.FTZ R94, R2.reuse, UR4 ;  /* 0x00000004025e7c20 */ /* 0x048fe20008410000 */
[C---:B------:R-:W-:Y:S01]  /*7a50*/  FSETP.NEU.FTZ.AND P2, PT, R3.reuse, -INF , PT ;  /* 0xff8000000300780b */ /* 0x040fe20003f5d000 */
[C---:B------:R-:W-:Y:S01]  /*7a60*/  FADD.FTZ R84, -R3.reuse, R84 ;  /* 0x0000005403547221 */ /* 0x040fe20000010100 */
[----:B------:R-:W-:Y:S01]  /*7a70*/  FMUL.FTZ R103, R3, UR4 ;  /* 0x0000000403677c20 */ /* 0x000fe20008410000 */
[----:B------:R-:W-:Y:S02]  /*7a80*/  FSETP.NEU.FTZ.AND P1, PT, R2, -INF , PT ;  /* 0xff8000000200780b */ /* 0x000fe40003f3d000 */
[----:B------:R-:W-:Y:S01]  /*7a90*/  FMUL.FTZ R85, R84, UR4 ;  /* 0x0000000454557c20 */ /* 0x000fe20008410000 */
[----:B------:R-:W-:Y:S01]  /*7aa0*/  FMUL.FTZ R84, R86, UR4 ;  /* 0x0000000456547c20 */ /* 0x000fe20008410000 */
[----:B------:R-:W-:Y:S02]  /*7ab0*/  FSEL R103, R103, RZ, P2 ;  /* 0x000000ff67677208 */ /* 0x000fe40001000000 */
[----:B------:R-:W-:Y:S02]  /*7ac0*/  FSEL R94, R94, RZ, P1 ;  /* 0x000000ff5e5e7208 */ /* 0x000fe40000800000 */
[----:B------:R-:W2:Y:S01]  /*7ad0*/  MUFU.EX2 R85, R85 ;  /* 0x0000005500557308 */ /* 0x000ea20000000800 */
[----:B------:R-:W-:Y:S01]  /*7ae0*/  MOV R86, R131 ;  /* 0x0000008300567202 */ /* 0x000fe20000000f00 */
[--C-:B------:R-:W-:Y:S01]  /*7af0*/  FFMA.FTZ R96, R8, UR4, -R103.reuse ;  /* 0x0000000408607c23 */ /* 0x100fe20008010867 */
[----:B------:R-:W-:Y:S07]  /*7b00*/  @P0 IADD3 R86, PT, PT, R132, -0x20, RZ ;  /* 0xffffffe084560810 */ /* 0x000fee0007ffe0ff */
[----:B------:R-:W3:Y:S01]  /*7b10*/  MUFU.EX2 R84, R84 ;  /* 0x0000005400547308 */ /* 0x000ee20000000800 */
[--C-:B------:R-:W-:Y:S01]  /*7b20*/  FFMA.FTZ R93, R9, UR4, -R103.reuse ;  /* 0x00000004095d7c23 */ /* 0x100fe20008010867 */
[--C-:B------:R-:W-:Y:S01]  /*7b30*/  FFMA.FTZ R92, R10, UR4, -R94.reuse ;  /* 0x000000040a5c7c23 */ /* 0x100fe2000801085e */
[--C-:B------:R-:W-:Y:S01]  /*7b40*/  FFMA.FTZ R87, R11, UR4, -R94.reuse ;  /* 0x000000040b577c23 */ /* 0x100fe2000801085e */
[--C-:B------:R-:W-:Y:S01]  /*7b50*/  FFMA.FTZ R102, R4, UR4, -R103.reuse ;  /* 0x0000000404667c23 */ /* 0x100fe20008010867 */
[--C-:B------:R-:W-:Y:S01]  /*7b60*/  FFMA.FTZ R97, R5, UR4, -R103.reuse ;  /* 0x0000000405617c23 */ /* 0x100fe20008010867 */
[--C-:B------:R-:W-:Y:S01]  /*7b70*/  FFMA.FTZ R101, R6, UR4, -R94.reuse ;  /* 0x0000000406657c23 */ /* 0x100fe2000801085e */
[--C-:B------:R-:W-:Y:S03]  /*7b80*/  FFMA.FTZ R95, R7, UR4, -R94.reuse ;  /* 0x00000004075f7c23 */ /* 0x100fe6000801085e */
[----:B------:R-:W-:Y:S01]  /*7b90*/  MUFU.EX2 R96, R96 ;  /* 0x0000006000607308 */ /* 0x000fe20000000800 */
[--C-:B------:R-:W-:Y:S01]  /*7ba0*/  FFMA.FTZ R98, R16, UR4, -R103.reuse ;  /* 0x0000000410627c23 */ /* 0x100fe20008010867 */
[C---:B--2---:R-:W-:Y:S01]  /*7bb0*/  FMUL.FTZ R8, R85.reuse, R76 ;  /* 0x0000004c55087220 */ /* 0x044fe20000410000 */
[C---:B------:R-:W-:Y:S07]  /*7bc0*/  FMUL.FTZ R9, R85.reuse, R77 ;  /* 0x0000004d55097220 */ /* 0x040fee0000410000 */
[----:B------:R-:W-:Y:S01]  /*7bd0*/  MUFU.EX2 R102, R102 ;  /* 0x0000006600667308 */ /* 0x000fe20000000800 */
[C---:B------:R-:W-:Y:S01]  /*7be0*/  FMUL.FTZ R4, R85.reuse, R80 ;  /* 0x0000005055047220 */ /* 0x040fe20000410000 */
[C---:B---3--:R-:W-:Y:S01]  /*7bf0*/  FMUL.FTZ R10, R84.reuse, R78 ;  /* 0x0000004e540a7220 */ /* 0x048fe20000410000 */
[C---:B------:R-:W-:Y:S07]  /*7c00*/  FMUL.FTZ R11, R84.reuse, R79 ;  /* 0x0000004f540b7220 */ /* 0x040fee0000410000 */
[----:B------:R-:W2:Y:S01]  /*7c10*/  MUFU.EX2 R97, R97 ;  /* 0x0000006100617308 */ /* 0x000ea20000000800 */
[----:B------:R-:W3:Y:S01]  /*7c20*/  LDSM.16.MT88.4 R76, [R86] ;  /* 0x00000000564c783b */ /* 0x000ee20000004200 */
[C---:B------:R-:W-:Y:S01]  /*7c30*/  FMUL.FTZ R5, R85.reuse, R81 ;  /* 0x0000005155057220 */ /* 0x040fe20000410000 */
[C---:B------:R-:W-:Y:S07]  /*7c40*/  FMUL.FTZ R6, R84.reuse, R82 ;  /* 0x0000005254067220 */ /* 0x040fee0000410000 */
[----:B------:R-:W-:Y:S01]  /*7c50*/  MUFU.EX2 R101, R101 ;  /* 0x0000006500657308 */ /* 0x000fe20000000800 */
[C---:B------:R-:W-:Y:S01]  /*7c60*/  FMUL.FTZ R7, R84.reuse, R83 ;  /* 0x0000005354077220 */ /* 0x040fe20000410000 */
[C---:B------:R-:W-:Y:S01]  /*7c70*/  FMUL.FTZ R36, R85.reuse, R36 ;  /* 0x0000002455247220 */ /* 0x040fe20000410000 */
[C---:B------:R-:W-:Y:S07]  /*7c80*/  FMUL.FTZ R37, R85.reuse, R37 ;  /* 0x0000002555257220 */ /* 0x040fee0000410000 */
[----:B------:R-:W4:Y:S01]  /*7c90*/  MUFU.EX2 R95, R95 ;  /* 0x0000005f005f7308 */ /* 0x000f220000000800 */
[C---:B------:R-:W-:Y:S01]  /*7ca0*/  FMUL.FTZ R38, R84.reuse, R38 ;  /* 0x0000002654267220 */ /* 0x040fe20000410000 */
[C---:B------:R-:W-:Y:S01]  /*7cb0*/  FMUL.FTZ R39, R84.reuse, R39 ;  /* 0x0000002754277220 */ /* 0x040fe20000410000 */
[C---:B------:R-:W-:Y:S07]  /*7cc0*/  FMUL.FTZ R40, R85.reuse, R40 ;  /* 0x0000002855287220 */ /* 0x040fee0000410000 */
[----:B------:R-:W5:Y:S01]  /*7cd0*/  MUFU.EX2 R93, R93 ;  /* 0x0000005d005d7308 */ /* 0x000f620000000800 */
[----:B------:R-:W-:Y:S01]  /*7ce0*/  FMUL.FTZ R41, R85, R41 ;  /* 0x0000002955297220 */ /* 0x000fe20000410000 */
[----:B--2---:R-:W-:Y:S01]  /*7cf0*/  F2FP.F16.F32.PACK_AB R80, R97, R102 ;  /* 0x000000666150723e */ /* 0x004fe200000000ff */
[C---:B------:R-:W-:Y:S07]  /*7d00*/  FMUL.FTZ R42, R84.reuse, R42 ;  /* 0x0000002a542a7220 */ /* 0x040fee0000410000 */
[----:B------:R-:W-:Y:S01]  /*7d10*/  MUFU.EX2 R92, R92 ;  /* 0x0000005c005c7308 */ /* 0x000fe20000000800 */
[C---:B------:R-:W-:Y:S01]  /*7d20*/  FMUL.FTZ R43, R84.reuse, R43 ;  /* 0x0000002b542b7220 */ /* 0x040fe20000410000 */
[C---:B------:R-:W-:Y:S01]  /*7d30*/  FMUL.FTZ R44, R85.reuse, R44 ;  /* 0x0000002c552c7220 */ /* 0x040fe20000410000 */
[----:B------:R-:W-:Y:S07]  /*7d40*/  FMUL.FTZ R45, R85, R45 ;  /* 0x0000002d552d7220 */ /* 0x000fee0000410000 */
[----:B------:R-:W2:Y:S01]  /*7d50*/  MUFU.EX2 R87, R87 ;  /* 0x0000005700577308 */ /* 0x000ea20000000800 */
[C---:B------:R-:W-:Y:S01]  /*7d60*/  FMUL.FTZ R46, R84.reuse, R46 ;  /* 0x0000002e542e7220 */ /* 0x040fe20000410000 */
[----:B----4-:R-:W-:Y:S01]  /*7d70*/  F2FP.F16.F32.PACK_AB R81, R95, R101 ;  /* 0x000000655f51723e */ /* 0x010fe200000000ff */
[C---:B------:R-:W-:Y:S01]  /*7d80*/  FMUL.FTZ R47, R84.reuse, R47 ;  /* 0x0000002f542f7220 */ /* 0x040fe20000410000 */
[C---:B------:R-:W-:Y:S01]  /*7d90*/  FMUL.FTZ R48, R85.reuse, R48 ;  /* 0x0000003055307220 */ /* 0x040fe20000410000 */
[----:B------:R-:W-:Y:S01]  /*7da0*/  FMUL.FTZ R49, R85, R49 ;  /* 0x0000003155317220 */ /* 0x000fe20000410000 */
[----:B-----5:R-:W-:Y:S01]  /*7db0*/  F2FP.F16.F32.PACK_AB R82, R93, R96 ;  /* 0x000000605d52723e */ /* 0x020fe200000000ff */
[C---:B------:R-:W-:Y:S01]  /*7dc0*/  FMUL.FTZ R50, R84.reuse, R50 ;  /* 0x0000003254327220 */ /* 0x040fe20000410000 */
[C---:B------:R-:W-:Y:S01]  /*7dd0*/  FMUL.FTZ R51, R84.reuse, R51 ;  /* 0x0000003354337220 */ /* 0x040fe20000410000 */
[C---:B------:R-:W-:Y:S01]  /*7de0*/  FMUL.FTZ R52, R85.reuse, R52 ;  /* 0x0000003455347220 */ /* 0x040fe20000410000 */
[C---:B------:R-:W-:Y:S01]  /*7df0*/  FMUL.FTZ R53, R85.reuse, R53 ;  /* 0x0000003555357220 */ /* 0x040fe20000410000 */
[C---:B------:R-:W-:Y:S01]  /*7e00*/  FMUL.FTZ R54, R84.reuse, R54 ;  /* 0x0000003654367220 */ /* 0x040fe20000410000 */
[----:B------:R-:W-:Y:S01]  /*7e10*/  FMUL.FTZ R55, R84, R55 ;  /* 0x0000003754377220 */ /* 0x000fe20000410000 */
[----:B------:R-:W-:Y:S01]  /*7e20*/  FMUL.FTZ R56, R85, R56 ;  /* 0x0000003855387220 */ /* 0x000fe20000410000 */
[----:B--2---:R-:W-:Y:S01]  /*7e30*/  F2FP.F16.F32.PACK_AB R83, R87, R92 ;  /* 0x0000005c5753723e */ /* 0x004fe200000000ff */
[--C-:B------:R-:W-:Y:S01]  /*7e40*/  FFMA.FTZ R104, R20, UR4, -R103.reuse ;  /* 0x0000000414687c23 */ /* 0x100fe20008010867 */
[--C-:B------:R-:W-:Y:S01]  /*7e50*/  FFMA.FTZ R109, R21, UR4, -R103.reuse ;  /* 0x00000004156d7c23 */ /* 0x100fe20008010867 */
[--C-:B------:R-:W-:Y:S01]  /*7e60*/  FFMA.FTZ R108, R22, UR4, -R94.reuse ;  /* 0x00000004166c7c23 */ /* 0x100fe2000801085e */
[--C-:B------:R-:W-:Y:S01]  /*7e70*/  FFMA.FTZ R105, R23, UR4, -R94.reuse ;  /* 0x0000000417697c23 */ /* 0x100fe2000801085e */
[--C-:B------:R-:W-:Y:S01]  /*7e80*/  FFMA.FTZ R27, R27, UR4, -R94.reuse ;  /* 0x000000041b1b7c23 */ /* 0x100fe2000801085e */
[----:B------:R-:W-:Y:S01]  /*7e90*/  LDSM.16.MT88.4 R20, [R86+0x800] ;  /* 0x000800005614783b */ /* 0x000fe20000004200 */
[C---:B-1----:R-:W-:Y:S01]  /*7ea0*/  HMMA.16816.F32 R4, R80.reuse, R88, R4 ;  /* 0x000000585004723c */ /* 0x042fe20000001804 */
[----:B------:R-:W-:Y:S04]  /*7eb0*/  MUFU.EX2 R98, R98 ;  /* 0x0000006200627308 */ /* 0x000fe80000000800 */
[--C-:B------:R-:W-:Y:S01]  /*7ec0*/  FFMA.FTZ R89, R18, UR4, -R94.reuse ;  /* 0x0000000412597c23 */ /* 0x100fe2000801085e */
[--C-:B------:R-:W-:Y:S01]  /*7ed0*/  FFMA.FTZ R88, R19, UR4, -R94.reuse ;  /* 0x0000000413587c23 */ /* 0x100fe2000801085e */
[----:B------:R-:W-:Y:S01]  /*7ee0*/  FMUL.FTZ R57, R85, R57 ;  /* 0x0000003955397220 */ /* 0x000fe20000410000 */
[C---:B------:R-:W-:Y:S03]  /*7ef0*/  HMMA.16816.F32 R8, R80.reuse, R90, R8 ;  /* 0x0000005a5008723c */ /* 0x040fe60000001808 */
[----:B------:R-:W-:Y:S01]  /*7f00*/  MUFU.EX2 R104, R104 ;  /* 0x0000006800687308 */ /* 0x000fe20000000800 */
[--C-:B------:R-:W-:Y:S01]  /*7f10*/  FFMA.FTZ R91, R17, UR4, -R103.reuse ;  /* 0x00000004115b7c23 */ /* 0x100fe20008010867 */
[C---:B------:R-:W-:Y:S01]  /*7f20*/  FMUL.FTZ R58, R84.reuse, R58 ;  /* 0x0000003a543a7220 */ /* 0x040fe20000410000 */
[----:B------:R-:W-:Y:S01]  /*7f30*/  LDSM.16.MT88.4 R16, [R86+0x400] ;  /* 0x000400005610783b */ /* 0x000fe20000004200 */
[C---:B------:R-:W-:Y:S01]  /*7f40*/  FMUL.FTZ R59, R84.reuse, R59 ;  /* 0x0000003b543b7220 */ /* 0x040fe20000410000 */
[C---:B------:R-:W-:Y:S01]  /*7f50*/  FMUL.FTZ R60, R85.reuse, R60 ;  /* 0x0000003c553c7220 */ /* 0x040fe20000410000 */
[C---:B---3--:R-:W-:Y:S04]  /*7f60*/  HMMA.16816.F32 R36, R80.reuse, R76, R36 ;  /* 0x0000004c5024723c */ /* 0x048fe80000001824 */
[----:B------:R-:W1:Y:S01]  /*7f70*/  MUFU.EX2 R91, R91 ;  /* 0x0000005b005b7308 */ /* 0x000e620000000800 */
[C---:B------:R-:W-:Y:S01]  /*7f80*/  FMUL.FTZ R61, R85.reuse, R61 ;  /* 0x0000003d553d7220 */ /* 0x040fe20000410000 */
[C---:B------:R-:W-:Y:S01]  /*7f90*/  FMUL.FTZ R62, R84.reuse, R62 ;  /* 0x0000003e543e7220 */ /* 0x040fe20000410000 */
[C---:B------:R-:W-:Y:S01]  /*7fa0*/  FMUL.FTZ R63, R84.reuse, R63 ;  /* 0x0000003f543f7220 */ /* 0x040fe20000410000 */
[C---:B------:R-:W-:Y:S01]  /*7fb0*/  FMUL.FTZ R64, R85.reuse, R64 ;  /* 0x0000004055407220 */ /* 0x040fe20000410000 */
[C---:B------:R-:W-:Y:S01]  /*7fc0*/  FMUL.FTZ R65, R85.reuse, R65 ;  /* 0x0000004155417220 */ /* 0x040fe20000410000 */
[C---:B------:R-:W-:Y:S01]  /*7fd0*/  HMMA.16816.F32 R40, R80.reuse, R78, R40 ;  /* 0x0000004e5028723c */ /* 0x040fe20000001828 */
[----:B------:R-:W2:Y:S03]  /*7fe0*/  LDSM.16.MT88.4 R76, [R113+0x7000] ;  /* 0x00700000714c783b */ /* 0x000ea60000004200 */
[----:B------:R-:W-:Y:S01]  /*7ff0*/  MUFU.EX2 R89, R89 ;  /* 0x0000005900597308 */ /* 0x000fe20000000800 */
        /* <DEDUP_REMOVED lines=19> */
[----:B-1----:R-:W-:Y:S01]  /*8130*/  F2FP.F16.F32.PACK_AB R14, R91, R98 ;  /* 0x000000625b0e723e */ /* 0x002fe200000000ff */
[--C-:B------:R-:W-:Y:S07]  /*8140*/  FFMA.FTZ R90, R15, UR4, -R94.reuse ;  /* 0x000000040f5a7c23 */ /* 0x100fee000801085e */
[----:B------:R-:W-:Y:S01]  /*8150*/  MUFU.EX2 R29, R26 ;  /* 0x0000001a001d7308 */ /* 0x000fe20000000800 */
[--C-:B------:R-:W-:Y:S01]  /*8160*/  FFMA.FTZ R12, R12, UR4, -R103.reuse ;  /* 0x000000040c0c7c23 */ /* 0x100fe20008010867 */
[----:B------:R-:W-:Y:S01]  /*8170*/  FFMA.FTZ R103, R33, UR4, -R103 ;  /* 0x0000000421677c23 */ /* 0x000fe20008010867 */
[--C-:B------:R-:W-:Y:S07]  /*8180*/  FFMA.FTZ R33, R30, UR4, -R94.reuse ;  /* 0x000000041e217c23 */ /* 0x100fee000801085e */
[----:B------:R-:W-:Y:S01]  /*8190*/  MUFU.EX2 R32, R25 ;  /* 0x0000001900207308 */ /* 0x000fe20000000800 */
[--C-:B------:R-:W-:Y:S01]  /*81a0*/  FFMA.FTZ R30, R31, UR4, -R94.reuse ;  /* 0x000000041f1e7c23 */ /* 0x100fe2000801085e */
[--C-:B------:R-:W-:Y:S01]  /*81b0*/  FFMA.FTZ R34, R34, UR4, -R94.reuse ;  /* 0x0000000422227c23 */ /* 0x100fe2000801085e */
[----:B------:R-:W-:Y:S07]  /*81c0*/  FFMA.FTZ R94, R35, UR4, -R94 ;  /* 0x00000004235e7c23 */ /* 0x000fee000801085e */
[----:B------:R1:W-:Y:S01]  /*81d0*/  MUFU.EX2 R31, R24 ;  /* 0x00000018001f7308 */ /* 0x0003e20000000800 */
[----:B------:R-:W-:Y:S01]  /*81e0*/  FFMA.FTZ R102, R85, R136, R102 ;  /* 0x0000008855667223 */ /* 0x000fe20000010066 */
[----:B------:R-:W-:Y:S01]  /*81f0*/  FFMA.FTZ R101, R84, R137, R101 ;  /* 0x0000008954657223 */ /* 0x000fe20000010065 */
[C---:B------:R-:W-:Y:S07]  /*8200*/  ISETP.NE.AND P0, PT, R130.reuse, RZ, PT ;  /* 0x000000ff8200720c */ /* 0x040fee0003f05270 */
[----:B------:R-:W-:Y:S01]  /*8210*/  MUFU.EX2 R100, R100 ;  /* 0x0000006400647308 */ /* 0x000fe20000000800 */
[----:B------:R-:W-:Y:S01]  /*8220*/  FADD.FTZ R97, R97, R102 ;  /* 0x0000006661617221 */ /* 0x000fe20000010000 */
[----:B------:R-:W-:Y:S01]  /*8230*/  FADD.FTZ R101, R95, R101 ;  /* 0x000000655f657221 */ /* 0x000fe20000010000 */
[----:B------:R-:W-:Y:S07]  /*8240*/  IADD3 R130, PT, PT, R130, -0x1, RZ ;  /* 0xffffffff82827810 */ /* 0x000fee0007ffe0ff */
[----:B------:R-:W-:Y:S01]  /*8250*/  MUFU.EX2 R99, R99 ;  /* 0x0000006300637308 */ /* 0x000fe20000000800 */
[C---:B--2---:R-:W-:Y:S09]  /*8260*/  HMMA.16816.F32 R44, R80.reuse, R76, R44 ;  /* 0x0000004c502c723c */ /* 0x044ff2000000182c */
[----:B------:R-:W2:Y:S01]  /*8270*/  MUFU.EX2 R90, R90 ;  /* 0x0000005a005a7308 */ /* 0x000ea20000000800 */
[----:B------:R-:W-:Y:S01]  /*8280*/  FADD.FTZ R96, R96, R97 ;  /* 0x0000006160607221 */ /* 0x000fe20000010000 */
[----:B-1----:R-:W-:Y:S01]  /*8290*/  LDSM.16.MT88.4 R24, [R86+0x1c00] ;  /* 0x001c00005618783b */ /* 0x002fe20000004200 */
[----:B------:R-:W-:Y:S07]  /*82a0*/  FADD.FTZ R84, R92, R101 ;  /* 0x000000655c547221 */ /* 0x000fee0000010000 */
[----:B------:R-:W1:Y:S01]  /*82b0*/  MUFU.EX2 R88, R88 ;  /* 0x0000005800587308 */ /* 0x000e620000000800 */
[C---:B------:R-:W-:Y:S03]  /*82c0*/  HMMA.16816.F32 R48, R80.reuse, R78, R48 ;  /* 0x0000004e5030723c */ /* 0x040fe60000001830 */
[----:B------:R-:W-:Y:S06]  /*82d0*/  FADD.FTZ R96, R93, R96 ;  /* 0x000000605d607221 */ /* 0x000fec0000010000 */
[----:B------:R-:W-:Y:S01]  /*82e0*/  MUFU.EX2 R109, R109 ;  /* 0x0000006d006d7308 */ /* 0x000fe20000000800 */
[----:B------:R-:W3:Y:S01]  /*82f0*/  LDSM.16.MT88.4 R76, [R86+0x1000] ;  /* 0x00100000564c783b */ /* 0x000ee20000004200 */
[----:B------:R-:W-:Y:S01]  /*8300*/  FADD.FTZ R84, R87, R84 ;  /* 0x0000005457547221 */ /* 0x000fe20000010000 */
[----:B------:R-:W-:Y:S07]  /*8310*/  MOV R85, R2 ;  /* 0x0000000200557202 */ /* 0x000fee0000000f00 */
[----:B------:R-:W-:Y:S01]  /*8320*/  MUFU.EX2 R108, R108 ;  /* 0x0000006c006c7308 */ /* 0x000fe20000000800 */
[----:B--2---:R-:W-:Y:S01]  /*8330*/  F2FP.F16.F32.PACK_AB R13, R90, R99 ;  /* 0x000000635a0d723e */ /* 0x004fe200000000ff */
[----:B------:R-:W-:Y:S01]  /*8340*/  FADD.FTZ R99, R99, R84 ;  /* 0x0000005463637221 */ /* 0x000fe20000010000 */
[----:B------:R-:W-:Y:S07]  /*8350*/  MOV R84, R3 ;  /* 0x0000000300547202 */ /* 0x000fee0000000f00 */
[----:B------:R-:W-:Y:S01]  /*8360*/  MUFU.EX2 R105, R105 ;  /* 0x0000006900697308 */ /* 0x000fe20000000800 */
[----:B-1----:R-:W-:Y:S01]  /*8370*/  F2FP.F16.F32.PACK_AB R15, R88, R89 ;  /* 0x00000059580f723e */ /* 0x002fe200000000ff */
[----:B------:R-:W-:Y:S08]  /*8380*/  FADD.FTZ R90, R90, R99 ;  /* 0x000000635a5a7221 */ /* 0x000ff00000010000 */
[----:B------:R-:W-:Y:S01]  /*8390*/  MUFU.EX2 R106, R106 ;  /* 0x0000006a006a7308 */ /* 0x000fe20000000800 */
[----:B------:R-:W-:Y:S09]  /*83a0*/  FADD.FTZ R89, R89, R90 ;  /* 0x0000005a59597221 */ /* 0x000ff20000010000 */
[----:B------:R-:W-:Y:S01]  /*83b0*/  MUFU.EX2 R107, R107 ;  /* 0x0000006b006b7308 */ /* 0x000fe20000000800 */
[----:B------:R-:W-:Y:S09]  /*83c0*/  FADD.FTZ R89, R88, R89 ;  /* 0x0000005958597221 */ /* 0x000ff20000010000 */
[----:B------:R-:W-:Y:S10]  /*83d0*/  MUFU.EX2 R111, R111 ;  /* 0x0000006f006f7308 */ /* 0x000ff40000000800 */
[----:B------:R-:W-:Y:S10]  /*83e0*/  MUFU.EX2 R33, R33 ;  /* 0x0000002100217308 */ /* 0x000ff40000000800 */
[----:B------:R-:W-:Y:S10]  /*83f0*/  MUFU.EX2 R30, R30 ;  /* 0x0000001e001e7308 */ /* 0x000ff40000000800 */
[----:B------:R-:W-:Y:S10]  /*8400*/  MUFU.EX2 R136, R103 ;  /* 0x0000006700887308 */ /* 0x000ff40000000800 */
[----:B------:R-:W-:Y:S10]  /*8410*/  MUFU.EX2 R34, R34 ;  /* 0x0000002200227308 */ /* 0x000ff40000000800 */
[----:B------:R-:W-:Y:S01]  /*8420*/  MUFU.EX2 R137, R94 ;  /* 0x0000005e00897308 */ /* 0x000fe20000000800 */
[C---:B---3--:R-:W-:Y:S08]  /*8430*/  HMMA.16816.F32 R52, R80.reuse, R76, R52 ;  /* 0x0000004c5034723c */ /* 0x048ff00000001834 */
        /* <DEDUP_REMOVED lines=8> */
[----:B------:R-:W2:Y:S02]  /*84c0*/  MUFU.EX2 R81, R12 ;  /* 0x0000000c00517308 */ /* 0x000ea40000000800 */
[C---:B--2---:R-:W-:Y:S01]  /*84d0*/  F2FP.F16.F32.PACK_AB R12, R100.reuse, R81 ;  /* 0x00000051640c723e */ /* 0x044fe200000000ff */
[----:B------:R-:W-:Y:S04]  /*84e0*/  FADD.FTZ R35, R81, R96 ;  /* 0x0000006051237221 */ /* 0x000fe80000010000 */
[----:B------:R-:W-:Y:S04]  /*84f0*/  FADD.FTZ R35, R100, R35 ;  /* 0x0000002364237221 */ /* 0x000fe80000010000 */
[----:B------:R-:W-:Y:S04]  /*8500*/  FADD.FTZ R98, R98, R35 ;  /* 0x0000002362627221 */ /* 0x000fe80000010000 */
[----:B------:R-:W-:Y:S01]  /*8510*/  FADD.FTZ R91, R91, R98 ;  /* 0x000000625b5b7221 */ /* 0x000fe20000010000 */
[C---:B-1----:R-:W-:Y:S08]  /*8520*/  HMMA.16816.F32 R4, R12.reuse, R76, R4 ;  /* 0x0000004c0c04723c */ /* 0x042ff00000001804 */
[C---:B------:R-:W-:Y:S01]  /*8530*/  HMMA.16816.F32 R8, R12.reuse, R78, R8 ;  /* 0x0000004e0c08723c */ /* 0x040fe20000001808 */
[----:B------:R-:W-:Y:S07]  /*8540*/  LDSM.16.MT88.4 R76, [R113+0x6c00] ;  /* 0x006c0000714c783b */ /* 0x000fee0000004200 */
[C---:B------:R-:W-:Y:S08]  /*8550*/  HMMA.16816.F32 R36, R12.reuse, R16, R36 ;  /* 0x000000100c24723c */ /* 0x040ff00000001824 */
        /* <DEDUP_REMOVED lines=13> */
[----:B------:R-:W1:Y:S02]  /*8630*/  LDSM.16.MT88.4 R16, [R113+0x6800] ;  /* 0x006800007110783b */ /* 0x000e640000004200 */
[----:B------:R-:W-:Y:S01]  /*8640*/  F2FP.F16.F32.PACK_AB R12, R109, R104 ;  /* 0x000000686d0c723e */ /* 0x000fe200000000ff */
[----:B------:R-:W-:Y:S01]  /*8650*/  FADD.FTZ R104, R104, R91 ;  /* 0x0000005b68687221 */ /* 0x000fe20000010000 */
[----:B------:R-:W-:Y:S01]  /*8660*/  F2FP.F16.F32.PACK_AB R13, R105, R108 ;  /* 0x0000006c690d723e */ /* 0x000fe200000000ff */
[----:B------:R-:W-:Y:S01]  /*8670*/  FADD.FTZ R108, R108, R89 ;  /* 0x000000596c6c7221 */ /* 0x000fe20000010000 */
[----:B------:R-:W-:Y:S01]  /*8680*/  F2FP.F16.F32.PACK_AB R14, R107, R106 ;  /* 0x0000006a6b0e723e */ /* 0x000fe200000000ff */
[----:B------:R-:W-:Y:S01]  /*8690*/  FADD.FTZ R109, R109, R104 ;  /* 0x000000686d6d7221 */ /* 0x000fe20000010000 */
[C---:B------:R-:W-:Y:S01]  /*86a0*/  F2FP.F16.F32.PACK_AB R15, R28.reuse, R111 ;  /* 0x0000006f1c0f723e */ /* 0x040fe200000000ff */
[----:B------:R-:W-:Y:S04]  /*86b0*/  FADD.FTZ R108, R105, R108 ;  /* 0x0000006c696c7221 */ /* 0x000fe80000010000 */
[----:B------:R-:W-:Y:S04]  /*86c0*/  FADD.FTZ R111, R111, R108 ;  /* 0x0000006c6f6f7221 */ /* 0x000fe80000010000 */
[----:B------:R-:W-:Y:S01]  /*86d0*/  FADD.FTZ R28, R28, R111 ;  /* 0x0000006f1c1c7221 */ /* 0x000fe20000010000 */
[C---:B-1----:R-:W-:Y:S08]  /*86e0*/  HMMA.16816.F32 R4, R12.reuse, R16, R4 ;  /* 0x000000100c04723c */ /* 0x042ff00000001804 */
        /* <DEDUP_REMOVED lines=16> */
[----:B------:R-:W2:Y:S02]  /*87f0*/  LDSM.16.MT88.4 R20, [R113+0x7c00] ;  /* 0x007c00007114783b */ /* 0x000ea40000004200 */
[----:B------:R-:W-:Y:S02]  /*8800*/  F2FP.F16.F32.PACK_AB R12, R32, R29 ;  /* 0x0000001d200c723e */ /* 0x000fe400000000ff */
[----:B------:R-:W-:Y:S01]  /*8810*/  F2FP.F16.F32.PACK_AB R13, R30, R33 ;  /* 0x000000211e0d723e */ /* 0x000fe200000000ff */
[----:B------:R-:W-:Y:S01]  /*8820*/  FADD.FTZ R33, R33, R28 ;  /* 0x0000001c21217221 */ /* 0x000fe20000010000 */
[----:B------:R-:W-:Y:S02]  /*8830*/  F2FP.F16.F32.PACK_AB R14, R136, R31 ;  /* 0x0000001f880e723e */ /* 0x000fe400000000ff */
[C---:B------:R-:W-:Y:S01]  /*8840*/  F2FP.F16.F32.PACK_AB R15, R137.reuse, R34 ;  /* 0x00000022890f723e */ /* 0x040fe200000000ff */
[----:B------:R-:W-:Y:S04]  /*8850*/  FADD.FTZ R33, R30, R33 ;  /* 0x000000211e217221 */ /* 0x000fe80000010000 */
[----:B------:R-:W-:Y:S02]  /*8860*/  FADD.FTZ R34, R34, R33 ;  /* 0x0000002122227221 */ /* 0x000fe40000010000 */
[C---:B------:R-:W-:Y:S01]  /*8870*/  HMMA.16816.F32 R80, R12.reuse, R76, R4 ;  /* 0x0000004c0c50723c */ /* 0x040fe20000001804 */
[----:B------:R-:W3:Y:S02]  /*8880*/  LDSM.16.MT88.4 R4, [R113+0x8c00] ;  /* 0x008c00007104783b */ /* 0x000ee40000004200 */
[----:B------:R-:W-:Y:S05]  /*8890*/  FADD.FTZ R137, R137, R34 ;  /* 0x0000002289897221 */ /* 0x000fea0000010000 */
[C---:B------:R-:W-:Y:S01]  /*88a0*/  HMMA.16816.F32 R76, R12.reuse, R78, R8 ;  /* 0x0000004e0c4c723c */ /* 0x040fe20000001808 */
[----:B------:R-:W4:Y:S07]  /*88b0*/  LDSM.16.MT88.4 R8, [R86+0x2c00] ;  /* 0x002c00005608783b */ /* 0x000f2e0000004200 */
[C---:B-1----:R-:W-:Y:S08]  /*88c0*/  HMMA.16816.F32 R36, R12.reuse, R16, R36 ;  /* 0x000000100c24723c */ /* 0x042ff00000001824 */
[C---:B------:R-:W-:Y:S08]  /*88d0*/  HMMA.16816.F32 R40, R12.reuse, R18, R40 ;  /* 0x000000120c28723c */ /* 0x040ff00000001828 */
[C---:B--2---:R-:W-:Y:S08]  /*88e0*/  HMMA.16816.F32 R44, R12.reuse, R20, R44 ;  /* 0x000000140c2c723c */ /* 0x044ff0000000182c */
[C---:B------:R-:W-:Y:S08]  /*88f0*/  HMMA.16816.F32 R48, R12.reuse, R22, R48 ;  /* 0x000000160c30723c */ /* 0x040ff00000001830 */
[C---:B------:R-:W-:Y:S08]  /*8900*/  HMMA.16816.F32 R52, R12.reuse, R24, R52 ;  /* 0x000000180c34723c */ /* 0x040ff00000001834 */
[C---:B------:R-:W-:Y:S08]  /*8910*/  HMMA.16816.F32 R56, R12.reuse, R26, R56 ;  /* 0x0000001a0c38723c */ /* 0x040ff00000001838 */
[C---:B---3--:R-:W-:Y:S03]  /*8920*/  HMMA.16816.F32 R60, R12.reuse, R4, R60 ;  /* 0x000000040c3c723c */ /* 0x048fe6000000183c */
[----:B------:R-:W-:Y:S04]  /*8930*/  FADD.FTZ R4, R106, R109 ;  /* 0x0000006d6a047221 */ /* 0x000fe80000010000 */
[----:B------:R-:W-:Y:S01]  /*8940*/  FADD.FTZ R4, R107, R4 ;  /* 0x000000046b047221 */ /* 0x000fe20000010000 */
[C---:B------:R-:W-:Y:S03]  /*8950*/  HMMA.16816.F32 R64, R12.reuse, R6, R64 ;  /* 0x000000060c40723c */ /* 0x040fe60000001840 */
[----:B------:R-:W-:Y:S04]  /*8960*/  FADD.FTZ R29, R29, R4 ;  /* 0x000000041d1d7221 */ /* 0x000fe80000010000 */
[----:B------:R-:W-:Y:S01]  /*8970*/  FADD.FTZ R32, R32, R29 ;  /* 0x0000001d20207221 */ /* 0x000fe20000010000 */
[C---:B----4-:R-:W-:Y:S03]  /*8980*/  HMMA.16816.F32 R68, R12.reuse, R8, R68 ;  /* 0x000000080c44723c */ /* 0x050fe60000001844 */
[----:B------:R-:W-:Y:S04]  /*8990*/  FADD.FTZ R31, R31, R32 ;  /* 0x000000201f1f7221 */ /* 0x000fe80000010000 */
[----:B------:R-:W-:Y:S01]  /*89a0*/  FADD.FTZ R136, R136, R31 ;  /* 0x0000001f88887221 */ /* 0x000fe20000010000 */
[----:B------:R-:W-:Y:S01]  /*89b0*/  HMMA.16816.F32 R72, R12, R10, R72 ;  /* 0x0000000a0c48723c */ /* 0x000fe20000001848 */
[----:B------:R-:W-:Y:S08]  /*89c0*/  @!UPT UIADD3 URZ, UPT, UPT, URZ, URZ, URZ ;  /* 0x000000fffffff290 */ /* 0x000ff0000fffe0ff */
[----:B------:R-:W-:Y:S11]  /*89d0*/  @P0 BRA `(.L_x_330) ;  /* 0xffffffe000640947 */ /* 0x000ff6000383ffff */
.L_x_329:
[----:B------:R-:W1:Y:S01]  /*89e0*/  SHFL.BFLY PT, R0, R137, 0x2, 0x1f ;  /* 0x0c401f0089007f89 */ /* 0x000e6200000e0000 */
[----:B------:R-:W-:Y:S01]  /*89f0*/  LOP3.LUT R7, R129, 0xc0, RZ, 0xc0, !PT ;  /* 0x000000c081077812 */ /* 0x000fe200078ec0ff */
[----:B------:R-:W2:Y:S01]  /*8a00*/  LDC.U8 R20, c[0x0][0x548] ;  /* 0x00015200ff147b82 */ /* 0x000ea20000000000 */
[----:B------:R-:W-:Y:S01]  /*8a10*/  ISETP.NE.AND P0, PT, R125, -0x1, PT ;  /* 0xffffffff7d00780c */ /* 0x000fe20003f05270 */
[----:B------:R-:W3:Y:S01]  /*8a20*/  SHFL.BFLY PT, R5, R136, 0x2, 0x1f ;  /* 0x0c401f0088057f89 */ /* 0x000ee200000e0000 */
[----:B------:R-:W-:Y:S02]  /*8a30*/  LOP3.LUT R7, R7, 0x18, R114, 0xf8, !PT ;  /* 0x0000001807077812 */ /* 0x000fe400078ef872 */
[----:B------:R-:W-:Y:S01]  /*8a40*/  LOP3.LUT R12, R114, 0x18, RZ, 0xc0, !PT ;  /* 0x00000018720c7812 */ /* 0x000fe200078ec0ff */
[----:B------:R-:W4:Y:S03]  /*8a50*/  S2R R23, SR_CTAID.Y ;  /* 0x0000000000177919 */ /* 0x000f260000002600 */
[----:B------:R-:W-:Y:S01]  /*8a60*/  LOP3.LUT R12, R12, 0xd8, R129, 0x78, !PT ;  /* 0x000000d80c0c7812 */ /* 0x000fe200078e7881 */
[----:B------:R-:W2:Y:S04]  /*8a70*/  S2R R21, SR_CTAID.Z ;  /* 0x0000000000157919 */ /* 0x000ea80000002700 */
[----:B------:R-:W2:Y:S01]  /*8a80*/  @!P0 LDC.64 R14, c[0x0][0x400] ;  /* 0x00010000ff0e8b82 */ /* 0x000ea20000000a00 */
[----:B-1----:R-:W-:Y:S01]  /*8a90*/  FADD.FTZ R9, R0, R137 ;  /* 0x0000008900097221 */ /* 0x002fe20000010000 */
[----:B------:R-:W-:Y:S01]  /*8aa0*/  SHF.L.U32 R0, R114, 0x1, RZ ;  /* 0x0000000172007819 */ /* 0x000fe200000006ff */
[----:B---3--:R-:W-:-:S03]  /*8ab0*/  FADD.FTZ R10, R5, R136 ;  /* 0x00000088050a7221 */ /* 0x008fc60000010000 */
[----:B------:R-:W1:Y:S01]  /*8ac0*/  SHFL.BFLY PT, R4, R9, 0x1, 0x1f ;  /* 0x0c201f0009047f89 */ /* 0x000e6200000e0000 */
[----:B------:R-:W-:-:S03]  /*8ad0*/  LOP3.LUT R0, R0, 0x6, RZ, 0xc0, !PT ;  /* 0x0000000600007812 */ /* 0x000fc600078ec0ff */
[----:B------:R-:W3:Y:S01]  /*8ae0*/  SHFL.BFLY PT, R5, R10, 0x1, 0x1f ;  /* 0x0c201f000a057f89 */ /* 0x000ee200000e0000 */
[----:B------:R-:W-:-:S04]  /*8af0*/  LOP3.LUT R0, R0, 0x3e00, R117, 0xf8, !PT ;  /* 0x00003e0000007812 */ /* 0x000fc800078ef875 */
[----:B------:R-:W-:-:S04]  /*8b00*/  LOP3.LUT R0, R0, 0x20, R129, 0xf8, !PT ;  /* 0x0000002000007812 */ /* 0x000fc800078ef881 */
[----:B------:R-:W-:Y:S02]  /*8b10*/  LOP3.LUT R0, R0, R7, RZ, 0xfc, !PT ;  /* 0x0000000700007212 */ /* 0x000fe400078efcff */
[C---:B------:R-:W-:Y:S02]  /*8b20*/  LOP3.LUT R7, R116.reuse, 0x20, RZ, 0xc0, !PT ;  /* 0x0000002074077812 */ /* 0x040fe400078ec0ff */
[----:B------:R-:W-:Y:S01]  /*8b30*/  LOP3.LUT R116, R116, 0x40, RZ, 0xc0, !PT ;  /* 0x0000004074747812 */ /* 0x000fe200078ec0ff */
[----:B-1----:R-:W-:Y:S01]  /*8b40*/  FADD.FTZ R4, R9, R4 ;  /* 0x0000000409047221 */ /* 0x002fe20000010000 */
[----:B------:R-:W-:Y:S02]  /*8b50*/  LEA R9, R0, UR5, 0x1 ;  /* 0x0000000500097c11 */ /* 0x000fe4000f8e08ff */
[----:B------:R-:W1:Y:S01]  /*8b60*/  S2R R0, SR_CTAID.X ;  /* 0x0000000000007919 */ /* 0x000e620000002500 */
[----:B------:R-:W5:Y:S01]  /*8b70*/  MUFU.RCP R6, R4 ;  /* 0x0000000400067308 */ /* 0x000f620000001000 */
[----:B------:R-:W-:Y:S01]  /*8b80*/  FSETP.NE.FTZ.AND P3, PT, R4, RZ, PT ;  /* 0x000000ff0400720b */ /* 0x000fe20003f75000 */
[----:B---3--:R-:W-:Y:S01]  /*8b90*/  FADD.FTZ R5, R10, R5 ;  /* 0x000000050a057221 */ /* 0x008fe20000010000 */
[C---:B------:R-:W-:Y:S01]  /*8ba0*/  IADD3 R7, PT, PT, R9.reuse, -R7, RZ ;  /* 0x8000000709077210 */ /* 0x040fe20007ffe0ff */
[----:B------:R-:W3:Y:S01]  /*8bb0*/  LDC R10, c[0x0][0x434] ;  /* 0x00010d00ff0a7b82 */ /* 0x000ee20000000800 */
[----:B------:R-:W-:-:S02]  /*8bc0*/  IADD3 R11, PT, PT, R9, -R116, RZ ;  /* 0x80000074090b7210 */ /* 0x000fc40007ffe0ff */
[----:B------:R-:W-:Y:S01]  /*8bd0*/  FSETP.NE.FTZ.AND P4, PT, R5, RZ, PT ;  /* 0x000000ff0500720b */ /* 0x000fe20003f95000 */
[----:B------:R-:W4:Y:S01]  /*8be0*/  MUFU.RCP R8, R5 ;  /* 0x0000000500087308 */ /* 0x000f220000001000 */
[----:B------:R-:W-:Y:S02]  /*8bf0*/  IADD3 R13, PT, PT, R7, -R116, RZ ;  /* 0x80000074070d7210 */ /* 0x000fe40007ffe0ff */
[----:B-----5:R-:W-:-:S09]  /*8c00*/  FSEL R6, R6, 1, P3 ;  /* 0x3f80000006067808 */ /* 0x020fd20001800000 */
[----:B------:R-:W1:Y:S01]  /*8c10*/  @P4 MUFU.LG2 R5, R5 ;  /* 0x0000000500054308 */ /* 0x000e620000000c00 */
        /* <DEDUP_REMOVED lines=24> */
[----:B----4-:R-:W-:Y:S01]  /*8da0*/  FSEL R8, R8, 1, P4 ;  /* 0x3f80000008087808 */ /* 0x010fe20002000000 */
[----:B------:R-:W4:Y:S01]  /*8db0*/  LDC.U8 R6, c[0x0][0x549] ;  /* 0x00015240ff067b82 */ /* 0x000f220000000000 */
[----:B------:R-:W-:-:S02]  /*8dc0*/  F2FP.F16.F32.PACK_AB R82, R83, R82 ;  /* 0x000000525352723e */ /* 0x000fc400000000ff */
        /* <DEDUP_REMOVED lines=13> */
[----:B------:R-:W-:Y:S01]  /*8ea0*/  F2FP.F16.F32.PACK_AB R80, R81, R80 ;  /* 0x000000505150723e */ /* 0x000fe200000000ff */
[C---:B------:R-:W-:Y:S01]  /*8eb0*/  FMUL.FTZ R52, R8.reuse, R52 ;  /* 0x0000003408347220 */ /* 0x040fe20000410000 */
[C---:B------:R-:W-:Y:S01]  /*8ec0*/  FMUL.FTZ R53, R8.reuse, R53 ;  /* 0x0000003508357220 */ /* 0x040fe20000410000 */
[----:B------:R-:W-:Y:S01]  /*8ed0*/  F2FP.F16.F32.PACK_AB R76, R77, R76 ;  /* 0x0000004c4d4c723e */ /* 0x000fe200000000ff */
[C---:B------:R-:W-:Y:S01]  /*8ee0*/  FMUL.FTZ R56, R8.reuse, R56 ;  /* 0x0000003808387220 */ /* 0x040fe20000410000 */
        /* <DEDUP_REMOVED lines=14> */
[----:B------:R-:W-:Y:S01]  /*8fd0*/  STS [R9], R80 ;  /* 0x0000005009007388 */ /* 0x000fe20000000800 */
[----:B------:R-:W-:Y:S01]  /*8fe0*/  F2FP.F16.F32.PACK_AB R48, R49, R48 ;  /* 0x000000303130723e */ /* 0x000fe200000000ff */
[C---:B------:R-:W-:Y:S01]  /*8ff0*/  FMUL.FTZ R72, R8.reuse, R72 ;  /* 0x0000004808487220 */ /* 0x040fe20000410000 */
[----:B------:R-:W-:Y:S01]  /*9000*/  F2FP.F16.F32.PACK_AB R50, R51, R50 ;  /* 0x000000323332723e */ /* 0x000fe200000000ff */
[----:B------:R-:W-:Y:S01]  /*9010*/  STS [R9+0x200], R82 ;  /* 0x0002005209007388 */ /* 0x000fe20000000800 */
[----:B------:R-:W-:Y:S01]  /*9020*/  FMUL.FTZ R73, R8, R73 ;  /* 0x0000004908497220 */ /* 0x000fe20000410000 */
[----:B------:R-:W-:Y:S01]  /*9030*/  F2FP.F16.F32.PACK_AB R52, R53, R52 ;  /* 0x000000343534723e */ /* 0x000fe200000000ff */
[----:B------:R-:W3:Y:S01]  /*9040*/  LDC R6, c[0x0][0x434] ;  /* 0x00010d00ff067b82 */ /* 0x000ee20000000800 */
[----:B------:R-:W-:Y:S01]  /*9050*/  F2FP.F16.F32.PACK_AB R54, R55, R54 ;  /* 0x000000363736723e */ /* 0x000fe200000000ff */
[----:B------:R-:W-:Y:S01]  /*9060*/  STS [R7+0x10], R76 ;  /* 0x0000104c07007388 */ /* 0x000fe20000000800 */
[----:B------:R-:W-:-:S02]  /*9070*/  F2FP.F16.F32.PACK_AB R56, R57, R56 ;  /* 0x000000383938723e */ /* 0x000fc400000000ff */
[----:B------:R-:W-:Y:S01]  /*9080*/  F2FP.F16.F32.PACK_AB R58, R59, R58 ;  /* 0x0000003a3b3a723e */ /* 0x000fe200000000ff */
[----:B------:R-:W-:Y:S01]  /*9090*/  STS [R7+0x210], R78 ;  /* 0x0002104e07007388 */ /* 0x000fe20000000800 */
[----:B------:R-:W-:Y:S01]  /*90a0*/  F2FP.F16.F32.PACK_AB R60, R61, R60 ;  /* 0x0000003c3d3c723e */ /* 0x000fe200000000ff */
[----:B------:R-:W3:Y:S01]  /*90b0*/  @P1 LDC R17, c[0x0][0x430] ;  /* 0x00010c00ff111b82 */ /* 0x000ee20000000800 */
        /* <DEDUP_REMOVED lines=10> */
[----:B------:R-:W-:Y:S04]  /*9160*/  STS [R13+0x230], R42 ;  /* 0x0002302a0d007388 */ /* 0x000fe80000000800 */
[----:B------:R-:W-:Y:S04]  /*9170*/  STS [R9+0x1000], R44 ;  /* 0x0010002c09007388 */ /* 0x000fe80000000800 */
        /* <DEDUP_REMOVED lines=13> */
[----:B------:R5:W-:Y:S04]  /*9250*/  STS [R11+0x2220], R70 ;  /* 0x002220460b007388 */ /* 0x000be80000000800 */
[----:B------:R1:W-:Y:S04]  /*9260*/  STS [R13+0x2030], R72 ;  /* 0x002030480d007388 */ /* 0x0003e80000000800 */
[----:B------:R1:W-:Y:S01]  /*9270*/  STS [R13+0x2230], R74 ;  /* 0x0022304a0d007388 */ /* 0x0003e20000000800 */
[----:B---3--:R-:W3:Y:S01]  /*9280*/  @P0 LDC.64 R8, c[0x0][0x408] ;  /* 0x00010200ff080b82 */ /* 0x008ee20000000a00 */
[----:B----4-:R-:W-:-:S02]  /*9290*/  LOP3.LUT R7, R12, 0x1f20, R129, 0xf8, !PT ;  /* 0x00001f200c077812 */ /* 0x010fc400078ef881 */
[----:B------:R-:W-:Y:S02]  /*92a0*/  @P1 MOV R12, 0x1 ;  /* 0x00000001000c1802 */ /* 0x000fe40000000f00 */
[----:B------:R-:W-:-:S03]  /*92b0*/  LEA R7, R7, UR5, 0x1 ;  /* 0x0000000507077c11 */ /* 0x000fc6000f8e08ff */
[----:B-----5:R-:W4:Y:S01]  /*92c0*/  @P1 LDC R11, c[0x0][0x430] ;  /* 0x00010c00ff0b1b82 */ /* 0x020f220000000800 */
[----:B--2---:R-:W-:Y:S05]  /*92d0*/  @P1 BRA `(.L_x_333) ;  /* 0x0000000000201947 */ /* 0x004fea0003800000 */
[----:B------:R-:W-:Y:S01]  /*92e0*/  ISETP.NE.AND P2, PT, R20, RZ, PT ;  /* 0x000000ff1400720c */ /* 0x000fe20003f45270 */
[----:B-1----:R-:W1:-:S12]  /*92f0*/  LDC R13, c[0x0][0x3e0] ;  /* 0x0000f800ff0d7b82 */ /* 0x002e580000000800 */
[----:B------:R-:W1:Y:S01]  /*9300*/  @P2 LDC R12, c[0x0][0x454] ;  /* 0x00011500ff0c2b82 */ /* 0x000e620000000800 */
[----:B----4-:R-:W-:Y:S02]  /*9310*/  @P2 MOV R11, 0x1 ;  /* 0x00000001000b2802 */ /* 0x010fe40000000f00 */
[----:B------:R-:W-:-:S05]  /*9320*/  @!P2 MOV R11, 0x1 ;  /* 0x00000001000ba802 */ /* 0x000fca0000000f00 */
[----:B------:R-:W2:Y:S01]  /*9330*/  @P2 LDC R10, c[0x0][0x454] ;  /* 0x00011500ff0a2b82 */ /* 0x000ea20000000800 */
[-C--:B-1----:R-:W-:Y:S02]  /*9340*/  @P2 IMAD R12, R12, R13.reuse, RZ ;  /* 0x0000000d0c0c2224 */ /* 0x082fe400078e02ff */
[----:B------:R-:W-:-:S07]  /*9350*/  @!P2 IMAD R12, R6, R13, RZ ;  /* 0x0000000d060ca224 */ /* 0x000fce00078e02ff */
.L_x_333:
[----:B------:R-:W-:Y:S01]  /*9360*/  BAR.SYNC.DEFER_BLOCKING 0x0 ;  /* 0x0000000000007b1d */ /* 0x000fe20000010000 */
[----:B------:R-:W-:Y:S01]  /*9370*/  ISETP.NE.AND P2, PT, R125, -0x1, PT ;  /* 0xffffffff7d00780c */ /* 0x000fe20003f45270 */
[----:B------:R-:W-:Y:S01]  /*9380*/  @!P0 IMAD.WIDE.U32 R26, R23, R14, RZ ;  /* 0x0000000e171a8225 */ /* 0x000fe200078e00ff */
[----:B------:R-:W-:Y:S02]  /*9390*/  ISETP.NE.AND P1, PT, R20, RZ, !P1 ;  /* 0x000000ff1400720c */ /* 0x000fe40004f25270 */
[----:B------:R-:W-:Y:S01]  /*93a0*/  LOP3.LUT P5, RZ, R114, 0x3, RZ, 0xc0, !PT ;  /* 0x0000000372ff7812 */ /* 0x000fe200078ac0ff */
[----:B------:R-:W5:Y:S02]  /*93b0*/  @P3 MUFU.LG2 R4, R4 ;  /* 0x0000000400043308 */ /* 0x000f640000000c00 */
[----:B------:R-:W5:Y:S01]  /*93c0*/  @P4 LDC R14, c[0x0][0x458] ;  /* 0x00011600ff0e4b82 */ /* 0x000f620000000800 */
[----:B---3--:R-:W-:Y:S01]  /*93d0*/  @P0 IMAD.WIDE.U32 R24, R125, R8, RZ ;  /* 0x000000087d180225 */ /* 0x008fe200078e00ff */
[----:B------:R-:W-:Y:S01]  /*93e0*/  BSSY.RECONVERGENT B0, `(.L_x_334) ;  /* 0x000002d000007945 */ /* 0x000fe20003800200 */
[----:B------:R-:W-:-:S02]  /*93f0*/  MOV R8, 0x7f800000 ;  /* 0x7f80000000087802 */ /* 0x000fc40000000f00 */
[----:B--2---:R-:W-:Y:S02]  /*9400*/  IMAD R10, R21, R10, RZ ;  /* 0x0000000a150a7224 */ /* 0x004fe400078e02ff */
[----:B------:R-:W-:Y:S01]  /*9410*/  @!P0 IMAD R15, R23, R15, R27 ;  /* 0x0000000f170f8224 */ /* 0x000fe200078e021b */
[----:B-1----:R-:W1:Y:S01]  /*9420*/  @P3 LDC R13, c[0x0][0x458] ;  /* 0x00011600ff0d3b82 */ /* 0x002e620000000800 */
[----:B------:R-:W-:Y:S02]  /*9430*/  @P0 IMAD R15, R125, R9, R25 ;  /* 0x000000097d0f0224 */ /* 0x000fe400078e0219 */
[C---:B------:R-:W-:Y:S01]  /*9440*/  @!P2 IMAD R125, R23.reuse, R6, RZ ;  /* 0x00000006177da224 */ /* 0x040fe200078e02ff */
[----:B------:R-:W-:Y:S01]  /*9450*/  MOV R6, 0x7f800000 ;  /* 0x7f80000000067802 */ /* 0x000fe20000000f00 */
[----:B------:R-:W-:Y:S02]  /*9460*/  @!P1 IMAD R10, R23, R12, R10 ;  /* 0x0000000c170a9224 */ /* 0x000fe400078e020a */
[----:B------:R-:W-:Y:S01]  /*9470*/  @P4 FMUL.FTZ R12, R5, 0.69314718246459960938 ;  /* 0x3f317218050c4820 */ /* 0x000fe20000410000 */
[----:B----4-:R-:W-:Y:S01]  /*9480*/  IMAD R23, R0, R11, RZ ;  /* 0x0000000b00177224 */ /* 0x010fe200078e02ff */
[----:B------:R-:W-:Y:S01]  /*9490*/  SHF.R.S32.HI R9, RZ, 0x1f, R125 ;  /* 0x0000001fff097819 */ /* 0x000fe2000001147d */
[----:B------:R2:W3:Y:S01]  /*94a0*/  LDS.128 R16, [R7+0x800] ;  /* 0x0008000007107984 */ /* 0x0004e20000000c00 */
[----:B------:R-:W-:Y:S01]  /*94b0*/  SEL R125, R125, RZ, P1 ;  /* 0x000000ff7d7d7207 */ /* 0x000fe20000800000 */
[----:B-----5:R-:W-:Y:S01]  /*94c0*/  @P3 FMUL.FTZ R5, R4, 0.69314718246459960938 ;  /* 0x3f31721804053820 */ /* 0x020fe20000410000 */
[----:B------:R-:W-:-:S02]  /*94d0*/  SHF.L.U32 R23, R23, 0x6, RZ ;  /* 0x0000000617177819 */ /* 0x000fc400000006ff */
[----:B------:R-:W-:Y:S02]  /*94e0*/  SEL R4, R9, RZ, P1 ;  /* 0x000000ff09047207 */ /* 0x000fe40000800000 */
[----:B------:R-:W-:Y:S01]  /*94f0*/  IADD3 R9, P2, P1, R23, R125, R10 ;  /* 0x0000007d17097210 */ /* 0x000fe2000795e00a */
[----:B------:R-:W-:Y:S01]  /*9500*/  @P4 FFMA.FTZ R8, R3, R14, R12 ;  /* 0x0000000e03084223 */ /* 0x000fe2000001000c */
[----:B------:R-:W-:Y:S02]  /*9510*/  SHF.R.S32.HI R27, RZ, 0x1f, R10 ;  /* 0x0000001fff1b7819 */ /* 0x000fe4000001140a */
[----:B------:R-:W-:Y:S02]  /*9520*/  SHF.R.S32.HI R23, RZ, 0x1f, R23 ;  /* 0x0000001fff177819 */ /* 0x000fe40000011417 */
[----:B------:R-:W-:Y:S01]  /*9530*/  SHF.R.U32.HI R14, RZ, 0x2, R114 ;  /* 0x00000002ff0e7819 */ /* 0x000fe20000011672 */
[----:B-1----:R-:W-:Y:S01]  /*9540*/  @P3 FFMA.FTZ R6, R2, R13, R5 ;  /* 0x0000000d02063223 */ /* 0x002fe20000010005 */
[----:B------:R-:W-:Y:S01]  /*9550*/  IADD3.X R23, PT, PT, R23, R4, R27, P2, P1 ;  /* 0x0000000417177210 */ /* 0x000fe200017e241b */
[----:B--23--:R-:W-:Y:S06]  /*9560*/  @P5 BRA `(.L_x_335) ;  /* 0x0000000000505947 */ /* 0x00cfec0003800000 */
        /* <DEDUP_REMOVED lines=20> */
.L_x_335:
[----:B------:R-:W-:Y:S05]  /*96b0*/  BSYNC.RECONVERGENT B0 ;  /* 0x0000000000007941 */ /* 0x000fea0003800200 */
.L_x_334:
[----:B------:R-:W2:Y:S01]  /*96c0*/  LDCU.64 UR4, c[0x0][0x410] ;  /* 0x00008200ff0477ac */ /* 0x000ea20008000a00 */
[----:B------:R-:W-:Y:S01]  /*96d0*/  @P0 IMAD.MOV.U32 R26, RZ, RZ, R24 ;  /* 0x000000ffff1a0224 */ /* 0x000fe200078e0018 */
[C---:B------:R-:W-:Y:S01]  /*96e0*/  ISETP.GE.AND P1, PT, R14.reuse, R120, PT ;  /* 0x000000780e00720c */ /* 0x040fe20003f26270 */
[----:B-1----:R-:W-:Y:S01]  /*96f0*/  VIADD R3, R14, 0x20 ;  /* 0x000000200e037836 */ /* 0x002fe20000000000 */
[----:B------:R1:W3:Y:S01]  /*9700*/  LDS.128 R8, [R7+0x2000] ;  /* 0x0020000007087984 */ /* 0x0002e20000000c00 */
[----:B------:R-:W-:Y:S01]  /*9710*/  BSSY.RECONVERGENT B0, `(.L_x_336) ;  /* 0x000001b000007945 */ /* 0x000fe20003800200 */
[----:B------:R-:W-:-:S04]  /*9720*/  IADD3 R26, P0, PT, R128, R26, RZ ;  /* 0x0000001a801a7210 */ /* 0x000fc80007f1e0ff */
[----:B------:R-:W-:Y:S02]  /*9730*/  IADD3.X R27, PT, PT, RZ, R15, RZ, P0, !PT ;  /* 0x0000000fff1b7210 */ /* 0x000fe400007fe4ff */
[----:B------:R-:W-:Y:S02]  /*9740*/  ISETP.GE.AND P0, PT, R3, R120, PT ;  /* 0x000000780300720c */ /* 0x000fe40003f06270 */
[----:B------:R-:W-:Y:S01]  /*9750*/  MOV R15, RZ ;  /* 0x000000ff000f7202 */ /* 0x000fe20000000f00 */
[----:B--2---:R-:W-:-:S04]  /*9760*/  IMAD.WIDE.U32 R2, R21, UR4, R26 ;  /* 0x0000000415027c25 */ /* 0x004fc8000f8e001a */
[----:B------:R-:W-:Y:S02]  /*9770*/  IMAD.WIDE.U32 R4, R0, 0x40, R14 ;  /* 0x0000004000047825 */ /* 0x000fe400078e000e */
[----:B------:R1:W2:Y:S02]  /*9780*/  LDS.128 R12, [R7+0x1000] ;  /* 0x00100000070c7984 */ /* 0x0002a40000000c00 */
[----:B------:R-:W-:Y:S02]  /*9790*/  IMAD R25, R21, UR5, R3 ;  /* 0x0000000515197c24 */ /* 0x000fe4000f8e0203 */
[----:B------:R1:W4:Y:S01]  /*97a0*/  LDS.128 R20, [R7] ;  /* 0x0000000007147984 */ /* 0x0003220000000c00 */
[----:B------:R-:W-:Y:S05]  /*97b0*/  @P1 BRA `(.L_x_337) ;  /* 0x0000000000401947 */ /* 0x000fea0003800000 */
        /* <DEDUP_REMOVED lines=13> */
[----:B----4-:R1:W-:Y:S04]  /*9890*/  @!P3 STG.E.128 desc[UR14][R28.64], R20 ;  /* 0x000000141c00b986 */ /* 0x0103e8000c101d0e */
[----:B--2---:R1:W-:Y:S04]  /*98a0*/  @!P2 STG.E.128 desc[UR14][R28.64+0x40], R12 ;  /* 0x0000400c1c00a986 */ /* 0x0043e8000c101d0e */
[----:B------:R1:W-:Y:S02]  /*98b0*/  @!P1 STG.E.128 desc[UR14][R28.64+0x80], R8 ;  /* 0x000080081c009986 */ /* 0x0003e4000c101d0e */
.L_x_337:
[----:B------:R-:W-:Y:S05]  /*98c0*/  BSYNC.RECONVERGENT B0 ;  /* 0x0000000000007941 */ /* 0x000fea0003800200 */
.L_x_336:
[----:B-1-3--:R1:W3:Y:S01]  /*98d0*/  LDS.128 R8, [R7+0x1800] ;  /* 0x0018000007087984 */ /* 0x00a2e20000000c00 */
[----:B------:R-:W-:Y:S05]  /*98e0*/  @P0 EXIT ;  /* 0x000000000000094d */ /* 0x000fea0003800000 */
[----:B------:R-:W5:Y:S01]  /*98f0*/  LDCU.64 UR6, c[0x0][0x408] ;  /* 0x00008100ff0677ac */ /* 0x000f620008000a00 */
[----:B--2---:R2:W1:Y:S01]  /*9900*/  LDS.128 R12, [R7+0x2800] ;  /* 0x00280000070c7984 */ /* 0x0044620000000c00 */
[----:B------:R-:W-:Y:S01]  /*9910*/  IADD3 R0, P0, PT, R4, 0x20, RZ ;  /* 0x0000002004007810 */ /* 0x000fe20007f1e0ff */
[----:B------:R-:W-:Y:S01]  /*9920*/  IMAD.MOV.U32 R4, RZ, RZ, R2 ;  /* 0x000000ffff047224 */ /* 0x000fe200078e0002 */
[----:B------:R-:W4:Y:S03]  /*9930*/  LDCU UR8, c[0x0][0x440] ;  /* 0x00008800ff0877ac */ /* 0x000f260008000800 */
[----:B------:R-:W-:Y:S01]  /*9940*/  IMAD.X R3, RZ, RZ, R5, P0 ;  /* 0x000000ffff037224 */ /* 0x000fe200000e0605 */
[----:B------:R-:W2:Y:S01]  /*9950*/  LDCU.64 UR4, c[0x0][0x3f0] ;  /* 0x00007e00ff0477ac */ /* 0x000ea20008000a00 */
[----:B------:R-:W-:Y:S02]  /*9960*/  MOV R5, R25 ;  /* 0x0000001900057202 */ /* 0x000fe40000000f00 */
[----:B-----5:R-:W-:-:S02]  /*9970*/  IMAD R3, R3, UR6, RZ ;  /* 0x0000000603037c24 */ /* 0x020fc4000f8e02ff */
[----:B------:R-:W-:Y:S01]  /*9980*/  IMAD.WIDE.U32 R4, R0, UR6, R4 ;  /* 0x0000000600047c25 */ /* 0x000fe2000f8e0004 */
[----:B----4-:R-:W-:-:S03]  /*9990*/  ISETP.GE.AND P2, PT, R128, UR8, PT ;  /* 0x0000000880007c0c */ /* 0x010fc6000bf46270 */
[----:B------:R-:W-:Y:S01]  /*99a0*/  IMAD R3, R0, UR7, R3 ;  /* 0x0000000700037c24 */ /* 0x000fe2000f8e0203 */
[----:B------:R-:W-:Y:S02]  /*99b0*/  ISETP.GE.AND P1, PT, R135, UR8, PT ;  /* 0x0000000887007c0c */ /* 0x000fe4000bf26270 */
[----:B------:R-:W-:Y:S01]  /*99c0*/  ISETP.GE.AND P0, PT, R134, UR8, PT ;  /* 0x0000000886007c0c */ /* 0x000fe2000bf06270 */
[----:B------:R-:W-:Y:S01]  /*99d0*/  IMAD.IADD R3, R3, 0x1, R5 ;  /* 0x0000000103037824 */ /* 0x000fe200078e0205 */
[----:B--2---:R-:W-:-:S04]  /*99e0*/  LEA R2, P3, R4, UR4, 0x1 ;  /* 0x0000000404027c11 */ /* 0x004fc8000f8608ff */
[----:B------:R-:W-:-:S05]  /*99f0*/  LEA.HI.X R3, R4, UR5, R3, 0x1, P3 ;  /* 0x0000000504037c11 */ /* 0x000fca00098f0c03 */
[----:B------:R2:W-:Y:S04]  /*9a00*/  @!P2 STG.E.128 desc[UR14][R2.64], R16 ;  /* 0x000000100200a986 */ /* 0x0005e8000c101d0e */
[----:B---3--:R2:W-:Y:S01]  /*9a10*/  @!P1 STG.E.128 desc[UR14][R2.64+0x40], R8 ;  /* 0x0000400802009986 */ /* 0x0085e2000c101d0e */
[----:B-1----:R-:W-:Y:S05]  /*9a20*/  @P0 EXIT ;  /* 0x000000000000094d */ /* 0x002fea0003800000 */
[----:B------:R-:W-:Y:S01]  /*9a30*/  STG.E.128 desc[UR14][R2.64+0x80], R12 ;  /* 0x0000800c02007986 */ /* 0x000fe2000c101d0e */
[----:B------:R-:W-:Y:S05]  /*9a40*/  EXIT ;  /* 0x000000000000794d */ /* 0x000fea0003800000 */
.L_x_338:
        /* <DEDUP_REMOVED lines=11> */
.L_x_1266:


//--------------------- .text._ZN5flash16flash_fwd_kernelI23Flash_fwd_kernel_traitsILi96ELi128ELi64ELi4ELb0ELb0EN7cutlass6half_tE19Flash_kernel_traitsILi96ELi128ELi64ELi4ES3_EELb1ELb1ELb0ELb0ELb0ELb0ELb0ELb0EEEvNS_16Flash_fwd_paramsE --------------------------
	.section	.text._ZN5flash16flash_fwd_kernelI23Flash_fwd_kernel_traitsILi96ELi128ELi64ELi4ELb0ELb0EN7cutlass6half_tE19Flash_kernel_traitsILi96ELi128ELi64ELi4ES3_EELb1ELb1ELb0ELb0ELb0ELb0ELb0ELb0EEEvNS_16Flash_fwd_paramsE,"ax",@progbits
	.align	128
        .global         _ZN5flash16flash_fwd_kernelI23Flash_fwd_kernel_traitsILi96ELi128ELi64ELi4ELb0ELb0EN7cutlass6half_tE19Flash_kernel_traitsILi96ELi128ELi64ELi4ES3_EELb1ELb1ELb0ELb0ELb0ELb0ELb0ELb0EEEvNS_16Flash_fwd_paramsE
        .type           _ZN5flash16flash_fwd_kernelI23Flash_fwd_kernel_traitsILi96ELi128ELi64ELi4ELb0ELb0EN7cutlass6half_tE19Flash_kernel_traitsILi96ELi128ELi64ELi4ES3_EELb1ELb1ELb0ELb0ELb0ELb0ELb0ELb0EEEvNS_16Flash_fwd_paramsE,@function
        .size           _ZN5flash16flash_fwd_kernelI23Flash_fwd_kernel_traitsILi96ELi128ELi64ELi4ELb0ELb0EN7cutlass6half_tE19Flash_kernel_traitsILi96ELi128ELi64ELi4ES3_EELb1ELb1ELb0ELb0ELb0ELb0ELb0ELb0EEEvNS_16Flash_fwd_paramsE,(.L_x_1267 - _ZN5flash16flash_fwd_kernelI23Flash_fwd_kernel_traitsILi96ELi128ELi64ELi4ELb0ELb0EN7cutlass6half_tE19Flash_kernel_traitsILi96ELi128ELi64ELi4ES3_EELb1ELb1ELb0ELb0ELb0ELb0ELb0ELb0EEEvNS_16Flash_fwd_paramsE)
        .other          _ZN5flash16flash_fwd_kernelI23Flash_fwd_kernel_traitsILi96ELi128ELi64ELi4ELb0ELb0EN7cutlass6half_tE19Flash_kernel_traitsILi96ELi128ELi64ELi4ES3_EELb1ELb1ELb0ELb0ELb0ELb0ELb0ELb0EEEvNS_16Flash_fwd_paramsE,@"STO_CUDA_ENTRY STV_DEFAULT"
_ZN5flash16flash_fwd_kernelI23Flash_fwd_kernel_traitsILi96ELi128ELi64ELi4ELb0ELb0EN7cutlass6half_tE19Flash_kernel_traitsILi96ELi128ELi64ELi4ES3_EELb1ELb1ELb0ELb0ELb0ELb0ELb0ELb0EEEvNS_16Flash_fwd_paramsE:
.text._ZN5flash16flash_fwd_kernelI23Flash_fwd_kernel_traitsILi96ELi128ELi64ELi4ELb0ELb0EN7cutlass6half_tE19Flash_kernel_traitsILi96ELi128ELi64ELi4ES3_EELb1ELb1ELb0ELb0ELb0ELb0ELb0ELb0EEEvNS_16Flash_fwd_paramsE:
[----:B------:R-:W1:Y:S01]  /*0000*/  LDC R1, c[0x0][0x37c] ;  /* 0x0000df00ff017b82 */ /* 0x000e620000000800 */
[----:B------:R-:W2:Y:S07]  /*0010*/  LDCU.U8 UR4, c[0x0][0x524] ;  /* 0x0000a480ff0477ac */ /* 0x000eae0008000000 */
[----:B------:R-:W3:Y:S01]  /*0020*/  LDC R6, c[0x0][0x518] ;  /* 0x00014600ff067b82 */ /* 0x000ee20000000800 */
[----:B-1----:R-:W-:Y:S01]  /*0030*/  VIADD R1, R1, 0xffffffb8 ;  /* 0xffffffb801017836 */ /* 0x002fe20000000000 */
[----:B------:R-:W1:Y:S06]  /*0040*/  LDCU.64 UR24, c[0x0][0x358] ;  /* 0x00006b00ff1877ac */ /* 0x000e6c0008000a00 */
[----:B------:R-:W1:Y:S01]  /*0050*/  LDC R3, c[0x0][0x51c] ;  /* 0x00014700ff037b82 */ /* 0x000e620000000800 */
[----:B------:R-:W4:Y:S01]  /*0060*/  S2R R226, SR_TID.X ;  /* 0x0000000000e27919 */ /* 0x000f220000002100 */
[----:B------:R-:W1:Y:S01]  /*0070*/  LDCU.64 UR10, c[0x0][0x460] ;  /* 0x00008c00ff0a77ac */ /* 0x000e620008000a00 */
[----:B------:R-:W1:Y:S01]  /*0080*/  LDCU.64 UR8, c[0x0][0x470] ;  /* 0x00008e00ff0877ac */ /* 0x000e620008000a00 */
[----:B--2---:R-:W-:Y:S01]  /*0090*/  ISETP.NE.AND P1, PT, RZ, UR4, PT ;  /* 0x00000004ff007c0c */ /* 0x004fe2000bf25270 */
[----:B------:R-:W2:Y:S03]  /*00a0*/  LDCU.64 UR4, c[0x0][0x510] ;  /* 0x0000a200ff0477ac */ /* 0x000ea60008000a00 */
[----:B------:R-:W-:Y:S01]  /*00b0*/  S2UR UR14, SR_CTAID.X ;  /* 0x00000000000e79c3 */ /* 0x000fe20000002500 */
[----:B------:R-:W4:Y:S07]  /*00c0*/  LDCU.64 UR16, c[0x0][0x460] ;  /* 0x00008c00ff1077ac */ /* 0x000f2e0008000a00 */
[----:B------:R-:W4:Y:S08]  /*00d0*/  S2UR UR22, SR_CTAID.Y ;  /* 0x00000000001679c3 */ /* 0x000f300000002600 */
[----:B------:R-:W4:Y:S01]  /*00e0*/  S2UR UR21, SR_CTAID.Z ;  /* 0x00000000001579c3 */ /* 0x000f220000002700 */
[----:B---3--:R-:W-:Y:S01]  /*00f0*/  @P1 IMAD.MOV.U32 R2, RZ, RZ, R6 ;  /* 0x000000ffff021224 */ /* 0x008fe200078e0006 */
[----:B------:R-:W3:Y:S01]  /*0100*/  LDCU.U8 UR12, c[0x0][0x532] ;  /* 0x0000a640ff0c77ac */ /* 0x000ee20008000000 */
[----:B--2---:R-:W-:-:S03]  /*0110*/  IMAD.U32 R10, RZ, RZ, UR4 ;  /* 0x00000004ff0a7e24 */ /* 0x004fc6000f8e00ff */
[----:B-1----:R-:W2:Y:S01]  /*0120*/  @P1 LDG.E.64 R4, desc[UR24][R2.64] ;  /* 0x0000001802041981 */ /* 0x002ea2000c1e1b00 */
[----:B------:R-:W-:Y:S01]  /*0130*/  IMAD.U32 R11, RZ, RZ, UR5 ;  /* 0x00000005ff0b7e24 */ /* 0x000fe2000f8e00ff */
[----:B------:R-:W2:Y:S01]  /*0140*/  @P1 LDC R0, c[0x0][0x520] ;  /* 0x00014800ff001b82 */ /* 0x000ea20000000800 */
[----:B------:R-:W1:Y:S04]  /*0150*/  LDCU.64 UR6, c[0x0][0x468] ;  /* 0x00008d00ff0677ac */ /* 0x000e680008000a00 */
[----:B------:R-:W2:Y:S01]  /*0160*/  @P1 LDG.E.64 R10, desc[UR24][R10.64] ;  /* 0x000000180a0a1981 */ /* 0x000ea2000c1e1b00 */
[----:B------:R-:W-:Y:S01]  /*0170*/  UISETP.NE.U32.AND UP4, UPT, UR10, URZ, UPT ;  /* 0x000000ff0a00728c */ /* 0x000fe2000bf85070 */
[----:B------:R-:W-:Y:S01]  /*0180*/  ISETP.NE.U32.AND P4, PT, RZ, UR10, PT ;  /* 0x0000000aff007c0c */ /* 0x000fe2000bf85070 */
[----:B------:R-:W-:-:S02]  /*0190*/  UISETP.NE.U32.AND UP3, UPT, UR8, URZ, UPT ;  /* 0x000000ff0800728c */ /* 0x000fc4000bf65070 */
[----:B------:R-:W-:Y:S01]  /*01a0*/  UISETP.NE.AND.EX UP4, UPT, UR11, URZ, UPT, UP4 ;  /* 0x000000ff0b00728c */ /* 0x000fe2000bf85340 */
[----:B------:R-:W-:Y:S01]  /*01b0*/  ISETP.NE.AND.EX P4, PT, RZ, UR11, PT, P4 ;  /* 0x0000000bff007c0c */ /* 0x000fe2000bf85340 */
[----:B------:R-:W-:Y:S02]  /*01c0*/  UISETP.NE.AND.EX UP3, UPT, UR9, URZ, UPT, UP3 ;  /* 0x000000ff0900728c */ /* 0x000fe4000bf65330 */
[----:B----4-:R-:W-:Y:S02]  /*01d0*/  UIMAD.WIDE.U32 UR16, UR22, 0x4, UR16 ;  /* 0x00000004161078a5 */ /* 0x010fe4000f8e0010 */
[----:B------:R-:W-:Y:S01]  /*01e0*/  ULOP3.LUT UR4, UR21, UR14, UR22, 0xfe, !UPT ;  /* 0x0000000e15047292 */ /* 0x000fe2000f8efe16 */
[----:B------:R-:W-:Y:S01]  /*01f0*/  PLOP3.LUT P2, PT, PT, PT, UP4, 0x80, 0x8 ;  /* 0x000000000008781c */ /* 0x000fe20003f4f048 */
[----:B------:R-:W-:Y:S02]  /*0200*/  USHF.L.U32 UR11, UR22, 0x2, URZ ;  /* 0x00000002160b7899 */ /* 0x000fe400080006ff */
[----:B---3--:R-:W-:-:S02]  /*0210*/  UISETP.NE.AND UP5, UPT, UR12, URZ, UPT ;  /* 0x000000ff0c00728c */ /* 0x008fc4000bfa5270 */
[----:B------:R-:W-:Y:S01]  /*0220*/  LOP3.LUT P3, RZ, R226, UR4, RZ, 0xfc, !PT ;  /* 0x00000004e2ff7c12 */ /* 0x000fe2000f86fcff */
[----:B-1----:R-:W-:Y:S02]  /*0230*/  UISETP.EQ.U32.AND UP2, UPT, UR6, URZ, UPT ;  /* 0x000000ff0600728c */ /* 0x002fe4000bf42070 */
[----:B------:R-:W-:Y:S02]  /*0240*/  USHF.R.U32.HI UR10, URZ, 0x1e, UR22 ;  /* 0x0000001eff0a7899 */ /* 0x000fe40008011616 */
[----:B------:R-:W1:Y:S08]  /*0250*/  LDCU.64 UR4, c[0x0][0x478] ;  /* 0x00008f00ff0477ac */ /* 0x000e700008000a00 */
[----:B------:R-:W3:Y:S01]  /*0260*/  @!P3 LDC.64 R8, c[0x0][0x528] ;  /* 0x00014a00ff08bb82 */ /* 0x000ee20000000a00 */
[----:B------:R-:W-:-:S02]  /*0270*/  @UP3 UIADD3 UR12, UP1, UPT, UR11, UR8, URZ ;  /* 0x000000080b0c3290 */ /* 0x000fc4000ff3e0ff */
[----:B------:R-:W-:Y:S02]  /*0280*/  UISETP.EQ.OR.EX UP2, UPT, UR7, URZ, !UP5, UP2 ;  /* 0x000000ff0700728c */ /* 0x000fe4000ef42720 */
[----:B------:R-:W-:Y:S02]  /*0290*/  @UP3 UIADD3.X UR13, UPT, UPT, UR10, UR9, URZ, UP1, !UPT ;  /* 0x000000090a0d3290 */ /* 0x000fe40008ffe4ff */
[----:B------:R-:W-:Y:S02]  /*02a0*/  UIADD3 UR8, UP1, UPT, UR11, UR6, URZ ;  /* 0x000000060b087290 */ /* 0x000fe4000ff3e0ff */
[----:B-1----:R-:W-:Y:S02]  /*02b0*/  UISETP.NE.U32.AND UP0, UPT, UR4, URZ, UPT ;  /* 0x000000ff0400728c */ /* 0x002fe4000bf05070 */
[----:B------:R-:W-:Y:S02]  /*02c0*/  UIADD3.X UR9, UPT, UPT, UR10, UR7, URZ, UP1, !UPT ;  /* 0x000000070a097290 */ /* 0x000fe40008ffe4ff */
[----:B------:R-:W-:Y:S01]  /*02d0*/  UISETP.NE.AND.EX UP0, UPT, UR5, URZ, UPT, UP0 ;  /* 0x000000ff0500728c */ /* 0x000fe2000bf05300 */
[----:B------:R-:W-:-:S02]  /*02e0*/  IMAD.U32 R12, RZ, RZ, UR12 ;  /* 0x0000000cff0c7e24 */ /* 0x000fc4000f8e00ff */
[----:B------:R-:W-:-:S08]  /*02f0*/  IMAD.U32 R13, RZ, RZ, UR13 ;  /* 0x0000000dff0d7e24 */ /* 0x000fd0000f8e00ff */
[----:B------:R-:W-:-:S04]  /*0300*/  @UP0 UIADD3 UR4, UP1, UPT, UR11, UR4, URZ ;  /* 0x000000040b040290 */ /* 0x000fc8000ff3e0ff */
[----:B------:R-:W-:Y:S01]  /*0310*/  @UP0 UIADD3.X UR5, UPT, UPT, UR10, UR5, URZ, UP1, !UPT ;  /* 0x000000050a050290 */ /* 0x000fe20008ffe4ff */
[----:B--2---:R-:W-:Y:S01]  /*0320*/  @P1 IADD3 R6, P0, PT, R4, R0, RZ ;  /* 0x0000000004061210 */ /* 0x004fe20007f1e0ff */
[----:B------:R-:W-:-:S04]  /*0330*/  IMAD.U32 R4, RZ, RZ, UR16 ;  /* 0x00000010ff047e24 */ /* 0x000fc8000f8e00ff */
[----:B------:R-:W-:Y:S01]  /*0340*/  @P1 IMAD.X R3, RZ, RZ, R5, P0 ;  /* 0x000000ffff031224 */ /* 0x000fe200000e0605 */
[----:B------:R-:W-:Y:S01]  /*0350*/  STL.64 [R1+0x10], R10 ;  /* 0x0000100a01007387 */ /* 0x000fe20000100a00 */
[----:B------:R-:W-:-:S03]  /*0360*/  IMAD.U32 R5, RZ, RZ, UR17 ;  /* 0x00000011ff057e24 */ /* 0x000fc6000f8e00ff */
[----:B---3--:R1:W-:Y:S01]  /*0370*/  @!P3 STG.E.64 desc[UR24][R8.64], R10 ;  /* 0x0000000a0800b986 */ /* 0x0083e2000c101b18 */
[----:B------:R-:W-:Y:S02]  /*0380*/  PLOP3.LUT P1, PT, PT, PT, UP3, 0x80, 0x8 ;  /* 0x000000000008781c */ /* 0x000fe40003f2f038 */
[----:B------:R-:W-:Y:S02]  /*0390*/  PLOP3.LUT P0, PT, PT, PT, UP0, 0x80, 0x8 ;  /* 0x000000000008781c */ /* 0x000fe40003f0f008 */
[----:B-1----:R-:W-:Y:S01]  /*03a0*/  @!P3 MOV R10, R6 ;  /* 0x00000006000ab202 */ /* 0x002fe20000000f00 */
[----:B------:R-:W-:-:S05]  /*03b0*/  @!P3 IMAD.MOV.U32 R11, RZ, RZ, R3 ;  /* 0x000000ffff0bb224 */ /* 0x000fca00078e0003 */
[----:B------:R1:W-:Y:S01]  /*03c0*/  @!P3 STG.E.64 desc[UR24][R8.64+0x8], R10 ;  /* 0x0000080a0800b986 */ /* 0x0003e2000c101b18 */
[----:B------:R-:W-:-:S03]  /*03d0*/  PLOP3.LUT P3, PT, PT, PT, UP2, 0x80, 0x8 ;  /* 0x000000000008781c */ /* 0x000fc60003f6f028 */
[----:B------:R-:W2:Y:S04]  /*03e0*/  @P4 LDG.E R7, desc[UR24][R4.64] ;  /* 0x0000001804074981 */ /* 0x000ea8000c1e1900 */
[----:B------:R-:W3:Y:S01]  /*03f0*/  @P2 LDG.E R2, desc[UR24][R4.64+0x4] ;  /* 0x0000041804022981 */ /* 0x000ee2000c1e1900 */
[----:B-1----:R-:W-:Y:S01]  /*0400*/  IMAD.U32 R8, RZ, RZ, UR8 ;  /* 0x00000008ff087e24 */ /* 0x002fe2000f8e00ff */
[----:B------:R-:W-:Y:S01]  /*0410*/  MOV R9, UR9 ;  /* 0x0000000900097c02 */ /* 0x000fe20008000f00 */
[----:B------:R-:W-:Y:S02]  /*0420*/  IMAD.U32 R10, RZ, RZ, UR4 ;  /* 0x00000004ff0a7e24 */ /* 0x000fe4000f8e00ff */
[----:B------:R-:W-:Y:S01]  /*0430*/  IMAD.U32 R11, RZ, RZ, UR5 ;  /* 0x00000005ff0b7e24 */ /* 0x000fe2000f8e00ff */
[----:B------:R-:W4:Y:S01]  /*0440*/  @P1 LDG.E R4, desc[UR24][R12.64] ;  /* 0x000000180c041981 */ /* 0x000f22000c1e1900 */
[----:B------:R-:W1:Y:S03]  /*0450*/  @!UP4 LDCU UR27, c[0x0][0x434] ;  /* 0x00008680ff1bc7ac */ /* 0x000e660008000800 */
[----:B------:R-:W4:Y:S01]  /*0460*/  @!P3 LDG.E R5, desc[UR24][R8.64] ;  /* 0x000000180805b981 */ /* 0x000f22000c1e1900 */
[----:B------:R-:W-:Y:S01]  /*0470*/  UMOV UR18, 0xffffffff ;  /* 0xffffffff00127882 */ /* 0x000fe20000000000 */
[----:B------:R-:W4:Y:S02]  /*0480*/  @!UP0 LDCU.64 UR4, c[0x0][0x488] ;  /* 0x00009100ff0487ac */ /* 0x000f240008000a00 */
[----:B------:R1:W5:Y:S01]  /*0490*/  @P0 LDG.E R0, desc[UR24][R10.64] ;  /* 0x000000180a000981 */ /* 0x000362000c1e1900 */
[----:B------:R-:W-:Y:S01]  /*04a0*/  UISETP.NE.U32.AND UP1, UPT, UR6, URZ, UPT ;  /* 0x000000ff0600728c */ /* 0x000fe2000bf25070 */
[----:B------:R-:W-:Y:S01]  /*04b0*/  UMOV UR13, 0xffffffff ;  /* 0xffffffff000d7882 */ /* 0x000fe20000000000 */
[----:B------:R-:W-:-:S02]  /*04c0*/  USHF.L.U32 UR23, UR14, 0x7, URZ ;  /* 0x000000070e177899 */ /* 0x000fc400080006ff */
[----:B------:R-:W-:Y:S01]  /*04d0*/  UISETP.NE.AND.EX UP1, UPT, UR7, URZ, UPT, UP1 ;  /* 0x000000ff0700728c */ /* 0x000fe2000bf25310 */
[----:B------:R-:W-:Y:S01]  /*04e0*/  UMOV UR12, URZ ;  /* 0x000000ff000c7c82 */ /* 0x000fe20008000000 */
[----:B------:R-:W1:Y:S01]  /*04f0*/  @!UP0 LDCU UR6, c[0x0][0x43c] ;  /* 0x00008780ff0687ac */ /* 0x000e620008000800 */
[----:B--2---:R-:W-:Y:S02]  /*0500*/  @P4 R2UR UR18, R7 ;  /* 0x00000000071242ca */ /* 0x004fe400000e0000 */
[----:B---3--:R-:W-:-:S13]  /*0510*/  @P2 R2UR UR8, R2 ;  /* 0x00000000020822ca */ /* 0x008fda00000e0000 */
[----:B-1----:R-:W-:-:S04]  /*0520*/  @UP4 UIADD3 UR27, UPT, UPT, UR8, -UR18, URZ ;  /* 0x80000012081b4290 */ /* 0x002fc8000fffe0ff */
[----:B------:R-:W-:Y:S01]  /*0530*/  UISETP.GT.AND UP2, UPT, UR27, UR23, UPT ;  /* 0x000000171b00728c */ /* 0x000fe2000bf44270 */
[----:B----4-:R-:W-:-:S05]  /*0540*/  @P1 R2UR UR12, R4 ;  /* 0x00000000040c12ca */ /* 0x010fca00000e0000 */
[----:B------:R-:W-:Y:S01]  /*0550*/  PLOP3.LUT P1, PT, PT, PT, UP2, 0x80, 0x8 ;  /* 0x000000000008781c */ /* 0x000fe20003f2f028 */
[----:B------:R-:W-:Y:S01]  /*0560*/  @!UP0 UISETP.NE.U32.AND UP2, UPT, UR4, URZ, UPT ;  /* 0x000000ff0400828c */ /* 0x000fe2000bf45070 */
[----:B------:R-:W-:Y:S01]  /*0570*/  @!P3 R2UR UR13, R5 ;  /* 0x00000000050db2ca */ /* 0x000fe200000e0000 */
[----:B------:R-:W1:Y:S01]  /*0580*/  @!UP1 LDCU UR4, c[0x0][0x438] ;  /* 0x00008700ff0497ac */ /* 0x000e620008000800 */
[----:B------:R-:W-:-:S13]  /*0590*/  BRA.U !UP1, `(.L_x_339) ;  /* 0x0000000109187547 */ /* 0x000fda000b800000 */
[----:B------:R-:W-:-:S13]  /*05a0*/  PLOP3.LUT P2, PT, PT, PT, UP5, 0x80, 0x8 ;  /* 0x000000000008781c */ /* 0x000fda0003f4f058 */
[----:B------:R-:W1:Y:S04]  /*05b0*/  @P2 LDG.E R2, desc[UR24][R8.64+0x4] ;  /* 0x0000041808022981 */ /* 0x000e68000c1e1900 */
[----:B------:R-:W2:Y:S01]  /*05c0*/  @!P2 LDG.E R4, desc[UR24][R8.64] ;  /* 0x000000180804a981 */ /* 0x000ea2000c1e1900 */
[----:B-1----:R-:W-:-:S13]  /*05d0*/  @P2 R2UR UR4, R2 ;  /* 0x00000000020422ca */ /* 0x002fda00000e0000 */
[----:B------:R-:W-:-:S07]  /*05e0*/  @UP5 UIADD3 UR4, UPT, UPT, UR4, -UR13, URZ ;  /* 0x8000000d04045290 */ /* 0x000fce000fffe0ff */
[----:B--2---:R-:W-:Y:S02]  /*05f0*/  @!P2 R2UR UR4, R4 ;  /* 0x000000000404a2ca */ /* 0x004fe400000e0000 */
.L_x_339:
[----:B-----5:R-:W-:Y:S01]  /*0600*/  @P0 R2UR UR26, R0 ;  /* 0x00000000001a02ca */ /* 0x020fe200000e0000 */
[----:B------:R-:W-:Y:S01]  /*0610*/  @!UP0 UISETP.NE.AND.EX UP2, UPT, UR5, URZ, UPT, UP2 ;  /* 0x000000ff0500828c */ /* 0x000fe2000bf45320 */
[----:B-1----:R-:W-:-:S13]  /*0620*/  @!P1 EXIT ;  /* 0x000000000000994d */ /* 0x002fda0003800000 */
[----:B------:R-:W1:Y:S01]  /*0630*/  LDCU UR20, c[0x0][0x508] ;  /* 0x0000a100ff1477ac */ /* 0x000e620008000800 */
[----:B------:R-:W-:Y:S02]  /*0640*/  @!UP0 USEL UR6, UR6, URZ, UP2 ;  /* 0x000000ff06068287 */ /* 0x000fe40009000000 */
[----:B------:R-:W-:Y:S02]  /*0650*/  @UP0 UIADD3 UR26, UPT, UPT, UR26, -UR12, URZ ;  /* 0x8000000c1a1a0290 */ /* 0x000fe4000fffe0ff */
[----:B------:R-:W-:Y:S02]  /*0660*/  @!UP0 UIADD3 UR26, UPT, UPT, UR6, UR4, -UR12 ;  /* 0x00000004061a8290 */ /* 0x000fe4000fffe80c */
[----:B------:R-:W-:Y:S02]  /*0670*/  UIADD3 UR5, UPT, UPT, UR14, 0x1, URZ ;  /* 0x000000010e057890 */ /* 0x000fe4000fffe0ff */
[----:B------:R-:W-:Y:S02]  /*0680*/  UIADD3 UR7, UPT, UPT, UR26, 0x3f, URZ ;  /* 0x0000003f1a077890 */ /* 0x000fe4000fffe0ff */
[----:B------:R-:W-:-:S02]  /*0690*/  ULEA UR5, UR5, -UR27, 0x7 ;  /* 0x8000001b05057291 */ /* 0x000fc4000f8e38ff */
[----:B------:R-:W-:Y:S02]  /*06a0*/  USHF.R.S32.HI UR6, URZ, 0x1f, UR7 ;  /* 0x0000001fff067899 */ /* 0x000fe40008011407 */
[----:B-1----:R-:W-:Y:S02]  /*06b0*/  UIADD3 UR5, UPT, UPT, UR7, UR20, UR5 ;  /* 0x0000001407057290 */ /* 0x002fe4000fffe005 */
[----:B------:R-:W-:Y:S02]  /*06c0*/  ULEA.HI UR6, UR6, UR7, URZ, 0x6 ;  /* 0x0000000706067291 */ /* 0x000fe4000f8f30ff */
[----:B------:R-:W-:Y:S02]  /*06d0*/  USHF.R.S32.HI UR4, URZ, 0x1f, UR5 ;  /* 0x0000001fff047899 */ /* 0x000fe40008011405 */
[----:B------:R-:W-:Y:S02]  /*06e0*/  USHF.R.S32.HI UR6, URZ, 0x6, UR6 ;  /* 0x00000006ff067899 */ /* 0x000fe40008011406 */
[----:B------:R-:W-:-:S04]  /*06f0*/  ULEA.HI UR4, UR4, UR5, URZ, 0x6 ;  /* 0x0000000504047291 */ /* 0x000fc8000f8f30ff */
[----:B------:R-:W-:-:S04]  /*0700*/  USHF.R.S32.HI UR4, URZ, 0x6, UR4 ;  /* 0x00000006ff047899 */ /* 0x000fc80008011404 */
[----:B------:R-:W-:-:S04]  /*0710*/  UISETP.LT.AND UP0, UPT, UR6, UR4, UPT ;  /* 0x000000040600728c */ /* 0x000fc8000bf01270 */
[----:B------:R-:W-:-:S04]  /*0720*/  USEL UR19, UR6, UR4, UP0 ;  /* 0x0000000406137287 */ /* 0x000fc80008000000 */
[----:B------:R-:W-:-:S09]  /*0730*/  UISETP.GT.AND UP0, UPT, UR19, URZ, UPT ;  /* 0x000000ff1300728c */ /* 0x000fd2000bf04270 */
[----:B------:R-:W-:Y:S05]  /*0740*/  BRA.U UP0, `(.L_x_340) ;  /* 0x0000000d00107547 */ /* 0x000fea000b800000 */
        /* <DEDUP_REMOVED lines=27> */
.L_x_341:
        /* <DEDUP_REMOVED lines=55> */
.L_x_343:
[----:B------:R-:W-:Y:S05]  /*0c70*/  BSYNC.RECONVERGENT B0 ;  /* 0x0000000000007941 */ /* 0x000fea0003800200 */
.L_x_342:
        /* <DEDUP_REMOVED lines=22> */
.L_x_345:
[----:B------:R-:W-:Y:S05]  /*0de0*/  BSYNC.RECONVERGENT B0 ;  /* 0x0000000000007941 */ /* 0x000fea0003800200 */
.L_x_344:
        /* <DEDUP_REMOVED lines=22> */
.L_x_347:
[----:B------:R-:W-:Y:S05]  /*0f50*/  BSYNC.RECONVERGENT B0 ;  /* 0x0000000000007941 */ /* 0x000fea0003800200 */
.L_x_346:
        /* <DEDUP_REMOVED lines=23> */
.L_x_349:
[----:B------:R-:W-:Y:S05]  /*10d0*/  BSYNC.RECONVERGENT B0 ;  /* 0x0000000000007941 */ /* 0x000fea0003800200 */
.L_x_348:
        /* <DEDUP_REMOVED lines=10> */
.L_x_351:
[----:B------:R-:W-:Y:S05]  /*1180*/  BSYNC.RECONVERGENT B0 ;  /* 0x0000000000007941 */ /* 0x000fea0003800200 */
.L_x_350:
        /* <DEDUP_REMOVED lines=10> */
.L_x_353:
[----:B------:R-:W-:Y:S05]  /*1230*/  BSYNC.RECONVERGENT B0 ;  /* 0x0000000000007941 */ /* 0x000fea0003800200 */
.L_x_352:
        /* <DEDUP_REMOVED lines=10> */
.L_x_355:
[----:B------:R-:W-:Y:S05]  /*12e0*/  BSYNC.RECONVERGENT B0 ;  /* 0x0000000000007941 */ /* 0x000fea0003800200 */
.L_x_354:
        /* <DEDUP_REMOVED lines=10> */
.L_x_340:
        /* <DEDUP_REMOVED lines=21> */
.L_x_356:
[----:B------:R-:W1:Y:S01]  /*14e0*/  LDCU.64 UR10, c[0x0][0x3b8] ;  /* 0x00007700ff0a77ac */ /* 0x000e620008000a00 */
[----:B------:R-:W-:-:S04]  /*14f0*/  UIADD3 UR6, UPT, UPT, UR12, UR13, URZ ;  /* 0x0000000d0c067290 */ /* 0x000fc8000fffe0ff */
[----:B-1----:R-:W-:Y:S02]  /*1500*/  UIMAD.WIDE.U32 UR14, UR6, UR10, URZ ;  /* 0x0000000a060e72a5 */ /* 0x002fe4000f8e00ff */
[----:B------:R-:W-:-:S04]  /*1510*/  UIMAD UR6, UR6, UR11, URZ ;  /* 0x0000000b060672a4 */ /* 0x000fc8000f8e02ff */
[----:B------:R-:W-:Y:S02]  /*1520*/  UIADD3 UR6, UPT, UPT, UR15, UR6, URZ ;  /* 0x000000060f067290 */ /* 0x000fe4000fffe0ff */
.L_x_357:
        /* <DEDUP_REMOVED lines=21> */
[----:B------:R-:W-:-:S04]  /*1680*/  LOP3.LUT R2, R0, UR21, RZ, 0x3c, !PT ;  /* 0x0000001500027c12 */ /* 0x000fc8000f8e3cff */
[----:B------:R-:W-:-:S07]  /*1690*/  ISETP.GE.AND P0, PT, R2, RZ, PT ;  /* 0x000000ff0200720c */ /* 0x000fce0003f06270 */
        /* <DEDUP_REMOVED lines=16> */
.L_x_358:
[----:B------:R-:W1:Y:S01]  /*17a0*/  LDCU.64 UR8, c[0x0][0x3c0] ;  /* 0x00007800ff0877ac */ /* 0x000e620008000a00 */
[----:B------:R-:W-:-:S04]  /*17b0*/  UIADD3 UR12, UPT, UPT, UR12, UR13, URZ ;  /* 0x0000000d0c0c7290 */ /* 0x000fc8000fffe0ff */
[----:B-1----:R-:W-:Y:S02]  /*17c0*/  UIMAD.WIDE.U32 UR4, UR12, UR8, URZ ;  /* 0x000000080c0472a5 */ /* 0x002fe4000f8e00ff */
[----:B------:R-:W-:-:S04]  /*17d0*/  UIMAD UR12, UR12, UR9, URZ ;  /* 0x000000090c0c72a4 */ /* 0x000fc8000f8e02ff */
[----:B------:R-:W-:-:S12]  /*17e0*/  UIADD3 UR5, UPT, UPT, UR5, UR12, URZ ;  /* 0x0000000c05057290 */ /* 0x000fd8000fffe0ff */
.L_x_359:
[C---:B------:R-:W-:Y:S01]  /*17f0*/  IMAD.SHL.U32 R247, R226.reuse, 0x8, RZ ;  /* 0x00000008e2f77824 */ /* 0x040fe200078e00ff */
[----:B------:R-:W-:Y:S01]  /*1800*/  SHF.R.U32.HI R10, RZ, 0x2, R226 ;  /* 0x00000002ff0a7819 */ /* 0x000fe200000116e2 */
[----:B------:R-:W1:Y:S01]  /*1810*/  S2R R9, SR_CTAID.X ;  /* 0x0000000000097919 */ /* 0x000e620000002500 */
[----:B------:R-:W-:Y:S01]  /*1820*/  SHF.R.S32.HI R237, RZ, 0x1f, R4 ;  /* 0x0000001fffed7819 */ /* 0x000fe20000011404 */
[----:B------:R-:W2:Y:S01]  /*1830*/  S2UR UR29, SR_CgaCtaId ;  /* 0x00000000001d79c3 */ /* 0x000ea20000008800 */
[C---:B------:R-:W-:Y:S01]  /*1840*/  LOP3.LUT R246, R247.reuse, 0x18, RZ, 0xc0, !PT ;  /* 0x00000018f7f67812 */ /* 0x040fe200078ec0ff */
[----:B------:R-:W3:Y:S01]  /*1850*/  LDCU.64 UR12, c[0x0][0x3c8] ;  /* 0x00007900ff0c77ac */ /* 0x000ee20008000a00 */
[C---:B------:R-:W-:Y:S01]  /*1860*/  LOP3.LUT R241, R247.reuse, 0xd8, RZ, 0xc0, !PT ;  /* 0x000000d8f7f17812 */ /* 0x040fe200078ec0ff */
[----:B------:R-:W-:Y:S01]  /*1870*/  IMAD.SHL.U32 R228, R226, 0x4, RZ ;  /* 0x00000004e2e47824 */ /* 0x000fe200078e00ff */
[C---:B------:R-:W-:Y:S01]  /*1880*/  IADD3 R14, P1, PT, R246.reuse, UR14, RZ ;  /* 0x0000000ef60e7c10 */ /* 0x040fe2000ff3e0ff */
[----:B------:R-:W4:Y:S01]  /*1890*/  LDCU.64 UR14, c[0x0][0x390] ;  /* 0x00007200ff0e77ac */ /* 0x000f220008000a00 */
[C---:B------:R-:W-:Y:S01]  /*18a0*/  IADD3 R12, P0, PT, R246.reuse, UR4, RZ ;  /* 0x00000004f60c7c10 */ /* 0x040fe2000ff1e0ff */
[----:B------:R-:W-:Y:S01]  /*18b0*/  IMAD.MOV.U32 R11, RZ, RZ, RZ ;  /* 0x000000ffff0b7224 */ /* 0x000fe200078e00ff */
[----:B------:R-:W-:Y:S01]  /*18c0*/  LOP3.LUT R0, R247, 0x1f20, RZ, 0xc0, !PT ;  /* 0x00001f20f7007812 */ /* 0x000fe200078ec0ff */
[----:B------:R-:W-:Y:S01]  /*18d0*/  IMAD.X R15, RZ, RZ, UR6, P1 ;  /* 0x00000006ff0f7e24 */ /* 0x000fe200088e06ff */
[----:B------:R-:W5:Y:S01]  /*18e0*/  LDCU.64 UR16, c[0x0][0x388] ;  /* 0x00007100ff1077ac */ /* 0x000f620008000a00 */
[----:B------:R-:W-:Y:S01]  /*18f0*/  IMAD.X R13, RZ, RZ, UR5, P0 ;  /* 0x00000005ff0d7e24 */ /* 0x000fe200080e06ff */
[----:B------:R-:W-:Y:S01]  /*1900*/  IADD3 R16, P0, PT, R246, UR30, RZ ;  /* 0x0000001ef6107c10 */ /* 0x000fe2000ff1e0ff */
[C---:B------:R-:W-:Y:S01]  /*1910*/  IMAD.WIDE.U32 R14, R10.reuse, UR10, R14 ;  /* 0x0000000a0a0e7c25 */ /* 0x040fe2000f8e000e */
[----:B------:R-:W3:Y:S01]  /*1920*/  LDCU.128 UR4, c[0x0][0x3d0] ;  /* 0x00007a00ff0477ac */ /* 0x000ee20008000c00 */
[----:B------:R-:W-:Y:S01]  /*1930*/  LOP3.LUT R241, R241, 0x18, R226, 0x78, !PT ;  /* 0x00000018f1f17812 */ /* 0x000fe200078e78e2 */
[----:B------:R-:W-:Y:S01]  /*1940*/  BSSY.RECONVERGENT B0, `(.L_x_360) ;  /* 0x0000042000007945 */ /* 0x000fe20003800200 */
[----:B------:R-:W-:Y:S01]  /*1950*/  IMAD.WIDE.U32 R12, R10, UR8, R12 ;  /* 0x000000080a0c7c25 */ /* 0x000fe2000f8e000c */
[----:B------:R-:W-:-:S02]  /*1960*/  SHF.L.U32 R125, R226, 0x5, RZ ;  /* 0x00000005e27d7819 */ /* 0x000fc400000006ff */
[----:B------:R-:W-:Y:S01]  /*1970*/  LOP3.LUT R241, R0, R241, RZ, 0xfc, !PT ;  /* 0x000000f100f17212 */ /* 0x000fe200078efcff */
[C---:B------:R-:W-:Y:S01]  /*1980*/  IMAD R15, R10.reuse, UR11, R15 ;  /* 0x0000000b0a0f7c24 */ /* 0x040fe2000f8e020f */
[----:B------:R-:W-:Y:S01]  /*1990*/  SHF.R.U32.HI R229, RZ, 0x1, R226 ;  /* 0x00000001ffe57819 */ /* 0x000fe200000116e2 */
[----:B------:R-:W-:Y:S01]  /*19a0*/  IMAD R13, R10, UR9, R13 ;  /* 0x000000090a0d7c24 */ /* 0x000fe2000f8e020d */
[C---:B------:R-:W-:Y:S01]  /*19b0*/  LOP3.LUT R245, R246.reuse, 0x20, RZ, 0xfc, !PT ;  /* 0x00000020f6f57812 */ /* 0x040fe200078efcff */
[----:B------:R-:W-:Y:S01]  /*19c0*/  IMAD.X R17, RZ, RZ, UR28, P0 ;  /* 0x0000001cff117e24 */ /* 0x000fe200080e06ff */
[----:B------:R-:W-:Y:S01]  /*19d0*/  LOP3.LUT R244, R246, 0x40, RZ, 0xfc, !PT ;  /* 0x00000040f6f47812 */ /* 0x000fe200078efcff */
[----:B------:R-:W-:Y:S02]  /*19e0*/  IMAD.SHL.U32 R224, R226, 0x10, RZ ;  /* 0x00000010e2e07824 */ /* 0x000fe400078e00ff */
[----:B-1----:R-:W-:-:S04]  /*19f0*/  IMAD.WIDE.U32 R8, R9, 0x80, R10 ;  /* 0x0000008009087825 */ /* 0x002fc800078e000a */
[C---:B---3--:R-:W-:Y:S02]  /*1a00*/  IMAD R239, R237.reuse, UR4, RZ ;  /* 0x00000004edef7c24 */ /* 0x048fe4000f8e02ff */
[----:B------:R-:W-:Y:S02]  /*1a10*/  IMAD R237, R237, UR6, RZ ;  /* 0x00000006eded7c24 */ /* 0x000fe4000f8e02ff */
[C---:B------:R-:W-:Y:S01]  /*1a20*/  IMAD R239, R4.reuse, UR5, R239 ;  /* 0x0000000504ef7c24 */ /* 0x040fe2000f8e02ef */
[----:B------:R-:W-:Y:S01]  /*1a30*/  UMOV UR5, 0x400 ;  /* 0x0000040000057882 */ /* 0x000fe20000000000 */
[C---:B------:R-:W-:Y:S01]  /*1a40*/  IMAD R237, R4.reuse, UR7, R237 ;  /* 0x0000000704ed7c24 */ /* 0x040fe2000f8e02ed */
[----:B--2---:R-:W-:Y:S01]  /*1a50*/  ULEA UR5, UR29, UR5, 0x18 ;  /* 0x000000051d057291 */ /* 0x004fe2000f8ec0ff */
[----:B------:R-:W-:-:S04]  /*1a60*/  IMAD.WIDE.U32 R14, R4, UR4, R14 ;  /* 0x00000004040e7c25 */ /* 0x000fc8000f8e000e */
[----:B------:R-:W-:Y:S01]  /*1a70*/  IMAD.WIDE.U32 R4, R4, UR6, R12 ;  /* 0x0000000604047c25 */ /* 0x000fe2000f8e000c */
[----:B------:R-:W-:Y:S02]  /*1a80*/  MOV R12, UR12 ;  /* 0x0000000c000c7c02 */ /* 0x000fe40008000f00 */
[----:B-----5:R-:W-:Y:S01]  /*1a90*/  LEA R240, P1, R14, UR16, 0x1 ;  /* 0x000000100ef07c11 */ /* 0x020fe2000f8208ff */
[----:B------:R-:W-:Y:S01]  /*1aa0*/  IMAD.IADD R239, R15, 0x1, R239 ;  /* 0x000000010fef7824 */ /* 0x000fe200078e02ef */
[----:B----4-:R-:W-:Y:S01]  /*1ab0*/  LEA R238, P0, R4, UR14, 0x1 ;  /* 0x0000000e04ee7c11 */ /* 0x010fe2000f8008ff */
[----:B------:R-:W-:Y:S01]  /*1ac0*/  UIADD3 UR14, UPT, UPT, -UR23, UR27, URZ ;  /* 0x0000001b170e7290 */ /* 0x000fe2000fffe1ff */
[----:B------:R-:W-:Y:S01]  /*1ad0*/  IADD3 R237, PT, PT, R5, R237, RZ ;  /* 0x000000ed05ed7210 */ /* 0x000fe20007ffe0ff */
[----:B------:R-:W-:Y:S01]  /*1ae0*/  IMAD.WIDE.U32 R12, R12, UR21, R16 ;  /* 0x000000150c0c7c25 */ /* 0x000fe2000f8e0010 */
[----:B------:R-:W-:Y:S02]  /*1af0*/  LEA.HI.X R239, R14, UR17, R239, 0x1, P1 ;  /* 0x000000110eef7c11 */ /* 0x000fe400088f0cef */
[----:B------:R-:W-:Y:S01]  /*1b00*/  LEA.HI.X R237, R4, UR15, R237, 0x1, P0 ;  /* 0x0000000f04ed7c11 */ /* 0x000fe200080f0ced */
[----:B------:R-:W-:Y:S01]  /*1b10*/  IMAD.U32 R15, RZ, RZ, UR13 ;  /* 0x0000000dff0f7e24 */ /* 0x000fe2000f8e00ff */
[----:B------:R-:W-:-:S02]  /*1b20*/  ISETP.GE.AND P0, PT, R10, UR14, PT ;  /* 0x0000000e0a007c0c */ /* 0x000fc4000bf06270 */
[----:B------:R-:W-:Y:S01]  /*1b30*/  LOP3.LUT R4, R228, 0x18, RZ, 0xc0, !PT ;  /* 0x00000018e4047812 */ /* 0x000fe200078ec0ff */
[----:B------:R-:W-:Y:S01]  /*1b40*/  IMAD R15, R15, UR21, R13 ;  /* 0x000000150f0f7c24 */ /* 0x000fe2000f8e020d */
[----:B------:R-:W-:Y:S02]  /*1b50*/  LEA R241, R241, UR5, 0x1 ;  /* 0x00000005f1f17c11 */ /* 0x000fe4000f8e08ff */
[----:B------:R-:W-:-:S07]  /*1b60*/  LOP3.LUT R4, R4, 0xc0, R125, 0xf8, !PT ;  /* 0x000000c004047812 */ /* 0x000fce00078ef87d */
        /* <DEDUP_REMOVED lines=30> */
.L_x_362:
[----:B------:R2:W-:Y:S02]  /*1d50*/  STS.128 [R241+0x4000], RZ ;  /* 0x004000fff1007388 */ /* 0x0005e40000000c00 */
.L_x_361:
[----:B------:R-:W-:Y:S05]  /*1d60*/  BSYNC.RECONVERGENT B0 ;  /* 0x0000000000007941 */ /* 0x000fea0003800200 */
.L_x_360:
[----:B------:R-:W-:Y:S01]  /*1d70*/  IADD3 R2, PT, PT, R10, 0x20, RZ ;  /* 0x000000200a027810 */ /* 0x000fe20007ffe0ff */
[----:B------:R-:W-:Y:S03]  /*1d80*/  BSSY.RECONVERGENT B0, `(.L_x_363) ;  /* 0x0000024000007945 */ /* 0x000fe60003800200 */
[----:B------:R-:W-:-:S13]  /*1d90*/  ISETP.GE.AND P0, PT, R2, UR14, PT ;  /* 0x0000000e02007c0c */ /* 0x000fda000bf06270 */
[----:B------:R-:W-:Y:S05]  /*1da0*/  @P0 BRA `(.L_x_364) ;  /* 0x0000000000840947 */ /* 0x000fea0003800000 */
[----:B------:R-:W4:Y:S01]  /*1db0*/  LDCU.64 UR12, c[0x0][0x3b0] ;  /* 0x00007600ff0c77ac */ /* 0x000f220008000a00 */
[----:B------:R-:W-:Y:S01]  /*1dc0*/  IADD3 R5, P0, PT, R8, 0x20, RZ ;  /* 0x0000002008057810 */ /* 0x000fe20007f1e0ff */
[----:B------:R-:W-:Y:S01]  /*1dd0*/  IMAD.MOV.U32 R16, RZ, RZ, R12 ;  /* 0x000000ffff107224 */ /* 0x000fe200078e000c */
[----:B------:R-:W-:Y:S01]  /*1de0*/  MOV R17, R15 ;  /* 0x0000000f00117202 */ /* 0x000fe20000000f00 */
[----:B------:R-:W5:Y:S02]  /*1df0*/  LDCU UR4, c[0x0][0x440] ;  /* 0x00008800ff0477ac */ /* 0x000f640008000800 */
[----:B------:R-:W-:Y:S01]  /*1e00*/  IMAD.X R0, RZ, RZ, R9, P0 ;  /* 0x000000ffff007224 */ /* 0x000fe200000e0609 */
[----:B------:R-:W1:Y:S03]  /*1e10*/  LDCU.64 UR6, c[0x0][0x380] ;  /* 0x00007000ff0677ac */ /* 0x000e660008000a00 */
[----:B----4-:R-:W-:-:S02]  /*1e20*/  IMAD R0, R0, UR12, RZ ;  /* 0x0000000c00007c24 */ /* 0x010fc4000f8e02ff */
[----:B------:R-:W-:Y:S01]  /*1e30*/  IMAD.WIDE.U32 R16, R5, UR12, R16 ;  /* 0x0000000c05107c25 */ /* 0x000fe2000f8e0010 */
[----:B-----5:R-:W-:-:S03]  /*1e40*/  ISETP.GE.AND P1, PT, R246, UR4, PT ;  /* 0x00000004f6007c0c */ /* 0x020fc6000bf26270 */
[----:B------:R-:W-:Y:S01]  /*1e50*/  IMAD R0, R5, UR13, R0 ;  /* 0x0000000d05007c24 */ /* 0x000fe2000f8e0200 */
[----:B------:R-:W-:Y:S02]  /*1e60*/  ISETP.GE.AND P0, PT, R245, UR4, PT ;  /* 0x00000004f5007c0c */ /* 0x000fe4000bf06270 */
[----:B-1-3--:R-:W-:Y:S01]  /*1e70*/  LEA R18, P2, R16, UR6, 0x1 ;  /* 0x0000000610127c11 */ /* 0x00afe2000f8408ff */
        /* <DEDUP_REMOVED lines=19> */
.L_x_365:
[----:B------:R3:W-:Y:S02]  /*1fb0*/  STS.128 [R241+0x4800], RZ ;  /* 0x004800fff1007388 */ /* 0x0007e40000000c00 */
.L_x_364:
[----:B------:R-:W-:Y:S05]  /*1fc0*/  BSYNC.RECONVERGENT B0 ;  /* 0x0000000000007941 */ /* 0x000fea0003800200 */
.L_x_363:
[----:B------:R-:W-:Y:S01]  /*1fd0*/  IADD3 R0, PT, PT, R10, 0x40, RZ ;  /* 0x000000400a007810 */ /* 0x000fe20007ffe0ff */
[----:B------:R-:W-:Y:S03]  /*1fe0*/  BSSY.RECONVERGENT B0, `(.L_x_366) ;  /* 0x0000024000007945 */ /* 0x000fe60003800200 */
[----:B------:R-:W-:-:S13]  /*1ff0*/  ISETP.GE.AND P0, PT, R0, UR14, PT ;  /* 0x0000000e00007c0c */ /* 0x000fda000bf06270 */
        /* <DEDUP_REMOVED lines=13> */
[----:B---34-:R-:W-:Y:S01]  /*20d0*/  LEA R18, P2, R16, UR6, 0x1 ;  /* 0x0000000610127c11 */ /* 0x018fe2000f8408ff */
        /* <DEDUP_REMOVED lines=19> */
.L_x_368:
[----:B------:R3:W-:Y:S02]  /*2210*/  STS.128 [R241+0x5000], RZ ;  /* 0x005000fff1007388 */ /* 0x0007e40000000c00 */
.L_x_367:
[----:B------:R-:W-:Y:S05]  /*2220*/  BSYNC.RECONVERGENT B0 ;  /* 0x0000000000007941 */ /* 0x000fea0003800200 */
.L_x_366:
        /* <DEDUP_REMOVED lines=8> */
[----:B------:R-:W1:Y:S04]  /*22b0*/  LDCU UR16, c[0x0][0x440] ;  /* 0x00008800ff1077ac */ /* 0x000e680008000800 */
[----:B------:R-:W-:Y:S01]  /*22c0*/  IMAD.X R8, RZ, RZ, R9, P0 ;  /* 0x000000ffff087224 */ /* 0x000fe200000e0609 */
[----:B------:R-:W-:Y:S01]  /*22d0*/  MOV R9, R15 ;  /* 0x0000000f00097202 */ /* 0x000fe20000000f00 */
[----:B------:R-:W2:Y:S02]  /*22e0*/  LDCU.64 UR6, c[0x0][0x380] ;  /* 0x00007000ff0677ac */ /* 0x000ea40008000a00 */
[----:B-----5:R-:W-:-:S02]  /*22f0*/  IMAD R5, R8, UR12, RZ ;  /* 0x0000000c08057c24 */ /* 0x020fc4000f8e02ff */
[----:B------:R-:W-:Y:S02]  /*2300*/  IMAD.MOV.U32 R8, RZ, RZ, R12 ;  /* 0x000000ffff087224 */ /* 0x000fe400078e000c */
[----:B------:R-:W-:Y:S01]  /*2310*/  IMAD R5, R0, UR13, R5 ;  /* 0x0000000d00057c24 */ /* 0x000fe2000f8e0205 */
[----:B-1----:R-:W-:Y:S01]  /*2320*/  ISETP.GE.AND P1, PT, R246, UR16, PT ;  /* 0x00000010f6007c0c */ /* 0x002fe2000bf26270 */
        /* <DEDUP_REMOVED lines=22> */
.L_x_371:
[----:B------:R2:W-:Y:S02]  /*2490*/  STS.128 [R241+0x5800], RZ ;  /* 0x005800fff1007388 */ /* 0x0005e40000000c00 */
.L_x_370:
[----:B------:R-:W-:Y:S05]  /*24a0*/  BSYNC.RECONVERGENT B0 ;  /* 0x0000000000007941 */ /* 0x000fea0003800200 */
.L_x_369:
        /* <DEDUP_REMOVED lines=9> */
[----:B------:R-:W-:Y:S02]  /*2540*/  IMAD.U32 R8, RZ, RZ, UR32 ;  /* 0x00000020ff087e24 */ /* 0x000fe4000f8e00ff */
[----:B------:R-:W-:Y:S02]  /*2550*/  IMAD.U32 R0, RZ, RZ, UR12 ;  /* 0x0000000cff007e24 */ /* 0x000fe4000f8e00ff */
[----:B------:R-:W-:Y:S01]  /*2560*/  IMAD.U32 R9, RZ, RZ, UR33 ;  /* 0x00000021ff097e24 */ /* 0x000fe2000f8e00ff */
        /* <DEDUP_REMOVED lines=21> */
.L_x_374:
[----:B------:R2:W-:Y:S02]  /*26c0*/  STS.128 [R241+0x8000], RZ ;  /* 0x008000fff1007388 */ /* 0x0005e40000000c00 */
.L_x_373:
[----:B------:R-:W-:Y:S05]  /*26d0*/  BSYNC.RECONVERGENT B0 ;  /* 0x0000000000007941 */ /* 0x000fea0003800200 */
.L_x_372:
        /* <DEDUP_REMOVED lines=33> */
.L_x_377:
[----:B------:R1:W-:Y:S02]  /*28f0*/  STS.128 [R241+0x8800], RZ ;  /* 0x008800fff1007388 */ /* 0x0003e40000000c00 */
.L_x_376:
[----:B------:R-:W-:Y:S05]  /*2900*/  BSYNC.RECONVERGENT B0 ;  /* 0x0000000000007941 */ /* 0x000fea0003800200 */
.L_x_375:
[----:B------:R-:W5:Y:S01]  /*2910*/  LDCU UR6, c[0x0][0x3e0] ;  /* 0x00007c00ff0677ac */ /* 0x000f620008000800 */
[----:B------:R-:W0:Y:S01]  /*2920*/  LDGDEPBAR ;  /* 0x00000000000079af */ /* 0x000e220000000000 */
[----:B------:R-:W-:Y:S01]  /*2930*/  IMAD.U32 R0, RZ, RZ, UR23 ;  /* 0x00000017ff007e24 */ /* 0x000fe2000f8e00ff */
[----:B------:R-:W-:Y:S01]  /*2940*/  LOP3.LUT R5, R229, 0x1f0, RZ, 0xc0, !PT ;  /* 0x000001f0e5057812 */ /* 0x000fe200078ec0ff */
[----:B------:R-:W-:Y:S01]  /*2950*/  UIMAD.WIDE.U32 UR16, UR31, UR13, URZ ;  /* 0x0000000d1f1072a5 */ /* 0x000fe2000f8e00ff */
[----:B------:R-:W-:Y:S01]  /*2960*/  LOP3.LUT R11, R10, 0x7, RZ, 0xc0, !PT ;  /* 0x000000070a0b7812 */ /* 0x000fe200078ec0ff */
[----:B------:R-:W-:Y:S01]  /*2970*/  UIMAD UR30, UR30, UR13, URZ ;  /* 0x0000000d1e1e72a4 */ /* 0x000fe2000f8e02ff */
[----:B------:R-:W-:Y:S01]  /*2980*/  IADD3 R0, PT, PT, R5, 0x1, R0 ;  /* 0x0000000105007810 */ /* 0x000fe20007ffe000 */
[----:B------:R-:W-:Y:S01]  /*2990*/  BSSY.RECONVERGENT B0, `(.L_x_378) ;  /* 0x000002c000007945 */ /* 0x000fe20003800200 */
[----:B------:R-:W-:Y:S01]  /*29a0*/  LOP3.LUT R5, R226, 0x1f, RZ, 0xc0, !PT ;  /* 0x0000001fe2057812 */ /* 0x000fe200078ec0ff */
[----:B------:R-:W-:Y:S01]  /*29b0*/  UIADD3 UR30, UPT, UPT, UR17, UR30, URZ ;  /* 0x0000001e111e7290 */ /* 0x000fe2000fffe0ff */
[----:B------:R-:W-:Y:S01]  /*29c0*/  IADD3 R124, PT, PT, R0, -UR27, R11 ;  /* 0x8000001b007c7c10 */ /* 0x000fe2000fffe00b */
[----:B-----5:R-:W-:-:S04]  /*29d0*/  UIMAD UR6, UR22, UR6, UR21 ;  /* 0x00000006160672a4 */ /* 0x020fc8000f8e0215 */
[----:B------:R-:W-:Y:S01]  /*29e0*/  USHF.L.U32 UR6, UR6, 0x5, URZ ;  /* 0x0000000506067899 */ /* 0x000fe200080006ff */
[----:B------:R-:W-:-:S04]  /*29f0*/  DEPBAR.LE SB0, 0x0 ;  /* 0x000080000000791a */ /* 0x000fc80000000000 */
[----:B------:R-:W-:Y:S01]  /*2a00*/  BAR.SYNC.DEFER_BLOCKING 0x0 ;  /* 0x0000000000007b1d */ /* 0x000fe20000010000 */
[----:B------:R-:W-:Y:S01]  /*2a10*/  IADD3 R0, P1, P0, R6, UR6, R5 ;  /* 0x0000000606007c10 */ /* 0x000fe2000f83e005 */
[----:B------:R-:W-:Y:S01]  /*2a20*/  USHF.R.S32.HI UR6, URZ, 0x1f, UR6 ;  /* 0x0000001fff067899 */ /* 0x000fe20008011406 */
[----:B------:R-:W-:-:S05]  /*2a30*/  IMAD.U32 R5, RZ, RZ, UR26 ;  /* 0x0000001aff057e24 */ /* 0x000fca000f8e00ff */
[----:B------:R-:W-:Y:S02]  /*2a40*/  IADD3.X R3, PT, PT, R3, UR6, RZ, P1, P0 ;  /* 0x0000000603037c10 */ /* 0x000fe40008fe04ff */
[----:B------:R-:W-:Y:S01]  /*2a50*/  IADD3 R124, PT, PT, R124, UR20, R5 ;  /* 0x000000147c7c7c10 */ /* 0x000fe2000fffe005 */
[----:B------:R-:W-:Y:S06]  /*2a60*/  @P3 BRA `(.L_x_379) ;  /* 0x00000000006c3947 */ /* 0x000fec0003800000 */
[----:B------:R-:W5:Y:S01]  /*2a70*/  LDCU UR6, c[0x0][0x440] ;  /* 0x00008800ff0677ac */ /* 0x000f620008000800 */
[----:B-1----:R-:W-:Y:S02]  /*2a80*/  IMAD.U32 R8, RZ, RZ, UR16 ;  /* 0x00000010ff087e24 */ /* 0x002fe4000f8e00ff */
        /* <DEDUP_REMOVED lines=23> */
.L_x_380:
[----:B------:R1:W-:Y:S01]  /*2c00*/  STS.128 [R241+0xb000], RZ ;  /* 0x00b000fff1007388 */ /* 0x0003e20000000c00 */
[----:B------:R-:W-:Y:S05]  /*2c10*/  BRA `(.L_x_381) ;  /* 0x00000000000c7947 */ /* 0x000fea0003800000 */
.L_x_379:
[----:B------:R1:W-:Y:S04]  /*2c20*/  STS.128 [R241+0x9000], RZ ;  /* 0x009000fff1007388 */ /* 0x0003e80000000c00 */
[----:B------:R1:W-:Y:S04]  /*2c30*/  STS.128 [R241+0xa000], RZ ;  /* 0x00a000fff1007388 */ /* 0x0003e80000000c00 */
[----:B------:R1:W-:Y:S02]  /*2c40*/  STS.128 [R241+0xb000], RZ ;  /* 0x00b000fff1007388 */ /* 0x0003e40000000c00 */
.L_x_381:
[----:B------:R-:W-:Y:S05]  /*2c50*/  BSYNC.RECONVERGENT B0 ;  /* 0x0000000000007941 */ /* 0x000fea0003800200 */
.L_x_378:
[----:B------:R-:W-:Y:S01]  /*2c60*/  ISETP.GE.AND P0, PT, R2, UR7, PT ;  /* 0x0000000702007c0c */ /* 0x000fe2000bf06270 */
[----:B------:R-:W-:Y:S01]  /*2c70*/  BSSY.RECONVERGENT B0, `(.L_x_382) ;  /* 0x0000024000007945 */ /* 0x000fe20003800200 */
[----:B------:R-:W-:Y:S02]  /*2c80*/  LOP3.LUT R227, R224, 0x3e00, RZ, 0xc0, !PT ;  /* 0x00003e00e0e37812 */ /* 0x000fe400078ec0ff */
[----:B-1----:R-:W-:Y:S02]  /*2c90*/  LOP3.LUT R8, R125, 0x120, RZ, 0xc0, !PT ;  /* 0x000001207d087812 */ /* 0x002fe400078ec0ff */
[----:B------:R-:W-:Y:S02]  /*2ca0*/  LOP3.LUT R2, R4, 0x8, R229, 0x78, !PT ;  /* 0x0000000804027812 */ /* 0x000fe400078e78e5 */
[----:B------:R-:W-:-:S05]  /*2cb0*/  LOP3.LUT R7, R226, 0x8, RZ, 0xc0, !PT ;  /* 0x00000008e2077812 */ /* 0x000fca00078ec0ff */
[----:B------:R1:W-:Y:S04]  /*2cc0*/  @P0 STS.128 [R241+0x9800], RZ ;  /* 0x009800fff1000388 */ /* 0x0003e80000000c00 */
[----:B------:R1:W-:Y:S04]  /*2cd0*/  @P0 STS.128 [R241+0xa800], RZ ;  /* 0x00a800fff1000388 */ /* 0x0003e80000000c00 */
[----:B------:R1:W-:Y:S01]  /*2ce0*/  @P0 STS.128 [R241+0xb800], RZ ;  /* 0x00b800fff1000388 */ /* 0x0003e20000000c00 */
[----:B------:R-:W-:Y:S05]  /*2cf0*/  @P0 BRA `(.L_x_383) ;  /* 0x00000000006c0947 */ /* 0x000fea0003800000 */
[----:B------:R-:W5:Y:S01]  /*2d00*/  LDCU UR6, c[0x0][0x440] ;  /* 0x00008800ff0677ac */ /* 0x000f620008000800 */
[----:B------:R-:W-:-:S04]  /*2d10*/  ULEA UR12, UP0, UR8, UR16, 0x5 ;  /* 0x00000010080c7291 */ /* 0x000fc8000f8028ff */
[----:B------:R-:W-:Y:S02]  /*2d20*/  ULEA.HI.X UR7, UR8, UR30, UR9, 0x5, UP0 ;  /* 0x0000001e08077291 */ /* 0x000fe400080f2c09 */
        /* <DEDUP_REMOVED lines=23> */
.L_x_384:
[----:B------:R1:W-:Y:S02]  /*2ea0*/  STS.128 [R241+0xb800], RZ ;  /* 0x00b800fff1007388 */ /* 0x0003e40000000c00 */
.L_x_383:
[----:B------:R-:W-:Y:S05]  /*2eb0*/  BSYNC.RECONVERGENT B0 ;  /* 0x0000000000007941 */ /* 0x000fea0003800200 */
.L_x_382:
        /* <DEDUP_REMOVED lines=15> */
[----:B------:R-:W5:Y:S01]  /*2fb0*/  LDSM.16.M88.4 R72, [R130+0x6000] ;  /* 0x006000008248783b */ /* 0x000f620000000200 */
[----:B------:R-:W-:-:S03]  /*2fc0*/  IMAD.IADD R127, R130, 0x1, R165 ;  /* 0x00000001827f7824 */ /* 0x000fc600078e02a5 */
[----:B------:R-:W5:Y:S04]  /*2fd0*/  LDSM.16.M88.4 R28, [R128+0x1000] ;  /* 0x00100000801c783b */ /* 0x000f680000000200 */
[----:B------:R-:W5:Y:S04]  /*2fe0*/  LDSM.16.M88.4 R56, [R130+0x6400] ;  /* 0x006400008238783b */ /* 0x000f680000000200 */
[----:B------:R-:W5:Y:S04]  /*2ff0*/  LDSM.16.M88.4 R40, [R130+0x6800] ;  /* 0x006800008228783b */ /* 0x000f680000000200 */
[----:B---34-:R-:W3:Y:S04]  /*3000*/  LDSM.16.M88.4 R16, [R130+0x6c00] ;  /* 0x006c00008210783b */ /* 0x018ee80000000200 */
[----:B--2---:R-:W-:Y:S04]  /*3010*/  LDSM.16.M88.4 R12, [R126+0x1000] ;  /* 0x001000007e0c783b */ /* 0x004fe80000000200 */
[----:B-1----:R-:W1:Y:S04]  /*3020*/  LDSM.16.M88.4 R8, [R127+0x6000] ;  /* 0x006000007f08783b */ /* 0x002e680000000200 */
[----:B------:R-:W2:Y:S04]  /*3030*/  LDSM.16.M88.4 R4, [R127+0x6400] ;  /* 0x006400007f04783b */ /* 0x000ea80000000200 */
[----:B------:R-:W4:Y:S04]  /*3040*/  LDSM.16.M88.4 R24, [R127+0x6800] ;  /* 0x006800007f18783b */ /* 0x000f280000000200 */
[----:B------:R-:W4:Y:S04]  /*3050*/  LDSM.16.M88.4 R120, [R127+0x6c00] ;  /* 0x006c00007f78783b */ /* 0x000f280000000200 */
[----:B------:R-:W4:Y:S01]  /*3060*/  LDSM.16.M88.4 R116, [R126] ;  /* 0x000000007e74783b */ /* 0x000f220000000200 */
[-C--:B-----5:R-:W-:Y:S03]  /*3070*/  HMMA.16816.F32 R84, R112, R72.reuse, RZ ;  /* 0x000000487054723c */ /* 0x0a0fe600000018ff */
[----:B------:R-:W-:Y:S04]  /*3080*/  LDSM.16.M88.4 R104, [R128+0x3000] ;  /* 0x003000008068783b */ /* 0x000fe80000000200 */
[----:B------:R-:W5:Y:S01]  /*3090*/  LDSM.16.M88.4 R100, [R130+0x7000] ;  /* 0x007000008264783b */ /* 0x000f620000000200 */
[C---:B------:R-:W-:Y:S03]  /*30a0*/  HMMA.16816.F32 R80, R28.reuse, R72, RZ ;  /* 0x000000481c50723c */ /* 0x040fe600000018ff */
[----:B------:R-:W5:Y:S04]  /*30b0*/  LDSM.16.M88.4 R96, [R130+0x7400] ;  /* 0x007400008260783b */ /* 0x000f680000000200 */
[----:B------:R-:W5:Y:S01]  /*30c0*/  LDSM.16.M88.4 R108, [R128+0x2000] ;  /* 0x00200000806c783b */ /* 0x000f620000000200 */
[C---:B------:R-:W-:Y:S03]  /*30d0*/  HMMA.16816.F32 R76, R28.reuse, R74, RZ ;  /* 0x0000004a1c4c723c */ /* 0x040fe600000018ff */
[----:B------:R-:W5:Y:S04]  /*30e0*/  LDSM.16.M88.4 R92, [R130+0x7800] ;  /* 0x00780000825c783b */ /* 0x000f680000000200 */
[----:B------:R-:W5:Y:S01]  /*30f0*/  LDSM.16.M88.4 R88, [R130+0x7c00] ;  /* 0x007c00008258783b */ /* 0x000f620000000200 */
[C---:B------:R-:W-:Y:S03]  /*3100*/  HMMA.16816.F32 R64, R28.reuse, R56, RZ ;  /* 0x000000381c40723c */ /* 0x040fe600000018ff */
[----:B------:R-:W-:Y:S05]  /*3110*/  LDSM.16.M88.4 R20, [R126+0x3000] ;  /* 0x003000007e14783b */ /* 0x000fea0000000200 */
[C---:B------:R-:W-:Y:S08]  /*3120*/  HMMA.16816.F32 R48, R28.reuse, R40, RZ ;  /* 0x000000281c30723c */ /* 0x040ff000000018ff */
[C---:B---3--:R-:W-:Y:S08]  /*3130*/  HMMA.16816.F32 R32, R28.reuse, R16, RZ ;  /* 0x000000101c20723c */ /* 0x048ff000000018ff */
[C---:B------:R-:W-:Y:S08]  /*3140*/  HMMA.16816.F32 R60, R28.reuse, R58, RZ ;  /* 0x0000003a1c3c723c */ /* 0x040ff000000018ff */
[----:B------:R-:W-:Y:S08]  /*3150*/  HMMA.16816.F32 R44, R28, R42, RZ ;  /* 0x0000002a1c2c723c */ /* 0x000ff000000018ff */
[----:B------:R-:W-:Y:S08]  /*3160*/  HMMA.16816.F32 R52, R112, R40, RZ ;  /* 0x000000287034723c */ /* 0x000ff000000018ff */
[----:B------:R-:W-:Y:S08]  /*3170*/  HMMA.16816.F32 R28, R28, R18, RZ ;  /* 0x000000121c1c723c */ /* 0x000ff000000018ff */
[C---:B------:R-:W-:Y:S08]  /*3180*/  HMMA.16816.F32 R68, R112.reuse, R56, RZ ;  /* 0x000000387044723c */ /* 0x040ff000000018ff */
[C---:B------:R-:W-:Y:S08]  /*3190*/  HMMA.16816.F32 R40, R112.reuse, R42, RZ ;  /* 0x0000002a7028723c */ /* 0x040ff000000018ff */
[C---:B------:R-:W-:Y:S08]  /*31a0*/  HMMA.16816.F32 R72, R112.reuse, R74, RZ ;  /* 0x0000004a7048723c */ /* 0x040ff000000018ff */
[C---:B------:R-:W-:Y:S08]  /*31b0*/  HMMA.16816.F32 R56, R112.reuse, R58, RZ ;  /* 0x0000003a7038723c */ /* 0x040ff000000018ff */
[C---:B------:R-:W-:Y:S08]  /*31c0*/  HMMA.16816.F32 R36, R112.reuse, R16, RZ ;  /* 0x000000107024723c */ /* 0x040ff000000018ff */
[----:B------:R-:W-:Y:S01]  /*31d0*/  HMMA.16816.F32 R112, R112, R18, RZ ;  /* 0x000000127070723c */ /* 0x000fe200000018ff */
[----:B------:R-:W3:Y:S07]  /*31e0*/  LDSM.16.M88.4 R16, [R127+0x7000] ;  /* 0x007000007f10783b */ /* 0x000eee0000000200 */
[C---:B-1----:R-:W-:Y:S08]  /*31f0*/  HMMA.16816.F32 R80, R12.reuse, R8, R80 ;  /* 0x000000080c50723c */ /* 0x042ff00000001850 */
[C---:B--2---:R-:W-:Y:S08]  /*3200*/  HMMA.16816.F32 R64, R12.reuse, R4, R64 ;  /* 0x000000040c40723c */ /* 0x044ff00000001840 */
[C---:B----4-:R-:W-:Y:S08]  /*3210*/  HMMA.16816.F32 R48, R12.reuse, R24, R48 ;  /* 0x000000180c30723c */ /* 0x050ff00000001830 */
[C---:B------:R-:W-:Y:S08]  /*3220*/  HMMA.16816.F32 R32, R12.reuse, R120, R32 ;  /* 0x000000780c20723c */ /* 0x040ff00000001820 */
[C---:B------:R-:W-:Y:S08]  /*3230*/  HMMA.16816.F32 R76, R12.reuse, R10, R76 ;  /* 0x0000000a0c4c723c */ /* 0x040ff0000000184c */
[C---:B------:R-:W-:Y:S08]  /*3240*/  HMMA.16816.F32 R60, R12.reuse, R6, R60 ;  /* 0x000000060c3c723c */ /* 0x040ff0000000183c */
[C---:B------:R-:W-:Y:S08]  /*3250*/  HMMA.16816.F32 R44, R12.reuse, R26, R44 ;  /* 0x0000001a0c2c723c */ /* 0x040ff0000000182c */
[----:B------:R-:W-:Y:S01]  /*3260*/  HMMA.16816.F32 R28, R12, R122, R28 ;  /* 0x0000007a0c1c723c */ /* 0x000fe2000000181c */
[----:B------:R-:W1:Y:S07]  /*3270*/  LDSM.16.M88.4 R12, [R127+0x7400] ;  /* 0x007400007f0c783b */ /* 0x000e6e0000000200 */
[C---:B------:R-:W-:Y:S08]  /*3280*/  HMMA.16816.F32 R52, R116.reuse, R24, R52 ;  /* 0x000000187434723c */ /* 0x040ff00000001834 */
[C---:B------:R-:W-:Y:S01]  /*3290*/  HMMA.16816.F32 R40, R116.reuse, R26, R40 ;  /* 0x0000001a7428723c */ /* 0x040fe20000001828 */
[----:B------:R-:W2:Y:S07]  /*32a0*/  LDSM.16.M88.4 R24, [R126+0x2000] ;  /* 0x002000007e18783b */ /* 0x000eae0000000200 */
[C---:B------:R-:W-:Y:S08]  /*32b0*/  HMMA.16816.F32 R84, R116.reuse, R8, R84 ;  /* 0x000000087454723c */ /* 0x040ff00000001854 */
[C---:B------:R-:W-:Y:S08]  /*32c0*/  HMMA.16816.F32 R68, R116.reuse, R4, R68 ;  /* 0x000000047444723c */ /* 0x040ff00000001844 */
[C---:B------:R-:W-:Y:S01]  /*32d0*/  HMMA.16816.F32 R72, R116.reuse, R10, R72 ;  /* 0x0000000a7448723c */ /* 0x040fe20000001848 */
[----:B------:R-:W4:Y:S07]  /*32e0*/  LDSM.16.M88.4 R8, [R127+0x7800] ;  /* 0x007800007f08783b */ /* 0x000f2e0000000200 */
[C---:B------:R-:W-:Y:S01]  /*32f0*/  HMMA.16816.F32 R56, R116.reuse, R6, R56 ;  /* 0x000000067438723c */ /* 0x040fe20000001838 */
[----:B------:R-:W4:Y:S07]  /*3300*/  LDSM.16.M88.4 R4, [R127+0x7c00] ;  /* 0x007c00007f04783b */ /* 0x000f2e0000000200 */
[C---:B------:R-:W-:Y:S08]  /*3310*/  HMMA.16816.F32 R36, R116.reuse, R120, R36 ;  /* 0x000000787424723c */ /* 0x040ff00000001824 */
[----:B------:R-:W-:Y:S08]  /*3320*/  HMMA.16816.F32 R112, R116, R122, R112 ;  /* 0x0000007a7470723c */ /* 0x000ff00000001870 */
[C---:B-----5:R-:W-:Y:S08]  /*3330*/  HMMA.16816.F32 R80, R104.reuse, R100, R80 ;  /* 0x000000646850723c */ /* 0x060ff00000001850 */
[C---:B------:R-:W-:Y:S08]  /*3340*/  HMMA.16816.F32 R64, R104.reuse, R96, R64 ;  /* 0x000000606840723c */ /* 0x040ff00000001840 */
[C---:B------:R-:W-:Y:S08]  /*3350*/  HMMA.16816.F32 R76, R104.reuse, R102, R76 ;  /* 0x00000066684c723c */ /* 0x040ff0000000184c */
[----:B------:R-:W-:Y:S08]  /*3360*/  HMMA.16816.F32 R60, R104, R98, R60 ;  /* 0x00000062683c723c */ /* 0x000ff0000000183c */
        /* <DEDUP_REMOVED lines=18> */
[C---:B-1----:R-:W-:Y:S08]  /*3490*/  HMMA.16816.F32 R64, R20.reuse, R12, R64 ;  /* 0x0000000c1440723c */ /* 0x042ff00000001840 */
[----:B------:R-:W-:Y:S08]  /*34a0*/  HMMA.16816.F32 R60, R20, R14, R60 ;  /* 0x0000000e143c723c */ /* 0x000ff0000000183c */
[C---:B--2---:R-:W-:Y:S08]  /*34b0*/  HMMA.16816.F32 R84, R24.reuse, R16, R84 ;  /* 0x000000101854723c */ /* 0x044ff00000001854 */
[C---:B------:R-:W-:Y:S01]  /*34c0*/  HMMA.16816.F32 R72, R24.reuse, R18, R72 ;  /* 0x000000121848723c */ /* 0x040fe20000001848 */
[----:B------:R-:W1:Y:S07]  /*34d0*/  LDSM.16.M88.4 R16, [R130+0x8000] ;  /* 0x008000008210783b */ /* 0x000e6e0000000200 */
[C---:B------:R-:W-:Y:S08]  /*34e0*/  HMMA.16816.F32 R68, R24.reuse, R12, R68 ;  /* 0x0000000c1844723c */ /* 0x040ff00000001844 */
[----:B------:R-:W-:Y:S01]  /*34f0*/  HMMA.16816.F32 R56, R24, R14, R56 ;  /* 0x0000000e1838723c */ /* 0x000fe20000001838 */
[----:B------:R-:W2:Y:S07]  /*3500*/  LDSM.16.M88.4 R12, [R130+0x8800] ;  /* 0x00880000820c783b */ /* 0x000eae0000000200 */
[C---:B----4-:R-:W-:Y:S08]  /*3510*/  HMMA.16816.F32 R48, R20.reuse, R8, R48 ;  /* 0x000000081430723c */ /* 0x050ff00000001830 */
[C---:B------:R-:W-:Y:S08]  /*3520*/  HMMA.16816.F32 R44, R20.reuse, R10, R44 ;  /* 0x0000000a142c723c */ /* 0x040ff0000000182c */
[C---:B------:R-:W-:Y:S08]  /*3530*/  HMMA.16816.F32 R32, R20.reuse, R4, R32 ;  /* 0x000000041420723c */ /* 0x040ff00000001820 */
[----:B------:R-:W-:Y:S01]  /*3540*/  HMMA.16816.F32 R28, R20, R6, R28 ;  /* 0x00000006141c723c */ /* 0x000fe2000000181c */
[----:B------:R-:W3:Y:S07]  /*3550*/  LDSM.16.M88.4 R20, [R128+0x5000] ;  /* 0x005000008014783b */ /* 0x000eee0000000200 */
[C---:B------:R-:W-:Y:S08]  /*3560*/  HMMA.16816.F32 R52, R24.reuse, R8, R52 ;  /* 0x000000081834723c */ /* 0x040ff00000001834 */
[C---:B------:R-:W-:Y:S01]  /*3570*/  HMMA.16816.F32 R100, R24.reuse, R10, R40 ;  /* 0x0000000a1864723c */ /* 0x040fe20000001828 */
[----:B------:R-:W-:Y:S04]  /*3580*/  LDSM.16.M88.4 R8, [R127+0x8000] ;  /* 0x008000007f08783b */ /* 0x000fe80000000200 */
[----:B------:R-:W-:Y:S03]  /*3590*/  LDSM.16.M88.4 R40, [R126+0x5000] ;  /* 0x005000007e28783b */ /* 0x000fe60000000200 */
[C---:B------:R-:W-:Y:S01]  /*35a0*/  HMMA.16816.F32 R108, R24.reuse, R4, R36 ;  /* 0x00000004186c723c */ /* 0x040fe20000001824 */
[----:B------:R-:W-:Y:S07]  /*35b0*/  LDSM.16.M88.4 R36, [R127+0x8800] ;  /* 0x008800007f24783b */ /* 0x000fee0000000200 */
[----:B------:R-:W-:Y:S01]  /*35c0*/  HMMA.16816.F32 R112, R24, R6, R112 ;  /* 0x000000061870723c */ /* 0x000fe20000001870 */
[----:B------:R-:W-:Y:S04]  /*35d0*/  LDSM.16.M88.4 R4, [R127+0x8c00] ;  /* 0x008c00007f04783b */ /* 0x000fe80000000200 */
[----:B------:R-:W4:Y:S01]  /*35e0*/  LDSM.16.M88.4 R24, [R126+0x4000] ;  /* 0x004000007e18783b */ /* 0x000f220000000200 */
        /* <DEDUP_REMOVED lines=14> */
[-C--:B------:R-:W-:Y:S08]  /*36d0*/  HMMA.16816.F32 R28, R20, R94.reuse, R28 ;  /* 0x0000005e141c723c */ /* 0x080ff0000000181c */
[----:B------:R-:W-:Y:S08]  /*36e0*/  HMMA.16816.F32 R112, R96, R94, R112 ;  /* 0x0000005e6070723c */ /* 0x000ff00000001870 */
[----:B------:R-:W-:Y:S08]  /*36f0*/  HMMA.16816.F32 R32, R20, R92, R32 ;  /* 0x0000005c1420723c */ /* 0x000ff00000001820 */
[C---:B----4-:R-:W-:Y:S08]  /*3700*/  HMMA.16816.F32 R84, R24.reuse, R8, R84 ;  /* 0x000000081854723c */ /* 0x050ff00000001854 */
        /* <DEDUP_REMOVED lines=12> */
[-C--:B------:R-:W-:Y:S08]  /*37d0*/  HMMA.16816.F32 R28, R40, R6.reuse, R28 ;  /* 0x00000006281c723c */ /* 0x080ff0000000181c */
[----:B------:R-:W-:Y:S08]  /*37e0*/  HMMA.16816.F32 R24, R24, R6, R112 ;  /* 0x000000061818723c */ /* 0x000ff00000001870 */
        /* <DEDUP_REMOVED lines=58> */
.L_x_387:
[----:B------:R3:W-:Y:S02]  /*3b90*/  STS.128 [R241+0x8800], RZ ;  /* 0x008800fff1007388 */ /* 0x0007e40000000c00 */
.L_x_388:
[----:B------:R-:W-:Y:S05]  /*3ba0*/  BSYNC.RECONVERGENT B0 ;  /* 0x0000000000007941 */ /* 0x000fea0003800200 */
.L_x_386:
[----:B------:R-:W0:Y:S02]  /*3bb0*/  LDGDEPBAR ;  /* 0x00000000000079af */ /* 0x000e240000000000 */
.L_x_385:
[----:B------:R4:W-:Y:S01]  /*3bc0*/  STL [R1+0x40], R237 ;  /* 0x000040ed01007387 */ /* 0x0009e20000100800 */
[----:B------:R-:W-:Y:S02]  /*3bd0*/  IMAD.SHL.U32 R7, R226, 0x2, RZ ;  /* 0x00000002e2077824 */ /* 0x000fe400078e00ff */
[----:B------:R-:W-:Y:S01]  /*3be0*/  IMAD.U32 R220, RZ, RZ, UR13 ;  /* 0x0000000dffdc7e24 */ /* 0x000fe2000f8e00ff */
[----:B------:R-:W1:Y:S01]  /*3bf0*/  S2R R218, SR_CTAID.X ;  /* 0x0000000000da7919 */ /* 0x000e620000002500 */
[----:B------:R-:W-:Y:S02]  /*3c00*/  LOP3.LUT R225, R2, 0x120, R125, 0xf8, !PT ;  /* 0x0000012002e17812 */ /* 0x000fe400078ef87d */
[----:B------:R-:W-:Y:S01]  /*3c10*/  SHF.R.U32.HI R5, RZ, 0x5, R226 ;  /* 0x00000005ff057819 */ /* 0x000fe200000116e2 */
[----:B------:R-:W-:Y:S01]  /*3c20*/  USHF.L.U32 UR7, UR13, 0x1, URZ ;  /* 0x000000010d077899 */ /* 0x000fe200080006ff */
[----:B------:R-:W3:Y:S01]  /*3c30*/  LDCU UR6, c[0x0][0x45c] ;  /* 0x00008b80ff0677ac */ /* 0x000ee20008000800 */
[----:B----4-:R-:W4:Y:S01]  /*3c40*/  LDL.64 R236, [R1+0x10] ;  /* 0x0000100001ec7983 */ /* 0x010f220000100a00 */
[----:B------:R-:W-:-:S02]  /*3c50*/  LOP3.LUT R7, R7, 0x6, RZ, 0xc0, !PT ;  /* 0x0000000607077812 */ /* 0x000fc400078ec0ff */
[----:B------:R-:W-:Y:S01]  /*3c60*/  LEA R169, R225, UR5, 0x1 ;  /* 0x00000005e1a97c11 */ /* 0x000fe2000f8e08ff */
[----:B------:R2:W-:Y:S02]  /*3c70*/  STL.64 [R1+0x38], R228 ;  /* 0x000038e401007387 */ /* 0x0005e40000100a00 */
[----:B------:R-:W-:Y:S02]  /*3c80*/  IMAD R220, R220, 0x40, R7 ;  /* 0x00000040dcdc7824 */ /* 0x000fe400078e0207 */
[C---:B------:R-:W-:Y:S01]  /*3c90*/  VIADD R2, R169.reuse, 0x9000 ;  /* 0x00009000a9027836 */ /* 0x040fe20000000000 */
[----:B------:R-:W-:Y:S01]  /*3ca0*/  LDSM.16.MT88.4 R148, [R169+0x9000] ;  /* 0x00900000a994783b */ /* 0x000fe20000004200 */
[C---:B------:R-:W-:Y:S01]  /*3cb0*/  VIADD R20, R220.reuse, 0x1 ;  /* 0x00000001dc147836 */ /* 0x040fe20000000000 */
[CC--:B------:R-:W-:Y:S01]  /*3cc0*/  ISETP.GE.AND P0, PT, R220.reuse, R215.reuse, PT ;  /* 0x000000d7dc00720c */ /* 0x0c0fe20003f06270 */
[C---:B------:R-:W-:Y:S01]  /*3cd0*/  VIADD R7, R220.reuse, 0x9 ;  /* 0x00000009dc077836 */ /* 0x040fe20000000000 */
[CC--:B------:R-:W-:Y:S01]  /*3ce0*/  ISETP.GE.AND P4, PT, R220.reuse, R214.reuse, PT ;  /* 0x000000d6dc00720c */ /* 0x0c0fe20003f86270 */
[----:B------:R-:W-:Y:S01]  /*3cf0*/  VIADD R21, R220, 0x11 ;  /* 0x00000011dc157836 */ /* 0x000fe20000000000 */
[----:B------:R-:W-:Y:S01]  /*3d00*/  FSEL R84, R84, -INF , !P0 ;  /* 0xff80000054547808 */ /* 0x000fe20004000000 */
[----:B------:R-:W-:Y:S01]  /*3d10*/  VIADD R167, R169, 0x9020 ;  /* 0x00009020a9a77836 */ /* 0x000fe20000000000 */
[----:B------:R-:W-:Y:S01]  /*3d20*/  ISETP.GE.AND P0, PT, R20, R214, PT ;  /* 0x000000d61400720c */ /* 0x000fe20003f06270 */
[----:B------:R-:W-:Y:S01]  /*3d30*/  @P6 VIADD R167, R2, 0xffffffe0 ;  /* 0xffffffe002a76836 */ /* 0x000fe20000000000 */
[-C--:B------:R-:W-:Y:S01]  /*3d40*/  ISETP.GE.AND P2, PT, R20, R215.reuse, PT ;  /* 0x000000d71400720c */ /* 0x080fe20003f46270 */
[C---:B------:R-:W-:Y:S01]  /*3d50*/  VIADD R2, R220.reuse, 0x8 ;  /* 0x00000008dc027836 */ /* 0x040fe20000000000 */
[----:B------:R-:W-:Y:S01]  /*3d60*/  FSEL R87, R87, -INF , !P0 ;  /* 0xff80000057577808 */ /* 0x000fe20004000000 */
[C---:B------:R-:W-:Y:S01]  /*3d70*/  VIADD R6, R220.reuse, 0x18 ;  /* 0x00000018dc067836 */ /* 0x040fe20000000000 */
[-C--:B------:R-:W-:Y:S01]  /*3d80*/  ISETP.GE.AND P0, PT, R7, R212.reuse, PT ;  /* 0x000000d40700720c */ /* 0x080fe20003f06270 */
[----:B------:R-:W-:Y:S01]  /*3d90*/  VIADD R19, R220, 0x19 ;  /* 0x00000019dc137836 */ /* 0x000fe20000000000 */
[----:B------:R-:W-:Y:S01]  /*3da0*/  FSEL R116, R85, -INF , !P2 ;  /* 0xff80000055747808 */ /* 0x000fe20005000000 */
[----:B-1----:R-:W-:Y:S01]  /*3db0*/  IMAD R218, R218, 0x8, R5 ;  /* 0x00000008dada7824 */ /* 0x002fe200078e0205 */
[----:B------:R-:W-:Y:S01]  /*3dc0*/  FSEL R4, R79, -INF , !P0 ;  /* 0xff8000004f047808 */ /* 0x000fe20004000000 */
[C---:B------:R-:W-:Y:S01]  /*3dd0*/  VIADD R18, R220.reuse, 0x20 ;  /* 0x00000020dc127836 */ /* 0x040fe20000000000 */
[----:B------:R-:W-:Y:S01]  /*3de0*/  ISETP.GE.AND P0, PT, R21, R212, PT ;  /* 0x000000d41500720c */ /* 0x000fe20003f06270 */
[----:B------:R-:W-:Y:S01]  /*3df0*/  VIADD R16, R220, 0x21 ;  /* 0x00000021dc107836 */ /* 0x000fe20000000000 */
[----:B------:R-:W-:Y:S01]  /*3e00*/  ISETP.GE.AND P1, PT, R2, R215, PT ;  /* 0x000000d70200720c */ /* 0x000fe20003f26270 */
[----:B------:R-:W-:Y:S01]  /*3e10*/  VIADD R17, R220, 0x28 ;  /* 0x00000028dc117836 */ /* 0x000fe20000000000 */
[----:B------:R-:W-:Y:S01]  /*3e20*/  ISETP.GE.AND P3, PT, R2, R214, PT ;  /* 0x000000d60200720c */ /* 0x000fe20003f66270 */
[----:B------:R-:W-:Y:S01]  /*3e30*/  VIADD R23, R220, 0x30 ;  /* 0x00000030dc177836 */ /* 0x000fe20000000000 */
[-C--:B------:R-:W-:Y:S01]  /*3e40*/  ISETP.GE.AND P5, PT, R2, R213.reuse, PT ;  /* 0x000000d50200720c */ /* 0x080fe20003fa6270 */
[----:B------:R-:W-:Y:S01]  /*3e50*/  VIADD R22, R220, 0x38 ;  /* 0x00000038dc167836 */ /* 0x000fe20000000000 */
[-C--:B------:R-:W-:Y:S01]  /*3e60*/  ISETP.GE.AND P2, PT, R2, R212.reuse, PT ;  /* 0x000000d40200720c */ /* 0x080fe20003f46270 */
[----:B------:R-:W-:Y:S01]  /*3e70*/  VIADD R2, R220, 0x10 ;  /* 0x00000010dc027836 */ /* 0x000fe20000000000 */
[----:B------:R-:W-:Y:S01]  /*3e80*/  FSEL R8, R67, -INF , !P0 ;  /* 0xff80000043087808 */ /* 0x000fe20004000000 */
[----:B------:R-:W-:Y:S01]  /*3e90*/  VIADD R216, R218, 0x4 ;  /* 0x00000004dad87836 */ /* 0x000fe20000000000 */
[----:B------:R-:W-:Y:S01]  /*3ea0*/  ISETP.GE.AND P0, PT, R6, R213, PT ;  /* 0x000000d50600720c */ /* 0x000fe20003f06270 */
[----:B--2---:R-:W-:Y:S01]  /*3eb0*/  IMAD.WIDE.U32 R228, R0, -0x2daee0ad, RZ ;  /* 0xd2511f5300e47825 */ /* 0x004fe200078e00ff */
[----:B------:R-:W-:Y:S01]  /*3ec0*/  FSEL R78, R78, -INF , !P2 ;  /* 0xff8000004e4e7808 */ /* 0x000fe20005000000 */
[----:B------:R-:W-:Y:S01]  /*3ed0*/  LDSM.16.MT88.4 R96, [R169+0xa000] ;  /* 0x00a00000a960783b */ /* 0x000fe20000004200 */
[-C--:B------:R-:W-:Y:S01]  /*3ee0*/  ISETP.GE.AND P2, PT, R2, R212.reuse, PT ;  /* 0x000000d40200720c */ /* 0x080fe20003f46270 */
[----:B------:R-:W-:Y:S01]  /*3ef0*/  IMAD.WIDE.U32 R216, R216, -0x326172a9, RZ ;  /* 0xcd9e8d57d8d87825 */ /* 0x000fe200078e00ff */
[----:B------:R-:W-:Y:S01]  /*3f00*/  FSEL R9, R60, -INF , !P0 ;  /* 0xff8000003c097808 */ /* 0x000fe20004000000 */
[----:B------:R-:W-:Y:S01]  /*3f10*/  LDSM.16.MT88.4 R112, [R167+0x1000] ;  /* 0x00100000a770783b */ /* 0x000fe20000004200 */
[----:B------:R-:W-:Y:S01]  /*3f20*/  FSEL R85, R86, -INF , !P4 ;  /* 0xff80000056557808 */ /* 0x000fe20006000000 */
[----:B------:R-:W-:Y:S01]  /*3f30*/  IMAD.WIDE.U32 R218, R218, -0x326172a9, RZ ;  /* 0xcd9e8d57dada7825 */ /* 0x000fe200078e00ff */
[----:B------:R-:W-:Y:S01]  /*3f40*/  FSEL R5, R76, -INF , !P5 ;  /* 0xff8000004c057808 */ /* 0x000fe20006800000 */
[----:B------:R-:W-:Y:S01]  /*3f50*/  LDSM.16.MT88.4 R128, [R169+0xb000] ;  /* 0x00b00000a980783b */ /* 0x000fe20000004200 */
[----:B------:R-:W-:-:S02]  /*3f60*/  ISETP.GE.AND P0, PT, R19, R212, PT ;  /* 0x000000d41300720c */ /* 0x000fc40003f06270 */
[-C--:B------:R-:W-:Y:S01]  /*3f70*/  ISETP.GE.AND P4, PT, R7, R213.reuse, PT ;  /* 0x000000d50700720c */ /* 0x080fe20003f86270 */
[----:B------:R-:W-:Y:S01]  /*3f80*/  STL.64 [R1+0x8], R228 ;  /* 0x000008e401007387 */ /* 0x000fe20000100a00 */
[-C--:B------:R-:W-:Y:S02]  /*3f90*/  ISETP.GE.AND P5, PT, R2, R213.reuse, PT ;  /* 0x000000d50200720c */ /* 0x080fe40003fa6270 */
[----:B------:R-:W-:Y:S02]  /*3fa0*/  FSEL R12, R66, -INF , !P2 ;  /* 0xff800000420c7808 */ /* 0x000fe40005000000 */
[----:B------:R-:W-:Y:S02]  /*3fb0*/  ISETP.GE.AND P2, PT, R19, R213, PT ;  /* 0x000000d51300720c */ /* 0x000fe40003f46270 */
[----:B------:R-:W-:Y:S02]  /*3fc0*/  FSEL R10, R63, -INF , !P0 ;  /* 0xff8000003f0a7808 */ /* 0x000fe40004000000 */
[----:B------:R-:W-:-:S02]  /*3fd0*/  FSEL R77, R77, -INF , !P4 ;  /* 0xff8000004d4d7808 */ /* 0x000fc40006000000 */
[----:B------:R-:W-:Y:S02]  /*3fe0*/  FSEL R13, R64, -INF , !P5 ;  /* 0xff800000400d7808 */ /* 0x000fe40006800000 */
[-C--:B------:R-:W-:Y:S02]  /*3ff0*/  ISETP.GE.AND P0, PT, R18, R213.reuse, PT ;  /* 0x000000d51200720c */ /* 0x080fe40003f06270 */
[----:B------:R-:W-:Y:S02]  /*4000*/  ISETP.GE.AND P4, PT, R21, R213, PT ;  /* 0x000000d51500720c */ /* 0x000fe40003f86270 */
[----:B------:R-:W-:Y:S02]  /*4010*/  FSEL R64, R72, -INF , !P1 ;  /* 0xff80000048407808 */ /* 0x000fe40004800000 */
[----:B------:R-:W-:Y:S02]  /*4020*/  ISETP.GE.AND P1, PT, R18, R212, PT ;  /* 0x000000d41200720c */ /* 0x000fe40003f26270 */
[----:B------:R-:W-:-:S02]  /*4030*/  FSEL R11, R61, -INF , !P2 ;  /* 0xff8000003d0b7808 */ /* 0x000fc40005000000 */
[----:B------:R-:W-:Y:S02]  /*4040*/  ISETP.GE.AND P2, PT, R16, R213, PT ;  /* 0x000000d51000720c */ /* 0x000fe40003f46270 */
[----:B------:R-:W-:Y:S02]  /*4050*/  FSEL R197, R48, -INF , !P0 ;  /* 0xff80000030c57808 */ /* 0x000fe40004000000 */
[----:B------:R-:W-:Y:S02]  /*4060*/  FSEL R15, R65, -INF , !P4 ;  /* 0xff800000410f7808 */ /* 0x000fe40006000000 */
[----:B------:R-:W-:Y:S02]  /*4070*/  ISETP.GE.AND P0, PT, R16, R212, PT ;  /* 0x000000d41000720c */ /* 0x000fe40003f06270 */
[----:B------:R-:W-:Y:S02]  /*4080*/  ISETP.GE.AND P4, PT, R7, R215, PT ;  /* 0x000000d70700720c */ /* 0x000fe40003f86270 */
[----:B------:R-:W-:-:S02]  /*4090*/  FSEL R202, R50, -INF , !P1 ;  /* 0xff80000032ca7808 */ /* 0x000fc40004800000 */
[C---:B------:R-:W-:Y:S02]  /*40a0*/  ISETP.GE.AND P1, PT, R2.reuse, R215, PT ;  /* 0x000000d70200720c */ /* 0x040fe40003f26270 */
[----:B------:R-:W-:Y:S02]  /*40b0*/  FSEL R195, R49, -INF , !P2 ;  /* 0xff80000031c37808 */ /* 0x000fe40005000000 */
[----:B------:R-:W-:Y:S01]  /*40c0*/  ISETP.GE.AND P2, PT, R2, R214, PT ;  /* 0x000000d60200720c */ /* 0x000fe20003f46270 */
[----:B------:R-:W-:Y:S01]  /*40d0*/  VIADD R2, R220, 0x29 ;  /* 0x00000029dc027836 */ /* 0x000fe20000000000 */
        /* <DEDUP_REMOVED lines=11> */
[C---:B------:R-:W-:Y:S02]  /*4190*/  ISETP.GE.AND P1, PT, R6.reuse, R215, PT ;  /* 0x000000d70600720c */ /* 0x040fe40003f26270 */
[----:B------:R-:W-:Y:S02]  /*41a0*/  ISETP.GE.AND P5, PT, R6, R212, PT ;  /* 0x000000d40600720c */ /* 0x000fe40003fa6270 */
[----:B------:R-:W-:Y:S02]  /*41b0*/  FSEL R210, R47, -INF , !P0 ;  /* 0xff8000002fd27808 */ /* 0x000fe40004000000 */
[----:B------:R-:W-:-:S02]  /*41c0*/  FSEL R189, R45, -INF , !P4 ;  /* 0xff8000002dbd7808 */ /* 0x000fc40006000000 */
[-C--:B------:R-:W-:Y:S02]  /*41d0*/  ISETP.GE.AND P0, PT, R16, R215.reuse, PT ;  /* 0x000000d71000720c */ /* 0x080fe40003f06270 */
[-C--:B------:R-:W-:Y:S02]  /*41e0*/  ISETP.GE.AND P4, PT, R19, R215.reuse, PT ;  /* 0x000000d71300720c */ /* 0x080fe40003f86270 */
[----:B------:R-:W-:Y:S02]  /*41f0*/  FSEL R178, R56, -INF , !P1 ;  /* 0xff80000038b27808 */ /* 0x000fe40004800000 */
[----:B------:R-:W-:Y:S02]  /*4200*/  ISETP.GE.AND P1, PT, R18, R215, PT ;  /* 0x000000d71200720c */ /* 0x000fe40003f26270 */
[----:B------:R-:W-:Y:S02]  /*4210*/  FSEL R14, R62, -INF , !P5 ;  /* 0xff8000003e0e7808 */ /* 0x000fe40006800000 */
[----:B------:R-:W-:Y:S01]  /*4220*/  ISETP.GE.AND P5, PT, R7, R214, PT ;  /* 0x000000d60700720c */ /* 0x000fe20003fa6270 */
[----:B------:R-:W-:Y:S01]  /*4230*/  VIADD R7, R220, 0x31 ;  /* 0x00000031dc077836 */ /* 0x000fe20000000000 */
[----:B------:R-:W-:-:S02]  /*4240*/  FSEL R194, R53, -INF , !P0 ;  /* 0xff80000035c27808 */ /* 0x000fc40004000000 */
[----:B------:R-:W-:Y:S02]  /*4250*/  FSEL R174, R57, -INF , !P4 ;  /* 0xff80000039ae7808 */ /* 0x000fe40006000000 */
[----:B------:R-:W-:Y:S02]  /*4260*/  ISETP.GE.AND P0, PT, R20, R213, PT ;  /* 0x000000d51400720c */ /* 0x000fe40003f06270 */
[----:B------:R-:W-:Y:S02]  /*4270*/  FSEL R200, R52, -INF , !P1 ;  /* 0xff80000034c87808 */ /* 0x000fe40004800000 */
[----:B------:R-:W-:Y:S02]  /*4280*/  ISETP.GE.AND P4, PT, R23, R212, PT ;  /* 0x000000d41700720c */ /* 0x000fe40003f86270 */
[----:B------:R-:W-:Y:S02]  /*4290*/  ISETP.GE.AND P1, PT, R17, R215, PT ;  /* 0x000000d71100720c */ /* 0x000fe40003f26270 */
[----:B------:R-:W-:-:S02]  /*42a0*/  FSEL R81, R81, -INF , !P0 ;  /* 0xff80000051517808 */ /* 0x000fc40004000000 */
[-C--:B------:R-:W-:Y:S02]  /*42b0*/  ISETP.GE.AND P0, PT, R7, R213.reuse, PT ;  /* 0x000000d50700720c */ /* 0x080fe40003f06270 */
[----:B------:R-:W-:Y:S02]  /*42c0*/  FSEL R188, R34, -INF , !P4 ;  /* 0xff80000022bc7808 */ /* 0x000fe40006000000 */
[----:B------:R-:W-:Y:S02]  /*42d0*/  FSEL R204, R100, -INF , !P1 ;  /* 0xff80000064cc7808 */ /* 0x000fe40004800000 */
[-C--:B------:R-:W-:Y:S02]  /*42e0*/  ISETP.GE.AND P4, PT, R220, R213.reuse, PT ;  /* 0x000000d5dc00720c */ /* 0x080fe40003f86270 */
[----:B------:R-:W-:Y:S02]  /*42f0*/  ISETP.GE.AND P1, PT, R23, R213, PT ;  /* 0x000000d51700720c */ /* 0x000fe40003f26270 */
[----:B------:R-:W-:-:S02]  /*4300*/  FSEL R190, R33, -INF , !P0 ;  /* 0xff80000021be7808 */ /* 0x000fc40004000000 */
[----:B------:R-:W-:Y:S02]  /*4310*/  FSEL R33, R80, -INF , !P4 ;  /* 0xff80000050217808 */ /* 0x000fe40006000000 */
[----:B------:R-:W-:Y:S01]  /*4320*/  FSEL R185, R32, -INF , !P1 ;  /* 0xff80000020b97808 */ /* 0x000fe20004800000 */
[----:B------:R-:W-:Y:S01]  /*4330*/  VIADD R32, R220, 0x39 ;  /* 0x00000039dc207836 */ /* 0x000fe20000000000 */
[----:B------:R-:W-:Y:S02]  /*4340*/  ISETP.GE.AND P1, PT, R7, R212, PT ;  /* 0x000000d40700720c */ /* 0x000fe40003f26270 */
[----:B------:R-:W-:Y:S02]  /*4350*/  FMNMX3.FTZ R34, R33, R81, R5, !PT ;  /* 0x0000005121227276 */ /* 0x000fe40007810005 */
[----:B------:R-:W-:Y:S02]  /*4360*/  FSEL R186, R35, -INF , !P1 ;  /* 0xff80000023ba7808 */ /* 0x000fe40004800000 */
[----:B------:R-:W-:-:S02]  /*4370*/  ISETP.GE.AND P4, PT, R2, R215, PT ;  /* 0x000000d70200720c */ /* 0x000fc40003f86270 */
[-C--:B------:R-:W-:Y:S02]  /*4380*/  ISETP.GE.AND P0, PT, R20, R212.reuse, PT ;  /* 0x000000d41400720c */ /* 0x080fe40003f06270 */
[----:B------:R-:W-:Y:S02]  /*4390*/  ISETP.GE.AND P1, PT, R220, R212, PT ;  /* 0x000000d4dc00720c */ /* 0x000fe40003f26270 */
[----:B------:R-:W-:Y:S02]  /*43a0*/  FMNMX3.FTZ R34, R34, R77, R13, !PT ;  /* 0x0000004d22227276 */ /* 0x000fe4000781000d */
[----:B------:R-:W-:Y:S02]  /*43b0*/  FSEL R206, R101, -INF , !P4 ;  /* 0xff80000065ce7808 */ /* 0x000fe40006000000 */
[----:B------:R-:W-:Y:S02]  /*43c0*/  FSEL R20, R83, -INF , !P0 ;  /* 0xff80000053147808 */ /* 0x000fe40004000000 */
[----:B------:R-:W-:-:S02]  /*43d0*/  FSEL R82, R82, -INF , !P1 ;  /* 0xff80000052527808 */ /* 0x000fc40004800000 */
[----:B------:R-:W-:Y:S02]  /*43e0*/  ISETP.GE.AND P4, PT, R22, R213, PT ;  /* 0x000000d51600720c */ /* 0x000fe40003f86270 */
[----:B------:R-:W-:Y:S02]  /*43f0*/  FMNMX3.FTZ R34, R34, R15, R9, !PT ;  /* 0x0000000f22227276 */ /* 0x000fe40007810009 */
[----:B------:R-:W-:Y:S02]  /*4400*/  ISETP.GE.AND P0, PT, R21, R214, PT ;  /* 0x000000d61500720c */ /* 0x000fe40003f06270 */
[----:B------:R-:W-:Y:S02]  /*4410*/  FMNMX3.FTZ R21, R82, R20, R78, !PT ;  /* 0x0000001452157276 */ /* 0x000fe4000781004e */
[----:B------:R-:W-:Y:S02]  /*4420*/  FSEL R183, R28, -INF , !P4 ;  /* 0xff8000001cb77808 */ /* 0x000fe40006000000 */
[----:B------:R-:W-:-:S02]  /*4430*/  FMNMX3.FTZ R28, R34, R11, R197, !PT ;  /* 0x0000000b221c7276 */ /* 0x000fc400078100c5 */
[----:B------:R-:W-:Y:S02]  /*4440*/  FMNMX3.FTZ R21, R21, R4, R12, !PT ;  /* 0x0000000415157276 */ /* 0x000fe4000781000c */
[----:B------:R-:W-:Y:S02]  /*4450*/  FMNMX3.FTZ R28, R28, R195, R191, !PT ;  /* 0x000000c31c1c7276 */ /* 0x000fe400078100bf */
[----:B------:R-:W-:Y:S02]  /*4460*/  ISETP.GE.AND P4, PT, R32, R213, PT ;  /* 0x000000d52000720c */ /* 0x000fe40003f86270 */
[----:B------:R-:W-:Y:S02]  /*4470*/  FMNMX3.FTZ R21, R21, R8, R14, !PT ;  /* 0x0000000815157276 */ /* 0x000fe4000781000e */
[----:B------:R-:W-:Y:S02]  /*4480*/  FMNMX3.FTZ R28, R28, R189, R185, !PT ;  /* 0x000000bd1c1c7276 */ /* 0x000fe400078100b9 */
[----:B------:R-:W-:-:S02]  /*4490*/  ISETP.GE.AND P1, PT, R23, R215, PT ;  /* 0x000000d71700720c */ /* 0x000fc40003f26270 */
[----:B------:R-:W-:Y:S02]  /*44a0*/  FSEL R187, R29, -INF , !P4 ;  /* 0xff8000001dbb7808 */ /* 0x000fe40006000000 */
[----:B------:R-:W-:Y:S02]  /*44b0*/  FMNMX3.FTZ R21, R21, R10, R202, !PT ;  /* 0x0000000a15157276 */ /* 0x000fe400078100ca */
[----:B------:R-:W-:Y:S02]  /*44c0*/  ISETP.GE.AND P4, PT, R6, R214, PT ;  /* 0x000000d60600720c */ /* 0x000fe40003f86270 */
[----:B------:R-:W-:Y:S02]  /*44d0*/  FMNMX3.FTZ R6, R28, R190, R183, !PT ;  /* 0x000000be1c067276 */ /* 0x000fe400078100b7 */
[----:B------:R-:W-:Y:S02]  /*44e0*/  FSEL R166, R108, -INF , !P1 ;  /* 0xff8000006ca67808 */ /* 0x000fe40004800000 */
[----:B------:R-:W-:-:S02]  /*44f0*/  ISETP.GE.AND P1, PT, R22, R212, PT ;  /* 0x000000d41600720c */ /* 0x000fc40003f26270 */
[----:B------:R-:W-:Y:S02]  /*4500*/  FMNMX3.FTZ R21, R21, R198, R196, !PT ;  /* 0x000000c615157276 */ /* 0x000fe400078100c4 */
[----:B------:R-:W-:Y:S02]  /*4510*/  FMNMX.FTZ R29, R187, R6, !PT ;  /* 0x00000006bb1d7209 */ /* 0x000fe40007810000 */
[----:B------:R-:W-:Y:S02]  /*4520*/  FSEL R184, R30, -INF , !P1 ;  /* 0xff8000001eb87808 */ /* 0x000fe40004800000 */
[----:B------:R-:W-:Y:S01]  /*4530*/  ISETP.GE.AND P1, PT, R32, R212, PT ;  /* 0x000000d42000720c */ /* 0x000fe20003f26270 */
[----:B------:R-:W1:Y:S01]  /*4540*/  SHFL.BFLY PT, R28, R29, 0x2, 0x1f ;  /* 0x0c401f001d1c7f89 */ /* 0x000e6200000e0000 */
[----:B------:R-:W-:Y:S02]  /*4550*/  FMNMX3.FTZ R21, R21, R210, R188, !PT ;  /* 0x000000d215157276 */ /* 0x000fe400078100bc */
[----:B------:R-:W-:-:S02]  /*4560*/  FSEL R182, R31, -INF , !P1 ;  /* 0xff8000001fb67808 */ /* 0x000fc40004800000 */
[----:B------:R-:W-:Y:S02]  /*4570*/  FMNMX3.FTZ R21, R21, R186, R184, !PT ;  /* 0x000000ba15157276 */ /* 0x000fe400078100b8 */
[----:B------:R-:W-:Y:S02]  /*4580*/  FSEL R69, R74, -INF , !P3 ;  /* 0xff8000004a457808 */ /* 0x000fe40005800000 */
[----:B------:R-:W-:Y:S02]  /*4590*/  FMNMX.FTZ R6, R182, R21, !PT ;  /* 0x00000015b6067209 */ /* 0x000fe40007810000 */
[-C--:B------:R-:W-:Y:S02]  /*45a0*/  ISETP.GE.AND P3, PT, R18, R214.reuse, PT ;  /* 0x000000d61200720c */ /* 0x080fe40003f66270 */
[----:B------:R-:W-:Y:S01]  /*45b0*/  ISETP.GE.AND P1, PT, R19, R214, PT ;  /* 0x000000d61300720c */ /* 0x000fe20003f26270 */
[----:B------:R-:W2:Y:S01]  /*45c0*/  SHFL.BFLY PT, R31, R6, 0x2, 0x1f ;  /* 0x0c401f00061f7f89 */ /* 0x000ea200000e0000 */
[----:B------:R-:W-:-:S02]  /*45d0*/  FSEL R175, R71, -INF , !P0 ;  /* 0xff80000047af7808 */ /* 0x000fc40004000000 */
[-C--:B------:R-:W-:Y:S02]  /*45e0*/  ISETP.GE.AND P0, PT, R2, R214.reuse, PT ;  /* 0x000000d60200720c */ /* 0x080fe40003f06270 */
[----:B------:R-:W-:Y:S02]  /*45f0*/  FSEL R173, R58, -INF , !P4 ;  /* 0xff8000003aad7808 */ /* 0x000fe40006000000 */
[----:B------:R-:W-:Y:S02]  /*4600*/  ISETP.GE.AND P4, PT, R23, R214, PT ;  /* 0x000000d61700720c */ /* 0x000fe40003f86270 */
[----:B------:R-:W-:Y:S02]  /*4610*/  FSEL R57, R75, -INF , !P5 ;  /* 0xff8000004b397808 */ /* 0x000fe40006800000 */
[----:B-1----:R-:W-:Y:S02]  /*4620*/  FMNMX.FTZ R29, R29, R28, !PT ;  /* 0x0000001c1d1d7209 */ /* 0x002fe40007810000 */
[----:B------:R-:W-:-:S02]  /*4630*/  ISETP.GE.AND P5, PT, R16, R214, PT ;  /* 0x000000d61000720c */ /* 0x000fc40003fa6270 */
[----:B------:R-:W-:Y:S01]  /*4640*/  FSEL R177, R70, -INF , !P2 ;  /* 0xff80000046b17808 */ /* 0x000fe20005000000 */
[----:B------:R-:W1:Y:S01]  /*4650*/  SHFL.BFLY PT, R2, R29, 0x1, 0x1f ;  /* 0x0c201f001d027f89 */ /* 0x000e6200000e0000 */
[----:B------:R-:W-:Y:S02]  /*4660*/  ISETP.GE.AND P2, PT, R17, R214, PT ;  /* 0x000000d61100720c */ /* 0x000fe40003f46270 */
[----:B------:R-:W-:Y:S02]  /*4670*/  FSEL R171, R59, -INF , !P1 ;  /* 0xff8000003bab7808 */ /* 0x000fe40004800000 */
[----:B------:R-:W-:Y:S02]  /*4680*/  FSEL R193, R54, -INF , !P3 ;  /* 0xff80000036c17808 */ /* 0x000fe40005800000 */
[----:B------:R-:W-:Y:S02]  /*4690*/  ISETP.GE.AND P1, PT, R7, R215, PT ;  /* 0x000000d70700720c */ /* 0x000fe40003f26270 */
[----:B--2---:R-:W-:-:S02]  /*46a0*/  FMNMX.FTZ R23, R6, R31, !PT ;  /* 0x0000001f06177209 */ /* 0x004fc40007810000 */
[-C--:B------:R-:W-:Y:S02]  /*46b0*/  ISETP.GE.AND P3, PT, R7, R214.reuse, PT ;  /* 0x000000d60700720c */ /* 0x080fe40003f66270 */
[----:B------:R-:W-:Y:S02]  /*46c0*/  FSEL R199, R55, -INF , !P5 ;  /* 0xff80000037c77808 */ /* 0x000fe40006800000 */
[----:B------:R-:W-:Y:S02]  /*46d0*/  FSEL R203, R102, -INF , !P2 ;  /* 0xff80000066cb7808 */ /* 0x000fe40005000000 */
[----:B------:R-:W-:Y:S02]  /*46e0*/  FSEL R67, R109, -INF , !P1 ;  /* 0xff8000006d437808 */ /* 0x000fe40004800000 */
[C---:B------:R-:W-:Y:S02]  /*46f0*/  ISETP.GE.AND P5, PT, R22.reuse, R215, PT ;  /* 0x000000d71600720c */ /* 0x040fe40003fa6270 */
[----:B------:R-:W-:-:S02]  /*4700*/  ISETP.GE.AND P2, PT, R22, R214, PT ;  /* 0x000000d61600720c */ /* 0x000fc40003f46270 */
[----:B------:R-:W-:Y:S02]  /*4710*/  FSEL R205, R103, -INF , !P0 ;  /* 0xff80000067cd7808 */ /* 0x000fe40004000000 */
[----:B-1----:R-:W-:Y:S02]  /*4720*/  FMNMX.FTZ R2, R29, R2, !PT ;  /* 0x000000021d027209 */ /* 0x002fe40007810000 */
[----:B------:R-:W1:Y:S01]  /*4730*/  LDC R29, c[0x0][0x4f8] ;  /* 0x00013e00ff1d7b82 */ /* 0x000e620000000800 */
[----:B------:R-:W-:Y:S02]  /*4740*/  FSEL R66, R24, -INF , !P5 ;  /* 0xff80000018427808 */ /* 0x000fe40006800000 */
[C---:B---3--:R-:W-:Y:S01]  /*4750*/  FMUL.FTZ R192, R2.reuse, UR6 ;  /* 0x0000000602c07c20 */ /* 0x048fe20008410000 */
[----:B------:R-:W-:Y:S02]  /*4760*/  FSETP.NEU.FTZ.AND P1, PT, R2, -INF , PT ;  /* 0xff8000000200780b */ /* 0x000fe40003f3d000 */
[----:B------:R-:W-:-:S02]  /*4770*/  FSEL R63, R110, -INF , !P4 ;  /* 0xff8000006e3f7808 */ /* 0x000fc40006000000 */
[----:B------:R-:W-:Y:S02]  /*4780*/  FSEL R192, R192, RZ, P1 ;  /* 0x000000ffc0c07208 */ /* 0x000fe40000800000 */
[----:B------:R-:W-:Y:S01]  /*4790*/  ISETP.GE.AND P1, PT, R32, R215, PT ;  /* 0x000000d72000720c */ /* 0x000fe20003f26270 */
[C---:B----4-:R-:W-:Y:S01]  /*47a0*/  VIADD R21, R237.reuse, 0xbb67ae85 ;  /* 0xbb67ae85ed157836 */ /* 0x050fe20000000000 */
[C---:B------:R-:W-:Y:S01]  /*47b0*/  LOP3.LUT R248, R236.reuse, R3, R217, 0x96, !PT ;  /* 0x00000003ecf87212 */ /* 0x040fe200078e96d9 */
[C---:B------:R-:W-:Y:S01]  /*47c0*/  VIADD R233, R236.reuse, 0x9e3779b9 ;  /* 0x9e3779b9ece97836 */ /* 0x040fe20000000000 */
[----:B------:R-:W-:Y:S01]  /*47d0*/  LOP3.LUT R18, R237, UR7, R229, 0x96, !PT ;  /* 0x00000007ed127c12 */ /* 0x000fe2000f8e96e5 */
[----:B------:R-:W-:Y:S02]  /*47e0*/  VIADD R231, R236, 0x3c6ef372 ;  /* 0x3c6ef372ece77836 */ /* 0x000fe40000000000 */
[----:B------:R-:W-:Y:S01]  /*47f0*/  FFMA.FTZ R51, R33, UR6, -R192 ;  /* 0x0000000621337c23 */ /* 0x000fe200080108c0 */
[----:B------:R-:W-:-:S04]  /*4800*/  IMAD.WIDE.U32 R248, R248, -0x2daee0ad, RZ ;  /* 0xd2511f53f8f87825 */ /* 0x000fc800078e00ff */
[--C-:B------:R-:W-:Y:S01]  /*4810*/  FFMA.FTZ R50, R81, UR6, -R192.reuse ;  /* 0x0000000651327c23 */ /* 0x100fe200080108c0 */
[----:B------:R-:W-:Y:S01]  /*4820*/  LOP3.LUT R3, R236, R3, R219, 0x96, !PT ;  /* 0x00000003ec037212 */ /* 0x000fe200078e96db */
[----:B------:R-:W-:Y:S01]  /*4830*/  FFMA.FTZ R47, R5, UR6, -R192 ;  /* 0x00000006052f7c23 */ /* 0x000fe200080108c0 */
[----:B------:R-:W-:Y:S01]  /*4840*/  IMAD.WIDE.U32 R18, R18, -0x326172a9, RZ ;  /* 0xcd9e8d5712127825 */ /* 0x000fe200078e00ff */
[----:B------:R-:W-:Y:S01]  /*4850*/  LOP3.LUT R242, R21, R228, R249, 0x96, !PT ;  /* 0x000000e415f27212 */ /* 0x000fe200078e96f9 */
[----:B------:R-:W-:Y:S01]  /*4860*/  MUFU.EX2 R51, R51 ;  /* 0x0000003300337308 */ /* 0x000fe20000000800 */
[----:B-1----:R-:W-:Y:S01]  /*4870*/  LOP3.LUT R29, R29, 0xff, RZ, 0xc0, !PT ;  /* 0x000000ff1d1d7812 */ /* 0x002fe200078ec0ff */
[----:B------:R-:W-:Y:S01]  /*4880*/  VIADD R223, R237, 0x76cf5d0a ;  /* 0x76cf5d0aeddf7836 */ /* 0x000fe20000000000 */
[----:B------:R-:W-:Y:S01]  /*4890*/  LOP3.LUT R0, R233, R216, R19, 0x96, !PT ;  /* 0x000000d8e9007212 */ /* 0x000fe200078e9613 */
[----:B------:R-:W-:Y:S01]  /*48a0*/  IMAD.WIDE.U32 R242, R242, -0x326172a9, RZ ;  /* 0xcd9e8d57f2f27825 */ /* 0x000fe200078e00ff */
[----:B------:R-:W1:Y:S01]  /*48b0*/  MUFU.EX2 R50, R50 ;  /* 0x0000003200327308 */ /* 0x000e620000000800 */
[----:B------:R-:W-:-:S02]  /*48c0*/  FSEL R65, R25, -INF , !P1 ;  /* 0xff80000019417808 */ /* 0x000fc40004800000 */
[--C-:B------:R-:W-:Y:S01]  /*48d0*/  FFMA.FTZ R43, R13, UR6, -R192.reuse ;  /* 0x000000060d2b7c23 */ /* 0x100fe200080108c0 */
[----:B------:R-:W-:Y:S01]  /*48e0*/  IMAD.WIDE.U32 R34, R0, -0x2daee0ad, RZ ;  /* 0xd2511f5300227825 */ /* 0x000fe200078e00ff */
[----:B------:R-:W-:Y:S01]  /*48f0*/  LOP3.LUT R30, R231, R18, R243, 0x96, !PT ;  /* 0x00000012e71e7212 */ /* 0x000fe200078e96f3 */
[----:B------:R-:W2:Y:S02]  /*4900*/  SHFL.BFLY PT, R0, R23, 0x1, 0x1f ;  /* 0x0c201f0017007f89 */ /* 0x000ea400000e0000 */
[----:B------:R-:W-:Y:S01]  /*4910*/  FFMA.FTZ R40, R9, UR6, -R192 ;  /* 0x0000000609287c23 */ /* 0x000fe200080108c0 */
[----:B------:R-:W-:Y:S01]  /*4920*/  VIADD R221, R237, 0x32370b8f ;  /* 0x32370b8feddd7836 */ /* 0x000fe20000000000 */
[----:B------:R-:W-:Y:S01]  /*4930*/  LOP3.LUT R16, R223, R248, R35, 0x96, !PT ;  /* 0x000000f8df107212 */ /* 0x000fe200078e9623 */
[----:B------:R-:W-:Y:S01]  /*4940*/  IMAD.WIDE.U32 R30, R30, -0x2daee0ad, RZ ;  /* 0xd2511f531e1e7825 */ /* 0x000fe200078e00ff */
[----:B------:R-:W-:-:S03]  /*4950*/  FSEL R62, R111, -INF , !P3 ;  /* 0xff8000006f3e7808 */ /* 0x000fc60005800000 */
[--C-:B------:R-:W-:Y:S01]  /*4960*/  FFMA.FTZ R46, R77, UR6, -R192.reuse ;  /* 0x000000064d2e7c23 */ /* 0x100fe200080108c0 */
[----:B------:R-:W-:Y:S01]  /*4970*/  FSEL R61, R26, -INF , !P2 ;  /* 0xff8000001a3d7808 */ /* 0x000fe20005000000 */
[----:B------:R-:W-:Y:S01]  /*4980*/  VIADD R211, R236, 0xdaa66d2b ;  /* 0xdaa66d2becd37836 */ /* 0x000fe20000000000 */
[----:B------:R-:W-:Y:S01]  /*4990*/  LOP3.LUT R6, R221, R34, R31, 0x96, !PT ;  /* 0x00000022dd067212 */ /* 0x000fe200078e961f */
[----:B------:R-:W-:Y:S01]  /*49a0*/  IMAD.WIDE.U32 R16, R16, -0x326172a9, RZ ;  /* 0xcd9e8d5710107825 */ /* 0x000fe200078e00ff */
[----:B------:R-:W-:Y:S01]  /*49b0*/  MUFU.EX2 R47, R47 ;  /* 0x0000002f002f7308 */ /* 0x000fe20000000800 */
[----:B------:R-:W-:Y:S02]  /*49c0*/  LOP3.LUT R55, R233, R218, R19, 0x96, !PT ;  /* 0x000000dae9377212 */ /* 0x000fe400078e9613 */
[--C-:B------:R-:W-:Y:S01]  /*49d0*/  FFMA.FTZ R42, R15, UR6, -R192.reuse ;  /* 0x000000060f2a7c23 */ /* 0x100fe200080108c0 */
[----:B------:R-:W-:Y:S01]  /*49e0*/  IMAD.WIDE.U32 R6, R6, -0x326172a9, RZ ;  /* 0xcd9e8d5706067825 */ /* 0x000fe200078e00ff */
[----:B------:R-:W-:Y:S01]  /*49f0*/  LOP3.LUT R17, R211, R242, R17, 0x96, !PT ;  /* 0x000000f2d3117212 */ /* 0x000fe200078e9611 */
[----:B------:R-:W-:Y:S02]  /*4a00*/  MUFU.EX2 R46, R46 ;  /* 0x0000002e002e7308 */ /* 0x000fe40000000800 */
[----:B------:R-:W-:Y:S01]  /*4a10*/  FFMA.FTZ R37, R11, UR6, -R192 ;  /* 0x000000060b257c23 */ /* 0x000fe200080108c0 */
[----:B------:R-:W-:-:S02]  /*4a20*/  VIADD R209, R236, 0x78dde6e4 ;  /* 0x78dde6e4ecd17836 */ /* 0x000fc40000000000 */
[----:B------:R-:W-:Y:S01]  /*4a30*/  IMAD.WIDE.U32 R34, R17, -0x2daee0ad, RZ ;  /* 0xd2511f5311227825 */ /* 0x000fe200078e00ff */
[----:B------:R-:W-:Y:S02]  /*4a40*/  MUFU.EX2 R43, R43 ;  /* 0x0000002b002b7308 */ /* 0x000fe40000000800 */
[----:B------:R-:W-:Y:S01]  /*4a50*/  LOP3.LUT R16, R209, R16, R7, 0x96, !PT ;  /* 0x00000010d1107212 */ /* 0x000fe200078e9607 */
[----:B------:R-:W-:Y:S01]  /*4a60*/  VIADD R208, R237, 0xed9eba14 ;  /* 0xed9eba14edd07836 */ /* 0x000fe20000000000 */
[----:B--2---:R-:W-:Y:S01]  /*4a70*/  FMNMX.FTZ R0, R23, R0, !PT ;  /* 0x0000000017007209 */ /* 0x004fe20007810000 */
[----:B------:R-:W-:Y:S01]  /*4a80*/  VIADD R207, R237, 0xa9066899 ;  /* 0xa9066899edcf7836 */ /* 0x000fe20000000000 */
[----:B------:R-:W-:Y:S01]  /*4a90*/  MUFU.EX2 R42, R42 ;  /* 0x0000002a002a7308 */ /* 0x000fe20000000800 */
[----:B------:R-:W-:Y:S01]  /*4aa0*/  IMAD.WIDE.U32 R16, R16, -0x2daee0ad, RZ ;  /* 0xd2511f5310107825 */ /* 0x000fe200078e00ff */
[----:B------:R-:W-:-:S03]  /*4ab0*/  LOP3.LUT R22, R208, R30, R35, 0x96, !PT ;  /* 0x0000001ed0167212 */ /* 0x000fc600078e9623 */
[C---:B------:R-:W-:Y:S01]  /*4ac0*/  FMUL.FTZ R181, R0.reuse, UR6 ;  /* 0x0000000600b57c20 */ /* 0x040fe20008410000 */
[----:B------:R-:W-:Y:S01]  /*4ad0*/  FSETP.NEU.FTZ.AND P0, PT, R0, -INF , PT ;  /* 0xff8000000000780b */ /* 0x000fe20003f1d000 */
[----:B------:R-:W-:Y:S01]  /*4ae0*/  VIADD R201, R236, 0xb54cda56 ;  /* 0xb54cda56ecc97836 */ /* 0x000fe20000000000 */
[----:B------:R-:W-:Y:S01]  /*4af0*/  LOP3.LUT R34, R207, R34, R17, 0x96, !PT ;  /* 0x00000022cf227212 */ /* 0x000fe200078e9611 */
[----:B------:R-:W-:Y:S01]  /*4b00*/  IMAD.WIDE.U32 R22, R22, -0x326172a9, RZ ;  /* 0xcd9e8d5716167825 */ /* 0x000fe200078e00ff */
[----:B------:R-:W-:Y:S01]  /*4b10*/  FSEL R181, R181, RZ, P0 ;  /* 0x000000ffb5b57208 */ /* 0x000fe20000000000 */
[----:B------:R-:W-:Y:S01]  /*4b20*/  MUFU.EX2 R40, R40 ;  /* 0x0000002800287308 */ /* 0x000fe20000000800 */
[----:B------:R-:W-:Y:S01]  /*4b30*/  ISETP.GE.AND P0, PT, R32, R214, PT ;  /* 0x000000d62000720c */ /* 0x000fe20003f06270 */
[----:B------:R-:W-:-:S04]  /*4b40*/  IMAD.WIDE.U32 R34, R34, -0x326172a9, RZ ;  /* 0xcd9e8d5722227825 */ /* 0x000fc800078e00ff */
[--C-:B------:R-:W-:Y:S01]  /*4b50*/  FFMA.FTZ R48, R20, UR6, -R181.reuse ;  /* 0x0000000614307c23 */ /* 0x100fe200080108b5 */
[----:B------:R-:W-:Y:S01]  /*4b60*/  FFMA.FTZ R49, R82, UR6, -R181 ;  /* 0x0000000652317c23 */ /* 0x000fe200080108b5 */
[----:B------:R-:W-:Y:S01]  /*4b70*/  VIADD R170, R236, 0x1715609d ;  /* 0x1715609decaa7836 */ /* 0x000fe20000000000 */
[----:B------:R-:W-:Y:S01]  /*4b80*/  LOP3.LUT R17, R201, R22, R35, 0x96, !PT ;  /* 0x00000016c9117212 */ /* 0x000fe200078e9623 */
[----:B------:R-:W-:Y:S01]  /*4b90*/  IMAD.WIDE.U32 R118, R3, -0x2daee0ad, RZ ;  /* 0xd2511f5303767825 */ /* 0x000fe200078e00ff */
[----:B------:R-:W-:Y:S01]  /*4ba0*/  PRMT R7, R34, 0x7771, RZ ;  /* 0x0000777122077816 */ /* 0x000fe200000000ff */
[----:B------:R-:W-:Y:S01]  /*4bb0*/  MUFU.EX2 R48, R48 ;  /* 0x0000003000307308 */ /* 0x000fe20000000800 */
[----:B------:R-:W-:Y:S01]  /*4bc0*/  LOP3.LUT R28, R17, 0xffff, RZ, 0xc0, !PT ;  /* 0x0000ffff111c7812 */ /* 0x000fe200078ec0ff */
[----:B------:R-:W-:Y:S01]  /*4bd0*/  VIADD R168, R237, 0x646e171e ;  /* 0x646e171eeda87836 */ /* 0x000fe20000000000 */
[----:B------:R-:W-:Y:S01]  /*4be0*/  LOP3.LUT R3, R170, R6, R23, 0x96, !PT ;  /* 0x00000006aa037212 */ /* 0x000fe200078e9617 */
[----:B------:R-:W-:Y:S01]  /*4bf0*/  IMAD R52, R29, 0x10000, R29 ;  /* 0x000100001d347824 */ /* 0x000fe200078e021d */
[----:B------:R-:W-:Y:S01]  /*4c00*/  LOP3.LUT R30, R17, 0xff, RZ, 0xc0, !PT ;  /* 0x000000ff111e7812 */ /* 0x000fe200078ec0ff */
[----:B------:R-:W-:Y:S01]  /*4c10*/  IMAD.MOV.U32 R22, RZ, RZ, R34 ;  /* 0x000000ffff167224 */ /* 0x000fe200078e0022 */
[----:B------:R-:W-:Y:S01]  /*4c20*/  SHF.R.U32.HI R5, RZ, 0x8, R28 ;  /* 0x00000008ff057819 */ /* 0x000fe2000001161c */
[----:B------:R-:W-:Y:S01]  /*4c30*/  IMAD.WIDE.U32 R24, R3, -0x2daee0ad, RZ ;  /* 0xd2511f5303187825 */ /* 0x000fe200078e00ff */
[----:B------:R-:W-:Y:S01]  /*4c40*/  LOP3.LUT R250, R21, R228, R119, 0x96, !PT ;  /* 0x000000e415fa7212 */ /* 0x000fe200078e9677 */
[----:B------:R-:W2:Y:S01]  /*4c50*/  MUFU.EX2 R49, R49 ;  /* 0x0000003100317308 */ /* 0x000ea20000000800 */
[----:B------:R-:W-:Y:S01]  /*4c60*/  PRMT R5, R30, 0x5410, R5 ;  /* 0x000054101e057816 */ /* 0x000fe20000000005 */
[----:B------:R-:W-:Y:S01]  /*4c70*/  FFMA.FTZ R44, R4, UR6, -R181 ;  /* 0x00000006042c7c23 */ /* 0x000fe200080108b5 */
[----:B------:R-:W-:Y:S01]  /*4c80*/  LOP3.LUT R33, R168, R16, R25, 0x96, !PT ;  /* 0x00000010a8217212 */ /* 0x000fe200078e9619 */
[----:B------:R-:W-:Y:S01]  /*4c90*/  IMAD.WIDE.U32 R250, R250, -0x326172a9, RZ ;  /* 0xcd9e8d57fafa7825 */ /* 0x000fe200078e00ff */
[----:B------:R-:W-:-:S03]  /*4ca0*/  PRMT R20, R17, 0x7632, R20 ;  /* 0x0000763211147816 */ /* 0x000fc60000000014 */
[----:B------:R-:W-:Y:S01]  /*4cb0*/  FFMA.FTZ R45, R78, UR6, -R181 ;  /* 0x000000064e2d7c23 */ /* 0x000fe200080108b5 */
[----:B------:R-:W-:Y:S01]  /*4cc0*/  SHF.R.U32.HI R137, RZ, 0x18, R17 ;  /* 0x00000018ff897819 */ /* 0x000fe20000011611 */
[----:B------:R-:W-:Y:S01]  /*4cd0*/  MUFU.EX2 R44, R44 ;  /* 0x0000002c002c7308 */ /* 0x000fe20000000800 */
[----:B------:R-:W-:Y:S01]  /*4ce0*/  HSET2.LE.AND R136, R5, R52, PT ;  /* 0x0000003405887233 */ /* 0x000fe20003803000 */
[----:B------:R-:W-:Y:S01]  /*4cf0*/  IMAD.WIDE.U32 R100, R55, -0x2daee0ad, RZ ;  /* 0xd2511f5337647825 */ /* 0x000fe200078e00ff */
[----:B-1----:R-:W-:Y:S01]  /*4d00*/  F2FP.F16.F32.PACK_AB R17, R50, R51 ;  /* 0x000000333211723e */ /* 0x002fe200000000ff */
[----:B------:R-:W1:Y:S01]  /*4d10*/  MUFU.EX2 R45, R45 ;  /* 0x0000002d002d7308 */ /* 0x000e620000000800 */
[----:B------:R-:W-:Y:S01]  /*4d20*/  PRMT R16, R33, 0x7632, R16 ;  /* 0x0000763221107816 */ /* 0x000fe20000000010 */
[----:B------:R-:W-:Y:S01]  /*4d30*/  FFMA.FTZ R41, R12, UR6, -R181 ;  /* 0x000000060c297c23 */ /* 0x000fe200080108b5 */
[----:B------:R-:W-:Y:S01]  /*4d40*/  LOP3.LUT R58, R231, R18, R251, 0x96, !PT ;  /* 0x00000012e73a7212 */ /* 0x000fe200078e96fb */
[--C-:B------:R-:W-:Y:S01]  /*4d50*/  FFMA.FTZ R38, R8, UR6, -R181.reuse ;  /* 0x0000000608267c23 */ /* 0x100fe200080108b5 */
[----:B------:R-:W-:Y:S01]  /*4d60*/  LOP3.LUT R136, R17, R136, RZ, 0xc0, !PT ;  /* 0x0000008811887212 */ /* 0x000fe200078ec0ff */
[--C-:B------:R-:W-:Y:S01]  /*4d70*/  FFMA.FTZ R39, R14, UR6, -R181.reuse ;  /* 0x000000060e277c23 */ /* 0x100fe200080108b5 */
[C---:B------:R-:W-:Y:S01]  /*4d80*/  LOP3.LUT R35, R33.reuse, 0xffff, RZ, 0xc0, !PT ;  /* 0x0000ffff21237812 */ /* 0x040fe200078ec0ff */
[----:B------:R-:W-:Y:S01]  /*4d90*/  FFMA.FTZ R36, R10, UR6, -R181 ;  /* 0x000000060a247c23 */ /* 0x000fe200080108b5 */
[----:B------:R-:W-:Y:S01]  /*4da0*/  LOP3.LUT R18, R33, 0xff, RZ, 0xc0, !PT ;  /* 0x000000ff21127812 */ /* 0x000fe200078ec0ff */
[----:B------:R-:W-:Y:S01]  /*4db0*/  LDSM.16.MT88.4 R80, [R167] ;  /* 0x00000000a750783b */ /* 0x000fe20000004200 */
[----:B------:R-:W-:Y:S01]  /*4dc0*/  SHF.R.U32.HI R33, RZ, 0x18, R33 ;  /* 0x00000018ff217819 */ /* 0x000fe20000011621 */
[----:B------:R-:W3:Y:S01]  /*4dd0*/  MUFU.EX2 R37, R37 ;  /* 0x0000002500257308 */ /* 0x000ee20000000800 */
[----:B------:R-:W-:Y:S01]  /*4de0*/  LOP3.LUT R16, R16, 0xff, RZ, 0xc0, !PT ;  /* 0x000000ff10107812 */ /* 0x000fe200078ec0ff */
[----:B------:R-:W-:Y:S01]  /*4df0*/  STL.64 [R1], R118 ;  /* 0x0000007601007387 */ /* 0x000fe20000100a00 */
[----:B------:R-:W-:Y:S01]  /*4e00*/  FMNMX3.FTZ R17, R84, R116, R64, !PT ;  /* 0x0000007454117276 */ /* 0x000fe20007810040 */
[----:B------:R-:W-:Y:S01]  /*4e10*/  MUFU.EX2 R41, R41 ;  /* 0x0000002900297308 */ /* 0x000fe20000000800 */
[----:B------:R-:W-:-:S02]  /*4e20*/  PRMT R33, R16, 0x5410, R33 ;  /* 0x0000541010217816 */ /* 0x000fc40000000021 */
[----:B------:R-:W-:Y:S01]  /*4e30*/  FMNMX3.FTZ R17, R17, R86, R172, !PT ;  /* 0x0000005611117276 */ /* 0x000fe200078100ac */
[----:B------:R-:W4:Y:S01]  /*4e40*/  MUFU.EX2 R38, R38 ;  /* 0x0000002600267308 */ /* 0x000f220000000800 */
[----:B------:R-:W-:Y:S02]  /*4e50*/  FMNMX3.FTZ R16, R85, R87, R69, !PT ;  /* 0x0000005755107276 */ /* 0x000fe40007810045 */
[----:B------:R-:W-:Y:S01]  /*4e60*/  FMNMX3.FTZ R13, R17, R176, R178, !PT ;  /* 0x000000b0110d7276 */ /* 0x000fe200078100b2 */
[----:B------:R-:W-:Y:S01]  /*4e70*/  MUFU.EX2 R39, R39 ;  /* 0x0000002700277308 */ /* 0x000fe20000000800 */
[----:B------:R-:W-:Y:S02]  /*4e80*/  FMNMX3.FTZ R16, R16, R57, R177, !PT ;  /* 0x0000003910107276 */ /* 0x000fe400078100b1 */
[----:B------:R-:W-:Y:S01]  /*4e90*/  FMNMX3.FTZ R13, R13, R174, R200, !PT ;  /* 0x000000ae0d0d7276 */ /* 0x000fe200078100c8 */
[----:B------:R-:W4:Y:S01]  /*4ea0*/  MUFU.EX2 R36, R36 ;  /* 0x0000002400247308 */ /* 0x000f220000000800 */
[----:B------:R-:W-:-:S02]  /*4eb0*/  FMNMX3.FTZ R16, R16, R175, R173, !PT ;  /* 0x000000af10107276 */ /* 0x000fc400078100ad */
[----:B------:R-:W-:Y:S02]  /*4ec0*/  FMNMX3.FTZ R9, R13, R194, R204, !PT ;  /* 0x000000c20d097276 */ /* 0x000fe400078100cc */
[----:B------:R-:W-:Y:S01]  /*4ed0*/  FMNMX3.FTZ R16, R16, R171, R193, !PT ;  /* 0x000000ab10107276 */ /* 0x000fe200078100c1 */
[----:B------:R-:W-:Y:S01]  /*4ee0*/  LDSM.16.MT88.4 R12, [R169+0xb400] ;  /* 0x00b40000a90c783b */ /* 0x000fe20000004200 */
[----:B------:R-:W-:Y:S02]  /*4ef0*/  FMNMX3.FTZ R164, R9, R206, R166, !PT ;  /* 0x000000ce09a47276 */ /* 0x000fe400078100a6 */
[----:B------:R-:W-:Y:S02]  /*4f00*/  FMNMX3.FTZ R16, R16, R199, R203, !PT ;  /* 0x000000c710107276 */ /* 0x000fe400078100cb */
[----:B------:R-:W-:Y:S02]  /*4f10*/  LOP3.LUT R22, R22, 0xff, RZ, 0xc0, !PT ;  /* 0x000000ff16167812 */ /* 0x000fe400078ec0ff */
[----:B------:R-:W-:-:S02]  /*4f20*/  FMNMX3.FTZ R164, R164, R67, R66, !PT ;  /* 0x00000043a4a47276 */ /* 0x000fc40007810042 */
[----:B------:R-:W-:Y:S02]  /*4f30*/  FMNMX3.FTZ R9, R16, R205, R63, !PT ;  /* 0x000000cd10097276 */ /* 0x000fe4000781003f */
[----:B------:R-:W-:Y:S02]  /*4f40*/  PRMT R5, R22, 0x5410, R7 ;  /* 0x0000541016057816 */ /* 0x000fe40000000007 */
[C---:B------:R-:W-:Y:S02]  /*4f50*/  PRMT R22, R24.reuse, 0x7773, RZ ;  /* 0x0000777318167816 */ /* 0x040fe400000000ff */
[----:B------:R-:W-:Y:S02]  /*4f60*/  PRMT R3, R24, 0x7772, RZ ;  /* 0x0000777218037816 */ /* 0x000fe400000000ff */
[----:B------:R-:W-:Y:S02]  /*4f70*/  FMNMX.FTZ R164, R65, R164, !PT ;  /* 0x000000a441a47209 */ /* 0x000fe40007810000 */
[----:B------:R-:W-:-:S02]  /*4f80*/  FSEL R60, R27, -INF , !P0 ;  /* 0xff8000001b3c7808 */ /* 0x000fc40004000000 */
[----:B------:R-:W-:Y:S01]  /*4f90*/  FMNMX3.FTZ R9, R9, R62, R61, !PT ;  /* 0x0000003e09097276 */ /* 0x000fe2000781003d */
[----:B------:R-:W1:Y:S01]  /*4fa0*/  SHFL.BFLY PT, R53, R164, 0x2, 0x1f ;  /* 0x0c401f00a4357f89 */ /* 0x000e6200000e0000 */
[----:B------:R-:W-:Y:S02]  /*4fb0*/  PRMT R3, R3, 0x5410, R22 ;  /* 0x0000541003037816 */ /* 0x000fe40000000016 */
[----:B------:R-:W-:Y:S02]  /*4fc0*/  LOP3.LUT R4, R20, 0xff, RZ, 0xc0, !PT ;  /* 0x000000ff14047812 */ /* 0x000fe400078ec0ff */
[----:B------:R-:W-:Y:S02]  /*4fd0*/  FMNMX.FTZ R54, R60, R9, !PT ;  /* 0x000000093c367209 */ /* 0x000fe40007810000 */
[----:B------:R-:W-:Y:S02]  /*4fe0*/  PRMT R137, R4, 0x5410, R137 ;  /* 0x0000541004897816 */ /* 0x000fe40000000089 */
[----:B------:R-:W-:-:S02]  /*4ff0*/  LOP3.LUT R9, R3, 0xff00ff, RZ, 0xc0, !PT ;  /* 0x00ff00ff03097812 */ /* 0x000fc400078ec0ff */
[----:B------:R-:W3:Y:S01]  /*5000*/  SHFL.BFLY PT, R3, R54, 0x2, 0x1f ;  /* 0x0c401f0036037f89 */ /* 0x000ee200000e0000 */
[----:B------:R-:W-:Y:S02]  /*5010*/  HSET2.LE.AND R137, R137, R52, PT ;  /* 0x0000003489897233 */ /* 0x000fe40003803000 */
[----:B--2---:R-:W-:Y:S02]  /*5020*/  F2FP.F16.F32.PACK_AB R20, R48, R49 ;  /* 0x000000313014723e */ /* 0x004fe400000000ff */
[----:B------:R-:W-:Y:S02]  /*5030*/  PRMT R139, R34, 0x7773, RZ ;  /* 0x00007773228b7816 */ /* 0x000fe400000000ff */
[----:B------:R-:W-:Y:S01]  /*5040*/  LOP3.LUT R137, R20, R137, RZ, 0xc0, !PT ;  /* 0x0000008914897212 */ /* 0x000fe200078ec0ff */
[----:B------:R-:W-:Y:S01]  /*5050*/  IMAD.MOV.U32 R20, RZ, RZ, R24 ;  /* 0x000000ffff147224 */ /* 0x000fe200078e0018 */
[----:B------:R-:W-:Y:S02]  /*5060*/  PRMT R28, R34, 0x7772, RZ ;  /* 0x00007772221c7816 */ /* 0x000fe400000000ff */
[----:B------:R-:W-:-:S02]  /*5070*/  PRMT R59, R24, 0x7771, RZ ;  /* 0x00007771183b7816 */ /* 0x000fc400000000ff */
[----:B------:R-:W-:Y:S01]  /*5080*/  LOP3.LUT R20, R20, 0xff, RZ, 0xc0, !PT ;  /* 0x000000ff14147812 */ /* 0x000fe200078ec0ff */
[----:B------:R-:W-:Y:S01]  /*5090*/  LDSM.16.MT88.4 R24, [R167+0x400] ;  /* 0x00040000a718783b */ /* 0x000fe20000004200 */
[----:B------:R-:W-:Y:S02]  /*50a0*/  PRMT R139, R28, 0x5410, R139 ;  /* 0x000054101c8b7816 */ /* 0x000fe4000000008b */
[----:B------:R-:W-:Y:S01]  /*50b0*/  PRMT R59, R20, 0x5410, R59 ;  /* 0x00005410143b7816 */ /* 0x000fe2000000003b */
[----:B------:R-:W-:Y:S01]  /*50c0*/  LDSM.16.MT88.4 R28, [R169+0x9400] ;  /* 0x00940000a91c783b */ /* 0x000fe20000004200 */
[----:B-1----:R-:W-:Y:S02]  /*50d0*/  FMNMX.FTZ R164, R164, R53, !PT ;  /* 0x00000035a4a47209 */ /* 0x002fe40007810000 */
[----:B------:R-:W-:Y:S01]  /*50e0*/  LOP3.LUT R139, R139, 0xff00ff, RZ, 0xc0, !PT ;  /* 0x00ff00ff8b8b7812 */ /* 0x000fe200078ec0ff */
[----:B------:R-:W-:Y:S01]  /*50f0*/  LDSM.16.MT88.4 R20, [R169+0xa400] ;  /* 0x00a40000a914783b */ /* 0x000fe20000004200 */
[--C-:B------:R-:W-:Y:S01]  /*5100*/  HSET2.LE.AND R34, R59, R52.reuse, PT ;  /* 0x000000343b227233 */ /* 0x100fe20003803000 */
[----:B------:R-:W-:Y:S01]  /*5110*/  IMAD.WIDE.U32 R58, R58, -0x2daee0ad, RZ ;  /* 0xd2511f533a3a7825 */ /* 0x000fe200078e00ff */
[----:B---3--:R-:W-:Y:S01]  /*5120*/  FMNMX.FTZ R3, R54, R3, !PT ;  /* 0x0000000336037209 */ /* 0x008fe20007810000 */
[----:B------:R-:W1:Y:S01]  /*5130*/  SHFL.BFLY PT, R53, R164, 0x1, 0x1f ;  /* 0x0c201f00a4357f89 */ /* 0x000e6200000e0000 */
[----:B------:R-:W-:-:S02]  /*5140*/  HSET2.LE.AND R138, R5, R52, PT ;  /* 0x00000034058a7233 */ /* 0x000fc40003803000 */
[----:B------:R-:W-:Y:S01]  /*5150*/  HSET2.LE.AND R139, R139, R52, PT ;  /* 0x000000348b8b7233 */ /* 0x000fe20003803000 */
[----:B------:R-:W2:Y:S01]  /*5160*/  SHFL.BFLY PT, R54, R3, 0x1, 0x1f ;  /* 0x0c201f0003367f89 */ /* 0x000ea200000e0000 */
[----:B------:R-:W-:Y:S02]  /*5170*/  F2FP.F16.F32.PACK_AB R5, R46, R47 ;  /* 0x0000002f2e05723e */ /* 0x000fe400000000ff */
[----:B------:R-:W-:Y:S02]  /*5180*/  F2FP.F16.F32.PACK_AB R4, R44, R45 ;  /* 0x0000002d2c04723e */ /* 0x000fe400000000ff */
[----:B------:R-:W-:Y:S02]  /*5190*/  LOP3.LUT R55, R223, R118, R101, 0x96, !PT ;  /* 0x00000076df377212 */ /* 0x000fe400078e9665 */
[----:B------:R-:W-:Y:S02]  /*51a0*/  LOP3.LUT R100, R221, R100, R59, 0x96, !PT ;  /* 0x00000064dd647212 */ /* 0x000fe400078e963b */
[----:B------:R-:W-:Y:S01]  /*51b0*/  LOP3.LUT R138, R5, R138, RZ, 0xc0, !PT ;  /* 0x0000008a058a7212 */ /* 0x000fe200078ec0ff */
[----:B------:R-:W-:Y:S01]  /*51c0*/  IMAD.WIDE.U32 R234, R55, -0x326172a9, RZ ;  /* 0xcd9e8d5737ea7825 */ /* 0x000fe200078e00ff */
[----:B------:R-:W-:-:S02]  /*51d0*/  LOP3.LUT R139, R4, R139, RZ, 0xc0, !PT ;  /* 0x0000008b048b7212 */ /* 0x000fc400078ec0ff */
[----:B------:R-:W3:Y:S01]  /*51e0*/  LDSM.16.MT88.4 R4, [R167+0x2000] ;  /* 0x00200000a704783b */ /* 0x000ee20000004200 */
[----:B------:R-:W-:Y:S01]  /*51f0*/  IMAD.WIDE.U32 R100, R100, -0x326172a9, RZ ;  /* 0xcd9e8d5764647825 */ /* 0x000fe200078e00ff */
[----:B------:R-:W-:Y:S02]  /*5200*/  SHF.R.U32.HI R35, RZ, 0x8, R35 ;  /* 0x00000008ff237819 */ /* 0x000fe40000011623 */
[----:B------:R-:W-:Y:S01]  /*5210*/  LOP3.LUT R55, R211, R250, R235, 0x96, !PT ;  /* 0x000000fad3377212 */ /* 0x000fe200078e96eb */
[C---:B------:R-:W-:Y:S01]  /*5220*/  HMMA.16816.F32 R156, R136.reuse, R148, RZ ;  /* 0x00000094889c723c */ /* 0x040fe200000018ff */
[----:B------:R-:W-:Y:S02]  /*5230*/  LOP3.LUT R234, R209, R234, R101, 0x96, !PT ;  /* 0x000000ead1ea7212 */ /* 0x000fe400078e9665 */
[----:B------:R-:W-:Y:S01]  /*5240*/  PRMT R35, R18, 0x5410, R35 ;  /* 0x0000541012237816 */ /* 0x000fe20000000023 */
[----:B------:R-:W-:Y:S01]  /*5250*/  IMAD.WIDE.U32 R102, R55, -0x2daee0ad, RZ ;  /* 0xd2511f5337667825 */ /* 0x000fe200078e00ff */
[--C-:B------:R-:W-:Y:S01]  /*5260*/  HSET2.LE.AND R8, R9, R52.reuse, PT ;  /* 0x0000003409087233 */ /* 0x100fe20003803000 */
[----:B------:R-:W3:Y:S01]  /*5270*/  LDSM.16.MT88.4 R16, [R167+0x1400] ;  /* 0x00140000a710783b */ /* 0x000ee20000004200 */
[--C-:B------:R-:W-:Y:S01]  /*5280*/  HSET2.LE.AND R33, R33, R52.reuse, PT ;  /* 0x0000003421217233 */ /* 0x100fe20003803000 */
[----:B------:R-:W-:Y:S01]  /*5290*/  IMAD.WIDE.U32 R234, R234, -0x2daee0ad, RZ ;  /* 0xd2511f53eaea7825 */ /* 0x000fe200078e00ff */
[----:B------:R-:W-:Y:S01]  /*52a0*/  HSET2.LE.AND R32, R35, R52, PT ;  /* 0x0000003423207233 */ /* 0x000fe20003803000 */
[----:B------:R-:W-:Y:S01]  /*52b0*/  HMMA.16816.F32 R72, R136, R80, RZ ;  /* 0x000000508848723c */ /* 0x000fe200000018ff */
[----:B------:R-:W-:-:S02]  /*52c0*/  F2FP.F16.F32.PACK_AB R9, R42, R43 ;  /* 0x0000002b2a09723e */ /* 0x000fc400000000ff */
[----:B------:R-:W-:Y:S02]  /*52d0*/  F2FP.F16.F32.PACK_AB R11, R37, R40 ;  /* 0x00000028250b723e */ /* 0x000fe400000000ff */
[----:B----4-:R-:W-:Y:S02]  /*52e0*/  F2FP.F16.F32.PACK_AB R10, R38, R41 ;  /* 0x00000029260a723e */ /* 0x010fe400000000ff */
[----:B------:R-:W-:Y:S01]  /*52f0*/  F2FP.F16.F32.PACK_AB R35, R36, R39 ;  /* 0x000000272423723e */ /* 0x000fe200000000ff */
[C---:B------:R-:W-:Y:S01]  /*5300*/  HMMA.16816.F32 R88, R136.reuse, R96, RZ ;  /* 0x000000608858723c */ /* 0x040fe200000018ff */
[----:B-1----:R-:W-:Y:S02]  /*5310*/  FMNMX.FTZ R164, R164, R53, !PT ;  /* 0x00000035a4a47209 */ /* 0x002fe40007810000 */
[----:B------:R-:W-:Y:S02]  /*5320*/  LOP3.LUT R59, R207, R102, R235, 0x96, !PT ;  /* 0x00000066cf3b7212 */ /* 0x000fe400078e96eb */
[----:B------:R-:W-:Y:S01]  /*5330*/  LOP3.LUT R102, R208, R58, R103, 0x96, !PT ;  /* 0x0000003ad0667212 */ /* 0x000fe200078e9667 */
[----:B------:R-:W-:Y:S01]  /*5340*/  FMUL.FTZ R179, R164, UR6 ;  /* 0x00000006a4b37c20 */ /* 0x000fe20008410000 */
[----:B------:R-:W-:Y:S01]  /*5350*/  LOP3.LUT R34, R11, R34, RZ, 0xc0, !PT ;  /* 0x000000220b227212 */ /* 0x000fe200078ec0ff */
[----:B------:R-:W-:Y:S01]  /*5360*/  IMAD.WIDE.U32 R58, R59, -0x326172a9, RZ ;  /* 0xcd9e8d573b3a7825 */ /* 0x000fe200078e00ff */
[----:B------:R-:W-:Y:S01]  /*5370*/  LOP3.LUT R35, R35, R8, RZ, 0xc0, !PT ;  /* 0x0000000823237212 */ /* 0x000fe200078ec0ff */
[----:B------:R-:W-:Y:S01]  /*5380*/  HMMA.16816.F32 R104, R136, R112, RZ ;  /* 0x000000708868723c */ /* 0x000fe200000018ff */
[----:B------:R-:W-:Y:S01]  /*5390*/  LOP3.LUT R32, R9, R32, RZ, 0xc0, !PT ;  /* 0x0000002009207212 */ /* 0x000fe200078ec0ff */
[----:B------:R-:W-:Y:S01]  /*53a0*/  IMAD.WIDE.U32 R102, R102, -0x326172a9, RZ ;  /* 0xcd9e8d5766667825 */ /* 0x000fe200078e00ff */
[----:B------:R-:W-:-:S02]  /*53b0*/  LOP3.LUT R33, R10, R33, RZ, 0xc0, !PT ;  /* 0x000000210a217212 */ /* 0x000fc400078ec0ff */
[----:B------:R-:W1:Y:S01]  /*53c0*/  LDSM.16.MT88.4 R8, [R167+0x2400] ;  /* 0x00240000a708783b */ /* 0x000e620000004200 */
[----:B--2---:R-:W-:Y:S01]  /*53d0*/  FMNMX.FTZ R3, R3, R54, !PT ;  /* 0x0000003603037209 */ /* 0x004fe20007810000 */
[----:B------:R-:W-:Y:S01]  /*53e0*/  IMAD.MOV.U32 R56, RZ, RZ, R58 ;  /* 0x000000ffff387224 */ /* 0x000fe200078e003a */
[----:B------:R-:W-:Y:S01]  /*53f0*/  FSETP.NEU.FTZ.AND P0, PT, R164, -INF , PT ;  /* 0xff800000a400780b */ /* 0x000fe20003f1d000 */
[C---:B------:R-:W-:Y:S01]  /*5400*/  HMMA.16816.F32 R120, R136.reuse, R128, RZ ;  /* 0x000000808878723c */ /* 0x040fe200000018ff */
[----:B------:R-:W-:Y:S01]  /*5410*/  LOP3.LUT R70, R201, R102, R59, 0x96, !PT ;  /* 0x00000066c9467212 */ /* 0x000fe200078e963b */
[----:B------:R-:W-:Y:S01]  /*5420*/  FMUL.FTZ R180, R3, UR6 ;  /* 0x0000000603b47c20 */ /* 0x000fe20008410000 */
[----:B------:R-:W-:Y:S02]  /*5430*/  FSEL R179, R179, RZ, P0 ;  /* 0x000000ffb3b37208 */ /* 0x000fe40000000000 */
[----:B------:R-:W-:Y:S02]  /*5440*/  FSETP.NEU.FTZ.AND P0, PT, R3, -INF , PT ;  /* 0xff8000000300780b */ /* 0x000fe40003f1d000 */
[----:B------:R-:W-:Y:S01]  /*5450*/  PRMT R71, R58, 0x7771, RZ ;  /* 0x000077713a477816 */ /* 0x000fe200000000ff */
[--C-:B------:R-:W-:Y:S01]  /*5460*/  FFMA.FTZ R55, R64, UR6, -R179.reuse ;  /* 0x0000000640377c23 */ /* 0x100fe200080108b3 */
[----:B------:R-:W-:Y:S01]  /*5470*/  FSEL R180, R180, RZ, P0 ;  /* 0x000000ffb4b47208 */ /* 0x000fe20000000000 */
[C---:B---3--:R-:W-:Y:S01]  /*5480*/  HMMA.16816.F32 R140, R136.reuse, R4, RZ ;  /* 0x00000004888c723c */ /* 0x048fe200000018ff */
[----:B------:R-:W-:Y:S01]  /*5490*/  LOP3.LUT R64, R70, 0xffff, RZ, 0xc0, !PT ;  /* 0x0000ffff46407812 */ /* 0x000fe200078ec0ff */
[--C-:B------:R-:W-:Y:S01]  /*54a0*/  FFMA.FTZ R222, R178, UR6, -R179.reuse ;  /* 0x00000006b2de7c23 */ /* 0x100fe200080108b3 */
[C---:B------:R-:W-:Y:S01]  /*54b0*/  PRMT R53, R58.reuse, 0x7773, RZ ;  /* 0x000077733a357816 */ /* 0x040fe200000000ff */
[--C-:B------:R-:W-:Y:S01]  /*54c0*/  FFMA.FTZ R59, R85, UR6, -R180.reuse ;  /* 0x00000006553b7c23 */ /* 0x100fe200080108b4 */
[----:B------:R-:W-:Y:S01]  /*54d0*/  PRMT R68, R58, 0x7772, RZ ;  /* 0x000077723a447816 */ /* 0x000fe200000000ff */
[----:B------:R-:W-:Y:S01]  /*54e0*/  FFMA.FTZ R58, R69, UR6, -R180 ;  /* 0x00000006453a7c23 */ /* 0x000fe200080108b4 */
[----:B------:R-:W-:Y:S01]  /*54f0*/  LOP3.LUT R54, R56, 0xff, RZ, 0xc0, !PT ;  /* 0x000000ff38367812 */ /* 0x000fe200078ec0ff */
[C---:B------:R-:W-:Y:S01]  /*5500*/  HMMA.16816.F32 R152, R136.reuse, R150, RZ ;  /* 0x000000968898723c */ /* 0x040fe200000018ff */
[----:B------:R-:W-:Y:S01]  /*5510*/  SHF.R.U32.HI R64, RZ, 0x8, R64 ;  /* 0x00000008ff407819 */ /* 0x000fe20000011640 */
[----:B------:R-:W-:Y:S01]  /*5520*/  FFMA.FTZ R56, R116, UR6, -R179 ;  /* 0x0000000674387c23 */ /* 0x000fe200080108b3 */
[----:B------:R-:W-:Y:S01]  /*5530*/  LOP3.LUT R69, R70, 0xff, RZ, 0xc0, !PT ;  /* 0x000000ff46457812 */ /* 0x000fe200078ec0ff */
[----:B------:R-:W-:Y:S01]  /*5540*/  FFMA.FTZ R57, R57, UR6, -R180 ;  /* 0x0000000639397c23 */ /* 0x000fe200080108b4 */
[----:B------:R-:W-:Y:S01]  /*5550*/  PRMT R68, R68, 0x5410, R53 ;  /* 0x0000541044447816 */ /* 0x000fe20000000035 */
[----:B------:R-:W-:Y:S01]  /*5560*/  FFMA.FTZ R53, R84, UR6, -R179 ;  /* 0x0000000654357c23 */ /* 0x000fe200080108b3 */
[----:B------:R-:W-:Y:S01]  /*5570*/  PRMT R71, R54, 0x5410, R71 ;  /* 0x0000541036477816 */ /* 0x000fe20000000047 */
[C---:B------:R-:W-:Y:S01]  /*5580*/  HMMA.16816.F32 R76, R136.reuse, R82, RZ ;  /* 0x00000052884c723c */ /* 0x040fe200000018ff */
[--C-:B------:R-:W-:Y:S01]  /*5590*/  PRMT R69, R69, 0x5410, R64.reuse ;  /* 0x0000541045457816 */ /* 0x100fe20000000040 */
[----:B------:R-:W-:Y:S01]  /*55a0*/  FFMA.FTZ R54, R86, UR6, -R179 ;  /* 0x0000000656367c23 */ /* 0x000fe200080108b3 */
[----:B------:R-:W-:Y:S01]  /*55b0*/  PRMT R64, R70, 0x7632, R64 ;  /* 0x0000763246407816 */ /* 0x000fe20000000040 */
[----:B------:R-:W-:Y:S01]  /*55c0*/  FFMA.FTZ R87, R87, UR6, -R180 ;  /* 0x0000000657577c23 */ /* 0x000fe200080108b4 */
[----:B------:R-:W-:Y:S01]  /*55d0*/  MUFU.EX2 R53, R53 ;  /* 0x0000003500357308 */ /* 0x000fe20000000800 */
[----:B------:R-:W-:Y:S01]  /*55e0*/  SHF.R.U32.HI R70, RZ, 0x18, R70 ;  /* 0x00000018ff467819 */ /* 0x000fe20000011646 */
[--C-:B------:R-:W-:Y:S01]  /*55f0*/  FFMA.FTZ R171, R171, UR6, -R180.reuse ;  /* 0x00000006abab7c23 */ /* 0x100fe200080108b4 */
[C---:B------:R-:W-:Y:S01]  /*5600*/  HMMA.16816.F32 R92, R136.reuse, R98, RZ ;  /* 0x00000062885c723c */ /* 0x040fe200000018ff */
[----:B------:R-:W-:Y:S01]  /*5610*/  LOP3.LUT R101, R64, 0xff, RZ, 0xc0, !PT ;  /* 0x000000ff40657812 */ /* 0x000fe200078ec0ff */
[----:B------:R-:W2:Y:S01]  /*5620*/  MUFU.EX2 R56, R56 ;  /* 0x0000003800387308 */ /* 0x000ea20000000800 */
[----:B------:R-:W-:Y:S01]  /*5630*/  LOP3.LUT R85, R68, 0xff00ff, RZ, 0xc0, !PT ;  /* 0x00ff00ff44557812 */ /* 0x000fe200078ec0ff */
[----:B------:R-:W-:Y:S01]  /*5640*/  FFMA.FTZ R175, R175, UR6, -R180 ;  /* 0x00000006afaf7c23 */ /* 0x000fe200080108b4 */
[--C-:B------:R-:W-:Y:S01]  /*5650*/  HSET2.LE.AND R71, R71, R52.reuse, PT ;  /* 0x0000003447477233 */ /* 0x100fe20003803000 */
[----:B------:R-:W-:Y:S01]  /*5660*/  MUFU.EX2 R55, R55 ;  /* 0x0000003700377308 */ /* 0x000fe20000000800 */
[--C-:B------:R-:W-:Y:S01]  /*5670*/  HSET2.LE.AND R69, R69, R52.reuse, PT ;  /* 0x0000003445457233 */ /* 0x100fe20003803000 */
[C---:B------:R-:W-:Y:S01]  /*5680*/  HMMA.16816.F32 R108, R136.reuse, R114, RZ ;  /* 0x00000072886c723c */ /* 0x040fe200000018ff */
[----:B------:R-:W-:Y:S01]  /*5690*/  HSET2.LE.AND R85, R85, R52, PT ;  /* 0x0000003455557233 */ /* 0x000fe20003803000 */
[----:B------:R-:W3:Y:S04]  /*56a0*/  MUFU.EX2 R54, R54 ;  /* 0x0000003600367308 */ /* 0x000ee80000000800 */
[----:B------:R-:W-:Y:S02]  /*56b0*/  MUFU.EX2 R59, R59 ;  /* 0x0000003b003b7308 */ /* 0x000fe40000000800 */
[C---:B------:R-:W-:Y:S01]  /*56c0*/  HMMA.16816.F32 R124, R136.reuse, R130, RZ ;  /* 0x00000082887c723c */ /* 0x040fe200000018ff */
[----:B--2---:R-:W-:Y:S01]  /*56d0*/  F2FP.F16.F32.PACK_AB R132, R56, R53 ;  /* 0x000000353884723e */ /* 0x004fe200000000ff */
[----:B------:R-:W-:Y:S03]  /*56e0*/  MUFU.EX2 R58, R58 ;  /* 0x0000003a003a7308 */ /* 0x000fe60000000800 */
[----:B------:R-:W-:Y:S01]  /*56f0*/  LOP3.LUT R132, R132, R69, RZ, 0xc0, !PT ;  /* 0x0000004584847212 */ /* 0x000fe200078ec0ff */
[----:B------:R-:W2:Y:S02]  /*5700*/  MUFU.EX2 R57, R57 ;  /* 0x0000003900397308 */ /* 0x000ea40000000800 */
[----:B------:R-:W-:Y:S01]  /*5710*/  HMMA.16816.F32 R136, R136, R6, RZ ;  /* 0x000000068888723c */ /* 0x000fe200000018ff */
[----:B---3--:R-:W-:Y:S01]  /*5720*/  F2FP.F16.F32.PACK_AB R134, R54, R55 ;  /* 0x000000373686723e */ /* 0x008fe200000000ff */
[----:B------:R3:W4:Y:S03]  /*5730*/  MUFU.EX2 R64, R87 ;  /* 0x0000005700407308 */ /* 0x0007260000000800 */
[----:B------:R-:W-:Y:S01]  /*5740*/  LOP3.LUT R134, R134, R71, RZ, 0xc0, !PT ;  /* 0x0000004786867212 */ /* 0x000fe200078ec0ff */
[----:B------:R-:W-:Y:S02]  /*5750*/  MUFU.EX2 R171, R171 ;  /* 0x000000ab00ab7308 */ /* 0x000fe40000000800 */
[----:B------:R-:W-:Y:S02]  /*5760*/  HMMA.16816.F32 R156, R32, R28, R156 ;  /* 0x0000001c209c723c */ /* 0x000fe4000000189c */
[----:B------:R-:W-:Y:S01]  /*5770*/  MUFU.EX2 R175, R175 ;  /* 0x000000af00af7308 */ /* 0x000fe20000000800 */
[----:B---3--:R-:W-:-:S05]  /*5780*/  PRMT R87, R101, 0x5410, R70 ;  /* 0x0000541065577816 */ /* 0x008fca0000000046 */
[----:B------:R-:W-:Y:S01]  /*5790*/  HMMA.16816.F32 R72, R32, R24, R72 ;  /* 0x000000182048723c */ /* 0x000fe20000001848 */
[----:B------:R-:W-:-:S07]  /*57a0*/  HSET2.LE.AND R133, R87, R52, PT ;  /* 0x0000003457857233 */ /* 0x000fce0003803000 */
[C---:B------:R-:W-:Y:S08]  /*57b0*/  HMMA.16816.F32 R88, R32.reuse, R20, R88 ;  /* 0x000000142058723c */ /* 0x040ff00000001858 */
[C---:B------:R-:W-:Y:S08]  /*57c0*/  HMMA.16816.F32 R104, R32.reuse, R16, R104 ;  /* 0x000000102068723c */ /* 0x040ff00000001868 */
[C---:B------:R-:W-:Y:S08]  /*57d0*/  HMMA.16816.F32 R120, R32.reuse, R12, R120 ;  /* 0x0000000c2078723c */ /* 0x040ff00000001878 */
[C---:B-1----:R-:W-:Y:S08]  /*57e0*/  HMMA.16816.F32 R140, R32.reuse, R8, R140 ;  /* 0x00000008208c723c */ /* 0x042ff0000000188c */
[C---:B------:R-:W-:Y:S08]  /*57f0*/  HMMA.16816.F32 R152, R32.reuse, R30, R152 ;  /* 0x0000001e2098723c */ /* 0x040ff00000001898 */
[C---:B------:R-:W-:Y:S08]  /*5800*/  HMMA.16816.F32 R76, R32.reuse, R26, R76 ;  /* 0x0000001a204c723c */ /* 0x040ff0000000184c */
[C---:B------:R-:W-:Y:S08]  /*5810*/  HMMA.16816.F32 R92, R32.reuse, R22, R92 ;  /* 0x00000016205c723c */ /* 0x040ff0000000185c */
[C---:B------:R-:W-:Y:S08]  /*5820*/  HMMA.16816.F32 R108, R32.reuse, R18, R108 ;  /* 0x00000012206c723c */ /* 0x040ff0000000186c */
[C---:B------:R-:W-:Y:S08]  /*5830*/  HMMA.16816.F32 R124, R32.reuse, R14, R124 ;  /* 0x0000000e207c723c */ /* 0x040ff0000000187c */
[----:B------:R-:W-:Y:S01]  /*5840*/  HMMA.16816.F32 R136, R32, R10, R136 ;  /* 0x0000000a2088723c */ /* 0x000fe20000001888 */
[----:B--2---:R-:W-:Y:S01]  /*5850*/  F2FP.F16.F32.PACK_AB R34, R57, R58 ;  /* 0x0000003a3922723e */ /* 0x004fe200000000ff */
[----:B------:R-:W-:Y:S01]  /*5860*/  IMAD.MOV.U32 R35, RZ, RZ, R119 ;  /* 0x000000ffff237224 */ /* 0x000fe200078e0077 */
[----:B----4-:R-:W-:-:S02]  /*5870*/  F2FP.F16.F32.PACK_AB R32, R64, R59 ;  /* 0x0000003b4020723e */ /* 0x010fc400000000ff */
[----:B------:R-:W-:Y:S01]  /*5880*/  LOP3.LUT R135, R34, R85, RZ, 0xc0, !PT ;  /* 0x0000005522877212 */ /* 0x000fe200078ec0ff */
[----:B------:R-:W-:Y:S01]  /*5890*/  IMAD.MOV.U32 R34, RZ, RZ, R118 ;  /* 0x000000ffff227224 */ /* 0x000fe200078e0076 */
[----:B------:R-:W-:Y:S01]  /*58a0*/  LOP3.LUT R133, R32, R133, RZ, 0xc0, !PT ;  /* 0x0000008520857212 */ /* 0x000fe200078ec0ff */
[----:B------:R-:W-:Y:S01]  /*58b0*/  IMAD.MOV.U32 R235, RZ, RZ, R35 ;  /* 0x000000ffffeb7224 */ /* 0x000fe200078e0023 */
[----:B------:R-:W-:-:S05]  /*58c0*/  LOP3.LUT R32, R170, R100, R103, 0x96, !PT ;  /* 0x00000064aa207212 */ /* 0x000fca00078e9667 */
[----:B------:R-:W-:Y:S01]  /*58d0*/  IMAD.WIDE.U32 R32, R32, -0x2daee0ad, RZ ;  /* 0xd2511f5320207825 */ /* 0x000fe200078e00ff */
        /* <DEDUP_REMOVED lines=10> */
[C---:B------:R-:W-:Y:S01]  /*5980*/  HMMA.16816.F32 R144, R132.reuse, R4, RZ ;  /* 0x000000048490723c */ /* 0x040fe200000018ff */
[----:B------:R-:W-:Y:S01]  /*5990*/  LOP3.LUT R5, R168, R234, R33, 0x96, !PT ;  /* 0x000000eaa8057212 */ /* 0x000fe200078e9621 */
[----:B------:R-:W-:Y:S01]  /*59a0*/  IMAD.MOV.U32 R234, RZ, RZ, R34 ;  /* 0x000000ffffea7224 */ /* 0x000fe200078e0022 */
[----:B------:R-:W-:Y:S01]  /*59b0*/  PRMT R33, R32, 0x7773, RZ ;  /* 0x0000777320217816 */ /* 0x000fe200000000ff */
[----:B------:R-:W-:Y:S01]  /*59c0*/  FFMA.FTZ R34, R174, UR6, -R179 ;  /* 0x00000006ae227c23 */ /* 0x000fe200080108b3 */
[C---:B------:R-:W-:Y:S01]  /*59d0*/  PRMT R4, R32.reuse, 0x7772, RZ ;  /* 0x0000777220047816 */ /* 0x040fe200000000ff */
[----:B------:R-:W-:Y:S02]  /*59e0*/  MUFU.EX2 R174, R222 ;  /* 0x000000de00ae7308 */ /* 0x000fe40000000800 */
[----:B------:R-:W-:Y:S01]  /*59f0*/  HMMA.16816.F32 R132, R132, R6, RZ ;  /* 0x000000068484723c */ /* 0x000fe200000018ff */
[----:B------:R-:W-:Y:S01]  /*5a00*/  IMAD.MOV.U32 R6, RZ, RZ, R32 ;  /* 0x000000ffff067224 */ /* 0x000fe200078e0020 */
[----:B------:R-:W-:-:S02]  /*5a10*/  PRMT R7, R32, 0x7771, RZ ;  /* 0x0000777120077816 */ /* 0x000fc400000000ff */
[----:B------:R-:W-:Y:S02]  /*5a20*/  PRMT R4, R4, 0x5410, R33 ;  /* 0x0000541004047816 */ /* 0x000fe40000000021 */
[----:B------:R-:W-:Y:S02]  /*5a30*/  LOP3.LUT R6, R6, 0xff, RZ, 0xc0, !PT ;  /* 0x000000ff06067812 */ /* 0x000fe400078ec0ff */
[C---:B------:R-:W-:Y:S02]  /*5a40*/  LOP3.LUT R33, R5.reuse, 0xffff, RZ, 0xc0, !PT ;  /* 0x0000ffff05217812 */ /* 0x040fe400078ec0ff */
[----:B------:R-:W-:Y:S02]  /*5a50*/  PRMT R7, R6, 0x5410, R7 ;  /* 0x0000541006077816 */ /* 0x000fe40000000007 */
[C---:B------:R-:W-:Y:S02]  /*5a60*/  PRMT R6, R5.reuse, 0x7632, R6 ;  /* 0x0000763205067816 */ /* 0x040fe40000000006 */
[----:B------:R-:W-:-:S02]  /*5a70*/  LOP3.LUT R32, R5, 0xff, RZ, 0xc0, !PT ;  /* 0x000000ff05207812 */ /* 0x000fc400078ec0ff */
[----:B------:R-:W-:Y:S02]  /*5a80*/  SHF.R.U32.HI R5, RZ, 0x18, R5 ;  /* 0x00000018ff057819 */ /* 0x000fe40000011605 */
[----:B------:R-:W-:Y:S02]  /*5a90*/  LOP3.LUT R6, R6, 0xff, RZ, 0xc0, !PT ;  /* 0x000000ff06067812 */ /* 0x000fe400078ec0ff */
[----:B------:R-:W-:Y:S02]  /*5aa0*/  SHF.R.U32.HI R33, RZ, 0x8, R33 ;  /* 0x00000008ff217819 */ /* 0x000fe40000011621 */
[----:B------:R-:W-:Y:S01]  /*5ab0*/  PRMT R5, R6, 0x5410, R5 ;  /* 0x0000541006057816 */ /* 0x000fe20000000005 */
[----:B------:R-:W-:Y:S01]  /*5ac0*/  FFMA.FTZ R6, R172, UR6, -R179 ;  /* 0x00000006ac067c23 */ /* 0x000fe200080108b3 */
[--C-:B------:R-:W-:Y:S01]  /*5ad0*/  FFMA.FTZ R172, R173, UR6, -R180.reuse ;  /* 0x00000006adac7c23 */ /* 0x100fe200080108b4 */
[----:B------:R-:W-:Y:S01]  /*5ae0*/  PRMT R33, R32, 0x5410, R33 ;  /* 0x0000541020217816 */ /* 0x000fe20000000021 */
[----:B------:R1:W2:Y:S01]  /*5af0*/  MUFU.EX2 R173, R34 ;  /* 0x0000002200ad7308 */ /* 0x0002a20000000800 */
[--C-:B------:R-:W-:Y:S01]  /*5b00*/  FFMA.FTZ R32, R176, UR6, -R179.reuse ;  /* 0x00000006b0207c23 */ /* 0x100fe200080108b3 */
[--C-:B------:R-:W-:Y:S01]  /*5b10*/  FFMA.FTZ R176, R177, UR6, -R180.reuse ;  /* 0x00000006b1b07c23 */ /* 0x100fe200080108b4 */
[----:B------:R-:W-:Y:S01]  /*5b20*/  LOP3.LUT R35, R4, 0xff00ff, RZ, 0xc0, !PT ;  /* 0x00ff00ff04237812 */ /* 0x000fe200078ec0ff */
[----:B------:R-:W3:Y:S04]  /*5b30*/  MUFU.EX2 R172, R172 ;  /* 0x000000ac00ac7308 */ /* 0x000ee80000000800 */
[----:B------:R4:W-:Y:S04]  /*5b40*/  MUFU.EX2 R178, R6 ;  /* 0x0000000600b27308 */ /* 0x0009e80000000800 */
[----:B------:R-:W-:Y:S01]  /*5b50*/  MUFU.EX2 R177, R32 ;  /* 0x0000002000b17308 */ /* 0x000fe20000000800 */
[--C-:B------:R-:W-:Y:S01]  /*5b60*/  HSET2.LE.AND R5, R5, R52.reuse, PT ;  /* 0x0000003405057233 */ /* 0x100fe20003803000 */
[----:B------:R-:W-:Y:S01]  /*5b70*/  UIADD3 UR7, UPT, UPT, UR7, 0x1, URZ ;  /* 0x0000000107077890 */ /* 0x000fe2000fffe0ff */
[----:B------:R-:W-:Y:S01]  /*5b80*/  FFMA.FTZ R206, R206, UR6, -R179 ;  /* 0x00000006cece7c23 */ /* 0x000fe200080108b3 */
[----:B------:R-:W3:Y:S01]  /*5b90*/  MUFU.EX2 R176, R176 ;  /* 0x000000b000b07308 */ /* 0x000ee20000000800 */
[--C-:B------:R-:W-:Y:S01]  /*5ba0*/  FFMA.FTZ R205, R205, UR6, -R180.reuse ;  /* 0x00000006cdcd7c23 */ /* 0x100fe200080108b4 */
[----:B------:R-:W-:Y:S01]  /*5bb0*/  FFMA.FTZ R199, R199, UR6, -R180 ;  /* 0x00000006c7c77c23 */ /* 0x000fe200080108b4 */
[--C-:B------:R-:W-:Y:S01]  /*5bc0*/  FFMA.FTZ R202, R202, UR6, -R181.reuse ;  /* 0x00000006caca7c23 */ /* 0x100fe200080108b5 */
[----:B------:R-:W-:Y:S01]  /*5bd0*/  FFMA.FTZ R196, R196, UR6, -R181 ;  /* 0x00000006c4c47c23 */ /* 0x000fe200080108b5 */
[----:B-1----:R-:W-:Y:S01]  /*5be0*/  IMAD.MOV.U32 R34, RZ, RZ, R236 ;  /* 0x000000ffff227224 */ /* 0x002fe200078e00ec */
[----:B----4-:R-:W-:-:S02]  /*5bf0*/  HSET2.LE.AND R6, R7, R52, PT ;  /* 0x0000003407067233 */ /* 0x010fc40003803000 */
[----:B--2---:R-:W-:Y:S02]  /*5c00*/  F2FP.F16.F32.PACK_AB R7, R173, R174 ;  /* 0x000000aead07723e */ /* 0x004fe400000000ff */
[----:B---3--:R-:W-:Y:S02]  /*5c10*/  F2FP.F16.F32.PACK_AB R4, R171, R172 ;  /* 0x000000acab04723e */ /* 0x008fe400000000ff */
[----:B------:R-:W-:Y:S02]  /*5c20*/  LOP3.LUT R6, R7, R6, RZ, 0xc0, !PT ;  /* 0x0000000607067212 */ /* 0x000fe400078ec0ff */
[--C-:B------:R-:W-:Y:S01]  /*5c30*/  HSET2.LE.AND R7, R35, R52.reuse, PT ;  /* 0x0000003423077233 */ /* 0x100fe20003803000 */
[----:B------:R-:W-:Y:S01]  /*5c40*/  IMAD.MOV.U32 R35, RZ, RZ, R237 ;  /* 0x000000ffff237224 */ /* 0x000fe200078e00ed */
[----:B------:R-:W-:Y:S01]  /*5c50*/  F2FP.F16.F32.PACK_AB R32, R175, R176 ;  /* 0x000000b0af20723e */ /* 0x000fe200000000ff */
[----:B------:R-:W-:Y:S01]  /*5c60*/  MUFU.EX2 R199, R199 ;  /* 0x000000c700c77308 */ /* 0x000fe20000000800 */
[--C-:B------:R-:W-:Y:S01]  /*5c70*/  FFMA.FTZ R186, R186, UR6, -R181.reuse ;  /* 0x00000006baba7c23 */ /* 0x100fe200080108b5 */
[----:B------:R-:W-:Y:S01]  /*5c80*/  LOP3.LUT R7, R4, R7, RZ, 0xc0, !PT ;  /* 0x0000000704077212 */ /* 0x000fe200078ec0ff */
[--C-:B------:R-:W-:Y:S01]  /*5c90*/  FFMA.FTZ R252, R182, UR6, -R181.reuse ;  /* 0x00000006b6fc7c23 */ /* 0x100fe200080108b5 */
[----:B------:R-:W-:Y:S01]  /*5ca0*/  HSET2.LE.AND R4, R33, R52, PT ;  /* 0x0000003421047233 */ /* 0x000fe20003803000 */
[----:B------:R-:W-:Y:S01]  /*5cb0*/  MUFU.EX2 R202, R202 ;  /* 0x000000ca00ca7308 */ /* 0x000fe20000000800 */
[----:B------:R-:W-:Y:S01]  /*5cc0*/  F2FP.F16.F32.PACK_AB R33, R177, R178 ;  /* 0x000000b2b121723e */ /* 0x000fe200000000ff */
[----:B------:R-:W-:Y:S01]  /*5cd0*/  FFMA.FTZ R184, R184, UR6, -R181 ;  /* 0x00000006b8b87c23 */ /* 0x000fe200080108b5 */
[----:B------:R-:W-:Y:S01]  /*5ce0*/  LOP3.LUT R5, R32, R5, RZ, 0xc0, !PT ;  /* 0x0000000520057212 */ /* 0x000fe200078ec0ff */
[----:B------:R-:W-:Y:S01]  /*5cf0*/  MUFU.EX2 R196, R196 ;  /* 0x000000c400c47308 */ /* 0x000fe20000000800 */
[----:B------:R-:W-:Y:S01]  /*5d00*/  LOP3.LUT R4, R33, R4, RZ, 0xc0, !PT ;  /* 0x0000000421047212 */ /* 0x000fe200078ec0ff */
[----:B------:R-:W-:-:S02]  /*5d10*/  IMAD.MOV.U32 R33, RZ, RZ, R229 ;  /* 0x000000ffff217224 */ /* 0x000fc400078e00e5 */
[----:B------:R-:W-:Y:S01]  /*5d20*/  FADD.FTZ R59, R59, R64 ;  /* 0x000000403b3b7221 */ /* 0x000fe20000010000 */
[----:B------:R-:W-:Y:S01]  /*5d30*/  FADD.FTZ R56, R53, R56 ;  /* 0x0000003835387221 */ /* 0x000fe20000010000 */
[----:B------:R-:W-:Y:S01]  /*5d40*/  FADD.FTZ R50, R51, R50 ;  /* 0x0000003233327221 */ /* 0x000fe20000010000 */
[----:B------:R-:W-:Y:S01]  /*5d50*/  FADD.FTZ R48, R49, R48 ;  /* 0x0000003031307221 */ /* 0x000fe20000010000 */
[----:B------:R1:W5:Y:S01]  /*5d60*/  LDL.LU R237, [R1+0x40] ;  /* 0x0000400001ed7983 */ /* 0x0003620000300800 */
[----:B------:R-:W-:Y:S01]  /*5d70*/  HMMA.16816.F32 R144, R4, R8, R144 ;  /* 0x000000080490723c */ /* 0x000fe20000001890 */
[----:B------:R-:W-:Y:S01]  /*5d80*/  LOP3.LUT R8, R35, UR7, R33, 0x96, !PT ;  /* 0x0000000723087c12 */ /* 0x000fe2000f8e9621 */
[----:B------:R-:W-:-:S06]  /*5d90*/  IMAD.MOV.U32 R32, RZ, RZ, R228 ;  /* 0x000000ffff207224 */ /* 0x000fcc00078e00e4 */
[C---:B------:R-:W-:Y:S01]  /*5da0*/  HMMA.16816.F32 R116, R4.reuse, R12, R116 ;  /* 0x0000000c0474723c */ /* 0x040fe20000001874 */
[----:B------:R-:W-:Y:S01]  /*5db0*/  IMAD.WIDE.U32 R12, R8, -0x326172a9, RZ ;  /* 0xcd9e8d57080c7825 */ /* 0x000fe200078e00ff */
[----:B------:R-:W2:Y:S04]  /*5dc0*/  LDSM.16.MT88.4 R32, [R169+0x9800] ;  /* 0x00980000a920783b */ /* 0x000ea80000004200 */
[----:B------:R-:W-:Y:S02]  /*5dd0*/  LOP3.LUT R8, R233, R218, R13, 0x96, !PT ;  /* 0x000000dae9087212 */ /* 0x000fe400078e960d */
[----:B------:R-:W-:Y:S01]  /*5de0*/  HMMA.16816.F32 R100, R4, R16, R100 ;  /* 0x000000100464723c */ /* 0x000fe20000001864 */
[----:B------:R-:W-:-:S07]  /*5df0*/  LOP3.LUT R16, R231, R12, R251, 0x96, !PT ;  /* 0x0000000ce7107212 */ /* 0x000fce00078e96fb */
[----:B------:R-:W-:Y:S01]  /*5e00*/  HMMA.16816.F32 R112, R4, R18, R112 ;  /* 0x000000120470723c */ /* 0x000fe20000001870 */
[----:B------:R-:W-:Y:S01]  /*5e10*/  LOP3.LUT R233, R233, R216, R13, 0x96, !PT ;  /* 0x000000d8e9e97212 */ /* 0x000fe200078e960d */
[----:B------:R-:W-:Y:S01]  /*5e20*/  IMAD.WIDE.U32 R16, R16, -0x2daee0ad, RZ ;  /* 0xd2511f5310107825 */ /* 0x000fe200078e00ff */
[----:B------:R-:W-:-:S05]  /*5e30*/  LOP3.LUT R12, R231, R12, R243, 0x96, !PT ;  /* 0x0000000ce70c7212 */ /* 0x000fca00078e96f3 */
[----:B------:R-:W-:Y:S01]  /*5e40*/  HMMA.16816.F32 R128, R4, R14, R128 ;  /* 0x0000000e0480723c */ /* 0x000fe20000001880 */
[----:B------:R-:W-:-:S07]  /*5e50*/  IMAD.WIDE.U32 R230, R8, -0x2daee0ad, RZ ;  /* 0xd2511f5308e67825 */ /* 0x000fce00078e00ff */
[----:B------:R-:W-:Y:S01]  /*5e60*/  HMMA.16816.F32 R160, R4, R28, R160 ;  /* 0x0000001c04a0723c */ /* 0x000fe200000018a0 */
[----:B------:R-:W-:Y:S01]  /*5e70*/  IMAD.WIDE.U32 R232, R233, -0x2daee0ad, RZ ;  /* 0xd2511f53e9e87825 */ /* 0x000fe200078e00ff */
[----:B------:R-:W-:-:S06]  /*5e80*/  LOP3.LUT R8, R223, R234, R231, 0x96, !PT ;  /* 0x000000eadf087212 */ /* 0x000fcc00078e96e7 */
[----:B------:R-:W-:Y:S01]  /*5e90*/  HMMA.16816.F32 R68, R4, R24, R68 ;  /* 0x000000180444723c */ /* 0x000fe20000001844 */
[----:B------:R-:W-:Y:S01]  /*5ea0*/  LOP3.LUT R230, R221, R230, R17, 0x96, !PT ;  /* 0x000000e6dde67212 */ /* 0x000fe200078e9611 */
[----:B------:R-:W-:Y:S01]  /*5eb0*/  IMAD.WIDE.U32 R12, R12, -0x2daee0ad, RZ ;  /* 0xd2511f530c0c7825 */ /* 0x000fe200078e00ff */
[----:B------:R-:W-:-:S05]  /*5ec0*/  LOP3.LUT R223, R223, R248, R233, 0x96, !PT ;  /* 0x000000f8dfdf7212 */ /* 0x000fca00078e96e9 */
[----:B------:R-:W-:Y:S01]  /*5ed0*/  HMMA.16816.F32 R84, R4, R20, R84 ;  /* 0x000000140454723c */ /* 0x000fe20000001854 */
[----:B------:R-:W-:Y:S01]  /*5ee0*/  IMAD.WIDE.U32 R18, R8, -0x326172a9, RZ ;  /* 0xcd9e8d5708127825 */ /* 0x000fe200078e00ff */
[----:B------:R-:W-:-:S06]  /*5ef0*/  LOP3.LUT R232, R221, R232, R13, 0x96, !PT ;  /* 0x000000e8dde87212 */ /* 0x000fcc00078e960d */
[----:B------:R-:W-:Y:S01]  /*5f00*/  HMMA.16816.F32 R148, R4, R30, R148 ;  /* 0x0000001e0494723c */ /* 0x000fe20000001894 */
[----:B------:R-:W-:Y:S01]  /*5f10*/  IMAD.WIDE.U32 R230, R230, -0x326172a9, RZ ;  /* 0xcd9e8d57e6e67825 */ /* 0x000fe200078e00ff */
[----:B------:R-:W-:-:S06]  /*5f20*/  LOP3.LUT R8, R211, R250, R19, 0x96, !PT ;  /* 0x000000fad3087212 */ /* 0x000fcc00078e9613 */
[C---:B------:R-:W-:Y:S01]  /*5f30*/  HMMA.16816.F32 R80, R4.reuse, R26, R80 ;  /* 0x0000001a0450723c */ /* 0x040fe20000001850 */
[----:B------:R-:W-:Y:S01]  /*5f40*/  IMAD.WIDE.U32 R234, R223, -0x326172a9, RZ ;  /* 0xcd9e8d57dfea7825 */ /* 0x000fe200078e00ff */
[----:B------:R-:W-:Y:S01]  /*5f50*/  LOP3.LUT R222, R209, R18, R231, 0x96, !PT ;  /* 0x00000012d1de7212 */ /* 0x000fe200078e96e7 */
[----:B------:R-:W3:Y:S02]  /*5f60*/  LDSM.16.MT88.4 R24, [R167+0x800] ;  /* 0x00080000a718783b */ /* 0x000ee40000004200 */
[----:B------:R-:W-:Y:S01]  /*5f70*/  IMAD.WIDE.U32 R232, R232, -0x326172a9, RZ ;  /* 0xcd9e8d57e8e87825 */ /* 0x000fe200078e00ff */
[----:B------:R-:W-:Y:S02]  /*5f80*/  LOP3.LUT R211, R211, R242, R235, 0x96, !PT ;  /* 0x000000f2d3d37212 */ /* 0x000fe400078e96eb */
[----:B------:R-:W-:Y:S01]  /*5f90*/  HMMA.16816.F32 R96, R4, R22, R96 ;  /* 0x000000160460723c */ /* 0x000fe20000001860 */
[----:B------:R-:W-:Y:S01]  /*5fa0*/  IMAD.WIDE.U32 R8, R8, -0x2daee0ad, RZ ;  /* 0xd2511f5308087825 */ /* 0x000fe200078e00ff */
[----:B------:R-:W-:-:S06]  /*5fb0*/  LOP3.LUT R234, R209, R234, R233, 0x96, !PT ;  /* 0x000000ead1ea7212 */ /* 0x000fcc00078e96e9 */
[----:B------:R-:W-:Y:S01]  /*5fc0*/  HMMA.16816.F32 R132, R4, R10, R132 ;  /* 0x0000000a0484723c */ /* 0x000fe20000001884 */
[----:B------:R-:W-:Y:S01]  /*5fd0*/  IMAD.WIDE.U32 R222, R222, -0x2daee0ad, RZ ;  /* 0xd2511f53dede7825 */ /* 0x000fe200078e00ff */
[----:B------:R-:W-:Y:S01]  /*5fe0*/  LOP3.LUT R209, R208, R16, R9, 0x96, !PT ;  /* 0x00000010d0d17212 */ /* 0x000fe200078e9609 */
[----:B------:R-:W-:Y:S04]  /*5ff0*/  MUFU.EX2 R182, R186 ;  /* 0x000000ba00b67308 */ /* 0x000fe80000000800 */
[----:B------:R-:W-:Y:S01]  /*6000*/  MUFU.EX2 R252, R252 ;  /* 0x000000fc00fc7308 */ /* 0x000fe20000000800 */
[----:B------:R-:W-:Y:S01]  /*6010*/  IMAD.WIDE.U32 R14, R211, -0x2daee0ad, RZ ;  /* 0xd2511f53d30e7825 */ /* 0x000fe200078e00ff */
[----:B------:R-:W-:-:S03]  /*6020*/  LOP3.LUT R8, R207, R8, R223, 0x96, !PT ;  /* 0x00000008cf087212 */ /* 0x000fc600078e96df */
[----:B------:R-:W-:Y:S01]  /*6030*/  FADD.FTZ R58, R58, R59 ;  /* 0x0000003b3a3a7221 */ /* 0x000fe20000010000 */
[----:B------:R-:W-:Y:S01]  /*6040*/  FADD.FTZ R55, R55, R56 ;  /* 0x0000003837377221 */ /* 0x000fe20000010000 */
[----:B------:R-:W-:Y:S01]  /*6050*/  IMAD.WIDE.U32 R234, R234, -0x2daee0ad, RZ ;  /* 0xd2511f53eaea7825 */ /* 0x000fe200078e00ff */
[----:B------:R-:W-:-:S03]  /*6060*/  LOP3.LUT R12, R208, R12, R15, 0x96, !PT ;  /* 0x0000000cd00c7212 */ /* 0x000fc600078e960f */
[----:B------:R-:W-:Y:S01]  /*6070*/  FADD.FTZ R47, R47, R50 ;  /* 0x000000322f2f7221 */ /* 0x000fe20000010000 */
[----:B------:R-:W-:Y:S01]  /*6080*/  FADD.FTZ R45, R45, R48 ;  /* 0x000000302d2d7221 */ /* 0x000fe20000010000 */
[----:B------:R-:W-:Y:S01]  /*6090*/  IMAD.WIDE.U32 R8, R8, -0x326172a9, RZ ;  /* 0xcd9e8d5708087825 */ /* 0x000fe200078e00ff */
[----:B------:R-:W-:Y:S01]  /*60a0*/  LOP3.LUT R207, R207, R14, R235, 0x96, !PT ;  /* 0x0000000ecfcf7212 */ /* 0x000fe200078e96eb */
[----:B------:R1:W5:Y:S02]  /*60b0*/  LDL.LU.64 R228, [R1+0x38] ;  /* 0x0000380001e47983 */ /* 0x0003640000300a00 */
[----:B------:R-:W-:Y:S01]  /*60c0*/  FFMA.FTZ R14, R194, UR6, -R179 ;  /* 0x00000006c20e7c23 */ /* 0x000fe200080108b3 */
[----:B------:R-:W-:Y:S01]  /*60d0*/  IMAD.WIDE.U32 R208, R209, -0x326172a9, RZ ;  /* 0xcd9e8d57d1d07825 */ /* 0x000fe200078e00ff */
[C---:B------:R-:W-:Y:S01]  /*60e0*/  PRMT R4, R8.reuse, 0x7773, RZ ;  /* 0x0000777308047816 */ /* 0x040fe200000000ff */
[----:B------:R4:W-:Y:S01]  /*60f0*/  MUFU.EX2 R194, R206 ;  /* 0x000000ce00c27308 */ /* 0x0009e20000000800 */
[----:B------:R-:W-:Y:S01]  /*6100*/  PRMT R15, R8, 0x7772, RZ ;  /* 0x00007772080f7816 */ /* 0x000fe200000000ff */
[----:B------:R-:W-:Y:S01]  /*6110*/  IMAD.WIDE.U32 R20, R12, -0x326172a9, RZ ;  /* 0xcd9e8d570c147825 */ /* 0x000fe200078e00ff */
[----:B------:R-:W-:-:S03]  /*6120*/  LOP3.LUT R5, R201, R208, R9, 0x96, !PT ;  /* 0x000000d0c9057212 */ /* 0x000fc600078e9609 */
[----:B------:R-:W-:Y:S01]  /*6130*/  FFMA.FTZ R208, R200, UR6, -R179 ;  /* 0x00000006c8d07c23 */ /* 0x000fe200080108b3 */
[----:B------:R-:W-:Y:S01]  /*6140*/  FFMA.FTZ R200, R203, UR6, -R180 ;  /* 0x00000006cbc87c23 */ /* 0x000fe200080108b4 */
[----:B------:R-:W-:Y:S01]  /*6150*/  IMAD.MOV.U32 R12, RZ, RZ, R8 ;  /* 0x000000ffff0c7224 */ /* 0x000fe200078e0008 */
[----:B------:R-:W-:Y:S01]  /*6160*/  PRMT R15, R15, 0x5410, R4 ;  /* 0x000054100f0f7816 */ /* 0x000fe20000000004 */
[----:B------:R-:W-:Y:S01]  /*6170*/  IMAD.WIDE.U32 R6, R207, -0x326172a9, RZ ;  /* 0xcd9e8d57cf067825 */ /* 0x000fe200078e00ff */
[----:B------:R-:W-:Y:S01]  /*6180*/  PRMT R11, R8, 0x7771, RZ ;  /* 0x00007771080b7816 */ /* 0x000fe200000000ff */
[----:B------:R-:W-:Y:S01]  /*6190*/  MUFU.EX2 R208, R208 ;  /* 0x000000d000d07308 */ /* 0x000fe20000000800 */
[----:B------:R-:W-:Y:S01]  /*61a0*/  LOP3.LUT R12, R12, 0xff, RZ, 0xc0, !PT ;  /* 0x000000ff0c0c7812 */ /* 0x000fe200078ec0ff */
[----:B------:R-:W-:Y:S01]  /*61b0*/  IMAD.MOV.U32 R10, RZ, RZ, R6 ;  /* 0x000000ffff0a7224 */ /* 0x000fe200078e0006 */
[----:B------:R-:W-:Y:S01]  /*61c0*/  LOP3.LUT R4, R201, R20, R7, 0x96, !PT ;  /* 0x00000014c9047212 */ /* 0x000fe200078e9607 */
[----:B----4-:R-:W-:Y:S01]  /*61d0*/  FFMA.FTZ R206, R193, UR6, -R180 ;  /* 0x00000006c1ce7c23 */ /* 0x010fe200080108b4 */
[----:B------:R-:W-:Y:S01]  /*61e0*/  MUFU.EX2 R200, R200 ;  /* 0x000000c800c87308 */ /* 0x000fe20000000800 */
[----:B------:R-:W-:Y:S01]  /*61f0*/  LOP3.LUT R7, R5, 0xffff, RZ, 0xc0, !PT ;  /* 0x0000ffff05077812 */ /* 0x000fe200078ec0ff */
[----:B------:R-:W-:Y:S01]  /*6200*/  FFMA.FTZ R201, R204, UR6, -R179 ;  /* 0x00000006ccc97c23 */ /* 0x000fe200080108b3 */
[C---:B------:R-:W-:Y:S01]  /*6210*/  PRMT R13, R6.reuse, 0x7773, RZ ;  /* 0x00007773060d7816 */ /* 0x040fe200000000ff */
[----:B------:R-:W4:Y:S01]  /*6220*/  MUFU.EX2 R193, R205 ;  /* 0x000000cd00c17308 */ /* 0x000f220000000800 */
[C---:B------:R-:W-:Y:S01]  /*6230*/  PRMT R8, R6.reuse, 0x7772, RZ ;  /* 0x0000777206087816 */ /* 0x040fe200000000ff */
[--C-:B------:R-:W-:Y:S01]  /*6240*/  FFMA.FTZ R204, R197, UR6, -R192.reuse ;  /* 0x00000006c5cc7c23 */ /* 0x100fe200080108c0 */
[--C-:B------:R-:W-:Y:S01]  /*6250*/  FFMA.FTZ R197, R195, UR6, -R192.reuse ;  /* 0x00000006c3c57c23 */ /* 0x100fe200080108c0 */
[----:B------:R-:W-:Y:S01]  /*6260*/  PRMT R9, R6, 0x7771, RZ ;  /* 0x0000777106097816 */ /* 0x000fe200000000ff */
[----:B------:R-:W-:Y:S01]  /*6270*/  FFMA.FTZ R195, R198, UR6, -R181 ;  /* 0x00000006c6c37c23 */ /* 0x000fe200080108b5 */
[----:B------:R-:W-:Y:S01]  /*6280*/  PRMT R11, R12, 0x5410, R11 ;  /* 0x000054100c0b7816 */ /* 0x000fe2000000000b */
[----:B------:R-:W2:Y:S01]  /*6290*/  MUFU.EX2 R206, R206 ;  /* 0x000000ce00ce7308 */ /* 0x000ea20000000800 */
[----:B------:R-:W-:Y:S01]  /*62a0*/  LOP3.LUT R6, R5, 0xff, RZ, 0xc0, !PT ;  /* 0x000000ff05067812 */ /* 0x000fe200078ec0ff */
[--C-:B------:R-:W-:Y:S01]  /*62b0*/  FFMA.FTZ R198, R191, UR6, -R192.reuse ;  /* 0x00000006bfc67c23 */ /* 0x100fe200080108c0 */
[----:B------:R-:W-:Y:S01]  /*62c0*/  SHF.R.U32.HI R7, RZ, 0x8, R7 ;  /* 0x00000008ff077819 */ /* 0x000fe20000011607 */
[----:B------:R-:W3:Y:S01]  /*62d0*/  MUFU.EX2 R195, R195 ;  /* 0x000000c300c37308 */ /* 0x000ee20000000800 */
[----:B------:R-:W-:Y:S01]  /*62e0*/  PRMT R8, R8, 0x5410, R13 ;  /* 0x0000541008087816 */ /* 0x000fe2000000000d */
[----:B------:R-:W-:Y:S01]  /*62f0*/  FFMA.FTZ R191, R189, UR6, -R192 ;  /* 0x00000006bdbf7c23 */ /* 0x000fe200080108c0 */
[----:B------:R-:W-:Y:S01]  /*6300*/  PRMT R12, R5, 0x7632, R12 ;  /* 0x00007632050c7816 */ /* 0x000fe2000000000c */
[----:B------:R-:W-:Y:S01]  /*6310*/  FFMA.FTZ R189, R210, UR6, -R181 ;  /* 0x00000006d2bd7c23 */ /* 0x000fe200080108b5 */
[C---:B------:R-:W-:Y:S01]  /*6320*/  LOP3.LUT R13, R4.reuse, 0xffff, RZ, 0xc0, !PT ;  /* 0x0000ffff040d7812 */ /* 0x040fe200078ec0ff */
[----:B------:R-:W1:Y:S01]  /*6330*/  MUFU.EX2 R201, R201 ;  /* 0x000000c900c97308 */ /* 0x000e620000000800 */
[----:B------:R-:W-:Y:S01]  /*6340*/  LOP3.LUT R15, R15, 0xff00ff, RZ, 0xc0, !PT ;  /* 0x00ff00ff0f0f7812 */ /* 0x000fe200078ec0ff */
[----:B------:R-:W-:Y:S01]  /*6350*/  IMAD.MOV.U32 R210, RZ, RZ, R20 ;  /* 0x000000ffffd27224 */ /* 0x000fe200078e0014 */
[----:B------:R-:W-:Y:S01]  /*6360*/  PRMT R19, R4, 0x7632, R19 ;  /* 0x0000763204137816 */ /* 0x000fe20000000013 */
[----:B------:R-:W1:Y:S01]  /*6370*/  MUFU.EX2 R203, R14 ;  /* 0x0000000e00cb7308 */ /* 0x000e620000000800 */
[----:B------:R-:W-:Y:S01]  /*6380*/  PRMT R7, R6, 0x5410, R7 ;  /* 0x0000541006077816 */ /* 0x000fe20000000007 */
[----:B------:R-:W-:Y:S01]  /*6390*/  IMAD.MOV.U32 R211, RZ, RZ, R21 ;  /* 0x000000ffffd37224 */ /* 0x000fe200078e0015 */
[----:B------:R-:W-:Y:S01]  /*63a0*/  SHF.R.U32.HI R5, RZ, 0x18, R5 ;  /* 0x00000018ff057819 */ /* 0x000fe20000011605 */
[----:B------:R-:W1:Y:S01]  /*63b0*/  MUFU.EX2 R189, R189 ;  /* 0x000000bd00bd7308 */ /* 0x000e620000000800 */
[----:B------:R-:W-:Y:S01]  /*63c0*/  LOP3.LUT R12, R12, 0xff, RZ, 0xc0, !PT ;  /* 0x000000ff0c0c7812 */ /* 0x000fe200078ec0ff */
[----:B------:R-:W1:Y:S01]  /*63d0*/  LDSM.16.MT88.4 R20, [R169+0xa800] ;  /* 0x00a80000a914783b */ /* 0x000e620000004200 */
[----:B------:R-:W-:Y:S01]  /*63e0*/  LOP3.LUT R10, R10, 0xff, RZ, 0xc0, !PT ;  /* 0x000000ff0a0a7812 */ /* 0x000fe200078ec0ff */
[----:B------:R-:W-:Y:S01]  /*63f0*/  MUFU.EX2 R204, R204 ;  /* 0x000000cc00cc7308 */ /* 0x000fe20000000800 */
[----:B------:R-:W-:Y:S01]  /*6400*/  LOP3.LUT R6, R4, 0xff, RZ, 0xc0, !PT ;  /* 0x000000ff04067812 */ /* 0x000fe200078ec0ff */
[----:B------:R-:W-:Y:S01]  /*6410*/  FADD.FTZ R57, R57, R58 ;  /* 0x0000003a39397221 */ /* 0x000fe20000010000 */
[----:B------:R-:W-:Y:S01]  /*6420*/  SHF.R.U32.HI R13, RZ, 0x8, R13 ;  /* 0x00000008ff0d7819 */ /* 0x000fe2000001160d */
[----:B------:R-:W1:Y:S01]  /*6430*/  MUFU.EX2 R197, R197 ;  /* 0x000000c500c57308 */ /* 0x000e620000000800 */
[----:B------:R-:W-:Y:S01]  /*6440*/  SHF.R.U32.HI R4, RZ, 0x18, R4 ;  /* 0x00000018ff047819 */ /* 0x000fe20000011604 */
[----:B------:R-:W-:Y:S01]  /*6450*/  FADD.FTZ R55, R54, R55 ;  /* 0x0000003736377221 */ /* 0x000fe20000010000 */
[----:B------:R-:W-:Y:S01]  /*6460*/  LOP3.LUT R19, R19, 0xff, RZ, 0xc0, !PT ;  /* 0x000000ff13137812 */ /* 0x000fe200078ec0ff */
[----:B------:R-:W-:Y:S01]  /*6470*/  MUFU.EX2 R198, R198 ;  /* 0x000000c600c67308 */ /* 0x000fe20000000800 */
[----:B------:R-:W-:Y:S01]  /*6480*/  PRMT R5, R12, 0x5410, R5 ;  /* 0x000054100c057816 */ /* 0x000fe20000000005 */
[----:B------:R-:W-:Y:S01]  /*6490*/  FADD.FTZ R46, R46, R47 ;  /* 0x0000002f2e2e7221 */ /* 0x000fe20000010000 */
[----:B------:R-:W-:Y:S01]  /*64a0*/  PRMT R9, R10, 0x5410, R9 ;  /* 0x000054100a097816 */ /* 0x000fe20000000009 */
[----:B------:R-:W1:Y:S01]  /*64b0*/  MUFU.EX2 R191, R191 ;  /* 0x000000bf00bf7308 */ /* 0x000e620000000800 */
[--C-:B------:R-:W-:Y:S01]  /*64c0*/  HSET2.LE.AND R15, R15, R52.reuse, PT ;  /* 0x000000340f0f7233 */ /* 0x100fe20003803000 */
[----:B------:R-:W-:Y:S01]  /*64d0*/  FADD.FTZ R176, R176, R57 ;  /* 0x00000039b0b07221 */ /* 0x000fe20000010000 */
[----:B------:R-:W-:Y:S01]  /*64e0*/  PRMT R13, R6, 0x5410, R13 ;  /* 0x00005410060d7816 */ /* 0x000fe2000000000d */
[----:B------:R-:W-:Y:S01]  /*64f0*/  FADD.FTZ R178, R178, R55 ;  /* 0x00000037b2b27221 */ /* 0x000fe20000010000 */
[----:B----4-:R-:W-:Y:S01]  /*6500*/  F2FP.F16.F32.PACK_AB R10, R193, R200 ;  /* 0x000000c8c10a723e */ /* 0x010fe200000000ff */
[----:B------:R-:W-:Y:S01]  /*6510*/  FADD.FTZ R43, R43, R46 ;  /* 0x0000002e2b2b7221 */ /* 0x000fe20000010000 */
[--C-:B------:R-:W-:Y:S01]  /*6520*/  HSET2.LE.AND R6, R11, R52.reuse, PT ;  /* 0x000000340b067233 */ /* 0x100fe20003803000 */
[----:B------:R-:W-:Y:S01]  /*6530*/  FADD.FTZ R175, R175, R176 ;  /* 0x000000b0afaf7221 */ /* 0x000fe20000010000 */
[----:B------:R-:W-:Y:S01]  /*6540*/  PRMT R11, R19, 0x5410, R4 ;  /* 0x00005410130b7816 */ /* 0x000fe20000000004 */
[----:B------:R-:W-:Y:S01]  /*6550*/  FADD.FTZ R177, R177, R178 ;  /* 0x000000b2b1b17221 */ /* 0x000fe20000010000 */
[--C-:B------:R-:W-:Y:S01]  /*6560*/  HSET2.LE.AND R4, R7, R52.reuse, PT ;  /* 0x0000003407047233 */ /* 0x100fe20003803000 */
[----:B------:R-:W-:Y:S01]  /*6570*/  FADD.FTZ R43, R42, R43 ;  /* 0x0000002b2a2b7221 */ /* 0x000fe20000010000 */
[----:B------:R-:W-:Y:S01]  /*6580*/  LOP3.LUT R7, R10, R15, RZ, 0xc0, !PT ;  /* 0x0000000f0a077212 */ /* 0x000fe200078ec0ff */
[----:B------:R-:W-:Y:S01]  /*6590*/  FADD.FTZ R172, R172, R175 ;  /* 0x000000afacac7221 */ /* 0x000fe20000010000 */
[--C-:B------:R-:W-:Y:S01]  /*65a0*/  HSET2.LE.AND R5, R5, R52.reuse, PT ;  /* 0x0000003405057233 */ /* 0x100fe20003803000 */
[----:B------:R-:W-:Y:S01]  /*65b0*/  FADD.FTZ R174, R174, R177 ;  /* 0x000000b1aeae7221 */ /* 0x000fe20000010000 */
[----:B--2---:R-:W-:Y:S01]  /*65c0*/  F2FP.F16.F32.PACK_AB R10, R199, R206 ;  /* 0x000000cec70a723e */ /* 0x004fe200000000ff */
[----:B------:R-:W-:Y:S01]  /*65d0*/  FFMA.FTZ R186, R166, UR6, -R179 ;  /* 0x00000006a6ba7c23 */ /* 0x000fe200080108b3 */
[--C-:B------:R-:W-:Y:S01]  /*65e0*/  HSET2.LE.AND R11, R11, R52.reuse, PT ;  /* 0x000000340b0b7233 */ /* 0x100fe20003803000 */
[----:B------:R-:W-:Y:S01]  /*65f0*/  FADD.FTZ R40, R40, R43 ;  /* 0x0000002b28287221 */ /* 0x000fe20000010000 */
[----:B------:R-:W-:Y:S01]  /*6600*/  LOP3.LUT R5, R10, R5, RZ, 0xc0, !PT ;  /* 0x000000050a057212 */ /* 0x000fe200078ec0ff */
[----:B------:R-:W-:Y:S01]  /*6610*/  FFMA.FTZ R166, R62, UR6, -R180 ;  /* 0x000000063ea67c23 */ /* 0x000fe200080108b4 */
[----:B---3--:R-:W-:Y:S01]  /*6620*/  F2FP.F16.F32.PACK_AB R10, R195, R202 ;  /* 0x000000cac30a723e */ /* 0x008fe200000000ff */
[----:B------:R-:W-:Y:S01]  /*6630*/  FADD.FTZ R171, R171, R172 ;  /* 0x000000acabab7221 */ /* 0x000fe20000010000 */
[----:B-1----:R-:W-:Y:S01]  /*6640*/  F2FP.F16.F32.PACK_AB R17, R194, R201 ;  /* 0x000000c9c211723e */ /* 0x002fe200000000ff */
[----:B------:R-:W-:Y:S01]  /*6650*/  FADD.FTZ R173, R173, R174 ;  /* 0x000000aeadad7221 */ /* 0x000fe20000010000 */
[----:B------:R-:W-:Y:S01]  /*6660*/  LOP3.LUT R29, R10, R11, RZ, 0xc0, !PT ;  /* 0x0000000b0a1d7212 */ /* 0x000fe200078ec0ff */
[----:B------:R-:W-:Y:S01]  /*6670*/  FADD.FTZ R37, R37, R40 ;  /* 0x0000002825257221 */ /* 0x000fe20000010000 */
[----:B------:R-:W-:Y:S01]  /*6680*/  LOP3.LUT R11, R8, 0xff00ff, RZ, 0xc0, !PT ;  /* 0x00ff00ff080b7812 */ /* 0x000fe200078ec0ff */
[----:B------:R-:W-:Y:S01]  /*6690*/  FADD.FTZ R206, R206, R171 ;  /* 0x000000abcece7221 */ /* 0x000fe20000010000 */
[----:B------:R-:W-:Y:S01]  /*66a0*/  LOP3.LUT R6, R17, R6, RZ, 0xc0, !PT ;  /* 0x0000000611067212 */ /* 0x000fe200078ec0ff */
[----:B------:R-:W-:Y:S01]  /*66b0*/  MUFU.EX2 R166, R166 ;  /* 0x000000a600a67308 */ /* 0x000fe20000000800 */
[----:B------:R-:W-:Y:S01]  /*66c0*/  F2FP.F16.F32.PACK_AB R17, R203, R208 ;  /* 0x000000d0cb11723e */ /* 0x000fe200000000ff */
[----:B------:R-:W-:Y:S01]  /*66d0*/  FADD.FTZ R208, R208, R173 ;  /* 0x000000add0d07221 */ /* 0x000fe20000010000 */
[--C-:B------:R-:W-:Y:S01]  /*66e0*/  HSET2.LE.AND R13, R13, R52.reuse, PT ;  /* 0x000000340d0d7233 */ /* 0x100fe20003803000 */
[----:B------:R-:W-:Y:S01]  /*66f0*/  FADD.FTZ R199, R199, R206 ;  /* 0x000000cec7c77221 */ /* 0x000fe20000010000 */
[--C-:B------:R-:W-:Y:S01]  /*6700*/  HSET2.LE.AND R9, R9, R52.reuse, PT ;  /* 0x0000003409097233 */ /* 0x100fe20003803000 */
[----:B------:R-:W-:Y:S01]  /*6710*/  FADD.FTZ R208, R203, R208 ;  /* 0x000000d0cbd07221 */ /* 0x000fe20000010000 */
[----:B------:R-:W-:Y:S01]  /*6720*/  HSET2.LE.AND R11, R11, R52, PT ;  /* 0x000000340b0b7233 */ /* 0x000fe20003803000 */
[----:B------:R-:W-:Y:S01]  /*6730*/  FADD.FTZ R44, R44, R45 ;  /* 0x0000002d2c2c7221 */ /* 0x000fe20000010000 */
[----:B------:R-:W-:Y:S01]  /*6740*/  F2FP.F16.F32.PACK_AB R8, R189, R196 ;  /* 0x000000c4bd08723e */ /* 0x000fe200000000ff */
[----:B------:R-:W-:Y:S01]  /*6750*/  FADD.FTZ R200, R200, R199 ;  /* 0x000000c7c8c87221 */ /* 0x000fe20000010000 */
[----:B------:R-:W-:Y:S01]  /*6760*/  F2FP.F16.F32.PACK_AB R28, R197, R204 ;  /* 0x000000ccc51c723e */ /* 0x000fe200000000ff */
[----:B------:R-:W-:Y:S01]  /*6770*/  FADD.FTZ R204, R204, R37 ;  /* 0x00000025cccc7221 */ /* 0x000fe20000010000 */
[----:B------:R-:W-:Y:S01]  /*6780*/  F2FP.F16.F32.PACK_AB R30, R191, R198 ;  /* 0x000000c6bf1e723e */ /* 0x000fe200000000ff */
[----:B------:R-:W-:Y:S01]  /*6790*/  FADD.FTZ R201, R201, R208 ;  /* 0x000000d0c9c97221 */ /* 0x000fe20000010000 */
[----:B------:R-:W-:Y:S01]  /*67a0*/  LOP3.LUT R4, R17, R4, RZ, 0xc0, !PT ;  /* 0x0000000411047212 */ /* 0x000fe200078ec0ff */
[----:B------:R-:W-:Y:S01]  /*67b0*/  FADD.FTZ R197, R197, R204 ;  /* 0x000000ccc5c57221 */ /* 0x000fe20000010000 */
[----:B------:R-:W-:Y:S01]  /*67c0*/  LOP3.LUT R28, R28, R13, RZ, 0xc0, !PT ;  /* 0x0000000d1c1c7212 */ /* 0x000fe200078ec0ff */
[----:B------:R-:W1:Y:S01]  /*67d0*/  LDSM.16.MT88.4 R16, [R167+0x1800] ;  /* 0x00180000a710783b */ /* 0x000e620000004200 */
[----:B------:R-:W-:Y:S01]  /*67e0*/  LOP3.LUT R30, R30, R9, RZ, 0xc0, !PT ;  /* 0x000000091e1e7212 */ /* 0x000fe200078ec0ff */
[----:B------:R-:W-:Y:S01]  /*67f0*/  FADD.FTZ R198, R198, R197 ;  /* 0x000000c5c6c67221 */ /* 0x000fe20000010000 */
[----:B------:R-:W-:Y:S01]  /*6800*/  LOP3.LUT R31, R8, R11, RZ, 0xc0, !PT ;  /* 0x0000000b081f7212 */ /* 0x000fe200078ec0ff */
[----:B------:R-:W2:Y:S01]  /*6810*/  LDSM.16.MT88.4 R12, [R169+0xb800] ;  /* 0x00b80000a90c783b */ /* 0x000ea20000004200 */
[C---:B------:R-:W-:Y:S01]  /*6820*/  LOP3.LUT R232, R170.reuse, R232, R211, 0x96, !PT ;  /* 0x000000e8aae87212 */ /* 0x040fe200078e96d3 */
[----:B------:R-:W-:Y:S01]  /*6830*/  HMMA.16816.F32 R160, R4, R32, R160 ;  /* 0x0000002004a0723c */ /* 0x000fe200000018a0 */
[----:B------:R-:W-:Y:S01]  /*6840*/  LOP3.LUT R170, R170, R230, R209, 0x96, !PT ;  /* 0x000000e6aaaa7212 */ /* 0x000fe200078e96d1 */
[----:B------:R-:W3:Y:S01]  /*6850*/  LDSM.16.MT88.4 R8, [R167+0x2800] ;  /* 0x00280000a708783b */ /* 0x000ee20000004200 */
[----:B------:R-:W-:Y:S01]  /*6860*/  FADD.FTZ R41, R41, R44 ;  /* 0x0000002c29297221 */ /* 0x000fe20000010000 */
[----:B------:R-:W-:-:S04]  /*6870*/  IMAD.WIDE.U32 R232, R232, -0x2daee0ad, RZ ;  /* 0xd2511f53e8e87825 */ /* 0x000fc800078e00ff */
[----:B------:R-:W-:Y:S01]  /*6880*/  FADD.FTZ R200, R193, R200 ;  /* 0x000000c8c1c87221 */ /* 0x000fe20000010000 */
[----:B------:R-:W-:Y:S01]  /*6890*/  FADD.FTZ R194, R194, R201 ;  /* 0x000000c9c2c27221 */ /* 0x000fe20000010000 */
[----:B------:R-:W-:Y:S01]  /*68a0*/  FADD.FTZ R198, R191, R198 ;  /* 0x000000c6bfc67221 */ /* 0x000fe20000010000 */
[C---:B------:R-:W-:Y:S01]  /*68b0*/  HMMA.16816.F32 R156, R28.reuse, R32, R156 ;  /* 0x000000201c9c723c */ /* 0x040fe2000000189c */
[--C-:B------:R-:W-:Y:S01]  /*68c0*/  FFMA.FTZ R33, R183, UR6, -R192.reuse ;  /* 0x00000006b7217c23 */ /* 0x100fe200080108c0 */
[----:B------:R-:W-:Y:S01]  /*68d0*/  FFMA.FTZ R183, R188, UR6, -R181 ;  /* 0x00000006bcb77c23 */ /* 0x000fe200080108b5 */
[----:B------:R-:W-:Y:S01]  /*68e0*/  LOP3.LUT R234, R168, R234, R233, 0x96, !PT ;  /* 0x000000eaa8ea7212 */ /* 0x000fe200078e96e9 */
[----:B------:R-:W-:Y:S01]  /*68f0*/  FFMA.FTZ R32, R190, UR6, -R192 ;  /* 0x00000006be207c23 */ /* 0x000fe200080108c0 */
[----:B------:R4:W-:Y:S01]  /*6900*/  MUFU.EX2 R181, R184 ;  /* 0x000000b800b57308 */ /* 0x0009e20000000800 */
[----:B------:R-:W-:Y:S02]  /*6910*/  FADD.FTZ R38, R38, R41 ;  /* 0x0000002926267221 */ /* 0x000fe40000010000 */
[----:B------:R-:W-:Y:S01]  /*6920*/  HMMA.16816.F32 R152, R28, R34, R152 ;  /* 0x000000221c98723c */ /* 0x000fe20000001898 */
[----:B------:R-:W3:Y:S01]  /*6930*/  MUFU.EX2 R183, R183 ;  /* 0x000000b700b77308 */ /* 0x000ee20000000800 */
[----:B------:R-:W-:-:S03]  /*6940*/  FADD.FTZ R39, R39, R38 ;  /* 0x0000002627277221 */ /* 0x000fc60000010000 */
[----:B------:R-:W-:Y:S01]  /*6950*/  MUFU.EX2 R32, R32 ;  /* 0x0000002000207308 */ /* 0x000fe20000000800 */
[----:B------:R-:W-:Y:S02]  /*6960*/  FADD.FTZ R39, R36, R39 ;  /* 0x0000002724277221 */ /* 0x000fe40000010000 */
[----:B------:R-:W-:Y:S01]  /*6970*/  HMMA.16816.F32 R148, R4, R34, R148 ;  /* 0x000000220494723c */ /* 0x000fe20000001894 */
[--C-:B------:R-:W-:Y:S01]  /*6980*/  FFMA.FTZ R35, R185, UR6, -R192.reuse ;  /* 0x00000006b9237c23 */ /* 0x100fe200080108c0 */
[----:B------:R-:W-:Y:S01]  /*6990*/  FFMA.FTZ R34, R187, UR6, -R192 ;  /* 0x00000006bb227c23 */ /* 0x000fe200080108c0 */
[----:B------:R-:W-:Y:S01]  /*69a0*/  MUFU.EX2 R33, R33 ;  /* 0x0000002100217308 */ /* 0x000fe20000000800 */
[----:B----4-:R-:W-:-:S04]  /*69b0*/  IMAD.WIDE.U32 R184, R170, -0x2daee0ad, RZ ;  /* 0xd2511f53aab87825 */ /* 0x010fc800078e00ff */
[----:B------:R-:W-:Y:S01]  /*69c0*/  FADD.FTZ R202, R202, R39 ;  /* 0x00000027caca7221 */ /* 0x000fe20000010000 */
[----:B------:R-:W4:Y:S01]  /*69d0*/  MUFU.EX2 R35, R35 ;  /* 0x0000002300237308 */ /* 0x000f220000000800 */
[C---:B------:R-:W-:Y:S01]  /*69e0*/  HMMA.16816.F32 R68, R4.reuse, R24, R68 ;  /* 0x000000180444723c */ /* 0x040fe20000001844 */
[----:B------:R-:W-:Y:S01]  /*69f0*/  PRMT R170, R184, 0x7772, RZ ;  /* 0x00007772b8aa7816 */ /* 0x000fe200000000ff */
[----:B------:R-:W-:Y:S01]  /*6a00*/  FADD.FTZ R195, R195, R202 ;  /* 0x000000cac3c37221 */ /* 0x000fe20000010000 */
[----:B------:R-:W4:Y:S01]  /*6a10*/  MUFU.EX2 R34, R34 ;  /* 0x0000002200227308 */ /* 0x000f220000000800 */
[----:B------:R-:W-:Y:S01]  /*6a20*/  LOP3.LUT R168, R168, R222, R185, 0x96, !PT ;  /* 0x000000dea8a87212 */ /* 0x000fe200078e96b9 */
[----:B------:R-:W-:Y:S01]  /*6a30*/  FFMA.FTZ R185, R67, UR6, -R179 ;  /* 0x0000000643b97c23 */ /* 0x000fe200080108b3 */
[--C-:B------:R-:W-:Y:S01]  /*6a40*/  FFMA.FTZ R67, R63, UR6, -R180.reuse ;  /* 0x000000063f437c23 */ /* 0x100fe200080108b4 */
[----:B------:R-:W-:Y:S01]  /*6a50*/  FFMA.FTZ R63, R60, UR6, -R180 ;  /* 0x000000063c3f7c23 */ /* 0x000fe200080108b4 */
[----:B------:R-:W-:Y:S01]  /*6a60*/  HMMA.16816.F32 R80, R4, R26, R80 ;  /* 0x0000001a0450723c */ /* 0x000fe20000001850 */
[----:B------:R4:W-:Y:S01]  /*6a70*/  MUFU.EX2 R62, R185 ;  /* 0x000000b9003e7308 */ /* 0x0009e20000000800 */
[----:B------:R-:W-:-:S03]  /*6a80*/  FADD.FTZ R196, R196, R195 ;  /* 0x000000c3c4c47221 */ /* 0x000fc60000010000 */
[----:B------:R-:W4:Y:S01]  /*6a90*/  MUFU.EX2 R67, R67 ;  /* 0x0000004300437308 */ /* 0x000f220000000800 */
[----:B------:R-:W-:Y:S02]  /*6aa0*/  FADD.FTZ R196, R189, R196 ;  /* 0x000000c4bdc47221 */ /* 0x000fe40000010000 */
[C---:B------:R-:W-:Y:S01]  /*6ab0*/  HMMA.16816.F32 R84, R4.reuse, R20, R84 ;  /* 0x000000140454723c */ /* 0x040fe20000001854 */
[----:B------:R-:W-:Y:S07]  /*6ac0*/  MUFU.EX2 R63, R63 ;  /* 0x0000003f003f7308 */ /* 0x000fee0000000800 */
[C---:B------:R-:W-:Y:S08]  /*6ad0*/  HMMA.16816.F32 R96, R4.reuse, R22, R96 ;  /* 0x000000160460723c */ /* 0x040ff00000001860 */
[C---:B-1----:R-:W-:Y:S08]  /*6ae0*/  HMMA.16816.F32 R100, R4.reuse, R16, R100 ;  /* 0x000000100464723c */ /* 0x042ff00000001864 */
[C---:B------:R-:W-:Y:S08]  /*6af0*/  HMMA.16816.F32 R112, R4.reuse, R18, R112 ;  /* 0x000000120470723c */ /* 0x040ff00000001870 */
[C---:B--2---:R-:W-:Y:S08]  /*6b00*/  HMMA.16816.F32 R116, R4.reuse, R12, R116 ;  /* 0x0000000c0474723c */ /* 0x044ff00000001874 */
[C---:B------:R-:W-:Y:S08]  /*6b10*/  HMMA.16816.F32 R128, R4.reuse, R14, R128 ;  /* 0x0000000e0480723c */ /* 0x040ff00000001880 */
[C---:B---3--:R-:W-:Y:S08]  /*6b20*/  HMMA.16816.F32 R144, R4.reuse, R8, R144 ;  /* 0x000000080490723c */ /* 0x048ff00000001890 */
[----:B------:R-:W-:Y:S01]  /*6b30*/  HMMA.16816.F32 R132, R4, R10, R132 ;  /* 0x0000000a0484723c */ /* 0x000fe20000001884 */
[----:B------:R-:W-:-:S02]  /*6b40*/  LOP3.LUT R5, R234, 0xffff, RZ, 0xc0, !PT ;  /* 0x0000ffffea057812 */ /* 0x000fc400078ec0ff */
[C---:B------:R-:W-:Y:S02]  /*6b50*/  PRMT R7, R234.reuse, 0x7632, R7 ;  /* 0x00007632ea077816 */ /* 0x040fe40000000007 */
[----:B------:R-:W-:Y:S02]  /*6b60*/  LOP3.LUT R4, R234, 0xff, RZ, 0xc0, !PT ;  /* 0x000000ffea047812 */ /* 0x000fe400078ec0ff */
[----:B------:R-:W-:Y:S01]  /*6b70*/  SHF.R.U32.HI R5, RZ, 0x8, R5 ;  /* 0x00000008ff057819 */ /* 0x000fe20000011605 */
[----:B------:R-:W-:Y:S01]  /*6b80*/  HMMA.16816.F32 R124, R28, R14, R124 ;  /* 0x0000000e1c7c723c */ /* 0x000fe2000000187c */
[----:B------:R-:W-:Y:S01]  /*6b90*/  IMAD.MOV.U32 R14, RZ, RZ, R232 ;  /* 0x000000ffff0e7224 */ /* 0x000fe200078e00e8 */
[----:B------:R-:W-:Y:S02]  /*6ba0*/  SHF.R.U32.HI R234, RZ, 0x18, R234 ;  /* 0x00000018ffea7819 */ /* 0x000fe400000116ea */
[----:B------:R-:W-:Y:S02]  /*6bb0*/  LOP3.LUT R7, R7, 0xff, RZ, 0xc0, !PT ;  /* 0x000000ff07077812 */ /* 0x000fe400078ec0ff */
[----:B------:R-:W-:-:S02]  /*6bc0*/  PRMT R5, R4, 0x5410, R5 ;  /* 0x0000541004057816 */ /* 0x000fc40000000005 */
[----:B------:R-:W-:Y:S01]  /*6bd0*/  HMMA.16816.F32 R104, R28, R16, R104 ;  /* 0x000000101c68723c */ /* 0x000fe20000001868 */
[----:B------:R-:W-:Y:S02]  /*6be0*/  PRMT R16, R232, 0x7772, RZ ;  /* 0x00007772e8107816 */ /* 0x000fe400000000ff */
[----:B------:R-:W-:-:S05]  /*6bf0*/  HSET2.LE.AND R4, R5, R52, PT ;  /* 0x0000003405047233 */ /* 0x000fca0003803000 */
[----:B------:R-:W-:Y:S01]  /*6c00*/  HMMA.16816.F32 R120, R28, R12, R120 ;  /* 0x0000000c1c78723c */ /* 0x000fe20000001878 */
[C---:B------:R-:W-:Y:S02]  /*6c10*/  PRMT R13, R232.reuse, 0x7773, RZ ;  /* 0x00007773e80d7816 */ /* 0x040fe400000000ff */
[----:B------:R-:W-:Y:S02]  /*6c20*/  PRMT R12, R232, 0x7771, RZ ;  /* 0x00007771e80c7816 */ /* 0x000fe400000000ff */
[----:B------:R-:W-:-:S03]  /*6c30*/  PRMT R13, R16, 0x5410, R13 ;  /* 0x00005410100d7816 */ /* 0x000fc6000000000d */
[C---:B------:R-:W-:Y:S01]  /*6c40*/  HMMA.16816.F32 R136, R28.reuse, R10, R136 ;  /* 0x0000000a1c88723c */ /* 0x040fe20000001888 */
[----:B------:R-:W-:Y:S02]  /*6c50*/  PRMT R11, R7, 0x5410, R234 ;  /* 0x00005410070b7816 */ /* 0x000fe400000000ea */
[----:B------:R-:W-:Y:S02]  /*6c60*/  LOP3.LUT R13, R13, 0xff00ff, RZ, 0xc0, !PT ;  /* 0x00ff00ff0d0d7812 */ /* 0x000fe400078ec0ff */
[----:B------:R-:W-:Y:S01]  /*6c70*/  F2FP.F16.F32.PACK_AB R10, R182, R183 ;  /* 0x000000b7b60a723e */ /* 0x000fe200000000ff */
[----:B------:R-:W-:Y:S01]  /*6c80*/  FADD.FTZ R183, R183, R196 ;  /* 0x000000c4b7b77221 */ /* 0x000fe20000010000 */
[--C-:B------:R-:W-:Y:S01]  /*6c90*/  HSET2.LE.AND R5, R11, R52.reuse, PT ;  /* 0x000000340b057233 */ /* 0x100fe20003803000 */
[----:B------:R-:W-:Y:S01]  /*6ca0*/  HMMA.16816.F32 R140, R28, R8, R140 ;  /* 0x000000081c8c723c */ /* 0x000fe2000000188c */
[----:B------:R-:W-:Y:S01]  /*6cb0*/  LOP3.LUT R9, R14, 0xff, RZ, 0xc0, !PT ;  /* 0x000000ff0e097812 */ /* 0x000fe200078ec0ff */
[----:B------:R-:W-:Y:S01]  /*6cc0*/  FADD.FTZ R182, R182, R183 ;  /* 0x000000b7b6b67221 */ /* 0x000fe20000010000 */
[----:B------:R-:W-:-:S02]  /*6cd0*/  HSET2.LE.AND R7, R13, R52, PT ;  /* 0x000000340d077233 */ /* 0x000fc40003803000 */
[----:B------:R-:W-:Y:S02]  /*6ce0*/  PRMT R9, R9, 0x5410, R12 ;  /* 0x0000541009097816 */ /* 0x000fe4000000000c */
[----:B------:R-:W-:Y:S01]  /*6cf0*/  LOP3.LUT R5, R10, R5, RZ, 0xc0, !PT ;  /* 0x000000050a057212 */ /* 0x000fe200078ec0ff */
[----:B------:R-:W-:Y:S01]  /*6d00*/  IMAD.MOV.U32 R10, RZ, RZ, R184 ;  /* 0x000000ffff0a7224 */ /* 0x000fe200078e00b8 */
[----:B----4-:R-:W-:Y:S01]  /*6d10*/  F2FP.F16.F32.PACK_AB R11, R32, R35 ;  /* 0x00000023200b723e */ /* 0x010fe200000000ff */
[C---:B------:R-:W-:Y:S01]  /*6d20*/  HMMA.16816.F32 R72, R28.reuse, R24, R72 ;  /* 0x000000181c48723c */ /* 0x040fe20000001848 */
[----:B------:R-:W-:Y:S01]  /*6d30*/  HSET2.LE.AND R6, R9, R52, PT ;  /* 0x0000003409067233 */ /* 0x000fe20003803000 */
[----:B------:R-:W1:Y:S01]  /*6d40*/  LDSM.16.MT88.4 R12, [R167+0x1c00] ;  /* 0x001c0000a70c783b */ /* 0x000e620000004200 */
[----:B------:R-:W-:Y:S01]  /*6d50*/  F2FP.F16.F32.PACK_AB R9, R34, R33 ;  /* 0x000000212209723e */ /* 0x000fe200000000ff */
[----:B------:R-:W-:Y:S01]  /*6d60*/  FADD.FTZ R35, R35, R198 ;  /* 0x000000c623237221 */ /* 0x000fe20000010000 */
[----:B------:R-:W-:Y:S01]  /*6d70*/  F2FP.F16.F32.PACK_AB R8, R252, R181 ;  /* 0x000000b5fc08723e */ /* 0x000fe200000000ff */
[----:B------:R-:W-:Y:S01]  /*6d80*/  FADD.FTZ R181, R181, R182 ;  /* 0x000000b6b5b57221 */ /* 0x000fe20000010000 */
[----:B------:R-:W-:Y:S01]  /*6d90*/  LOP3.LUT R4, R11, R4, RZ, 0xc0, !PT ;  /* 0x000000040b047212 */ /* 0x000fe200078ec0ff */
[C---:B------:R-:W-:Y:S01]  /*6da0*/  HMMA.16816.F32 R88, R28.reuse, R20, R88 ;  /* 0x000000141c58723c */ /* 0x040fe20000001858 */
[----:B------:R-:W-:Y:S01]  /*6db0*/  LOP3.LUT R6, R9, R6, RZ, 0xc0, !PT ;  /* 0x0000000609067212 */ /* 0x000fe200078ec0ff */
[----:B------:R-:W-:Y:S01]  /*6dc0*/  FADD.FTZ R32, R32, R35 ;  /* 0x0000002320207221 */ /* 0x000fe20000010000 */
[----:B------:R-:W-:Y:S01]  /*6dd0*/  LOP3.LUT R7, R8, R7, RZ, 0xc0, !PT ;  /* 0x0000000708077212 */ /* 0x000fe200078ec0ff */
[----:B------:R-:W-:Y:S01]  /*6de0*/  FADD.FTZ R252, R252, R181 ;  /* 0x000000b5fcfc7221 */ /* 0x000fe20000010000 */
[C---:B------:R-:W-:Y:S01]  /*6df0*/  PRMT R8, R184.reuse, 0x7771, RZ ;  /* 0x00007771b8087816 */ /* 0x040fe200000000ff */
[----:B------:R-:W-:Y:S01]  /*6e00*/  FADD.FTZ R33, R33, R32 ;  /* 0x0000002021217221 */ /* 0x000fe20000010000 */
[----:B------:R-:W-:Y:S01]  /*6e10*/  PRMT R9, R184, 0x7773, RZ ;  /* 0x00007773b8097816 */ /* 0x000fe200000000ff */
[C---:B------:R-:W-:Y:S01]  /*6e20*/  HMMA.16816.F32 R76, R28.reuse, R26, R76 ;  /* 0x0000001a1c4c723c */ /* 0x040fe2000000184c */
[----:B------:R-:W-:Y:S01]  /*6e30*/  LOP3.LUT R11, R10, 0xff, RZ, 0xc0, !PT ;  /* 0x000000ff0a0b7812 */ /* 0x000fe200078ec0ff */
[----:B------:R-:W2:Y:S01]  /*6e40*/  LDSM.16.MT88.4 R24, [R169+0xac00] ;  /* 0x00ac0000a918783b */ /* 0x000ea20000004200 */
[----:B------:R-:W-:Y:S01]  /*6e50*/  PRMT R170, R170, 0x5410, R9 ;  /* 0x00005410aaaa7816 */ /* 0x000fe20000000009 */
[--C-:B------:R-:W-:Y:S01]  /*6e60*/  FFMA.FTZ R184, R66, UR6, -R179.reuse ;  /* 0x0000000642b87c23 */ /* 0x100fe200080108b3 */
[----:B------:R-:W-:Y:S01]  /*6e70*/  FFMA.FTZ R66, R61, UR6, -R180 ;  /* 0x000000063d427c23 */ /* 0x000fe200080108b4 */
[----:B------:R-:W-:Y:S01]  /*6e80*/  LOP3.LUT R180, R168, 0xff, RZ, 0xc0, !PT ;  /* 0x000000ffa8b47812 */ /* 0x000fe200078ec0ff */
[----:B------:R-:W-:Y:S01]  /*6e90*/  FFMA.FTZ R179, R65, UR6, -R179 ;  /* 0x0000000641b37c23 */ /* 0x000fe200080108b3 */
[----:B------:R-:W-:Y:S01]  /*6ea0*/  HMMA.16816.F32 R92, R28, R22, R92 ;  /* 0x000000161c5c723c */ /* 0x000fe2000000185c */
[----:B------:R-:W-:Y:S01]  /*6eb0*/  LDSM.16.MT88.4 R20, [R169+0xbc00] ;  /* 0x00bc0000a914783b */ /* 0x000fe20000004200 */
[----:B------:R-:W-:Y:S01]  /*6ec0*/  MUFU.EX2 R65, R186 ;  /* 0x000000ba00417308 */ /* 0x000fe20000000800 */
[----:B------:R-:W-:Y:S01]  /*6ed0*/  LOP3.LUT R185, R170, 0xff00ff, RZ, 0xc0, !PT ;  /* 0x00ff00ffaab97812 */ /* 0x000fe200078ec0ff */
[----:B------:R-:W-:-:S02]  /*6ee0*/  UMOV UR6, 0xffffffff ;  /* 0xffffffff00067882 */ /* 0x000fc40000000000 */
[----:B------:R-:W-:Y:S02]  /*6ef0*/  MUFU.EX2 R61, R184 ;  /* 0x000000b8003d7308 */ /* 0x000fe40000000800 */
[----:B------:R-:W-:Y:S01]  /*6f00*/  HMMA.16816.F32 R108, R28, R18, R108 ;  /* 0x000000121c6c723c */ /* 0x000fe2000000186c */
[----:B------:R3:W4:Y:S01]  /*6f10*/  LDSM.16.MT88.4 R28, [R169+0x9c00] ;  /* 0x009c0000a91c783b */ /* 0x0007220000004200 */
[----:B------:R4:W4:Y:S03]  /*6f20*/  MUFU.EX2 R60, R179 ;  /* 0x000000b3003c7308 */ /* 0x0009260000000800 */
[----:B------:R-:W4:Y:S01]  /*6f30*/  LDSM.16.MT88.4 R16, [R167+0xc00] ;  /* 0x000c0000a710783b */ /* 0x000f220000004200 */
[----:B------:R-:W4:Y:S02]  /*6f40*/  MUFU.EX2 R66, R66 ;  /* 0x0000004200427308 */ /* 0x000f240000000800 */
[----:B-1----:R-:W-:-:S12]  /*6f50*/  HMMA.16816.F32 R104, R4, R12, R104 ;  /* 0x0000000c0468723c */ /* 0x002fd80000001868 */
[C---:B------:R-:W-:Y:S01]  /*6f60*/  HMMA.16816.F32 R108, R4.reuse, R14, R108 ;  /* 0x0000000e046c723c */ /* 0x040fe2000000186c */
[----:B---3--:R-:W-:Y:S02]  /*6f70*/  PRMT R169, R11, 0x5410, R8 ;  /* 0x000054100ba97816 */ /* 0x008fe40000000008 */
[----:B------:R1:W3:Y:S05]  /*6f80*/  LDSM.16.MT88.4 R8, [R167+0x2c00] ;  /* 0x002c0000a708783b */ /* 0x0002ea0000004200 */
[----:B--2---:R-:W-:Y:S01]  /*6f90*/  HMMA.16816.F32 R88, R4, R24, R88 ;  /* 0x000000180458723c */ /* 0x004fe20000001858 */
[----:B------:R-:W-:-:S07]  /*6fa0*/  HSET2.LE.AND R169, R169, R52, PT ;  /* 0x00000034a9a97233 */ /* 0x000fce0003803000 */
[C---:B------:R-:W-:Y:S08]  /*6fb0*/  HMMA.16816.F32 R92, R4.reuse, R26, R92 ;  /* 0x0000001a045c723c */ /* 0x040ff0000000185c */
[----:B----4-:R-:W-:Y:S01]  /*6fc0*/  HMMA.16816.F32 R156, R4, R28, R156 ;  /* 0x0000001c049c723c */ /* 0x010fe2000000189c */
[----:B-1----:R-:W-:-:S07]  /*6fd0*/  LOP3.LUT R167, R168, 0xffff, RZ, 0xc0, !PT ;  /* 0x0000ffffa8a77812 */ /* 0x002fce00078ec0ff */
[----:B------:R-:W-:Y:S01]  /*6fe0*/  HMMA.16816.F32 R152, R4, R30, R152 ;  /* 0x0000001e0498723c */ /* 0x000fe20000001898 */
[----:B------:R-:W-:-:S04]  /*6ff0*/  SHF.R.U32.HI R167, RZ, 0x8, R167 ;  /* 0x00000008ffa77819 */ /* 0x000fc800000116a7 */
[----:B------:R-:W-:Y:S02]  /*7000*/  PRMT R167, R180, 0x5410, R167 ;  /* 0x00005410b4a77816 */ /* 0x000fe400000000a7 */
[----:B------:R-:W-:Y:S01]  /*7010*/  PRMT R180, R168, 0x7632, R180 ;  /* 0x00007632a8b47816 */ /* 0x000fe200000000b4 */
[C---:B------:R-:W-:Y:S01]  /*7020*/  HMMA.16816.F32 R72, R4.reuse, R16, R72 ;  /* 0x000000100448723c */ /* 0x040fe20000001848 */
[----:B------:R-:W-:Y:S02]  /*7030*/  SHF.R.U32.HI R168, RZ, 0x18, R168 ;  /* 0x00000018ffa87819 */ /* 0x000fe400000116a8 */
[----:B------:R-:W-:Y:S02]  /*7040*/  LOP3.LUT R179, R180, 0xff, RZ, 0xc0, !PT ;  /* 0x000000ffb4b37812 */ /* 0x000fe400078ec0ff */
[--C-:B------:R-:W-:Y:S02]  /*7050*/  HSET2.LE.AND R167, R167, R52.reuse, PT ;  /* 0x00000034a7a77233 */ /* 0x100fe40003803000 */
[----:B------:R-:W-:Y:S01]  /*7060*/  PRMT R179, R179, 0x5410, R168 ;  /* 0x00005410b3b37816 */ /* 0x000fe200000000a8 */
[----:B------:R-:W-:Y:S01]  /*7070*/  HMMA.16816.F32 R76, R4, R18, R76 ;  /* 0x00000012044c723c */ /* 0x000fe2000000184c */
[----:B------:R-:W-:-:S03]  /*7080*/  HSET2.LE.AND R168, R185, R52, PT ;  /* 0x00000034b9a87233 */ /* 0x000fc60003803000 */
[----:B------:R-:W-:-:S04]  /*7090*/  HSET2.LE.AND R52, R179, R52, PT ;  /* 0x00000034b3347233 */ /* 0x000fc80003803000 */
[C---:B------:R-:W-:Y:S08]  /*70a0*/  HMMA.16816.F32 R120, R4.reuse, R20, R120 ;  /* 0x000000140478723c */ /* 0x040ff00000001878 */
[C---:B------:R-:W-:Y:S08]  /*70b0*/  HMMA.16816.F32 R124, R4.reuse, R22, R124 ;  /* 0x00000016047c723c */ /* 0x040ff0000000187c */
[C---:B---3--:R-:W-:Y:S08]  /*70c0*/  HMMA.16816.F32 R140, R4.reuse, R8, R140 ;  /* 0x00000008048c723c */ /* 0x048ff0000000188c */
[----:B------:R-:W-:Y:S01]  /*70d0*/  HMMA.16816.F32 R136, R4, R10, R136 ;  /* 0x0000000a0488723c */ /* 0x000fe20000001888 */
[----:B------:R-:W-:Y:S01]  /*70e0*/  F2FP.F16.F32.PACK_AB R5, R166, R67 ;  /* 0x00000043a605723e */ /* 0x000fe200000000ff */
[----:B------:R-:W-:Y:S01]  /*70f0*/  FADD.FTZ R67, R67, R200 ;  /* 0x000000c843437221 */ /* 0x000fe20000010000 */
[----:B------:R-:W-:-:S02]  /*7100*/  F2FP.F16.F32.PACK_AB R6, R60, R61 ;  /* 0x0000003d3c06723e */ /* 0x000fc400000000ff */
[----:B------:R-:W-:Y:S01]  /*7110*/  F2FP.F16.F32.PACK_AB R7, R63, R66 ;  /* 0x000000423f07723e */ /* 0x000fe200000000ff */
[----:B------:R-:W-:Y:S01]  /*7120*/  FADD.FTZ R67, R166, R67 ;  /* 0x00000043a6437221 */ /* 0x000fe20000010000 */
[----:B------:R-:W-:Y:S01]  /*7130*/  F2FP.F16.F32.PACK_AB R4, R62, R65 ;  /* 0x000000413e04723e */ /* 0x000fe200000000ff */
[----:B------:R-:W-:Y:S01]  /*7140*/  FADD.FTZ R65, R65, R194 ;  /* 0x000000c241417221 */ /* 0x000fe20000010000 */
[----:B------:R-:W-:Y:S01]  /*7150*/  LOP3.LUT R6, R6, R169, RZ, 0xc0, !PT ;  /* 0x000000a906067212 */ /* 0x000fe200078ec0ff */
[----:B------:R-:W-:Y:S01]  /*7160*/  FADD.FTZ R66, R66, R67 ;  /* 0x0000004342427221 */ /* 0x000fe20000010000 */
[----:B------:R-:W-:Y:S01]  /*7170*/  LOP3.LUT R7, R7, R168, RZ, 0xc0, !PT ;  /* 0x000000a807077212 */ /* 0x000fe200078ec0ff */
[----:B------:R-:W-:Y:S01]  /*7180*/  FADD.FTZ R62, R62, R65 ;  /* 0x000000413e3e7221 */ /* 0x000fe20000010000 */
[----:B------:R-:W-:Y:S02]  /*7190*/  LOP3.LUT R4, R4, R167, RZ, 0xc0, !PT ;  /* 0x000000a704047212 */ /* 0x000fe400078ec0ff */
[----:B------:R-:W-:Y:S01]  /*71a0*/  LOP3.LUT R5, R5, R52, RZ, 0xc0, !PT ;  /* 0x0000003405057212 */ /* 0x000fe200078ec0ff */
[----:B------:R-:W-:-:S04]  /*71b0*/  FADD.FTZ R61, R61, R62 ;  /* 0x0000003e3d3d7221 */ /* 0x000fc80000010000 */
        /* <DEDUP_REMOVED lines=13> */
[----:B------:R-:W-:Y:S01]  /*7290*/  FADD.FTZ R5, R63, R66 ;  /* 0x000000423f057221 */ /* 0x000fe20000010000 */
[----:B------:R-:W-:-:S04]  /*72a0*/  FADD.FTZ R4, R34, R33 ;  /* 0x0000002122047221 */ /* 0x000fc80000010000 */
[----:B------:R1:W-:Y:S04]  /*72b0*/  STL [R1+0x1c], R5 ;  /* 0x00001c0501007387 */ /* 0x0003e80000100800 */
[----:B------:R1:W-:Y:S04]  /*72c0*/  STL [R1+0x20], R221 ;  /* 0x000020dd01007387 */ /* 0x0003e80000100800 */
[----:B------:R1:W-:Y:S01]  /*72d0*/  STL [R1+0x18], R4 ;  /* 0x0000180401007387 */ /* 0x0003e20000100800 */
[----:B------:R-:W-:Y:S05]  /*72e0*/  BRA.U !UP1, `(.L_x_389) ;  /* 0x000000ad091c7547 */ /* 0x000fea000b800000 */
[----:B------:R-:W2:Y:S01]  /*72f0*/  LDL.64 R58, [R1+0x10] ;  /* 0x00001000013a7983 */ /* 0x000ea20000100a00 */
[----:B------:R-:W3:Y:S01]  /*7300*/  LDCU UR7, c[0x0][0x440] ;  /* 0x00008800ff0777ac */ /* 0x000ee20008000800 */
[----:B------:R-:W-:-:S04]  /*7310*/  DEPBAR.LE SB0, 0x0 ;  /* 0x000080000000791a */ /* 0x000fc80000000000 */
[----:B------:R-:W-:Y:S01]  /*7320*/  UIADD3 UR13, UPT, UPT, UR19, -0x2, URZ ;  /* 0xfffffffe130d7890 */ /* 0x000fe2000fffe0ff */
[----:B------:R-:W4:Y:S03]  /*7330*/  LDL.64 R232, [R1+0x8] ;  /* 0x0000080001e87983 */ /* 0x000f260000100a00 */
[----:B------:R-:W-:Y:S01]  /*7340*/  UIMAD.WIDE.U32 UR20, UR13, UR8, URZ ;  /* 0x000000080d1472a5 */ /* 0x000fe2000f8e00ff */
[C---:B-----5:R-:W-:Y:S01]  /*7350*/  IMAD.SHL.U32 R228, R226.reuse, 0x4, RZ ;  /* 0x00000004e2e47824 */ /* 0x060fe200078e00ff */
[----:B------:R-:W4:Y:S02]  /*7360*/  LDL.64 R234, [R1] ;  /* 0x0000000001ea7983 */ /* 0x000f240000100a00 */
[----:B------:R-:W-:Y:S02]  /*7370*/  UIMAD UR13, UR13, UR9, UR21 ;  /* 0x000000090d0d72a4 */ /* 0x000fe4000f8e0215 */
[----:B------:R-:W-:Y:S01]  /*7380*/  IMAD.U32 R14, RZ, RZ, UR20 ;  /* 0x00000014ff0e7e24 */ /* 0x000fe2000f8e00ff */
[----:B------:R-:W-:Y:S01]  /*7390*/  USHF.L.U32 UR16, UR20, 0x6, URZ ;  /* 0x0000000614107899 */ /* 0x000fe200080006ff */
[----:B------:R-:W-:Y:S01]  /*73a0*/  IMAD.SHL.U32 R166, R226, 0x20, RZ ;  /* 0x00000020e2a67824 */ /* 0x000fe200078e00ff */
[----:B------:R-:W-:Y:S01]  /*73b0*/  USHF.L.U64.HI UR12, UR20, 0x6, UR13 ;  /* 0x00000006140c7899 */ /* 0x000fe2000801020d */
[----:B------:R-:W-:Y:S01]  /*73c0*/  IMAD.U32 R6, RZ, RZ, UR13 ;  /* 0x0000000dff067e24 */ /* 0x000fe2000f8e00ff */
[----:B------:R-:W-:Y:S01]  /*73d0*/  ULEA UR16, UP0, UR8, UR16, 0x5 ;  /* 0x0000001008107291 */ /* 0x000fe2000f8028ff */
[----:B------:R-:W-:-:S02]  /*73e0*/  LEA R12, P0, R14, R238, 0x7 ;  /* 0x000000ee0e0c7211 */ /* 0x000fc400078038ff */
[----:B------:R-:W-:Y:S02]  /*73f0*/  LOP3.LUT R227, R224, 0x3e00, RZ, 0xc0, !PT ;  /* 0x00003e00e0e37812 */ /* 0x000fe400078ec0ff */
[----:B------:R-:W-:Y:S02]  /*7400*/  SHF.R.U32.HI R229, RZ, 0x1, R226 ;  /* 0x00000001ffe57819 */ /* 0x000fe400000116e2 */
[----:B------:R-:W-:Y:S02]  /*7410*/  LOP3.LUT R167, R228, 0x18, RZ, 0xc0, !PT ;  /* 0x00000018e4a77812 */ /* 0x000fe400078ec0ff */
[----:B-1----:R-:W-:Y:S02]  /*7420*/  LOP3.LUT R5, R224, 0x100, RZ, 0xc0, !PT ;  /* 0x00000100e0057812 */ /* 0x002fe400078ec0ff */
[----:B---3--:R-:W-:Y:S01]  /*7430*/  ISETP.GE.AND P2, PT, R246, UR7, PT ;  /* 0x00000007f6007c0c */ /* 0x008fe2000bf46270 */
[----:B------:R-:W-:Y:S01]  /*7440*/  ULEA.HI.X UR12, UR8, UR12, UR9, 0x5, UP0 ;  /* 0x0000000c080c7291 */ /* 0x000fe200080f2c09 */
[----:B------:R-:W-:-:S02]  /*7450*/  ISETP.GE.AND P1, PT, R245, UR7, PT ;  /* 0x00000007f5007c0c */ /* 0x000fc4000bf26270 */
[----:B------:R-:W-:Y:S01]  /*7460*/  LEA.HI.X R13, R14, R237, R6, 0x7, P0 ;  /* 0x000000ed0e0d7211 */ /* 0x000fe200000f3c06 */
[----:B------:R-:W-:Y:S01]  /*7470*/  BAR.SYNC.DEFER_BLOCKING 0x0 ;  /* 0x0000000000007b1d */ /* 0x000fe20000010000 */
[--C-:B------:R-:W-:Y:S02]  /*7480*/  LOP3.LUT R4, R227, 0x120, R166.reuse, 0xf8, !PT ;  /* 0x00000120e3047812 */ /* 0x100fe400078ef8a6 */
[----:B------:R-:W-:Y:S02]  /*7490*/  LOP3.LUT R222, R229, 0x8, RZ, 0xc0, !PT ;  /* 0x00000008e5de7812 */ /* 0x000fe400078ec0ff */
[--C-:B------:R-:W-:Y:S02]  /*74a0*/  LOP3.LUT R167, R167, 0xc0, R166.reuse, 0xf8, !PT ;  /* 0x000000c0a7a77812 */ /* 0x100fe400078ef8a6 */
[----:B------:R-:W-:Y:S01]  /*74b0*/  LOP3.LUT R8, R5, 0x20, R166, 0xf8, !PT ;  /* 0x0000002005087812 */ /* 0x000fe200078ef8a6 */
[----:B------:R-:W-:Y:S01]  /*74c0*/  IMAD.U32 R5, RZ, RZ, UR16 ;  /* 0x00000010ff057e24 */ /* 0x000fe2000f8e00ff */
[----:B------:R-:W-:-:S02]  /*74d0*/  ISETP.GE.AND P0, PT, R244, UR7, PT ;  /* 0x00000007f4007c0c */ /* 0x000fc4000bf06270 */
[----:B------:R-:W-:Y:S01]  /*74e0*/  LOP3.LUT R222, R4, R167, R222, 0xf6, !PT ;  /* 0x000000a704de7212 */ /* 0x000fe200078ef6de */
[----:B------:R-:W-:Y:S01]  /*74f0*/  IMAD.U32 R4, RZ, RZ, UR12 ;  /* 0x0000000cff047e24 */ /* 0x000fe2000f8e00ff */
[----:B------:R-:W-:Y:S02]  /*7500*/  LEA R10, P3, R5, R238, 0x1 ;  /* 0x000000ee050a7211 */ /* 0x000fe400078608ff */
[----:B------:R-:W-:Y:S02]  /*7510*/  LOP3.LUT R223, R167, 0x8, R226, 0x78, !PT ;  /* 0x00000008a7df7812 */ /* 0x000fe400078e78e2 */
[----:B------:R-:W-:Y:S02]  /*7520*/  LEA.HI.X R11, R5, R237, R4, 0x1, P3 ;  /* 0x000000ed050b7211 */ /* 0x000fe400018f0c04 */
[----:B------:R-:W-:Y:S01]  /*7530*/  LOP3.LUT R223, R8, R223, RZ, 0xfc, !PT ;  /* 0x000000df08df7212 */ /* 0x000fe200078efcff */
        /* <DEDUP_REMOVED lines=9> */
[----:B------:R-:W-:Y:S01]  /*75d0*/  @P1 STS.128 [R241+0xa000], RZ ;  /* 0x00a000fff1001388 */ /* 0x000fe20000000c00 */
[----:B------:R-:W-:-:S03]  /*75e0*/  LEA R222, R222, UR5, 0x1 ;  /* 0x00000005dede7c11 */ /* 0x000fc6000f8e08ff */
[----:B------:R-:W-:Y:S01]  /*75f0*/  @!PT LDS RZ, [RZ] ;  /* 0x00000000fffff984 */ /* 0x000fe20000000800 */
[----:B------:R-:W-:Y:S01]  /*7600*/  @!PT LDS RZ, [RZ] ;  /* 0x00000000fffff984 */ /* 0x000fe20000000800 */
[----:B------:R-:W-:Y:S01]  /*7610*/  @!PT LDS RZ, [RZ] ;  /* 0x00000000fffff984 */ /* 0x000fe20000000800 */
[----:B------:R-:W-:Y:S01]  /*7620*/  @!P0 LDGSTS.E.BYPASS.LTC128B.128 [R241+0xb000], desc[UR24][R12.64+0x80] ;  /* 0x0b0000800cf18fae */ /* 0x000fe2000b981a18 */
[----:B------:R-:W-:-:S03]  /*7630*/  LEA R230, R223, UR5, 0x1 ;  /* 0x00000005dfe67c11 */ /* 0x000fc6000f8e08ff */
        /* <DEDUP_REMOVED lines=17> */
[----:B------:R-:W3:Y:S04]  /*7750*/  LDSM.16.M88.4 R4, [R222+0x1000] ;  /* 0x00100000de04783b */ /* 0x000ee80000000200 */
[----:B------:R-:W1:Y:S04]  /*7760*/  LDSM.16.M88.4 R180, [R230+0x6400] ;  /* 0x00640000e6b4783b */ /* 0x000e680000000200 */
[----:B------:R-:W1:Y:S04]  /*7770*/  LDSM.16.M88.4 R172, [R230+0x6800] ;  /* 0x00680000e6ac783b */ /* 0x000e680000000200 */
[----:B------:R-:W1:Y:S04]  /*7780*/  LDSM.16.M88.4 R44, [R230+0x6c00] ;  /* 0x006c0000e62c783b */ /* 0x000e680000000200 */
[----:B------:R-:W1:Y:S01]  /*7790*/  LDSM.16.M88.4 R64, [R222] ;  /* 0x00000000de40783b */ /* 0x000e620000000200 */
[----:B------:R-:W-:-:S02]  /*77a0*/  IMAD.IADD R53, R165, 0x1, R230 ;  /* 0x00000001a5357824 */ /* 0x000fc400078e02e6 */
[----:B------:R-:W-:Y:S01]  /*77b0*/  IMAD.IADD R52, R165, 0x1, R222 ;  /* 0x00000001a5347824 */ /* 0x000fe200078e02de */
[----:B------:R-:W-:Y:S04]  /*77c0*/  LDSM.16.M88.4 R204, [R230+0x7400] ;  /* 0x00740000e6cc783b */ /* 0x000fe80000000200 */
[----:B------:R-:W-:Y:S04]  /*77d0*/  LDSM.16.M88.4 R208, [R53+0x6000] ;  /* 0x0060000035d0783b */ /* 0x000fe80000000200 */
[----:B------:R-:W1:Y:S04]  /*77e0*/  LDSM.16.M88.4 R28, [R52+0x1000] ;  /* 0x00100000341c783b */ /* 0x000e680000000200 */
[----:B------:R-:W1:Y:S04]  /*77f0*/  LDSM.16.M88.4 R200, [R53+0x6400] ;  /* 0x0064000035c8783b */ /* 0x000e680000000200 */
[----:B------:R-:W1:Y:S04]  /*7800*/  LDSM.16.M88.4 R196, [R53+0x6800] ;  /* 0x0068000035c4783b */ /* 0x000e680000000200 */
[----:B------:R-:W1:Y:S04]  /*7810*/  LDSM.16.M88.4 R192, [R53+0x6c00] ;  /* 0x006c000035c0783b */ /* 0x000e680000000200 */
[----:B------:R-:W2:Y:S01]  /*7820*/  LDSM.16.M88.4 R188, [R52] ;  /* 0x0000000034bc783b */ /* 0x000ea20000000200 */
[----:B------:R-:W-:Y:S01]  /*7830*/  IMAD.U32 R15, RZ, RZ, UR21 ;  /* 0x00000015ff0f7e24 */ /* 0x000fe2000f8e00ff */
[C---:B---3--:R-:W-:Y:S02]  /*7840*/  HMMA.16816.F32 R36, R4.reuse, R48, RZ ;  /* 0x000000300424723c */ /* 0x048fe400000018ff */
[----:B------:R-:W-:Y:S04]  /*7850*/  LDSM.16.M88.4 R60, [R230+0x7800] ;  /* 0x00780000e63c783b */ /* 0x000fe80000000200 */
[----:B------:R-:W-:Y:S02]  /*7860*/  LDSM.16.M88.4 R52, [R222+0x2000] ;  /* 0x00200000de34783b */ /* 0x000fe40000000200 */
[C---:B-1----:R-:W-:Y:S01]  /*7870*/  HMMA.16816.F32 R24, R4.reuse, R180, RZ ;  /* 0x000000b40418723c */ /* 0x042fe200000018ff */
[----:B------:R-:W-:Y:S01]  /*7880*/  ULEA UR7, UR19, 0xfffffffc, 0x1 ;  /* 0xfffffffc13077891 */ /* 0x000fe2000f8e08ff */
[----:B------:R-:W0:Y:S06]  /*7890*/  LDGDEPBAR ;  /* 0x00000000000079af */ /* 0x000e2c0000000000 */
[C---:B------:R-:W-:Y:S08]  /*78a0*/  HMMA.16816.F32 R16, R4.reuse, R172, RZ ;  /* 0x000000ac0410723c */ /* 0x040ff000000018ff */
[C---:B------:R-:W-:Y:S08]  /*78b0*/  HMMA.16816.F32 R8, R4.reuse, R44, RZ ;  /* 0x0000002c0408723c */ /* 0x040ff000000018ff */
[C---:B------:R-:W-:Y:S08]  /*78c0*/  HMMA.16816.F32 R32, R4.reuse, R50, RZ ;  /* 0x000000320420723c */ /* 0x040ff000000018ff */
[C---:B------:R-:W-:Y:S08]  /*78d0*/  HMMA.16816.F32 R20, R4.reuse, R182, RZ ;  /* 0x000000b60414723c */ /* 0x040ff000000018ff */
[C---:B------:R-:W-:Y:S08]  /*78e0*/  HMMA.16816.F32 R12, R4.reuse, R174, RZ ;  /* 0x000000ae040c723c */ /* 0x040ff000000018ff */
[----:B------:R-:W-:Y:S08]  /*78f0*/  HMMA.16816.F32 R4, R4, R46, RZ ;  /* 0x0000002e0404723c */ /* 0x000ff000000018ff */
        /* <DEDUP_REMOVED lines=11> */
[C---:B------:R-:W-:Y:S01]  /*79b0*/  HMMA.16816.F32 R28, R64.reuse, R50, RZ ;  /* 0x00000032401c723c */ /* 0x040fe200000018ff */
[----:B------:R-:W1:Y:S07]  /*79c0*/  LDSM.16.M88.4 R48, [R222+0x3000] ;  /* 0x00300000de30783b */ /* 0x000e6e0000000200 */
[C---:B------:R-:W-:Y:S08]  /*79d0*/  HMMA.16816.F32 R180, R64.reuse, R182, RZ ;  /* 0x000000b640b4723c */ /* 0x040ff000000018ff */
[C---:B------:R-:W-:Y:S08]  /*79e0*/  HMMA.16816.F32 R172, R64.reuse, R174, RZ ;  /* 0x000000ae40ac723c */ /* 0x040ff000000018ff */
[----:B------:R-:W-:Y:S08]  /*79f0*/  HMMA.16816.F32 R168, R64, R44, RZ ;  /* 0x0000002c40a8723c */ /* 0x000ff000000018ff */
[----:B--2---:R-:W-:Y:S01]  /*7a00*/  HMMA.16816.F32 R40, R188, R208, R40 ;  /* 0x000000d0bc28723c */ /* 0x004fe20000001828 */
[----:B------:R-:W-:-:S02]  /*7a10*/  IMAD.MOV.U32 R208, RZ, RZ, R58 ;  /* 0x000000ffffd07224 */ /* 0x000fc400078e003a */
[----:B------:R-:W-:Y:S02]  /*7a20*/  IMAD.MOV.U32 R209, RZ, RZ, R59 ;  /* 0x000000ffffd17224 */ /* 0x000fe400078e003b */
[----:B------:R-:W2:Y:S03]  /*7a30*/  LDSM.16.M88.4 R56, [R230+0x7c00] ;  /* 0x007c0000e638783b */ /* 0x000ea60000000200 */
[----:B------:R-:W-:Y:S01]  /*7a40*/  HMMA.16816.F32 R64, R64, R46, RZ ;  /* 0x0000002e4040723c */ /* 0x000fe200000018ff */
[----:B------:R-:W3:Y:S07]  /*7a50*/  LDSM.16.M88.4 R44, [R230+0x7000] ;  /* 0x00700000e62c783b */ /* 0x000eee0000000200 */
[----:B------:R-:W-:Y:S01]  /*7a60*/  HMMA.16816.F32 R28, R188, R210, R28 ;  /* 0x000000d2bc1c723c */ /* 0x000fe2000000181c */
[----:B------:R-:W-:-:S02]  /*7a70*/  IMAD.MOV.U32 R210, RZ, RZ, R208 ;  /* 0x000000ffffd27224 */ /* 0x000fc400078e00d0 */
[----:B------:R-:W-:-:S05]  /*7a80*/  IMAD.IADD R208, R165, 0x1, R230 ;  /* 0x00000001a5d07824 */ /* 0x000fca00078e02e6 */
[----:B------:R-:W-:Y:S01]  /*7a90*/  HMMA.16816.F32 R184, R188, R200, R184 ;  /* 0x000000c8bcb8723c */ /* 0x000fe200000018b8 */
[----:B------:R-:W-:-:S07]  /*7aa0*/  IMAD.IADD R200, R165, 0x1, R222 ;  /* 0x00000001a5c87824 */ /* 0x000fce00078e02de */
[C---:B-1----:R-:W-:Y:S08]  /*7ab0*/  HMMA.16816.F32 R24, R48.reuse, R204, R24 ;  /* 0x000000cc3018723c */ /* 0x042ff00000001818 */
[C---:B------:R-:W-:Y:S08]  /*7ac0*/  HMMA.16816.F32 R16, R48.reuse, R60, R16 ;  /* 0x0000003c3010723c */ /* 0x040ff00000001810 */
[C---:B--2---:R-:W-:Y:S08]  /*7ad0*/  HMMA.16816.F32 R8, R48.reuse, R56, R8 ;  /* 0x000000383008723c */ /* 0x044ff00000001808 */
[C---:B---3--:R-:W-:Y:S08]  /*7ae0*/  HMMA.16816.F32 R36, R48.reuse, R44, R36 ;  /* 0x0000002c3024723c */ /* 0x048ff00000001824 */
[C---:B------:R-:W-:Y:S08]  /*7af0*/  HMMA.16816.F32 R32, R48.reuse, R46, R32 ;  /* 0x0000002e3020723c */ /* 0x040ff00000001820 */
[C---:B------:R-:W-:Y:S08]  /*7b00*/  HMMA.16816.F32 R20, R48.reuse, R206, R20 ;  /* 0x000000ce3014723c */ /* 0x040ff00000001814 */
[C---:B------:R-:W-:Y:S08]  /*7b10*/  HMMA.16816.F32 R12, R48.reuse, R62, R12 ;  /* 0x0000003e300c723c */ /* 0x040ff0000000180c */
[----:B------:R-:W-:Y:S01]  /*7b20*/  HMMA.16816.F32 R4, R48, R58, R4 ;  /* 0x0000003a3004723c */ /* 0x000fe20000001804 */
[----:B------:R-:W-:-:S06]  /*7b30*/  IMAD.IADD R48, R165, 0x1, R222 ;  /* 0x00000001a5307824 */ /* 0x000fcc00078e02de */
[----:B------:R-:W-:Y:S01]  /*7b40*/  LDSM.16.M88.4 R48, [R48+0x3000] ;  /* 0x003000003030783b */ /* 0x000fe20000000200 */
[C---:B------:R-:W-:Y:S08]  /*7b50*/  HMMA.16816.F32 R176, R188.reuse, R196, R176 ;  /* 0x000000c4bcb0723c */ /* 0x040ff000000018b0 */
[C---:B------:R-:W-:Y:S08]  /*7b60*/  HMMA.16816.F32 R168, R188.reuse, R192, R168 ;  /* 0x000000c0bca8723c */ /* 0x040ff000000018a8 */
[C---:B------:R-:W-:Y:S01]  /*7b70*/  HMMA.16816.F32 R180, R188.reuse, R202, R180 ;  /* 0x000000cabcb4723c */ /* 0x040fe200000018b4 */
[----:B------:R-:W-:Y:S07]  /*7b80*/  LDSM.16.M88.4 R200, [R200+0x2000] ;  /* 0x00200000c8c8783b */ /* 0x000fee0000000200 */
[C---:B------:R-:W-:Y:S01]  /*7b90*/  HMMA.16816.F32 R172, R188.reuse, R198, R172 ;  /* 0x000000c6bcac723c */ /* 0x040fe200000018ac */
[----:B------:R-:W-:Y:S07]  /*7ba0*/  LDSM.16.M88.4 R196, [R208+0x7400] ;  /* 0x00740000d0c4783b */ /* 0x000fee0000000200 */
[----:B------:R-:W-:Y:S01]  /*7bb0*/  HMMA.16816.F32 R64, R188, R194, R64 ;  /* 0x000000c2bc40723c */ /* 0x000fe20000001840 */
[----:B------:R-:W-:Y:S04]  /*7bc0*/  LDSM.16.M88.4 R192, [R208+0x7800] ;  /* 0x00780000d0c0783b */ /* 0x000fe80000000200 */
[----:B------:R-:W-:Y:S03]  /*7bd0*/  LDSM.16.M88.4 R188, [R208+0x7c00] ;  /* 0x007c0000d0bc783b */ /* 0x000fe60000000200 */
[C---:B------:R-:W-:Y:S08]  /*7be0*/  HMMA.16816.F32 R40, R52.reuse, R44, R40 ;  /* 0x0000002c3428723c */ /* 0x040ff00000001828 */
[C---:B------:R-:W-:Y:S01]  /*7bf0*/  HMMA.16816.F32 R28, R52.reuse, R46, R28 ;  /* 0x0000002e341c723c */ /* 0x040fe2000000181c */
[----:B------:R-:W1:Y:S07]  /*7c00*/  LDSM.16.M88.4 R44, [R208+0x7000] ;  /* 0x00700000d02c783b */ /* 0x000e6e0000000200 */
[C---:B------:R-:W-:Y:S08]  /*7c10*/  HMMA.16816.F32 R184, R52.reuse, R204, R184 ;  /* 0x000000cc34b8723c */ /* 0x040ff000000018b8 */
[C---:B------:R-:W-:Y:S08]  /*7c20*/  HMMA.16816.F32 R180, R52.reuse, R206, R180 ;  /* 0x000000ce34b4723c */ /* 0x040ff000000018b4 */
[C---:B------:R-:W-:Y:S08]  /*7c30*/  HMMA.16816.F32 R176, R52.reuse, R60, R176 ;  /* 0x0000003c34b0723c */ /* 0x040ff000000018b0 */
[C---:B------:R-:W-:Y:S01]  /*7c40*/  HMMA.16816.F32 R172, R52.reuse, R62, R172 ;  /* 0x0000003e34ac723c */ /* 0x040fe200000018ac */
[----:B------:R-:W-:Y:S07]  /*7c50*/  LDSM.16.M88.4 R60, [R222+0x5000] ;  /* 0x00500000de3c783b */ /* 0x000fee0000000200 */
[C---:B------:R-:W-:Y:S08]  /*7c60*/  HMMA.16816.F32 R168, R52.reuse, R56, R168 ;  /* 0x0000003834a8723c */ /* 0x040ff000000018a8 */
[----:B------:R-:W-:Y:S01]  /*7c70*/  HMMA.16816.F32 R64, R52, R58, R64 ;  /* 0x0000003a3440723c */ /* 0x000fe20000001840 */
        /* <DEDUP_REMOVED lines=13> */
[----:B------:R-:W4:Y:S07]  /*7d50*/  LDSM.16.M88.4 R44, [R230+0x8c00] ;  /* 0x008c0000e62c783b */ /* 0x000f2e0000000200 */
[C---:B------:R-:W-:Y:S08]  /*7d60*/  HMMA.16816.F32 R168, R200.reuse, R188, R168 ;  /* 0x000000bcc8a8723c */ /* 0x040ff000000018a8 */
[----:B------:R-:W-:Y:S01]  /*7d70*/  HMMA.16816.F32 R64, R200, R190, R64 ;  /* 0x000000bec840723c */ /* 0x000fe20000001840 */
[----:B------:R-:W4:Y:S01]  /*7d80*/  LDSM.16.M88.4 R188, [R222+0x4000] ;  /* 0x00400000debc783b */ /* 0x000f220000000200 */
[----:B------:R-:W-:-:S06]  /*7d90*/  IMAD.IADD R204, R165, 0x1, R230 ;  /* 0x00000001a5cc7824 */ /* 0x000fcc00078e02e6 */
[----:B------:R-:W-:Y:S01]  /*7da0*/  HMMA.16816.F32 R184, R200, R196, R184 ;  /* 0x000000c4c8b8723c */ /* 0x000fe200000018b8 */
[----:B------:R-:W-:-:S07]  /*7db0*/  IMAD.IADD R196, R165, 0x1, R222 ;  /* 0x00000001a5c47824 */ /* 0x000fce00078e02de */
[----:B------:R-:W-:Y:S01]  /*7dc0*/  HMMA.16816.F32 R176, R200, R192, R176 ;  /* 0x000000c0c8b0723c */ /* 0x000fe200000018b0 */
[----:B------:R-:W-:-:S07]  /*7dd0*/  IMAD.IADD R192, R165, 0x1, R222 ;  /* 0x00000001a5c07824 */ /* 0x000fce00078e02de */
[----:B------:R-:W-:Y:S01]  /*7de0*/  HMMA.16816.F32 R180, R200, R198, R180 ;  /* 0x000000c6c8b4723c */ /* 0x000fe200000018b4 */
[----:B------:R-:W-:Y:S07]  /*7df0*/  LDSM.16.M88.4 R196, [R196+0x4000] ;  /* 0x00400000c4c4783b */ /* 0x000fee0000000200 */
[C---:B--2---:R-:W-:Y:S08]  /*7e00*/  HMMA.16816.F32 R36, R60.reuse, R56, R36 ;  /* 0x000000383c24723c */ /* 0x044ff00000001824 */
[C---:B------:R-:W-:Y:S08]  /*7e10*/  HMMA.16816.F32 R32, R60.reuse, R58, R32 ;  /* 0x0000003a3c20723c */ /* 0x040ff00000001820 */
[C---:B---3--:R-:W-:Y:S08]  /*7e20*/  HMMA.16816.F32 R24, R60.reuse, R52, R24 ;  /* 0x000000343c18723c */ /* 0x048ff00000001818 */
[C---:B------:R-:W-:Y:S08]  /*7e30*/  HMMA.16816.F32 R20, R60.reuse, R54, R20 ;  /* 0x000000363c14723c */ /* 0x040ff00000001814 */
[C---:B-1----:R-:W-:Y:S08]  /*7e40*/  HMMA.16816.F32 R16, R60.reuse, R48, R16 ;  /* 0x000000303c10723c */ /* 0x042ff00000001810 */
[C---:B------:R-:W-:Y:S08]  /*7e50*/  HMMA.16816.F32 R12, R60.reuse, R50, R12 ;  /* 0x000000323c0c723c */ /* 0x040ff0000000180c */
[C---:B----4-:R-:W-:Y:S08]  /*7e60*/  HMMA.16816.F32 R8, R60.reuse, R44, R8 ;  /* 0x0000002c3c08723c */ /* 0x050ff00000001808 */
[----:B------:R-:W-:Y:S01]  /*7e70*/  HMMA.16816.F32 R4, R60, R46, R4 ;  /* 0x0000002e3c04723c */ /* 0x000fe20000001804 */
[----:B------:R-:W1:Y:S07]  /*7e80*/  LDSM.16.M88.4 R60, [R204+0x8000] ;  /* 0x00800000cc3c783b */ /* 0x000e6e0000000200 */
[----:B------:R-:W-:Y:S01]  /*7e90*/  HMMA.16816.F32 R172, R200, R194, R172 ;  /* 0x000000c2c8ac723c */ /* 0x000fe200000018ac */
[----:B------:R-:W2:Y:S07]  /*7ea0*/  LDSM.16.M88.4 R192, [R192+0x5000] ;  /* 0x00500000c0c0783b */ /* 0x000eae0000000200 */
[C---:B------:R-:W-:Y:S08]  /*7eb0*/  HMMA.16816.F32 R40, R188.reuse, R56, R40 ;  /* 0x00000038bc28723c */ /* 0x040ff00000001828 */
[C---:B------:R-:W-:Y:S08]  /*7ec0*/  HMMA.16816.F32 R176, R188.reuse, R48, R176 ;  /* 0x00000030bcb0723c */ /* 0x040ff000000018b0 */
[----:B------:R-:W-:Y:S01]  /*7ed0*/  HMMA.16816.F32 R172, R188, R50, R172 ;  /* 0x00000032bcac723c */ /* 0x000fe200000018ac */
[----:B------:R-:W3:Y:S07]  /*7ee0*/  LDSM.16.M88.4 R48, [R204+0x8400] ;  /* 0x00840000cc30783b */ /* 0x000eee0000000200 */
[----:B-1----:R-:W-:Y:S08]  /*7ef0*/  HMMA.16816.F32 R40, R196, R60, R40 ;  /* 0x0000003cc428723c */ /* 0x002ff00000001828 */
[----:B------:R-:W-:Y:S08]  /*7f00*/  HMMA.16816.F32 R28, R188, R58, R28 ;  /* 0x0000003abc1c723c */ /* 0x000ff0000000181c */
[----:B--2---:R-:W-:Y:S08]  /*7f10*/  HMMA.16816.F32 R36, R192, R60, R36 ;  /* 0x0000003cc024723c */ /* 0x004ff00000001824 */
[----:B------:R-:W-:Y:S01]  /*7f20*/  HMMA.16816.F32 R168, R188, R44, R168 ;  /* 0x0000002cbca8723c */ /* 0x000fe200000018a8 */
[----:B------:R-:W-:-:S02]  /*7f30*/  VIADD R45, R220, 0xffffffc0 ;  /* 0xffffffc0dc2d7836 */ /* 0x000fc40000000000 */
[----:B------:R-:W-:-:S03]  /*7f40*/  VIADD R44, R220, 0xffffffc1 ;  /* 0xffffffc1dc2c7836 */ /* 0x000fc60000000000 */
[C---:B------:R-:W-:Y:S02]  /*7f50*/  ISETP.GE.AND P4, PT, R45.reuse, R215, PT ;  /* 0x000000d72d00720c */ /* 0x040fe40003f86270 */
[C---:B------:R-:W-:Y:S01]  /*7f60*/  HMMA.16816.F32 R184, R188.reuse, R52, R184 ;  /* 0x00000034bcb8723c */ /* 0x040fe200000018b8 */
[C---:B------:R-:W-:Y:S02]  /*7f70*/  ISETP.GE.AND P5, PT, R45.reuse, R214, PT ;  /* 0x000000d62d00720c */ /* 0x040fe40003fa6270 */
[C---:B------:R-:W-:Y:S02]  /*7f80*/  ISETP.GE.AND P3, PT, R45.reuse, R213, PT ;  /* 0x000000d52d00720c */ /* 0x040fe40003f66270 */
[----:B------:R-:W-:Y:S02]  /*7f90*/  FSEL R61, R40, -INF , !P4 ;  /* 0xff800000283d7808 */ /* 0x000fe40006000000 */
[----:B------:R-:W-:Y:S01]  /*7fa0*/  ISETP.GE.AND P4, PT, R45, R212, PT ;  /* 0x000000d42d00720c */ /* 0x000fe20003f86270 */
[----:B------:R-:W-:Y:S01]  /*7fb0*/  HMMA.16816.F32 R180, R188, R54, R180 ;  /* 0x00000036bcb4723c */ /* 0x000fe200000018b4 */
[----:B------:R-:W-:-:S02]  /*7fc0*/  FSEL R54, R42, -INF , !P5 ;  /* 0xff8000002a367808 */ /* 0x000fc40006800000 */
[----:B------:R-:W-:Y:S02]  /*7fd0*/  FSEL R45, R36, -INF , !P3 ;  /* 0xff800000242d7808 */ /* 0x000fe40005800000 */
[C---:B------:R-:W-:Y:S02]  /*7fe0*/  ISETP.GE.AND P5, PT, R44.reuse, R213, PT ;  /* 0x000000d52c00720c */ /* 0x040fe40003fa6270 */
[----:B------:R-:W-:Y:S01]  /*7ff0*/  ISETP.GE.AND P3, PT, R44, R212, PT ;  /* 0x000000d42c00720c */ /* 0x000fe20003f66270 */
[----:B------:R-:W-:Y:S01]  /*8000*/  HMMA.16816.F32 R28, R196, R62, R28 ;  /* 0x0000003ec41c723c */ /* 0x000fe2000000181c */
[----:B------:R-:W-:Y:S02]  /*8010*/  FSEL R40, R38, -INF , !P4 ;  /* 0xff80000026287808 */ /* 0x000fe40006000000 */
[----:B------:R-:W-:Y:S02]  /*8020*/  FSEL R55, R37, -INF , !P5 ;  /* 0xff80000025377808 */ /* 0x000fe40006800000 */
[----:B------:R-:W-:-:S02]  /*8030*/  FSEL R60, R39, -INF , !P3 ;  /* 0xff800000273c7808 */ /* 0x000fc40005800000 */
[----:B------:R-:W1:Y:S01]  /*8040*/  LDSM.16.M88.4 R36, [R204+0x8800] ;  /* 0x00880000cc24783b */ /* 0x000e620000000200 */
[----:B------:R-:W-:Y:S01]  /*8050*/  HMMA.16816.F32 R32, R192, R62, R32 ;  /* 0x0000003ec020723c */ /* 0x000fe20000001820 */
[C---:B------:R-:W-:Y:S02]  /*8060*/  ISETP.GE.AND P4, PT, R44.reuse, R215, PT ;  /* 0x000000d72c00720c */ /* 0x040fe40003f86270 */
[-C--:B------:R-:W-:Y:S01]  /*8070*/  ISETP.GE.AND P5, PT, R44, R214.reuse, PT ;  /* 0x000000d62c00720c */ /* 0x080fe20003fa6270 */
[C---:B------:R-:W-:Y:S02]  /*8080*/  VIADD R44, R220.reuse, 0xffffffc8 ;  /* 0xffffffc8dc2c7836 */ /* 0x040fe40000000000 */
[----:B------:R-:W-:Y:S02]  /*8090*/  VIADD R42, R220, 0xffffffc9 ;  /* 0xffffffc9dc2a7836 */ /* 0x000fe40000000000 */
[----:B---3--:R-:W-:Y:S01]  /*80a0*/  HMMA.16816.F32 R184, R196, R48, R184 ;  /* 0x00000030c4b8723c */ /* 0x008fe200000018b8 */
[----:B------:R-:W-:-:S02]  /*80b0*/  ISETP.GE.AND P3, PT, R44, R214, PT ;  /* 0x000000d62c00720c */ /* 0x000fc40003f66270 */
[----:B------:R-:W-:Y:S02]  /*80c0*/  FSEL R201, R41, -INF , !P4 ;  /* 0xff80000029c97808 */ /* 0x000fe40006000000 */
[----:B------:R-:W-:-:S03]  /*80d0*/  FSEL R200, R43, -INF , !P5 ;  /* 0xff8000002bc87808 */ /* 0x000fc60006800000 */
[----:B------:R-:W-:Y:S01]  /*80e0*/  HMMA.16816.F32 R24, R192, R48, R24 ;  /* 0x00000030c018723c */ /* 0x000fe20000001818 */
[----:B------:R-:W-:Y:S02]  /*80f0*/  FSEL R48, R30, -INF , !P3 ;  /* 0xff8000001e307808 */ /* 0x000fe40005800000 */
[C---:B------:R-:W-:Y:S02]  /*8100*/  ISETP.GE.AND P4, PT, R44.reuse, R215, PT ;  /* 0x000000d72c00720c */ /* 0x040fe40003f86270 */
[-C--:B------:R-:W-:Y:S02]  /*8110*/  ISETP.GE.AND P5, PT, R44, R213.reuse, PT ;  /* 0x000000d52c00720c */ /* 0x080fe40003fa6270 */
[----:B------:R-:W-:Y:S01]  /*8120*/  ISETP.GE.AND P3, PT, R42, R213, PT ;  /* 0x000000d52a00720c */ /* 0x000fe20003f66270 */
[----:B------:R-:W-:Y:S01]  /*8130*/  IMAD.MOV.U32 R211, RZ, RZ, R209 ;  /* 0x000000ffffd37224 */ /* 0x000fe200078e00d1 */
[----:B------:R-:W-:Y:S01]  /*8140*/  FSEL R43, R28, -INF , !P4 ;  /* 0xff8000001c2b7808 */ /* 0x000fe20006000000 */
[----:B------:R-:W-:Y:S01]  /*8150*/  VIADD R28, R220, 0xffffffd0 ;  /* 0xffffffd0dc1c7836 */ /* 0x000fe20000000000 */
[----:B------:R-:W-:-:S02]  /*8160*/  FSEL R41, R32, -INF , !P5 ;  /* 0xff80000020297808 */ /* 0x000fc40006800000 */
[----:B------:R-:W-:Y:S02]  /*8170*/  FSEL R49, R33, -INF , !P3 ;  /* 0xff80000021317808 */ /* 0x000fe40005800000 */
[C---:B------:R-:W-:Y:S02]  /*8180*/  ISETP.GE.AND P5, PT, R42.reuse, R215, PT ;  /* 0x000000d72a00720c */ /* 0x040fe40003fa6270 */
[----:B------:R-:W-:Y:S01]  /*8190*/  ISETP.GE.AND P3, PT, R42, R214, PT ;  /* 0x000000d62a00720c */ /* 0x000fe20003f66270 */
[----:B------:R-:W-:Y:S01]  /*81a0*/  IMAD.MOV.U32 R59, RZ, RZ, R211 ;  /* 0x000000ffff3b7224 */ /* 0x000fe200078e00d3 */
[----:B------:R-:W-:Y:S02]  /*81b0*/  ISETP.GE.AND P4, PT, R44, R212, PT ;  /* 0x000000d42c00720c */ /* 0x000fe40003f86270 */
[----:B------:R-:W-:Y:S01]  /*81c0*/  FSEL R211, R29, -INF , !P5 ;  /* 0xff8000001dd37808 */ /* 0x000fe20006800000 */
[----:B------:R-:W-:Y:S01]  /*81d0*/  VIADD R29, R220, 0xffffffd1 ;  /* 0xffffffd1dc1d7836 */ /* 0x000fe20000000000 */
[----:B------:R-:W-:-:S02]  /*81e0*/  FSEL R222, R31, -INF , !P3 ;  /* 0xff8000001fde7808 */ /* 0x000fc40005800000 */
[C---:B------:R-:W-:Y:S02]  /*81f0*/  ISETP.GE.AND P5, PT, R28.reuse, R215, PT ;  /* 0x000000d71c00720c */ /* 0x040fe40003fa6270 */
[----:B------:R-:W-:Y:S01]  /*8200*/  ISETP.GE.AND P3, PT, R28, R214, PT ;  /* 0x000000d61c00720c */ /* 0x000fe20003f66270 */
[----:B------:R-:W-:Y:S01]  /*8210*/  HMMA.16816.F32 R180, R196, R50, R180 ;  /* 0x00000032c4b4723c */ /* 0x000fe200000018b4 */
[----:B------:R-:W-:Y:S02]  /*8220*/  FSEL R206, R34, -INF , !P4 ;  /* 0xff80000022ce7808 */ /* 0x000fe40006000000 */
[----:B------:R-:W-:Y:S02]  /*8230*/  ISETP.GE.AND P4, PT, R42, R212, PT ;  /* 0x000000d42a00720c */ /* 0x000fe40003f86270 */
[----:B------:R-:W-:Y:S02]  /*8240*/  FSEL R203, R184, -INF , !P5 ;  /* 0xff800000b8cb7808 */ /* 0x000fe40006800000 */
[----:B------:R-:W-:-:S02]  /*8250*/  FSEL R202, R186, -INF , !P3 ;  /* 0xff800000baca7808 */ /* 0x000fc40005800000 */
[C---:B------:R-:W-:Y:S02]  /*8260*/  ISETP.GE.AND P5, PT, R28.reuse, R212, PT ;  /* 0x000000d41c00720c */ /* 0x040fe40003fa6270 */
[----:B------:R-:W-:Y:S01]  /*8270*/  ISETP.GE.AND P3, PT, R29, R215, PT ;  /* 0x000000d71d00720c */ /* 0x000fe20003f66270 */
[----:B------:R-:W-:Y:S01]  /*8280*/  IMAD.MOV.U32 R58, RZ, RZ, R210 ;  /* 0x000000ffff3a7224 */ /* 0x000fe200078e00d2 */
[----:B------:R-:W-:Y:S02]  /*8290*/  FSEL R210, R35, -INF , !P4 ;  /* 0xff80000023d27808 */ /* 0x000fe40006000000 */
[----:B------:R-:W-:Y:S02]  /*82a0*/  ISETP.GE.AND P4, PT, R28, R213, PT ;  /* 0x000000d51c00720c */ /* 0x000fe40003f86270 */
[----:B------:R-:W-:Y:S02]  /*82b0*/  FSEL R186, R26, -INF , !P5 ;  /* 0xff8000001aba7808 */ /* 0x000fe40006800000 */
[----:B------:R-:W-:-:S02]  /*82c0*/  FSEL R185, R185, -INF , !P3 ;  /* 0xff800000b9b97808 */ /* 0x000fc40005800000 */
[C---:B------:R-:W-:Y:S02]  /*82d0*/  ISETP.GE.AND P5, PT, R29.reuse, R213, PT ;  /* 0x000000d51d00720c */ /* 0x040fe40003fa6270 */
[C---:B------:R-:W-:Y:S01]  /*82e0*/  ISETP.GE.AND P3, PT, R29.reuse, R212, PT ;  /* 0x000000d41d00720c */ /* 0x040fe20003f66270 */
[----:B------:R-:W-:Y:S01]  /*82f0*/  IMAD.MOV.U32 R56, RZ, RZ, R232 ;  /* 0x000000ffff387224 */ /* 0x000fe200078e00e8 */
[----:B------:R-:W-:Y:S01]  /*8300*/  FSEL R231, R24, -INF , !P4 ;  /* 0xff80000018e77808 */ /* 0x000fe20006000000 */
[----:B------:R-:W-:Y:S01]  /*8310*/  IMAD.MOV.U32 R57, RZ, RZ, R233 ;  /* 0x000000ffff397224 */ /* 0x000fe200078e00e9 */
[----:B------:R-:W-:Y:S01]  /*8320*/  ISETP.GE.AND P4, PT, R29, R214, PT ;  /* 0x000000d61d00720c */ /* 0x000fe20003f86270 */
[----:B------:R-:W-:Y:S01]  /*8330*/  VIADD R28, R220, 0xffffffd8 ;  /* 0xffffffd8dc1c7836 */ /* 0x000fe20000000000 */
[----:B------:R-:W-:Y:S01]  /*8340*/  FSEL R233, R25, -INF , !P5 ;  /* 0xff80000019e97808 */ /* 0x000fe20006800000 */
[----:B------:R-:W-:Y:S01]  /*8350*/  HMMA.16816.F32 R20, R192, R50, R20 ;  /* 0x00000032c014723c */ /* 0x000fe20000001814 */
[----:B------:R-:W-:-:S02]  /*8360*/  FSEL R232, R27, -INF , !P3 ;  /* 0xff8000001be87808 */ /* 0x000fc40005800000 */
[----:B------:R-:W-:-:S05]  /*8370*/  FSEL R230, R187, -INF , !P4 ;  /* 0xff800000bbe67808 */ /* 0x000fca0006000000 */
[-C--:B-1----:R-:W-:Y:S01]  /*8380*/  HMMA.16816.F32 R24, R192, R36.reuse, R16 ;  /* 0x00000024c018723c */ /* 0x082fe20000001810 */
[----:B------:R1:W2:Y:S01]  /*8390*/  LDSM.16.M88.4 R16, [R204+0x8c00] ;  /* 0x008c0000cc10783b */ /* 0x0002a20000000200 */
[C---:B------:R-:W-:Y:S01]  /*83a0*/  ISETP.GE.AND P4, PT, R28.reuse, R215, PT ;  /* 0x000000d71c00720c */ /* 0x040fe20003f86270 */
[----:B------:R-:W-:Y:S01]  /*83b0*/  IMAD.MOV.U32 R209, RZ, RZ, R235 ;  /* 0x000000ffffd17224 */ /* 0x000fe200078e00eb */
[----:B------:R-:W-:Y:S01]  /*83c0*/  ISETP.GE.AND P5, PT, R28, R214, PT ;  /* 0x000000d61c00720c */ /* 0x000fe20003fa6270 */
[----:B------:R-:W-:Y:S01]  /*83d0*/  IMAD.MOV.U32 R208, RZ, RZ, R234 ;  /* 0x000000ffffd07224 */ /* 0x000fe200078e00ea */
[----:B------:R-:W-:Y:S02]  /*83e0*/  FSEL R235, R180, -INF , !P4 ;  /* 0xff800000b4eb7808 */ /* 0x000fe40006000000 */
[----:B------:R-:W-:Y:S01]  /*83f0*/  HMMA.16816.F32 R176, R196, R36, R176 ;  /* 0x00000024c4b0723c */ /* 0x000fe200000018b0 */
[----:B------:R-:W-:Y:S01]  /*8400*/  ISETP.GE.AND P3, PT, R28, R213, PT ;  /* 0x000000d51c00720c */ /* 0x000fe20003f66270 */
[----:B------:R-:W-:Y:S01]  /*8410*/  VIADD R30, R220, 0xffffffe1 ;  /* 0xffffffe1dc1e7836 */ /* 0x000fe20000000000 */
[----:B------:R-:W-:Y:S01]  /*8420*/  ISETP.GE.AND P4, PT, R28, R212, PT ;  /* 0x000000d41c00720c */ /* 0x000fe20003f86270 */
[----:B------:R-:W-:Y:S01]  /*8430*/  VIADD R28, R220, 0xffffffd9 ;  /* 0xffffffd9dc1c7836 */ /* 0x000fe20000000000 */
[----:B------:R-:W-:-:S03]  /*8440*/  FSEL R234, R182, -INF , !P5 ;  /* 0xff800000b6ea7808 */ /* 0x000fc60006800000 */
[----:B------:R-:W-:Y:S01]  /*8450*/  HMMA.16816.F32 R172, R196, R38, R172 ;  /* 0x00000026c4ac723c */ /* 0x000fe200000018ac */
[----:B------:R-:W-:-:S07]  /*8460*/  ISETP.GE.AND P5, PT, R28, R213, PT ;  /* 0x000000d51c00720c */ /* 0x000fce0003fa6270 */
[----:B------:R-:W-:Y:S01]  /*8470*/  HMMA.16816.F32 R12, R192, R38, R12 ;  /* 0x00000026c00c723c */ /* 0x000fe2000000180c */
[----:B------:R-:W-:Y:S01]  /*8480*/  FSEL R187, R20, -INF , !P3 ;  /* 0xff80000014bb7808 */ /* 0x000fe20005800000 */
[----:B------:R-:W-:Y:S01]  /*8490*/  VIADD R207, R58, 0x9e3779b9 ;  /* 0x9e3779b93acf7836 */ /* 0x000fe20000000000 */
[----:B------:R-:W-:Y:S01]  /*84a0*/  FSEL R22, R22, -INF , !P4 ;  /* 0xff80000016167808 */ /* 0x000fe20006000000 */
[----:B------:R-:W-:Y:S01]  /*84b0*/  VIADD R205, R58, 0x3c6ef372 ;  /* 0x3c6ef3723acd7836 */ /* 0x000fe20000000000 */
[----:B------:R-:W-:-:S03]  /*84c0*/  FSEL R21, R21, -INF , !P5 ;  /* 0xff80000015157808 */ /* 0x000fc60006800000 */
[----:B------:R-:W-:Y:S01]  /*84d0*/  HMMA.16816.F32 R64, R188, R46, R64 ;  /* 0x0000002ebc40723c */ /* 0x000fe20000001840 */
[C---:B------:R-:W-:Y:S01]  /*84e0*/  ISETP.GE.AND P3, PT, R28.reuse, R212, PT ;  /* 0x000000d41c00720c */ /* 0x040fe20003f66270 */
[----:B------:R-:W-:Y:S01]  /*84f0*/  VIADD R184, R59, 0xed9eba14 ;  /* 0xed9eba143bb87836 */ /* 0x000fe20000000000 */
[----:B------:R-:W-:Y:S01]  /*8500*/  ISETP.GE.AND P4, PT, R28, R215, PT ;  /* 0x000000d71c00720c */ /* 0x000fe20003f86270 */
[----:B-1----:R-:W-:Y:S01]  /*8510*/  VIADD R204, R58, 0xb54cda56 ;  /* 0xb54cda563acc7836 */ /* 0x002fe20000000000 */
[----:B------:R-:W-:Y:S01]  /*8520*/  ISETP.GE.AND P5, PT, R28, R214, PT ;  /* 0x000000d61c00720c */ /* 0x000fe20003fa6270 */
[----:B------:R-:W-:Y:S01]  /*8530*/  VIADD R28, R220, 0xffffffe0 ;  /* 0xffffffe0dc1c7836 */ /* 0x000fe20000000000 */
[----:B------:R-:W-:Y:S01]  /*8540*/  FSEL R20, R23, -INF , !P3 ;  /* 0xff80000017147808 */ /* 0x000fe20005800000 */
[----:B------:R-:W-:-:S04]  /*8550*/  DEPBAR.LE SB0, 0x0 ;  /* 0x000080000000791a */ /* 0x000fc80000000000 */
[----:B------:R-:W-:Y:S02]  /*8560*/  FSEL R23, R181, -INF , !P4 ;  /* 0xff800000b5177808 */ /* 0x000fe40006000000 */
[C---:B------:R-:W-:Y:S02]  /*8570*/  ISETP.GE.AND P4, PT, R28.reuse, R215, PT ;  /* 0x000000d71c00720c */ /* 0x040fe40003f86270 */
[----:B------:R-:W-:Y:S02]  /*8580*/  ISETP.GE.AND P3, PT, R28, R214, PT ;  /* 0x000000d61c00720c */ /* 0x000fe40003f66270 */
[----:B------:R-:W-:Y:S02]  /*8590*/  FSEL R29, R176, -INF , !P4 ;  /* 0xff800000b01d7808 */ /* 0x000fe40006000000 */
[----:B------:R-:W-:Y:S02]  /*85a0*/  ISETP.GE.AND P4, PT, R28, R212, PT ;  /* 0x000000d41c00720c */ /* 0x000fe40003f86270 */
[----:B------:R-:W-:-:S02]  /*85b0*/  FSEL R236, R183, -INF , !P5 ;  /* 0xff800000b7ec7808 */ /* 0x000fc40006800000 */
[----:B------:R-:W-:Y:S02]  /*85c0*/  ISETP.GE.AND P5, PT, R28, R213, PT ;  /* 0x000000d51c00720c */ /* 0x000fe40003fa6270 */
[----:B------:R-:W-:Y:S02]  /*85d0*/  FSEL R178, R178, -INF , !P3 ;  /* 0xff800000b2b27808 */ /* 0x000fe40005800000 */
[----:B------:R-:W-:Y:S01]  /*85e0*/  FSEL R28, R26, -INF , !P4 ;  /* 0xff8000001a1c7808 */ /* 0x000fe20006000000 */
[----:B------:R-:W-:Y:S01]  /*85f0*/  VIADD R26, R220, 0xffffffe8 ;  /* 0xffffffe8dc1a7836 */ /* 0x000fe20000000000 */
[C---:B------:R-:W-:Y:S02]  /*8600*/  ISETP.GE.AND P3, PT, R30.reuse, R215, PT ;  /* 0x000000d71e00720c */ /* 0x040fe40003f66270 */
[----:B------:R-:W-:Y:S01]  /*8610*/  ISETP.GE.AND P4, PT, R30, R213, PT ;  /* 0x000000d51e00720c */ /* 0x000fe20003f86270 */
[----:B--2---:R-:W-:Y:S01]  /*8620*/  HMMA.16816.F32 R168, R196, R16, R168 ;  /* 0x00000010c4a8723c */ /* 0x004fe200000018a8 */
[----:B------:R-:W-:Y:S01]  /*8630*/  FSEL R31, R24, -INF , !P5 ;  /* 0xff800000181f7808 */ /* 0x000fe20006800000 */
[----:B------:R-:W-:Y:S01]  /*8640*/  VIADD R24, R220, 0xffffffe9 ;  /* 0xffffffe9dc187836 */ /* 0x000fe20000000000 */
[----:B------:R-:W-:-:S02]  /*8650*/  FSEL R177, R177, -INF , !P3 ;  /* 0xff800000b1b17808 */ /* 0x000fc40005800000 */
[----:B------:R-:W-:Y:S02]  /*8660*/  FSEL R63, R25, -INF , !P4 ;  /* 0xff800000193f7808 */ /* 0x000fe40006000000 */
[----:B------:R-:W-:Y:S01]  /*8670*/  ISETP.GE.AND P3, PT, R30, R212, PT ;  /* 0x000000d41e00720c */ /* 0x000fe20003f66270 */
[----:B------:R-:W-:Y:S01]  /*8680*/  BAR.SYNC.DEFER_BLOCKING 0x0 ;  /* 0x0000000000007b1d */ /* 0x000fe20000010000 */
[-C--:B------:R-:W-:Y:S02]  /*8690*/  ISETP.GE.AND P4, PT, R26, R214.reuse, PT ;  /* 0x000000d61a00720c */ /* 0x080fe40003f86270 */
[----:B------:R-:W-:Y:S02]  /*86a0*/  ISETP.GE.AND P5, PT, R30, R214, PT ;  /* 0x000000d61e00720c */ /* 0x000fe40003fa6270 */
[----:B------:R-:W-:Y:S02]  /*86b0*/  FSEL R30, R27, -INF , !P3 ;  /* 0xff8000001b1e7808 */ /* 0x000fe40005800000 */
[----:B------:R-:W-:-:S02]  /*86c0*/  FSEL R176, R174, -INF , !P4 ;  /* 0xff800000aeb07808 */ /* 0x000fc40006000000 */
[----:B------:R-:W-:Y:S02]  /*86d0*/  ISETP.GE.AND P3, PT, R26, R215, PT ;  /* 0x000000d71a00720c */ /* 0x000fe40003f66270 */
[-C--:B------:R-:W-:Y:S02]  /*86e0*/  ISETP.GE.AND P4, PT, R24, R213.reuse, PT ;  /* 0x000000d51800720c */ /* 0x080fe40003f86270 */
[----:B------:R-:W-:Y:S02]  /*86f0*/  FSEL R62, R179, -INF , !P5 ;  /* 0xff800000b33e7808 */ /* 0x000fe40006800000 */
[----:B------:R-:W-:Y:S02]  /*8700*/  FSEL R179, R172, -INF , !P3 ;  /* 0xff800000acb37808 */ /* 0x000fe40005800000 */
[----:B------:R-:W-:Y:S01]  /*8710*/  FSEL R183, R13, -INF , !P4 ;  /* 0xff8000000db77808 */ /* 0x000fe20006000000 */
[----:B------:R-:W-:Y:S01]  /*8720*/  VIADD R13, R220, 0xfffffff0 ;  /* 0xfffffff0dc0d7836 */ /* 0x000fe20000000000 */
[----:B------:R-:W-:-:S02]  /*8730*/  ISETP.GE.AND P5, PT, R26, R213, PT ;  /* 0x000000d51a00720c */ /* 0x000fc40003fa6270 */
[----:B------:R-:W-:Y:S02]  /*8740*/  ISETP.GE.AND P3, PT, R26, R212, PT ;  /* 0x000000d41a00720c */ /* 0x000fe40003f66270 */
[----:B------:R-:W-:Y:S02]  /*8750*/  ISETP.GE.AND P4, PT, R24, R214, PT ;  /* 0x000000d61800720c */ /* 0x000fe40003f86270 */
[----:B------:R-:W-:Y:S02]  /*8760*/  FSEL R181, R12, -INF , !P5 ;  /* 0xff8000000cb57808 */ /* 0x000fe40006800000 */
[----:B------:R-:W-:Y:S02]  /*8770*/  FSEL R174, R14, -INF , !P3 ;  /* 0xff8000000eae7808 */ /* 0x000fe40005800000 */
[----:B------:R-:W-:Y:S02]  /*8780*/  FSEL R180, R175, -INF , !P4 ;  /* 0xff800000afb47808 */ /* 0x000fe40006000000 */
[----:B------:R-:W-:-:S02]  /*8790*/  ISETP.GE.AND P5, PT, R24, R215, PT ;  /* 0x000000d71800720c */ /* 0x000fc40003fa6270 */
[----:B------:R-:W-:Y:S02]  /*87a0*/  ISETP.GE.AND P3, PT, R24, R212, PT ;  /* 0x000000d41800720c */ /* 0x000fe40003f66270 */
[----:B------:R-:W-:Y:S01]  /*87b0*/  ISETP.GE.AND P4, PT, R13, R215, PT ;  /* 0x000000d70d00720c */ /* 0x000fe20003f86270 */
[----:B------:R-:W-:Y:S01]  /*87c0*/  HMMA.16816.F32 R8, R192, R16, R8 ;  /* 0x00000010c008723c */ /* 0x000fe20000001808 */
[----:B------:R-:W-:Y:S02]  /*87d0*/  LOP3.LUT R12, R59, UR7, R57, 0x96, !PT ;  /* 0x000000073b0c7c12 */ /* 0x000fe4000f8e9639 */
[----:B------:R-:W-:Y:S02]  /*87e0*/  FSEL R172, R15, -INF , !P3 ;  /* 0xff8000000fac7808 */ /* 0x000fe40005800000 */
[----:B------:R-:W-:Y:S02]  /*87f0*/  FSEL R173, R173, -INF , !P5 ;  /* 0xff800000adad7808 */ /* 0x000fe40006800000 */
[----:B------:R-:W-:-:S02]  /*8800*/  FSEL R33, R168, -INF , !P4 ;  /* 0xff800000a8217808 */ /* 0x000fc40006000000 */
[C---:B------:R-:W-:Y:S02]  /*8810*/  ISETP.GE.AND P3, PT, R13.reuse, R214, PT ;  /* 0x000000d60d00720c */ /* 0x040fe40003f66270 */
[C---:B------:R-:W-:Y:S02]  /*8820*/  ISETP.GE.AND P5, PT, R13.reuse, R213, PT ;  /* 0x000000d50d00720c */ /* 0x040fe40003fa6270 */
[----:B------:R-:W-:Y:S01]  /*8830*/  ISETP.GE.AND P4, PT, R13, R212, PT ;  /* 0x000000d40d00720c */ /* 0x000fe20003f86270 */
[----:B------:R-:W-:-:S05]  /*8840*/  IMAD.WIDE.U32 R12, R12, -0x326172a9, RZ ;  /* 0xcd9e8d570c0c7825 */ /* 0x000fca00078e00ff */
[----:B------:R-:W-:Y:S02]  /*8850*/  LOP3.LUT R15, R207, R216, R13, 0x96, !PT ;  /* 0x000000d8cf0f7212 */ /* 0x000fe400078e960d */
[----:B------:R-:W-:Y:S01]  /*8860*/  LOP3.LUT R14, R205, R12, R243, 0x96, !PT ;  /* 0x0000000ccd0e7212 */ /* 0x000fe200078e96f3 */
[----:B------:R-:W-:Y:S02]  /*8870*/  VIADD R175, R59, 0x76cf5d0a ;  /* 0x76cf5d0a3baf7836 */ /* 0x000fe40000000000 */
[----:B------:R-:W-:-:S04]  /*8880*/  IMAD.WIDE.U32 R24, R15, -0x2daee0ad, RZ ;  /* 0xd2511f530f187825 */ /* 0x000fc800078e00ff */
[----:B------:R-:W-:Y:S02]  /*8890*/  VIADD R168, R59, 0x32370b8f ;  /* 0x32370b8f3ba87836 */ /* 0x000fe40000000000 */
[----:B------:R-:W-:Y:S01]  /*88a0*/  IMAD.WIDE.U32 R14, R14, -0x2daee0ad, RZ ;  /* 0xd2511f530e0e7825 */ /* 0x000fe200078e00ff */
[----:B------:R-:W-:Y:S01]  /*88b0*/  FSEL R42, R8, -INF , !P5 ;  /* 0xff800000082a7808 */ /* 0x000fe20006800000 */
[----:B------:R-:W-:Y:S01]  /*88c0*/  HMMA.16816.F32 R4, R192, R18, R4 ;  /* 0x00000012c004723c */ /* 0x000fe20000001804 */
[----:B------:R-:W-:Y:S01]  /*88d0*/  LOP3.LUT R8, R175, R248, R25, 0x96, !PT ;  /* 0x000000f8af087212 */ /* 0x000fe200078e9619 */
[----:B------:R-:W-:Y:S01]  /*88e0*/  VIADD R16, R220, 0xfffffff1 ;  /* 0xfffffff1dc107836 */ /* 0x000fe20000000000 */
[----:B------:R-:W-:Y:S01]  /*88f0*/  LOP3.LUT R24, R168, R24, R15, 0x96, !PT ;  /* 0x00000018a8187212 */ /* 0x000fe200078e960f */
[----:B------:R-:W-:Y:S01]  /*8900*/  IMAD.MOV.U32 R194, RZ, RZ, R208 ;  /* 0x000000ffffc27224 */ /* 0x000fe200078e00d0 */
[----:B------:R-:W-:Y:S01]  /*8910*/  FSEL R32, R170, -INF , !P3 ;  /* 0xff800000aa207808 */ /* 0x000fe20005800000 */
[----:B------:R-:W-:Y:S01]  /*8920*/  IMAD.MOV.U32 R195, RZ, RZ, R209 ;  /* 0x000000ffffc37224 */ /* 0x000fe200078e00d1 */
[----:B------:R-:W-:Y:S01]  /*8930*/  ISETP.GE.AND P3, PT, R16, R215, PT ;  /* 0x000000d71000720c */ /* 0x000fe20003f66270 */
[----:B------:R-:W-:-:S02]  /*8940*/  VIADD R209, R58, 0xdaa66d2b ;  /* 0xdaa66d2b3ad17836 */ /* 0x000fc40000000000 */
[----:B------:R-:W-:Y:S02]  /*8950*/  VIADD R208, R58, 0x78dde6e4 ;  /* 0x78dde6e43ad07836 */ /* 0x000fe40000000000 */
[----:B------:R-:W-:-:S04]  /*8960*/  IMAD.WIDE.U32 R26, R8, -0x326172a9, RZ ;  /* 0xcd9e8d57081a7825 */ /* 0x000fc800078e00ff */
[----:B------:R-:W-:Y:S01]  /*8970*/  IMAD.WIDE.U32 R24, R24, -0x326172a9, RZ ;  /* 0xcd9e8d5718187825 */ /* 0x000fe200078e00ff */
[----:B------:R-:W-:Y:S02]  /*8980*/  FSEL R34, R10, -INF , !P4 ;  /* 0xff8000000a227808 */ /* 0x000fe40006000000 */
[----:B------:R-:W-:Y:S01]  /*8990*/  FSEL R46, R169, -INF , !P3 ;  /* 0xff800000a92e7808 */ /* 0x000fe20005800000 */
[----:B------:R-:W-:Y:S01]  /*89a0*/  VIADD R10, R220, 0xfffffff8 ;  /* 0xfffffff8dc0a7836 */ /* 0x000fe20000000000 */
[CC--:B------:R-:W-:Y:S02]  /*89b0*/  ISETP.GE.AND P4, PT, R16.reuse, R213.reuse, PT ;  /* 0x000000d51000720c */ /* 0x0c0fe40003f86270 */
[----:B------:R-:W-:Y:S02]  /*89c0*/  ISETP.GE.AND P3, PT, R16, R212, PT ;  /* 0x000000d41000720c */ /* 0x000fe40003f66270 */
[----:B------:R-:W-:Y:S02]  /*89d0*/  LOP3.LUT R8, R209, R242, R27, 0x96, !PT ;  /* 0x000000f2d1087212 */ /* 0x000fe400078e961b */
[----:B------:R-:W-:Y:S01]  /*89e0*/  LOP3.LUT R26, R208, R26, R25, 0x96, !PT ;  /* 0x0000001ad01a7212 */ /* 0x000fe200078e9619 */
[----:B------:R-:W-:Y:S01]  /*89f0*/  VIADD R220, R220, 0xfffffff9 ;  /* 0xfffffff9dcdc7836 */ /* 0x000fe20000000000 */
[----:B------:R-:W-:Y:S01]  /*8a00*/  FSEL R53, R9, -INF , !P4 ;  /* 0xff80000009357808 */ /* 0x000fe20006000000 */
[----:B------:R-:W-:Y:S01]  /*8a10*/  VIADD R182, R59, 0xa9066899 ;  /* 0xa90668993bb67836 */ /* 0x000fe20000000000 */
[----:B------:R-:W-:Y:S01]  /*8a20*/  FSEL R47, R11, -INF , !P3 ;  /* 0xff8000000b2f7808 */ /* 0x000fe20005800000 */
[----:B------:R-:W-:Y:S01]  /*8a30*/  IMAD.WIDE.U32 R8, R8, -0x2daee0ad, RZ ;  /* 0xd2511f5308087825 */ /* 0x000fe200078e00ff */
[----:B------:R-:W-:Y:S01]  /*8a40*/  ISETP.GE.AND P3, PT, R10, R213, PT ;  /* 0x000000d50a00720c */ /* 0x000fe20003f66270 */
[----:B------:R-:W-:Y:S02]  /*8a50*/  HMMA.16816.F32 R64, R196, R18, R64 ;  /* 0x00000012c440723c */ /* 0x000fe40000001840 */
[----:B------:R-:W-:Y:S01]  /*8a60*/  IMAD.WIDE.U32 R26, R26, -0x2daee0ad, RZ ;  /* 0xd2511f531a1a7825 */ /* 0x000fe200078e00ff */
[----:B------:R-:W-:-:S02]  /*8a70*/  FSEL R56, R4, -INF , !P3 ;  /* 0xff80000004387808 */ /* 0x000fc40005800000 */
[----:B------:R-:W-:Y:S02]  /*8a80*/  ISETP.GE.AND P3, PT, R220, R213, PT ;  /* 0x000000d5dc00720c */ /* 0x000fe40003f66270 */
[----:B------:R-:W-:Y:S02]  /*8a90*/  LOP3.LUT R4, R182, R8, R27, 0x96, !PT ;  /* 0x00000008b6047212 */ /* 0x000fe400078e961b */
[----:B------:R-:W-:Y:S02]  /*8aa0*/  FSEL R57, R5, -INF , !P3 ;  /* 0xff80000005397808 */ /* 0x000fe40005800000 */
[----:B------:R-:W-:Y:S01]  /*8ab0*/  LOP3.LUT R188, R184, R14, R9, 0x96, !PT ;  /* 0x0000000eb8bc7212 */ /* 0x000fe200078e9609 */
[----:B------:R-:W-:Y:S01]  /*8ac0*/  IMAD.WIDE.U32 R14, R4, -0x326172a9, RZ ;  /* 0xcd9e8d57040e7825 */ /* 0x000fe200078e00ff */
[----:B------:R-:W-:-:S03]  /*8ad0*/  LOP3.LUT R5, R207, R218, R13, 0x96, !PT ;  /* 0x000000dacf057212 */ /* 0x000fc600078e960d */
[----:B------:R-:W-:Y:S01]  /*8ae0*/  IMAD.MOV.U32 R4, RZ, RZ, R14 ;  /* 0x000000ffff047224 */ /* 0x000fe200078e000e */
[----:B------:R-:W-:Y:S01]  /*8af0*/  ISETP.GE.AND P4, PT, R10, R215, PT ;  /* 0x000000d70a00720c */ /* 0x000fe20003f86270 */
[----:B------:R-:W-:Y:S01]  /*8b00*/  IMAD.WIDE.U32 R190, R5, -0x2daee0ad, RZ ;  /* 0xd2511f5305be7825 */ /* 0x000fe200078e00ff */
[----:B------:R-:W-:Y:S02]  /*8b10*/  ISETP.GE.AND P5, PT, R16, R214, PT ;  /* 0x000000d61000720c */ /* 0x000fe40003fa6270 */
[----:B------:R-:W-:Y:S02]  /*8b20*/  LOP3.LUT R5, R4, 0xff, RZ, 0xc0, !PT ;  /* 0x000000ff04057812 */ /* 0x000fe400078ec0ff */
[----:B------:R-:W-:Y:S02]  /*8b30*/  FSEL R64, R64, -INF , !P4 ;  /* 0xff80000040407808 */ /* 0x000fe40006000000 */
[----:B------:R-:W-:Y:S01]  /*8b40*/  LOP3.LUT R4, R175, R194, R191, 0x96, !PT ;  /* 0x000000c2af047212 */ /* 0x000fe200078e96bf */
[----:B------:R-:W-:Y:S01]  /*8b50*/  IMAD.WIDE.U32 R188, R188, -0x326172a9, RZ ;  /* 0xcd9e8d57bcbc7825 */ /* 0x000fe200078e00ff */
[----:B------:R-:W-:-:S02]  /*8b60*/  ISETP.GE.AND P4, PT, R10, R212, PT ;  /* 0x000000d40a00720c */ /* 0x000fc40003f86270 */
[----:B------:R-:W-:Y:S01]  /*8b70*/  FSEL R35, R171, -INF , !P5 ;  /* 0xff800000ab237808 */ /* 0x000fe20006800000 */
[----:B------:R-:W-:Y:S01]  /*8b80*/  IMAD.WIDE.U32 R170, R4, -0x326172a9, RZ ;  /* 0xcd9e8d5704aa7825 */ /* 0x000fe200078e00ff */
[----:B------:R-:W-:Y:S02]  /*8b90*/  ISETP.GE.AND P5, PT, R10, R214, PT ;  /* 0x000000d60a00720c */ /* 0x000fe40003fa6270 */
[----:B------:R-:W-:Y:S02]  /*8ba0*/  FSEL R51, R6, -INF , !P4 ;  /* 0xff80000006337808 */ /* 0x000fe40006000000 */
[C---:B------:R-:W-:Y:S02]  /*8bb0*/  PRMT R10, R14.reuse, 0x7771, RZ ;  /* 0x000077710e0a7816 */ /* 0x040fe400000000ff */
[C---:B------:R-:W-:Y:S02]  /*8bc0*/  PRMT R6, R14.reuse, 0x7773, RZ ;  /* 0x000077730e067816 */ /* 0x040fe400000000ff */
[----:B------:R-:W-:-:S02]  /*8bd0*/  PRMT R11, R14, 0x7772, RZ ;  /* 0x000077720e0b7816 */ /* 0x000fc400000000ff */
[----:B------:R-:W-:Y:S01]  /*8be0*/  LOP3.LUT R14, R204, R188, R15, 0x96, !PT ;  /* 0x000000bccc0e7212 */ /* 0x000fe200078e960f */
[----:B------:R-:W-:Y:S01]  /*8bf0*/  IMAD.MOV.U32 R198, RZ, RZ, R211 ;  /* 0x000000ffffc67224 */ /* 0x000fe200078e00d3 */
[----:B------:R-:W-:Y:S02]  /*8c00*/  LOP3.LUT R192, R205, R12, R251, 0x96, !PT ;  /* 0x0000000ccdc07212 */ /* 0x000fe400078e96fb */
[----:B------:R-:W-:Y:S02]  /*8c10*/  LOP3.LUT R4, R209, R250, R171, 0x96, !PT ;  /* 0x000000fad1047212 */ /* 0x000fe400078e96ab */
[----:B------:R-:W-:Y:S02]  /*8c20*/  LOP3.LUT R8, R14, 0xffff, RZ, 0xc0, !PT ;  /* 0x0000ffff0e087812 */ /* 0x000fe400078ec0ff */
[----:B------:R-:W-:Y:S01]  /*8c30*/  FMNMX3.FTZ R12, R164, R61, R201, !PT ;  /* 0x0000003da40c7276 */ /* 0x000fe200078100c9 */
[----:B------:R-:W-:Y:S01]  /*8c40*/  IMAD.MOV.U32 R199, RZ, RZ, R222 ;  /* 0x000000ffffc77224 */ /* 0x000fe200078e00de */
[----:B------:R-:W-:Y:S01]  /*8c50*/  LOP3.LUT R9, R14, 0xff, RZ, 0xc0, !PT ;  /* 0x000000ff0e097812 */ /* 0x000fe200078ec0ff */
[----:B------:R-:W-:Y:S01]  /*8c60*/  IMAD.WIDE.U32 R192, R192, -0x2daee0ad, RZ ;  /* 0xd2511f53c0c07825 */ /* 0x000fe200078e00ff */
[----:B------:R-:W-:-:S02]  /*8c70*/  SHF.R.U32.HI R8, RZ, 0x8, R8 ;  /* 0x00000008ff087819 */ /* 0x000fc40000011608 */
[----:B------:R-:W-:Y:S01]  /*8c80*/  FMNMX3.FTZ R15, R3, R54, R200, !PT ;  /* 0x00000036030f7276 */ /* 0x000fe200078100c8 */
[----:B------:R-:W-:Y:S01]  /*8c90*/  IMAD.WIDE.U32 R36, R4, -0x2daee0ad, RZ ;  /* 0xd2511f5304247825 */ /* 0x000fe200078e00ff */
[----:B------:R-:W-:Y:S02]  /*8ca0*/  FMNMX3.FTZ R12, R12, R43, R198, !PT ;  /* 0x0000002b0c0c7276 */ /* 0x000fe400078100c6 */
[----:B------:R-:W-:Y:S02]  /*8cb0*/  FMNMX3.FTZ R4, R2, R45, R55, !PT ;  /* 0x0000002d02047276 */ /* 0x000fe40007810037 */
[----:B------:R-:W-:Y:S02]  /*8cc0*/  PRMT R8, R9, 0x5410, R8 ;  /* 0x0000541009087816 */ /* 0x000fe40000000008 */
[----:B------:R-:W-:Y:S02]  /*8cd0*/  LOP3.LUT R190, R168, R190, R193, 0x96, !PT ;  /* 0x000000bea8be7212 */ /* 0x000fe400078e96c1 */
[----:B------:R-:W-:-:S02]  /*8ce0*/  FMNMX3.FTZ R15, R15, R48, R199, !PT ;  /* 0x000000300f0f7276 */ /* 0x000fc400078100c7 */
[----:B------:R-:W-:Y:S02]  /*8cf0*/  FMNMX3.FTZ R9, R0, R40, R60, !PT ;  /* 0x0000002800097276 */ /* 0x000fe4000781003c */
[----:B------:R-:W-:Y:S02]  /*8d00*/  FMNMX3.FTZ R4, R4, R41, R49, !PT ;  /* 0x0000002904047276 */ /* 0x000fe40007810031 */
[----:B------:R-:W-:Y:S01]  /*8d10*/  FMNMX3.FTZ R12, R12, R203, R185, !PT ;  /* 0x000000cb0c0c7276 */ /* 0x000fe200078100b9 */
[----:B------:R-:W-:Y:S01]  /*8d20*/  IMAD.WIDE.U32 R190, R190, -0x326172a9, RZ ;  /* 0xcd9e8d57bebe7825 */ /* 0x000fe200078e00ff */
[----:B------:R-:W-:Y:S02]  /*8d30*/  FMNMX3.FTZ R9, R9, R206, R210, !PT ;  /* 0x000000ce09097276 */ /* 0x000fe400078100d2 */
[----:B------:R-:W-:Y:S02]  /*8d40*/  FMNMX3.FTZ R15, R15, R202, R230, !PT ;  /* 0x000000ca0f0f7276 */ /* 0x000fe400078100e6 */
[----:B------:R-:W-:-:S02]  /*8d50*/  FMNMX3.FTZ R4, R4, R231, R233, !PT ;  /* 0x000000e704047276 */ /* 0x000fc400078100e9 */
[----:B------:R-:W-:Y:S01]  /*8d60*/  FMNMX3.FTZ R12, R12, R235, R23, !PT ;  /* 0x000000eb0c0c7276 */ /* 0x000fe20007810017 */
[----:B------:R-:W-:Y:S01]  /*8d70*/  UISETP.GE.U32.AND UP1, UPT, UR19, 0x3, UPT ;  /* 0x000000031300788c */ /* 0x000fe2000bf26070 */
[----:B------:R-:W-:Y:S02]  /*8d80*/  FMNMX3.FTZ R9, R9, R186, R232, !PT ;  /* 0x000000ba09097276 */ /* 0x000fe400078100e8 */
[----:B------:R-:W-:Y:S02]  /*8d90*/  FMNMX3.FTZ R15, R15, R234, R236, !PT ;  /* 0x000000ea0f0f7276 */ /* 0x000fe400078100ec */
[----:B------:R-:W-:Y:S02]  /*8da0*/  FMNMX3.FTZ R4, R4, R187, R21, !PT ;  /* 0x000000bb04047276 */ /* 0x000fe40007810015 */
[----:B------:R-:W-:Y:S02]  /*8db0*/  FMNMX3.FTZ R12, R12, R29, R177, !PT ;  /* 0x0000001d0c0c7276 */ /* 0x000fe400078100b1 */
[----:B------:R-:W-:-:S02]  /*8dc0*/  LOP3.LUT R170, R208, R170, R191, 0x96, !PT ;  /* 0x000000aad0aa7212 */ /* 0x000fc400078e96bf */
[----:B------:R-:W-:Y:S02]  /*8dd0*/  FSEL R44, R66, -INF , !P5 ;  /* 0xff800000422c7808 */ /* 0x000fe40006800000 */
[----:B------:R-:W-:Y:S02]  /*8de0*/  PRMT R10, R5, 0x5410, R10 ;  /* 0x00005410050a7816 */ /* 0x000fe4000000000a */
[----:B------:R-:W-:Y:S02]  /*8df0*/  ISETP.GE.AND P5, PT, R220, R215, PT ;  /* 0x000000d7dc00720c */ /* 0x000fe40003fa6270 */
[----:B------:R-:W-:Y:S02]  /*8e00*/  PRMT R5, R14, 0x7632, R5 ;  /* 0x000076320e057816 */ /* 0x000fe40000000005 */
[----:B------:R-:W-:Y:S02]  /*8e10*/  FMNMX3.FTZ R9, R9, R22, R20, !PT ;  /* 0x0000001609097276 */ /* 0x000fe40007810014 */
[----:B------:R-:W-:-:S02]  /*8e20*/  FMNMX3.FTZ R15, R15, R178, R62, !PT ;  /* 0x000000b20f0f7276 */ /* 0x000fc4000781003e */
[----:B------:R-:W-:Y:S02]  /*8e30*/  FMNMX3.FTZ R4, R4, R31, R63, !PT ;  /* 0x0000001f04047276 */ /* 0x000fe4000781003f */
[----:B------:R-:W-:Y:S01]  /*8e40*/  FMNMX3.FTZ R12, R12, R179, R173, !PT ;  /* 0x000000b30c0c7276 */ /* 0x000fe200078100ad */
[----:B------:R-:W-:Y:S01]  /*8e50*/  IMAD.WIDE.U32 R170, R170, -0x2daee0ad, RZ ;  /* 0xd2511f53aaaa7825 */ /* 0x000fe200078e00ff */
[C---:B------:R-:W-:Y:S02]  /*8e60*/  ISETP.GE.AND P4, PT, R220.reuse, R214, PT ;  /* 0x000000d6dc00720c */ /* 0x040fe40003f86270 */
[----:B------:R-:W-:Y:S02]  /*8e70*/  ISETP.GE.AND P3, PT, R220, R212, PT ;  /* 0x000000d4dc00720c */ /* 0x000fe40003f66270 */
[----:B------:R-:W-:Y:S02]  /*8e80*/  SHF.R.U32.HI R14, RZ, 0x18, R14 ;  /* 0x00000018ff0e7819 */ /* 0x000fe4000001160e */
[----:B------:R-:W-:-:S02]  /*8e90*/  LOP3.LUT R5, R5, 0xff, RZ, 0xc0, !PT ;  /* 0x000000ff05057812 */ /* 0x000fc400078ec0ff */
[----:B------:R-:W-:Y:S02]  /*8ea0*/  FSEL R65, R65, -INF , !P5 ;  /* 0xff80000041417808 */ /* 0x000fe40006800000 */
[----:B------:R-:W-:Y:S02]  /*8eb0*/  FMNMX3.FTZ R9, R9, R28, R30, !PT ;  /* 0x0000001c09097276 */ /* 0x000fe4000781001e */
[----:B------:R-:W-:Y:S02]  /*8ec0*/  FMNMX3.FTZ R15, R15, R176, R180, !PT ;  /* 0x000000b00f0f7276 */ /* 0x000fe400078100b4 */
[----:B------:R-:W-:Y:S02]  /*8ed0*/  FMNMX3.FTZ R4, R4, R181, R183, !PT ;  /* 0x000000b504047276 */ /* 0x000fe400078100b7 */
[----:B------:R-:W-:Y:S02]  /*8ee0*/  FMNMX3.FTZ R12, R12, R33, R46, !PT ;  /* 0x000000210c0c7276 */ /* 0x000fe4000781002e */
[----:B------:R-:W-:-:S02]  /*8ef0*/  PRMT R11, R11, 0x5410, R6 ;  /* 0x000054100b0b7816 */ /* 0x000fc40000000006 */
[----:B------:R-:W-:Y:S02]  /*8f00*/  LOP3.LUT R192, R184, R192, R37, 0x96, !PT ;  /* 0x000000c0b8c07212 */ /* 0x000fe400078e9625 */
[----:B------:R-:W-:Y:S02]  /*8f10*/  LOP3.LUT R36, R182, R36, R171, 0x96, !PT ;  /* 0x00000024b6247212 */ /* 0x000fe400078e96ab */
[----:B------:R-:W-:Y:S02]  /*8f20*/  PRMT R14, R5, 0x5410, R14 ;  /* 0x00005410050e7816 */ /* 0x000fe4000000000e */
[----:B------:R-:W-:Y:S02]  /*8f30*/  FSEL R52, R7, -INF , !P3 ;  /* 0xff80000007347808 */ /* 0x000fe40005800000 */
[----:B------:R-:W-:Y:S02]  /*8f40*/  FSEL R67, R67, -INF , !P4 ;  /* 0xff80000043437808 */ /* 0x000fe40006000000 */
[----:B------:R-:W-:-:S02]  /*8f50*/  FMNMX3.FTZ R9, R9, R174, R172, !PT ;  /* 0x000000ae09097276 */ /* 0x000fc400078100ac */
[----:B------:R-:W-:Y:S02]  /*8f60*/  FMNMX3.FTZ R15, R15, R32, R35, !PT ;  /* 0x000000200f0f7276 */ /* 0x000fe40007810023 */
[----:B------:R-:W-:Y:S02]  /*8f70*/  FMNMX3.FTZ R4, R4, R42, R53, !PT ;  /* 0x0000002a04047276 */ /* 0x000fe40007810035 */
[----:B------:R-:W-:Y:S01]  /*8f80*/  FMNMX3.FTZ R12, R12, R64, R65, !PT ;  /* 0x000000400c0c7276 */ /* 0x000fe20007810041 */
[----:B------:R-:W-:Y:S06]  /*8f90*/  BRA.U !UP1, `(.L_x_390) ;  /* 0x0000000509107547 */ /* 0x000fec000b800000 */
[----:B------:R-:W-:Y:S01]  /*8fa0*/  UIADD3 UR5, UPT, UPT, UR19, -0x3, URZ ;  /* 0xfffffffd13057890 */ /* 0x000fe2000fffe0ff */
[----:B------:R-:W-:Y:S01]  /*8fb0*/  IMAD.U32 R58, RZ, RZ, UR29 ;  /* 0x0000001dff3a7e24 */ /* 0x000fe2000f8e00ff */
[----:B------:R-:W-:Y:S01]  /*8fc0*/  VOTEU.ALL UP0, P1 ;  /* 0x0000000000ff7886 */ /* 0x000fe20000800000 */
[----:B------:R-:W-:Y:S01]  /*8fd0*/  IMAD.U32 R59, RZ, RZ, UR28 ;  /* 0x0000001cff3b7e24 */ /* 0x000fe2000f8e00ff */
[----:B------:R-:W-:Y:S02]  /*8fe0*/  UIMAD.WIDE.U32 UR16, UR15, UR5, URZ ;  /* 0x000000050f1072a5 */ /* 0x000fe4000f8e00ff */
[----:B------:R-:W-:-:S04]  /*8ff0*/  UIMAD UR12, UR4, UR5, URZ ;  /* 0x00000005040c72a4 */ /* 0x000fc8000f8e02ff */
[----:B------:R-:W-:Y:S01]  /*9000*/  UIADD3 UR4, UPT, UPT, UR17, UR12, URZ ;  /* 0x0000000c11047290 */ /* 0x000fe2000fffe0ff */
[----:B------:R-:W-:-:S05]  /*9010*/  IMAD.U32 R5, RZ, RZ, UR16 ;  /* 0x00000010ff057e24 */ /* 0x000fca000f8e00ff */
[----:B------:R-:W-:Y:S01]  /*9020*/  IMAD.U32 R6, RZ, RZ, UR4 ;  /* 0x00000004ff067e24 */ /* 0x000fe2000f8e00ff */
[----:B------:R-:W-:Y:S01]  /*9030*/  @!UP0 UIADD3 UR4, UPT, UPT, UR12, UR17, URZ ;  /* 0x000000110c048290 */ /* 0x000fe2000fffe0ff */
[----:B------:R-:W-:Y:S01]  /*9040*/  @!P2 LEA R16, P3, R5, R240, 0x1 ;  /* 0x000000f00510a211 */ /* 0x000fe200078608ff */
[----:B------:R-:W-:-:S03]  /*9050*/  VOTEU.ALL UP0, P0 ;  /* 0x0000000000ff7886 */ /* 0x000fc60000000000 */
[CC--:B------:R-:W-:Y:S01]  /*9060*/  @!P2 LEA.HI.X R17, R5.reuse, R239.reuse, R6, 0x1, P3 ;  /* 0x000000ef0511a211 */ /* 0x0c0fe200018f0c06 */
[----:B------:R-:W-:Y:S01]  /*9070*/  IMAD.U32 R6, RZ, RZ, UR4 ;  /* 0x00000004ff067e24 */ /* 0x000fe2000f8e00ff */
[----:B------:R-:W-:Y:S01]  /*9080*/  @!UP0 UIADD3 UR4, UPT, UPT, UR12, UR17, URZ ;  /* 0x000000110c048290 */ /* 0x000fe2000fffe0ff */
[CC--:B------:R-:W-:Y:S02]  /*9090*/  @!P1 LEA R18, P3, R5.reuse, R240.reuse, 0x1 ;  /* 0x000000f005129211 */ /* 0x0c0fe400078608ff */
[----:B------:R-:W-:Y:S01]  /*90a0*/  @!PT LDS RZ, [RZ] ;  /* 0x00000000fffff984 */ /* 0x000fe20000000800 */
[----:B------:R-:W-:Y:S01]  /*90b0*/  @!PT LDS RZ, [RZ] ;  /* 0x00000000fffff984 */ /* 0x000fe20000000800 */
[----:B------:R-:W-:Y:S01]  /*90c0*/  @!PT LDS RZ, [RZ] ;  /* 0x00000000fffff984 */ /* 0x000fe20000000800 */
[----:B------:R1:W-:Y:S02]  /*90d0*/  @!P2 LDGSTS.E.BYPASS.LTC128B.128 [R241+0x6000], desc[UR24][R16.64] ;  /* 0x0600000010f1afae */ /* 0x0003e4000b981a18 */
[C---:B------:R-:W-:Y:S02]  /*90e0*/  @!P1 LEA.HI.X R19, R5.reuse, R239, R6, 0x1, P3 ;  /* 0x000000ef05139211 */ /* 0x040fe400018f0c06 */
[----:B------:R-:W-:Y:S01]  /*90f0*/  @!P0 LEA R38, P3, R5, R240, 0x1 ;  /* 0x000000f005268211 */ /* 0x000fe200078608ff */
[----:B------:R2:W-:Y:S01]  /*9100*/  @P2 STS.128 [R241+0x6000], RZ ;  /* 0x006000fff1002388 */ /* 0x0005e20000000c00 */
[----:B------:R-:W-:-:S03]  /*9110*/  MOV R6, UR4 ;  /* 0x0000000400067c02 */ /* 0x000fc60008000f00 */
[----:B------:R-:W-:Y:S01]  /*9120*/  @!PT LDS RZ, [RZ] ;  /* 0x00000000fffff984 */ /* 0x000fe20000000800 */
[----:B------:R-:W-:Y:S01]  /*9130*/  @!PT LDS RZ, [RZ] ;  /* 0x00000000fffff984 */ /* 0x000fe20000000800 */
[----:B------:R-:W-:Y:S01]  /*9140*/  @!PT LDS RZ, [RZ] ;  /* 0x00000000fffff984 */ /* 0x000fe20000000800 */
[----:B------:R3:W-:Y:S01]  /*9150*/  @!P1 LDGSTS.E.BYPASS.LTC128B.128 [R241+0x7000], desc[UR24][R18.64+0x40] ;  /* 0x0700004012f19fae */ /* 0x0007e2000b981a18 */
[----:B------:R-:W-:Y:S02]  /*9160*/  @!P0 LEA.HI.X R39, R5, R239, R6, 0x1, P3 ;  /* 0x000000ef05278211 */ /* 0x000fe400018f0c06 */
[----:B------:R-:W-:Y:S01]  /*9170*/  MOV R5, UR15 ;  /* 0x0000000f00057c02 */ /* 0x000fe20008000f00 */
[----:B------:R2:W-:Y:S04]  /*9180*/  @P1 STS.128 [R241+0x7000], RZ ;  /* 0x007000fff1001388 */ /* 0x0005e80000000c00 */
[----:B------:R-:W-:Y:S01]  /*9190*/  @!P2 IMAD.WIDE.U32 R58, R5, UR5, R58 ;  /* 0x00000005053aac25 */ /* 0x000fe2000f8e003a */
[----:B------:R-:W-:Y:S01]  /*91a0*/  @!PT LDS RZ, [RZ] ;  /* 0x00000000fffff984 */ /* 0x000fe20000000800 */
[----:B------:R-:W-:Y:S01]  /*91b0*/  @!PT LDS RZ, [RZ] ;  /* 0x00000000fffff984 */ /* 0x000fe20000000800 */
[----:B------:R-:W-:Y:S01]  /*91c0*/  @!PT LDS RZ, [RZ] ;  /* 0x00000000fffff984 */ /* 0x000fe20000000800 */
[----:B------:R4:W-:Y:S03]  /*91d0*/  @!P0 LDGSTS.E.BYPASS.LTC128B.128 [R241+0x8000], desc[UR24][R38.64+0x80] ;  /* 0x0800008026f18fae */ /* 0x0009e6000b981a18 */
[----:B------:R-:W-:Y:S01]  /*91e0*/  @!P2 VIADD R6, R59, UR12 ;  /* 0x0000000c3b06ac36 */ /* 0x000fe20008000000 */
[----:B------:R-:W-:Y:S01]  /*91f0*/  MOV R59, UR28 ;  /* 0x0000001c003b7c02 */ /* 0x000fe20008000f00 */
[----:B------:R2:W-:Y:S01]  /*9200*/  @P0 STS.128 [R241+0x8000], RZ ;  /* 0x008000fff1000388 */ /* 0x0005e20000000c00 */
[----:B-1----:R-:W-:-:S04]  /*9210*/  @!P2 LEA R16, P3, R58, R240, 0x1 ;  /* 0x000000f03a10a211 */ /* 0x002fc800078608ff */
[----:B------:R-:W-:Y:S01]  /*9220*/  @!P2 LEA.HI.X R17, R58, R239, R6, 0x1, P3 ;  /* 0x000000ef3a11a211 */ /* 0x000fe200018f0c06 */
[----:B------:R-:W-:-:S04]  /*9230*/  IMAD.U32 R58, RZ, RZ, UR29 ;  /* 0x0000001dff3a7e24 */ /* 0x000fc8000f8e00ff */
[----:B------:R-:W-:Y:S01]  /*9240*/  @!P1 IMAD.WIDE.U32 R58, R5, UR5, R58 ;  /* 0x00000005053a9c25 */ /* 0x000fe2000f8e003a */
[----:B------:R-:W-:Y:S01]  /*9250*/  @!PT LDS RZ, [RZ] ;  /* 0x00000000fffff984 */ /* 0x000fe20000000800 */
[----:B------:R-:W-:Y:S01]  /*9260*/  @!PT LDS RZ, [RZ] ;  /* 0x00000000fffff984 */ /* 0x000fe20000000800 */
[----:B------:R-:W-:Y:S01]  /*9270*/  @!PT LDS RZ, [RZ] ;  /* 0x00000000fffff984 */ /* 0x000fe20000000800 */
[----:B------:R2:W-:Y:S03]  /*9280*/  @!P2 LDGSTS.E.BYPASS.LTC128B.128 [R241+0x6800], desc[UR24][R16.64] ;  /* 0x0680000010f1afae */ /* 0x0005e6000b981a18 */
[----:B---3--:R-:W-:Y:S01]  /*9290*/  IMAD.U32 R18, RZ, RZ, UR29 ;  /* 0x0000001dff127e24 */ /* 0x008fe2000f8e00ff */
[----:B------:R-:W-:Y:S01]  /*92a0*/  @!P1 IADD3 R6, PT, PT, R59, UR12, RZ ;  /* 0x0000000c3b069c10 */ /* 0x000fe2000fffe0ff */
[----:B------:R-:W-:Y:S01]  /*92b0*/  IMAD.U32 R19, RZ, RZ, UR28 ;  /* 0x0000001cff137e24 */ /* 0x000fe2000f8e00ff */
[----:B------:R2:W-:Y:S01]  /*92c0*/  @P2 STS.128 [R241+0x6800], RZ ;  /* 0x006800fff1002388 */ /* 0x0005e20000000c00 */
[----:B----4-:R-:W-:Y:S01]  /*92d0*/  @!P1 LEA R38, P3, R58, R240, 0x1 ;  /* 0x000000f03a269211 */ /* 0x010fe200078608ff */
[----:B------:R-:W-:-:S03]  /*92e0*/  @!P0 IMAD.WIDE.U32 R18, R5, UR5, R18 ;  /* 0x0000000505128c25 */ /* 0x000fc6000f8e0012 */
[----:B------:R-:W-:Y:S01]  /*92f0*/  @!P1 LEA.HI.X R39, R58, R239, R6, 0x1, P3 ;  /* 0x000000ef3a279211 */ /* 0x000fe200018f0c06 */
[----:B------:R-:W-:Y:S01]  /*9300*/  @!P0 VIADD R6, R19, UR12 ;  /* 0x0000000c13068c36 */ /* 0x000fe20008000000 */
[----:B------:R-:W-:-:S03]  /*9310*/  @!P0 LEA R58, P3, R18, R240, 0x1 ;  /* 0x000000f0123a8211 */ /* 0x000fc600078608ff */
[----:B------:R-:W-:Y:S01]  /*9320*/  @!PT LDS RZ, [RZ] ;  /* 0x00000000fffff984 */ /* 0x000fe20000000800 */
[----:B------:R-:W-:Y:S01]  /*9330*/  @!PT LDS RZ, [RZ] ;  /* 0x00000000fffff984 */ /* 0x000fe20000000800 */
[----:B------:R-:W-:Y:S01]  /*9340*/  @!PT LDS RZ, [RZ] ;  /* 0x00000000fffff984 */ /* 0x000fe20000000800 */
[----:B------:R2:W-:Y:S01]  /*9350*/  @!P1 LDGSTS.E.BYPASS.LTC128B.128 [R241+0x7800], desc[UR24][R38.64+0x40] ;  /* 0x0780004026f19fae */ /* 0x0005e2000b981a18 */
[----:B------:R-:W-:-:S03]  /*9360*/  @!P0 LEA.HI.X R59, R18, R239, R6, 0x1, P3 ;  /* 0x000000ef123b8211 */ /* 0x000fc600018f0c06 */
[----:B------:R2:W-:Y:S04]  /*9370*/  @P1 STS.128 [R241+0x7800], RZ ;  /* 0x007800fff1001388 */ /* 0x0005e80000000c00 */
[----:B------:R-:W-:Y:S01]  /*9380*/  @!PT LDS RZ, [RZ] ;  /* 0x00000000fffff984 */ /* 0x000fe20000000800 */
[----:B------:R-:W-:Y:S01]  /*9390*/  @!PT LDS RZ, [RZ] ;  /* 0x00000000fffff984 */ /* 0x000fe20000000800 */
[----:B------:R-:W-:Y:S01]  /*93a0*/  @!PT LDS RZ, [RZ] ;  /* 0x00000000fffff984 */ /* 0x000fe20000000800 */
[----:B------:R2:W-:Y:S04]  /*93b0*/  @!P0 LDGSTS.E.BYPASS.LTC128B.128 [R241+0x8800], desc[UR24][R58.64+0x80] ;  /* 0x088000803af18fae */ /* 0x0005e8000b981a18 */
[----:B------:R2:W-:Y:S04]  /*93c0*/  @P0 STS.128 [R241+0x8800], RZ ;  /* 0x008800fff1000388 */ /* 0x0005e80000000c00 */
[----:B------:R-:W0:Y:S02]  /*93d0*/  LDGDEPBAR ;  /* 0x00000000000079af */ /* 0x000e240000000000 */
.L_x_390:
[----:B------:R-:W3:Y:S01]  /*93e0*/  LDL.LU R50, [R1+0x18] ;  /* 0x0000180001327983 */ /* 0x000ee20000300800 */
[----:B------:R-:W-:Y:S02]  /*93f0*/  FMNMX3.FTZ R4, R4, R56, R57, !PT ;  /* 0x0000003804047276 */ /* 0x000fe40007810039 */
[----:B------:R-:W-:Y:S01]  /*9400*/  FMNMX3.FTZ R9, R9, R34, R47, !PT ;  /* 0x0000002209097276 */ /* 0x000fe2000781002f */
[----:B------:R-:W4:Y:S01]  /*9410*/  LDL.LU R66, [R1+0x1c] ;  /* 0x00001c0001427983 */ /* 0x000f220000300800 */
[----:B------:R-:W-:Y:S01]  /*9420*/  FMNMX3.FTZ R15, R15, R44, R67, !PT ;  /* 0x0000002c0f0f7276 */ /* 0x000fe20007810043 */
[----:B------:R-:W-:Y:S01]  /*9430*/  IMAD.WIDE.U32 R36, R36, -0x326172a9, RZ ;  /* 0xcd9e8d5724247825 */ /* 0x000fe200078e00ff */
[----:B------:R-:W-:Y:S01]  /*9440*/  FMNMX3.FTZ R9, R9, R51, R52, !PT ;  /* 0x0000003309097276 */ /* 0x000fe20007810034 */
[----:B------:R-:W1:Y:S01]  /*9450*/  SHFL.BFLY PT, R7, R4, 0x2, 0x1f ;  /* 0x0c401f0004077f89 */ /* 0x000e6200000e0000 */
[----:B------:R-:W5:Y:S01]  /*9460*/  LDCU UR4, c[0x0][0x45c] ;  /* 0x00008b80ff0477ac */ /* 0x000f620008000800 */
[----:B------:R-:W-:Y:S01]  /*9470*/  IMAD.WIDE.U32 R192, R192, -0x326172a9, RZ ;  /* 0xcd9e8d57c0c07825 */ /* 0x000fe200078e00ff */
[----:B------:R-:W-:Y:S01]  /*9480*/  MOV R169, R221 ;  /* 0x000000dd00a97202 */ /* 0x000fe20000000f00 */
[----:B--2---:R-:W2:Y:S01]  /*9490*/  SHFL.BFLY PT, R16, R9, 0x2, 0x1f ;  /* 0x0c401f0009107f89 */ /* 0x004ea200000e0000 */
[C---:B------:R-:W-:Y:S01]  /*94a0*/  PRMT R6, R36.reuse, 0x7773, RZ ;  /* 0x0000777324067816 */ /* 0x040fe200000000ff */
[----:B------:R-:W5:Y:S01]  /*94b0*/  S2UR UR12, SR_CgaCtaId ;  /* 0x00000000000c79c3 */ /* 0x000f620000008800 */
[----:B------:R-:W-:Y:S01]  /*94c0*/  PRMT R5, R36, 0x7772, RZ ;  /* 0x0000777224057816 */ /* 0x000fe200000000ff */
[----:B------:R-:W5:Y:S01]  /*94d0*/  SHFL.BFLY PT, R13, R12, 0x2, 0x1f ;  /* 0x0c401f000c0d7f89 */ /* 0x000f6200000e0000 */
[----:B------:R-:W-:-:S02]  /*94e0*/  UMOV UR5, 0x400 ;  /* 0x0000040000057882 */ /* 0x000fc40000000000 */
[----:B------:R-:W-:Y:S01]  /*94f0*/  PRMT R5, R5, 0x5410, R6 ;  /* 0x0000541005057816 */ /* 0x000fe20000000006 */
[----:B------:R-:W5:Y:S01]  /*9500*/  SHFL.BFLY PT, R18, R15, 0x2, 0x1f ;  /* 0x0c401f000f127f89 */ /* 0x000f6200000e0000 */
[----:B------:R-:W-:-:S05]  /*9510*/  IMAD.MOV.U32 R6, RZ, RZ, R36 ;  /* 0x000000ffff067224 */ /* 0x000fca00078e0024 */
[----:B------:R-:W-:Y:S02]  /*9520*/  LOP3.LUT R17, R6, 0xff, RZ, 0xc0, !PT ;  /* 0x000000ff06117812 */ /* 0x000fe400078ec0ff */
[----:B------:R-:W-:Y:S02]  /*9530*/  PRMT R6, R36, 0x7771, RZ ;  /* 0x0000777124067816 */ /* 0x000fe400000000ff */
[----:B-1----:R-:W-:Y:S02]  /*9540*/  FMNMX.FTZ R7, R4, R7, !PT ;  /* 0x0000000704077209 */ /* 0x002fe40007810000 */
[----:B------:R-:W-:Y:S02]  /*9550*/  PRMT R6, R17, 0x5410, R6 ;  /* 0x0000541011067816 */ /* 0x000fe40000000006 */
[----:B--2---:R-:W-:Y:S01]  /*9560*/  FMNMX.FTZ R16, R9, R16, !PT ;  /* 0x0000001009107209 */ /* 0x004fe20007810000 */
[----:B------:R-:W1:Y:S01]  /*9570*/  SHFL.BFLY PT, R220, R7, 0x1, 0x1f ;  /* 0x0c201f0007dc7f89 */ /* 0x000e6200000e0000 */
[----:B-----5:R-:W-:Y:S01]  /*9580*/  ULEA UR5, UR12, UR5, 0x18 ;  /* 0x000000050c057291 */ /* 0x020fe2000f8ec0ff */
[----:B------:R-:W-:-:S02]  /*9590*/  FMNMX.FTZ R13, R12, R13, !PT ;  /* 0x0000000d0c0d7209 */ /* 0x000fc40007810000 */
[----:B------:R-:W2:Y:S01]  /*95a0*/  SHFL.BFLY PT, R211, R16, 0x1, 0x1f ;  /* 0x0c201f0010d37f89 */ /* 0x000ea200000e0000 */
[----:B------:R-:W-:Y:S02]  /*95b0*/  LOP3.LUT R12, R204, R192, R37, 0x96, !PT ;  /* 0x000000c0cc0c7212 */ /* 0x000fe400078e9625 */
[----:B------:R-:W-:Y:S01]  /*95c0*/  FMNMX.FTZ R18, R15, R18, !PT ;  /* 0x000000120f127209 */ /* 0x000fe20007810000 */
[----:B------:R-:W5:Y:S01]  /*95d0*/  SHFL.BFLY PT, R222, R13, 0x1, 0x1f ;  /* 0x0c201f000dde7f89 */ /* 0x000f6200000e0000 */
[C---:B------:R-:W-:Y:S02]  /*95e0*/  PRMT R9, R12.reuse, 0x7632, R9 ;  /* 0x000076320c097816 */ /* 0x040fe40000000009 */
[C---:B------:R-:W-:Y:S01]  /*95f0*/  LOP3.LUT R4, R12.reuse, 0xffff, RZ, 0xc0, !PT ;  /* 0x0000ffff0c047812 */ /* 0x040fe200078ec0ff */
[----:B------:R-:W5:Y:S01]  /*9600*/  SHFL.BFLY PT, R221, R18, 0x1, 0x1f ;  /* 0x0c201f0012dd7f89 */ /* 0x000f6200000e0000 */
[----:B------:R-:W-:Y:S02]  /*9610*/  LOP3.LUT R15, R12, 0xff, RZ, 0xc0, !PT ;  /* 0x000000ff0c0f7812 */ /* 0x000fe400078ec0ff */
[----:B------:R-:W-:-:S02]  /*9620*/  SHF.R.U32.HI R12, RZ, 0x18, R12 ;  /* 0x00000018ff0c7819 */ /* 0x000fc4000001160c */
[----:B------:R-:W-:Y:S02]  /*9630*/  LOP3.LUT R9, R9, 0xff, RZ, 0xc0, !PT ;  /* 0x000000ff09097812 */ /* 0x000fe400078ec0ff */
[----:B------:R-:W-:Y:S02]  /*9640*/  SHF.R.U32.HI R4, RZ, 0x8, R4 ;  /* 0x00000008ff047819 */ /* 0x000fe40000011604 */
[----:B------:R-:W-:Y:S02]  /*9650*/  PRMT R12, R9, 0x5410, R12 ;  /* 0x00005410090c7816 */ /* 0x000fe4000000000c */
[----:B------:R-:W-:Y:S02]  /*9660*/  PRMT R4, R15, 0x5410, R4 ;  /* 0x000054100f047816 */ /* 0x000fe40000000004 */
[----:B-1----:R-:W-:Y:S02]  /*9670*/  FMNMX.FTZ R220, R7, R220, !PT ;  /* 0x000000dc07dc7209 */ /* 0x002fe40007810000 */
[----:B------:R-:W1:Y:S01]  /*9680*/  LDC R7, c[0x0][0x4f8] ;  /* 0x00013e00ff077b82 */ /* 0x000e620000000800 */
[----:B--2---:R-:W-:-:S02]  /*9690*/  FMNMX.FTZ R211, R16, R211, !PT ;  /* 0x000000d310d37209 */ /* 0x004fc40007810000 */
[C---:B------:R-:W-:Y:S01]  /*96a0*/  FSETP.NEU.FTZ.AND P3, PT, R220.reuse, -INF , PT ;  /* 0xff800000dc00780b */ /* 0x040fe20003f7d000 */
[C---:B------:R-:W-:Y:S01]  /*96b0*/  FMUL.FTZ R58, R220.reuse, UR4 ;  /* 0x00000004dc3a7c20 */ /* 0x040fe20008410000 */
[----:B-----5:R-:W-:Y:S02]  /*96c0*/  FMNMX.FTZ R222, R13, R222, !PT ;  /* 0x000000de0dde7209 */ /* 0x020fe40007810000 */
[----:B------:R-:W-:Y:S02]  /*96d0*/  FSEL R9, R220, RZ, P3 ;  /* 0x000000ffdc097208 */ /* 0x000fe40001800000 */
[----:B------:R-:W-:Y:S02]  /*96e0*/  FSEL R58, R58, RZ, P3 ;  /* 0x000000ff3a3a7208 */ /* 0x000fe40001800000 */
[C---:B------:R-:W-:Y:S01]  /*96f0*/  FSETP.NEU.FTZ.AND P3, PT, R211.reuse, -INF , PT ;  /* 0xff800000d300780b */ /* 0x040fe20003f7d000 */
[----:B------:R-:W-:Y:S01]  /*9700*/  FADD.FTZ R16, R2, -R9 ;  /* 0x8000000902107221 */ /* 0x000fe20000010000 */
[----:B------:R-:W-:Y:S01]  /*9710*/  FMUL.FTZ R2, R211, UR4 ;  /* 0x00000004d3027c20 */ /* 0x000fe20008410000 */
[--C-:B------:R-:W-:Y:S01]  /*9720*/  FFMA.FTZ R37, R55, UR4, -R58.reuse ;  /* 0x0000000437257c23 */ /* 0x100fe2000801083a */
[----:B------:R-:W-:Y:S01]  /*9730*/  FSETP.NEU.FTZ.AND P5, PT, R222, -INF , PT ;  /* 0xff800000de00780b */ /* 0x000fe20003fbd000 */
[----:B------:R-:W-:Y:S01]  /*9740*/  FMUL.FTZ R16, R16, UR4 ;  /* 0x0000000410107c20 */ /* 0x000fe20008410000 */
[----:B------:R-:W-:Y:S01]  /*9750*/  FMNMX.FTZ R221, R18, R221, !PT ;  /* 0x000000dd12dd7209 */ /* 0x000fe20007810000 */
[--C-:B------:R-:W-:Y:S01]  /*9760*/  FFMA.FTZ R196, R45, UR4, -R58.reuse ;  /* 0x000000042dc47c23 */ /* 0x100fe2000801083a */
[----:B------:R-:W-:Y:S01]  /*9770*/  FSEL R55, R2, RZ, P3 ;  /* 0x000000ff02377208 */ /* 0x000fe20001800000 */
[----:B------:R-:W-:Y:S01]  /*9780*/  FFMA.FTZ R2, R49, UR4, -R58 ;  /* 0x0000000431027c23 */ /* 0x000fe2000801083a */
[----:B------:R-:W-:Y:S01]  /*9790*/  FSEL R17, R222, RZ, P5 ;  /* 0x000000ffde117208 */ /* 0x000fe20002800000 */
[C---:B------:R-:W-:Y:S01]  /*97a0*/  FMUL.FTZ R49, R221.reuse, UR4 ;  /* 0x00000004dd317c20 */ /* 0x040fe20008410000 */
[----:B------:R-:W-:Y:S01]  /*97b0*/  FSETP.NEU.FTZ.AND P4, PT, R221, -INF , PT ;  /* 0xff800000dd00780b */ /* 0x000fe20003f9d000 */
[----:B------:R-:W-:Y:S01]  /*97c0*/  FFMA.FTZ R36, R60, UR4, -R55 ;  /* 0x000000043c247c23 */ /* 0x000fe20008010837 */
[----:B------:R-:W-:Y:S01]  /*97d0*/  FMUL.FTZ R60, R222, UR4 ;  /* 0x00000004de3c7c20 */ /* 0x000fe20008410000 */
[----:B------:R-:W-:Y:S01]  /*97e0*/  FADD.FTZ R17, R164, -R17 ;  /* 0x80000011a4117221 */ /* 0x000fe20000010000 */
[----:B------:R-:W-:Y:S01]  /*97f0*/  FSEL R49, R49, RZ, P4 ;  /* 0x000000ff31317208 */ /* 0x000fe20002000000 */
[----:B------:R-:W-:Y:S01]  /*9800*/  FFMA.FTZ R59, R40, UR4, -R55 ;  /* 0x00000004283b7c23 */ /* 0x000fe20008010837 */
[----:B------:R-:W-:Y:S01]  /*9810*/  FSEL R18, R221, RZ, P4 ;  /* 0x000000ffdd127208 */ /* 0x000fe20002000000 */
[----:B------:R-:W-:Y:S01]  /*9820*/  FMUL.FTZ R17, R17, UR4 ;  /* 0x0000000411117c20 */ /* 0x000fe20008410000 */
[----:B------:R-:W-:Y:S01]  /*9830*/  FSEL R60, R60, RZ, P5 ;  /* 0x000000ff3c3c7208 */ /* 0x000fe20002800000 */
[----:B------:R-:W-:Y:S01]  /*9840*/  MUFU.EX2 R36, R36 ;  /* 0x0000002400247308 */ /* 0x000fe20000000800 */
[----:B-1----:R-:W-:Y:S01]  /*9850*/  LOP3.LUT R7, R7, 0xff, RZ, 0xc0, !PT ;  /* 0x000000ff07077812 */ /* 0x002fe200078ec0ff */
[----:B------:R-:W-:Y:S01]  /*9860*/  FADD.FTZ R18, R3, -R18 ;  /* 0x8000001203127221 */ /* 0x000fe20000010000 */
[----:B------:R-:W-:Y:S01]  /*9870*/  FSEL R19, R211, RZ, P3 ;  /* 0x000000ffd3137208 */ /* 0x000fe20001800000 */
[--C-:B------:R-:W-:Y:S01]  /*9880*/  FFMA.FTZ R45, R43, UR4, -R60.reuse ;  /* 0x000000042b2d7c23 */ /* 0x100fe2000801083c */
[--C-:B------:R-:W-:Y:S01]  /*9890*/  FFMA.FTZ R43, R48, UR4, -R49.reuse ;  /* 0x00000004302b7c23 */ /* 0x100fe20008010831 */
[----:B------:R-:W-:Y:S01]  /*98a0*/  FFMA.FTZ R48, R200, UR4, -R49 ;  /* 0x00000004c8307c23 */ /* 0x000fe20008010831 */
[----:B------:R-:W1:Y:S01]  /*98b0*/  MUFU.EX2 R59, R59 ;  /* 0x0000003b003b7308 */ /* 0x000e620000000800 */
[----:B------:R-:W-:Y:S01]  /*98c0*/  LEA R3, R7, R7, 0x10 ;  /* 0x0000000707037211 */ /* 0x000fe200078e80ff */
[----:B------:R-:W-:Y:S01]  /*98d0*/  FADD.FTZ R19, R0, -R19 ;  /* 0x8000001300137221 */ /* 0x000fe20000010000 */
[----:B------:R-:W-:Y:S01]  /*98e0*/  FFMA.FTZ R39, R206, UR4, -R55 ;  /* 0x00000004ce277c23 */ /* 0x000fe20008010837 */
[----:B------:R-:W-:Y:S01]  /*98f0*/  MUFU.EX2 R200, R17 ;  /* 0x0000001100c87308 */ /* 0x000fe20000000800 */
[----:B------:R-:W-:Y:S01]  /*9900*/  FFMA.FTZ R40, R198, UR4, -R60 ;  /* 0x00000004c6287c23 */ /* 0x000fe2000801083c */
[--C-:B------:R-:W-:Y:S01]  /*9910*/  HSET2.LE.AND R9, R14, R3.reuse, PT ;  /* 0x000000030e097233 */ /* 0x100fe20003803000 */
[--C-:B------:R-:W-:Y:S01]  /*9920*/  FFMA.FTZ R38, R199, UR4, -R49.reuse ;  /* 0x00000004c7267c23 */ /* 0x100fe20008010831 */
[----:B------:R-:W-:Y:S01]  /*9930*/  FFMA.FTZ R41, R41, UR4, -R58 ;  /* 0x0000000429297c23 */ /* 0x000fe2000801083a */
[----:B------:R-:W-:Y:S01]  /*9940*/  MUFU.EX2 R39, R39 ;  /* 0x0000002700277308 */ /* 0x000fe20000000800 */
[----:B------:R-:W-:Y:S01]  /*9950*/  FFMA.FTZ R199, R61, UR4, -R60 ;  /* 0x000000043dc77c23 */ /* 0x000fe2000801083c */
[----:B------:R-:W-:Y:S01]  /*9960*/  LOP3.LUT R14, R11, 0xff00ff, RZ, 0xc0, !PT ;  /* 0x00ff00ff0b0e7812 */ /* 0x000fe200078ec0ff */
[----:B------:R-:W-:Y:S01]  /*9970*/  FFMA.FTZ R197, R54, UR4, -R49 ;  /* 0x0000000436c57c23 */ /* 0x000fe20008010831 */
[----:B------:R-:W-:Y:S01]  /*9980*/  MUFU.EX2 R196, R196 ;  /* 0x000000c400c47308 */ /* 0x000fe20000000800 */
[----:B-1----:R-:W-:Y:S01]  /*9990*/  F2FP.F16.F32.PACK_AB R0, R36, R59 ;  /* 0x0000003b2400723e */ /* 0x002fe200000000ff */
[----:B------:R-:W-:Y:S01]  /*99a0*/  FMUL.FTZ R18, R18, UR4 ;  /* 0x0000000412127c20 */ /* 0x000fe20008410000 */
[--C-:B------:R-:W-:Y:S01]  /*99b0*/  HSET2.LE.AND R11, R14, R3.reuse, PT ;  /* 0x000000030e0b7233 */ /* 0x100fe20003803000 */
[----:B------:R-:W1:Y:S01]  /*99c0*/  MUFU.EX2 R37, R37 ;  /* 0x0000002500257308 */ /* 0x000e620000000800 */
[----:B------:R-:W-:Y:S01]  /*99d0*/  LOP3.LUT R9, R0, R9, RZ, 0xc0, !PT ;  /* 0x0000000900097212 */ /* 0x000fe200078ec0ff */
[----:B------:R-:W-:Y:S01]  /*99e0*/  FFMA.FTZ R0, R210, UR4, -R55 ;  /* 0x00000004d2007c23 */ /* 0x000fe20008010837 */
[--C-:B------:R-:W-:Y:S01]  /*99f0*/  HSET2.LE.AND R8, R8, R3.reuse, PT ;  /* 0x0000000308087233 */ /* 0x100fe20003803000 */
[----:B------:R-:W-:Y:S01]  /*9a00*/  MUFU.EX2 R45, R45 ;  /* 0x0000002d002d7308 */ /* 0x000fe20000000800 */
[--C-:B------:R-:W-:Y:S01]  /*9a10*/  HSET2.LE.AND R6, R6, R3.reuse, PT ;  /* 0x0000000306067233 */ /* 0x100fe20003803000 */
[----:B------:R-:W-:Y:S01]  /*9a20*/  FMUL.FTZ R19, R19, UR4 ;  /* 0x0000000413137c20 */ /* 0x000fe20008410000 */
[--C-:B------:R-:W-:Y:S01]  /*9a30*/  HSET2.LE.AND R10, R10, R3.reuse, PT ;  /* 0x000000030a0a7233 */ /* 0x100fe20003803000 */
[----:B------:R-:W2:Y:S01]  /*9a40*/  MUFU.EX2 R0, R0 ;  /* 0x0000000000007308 */ /* 0x000ea20000000800 */
[----:B------:R-:W-:-:S02]  /*9a50*/  HSET2.LE.AND R4, R4, R3, PT ;  /* 0x0000000304047233 */ /* 0x000fc40003803000 */
[----:B------:R-:W-:Y:S01]  /*9a60*/  LEA R210, R225, UR5, 0x1 ;  /* 0x00000005e1d27c11 */ /* 0x000fe2000f8e08ff */
[----:B------:R-:W5:Y:S01]  /*9a70*/  MUFU.EX2 R40, R40 ;  /* 0x0000002800287308 */ /* 0x000f620000000800 */
[----:B-1----:R-:W-:-:S03]  /*9a80*/  F2FP.F16.F32.PACK_AB R7, R37, R196 ;  /* 0x000000c42507723e */ /* 0x002fc600000000ff */
[----:B------:R-:W-:Y:S01]  /*9a90*/  MUFU.EX2 R41, R41 ;  /* 0x0000002900297308 */ /* 0x000fe20000000800 */
[----:B------:R-:W-:-:S03]  /*9aa0*/  LOP3.LUT R8, R7, R8, RZ, 0xc0, !PT ;  /* 0x0000000807087212 */ /* 0x000fc600078ec0ff */
[----:B------:R-:W1:Y:S01]  /*9ab0*/  MUFU.EX2 R2, R2 ;  /* 0x0000000200027308 */ /* 0x000e620000000800 */
[----:B--2---:R-:W-:-:S03]  /*9ac0*/  F2FP.F16.F32.PACK_AB R14, R0, R39 ;  /* 0x00000027000e723e */ /* 0x004fc600000000ff */
[----:B------:R-:W-:Y:S01]  /*9ad0*/  MUFU.EX2 R199, R199 ;  /* 0x000000c700c77308 */ /* 0x000fe20000000800 */
[----:B------:R-:W-:-:S03]  /*9ae0*/  LOP3.LUT R11, R14, R11, RZ, 0xc0, !PT ;  /* 0x0000000b0e0b7212 */ /* 0x000fc600078ec0ff */
[----:B------:R-:W-:Y:S01]  /*9af0*/  MUFU.EX2 R43, R43 ;  /* 0x0000002b002b7308 */ /* 0x000fe20000000800 */
[----:B------:R-:W-:Y:S02]  /*9b00*/  LOP3.LUT R14, R5, 0xff00ff, RZ, 0xc0, !PT ;  /* 0x00ff00ff050e7812 */ /* 0x000fe400078ec0ff */
[----:B-----5:R-:W-:Y:S01]  /*9b10*/  F2FP.F16.F32.PACK_AB R5, R40, R45 ;  /* 0x0000002d2805723e */ /* 0x020fe200000000ff */
[----:B------:R-:W2:Y:S01]  /*9b20*/  MUFU.EX2 R38, R38 ;  /* 0x0000002600267308 */ /* 0x000ea20000000800 */
[----:B-1----:R-:W-:-:S03]  /*9b30*/  F2FP.F16.F32.PACK_AB R7, R2, R41 ;  /* 0x000000290207723e */ /* 0x002fc600000000ff */
[----:B------:R-:W-:Y:S01]  /*9b40*/  MUFU.EX2 R197, R197 ;  /* 0x000000c500c57308 */ /* 0x000fe20000000800 */
[----:B------:R-:W-:Y:S02]  /*9b50*/  LOP3.LUT R6, R5, R6, RZ, 0xc0, !PT ;  /* 0x0000000605067212 */ /* 0x000fe400078ec0ff */
[----:B------:R-:W-:Y:S01]  /*9b60*/  LOP3.LUT R10, R7, R10, RZ, 0xc0, !PT ;  /* 0x0000000a070a7212 */ /* 0x000fe200078ec0ff */
[----:B------:R-:W-:Y:S01]  /*9b70*/  MUFU.EX2 R48, R48 ;  /* 0x0000003000307308 */ /* 0x000fe20000000800 */
[----:B------:R-:W-:-:S03]  /*9b80*/  HSET2.LE.AND R7, R14, R3, PT ;  /* 0x000000030e077233 */ /* 0x000fc60003803000 */
[----:B------:R-:W-:Y:S01]  /*9b90*/  MUFU.EX2 R198, R18 ;  /* 0x0000001200c67308 */ /* 0x000fe20000000800 */
[----:B--2---:R-:W-:-:S04]  /*9ba0*/  F2FP.F16.F32.PACK_AB R14, R38, R43 ;  /* 0x0000002b260e723e */ /* 0x004fc800000000ff */
[----:B------:R-:W-:Y:S01]  /*9bb0*/  LOP3.LUT R7, R14, R7, RZ, 0xc0, !PT ;  /* 0x000000070e077212 */ /* 0x000fe200078ec0ff */
[----:B----4-:R-:W-:Y:S01]  /*9bc0*/  IMAD.MOV.U32 R164, RZ, RZ, R66 ;  /* 0x000000ffffa47224 */ /* 0x010fe200078e0042 */
[----:B---3--:R-:W-:Y:S01]  /*9bd0*/  MOV R66, R50 ;  /* 0x0000003200427202 */ /* 0x008fe20000000f00 */
[----:B------:R-:W-:Y:S02]  /*9be0*/  FFMA.FTZ R50, R201, UR4, -R60 ;  /* 0x00000004c9327c23 */ /* 0x000fe4000801083c */
[----:B------:R1:W-:Y:S04]  /*9bf0*/  MUFU.EX2 R201, R16 ;  /* 0x0000001000c97308 */ /* 0x0003e80000000800 */
[----:B------:R-:W2:Y:S01]  /*9c00*/  MUFU.EX2 R50, R50 ;  /* 0x0000003200327308 */ /* 0x000ea20000000800 */
[----:B-1----:R-:W3:Y:S01]  /*9c10*/  LDL.64 R16, [R1+0x8] ;  /* 0x0000080001107983 */ /* 0x002ee20000100a00 */
[----:B--2---:R-:W-:-:S04]  /*9c20*/  F2FP.F16.F32.PACK_AB R5, R50, R199 ;  /* 0x000000c73205723e */ /* 0x004fc800000000ff */
[----:B------:R-:W-:Y:S02]  /*9c30*/  LOP3.LUT R4, R5, R4, RZ, 0xc0, !PT ;  /* 0x0000000405047212 */ /* 0x000fe400078ec0ff */
[----:B------:R-:W-:Y:S02]  /*9c40*/  HSET2.LE.AND R5, R12, R3, PT ;  /* 0x000000030c057233 */ /* 0x000fe40003803000 */
[----:B------:R-:W-:-:S04]  /*9c50*/  F2FP.F16.F32.PACK_AB R12, R48, R197 ;  /* 0x000000c5300c723e */ /* 0x000fc800000000ff */
[----:B------:R-:W-:Y:S02]  /*9c60*/  LOP3.LUT R5, R12, R5, RZ, 0xc0, !PT ;  /* 0x000000050c057212 */ /* 0x000fe400078ec0ff */
[----:B------:R-:W1:Y:S01]  /*9c70*/  LDSM.16.MT88.4 R12, [R210+0x9000] ;  /* 0x00900000d20c783b */ /* 0x000e620000004200 */
[----:B------:R-:W2:Y:S01]  /*9c80*/  MUFU.EX2 R61, R19 ;  /* 0x00000013003d7308 */ /* 0x000ea20000000800 */
[-C--:B------:R-:W-:Y:S01]  /*9c90*/  FMUL.FTZ R160, R160, R200.reuse ;  /* 0x000000c8a0a07220 */ /* 0x080fe20000410000 */
[----:B------:R-:W-:Y:S01]  /*9ca0*/  FMUL.FTZ R161, R161, R200 ;  /* 0x000000c8a1a17220 */ /* 0x000fe20000410000 */
[-C--:B------:R-:W-:Y:S01]  /*9cb0*/  FMUL.FTZ R162, R162, R198.reuse ;  /* 0x000000c6a2a27220 */ /* 0x080fe20000410000 */
[----:B------:R-:W-:Y:S01]  /*9cc0*/  FMUL.FTZ R163, R163, R198 ;  /* 0x000000c6a3a37220 */ /* 0x000fe20000410000 */
[-C--:B------:R-:W-:Y:S01]  /*9cd0*/  FMUL.FTZ R156, R156, R201.reuse ;  /* 0x000000c99c9c7220 */ /* 0x080fe20000410000 */
[----:B------:R-:W-:Y:S01]  /*9ce0*/  FMUL.FTZ R157, R157, R201 ;  /* 0x000000c99d9d7220 */ /* 0x000fe20000410000 */
[-C--:B--2---:R-:W-:Y:S01]  /*9cf0*/  FMUL.FTZ R158, R158, R61.reuse ;  /* 0x0000003d9e9e7220 */ /* 0x084fe20000410000 */
        /* <DEDUP_REMOVED lines=9> */
[C---:B------:R-:W-:Y:S01]  /*9d90*/  IADD3 R54, PT, PT, R210.reuse, 0x9020, RZ ;  /* 0x00009020d2367810 */ /* 0x040fe20007ffe0ff */
[-C--:B-1----:R-:W-:Y:S08]  /*9da0*/  HMMA.16816.F32 R160, R4, R12.reuse, R160 ;  /* 0x0000000c04a0723c */ /* 0x082ff000000018a0 */
[----:B------:R-:W-:Y:S01]  /*9db0*/  HMMA.16816.F32 R156, R8, R12, R156 ;  /* 0x0000000c089c723c */ /* 0x000fe2000000189c */
[----:B------:R-:W-:-:S04]  /*9dc0*/  VIADD R12, R210, 0x9000 ;  /* 0x00009000d20c7836 */ /* 0x000fc80000000000 */
[----:B------:R-:W-:-:S03]  /*9dd0*/  @P6 VIADD R54, R12, 0xffffffe0 ;  /* 0xffffffe00c366836 */ /* 0x000fc60000000000 */
[-C--:B------:R-:W-:Y:S08]  /*9de0*/  HMMA.16816.F32 R152, R8, R14.reuse, R152 ;  /* 0x0000000e0898723c */ /* 0x080ff00000001898 */
[C---:B------:R-:W-:Y:S01]  /*9df0*/  HMMA.16816.F32 R148, R4.reuse, R14, R148 ;  /* 0x0000000e0494723c */ /* 0x040fe20000001894 */
[----:B------:R-:W1:Y:S01]  /*9e00*/  LDSM.16.MT88.4 R12, [R54] ;  /* 0x00000000360c783b */ /* 0x000e620000004200 */
        /* <DEDUP_REMOVED lines=16> */
[-C--:B-1----:R-:W-:Y:S08]  /*9f10*/  HMMA.16816.F32 R68, R4, R12.reuse, R68 ;  /* 0x0000000c0444723c */ /* 0x082ff00000001844 */
[C---:B------:R-:W-:Y:S08]  /*9f20*/  HMMA.16816.F32 R72, R8.reuse, R12, R72 ;  /* 0x0000000c0848723c */ /* 0x040ff00000001848 */
[-C--:B------:R-:W-:Y:S08]  /*9f30*/  HMMA.16816.F32 R76, R8, R14.reuse, R76 ;  /* 0x0000000e084c723c */ /* 0x080ff0000000184c */
[C---:B------:R-:W-:Y:S01]  /*9f40*/  HMMA.16816.F32 R80, R4.reuse, R14, R80 ;  /* 0x0000000e0450723c */ /* 0x040fe20000001850 */
[----:B------:R-:W1:Y:S01]  /*9f50*/  LDSM.16.MT88.4 R12, [R210+0xa000] ;  /* 0x00a00000d20c783b */ /* 0x000e620000004200 */
        /* <DEDUP_REMOVED lines=19> */
[----:B------:R-:W-:Y:S01]  /*a090*/  HMMA.16816.F32 R96, R4, R14, R96 ;  /* 0x0000000e0460723c */ /* 0x000fe20000001860 */
        /* <DEDUP_REMOVED lines=8> */
[----:B------:R-:W-:-:S03]  /*a120*/  FMUL.FTZ R107, R107, R61 ;  /* 0x0000003d6b6b7220 */ /* 0x000fc60000410000 */
[-C--:B-1----:R-:W-:Y:S08]  /*a130*/  HMMA.16816.F32 R100, R4, R12.reuse, R100 ;  /* 0x0000000c0464723c */ /* 0x082ff00000001864 */
[----:B------:R-:W-:Y:S01]  /*a140*/  HMMA.16816.F32 R104, R8, R12, R104 ;  /* 0x0000000c0868723c */ /* 0x000fe20000001868 */
[-C--:B------:R-:W-:Y:S01]  /*a150*/  FMUL.FTZ R116, R116, R200.reuse ;  /* 0x000000c874747220 */ /* 0x080fe20000410000 */
[----:B------:R-:W-:Y:S01]  /*a160*/  FMUL.FTZ R117, R117, R200 ;  /* 0x000000c875757220 */ /* 0x000fe20000410000 */
[-C--:B------:R-:W-:Y:S01]  /*a170*/  FMUL.FTZ R118, R118, R198.reuse ;  /* 0x000000c676767220 */ /* 0x080fe20000410000 */
[----:B------:R-:W-:Y:S01]  /*a180*/  FMUL.FTZ R119, R119, R198 ;  /* 0x000000c677777220 */ /* 0x000fe20000410000 */
[----:B------:R-:W-:Y:S01]  /*a190*/  FMUL.FTZ R120, R120, R201 ;  /* 0x000000c978787220 */ /* 0x000fe20000410000 */
[----:B---3--:R-:W-:Y:S01]  /*a1a0*/  MOV R12, R16 ;  /* 0x00000010000c7202 */ /* 0x008fe20000000f00 */
[----:B------:R-:W-:-:S02]  /*a1b0*/  IMAD.MOV.U32 R13, RZ, RZ, R17 ;  /* 0x000000ffff0d7224 */ /* 0x000fc400078e0011 */
[----:B------:R-:W1:Y:S01]  /*a1c0*/  LDSM.16.MT88.4 R16, [R210+0xb000] ;  /* 0x00b00000d210783b */ /* 0x000e620000004200 */
        /* <DEDUP_REMOVED lines=11> */
[-C--:B------:R-:W-:Y:S08]  /*a280*/  HMMA.16816.F32 R108, R8, R14.reuse, R108 ;  /* 0x0000000e086c723c */ /* 0x080ff0000000186c */
[C---:B------:R-:W-:Y:S08]  /*a290*/  HMMA.16816.F32 R112, R4.reuse, R14, R112 ;  /* 0x0000000e0470723c */ /* 0x040ff00000001870 */
[-C--:B-1----:R-:W-:Y:S08]  /*a2a0*/  HMMA.16816.F32 R116, R4, R16.reuse, R116 ;  /* 0x000000100474723c */ /* 0x082ff00000001874 */
[----:B------:R-:W-:Y:S01]  /*a2b0*/  HMMA.16816.F32 R120, R8, R16, R120 ;  /* 0x000000100878723c */ /* 0x000fe20000001878 */
[----:B------:R-:W-:Y:S01]  /*a2c0*/  MOV R16, R12 ;  /* 0x0000000c00107202 */ /* 0x000fe20000000f00 */
[----:B------:R-:W-:-:S02]  /*a2d0*/  IMAD.MOV.U32 R17, RZ, RZ, R13 ;  /* 0x000000ffff117224 */ /* 0x000fc400078e000d */
        /* <DEDUP_REMOVED lines=13> */
[C---:B------:R-:W-:Y:S08]  /*a3b0*/  HMMA.16816.F32 R124, R8.reuse, R18, R124 ;  /* 0x00000012087c723c */ /* 0x040ff0000000187c */
[C---:B-1----:R-:W-:Y:S08]  /*a3c0*/  HMMA.16816.F32 R140, R8.reuse, R12, R140 ;  /* 0x0000000c088c723c */ /* 0x042ff0000000188c */
[----:B------:R-:W-:Y:S01]  /*a3d0*/  HMMA.16816.F32 R136, R8, R14, R136 ;  /* 0x0000000e0888723c */ /* 0x000fe20000001888 */
[----:B------:R-:W2:Y:S01]  /*a3e0*/  LDL.64 R10, [R1+0x10] ;  /* 0x00001000010a7983 */ /* 0x000ea20000100a00 */
        /* <DEDUP_REMOVED lines=12> */
[----:B------:R-:W-:Y:S01]  /*a4b0*/  HMMA.16816.F32 R128, R4, R18, R128 ;  /* 0x000000120480723c */ /* 0x000fe20000001880 */
[----:B------:R-:W-:-:S02]  /*a4c0*/  IMAD.MOV.U32 R192, RZ, RZ, R194 ;  /* 0x000000ffffc07224 */ /* 0x000fc400078e00c2 */
[----:B------:R-:W-:Y:S02]  /*a4d0*/  IMAD.MOV.U32 R18, RZ, RZ, R169 ;  /* 0x000000ffff127224 */ /* 0x000fe400078e00a9 */
[--C-:B------:R-:W-:Y:S01]  /*a4e0*/  FFMA.FTZ R169, R22, UR4, -R55.reuse ;  /* 0x0000000416a97c23 */ /* 0x100fe20008010837 */
[----:B------:R-:W-:Y:S02]  /*a4f0*/  IMAD.MOV.U32 R194, RZ, RZ, R66 ;  /* 0x000000ffffc27224 */ /* 0x000fe400078e0042 */
[----:B------:R-:W-:Y:S01]  /*a500*/  FFMA.FTZ R66, R20, UR4, -R55 ;  /* 0x0000000414427c23 */ /* 0x000fe20008010837 */
[C---:B------:R-:W-:Y:S01]  /*a510*/  HMMA.16816.F32 R144, R4.reuse, R12, R144 ;  /* 0x0000000c0490723c */ /* 0x040fe20000001890 */
[----:B------:R-:W-:Y:S01]  /*a520*/  MOV R19, R164 ;  /* 0x000000a400137202 */ /* 0x000fe20000000f00 */
[--C-:B------:R-:W-:Y:S01]  /*a530*/  FFMA.FTZ R187, R187, UR4, -R58.reuse ;  /* 0x00000004bbbb7c23 */ /* 0x100fe2000801083a */
[--C-:B------:R-:W-:Y:S01]  /*a540*/  FFMA.FTZ R164, R21, UR4, -R58.reuse ;  /* 0x0000000415a47c23 */ /* 0x100fe2000801083a */
[----:B------:R-:W-:Y:S04]  /*a550*/  MUFU.EX2 R169, R169 ;  /* 0x000000a900a97308 */ /* 0x000fe80000000800 */
[----:B------:R-:W-:Y:S01]  /*a560*/  HMMA.16816.F32 R132, R4, R14, R132 ;  /* 0x0000000e0484723c */ /* 0x000fe20000001884 */
[----:B------:R-:W1:Y:S04]  /*a570*/  MUFU.EX2 R66, R66 ;  /* 0x0000004200427308 */ /* 0x000e680000000800 */
[----:B------:R-:W-:Y:S04]  /*a580*/  MUFU.EX2 R187, R187 ;  /* 0x000000bb00bb7308 */ /* 0x000fe80000000800 */
[----:B------:R-:W3:Y:S01]  /*a590*/  MUFU.EX2 R164, R164 ;  /* 0x000000a400a47308 */ /* 0x000ee20000000800 */
[----:B------:R-:W-:Y:S01]  /*a5a0*/  FFMA.FTZ R233, R233, UR4, -R58 ;  /* 0x00000004e9e97c23 */ /* 0x000fe2000801083a */
[----:B------:R-:W-:-:S06]  /*a5b0*/  FFMA.FTZ R171, R23, UR4, -R60 ;  /* 0x0000000417ab7c23 */ /* 0x000fcc000801083c */
[----:B------:R-:W-:Y:S01]  /*a5c0*/  MUFU.EX2 R171, R171 ;  /* 0x000000ab00ab7308 */ /* 0x000fe20000000800 */
[----:B------:R-:W-:Y:S01]  /*a5d0*/  UIADD3 UR7, UPT, UPT, UR7, 0x1, URZ ;  /* 0x0000000107077890 */ /* 0x000fe2000fffe0ff */
[----:B------:R-:W-:Y:S01]  /*a5e0*/  FFMA.FTZ R177, R177, UR4, -R60 ;  /* 0x00000004b1b17c23 */ /* 0x000fe2000801083c */
[----:B------:R-:W-:-:S05]  /*a5f0*/  FFMA.FTZ R176, R176, UR4, -R49 ;  /* 0x00000004b0b07c23 */ /* 0x000fca0008010831 */
[----:B------:R-:W-:Y:S04]  /*a600*/  MUFU.EX2 R177, R177 ;  /* 0x000000b100b17308 */ /* 0x000fe80000000800 */
[----:B------:R-:W-:Y:S01]  /*a610*/  MUFU.EX2 R176, R176 ;  /* 0x000000b000b07308 */ /* 0x000fe20000000800 */
[--C-:B------:R-:W-:Y:S01]  /*a620*/  FFMA.FTZ R30, R30, UR4, -R55.reuse ;  /* 0x000000041e1e7c23 */ /* 0x100fe20008010837 */
[----:B------:R-:W-:Y:S01]  /*a630*/  FFMA.FTZ R172, R172, UR4, -R55 ;  /* 0x00000004acac7c23 */ /* 0x000fe20008010837 */
[----:B--2---:R-:W-:-:S04]  /*a640*/  IADD3 R206, PT, PT, R10, 0x1715609d, RZ ;  /* 0x1715609d0ace7810 */ /* 0x004fc80007ffe0ff */
[C---:B------:R-:W-:Y:S02]  /*a650*/  LOP3.LUT R24, R206.reuse, R24, R189, 0x96, !PT ;  /* 0x00000018ce187212 */ /* 0x040fe400078e96bd */
[----:B------:R-:W-:-:S03]  /*a660*/  LOP3.LUT R190, R206, R190, R193, 0x96, !PT ;  /* 0x000000becebe7212 */ /* 0x000fc600078e96c1 */
[----:B------:R-:W-:Y:S01]  /*a670*/  IMAD.WIDE.U32 R24, R24, -0x2daee0ad, RZ ;  /* 0xd2511f5318187825 */ /* 0x000fe200078e00ff */
[----:B------:R-:W-:-:S03]  /*a680*/  MOV R189, R11 ;  /* 0x0000000b00bd7202 */ /* 0x000fc60000000f00 */
[----:B------:R-:W-:Y:S02]  /*a690*/  IMAD.MOV.U32 R12, RZ, RZ, R24 ;  /* 0x000000ffff0c7224 */ /* 0x000fe400078e0018 */
[----:B------:R-:W-:Y:S01]  /*a6a0*/  IMAD.WIDE.U32 R190, R190, -0x2daee0ad, RZ ;  /* 0xd2511f53bebe7825 */ /* 0x000fe200078e00ff */
[----:B------:R-:W-:Y:S02]  /*a6b0*/  IADD3 R225, PT, PT, R189, 0x646e171e, RZ ;  /* 0x646e171ebde17810 */ /* 0x000fe40007ffe0ff */
[----:B------:R-:W-:Y:S01]  /*a6c0*/  LOP3.LUT R9, R12, 0xff, RZ, 0xc0, !PT ;  /* 0x000000ff0c097812 */ /* 0x000fe200078ec0ff */
[----:B------:R-:W-:Y:S01]  /*a6d0*/  IMAD.MOV.U32 R188, RZ, RZ, R10 ;  /* 0x000000ffffbc7224 */ /* 0x000fe200078e000a */
[C---:B------:R-:W-:Y:S02]  /*a6e0*/  PRMT R10, R24.reuse, 0x7771, RZ ;  /* 0x00007771180a7816 */ /* 0x040fe400000000ff */
[----:B------:R-:W-:Y:S02]  /*a6f0*/  MOV R4, R190 ;  /* 0x000000be00047202 */ /* 0x000fe40000000f00 */
[----:B------:R-:W-:-:S02]  /*a700*/  PRMT R8, R24, 0x7773, RZ ;  /* 0x0000777318087816 */ /* 0x000fc400000000ff */
[----:B------:R-:W-:Y:S02]  /*a710*/  PRMT R7, R24, 0x7772, RZ ;  /* 0x0000777218077816 */ /* 0x000fe400000000ff */
[----:B------:R-:W-:Y:S02]  /*a720*/  LOP3.LUT R170, R225, R170, R191, 0x96, !PT ;  /* 0x000000aae1aa7212 */ /* 0x000fe400078e96bf */
[----:B------:R-:W-:Y:S02]  /*a730*/  PRMT R10, R9, 0x5410, R10 ;  /* 0x00005410090a7816 */ /* 0x000fe4000000000a */
[----:B------:R-:W-:Y:S02]  /*a740*/  LOP3.LUT R11, R4, 0xff, RZ, 0xc0, !PT ;  /* 0x000000ff040b7812 */ /* 0x000fe400078ec0ff */
[----:B------:R-:W-:Y:S02]  /*a750*/  PRMT R7, R7, 0x5410, R8 ;  /* 0x0000541007077816 */ /* 0x000fe40000000008 */
[----:B------:R-:W-:Y:S01]  /*a760*/  MOV R15, R189 ;  /* 0x000000bd000f7202 */ /* 0x000fe20000000f00 */
[----:B------:R-:W-:Y:S01]  /*a770*/  FFMA.FTZ R189, R234, UR4, -R49 ;  /* 0x00000004eabd7c23 */ /* 0x000fe20008010831 */
[----:B------:R-:W-:-:S02]  /*a780*/  LOP3.LUT R13, R170, 0xffff, RZ, 0xc0, !PT ;  /* 0x0000ffffaa0d7812 */ /* 0x000fc400078ec0ff */
[C---:B------:R-:W-:Y:S02]  /*a790*/  PRMT R9, R170.reuse, 0x7632, R9 ;  /* 0x00007632aa097816 */ /* 0x040fe40000000009 */
[----:B------:R-:W-:Y:S02]  /*a7a0*/  LOP3.LUT R4, R170, 0xff, RZ, 0xc0, !PT ;  /* 0x000000ffaa047812 */ /* 0x000fe400078ec0ff */
[----:B------:R-:W-:Y:S01]  /*a7b0*/  SHF.R.U32.HI R24, RZ, 0x18, R170 ;  /* 0x00000018ff187819 */ /* 0x000fe200000116aa */
[----:B------:R-:W-:Y:S01]  /*a7c0*/  FFMA.FTZ R170, R236, UR4, -R49 ;  /* 0x00000004ecaa7c23 */ /* 0x000fe20008010831 */
[C---:B------:R-:W-:Y:S02]  /*a7d0*/  PRMT R6, R190.reuse, 0x7771, RZ ;  /* 0x00007771be067816 */ /* 0x040fe400000000ff */
[----:B------:R-:W-:Y:S01]  /*a7e0*/  LOP3.LUT R12, R7, 0xff00ff, RZ, 0xc0, !PT ;  /* 0x00ff00ff070c7812 */ /* 0x000fe200078ec0ff */
[----:B------:R-:W-:Y:S01]  /*a7f0*/  MUFU.EX2 R189, R189 ;  /* 0x000000bd00bd7308 */ /* 0x000fe20000000800 */
[----:B------:R-:W-:-:S02]  /*a800*/  PRMT R14, R190, 0x7773, RZ ;  /* 0x00007773be0e7816 */ /* 0x000fc400000000ff */
[----:B------:R-:W-:Y:S01]  /*a810*/  PRMT R5, R190, 0x7772, RZ ;  /* 0x00007772be057816 */ /* 0x000fe200000000ff */
[----:B------:R-:W2:Y:S01]  /*a820*/  MUFU.EX2 R170, R170 ;  /* 0x000000aa00aa7308 */ /* 0x000ea20000000800 */
[----:B------:R-:W-:Y:S02]  /*a830*/  PRMT R6, R11, 0x5410, R6 ;  /* 0x000054100b067816 */ /* 0x000fe40000000006 */
[--C-:B------:R-:W-:Y:S02]  /*a840*/  HSET2.LE.AND R11, R12, R3.reuse, PT ;  /* 0x000000030c0b7233 */ /* 0x100fe40003803000 */
[----:B-1----:R-:W-:Y:S02]  /*a850*/  F2FP.F16.F32.PACK_AB R12, R66, R169 ;  /* 0x000000a9420c723e */ /* 0x002fe400000000ff */
[----:B------:R-:W-:Y:S02]  /*a860*/  PRMT R5, R5, 0x5410, R14 ;  /* 0x0000541005057816 */ /* 0x000fe4000000000e */
[----:B------:R-:W-:-:S02]  /*a870*/  HSET2.LE.AND R10, R10, R3, PT ;  /* 0x000000030a0a7233 */ /* 0x000fc40003803000 */
[----:B------:R-:W-:Y:S02]  /*a880*/  LOP3.LUT R11, R12, R11, RZ, 0xc0, !PT ;  /* 0x0000000b0c0b7212 */ /* 0x000fe400078ec0ff */
[----:B---3--:R-:W-:Y:S02]  /*a890*/  F2FP.F16.F32.PACK_AB R7, R164, R187 ;  /* 0x000000bba407723e */ /* 0x008fe400000000ff */
[----:B------:R-:W-:Y:S02]  /*a8a0*/  LOP3.LUT R12, R5, 0xff00ff, RZ, 0xc0, !PT ;  /* 0x00ff00ff050c7812 */ /* 0x000fe400078ec0ff */
[----:B------:R-:W-:Y:S02]  /*a8b0*/  MOV R193, R195 ;  /* 0x000000c300c17202 */ /* 0x000fe40000000f00 */
[----:B------:R-:W-:Y:S01]  /*a8c0*/  LOP3.LUT R10, R7, R10, RZ, 0xc0, !PT ;  /* 0x0000000a070a7212 */ /* 0x000fe200078ec0ff */
[----:B------:R-:W-:Y:S01]  /*a8d0*/  IMAD.MOV.U32 R14, RZ, RZ, R188 ;  /* 0x000000ffff0e7224 */ /* 0x000fe200078e00bc */
[----:B------:R-:W-:Y:S01]  /*a8e0*/  HSET2.LE.AND R7, R12, R3, PT ;  /* 0x000000030c077233 */ /* 0x000fe20003803000 */
[----:B------:R-:W-:Y:S01]  /*a8f0*/  IMAD.MOV.U32 R236, RZ, RZ, R194 ;  /* 0x000000ffffec7224 */ /* 0x000fe200078e00c2 */
[----:B------:R-:W-:Y:S01]  /*a900*/  SHF.R.U32.HI R13, RZ, 0x8, R13 ;  /* 0x00000008ff0d7819 */ /* 0x000fe2000001160d */
[----:B------:R-:W-:Y:S01]  /*a910*/  FFMA.FTZ R195, R202, UR4, -R49 ;  /* 0x00000004cac37c23 */ /* 0x000fe20008010831 */
[----:B--2---:R-:W-:Y:S01]  /*a920*/  F2FP.F16.F32.PACK_AB R12, R170, R189 ;  /* 0x000000bdaa0c723e */ /* 0x004fe200000000ff */
[--C-:B------:R-:W-:Y:S01]  /*a930*/  FFMA.FTZ R194, R203, UR4, -R60.reuse ;  /* 0x00000004cbc27c23 */ /* 0x100fe2000801083c */
[----:B------:R-:W-:Y:S01]  /*a940*/  MOV R202, R192 ;  /* 0x000000c000ca7202 */ /* 0x000fe20000000f00 */
[----:B------:R-:W-:Y:S01]  /*a950*/  FFMA.FTZ R191, R185, UR4, -R60 ;  /* 0x00000004b9bf7c23 */ /* 0x000fe2000801083c */
[----:B------:R-:W-:-:S02]  /*a960*/  IMAD.MOV.U32 R203, RZ, RZ, R193 ;  /* 0x000000ffffcb7224 */ /* 0x000fc400078e00c1 */
[----:B------:R-:W-:Y:S01]  /*a970*/  FFMA.FTZ R192, R186, UR4, -R55 ;  /* 0x00000004bac07c23 */ /* 0x000fe20008010837 */
[----:B------:R-:W-:Y:S01]  /*a980*/  FFMA.FTZ R190, R235, UR4, -R60 ;  /* 0x00000004ebbe7c23 */ /* 0x000fe2000801083c */
[----:B------:R-:W-:Y:S01]  /*a990*/  FFMA.FTZ R188, R230, UR4, -R49 ;  /* 0x00000004e6bc7c23 */ /* 0x000fe20008010831 */
[----:B------:R-:W-:Y:S01]  /*a9a0*/  FFMA.FTZ R193, R231, UR4, -R58 ;  /* 0x00000004e7c17c23 */ /* 0x000fe2000801083a */
[----:B------:R1:W-:Y:S01]  /*a9b0*/  MUFU.EX2 R186, R233 ;  /* 0x000000e900ba7308 */ /* 0x0003e20000000800 */
[----:B------:R-:W-:Y:S01]  /*a9c0*/  FFMA.FTZ R185, R232, UR4, -R55 ;  /* 0x00000004e8b97c23 */ /* 0x000fe20008010837 */
[----:B------:R-:W-:Y:S01]  /*a9d0*/  PRMT R4, R4, 0x5410, R13 ;  /* 0x0000541004047816 */ /* 0x000fe2000000000d */
[----:B------:R-:W-:Y:S01]  /*a9e0*/  IMAD.MOV.U32 R234, RZ, RZ, R14 ;  /* 0x000000ffffea7224 */ /* 0x000fe200078e000e */
[----:B------:R-:W-:Y:S01]  /*a9f0*/  MOV R235, R15 ;  /* 0x0000000f00eb7202 */ /* 0x000fe20000000f00 */
[----:B------:R-:W-:Y:S01]  /*aa00*/  IMAD.MOV.U32 R231, RZ, RZ, R19 ;  /* 0x000000ffffe77224 */ /* 0x000fe200078e0013 */
[----:B------:R-:W-:-:S02]  /*aa10*/  MOV R230, R18 ;  /* 0x0000001200e67202 */ /* 0x000fc40000000f00 */
[----:B------:R-:W-:Y:S02]  /*aa20*/  LOP3.LUT R7, R12, R7, RZ, 0xc0, !PT ;  /* 0x000000070c077212 */ /* 0x000fe400078ec0ff */
[----:B------:R-:W-:Y:S01]  /*aa30*/  MOV R232, R16 ;  /* 0x0000001000e87202 */ /* 0x000fe20000000f00 */
[----:B------:R-:W-:Y:S01]  /*aa40*/  LDSM.16.MT88.4 R12, [R54+0x400] ;  /* 0x00040000360c783b */ /* 0x000fe20000004200 */
[----:B------:R-:W-:Y:S01]  /*aa50*/  LOP3.LUT R26, R225, R26, R25, 0x96, !PT ;  /* 0x0000001ae11a7212 */ /* 0x000fe200078e9619 */
[----:B-1----:R-:W-:Y:S02]  /*aa60*/  IMAD.MOV.U32 R233, RZ, RZ, R17 ;  /* 0x000000ffffe97224 */ /* 0x002fe400078e0011 */
[----:B------:R-:W1:Y:S01]  /*aa70*/  LDSM.16.MT88.4 R16, [R210+0x9400] ;  /* 0x00940000d210783b */ /* 0x000e620000004200 */
[----:B------:R-:W-:Y:S01]  /*aa80*/  LOP3.LUT R9, R9, 0xff, RZ, 0xc0, !PT ;  /* 0x000000ff09097812 */ /* 0x000fe200078ec0ff */
[----:B------:R-:W2:Y:S01]  /*aa90*/  MUFU.EX2 R190, R190 ;  /* 0x000000be00be7308 */ /* 0x000ea20000000800 */
[----:B------:R-:W-:-:S02]  /*aaa0*/  LOP3.LUT R8, R26, 0xffff, RZ, 0xc0, !PT ;  /* 0x0000ffff1a087812 */ /* 0x000fc400078ec0ff */
[----:B------:R-:W-:Y:S01]  /*aab0*/  PRMT R24, R9, 0x5410, R24 ;  /* 0x0000541009187816 */ /* 0x000fe20000000018 */
[----:B------:R-:W-:Y:S01]  /*aac0*/  MUFU.EX2 R194, R194 ;  /* 0x000000c200c27308 */ /* 0x000fe20000000800 */
[----:B------:R-:W-:Y:S02]  /*aad0*/  SHF.R.U32.HI R8, RZ, 0x8, R8 ;  /* 0x00000008ff087819 */ /* 0x000fe40000011608 */
[----:B------:R-:W-:Y:S01]  /*aae0*/  LOP3.LUT R9, R26, 0xff, RZ, 0xc0, !PT ;  /* 0x000000ff1a097812 */ /* 0x000fe200078ec0ff */
[----:B------:R-:W3:Y:S04]  /*aaf0*/  MUFU.EX2 R191, R191 ;  /* 0x000000bf00bf7308 */ /* 0x000ee80000000800 */
[----:B------:R-:W4:Y:S01]  /*ab00*/  MUFU.EX2 R193, R193 ;  /* 0x000000c100c17308 */ /* 0x000f220000000800 */
[----:B------:R-:W-:-:S02]  /*ab10*/  PRMT R8, R9, 0x5410, R8 ;  /* 0x0000541009087816 */ /* 0x000fc40000000008 */
[----:B------:R-:W-:Y:S01]  /*ab20*/  PRMT R9, R26, 0x7632, R9 ;  /* 0x000076321a097816 */ /* 0x000fe20000000009 */
[----:B------:R-:W-:Y:S01]  /*ab30*/  MUFU.EX2 R195, R195 ;  /* 0x000000c300c37308 */ /* 0x000fe20000000800 */
[----:B------:R-:W-:-:S03]  /*ab40*/  HSET2.LE.AND R6, R6, R3, PT ;  /* 0x0000000306067233 */ /* 0x000fc60003803000 */
[----:B------:R-:W5:Y:S01]  /*ab50*/  MUFU.EX2 R188, R188 ;  /* 0x000000bc00bc7308 */ /* 0x000f620000000800 */
[----:B------:R-:W-:-:S03]  /*ab60*/  SHF.R.U32.HI R26, RZ, 0x18, R26 ;  /* 0x00000018ff1a7819 */ /* 0x000fc6000001161a */
[----:B------:R-:W-:Y:S01]  /*ab70*/  MUFU.EX2 R192, R192 ;  /* 0x000000c000c07308 */ /* 0x000fe20000000800 */
[----:B------:R-:W-:-:S03]  /*ab80*/  LOP3.LUT R9, R9, 0xff, RZ, 0xc0, !PT ;  /* 0x000000ff09097812 */ /* 0x000fc600078ec0ff */
[----:B------:R-:W1:Y:S01]  /*ab90*/  MUFU.EX2 R185, R185 ;  /* 0x000000b900b97308 */ /* 0x000e620000000800 */
[----:B--2---:R-:W-:Y:S02]  /*aba0*/  F2FP.F16.F32.PACK_AB R5, R171, R190 ;  /* 0x000000beab05723e */ /* 0x004fe400000000ff */
[----:B------:R-:W-:Y:S02]  /*abb0*/  PRMT R20, R9, 0x5410, R26 ;  /* 0x0000541009147816 */ /* 0x000fe4000000001a */
[----:B------:R-:W-:Y:S02]  /*abc0*/  LOP3.LUT R6, R5, R6, RZ, 0xc0, !PT ;  /* 0x0000000605067212 */ /* 0x000fe400078ec0ff */
[--C-:B------:R-:W-:Y:S02]  /*abd0*/  HSET2.LE.AND R4, R4, R3.reuse, PT ;  /* 0x0000000304047233 */ /* 0x100fe40003803000 */
[----:B------:R-:W-:Y:S02]  /*abe0*/  HSET2.LE.AND R8, R8, R3, PT ;  /* 0x0000000308087233 */ /* 0x000fe40003803000 */
[----:B---3--:R-:W-:-:S02]  /*abf0*/  F2FP.F16.F32.PACK_AB R5, R191, R194 ;  /* 0x000000c2bf05723e */ /* 0x008fc400000000ff */
[----:B----4-:R-:W-:Y:S02]  /*ac00*/  F2FP.F16.F32.PACK_AB R9, R186, R193 ;  /* 0x000000c1ba09723e */ /* 0x010fe400000000ff */
[----:B------:R-:W-:Y:S02]  /*ac10*/  LOP3.LUT R4, R5, R4, RZ, 0xc0, !PT ;  /* 0x0000000405047212 */ /* 0x000fe400078ec0ff */
[----:B------:R-:W-:Y:S02]  /*ac20*/  LOP3.LUT R8, R9, R8, RZ, 0xc0, !PT ;  /* 0x0000000809087212 */ /* 0x000fe400078ec0ff */
[--C-:B------:R-:W-:Y:S02]  /*ac30*/  HSET2.LE.AND R5, R24, R3.reuse, PT ;  /* 0x0000000318057233 */ /* 0x100fe40003803000 */
[----:B------:R-:W-:Y:S01]  /*ac40*/  HSET2.LE.AND R9, R20, R3, PT ;  /* 0x0000000314097233 */ /* 0x000fe20003803000 */
[----:B------:R-:W2:Y:S01]  /*ac50*/  LDSM.16.MT88.4 R24, [R210+0xa400] ;  /* 0x00a40000d218783b */ /* 0x000ea20000004200 */
[----:B-----5:R-:W-:-:S02]  /*ac60*/  F2FP.F16.F32.PACK_AB R22, R188, R195 ;  /* 0x000000c3bc16723e */ /* 0x020fc400000000ff */
[----:B-1----:R-:W-:Y:S02]  /*ac70*/  F2FP.F16.F32.PACK_AB R20, R185, R192 ;  /* 0x000000c0b914723e */ /* 0x002fe400000000ff */
[----:B------:R-:W-:Y:S02]  /*ac80*/  LOP3.LUT R5, R22, R5, RZ, 0xc0, !PT ;  /* 0x0000000516057212 */ /* 0x000fe400078ec0ff */
[----:B------:R-:W-:Y:S02]  /*ac90*/  LOP3.LUT R9, R20, R9, RZ, 0xc0, !PT ;  /* 0x0000000914097212 */ /* 0x000fe400078ec0ff */
[----:B------:R-:W1:Y:S03]  /*aca0*/  LDSM.16.MT88.4 R20, [R54+0x1400] ;  /* 0x001400003614783b */ /* 0x000e660000004200 */
[-C--:B------:R-:W-:Y:S08]  /*acb0*/  HMMA.16816.F32 R160, R4, R16.reuse, R160 ;  /* 0x0000001004a0723c */ /* 0x080ff000000018a0 */
[C---:B------:R-:W-:Y:S08]  /*acc0*/  HMMA.16816.F32 R156, R8.reuse, R16, R156 ;  /* 0x00000010089c723c */ /* 0x040ff0000000189c */
[-C--:B------:R-:W-:Y:S08]  /*acd0*/  HMMA.16816.F32 R152, R8, R18.reuse, R152 ;  /* 0x000000120898723c */ /* 0x080ff00000001898 */
[C---:B------:R-:W-:Y:S01]  /*ace0*/  HMMA.16816.F32 R148, R4.reuse, R18, R148 ;  /* 0x000000120494723c */ /* 0x040fe20000001894 */
[----:B------:R-:W3:Y:S07]  /*acf0*/  LDSM.16.MT88.4 R16, [R210+0xb400] ;  /* 0x00b40000d210783b */ /* 0x000eee0000004200 */
[-C--:B------:R-:W-:Y:S08]  /*ad00*/  HMMA.16816.F32 R68, R4, R12.reuse, R68 ;  /* 0x0000000c0444723c */ /* 0x080ff00000001844 */
[C---:B------:R-:W-:Y:S08]  /*ad10*/  HMMA.16816.F32 R72, R8.reuse, R12, R72 ;  /* 0x0000000c0848723c */ /* 0x040ff00000001848 */
[-C--:B------:R-:W-:Y:S08]  /*ad20*/  HMMA.16816.F32 R76, R8, R14.reuse, R76 ;  /* 0x0000000e084c723c */ /* 0x080ff0000000184c */
[----:B------:R-:W-:Y:S01]  /*ad30*/  HMMA.16816.F32 R80, R4, R14, R80 ;  /* 0x0000000e0450723c */ /* 0x000fe20000001850 */
[----:B------:R-:W4:Y:S07]  /*ad40*/  LDSM.16.MT88.4 R12, [R54+0x2400] ;  /* 0x00240000360c783b */ /* 0x000f2e0000004200 */
[C---:B--2---:R-:W-:Y:S08]  /*ad50*/  HMMA.16816.F32 R88, R8.reuse, R24, R88 ;  /* 0x000000180858723c */ /* 0x044ff00000001858 */
[C---:B------:R-:W-:Y:S08]  /*ad60*/  HMMA.16816.F32 R92, R8.reuse, R26, R92 ;  /* 0x0000001a085c723c */ /* 0x040ff0000000185c */
[C---:B-1----:R-:W-:Y:S08]  /*ad70*/  HMMA.16816.F32 R104, R8.reuse, R20, R104 ;  /* 0x000000140868723c */ /* 0x042ff00000001868 */
[C---:B------:R-:W-:Y:S08]  /*ad80*/  HMMA.16816.F32 R108, R8.reuse, R22, R108 ;  /* 0x00000016086c723c */ /* 0x040ff0000000186c */
[C---:B---3--:R-:W-:Y:S08]  /*ad90*/  HMMA.16816.F32 R120, R8.reuse, R16, R120 ;  /* 0x000000100878723c */ /* 0x048ff00000001878 */
[C---:B------:R-:W-:Y:S08]  /*ada0*/  HMMA.16816.F32 R124, R8.reuse, R18, R124 ;  /* 0x00000012087c723c */ /* 0x040ff0000000187c */
[C---:B----4-:R-:W-:Y:S08]  /*adb0*/  HMMA.16816.F32 R140, R8.reuse, R12, R140 ;  /* 0x0000000c088c723c */ /* 0x050ff0000000188c */
[----:B------:R-:W-:Y:S01]  /*adc0*/  HMMA.16816.F32 R136, R8, R14, R136 ;  /* 0x0000000e0888723c */ /* 0x000fe20000001888 */
[----:B------:R-:W-:-:S05]  /*add0*/  LOP3.LUT R8, R235, UR7, R233, 0x96, !PT ;  /* 0x00000007eb087c12 */ /* 0x000fca000f8e96e9 */
[----:B------:R-:W-:Y:S02]  /*ade0*/  IMAD.WIDE.U32 R8, R8, -0x326172a9, RZ ;  /* 0xcd9e8d5708087825 */ /* 0x000fe400078e00ff */
[----:B------:R-:W-:Y:S01]  /*adf0*/  HMMA.16816.F32 R84, R4, R24, R84 ;  /* 0x000000180454723c */ /* 0x000fe20000001854 */
[----:B------:R-:W-:-:S07]  /*ae00*/  LOP3.LUT R10, R205, R8, R251, 0x96, !PT ;  /* 0x00000008cd0a7212 */ /* 0x000fce00078e96fb */
[----:B------:R-:W-:Y:S01]  /*ae10*/  HMMA.16816.F32 R96, R4, R26, R96 ;  /* 0x0000001a0460723c */ /* 0x000fe20000001860 */
[----:B------:R-:W-:-:S07]  /*ae20*/  IMAD.WIDE.U32 R10, R10, -0x2daee0ad, RZ ;  /* 0xd2511f530a0a7825 */ /* 0x000fce00078e00ff */
[C---:B------:R-:W-:Y:S08]  /*ae30*/  HMMA.16816.F32 R100, R4.reuse, R20, R100 ;  /* 0x000000140464723c */ /* 0x040ff00000001864 */
[C---:B------:R-:W-:Y:S08]  /*ae40*/  HMMA.16816.F32 R112, R4.reuse, R22, R112 ;  /* 0x000000160470723c */ /* 0x040ff00000001870 */
[C---:B------:R-:W-:Y:S08]  /*ae50*/  HMMA.16816.F32 R116, R4.reuse, R16, R116 ;  /* 0x000000100474723c */ /* 0x040ff00000001874 */
[C---:B------:R-:W-:Y:S08]  /*ae60*/  HMMA.16816.F32 R128, R4.reuse, R18, R128 ;  /* 0x000000120480723c */ /* 0x040ff00000001880 */
[C---:B------:R-:W-:Y:S08]  /*ae70*/  HMMA.16816.F32 R144, R4.reuse, R12, R144 ;  /* 0x0000000c0490723c */ /* 0x040ff00000001890 */
[----:B------:R-:W-:Y:S01]  /*ae80*/  HMMA.16816.F32 R132, R4, R14, R132 ;  /* 0x0000000e0484723c */ /* 0x000fe20000001884 */
[C-C-:B------:R-:W-:Y:S01]  /*ae90*/  LOP3.LUT R4, R207.reuse, R218, R9.reuse, 0x96, !PT ;  /* 0x000000dacf047212 */ /* 0x140fe200078e9609 */
[----:B------:R-:W-:Y:S01]  /*aea0*/  IMAD.MOV.U32 R24, RZ, RZ, R230 ;  /* 0x000000ffff187224 */ /* 0x000fe200078e00e6 */
[----:B------:R-:W-:Y:S01]  /*aeb0*/  LOP3.LUT R6, R207, R216, R9, 0x96, !PT ;  /* 0x000000d8cf067212 */ /* 0x000fe200078e9609 */
[----:B------:R-:W-:Y:S01]  /*aec0*/  FFMA.FTZ R196, R236, R201, R196 ;  /* 0x000000c9ecc47223 */ /* 0x000fe200000100c4 */
[----:B------:R-:W-:Y:S01]  /*aed0*/  LOP3.LUT R5, R205, R8, R243, 0x96, !PT ;  /* 0x00000008cd057212 */ /* 0x000fe200078e96f3 */
[----:B------:R-:W-:Y:S01]  /*aee0*/  IMAD.WIDE.U32 R8, R4, -0x2daee0ad, RZ ;  /* 0xd2511f5304087825 */ /* 0x000fe200078e00ff */
[----:B------:R-:W-:Y:S01]  /*aef0*/  MOV R25, R231 ;  /* 0x000000e700197202 */ /* 0x000fe20000000f00 */
[----:B------:R-:W-:Y:S01]  /*af00*/  MUFU.EX2 R172, R172 ;  /* 0x000000ac00ac7308 */ /* 0x000fe20000000800 */
[----:B------:R-:W-:Y:S01]  /*af10*/  LDSM.16.MT88.4 R20, [R210+0xa800] ;  /* 0x00a80000d214783b */ /* 0x000fe20000004200 */
[----:B------:R-:W-:Y:S01]  /*af20*/  IMAD.WIDE.U32 R232, R6, -0x2daee0ad, RZ ;  /* 0xd2511f5306e87825 */ /* 0x000fe200078e00ff */
[----:B------:R-:W-:-:S02]  /*af30*/  LOP3.LUT R4, R175, R202, R9, 0x96, !PT ;  /* 0x000000caaf047212 */ /* 0x000fc400078e9609 */
[----:B------:R-:W-:Y:S02]  /*af40*/  LOP3.LUT R8, R168, R8, R11, 0x96, !PT ;  /* 0x00000008a8087212 */ /* 0x000fe400078e960b */
[----:B------:R-:W-:Y:S01]  /*af50*/  LOP3.LUT R175, R175, R248, R233, 0x96, !PT ;  /* 0x000000f8afaf7212 */ /* 0x000fe200078e96e9 */
[----:B------:R-:W-:-:S04]  /*af60*/  IMAD.WIDE.U32 R6, R5, -0x2daee0ad, RZ ;  /* 0xd2511f5305067825 */ /* 0x000fc800078e00ff */
[----:B------:R-:W-:-:S04]  /*af70*/  IMAD.WIDE.U32 R4, R4, -0x326172a9, RZ ;  /* 0xcd9e8d5704047825 */ /* 0x000fc800078e00ff */
[----:B------:R-:W-:-:S04]  /*af80*/  IMAD.WIDE.U32 R8, R8, -0x326172a9, RZ ;  /* 0xcd9e8d5708087825 */ /* 0x000fc800078e00ff */
[----:B------:R-:W-:Y:S01]  /*af90*/  IMAD.WIDE.U32 R230, R175, -0x326172a9, RZ ;  /* 0xcd9e8d57afe67825 */ /* 0x000fe200078e00ff */
[----:B------:R-:W-:Y:S02]  /*afa0*/  LOP3.LUT R202, R208, R4, R9, 0x96, !PT ;  /* 0x00000004d0ca7212 */ /* 0x000fe400078e9609 */
[C---:B------:R-:W-:Y:S02]  /*afb0*/  LOP3.LUT R5, R209.reuse, R250, R5, 0x96, !PT ;  /* 0x000000fad1057212 */ /* 0x040fe400078e9605 */
[----:B------:R-:W-:Y:S02]  /*afc0*/  LOP3.LUT R4, R209, R242, R231, 0x96, !PT ;  /* 0x000000f2d1047212 */ /* 0x000fe400078e96e7 */
[----:B------:R-:W-:Y:S01]  /*afd0*/  LOP3.LUT R232, R168, R232, R7, 0x96, !PT ;  /* 0x000000e8a8e87212 */ /* 0x000fe200078e9607 */
[----:B------:R-:W-:-:S04]  /*afe0*/  IMAD.WIDE.U32 R14, R5, -0x2daee0ad, RZ ;  /* 0xd2511f53050e7825 */ /* 0x000fc800078e00ff */
[----:B------:R-:W-:-:S04]  /*aff0*/  IMAD.WIDE.U32 R12, R4, -0x2daee0ad, RZ ;  /* 0xd2511f53040c7825 */ /* 0x000fc800078e00ff */
[----:B------:R-:W-:Y:S01]  /*b000*/  IMAD.WIDE.U32 R202, R202, -0x2daee0ad, RZ ;  /* 0xd2511f53caca7825 */ /* 0x000fe200078e00ff */
[----:B------:R-:W-:-:S03]  /*b010*/  LOP3.LUT R5, R184, R10, R15, 0x96, !PT ;  /* 0x0000000ab8057212 */ /* 0x000fc600078e960f */
[----:B------:R-:W-:Y:S01]  /*b020*/  IMAD.WIDE.U32 R232, R232, -0x326172a9, RZ ;  /* 0xcd9e8d57e8e87825 */ /* 0x000fe200078e00ff */
[----:B------:R-:W-:Y:S02]  /*b030*/  LOP3.LUT R4, R184, R6, R13, 0x96, !PT ;  /* 0x00000006b8047212 */ /* 0x000fe400078e960d */
[----:B------:R-:W-:Y:S02]  /*b040*/  LOP3.LUT R6, R182, R14, R203, 0x96, !PT ;  /* 0x0000000eb6067212 */ /* 0x000fe400078e96cb */
[----:B------:R-:W-:Y:S01]  /*b050*/  LOP3.LUT R230, R208, R230, R233, 0x96, !PT ;  /* 0x000000e6d0e67212 */ /* 0x000fe200078e96e9 */
[----:B------:R-:W-:-:S04]  /*b060*/  IMAD.WIDE.U32 R10, R5, -0x326172a9, RZ ;  /* 0xcd9e8d57050a7825 */ /* 0x000fc800078e00ff */
[----:B------:R-:W-:Y:S01]  /*b070*/  IMAD.WIDE.U32 R6, R6, -0x326172a9, RZ ;  /* 0xcd9e8d5706067825 */ /* 0x000fe200078e00ff */
[----:B------:R-:W-:-:S03]  /*b080*/  LOP3.LUT R184, R206, R8, R11, 0x96, !PT ;  /* 0x00000008ceb87212 */ /* 0x000fc600078e960b */
[----:B------:R-:W-:Y:S01]  /*b090*/  IMAD.WIDE.U32 R230, R230, -0x2daee0ad, RZ ;  /* 0xd2511f53e6e67825 */ /* 0x000fe200078e00ff */
[----:B------:R-:W-:Y:S02]  /*b0a0*/  MOV R8, R6 ;  /* 0x0000000600087202 */ /* 0x000fe40000000f00 */
[----:B------:R-:W-:Y:S02]  /*b0b0*/  LOP3.LUT R10, R204, R10, R7, 0x96, !PT ;  /* 0x0000000acc0a7212 */ /* 0x000fe400078e9607 */
[----:B------:R-:W-:Y:S02]  /*b0c0*/  LOP3.LUT R182, R182, R12, R231, 0x96, !PT ;  /* 0x0000000cb6b67212 */ /* 0x000fe400078e96e7 */
[C---:B------:R-:W-:Y:S02]  /*b0d0*/  PRMT R12, R6.reuse, 0x7773, RZ ;  /* 0x00007773060c7816 */ /* 0x040fe400000000ff */
[C---:B------:R-:W-:Y:S01]  /*b0e0*/  PRMT R5, R6.reuse, 0x7772, RZ ;  /* 0x0000777206057816 */ /* 0x040fe200000000ff */
[----:B------:R-:W-:Y:S01]  /*b0f0*/  FFMA.FTZ R168, R173, UR4, -R60 ;  /* 0x00000004ada87c23 */ /* 0x000fe2000801083c */
[----:B------:R-:W-:-:S02]  /*b100*/  PRMT R6, R6, 0x7771, RZ ;  /* 0x0000777106067816 */ /* 0x000fc400000000ff */
[----:B------:R-:W-:Y:S01]  /*b110*/  LOP3.LUT R7, R8, 0xff, RZ, 0xc0, !PT ;  /* 0x000000ff08077812 */ /* 0x000fe200078ec0ff */
[----:B------:R-:W-:Y:S01]  /*b120*/  FFMA.FTZ R173, R180, UR4, -R49 ;  /* 0x00000004b4ad7c23 */ /* 0x000fe20008010831 */
[----:B------:R-:W-:-:S04]  /*b130*/  IMAD.WIDE.U32 R16, R182, -0x326172a9, RZ ;  /* 0xcd9e8d57b6107825 */ /* 0x000fc800078e00ff */
[--C-:B------:R-:W-:Y:S01]  /*b140*/  FFMA.FTZ R175, R179, UR4, -R60.reuse ;  /* 0x00000004b3af7c23 */ /* 0x100fe2000801083c */
[----:B------:R-:W-:Y:S01]  /*b150*/  FFMA.FTZ R180, R29, UR4, -R60 ;  /* 0x000000041db47c23 */ /* 0x000fe2000801083c */
[----:B------:R-:W-:Y:S01]  /*b160*/  FFMA.FTZ R199, R24, R200, R199 ;  /* 0x000000c818c77223 */ /* 0x000fe200000100c7 */
[----:B------:R-:W-:Y:S01]  /*b170*/  PRMT R6, R7, 0x5410, R6 ;  /* 0x0000541007067816 */ /* 0x000fe20000000006 */
[----:B------:R-:W-:Y:S01]  /*b180*/  IMAD.WIDE.U32 R200, R4, -0x326172a9, RZ ;  /* 0xcd9e8d5704c87825 */ /* 0x000fe200078e00ff */
[----:B------:R-:W-:-:S03]  /*b190*/  LOP3.LUT R7, R10, 0xffff, RZ, 0xc0, !PT ;  /* 0x0000ffff0a077812 */ /* 0x000fc600078ec0ff */
[----:B------:R-:W-:Y:S01]  /*b1a0*/  FFMA.FTZ R203, R25, R198, R197 ;  /* 0x000000c619cb7223 */ /* 0x000fe200000100c5 */
[----:B------:R-:W-:Y:S01]  /*b1b0*/  PRMT R5, R5, 0x5410, R12 ;  /* 0x0000541005057816 */ /* 0x000fe2000000000c */
[--C-:B------:R-:W-:Y:S01]  /*b1c0*/  FFMA.FTZ R197, R178, UR4, -R49.reuse ;  /* 0x00000004b2c57c23 */ /* 0x100fe20008010831 */
[----:B------:R-:W-:Y:S01]  /*b1d0*/  MOV R8, R16 ;  /* 0x0000001000087202 */ /* 0x000fe20000000f00 */
[----:B------:R-:W-:Y:S01]  /*b1e0*/  MUFU.EX2 R175, R175 ;  /* 0x000000af00af7308 */ /* 0x000fe20000000800 */
[----:B------:R-:W-:Y:S01]  /*b1f0*/  PRMT R12, R16, 0x7773, RZ ;  /* 0x00007773100c7816 */ /* 0x000fe200000000ff */
[----:B------:R-:W-:Y:S01]  /*b200*/  FFMA.FTZ R178, R62, UR4, -R49 ;  /* 0x000000043eb27c23 */ /* 0x000fe20008010831 */
[C---:B------:R-:W-:Y:S01]  /*b210*/  PRMT R15, R16.reuse, 0x7772, RZ ;  /* 0x00007772100f7816 */ /* 0x040fe200000000ff */
[----:B------:R-:W1:Y:S01]  /*b220*/  MUFU.EX2 R168, R168 ;  /* 0x000000a800a87308 */ /* 0x000e620000000800 */
[----:B------:R-:W-:Y:S02]  /*b230*/  PRMT R14, R16, 0x7771, RZ ;  /* 0x00007771100e7816 */ /* 0x000fe400000000ff */
[----:B------:R-:W-:Y:S01]  /*b240*/  PRMT R11, R10, 0x7632, R11 ;  /* 0x000076320a0b7816 */ /* 0x000fe2000000000b */
[----:B------:R-:W2:Y:S01]  /*b250*/  MUFU.EX2 R180, R180 ;  /* 0x000000b400b47308 */ /* 0x000ea20000000800 */
[----:B------:R-:W-:-:S03]  /*b260*/  SHF.R.U32.HI R7, RZ, 0x8, R7 ;  /* 0x00000008ff077819 */ /* 0x000fc60000011607 */
[----:B------:R-:W3:Y:S01]  /*b270*/  MUFU.EX2 R173, R173 ;  /* 0x000000ad00ad7308 */ /* 0x000ee20000000800 */
[----:B------:R-:W-:Y:S01]  /*b280*/  LOP3.LUT R4, R10, 0xff, RZ, 0xc0, !PT ;  /* 0x000000ff0a047812 */ /* 0x000fe200078ec0ff */
[--C-:B------:R-:W-:Y:S01]  /*b290*/  FFMA.FTZ R179, R31, UR4, -R58.reuse ;  /* 0x000000041fb37c23 */ /* 0x100fe2000801083a */
[----:B------:R-:W-:Y:S01]  /*b2a0*/  LOP3.LUT R16, R204, R200, R17, 0x96, !PT ;  /* 0x000000c8cc107212 */ /* 0x000fe200078e9611 */
[----:B------:R-:W-:Y:S01]  /*b2b0*/  FFMA.FTZ R182, R63, UR4, -R58 ;  /* 0x000000043fb67c23 */ /* 0x000fe2000801083a */
[----:B------:R-:W-:Y:S01]  /*b2c0*/  LOP3.LUT R9, R8, 0xff, RZ, 0xc0, !PT ;  /* 0x000000ff08097812 */ /* 0x000fe200078ec0ff */
[----:B------:R-:W-:Y:S01]  /*b2d0*/  LDSM.16.MT88.4 R24, [R54+0x800] ;  /* 0x000800003618783b */ /* 0x000fe20000004200 */
[--C-:B------:R-:W-:Y:S01]  /*b2e0*/  PRMT R4, R4, 0x5410, R7.reuse ;  /* 0x0000541004047816 */ /* 0x100fe20000000007 */
[----:B------:R-:W-:Y:S01]  /*b2f0*/  MUFU.EX2 R197, R197 ;  /* 0x000000c500c57308 */ /* 0x000fe20000000800 */
[C---:B------:R-:W-:Y:S02]  /*b300*/  PRMT R7, R16.reuse, 0x7632, R7 ;  /* 0x0000763210077816 */ /* 0x040fe40000000007 */
[----:B------:R-:W-:Y:S01]  /*b310*/  PRMT R14, R9, 0x5410, R14 ;  /* 0x00005410090e7816 */ /* 0x000fe2000000000e */
[----:B------:R-:W4:Y:S01]  /*b320*/  MUFU.EX2 R178, R178 ;  /* 0x000000b200b27308 */ /* 0x000f220000000800 */
[----:B------:R-:W-:-:S02]  /*b330*/  LOP3.LUT R8, R16, 0xffff, RZ, 0xc0, !PT ;  /* 0x0000ffff10087812 */ /* 0x000fc400078ec0ff */
[----:B------:R-:W-:Y:S02]  /*b340*/  LOP3.LUT R9, R16, 0xff, RZ, 0xc0, !PT ;  /* 0x000000ff10097812 */ /* 0x000fe400078ec0ff */
[----:B------:R-:W-:Y:S02]  /*b350*/  SHF.R.U32.HI R16, RZ, 0x18, R16 ;  /* 0x00000018ff107819 */ /* 0x000fe40000011610 */
[----:B------:R-:W-:Y:S02]  /*b360*/  LOP3.LUT R7, R7, 0xff, RZ, 0xc0, !PT ;  /* 0x000000ff07077812 */ /* 0x000fe400078ec0ff */
[----:B------:R-:W-:Y:S02]  /*b370*/  SHF.R.U32.HI R10, RZ, 0x18, R10 ;  /* 0x00000018ff0a7819 */ /* 0x000fe4000001160a */
[----:B------:R-:W-:Y:S02]  /*b380*/  LOP3.LUT R11, R11, 0xff, RZ, 0xc0, !PT ;  /* 0x000000ff0b0b7812 */ /* 0x000fe400078ec0ff */
[----:B------:R-:W-:-:S02]  /*b390*/  PRMT R15, R15, 0x5410, R12 ;  /* 0x000054100f0f7816 */ /* 0x000fc4000000000c */
[----:B------:R-:W-:Y:S02]  /*b3a0*/  PRMT R16, R7, 0x5410, R16 ;  /* 0x0000541007107816 */ /* 0x000fe40000000010 */
[--C-:B------:R-:W-:Y:S02]  /*b3b0*/  HSET2.LE.AND R6, R6, R3.reuse, PT ;  /* 0x0000000306067233 */ /* 0x100fe40003803000 */
[----:B------:R-:W-:Y:S02]  /*b3c0*/  LOP3.LUT R12, R5, 0xff00ff, RZ, 0xc0, !PT ;  /* 0x00ff00ff050c7812 */ /* 0x000fe400078ec0ff */
[----:B------:R-:W-:Y:S02]  /*b3d0*/  HSET2.LE.AND R4, R4, R3, PT ;  /* 0x0000000304047233 */ /* 0x000fe40003803000 */
[----:B------:R-:W-:Y:S02]  /*b3e0*/  PRMT R10, R11, 0x5410, R10 ;  /* 0x000054100b0a7816 */ /* 0x000fe4000000000a */
[----:B-1----:R-:W-:-:S02]  /*b3f0*/  F2FP.F16.F32.PACK_AB R7, R168, R175 ;  /* 0x000000afa807723e */ /* 0x002fc400000000ff */
[----:B--2---:R-:W-:Y:S02]  /*b400*/  F2FP.F16.F32.PACK_AB R5, R177, R180 ;  /* 0x000000b4b105723e */ /* 0x004fe400000000ff */
[----:B------:R-:W-:Y:S02]  /*b410*/  SHF.R.U32.HI R8, RZ, 0x8, R8 ;  /* 0x00000008ff087819 */ /* 0x000fe40000011608 */
[----:B------:R-:W-:Y:S02]  /*b420*/  LOP3.LUT R6, R7, R6, RZ, 0xc0, !PT ;  /* 0x0000000607067212 */ /* 0x000fe400078ec0ff */
[----:B------:R-:W-:Y:S02]  /*b430*/  LOP3.LUT R4, R5, R4, RZ, 0xc0, !PT ;  /* 0x0000000405047212 */ /* 0x000fe400078ec0ff */
[--C-:B------:R-:W-:Y:S02]  /*b440*/  HSET2.LE.AND R7, R12, R3.reuse, PT ;  /* 0x000000030c077233 */ /* 0x100fe40003803000 */
[----:B------:R-:W-:-:S02]  /*b450*/  HSET2.LE.AND R5, R10, R3, PT ;  /* 0x000000030a057233 */ /* 0x000fc40003803000 */
[----:B------:R-:W-:Y:S02]  /*b460*/  PRMT R8, R9, 0x5410, R8 ;  /* 0x0000541009087816 */ /* 0x000fe40000000008 */
[----:B---3--:R-:W-:Y:S02]  /*b470*/  F2FP.F16.F32.PACK_AB R12, R173, R176 ;  /* 0x000000b0ad0c723e */ /* 0x008fe400000000ff */
[----:B----4-:R-:W-:Y:S01]  /*b480*/  F2FP.F16.F32.PACK_AB R10, R178, R197 ;  /* 0x000000c5b20a723e */ /* 0x010fe200000000ff */
[----:B------:R-:W-:Y:S01]  /*b490*/  FFMA.FTZ R63, R183, UR4, -R58 ;  /* 0x00000004b73f7c23 */ /* 0x000fe2000801083a */
[----:B------:R-:W-:Y:S01]  /*b4a0*/  MUFU.EX2 R179, R179 ;  /* 0x000000b300b37308 */ /* 0x000fe20000000800 */
[----:B------:R-:W-:Y:S01]  /*b4b0*/  FFMA.FTZ R183, R28, UR4, -R55 ;  /* 0x000000041cb77c23 */ /* 0x000fe20008010837 */
[----:B------:R-:W-:Y:S02]  /*b4c0*/  LOP3.LUT R7, R12, R7, RZ, 0xc0, !PT ;  /* 0x000000070c077212 */ /* 0x000fe400078ec0ff */
[----:B------:R-:W1:Y:S01]  /*b4d0*/  MUFU.EX2 R182, R182 ;  /* 0x000000b600b67308 */ /* 0x000e620000000800 */
[----:B------:R-:W-:-:S02]  /*b4e0*/  LOP3.LUT R5, R10, R5, RZ, 0xc0, !PT ;  /* 0x000000050a057212 */ /* 0x000fc400078ec0ff */
[----:B------:R-:W-:Y:S01]  /*b4f0*/  HSET2.LE.AND R12, R8, R3, PT ;  /* 0x00000003080c7233 */ /* 0x000fe20003803000 */
[----:B------:R-:W-:Y:S01]  /*b500*/  FFMA.FTZ R62, R181, UR4, -R58 ;  /* 0x00000004b53e7c23 */ /* 0x000fe2000801083a */
[----:B------:R-:W2:Y:S01]  /*b510*/  LDSM.16.MT88.4 R8, [R210+0x9800] ;  /* 0x00980000d208783b */ /* 0x000ea20000004200 */
[----:B------:R-:W-:Y:S01]  /*b520*/  FFMA.FTZ R181, R174, UR4, -R55 ;  /* 0x00000004aeb57c23 */ /* 0x000fe20008010837 */
[----:B------:R-:W-:Y:S04]  /*b530*/  MUFU.EX2 R183, R183 ;  /* 0x000000b700b77308 */ /* 0x000fe80000000800 */
[----:B------:R-:W3:Y:S04]  /*b540*/  MUFU.EX2 R174, R30 ;  /* 0x0000001e00ae7308 */ /* 0x000ee80000000800 */
[----:B------:R-:W-:Y:S01]  /*b550*/  MUFU.EX2 R62, R62 ;  /* 0x0000003e003e7308 */ /* 0x000fe20000000800 */
[----:B-1----:R-:W-:-:S03]  /*b560*/  F2FP.F16.F32.PACK_AB R13, R182, R179 ;  /* 0x000000b3b60d723e */ /* 0x002fc600000000ff */
[----:B------:R-:W1:Y:S01]  /*b570*/  MUFU.EX2 R63, R63 ;  /* 0x0000003f003f7308 */ /* 0x000e620000000800 */
[----:B------:R-:W-:Y:S02]  /*b580*/  LOP3.LUT R12, R13, R12, RZ, 0xc0, !PT ;  /* 0x0000000c0d0c7212 */ /* 0x000fe400078ec0ff */
[--C-:B------:R-:W-:Y:S01]  /*b590*/  HSET2.LE.AND R13, R16, R3.reuse, PT ;  /* 0x00000003100d7233 */ /* 0x100fe20003803000 */
[----:B------:R-:W4:Y:S01]  /*b5a0*/  MUFU.EX2 R181, R181 ;  /* 0x000000b500b57308 */ /* 0x000f220000000800 */
[----:B---3--:R-:W-:Y:S01]  /*b5b0*/  F2FP.F16.F32.PACK_AB R16, R174, R183 ;  /* 0x000000b7ae10723e */ /* 0x008fe200000000ff */
[----:B------:R-:W-:Y:S01]  /*b5c0*/  LDSM.16.MT88.4 R28, [R54+0x2800] ;  /* 0x00280000361c783b */ /* 0x000fe20000004200 */
[----:B------:R-:W-:Y:S02]  /*b5d0*/  HSET2.LE.AND R14, R14, R3, PT ;  /* 0x000000030e0e7233 */ /* 0x000fe40003803000 */
[----:B------:R-:W-:Y:S02]  /*b5e0*/  LOP3.LUT R13, R16, R13, RZ, 0xc0, !PT ;  /* 0x0000000d100d7212 */ /* 0x000fe400078ec0ff */
[----:B------:R-:W-:-:S02]  /*b5f0*/  LOP3.LUT R16, R15, 0xff00ff, RZ, 0xc0, !PT ;  /* 0x00ff00ff0f107812 */ /* 0x000fc400078ec0ff */
[----:B-1----:R-:W-:-:S04]  /*b600*/  F2FP.F16.F32.PACK_AB R15, R63, R62 ;  /* 0x0000003e3f0f723e */ /* 0x002fc800000000ff */
[----:B------:R-:W-:Y:S02]  /*b610*/  LOP3.LUT R14, R15, R14, RZ, 0xc0, !PT ;  /* 0x0000000e0f0e7212 */ /* 0x000fe400078ec0ff */
[----:B------:R-:W-:Y:S02]  /*b620*/  HSET2.LE.AND R15, R16, R3, PT ;  /* 0x00000003100f7233 */ /* 0x000fe40003803000 */
[----:B----4-:R-:W-:-:S04]  /*b630*/  F2FP.F16.F32.PACK_AB R16, R172, R181 ;  /* 0x000000b5ac10723e */ /* 0x010fc800000000ff */
[----:B------:R-:W-:Y:S01]  /*b640*/  LOP3.LUT R15, R16, R15, RZ, 0xc0, !PT ;  /* 0x0000000f100f7212 */ /* 0x000fe200078ec0ff */
[-C--:B--2---:R-:W-:Y:S01]  /*b650*/  HMMA.16816.F32 R160, R4, R8.reuse, R160 ;  /* 0x0000000804a0723c */ /* 0x084fe200000018a0 */
[----:B------:R-:W1:Y:S07]  /*b660*/  LDSM.16.MT88.4 R16, [R54+0x1800] ;  /* 0x001800003610783b */ /* 0x000e6e0000004200 */
[C---:B------:R-:W-:Y:S08]  /*b670*/  HMMA.16816.F32 R156, R12.reuse, R8, R156 ;  /* 0x000000080c9c723c */ /* 0x040ff0000000189c */
[-C--:B------:R-:W-:Y:S08]  /*b680*/  HMMA.16816.F32 R152, R12, R10.reuse, R152 ;  /* 0x0000000a0c98723c */ /* 0x080ff00000001898 */
[----:B------:R-:W-:Y:S01]  /*b690*/  HMMA.16816.F32 R148, R4, R10, R148 ;  /* 0x0000000a0494723c */ /* 0x000fe20000001894 */
[----:B------:R-:W2:Y:S01]  /*b6a0*/  LDSM.16.MT88.4 R8, [R210+0xb800] ;  /* 0x00b80000d208783b */ /* 0x000ea20000004200 */
[----:B------:R-:W-:-:S05]  /*b6b0*/  LOP3.LUT R200, R206, R232, R201, 0x96, !PT ;  /* 0x000000e8cec87212 */ /* 0x000fca00078e96c9 */
[----:B------:R-:W-:Y:S01]  /*b6c0*/  IMAD.WIDE.U32 R200, R200, -0x2daee0ad, RZ ;  /* 0xd2511f53c8c87825 */ /* 0x000fe200078e00ff */
[----:B------:R-:W-:Y:S03]  /*b6d0*/  HMMA.16816.F32 R72, R12, R24, R72 ;  /* 0x000000180c48723c */ /* 0x000fe60000001848 */
[----:B------:R-:W-:-:S05]  /*b6e0*/  FFMA.FTZ R53, R53, UR4, -R58 ;  /* 0x0000000435357c23 */ /* 0x000fca000801083a */
[C---:B------:R-:W-:Y:S08]  /*b6f0*/  HMMA.16816.F32 R76, R12.reuse, R26, R76 ;  /* 0x0000001a0c4c723c */ /* 0x040ff0000000184c */
[C---:B------:R-:W-:Y:S08]  /*b700*/  HMMA.16816.F32 R88, R12.reuse, R20, R88 ;  /* 0x000000140c58723c */ /* 0x040ff00000001858 */
[C---:B------:R-:W-:Y:S08]  /*b710*/  HMMA.16816.F32 R92, R12.reuse, R22, R92 ;  /* 0x000000160c5c723c */ /* 0x040ff0000000185c */
[C---:B-1----:R-:W-:Y:S08]  /*b720*/  HMMA.16816.F32 R104, R12.reuse, R16, R104 ;  /* 0x000000100c68723c */ /* 0x042ff00000001868 */
[C---:B------:R-:W-:Y:S08]  /*b730*/  HMMA.16816.F32 R108, R12.reuse, R18, R108 ;  /* 0x000000120c6c723c */ /* 0x040ff0000000186c */
[C---:B--2---:R-:W-:Y:S08]  /*b740*/  HMMA.16816.F32 R120, R12.reuse, R8, R120 ;  /* 0x000000080c78723c */ /* 0x044ff00000001878 */
[C---:B------:R-:W-:Y:S08]  /*b750*/  HMMA.16816.F32 R124, R12.reuse, R10, R124 ;  /* 0x0000000a0c7c723c */ /* 0x040ff0000000187c */
[C---:B------:R-:W-:Y:S08]  /*b760*/  HMMA.16816.F32 R140, R12.reuse, R28, R140 ;  /* 0x0000001c0c8c723c */ /* 0x040ff0000000188c */
[----:B------:R-:W-:Y:S01]  /*b770*/  HMMA.16816.F32 R136, R12, R30, R136 ;  /* 0x0000001e0c88723c */ /* 0x000fe20000001888 */
[----:B------:R-:W-:Y:S01]  /*b780*/  IMAD.MOV.U32 R14, RZ, RZ, R200 ;  /* 0x000000ffff0e7224 */ /* 0x000fe200078e00c8 */
[----:B------:R-:W-:-:S06]  /*b790*/  LOP3.LUT R12, R225, R230, R201, 0x96, !PT ;  /* 0x000000e6e10c7212 */ /* 0x000fcc00078e96c9 */
[----:B------:R-:W-:Y:S01]  /*b7a0*/  HMMA.16816.F32 R100, R4, R16, R100 ;  /* 0x000000100464723c */ /* 0x000fe20000001864 */
[----:B------:R-:W-:-:S07]  /*b7b0*/  PRMT R16, R200, 0x7773, RZ ;  /* 0x00007773c8107816 */ /* 0x000fce00000000ff */
[----:B------:R-:W-:Y:S01]  /*b7c0*/  HMMA.16816.F32 R116, R4, R8, R116 ;  /* 0x000000080474723c */ /* 0x000fe20000001874 */
[C---:B------:R-:W-:Y:S02]  /*b7d0*/  PRMT R9, R200.reuse, 0x7772, RZ ;  /* 0x00007772c8097816 */ /* 0x040fe400000000ff */
[----:B------:R-:W-:Y:S01]  /*b7e0*/  PRMT R8, R200, 0x7771, RZ ;  /* 0x00007771c8087816 */ /* 0x000fe200000000ff */
[----:B------:R-:W-:Y:S01]  /*b7f0*/  FFMA.FTZ R200, R46, UR4, -R60 ;  /* 0x000000042ec87c23 */ /* 0x000fe2000801083c */
[----:B------:R-:W-:Y:S01]  /*b800*/  FFMA.FTZ R46, R42, UR4, -R58 ;  /* 0x000000042a2e7c23 */ /* 0x000fe2000801083a */
[----:B------:R-:W-:Y:S01]  /*b810*/  LOP3.LUT R17, R14, 0xff, RZ, 0xc0, !PT ;  /* 0x000000ff0e117812 */ /* 0x000fe200078ec0ff */
[----:B------:R-:W-:Y:S01]  /*b820*/  MUFU.EX2 R53, R53 ;  /* 0x0000003500357308 */ /* 0x000fe20000000800 */
[----:B------:R-:W-:-:S03]  /*b830*/  LOP3.LUT R14, R12, 0xffff, RZ, 0xc0, !PT ;  /* 0x0000ffff0c0e7812 */ /* 0x000fc600078ec0ff */
[----:B------:R-:W1:Y:S01]  /*b840*/  MUFU.EX2 R46, R46 ;  /* 0x0000002e002e7308 */ /* 0x000e620000000800 */
[----:B------:R-:W-:Y:S01]  /*b850*/  LOP3.LUT R15, R12, 0xff, RZ, 0xc0, !PT ;  /* 0x000000ff0c0f7812 */ /* 0x000fe200078ec0ff */
[----:B------:R-:W-:Y:S01]  /*b860*/  FFMA.FTZ R42, R56, UR4, -R58 ;  /* 0x00000004382a7c23 */ /* 0x000fe2000801083a */
[----:B------:R-:W-:Y:S01]  /*b870*/  SHF.R.U32.HI R14, RZ, 0x8, R14 ;  /* 0x00000008ff0e7819 */ /* 0x000fe2000001160e */
[----:B------:R-:W-:-:S03]  /*b880*/  FFMA.FTZ R57, R57, UR4, -R58 ;  /* 0x0000000439397c23 */ /* 0x000fc6000801083a */
[----:B------:R-:W-:Y:S01]  /*b890*/  PRMT R14, R15, 0x5410, R14 ;  /* 0x000054100f0e7816 */ /* 0x000fe2000000000e */
[----:B------:R-:W-:Y:S01]  /*b8a0*/  MUFU.EX2 R42, R42 ;  /* 0x0000002a002a7308 */ /* 0x000fe20000000800 */
[C---:B------:R-:W-:Y:S01]  /*b8b0*/  HMMA.16816.F32 R128, R4.reuse, R10, R128 ;  /* 0x0000000a0480723c */ /* 0x040fe20000001880 */
[----:B------:R-:W-:Y:S02]  /*b8c0*/  FFMA.FTZ R59, R252, R61, R59 ;  /* 0x0000003dfc3b7223 */ /* 0x000fe4000001003b */
[----:B------:R-:W2:Y:S01]  /*b8d0*/  MUFU.EX2 R57, R57 ;  /* 0x0000003900397308 */ /* 0x000ea20000000800 */
[--C-:B------:R-:W-:Y:S01]  /*b8e0*/  FFMA.FTZ R34, R34, UR4, -R55.reuse ;  /* 0x0000000422227c23 */ /* 0x100fe20008010837 */
[--C-:B------:R-:W-:Y:S01]  /*b8f0*/  FFMA.FTZ R11, R47, UR4, -R55.reuse ;  /* 0x000000042f0b7c23 */ /* 0x100fe20008010837 */
[--C-:B------:R-:W-:Y:S01]  /*b900*/  FFMA.FTZ R51, R51, UR4, -R55.reuse ;  /* 0x0000000433337c23 */ /* 0x100fe20008010837 */
[----:B------:R-:W-:Y:S01]  /*b910*/  FFMA.FTZ R252, R52, UR4, -R55 ;  /* 0x0000000434fc7c23 */ /* 0x000fe20008010837 */
[----:B------:R-:W-:Y:S01]  /*b920*/  HMMA.16816.F32 R68, R4, R24, R68 ;  /* 0x000000180444723c */ /* 0x000fe20000001844 */
[----:B------:R-:W-:Y:S01]  /*b930*/  HSET2.LE.AND R14, R14, R3, PT ;  /* 0x000000030e0e7233 */ /* 0x000fe20003803000 */
[----:B------:R-:W-:Y:S01]  /*b940*/  MUFU.EX2 R47, R34 ;  /* 0x00000022002f7308 */ /* 0x000fe20000000800 */
[----:B------:R-:W-:-:S05]  /*b950*/  PRMT R13, R12, 0x7632, R13 ;  /* 0x000076320c0d7816 */ /* 0x000fca000000000d */
[----:B------:R-:W-:Y:S01]  /*b960*/  HMMA.16816.F32 R80, R4, R26, R80 ;  /* 0x0000001a0450723c */ /* 0x000fe20000001850 */
[----:B------:R-:W3:Y:S01]  /*b970*/  MUFU.EX2 R52, R11 ;  /* 0x0000000b00347308 */ /* 0x000ee20000000800 */
[----:B------:R-:W-:Y:S01]  /*b980*/  PRMT R8, R17, 0x5410, R8 ;  /* 0x0000541011087816 */ /* 0x000fe20000000008 */
[----:B------:R-:W-:-:S05]  /*b990*/  FFMA.FTZ R198, R33, UR4, -R60 ;  /* 0x0000000421c67c23 */ /* 0x000fca000801083c */
[C---:B------:R-:W-:Y:S01]  /*b9a0*/  HMMA.16816.F32 R84, R4.reuse, R20, R84 ;  /* 0x000000140454723c */ /* 0x040fe20000001854 */
[----:B------:R-:W-:Y:S07]  /*b9b0*/  MUFU.EX2 R51, R51 ;  /* 0x0000003300337308 */ /* 0x000fee0000000800 */
[C---:B------:R-:W-:Y:S01]  /*b9c0*/  HMMA.16816.F32 R96, R4.reuse, R22, R96 ;  /* 0x000000160460723c */ /* 0x040fe20000001860 */
[----:B------:R-:W4:Y:S07]  /*b9d0*/  MUFU.EX2 R252, R252 ;  /* 0x000000fc00fc7308 */ /* 0x000f2e0000000800 */
[----:B------:R-:W-:Y:S01]  /*b9e0*/  HMMA.16816.F32 R112, R4, R18, R112 ;  /* 0x000000120470723c */ /* 0x000fe20000001870 */
[----:B------:R-:W-:Y:S01]  /*b9f0*/  SHF.R.U32.HI R12, RZ, 0x18, R12 ;  /* 0x00000018ff0c7819 */ /* 0x000fe2000001160c */
[----:B------:R-:W-:-:S06]  /*ba00*/  FFMA.FTZ R64, R64, UR4, -R60 ;  /* 0x0000000440407c23 */ /* 0x000fcc000801083c */
[----:B------:R-:W-:Y:S01]  /*ba10*/  HMMA.16816.F32 R144, R4, R28, R144 ;  /* 0x0000001c0490723c */ /* 0x000fe20000001890 */
[----:B------:R-:W-:-:S07]  /*ba20*/  FFMA.FTZ R29, R32, UR4, -R49 ;  /* 0x00000004201d7c23 */ /* 0x000fce0008010831 */
[----:B------:R-:W-:Y:S01]  /*ba30*/  HMMA.16816.F32 R132, R4, R30, R132 ;  /* 0x0000001e0484723c */ /* 0x000fe20000001884 */
[----:B-1----:R-:W-:Y:S01]  /*ba40*/  F2FP.F16.F32.PACK_AB R7, R53, R46 ;  /* 0x0000002e3507723e */ /* 0x002fe200000000ff */
[----:B------:R-:W-:Y:S01]  /*ba50*/  FADD.FTZ R50, R50, R199 ;  /* 0x000000c732327221 */ /* 0x000fe20000010000 */
[----:B------:R-:W-:Y:S01]  /*ba60*/  LOP3.LUT R13, R13, 0xff, RZ, 0xc0, !PT ;  /* 0x000000ff0d0d7812 */ /* 0x000fe200078ec0ff */
[----:B------:R-:W-:Y:S01]  /*ba70*/  FADD.FTZ R48, R48, R203 ;  /* 0x000000cb30307221 */ /* 0x000fe20000010000 */
[----:B------:R-:W-:Y:S01]  /*ba80*/  LOP3.LUT R32, R7, R14, RZ, 0xc0, !PT ;  /* 0x0000000e07207212 */ /* 0x000fe200078ec0ff */
[----:B------:R-:W-:Y:S01]  /*ba90*/  IMAD.WIDE.U32 R6, R184, -0x2daee0ad, RZ ;  /* 0xd2511f53b8067825 */ /* 0x000fe200078e00ff */
[----:B------:R-:W-:-:S03]  /*baa0*/  PRMT R9, R9, 0x5410, R16 ;  /* 0x0000541009097816 */ /* 0x000fc60000000010 */
[----:B------:R-:W-:Y:S01]  /*bab0*/  FADD.FTZ R196, R37, R196 ;  /* 0x000000c425c47221 */ /* 0x000fe20000010000 */
[----:B------:R-:W-:Y:S01]  /*bac0*/  HSET2.LE.AND R8, R8, R3, PT ;  /* 0x0000000308087233 */ /* 0x000fe20003803000 */
[----:B------:R-:W-:Y:S01]  /*bad0*/  FFMA.FTZ R60, R65, UR4, -R60 ;  /* 0x00000004413c7c23 */ /* 0x000fe2000801083c */
[----:B------:R-:W-:Y:S01]  /*bae0*/  PRMT R12, R13, 0x5410, R12 ;  /* 0x000054100d0c7816 */ /* 0x000fe2000000000c */
[----:B------:R-:W1:Y:S01]  /*baf0*/  LDSM.16.MT88.4 R24, [R210+0x9c00] ;  /* 0x009c0000d218783b */ /* 0x000e620000004200 */
[----:B--2---:R-:W-:Y:S02]  /*bb00*/  F2FP.F16.F32.PACK_AB R5, R57, R42 ;  /* 0x0000002a3905723e */ /* 0x004fe400000000ff */
[----:B------:R-:W-:Y:S02]  /*bb10*/  LOP3.LUT R31, R225, R202, R7, 0x96, !PT ;  /* 0x000000cae11f7212 */ /* 0x000fe400078e9607 */
[----:B---3--:R-:W-:Y:S01]  /*bb20*/  F2FP.F16.F32.PACK_AB R33, R52, R47 ;  /* 0x0000002f3421723e */ /* 0x008fe200000000ff */
[----:B------:R-:W-:Y:S01]  /*bb30*/  FFMA.FTZ R28, R35, UR4, -R49 ;  /* 0x00000004231c7c23 */ /* 0x000fe20008010831 */
[----:B------:R-:W-:Y:S01]  /*bb40*/  LOP3.LUT R10, R9, 0xff00ff, RZ, 0xc0, !PT ;  /* 0x00ff00ff090a7812 */ /* 0x000fe200078ec0ff */
[----:B------:R-:W2:Y:S01]  /*bb50*/  LDSM.16.MT88.4 R20, [R54+0xc00] ;  /* 0x000c00003614783b */ /* 0x000ea20000004200 */
[----:B------:R-:W-:-:S02]  /*bb60*/  MOV R4, R6 ;  /* 0x0000000600047202 */ /* 0x000fc40000000f00 */
[----:B------:R-:W-:Y:S01]  /*bb70*/  LOP3.LUT R34, R5, R8, RZ, 0xc0, !PT ;  /* 0x0000000805227212 */ /* 0x000fe200078ec0ff */
[----:B------:R-:W3:Y:S01]  /*bb80*/  LDSM.16.MT88.4 R16, [R210+0xac00] ;  /* 0x00ac0000d210783b */ /* 0x000ee20000004200 */
[----:B------:R-:W-:Y:S02]  /*bb90*/  PRMT R61, R31, 0x7632, R61 ;  /* 0x000076321f3d7816 */ /* 0x000fe4000000003d */
[----:B------:R-:W-:Y:S02]  /*bba0*/  HSET2.LE.AND R12, R12, R3, PT ;  /* 0x000000030c0c7233 */ /* 0x000fe40003803000 */
[C---:B------:R-:W-:Y:S02]  /*bbb0*/  PRMT R5, R6.reuse, 0x7773, RZ ;  /* 0x0000777306057816 */ /* 0x040fe400000000ff */
[C---:B------:R-:W-:Y:S02]  /*bbc0*/  PRMT R30, R6.reuse, 0x7772, RZ ;  /* 0x00007772061e7816 */ /* 0x040fe400000000ff */
[----:B------:R-:W-:-:S02]  /*bbd0*/  PRMT R56, R6, 0x7771, RZ ;  /* 0x0000777106387816 */ /* 0x000fc400000000ff */
[----:B------:R-:W-:Y:S02]  /*bbe0*/  LOP3.LUT R55, R4, 0xff, RZ, 0xc0, !PT ;  /* 0x000000ff04377812 */ /* 0x000fe400078ec0ff */
[C---:B------:R-:W-:Y:S02]  /*bbf0*/  LOP3.LUT R65, R31.reuse, 0xffff, RZ, 0xc0, !PT ;  /* 0x0000ffff1f417812 */ /* 0x040fe400078ec0ff */
[----:B------:R-:W-:Y:S02]  /*bc00*/  LOP3.LUT R58, R31, 0xff, RZ, 0xc0, !PT ;  /* 0x000000ff1f3a7812 */ /* 0x000fe400078ec0ff */
[----:B------:R-:W-:Y:S02]  /*bc10*/  HSET2.LE.AND R10, R10, R3, PT ;  /* 0x000000030a0a7233 */ /* 0x000fe40003803000 */
[----:B------:R-:W-:Y:S02]  /*bc20*/  SHF.R.U32.HI R31, RZ, 0x18, R31 ;  /* 0x00000018ff1f7819 */ /* 0x000fe4000001161f */
[----:B------:R-:W-:-:S02]  /*bc30*/  LOP3.LUT R184, R61, 0xff, RZ, 0xc0, !PT ;  /* 0x000000ff3db87812 */ /* 0x000fc400078ec0ff */
[----:B----4-:R-:W-:Y:S02]  /*bc40*/  F2FP.F16.F32.PACK_AB R35, R252, R51 ;  /* 0x00000033fc23723e */ /* 0x010fe400000000ff */
[----:B------:R-:W-:Y:S02]  /*bc50*/  LOP3.LUT R33, R33, R12, RZ, 0xc0, !PT ;  /* 0x0000000c21217212 */ /* 0x000fe400078ec0ff */
[----:B------:R-:W-:Y:S01]  /*bc60*/  PRMT R30, R30, 0x5410, R5 ;  /* 0x000054101e1e7816 */ /* 0x000fe20000000005 */
[----:B------:R-:W4:Y:S01]  /*bc70*/  LDSM.16.MT88.4 R12, [R54+0x1c00] ;  /* 0x001c0000360c783b */ /* 0x000f220000004200 */
[----:B------:R-:W-:Y:S01]  /*bc80*/  PRMT R56, R55, 0x5410, R56 ;  /* 0x0000541037387816 */ /* 0x000fe20000000038 */
[----:B------:R-:W-:Y:S02]  /*bc90*/  FADD.FTZ R55, R45, R50 ;  /* 0x000000322d377221 */ /* 0x000fe40000010000 */
[----:B------:R5:W-:Y:S01]  /*bca0*/  LDSM.16.MT88.4 R4, [R54+0x2c00] ;  /* 0x002c00003604783b */ /* 0x000be20000004200 */
[----:B------:R-:W-:Y:S01]  /*bcb0*/  LOP3.LUT R35, R35, R10, RZ, 0xc0, !PT ;  /* 0x0000000a23237212 */ /* 0x000fe200078ec0ff */
[----:B------:R-:W-:-:S02]  /*bcc0*/  FADD.FTZ R41, R41, R196 ;  /* 0x000000c429297221 */ /* 0x000fc40000010000 */
[----:B------:R-:W4:Y:S01]  /*bcd0*/  LDSM.16.MT88.4 R8, [R210+0xbc00] ;  /* 0x00bc0000d208783b */ /* 0x000f220000004200 */
[----:B------:R-:W-:Y:S01]  /*bce0*/  FADD.FTZ R55, R40, R55 ;  /* 0x0000003728377221 */ /* 0x000fe20000010000 */
[----:B------:R-:W-:Y:S01]  /*bcf0*/  FADD.FTZ R2, R2, R41 ;  /* 0x0000002902027221 */ /* 0x000fe20000010000 */
[----:B------:R-:W-:Y:S02]  /*bd00*/  FFMA.FTZ R44, R44, UR4, -R49 ;  /* 0x000000042c2c7c23 */ /* 0x000fe40008010831 */
[----:B------:R-:W-:Y:S01]  /*bd10*/  FADD.FTZ R194, R194, R55 ;  /* 0x00000037c2c27221 */ /* 0x000fe20000010000 */
[----:B------:R-:W-:Y:S01]  /*bd20*/  FFMA.FTZ R49, R67, UR4, -R49 ;  /* 0x0000000443317c23 */ /* 0x000fe20008010831 */
[----:B------:R-:W-:Y:S01]  /*bd30*/  FADD.FTZ R193, R193, R2 ;  /* 0x00000002c1c17221 */ /* 0x000fe20000010000 */
[----:B-----5:R-:W-:Y:S01]  /*bd40*/  PRMT R54, R184, 0x5410, R31 ;  /* 0x00005410b8367816 */ /* 0x020fe2000000001f */
[----:B------:R-:W-:Y:S01]  /*bd50*/  FADD.FTZ R31, R43, R48 ;  /* 0x000000302b1f7221 */ /* 0x000fe20000010000 */
[----:B------:R-:W-:-:S03]  /*bd60*/  FADD.FTZ R184, R36, R59 ;  /* 0x0000003b24b87221 */ /* 0x000fc60000010000 */
[----:B------:R-:W-:Y:S01]  /*bd70*/  FADD.FTZ R38, R38, R31 ;  /* 0x0000001f26267221 */ /* 0x000fe20000010000 */
[----:B------:R-:W-:-:S03]  /*bd80*/  FADD.FTZ R39, R39, R184 ;  /* 0x000000b827277221 */ /* 0x000fc60000010000 */
[----:B------:R-:W-:Y:S01]  /*bd90*/  FADD.FTZ R195, R195, R38 ;  /* 0x00000026c3c37221 */ /* 0x000fe20000010000 */
[----:B------:R-:W-:Y:S01]  /*bda0*/  FADD.FTZ R39, R0, R39 ;  /* 0x0000002700277221 */ /* 0x000fe20000010000 */
[----:B------:R-:W-:Y:S01]  /*bdb0*/  FADD.FTZ R191, R191, R194 ;  /* 0x000000c2bfbf7221 */ /* 0x000fe20000010000 */
[----:B------:R-:W-:Y:S01]  /*bdc0*/  FADD.FTZ R186, R186, R193 ;  /* 0x000000c1baba7221 */ /* 0x000fe20000010000 */
[----:B------:R-:W-:Y:S01]  /*bdd0*/  FADD.FTZ R188, R188, R195 ;  /* 0x000000c3bcbc7221 */ /* 0x000fe20000010000 */
[----:B------:R-:W-:Y:S01]  /*bde0*/  MUFU.EX2 R64, R64 ;  /* 0x0000004000407308 */ /* 0x000fe20000000800 */
[----:B------:R-:W-:Y:S01]  /*bdf0*/  FADD.FTZ R192, R192, R39 ;  /* 0x00000027c0c07221 */ /* 0x000fe20000010000 */
[----:B------:R-:W-:Y:S01]  /*be00*/  FADD.FTZ R190, R190, R191 ;  /* 0x000000bfbebe7221 */ /* 0x000fe20000010000 */
[----:B------:R-:W-:Y:S01]  /*be10*/  FADD.FTZ R189, R189, R188 ;  /* 0x000000bcbdbd7221 */ /* 0x000fe20000010000 */
[----:B------:R-:W5:Y:S01]  /*be20*/  MUFU.EX2 R45, R60 ;  /* 0x0000003c002d7308 */ /* 0x000f620000000800 */
[----:B------:R-:W-:-:S03]  /*be30*/  FADD.FTZ R187, R187, R186 ;  /* 0x000000babbbb7221 */ /* 0x000fc60000010000 */
[----:B------:R-:W-:Y:S04]  /*be40*/  MUFU.EX2 R36, R44 ;  /* 0x0000002c00247308 */ /* 0x000fe80000000800 */
[----:B------:R-:W1:Y:S01]  /*be50*/  MUFU.EX2 R49, R49 ;  /* 0x0000003100317308 */ /* 0x000e620000000800 */
[----:B------:R-:W-:-:S03]  /*be60*/  SHF.R.U32.HI R65, RZ, 0x8, R65 ;  /* 0x00000008ff417819 */ /* 0x000fc60000011641 */
[----:B------:R-:W-:Y:S01]  /*be70*/  MUFU.EX2 R198, R198 ;  /* 0x000000c600c67308 */ /* 0x000fe20000000800 */
[----:B------:R-:W-:-:S03]  /*be80*/  FADD.FTZ R192, R185, R192 ;  /* 0x000000c0b9c07221 */ /* 0x000fc60000010000 */
[----:B------:R-:W2:Y:S01]  /*be90*/  MUFU.EX2 R37, R200 ;  /* 0x000000c800257308 */ /* 0x000ea20000000800 */
[----:B------:R-:W-:-:S03]  /*bea0*/  FADD.FTZ R171, R171, R190 ;  /* 0x000000beabab7221 */ /* 0x000fc60000010000 */
[----:B------:R5:W-:Y:S04]  /*beb0*/  MUFU.EX2 R43, R29 ;  /* 0x0000001d002b7308 */ /* 0x000be80000000800 */
[----:B------:R1:W3:Y:S01]  /*bec0*/  MUFU.EX2 R48, R28 ;  /* 0x0000001c00307308 */ /* 0x0002e20000000800 */
[----:B------:R-:W-:Y:S01]  /*bed0*/  FADD.FTZ R170, R170, R189 ;  /* 0x000000bdaaaa7221 */ /* 0x000fe20000010000 */
[----:B------:R-:W-:Y:S01]  /*bee0*/  FADD.FTZ R164, R164, R187 ;  /* 0x000000bba4a47221 */ /* 0x000fe20000010000 */
[----:B------:R-:W-:Y:S01]  /*bef0*/  PRMT R58, R58, 0x5410, R65 ;  /* 0x000054103a3a7816 */ /* 0x000fe20000000041 */
[----:B------:R-:W-:Y:S01]  /*bf00*/  FADD.FTZ R169, R169, R192 ;  /* 0x000000c0a9a97221 */ /* 0x000fe20000010000 */
[----:B------:R-:W-:Y:S01]  /*bf10*/  LOP3.LUT R30, R30, 0xff00ff, RZ, 0xc0, !PT ;  /* 0x00ff00ff1e1e7812 */ /* 0x000fe200078ec0ff */
[----:B------:R-:W-:Y:S01]  /*bf20*/  FADD.FTZ R180, R180, R171 ;  /* 0x000000abb4b47221 */ /* 0x000fe20000010000 */
[----:B------:R-:W-:Y:S01]  /*bf30*/  FADD.FTZ R197, R197, R170 ;  /* 0x000000aac5c57221 */ /* 0x000fe20000010000 */
[----:B------:R-:W-:Y:S01]  /*bf40*/  FADD.FTZ R179, R179, R164 ;  /* 0x000000a4b3b37221 */ /* 0x000fe20000010000 */
[----:B------:R-:W-:Y:S01]  /*bf50*/  FADD.FTZ R66, R66, R169 ;  /* 0x000000a942427221 */ /* 0x000fe20000010000 */
[----:B------:R-:W-:Y:S01]  /*bf60*/  FADD.FTZ R180, R177, R180 ;  /* 0x000000b4b1b47221 */ /* 0x000fe20000010000 */
[--C-:B------:R-:W-:Y:S01]  /*bf70*/  HSET2.LE.AND R56, R56, R3.reuse, PT ;  /* 0x0000000338387233 */ /* 0x100fe20003803000 */
[----:B------:R-:W-:Y:S01]  /*bf80*/  FADD.FTZ R197, R178, R197 ;  /* 0x000000c5b2c57221 */ /* 0x000fe20000010000 */
[--C-:B------:R-:W-:Y:S01]  /*bf90*/  HSET2.LE.AND R31, R30, R3.reuse, PT ;  /* 0x000000031e1f7233 */ /* 0x100fe20003803000 */
[----:B------:R-:W-:Y:S01]  /*bfa0*/  FADD.FTZ R179, R182, R179 ;  /* 0x000000b3b6b37221 */ /* 0x000fe20000010000 */
[----:B------:R-:W-:-:S02]  /*bfb0*/  HSET2.LE.AND R58, R58, R3, PT ;  /* 0x000000033a3a7233 */ /* 0x000fc40003803000 */
[----:B-----5:R-:W-:Y:S02]  /*bfc0*/  F2FP.F16.F32.PACK_AB R29, R45, R64 ;  /* 0x000000402d1d723e */ /* 0x020fe400000000ff */
[----:B------:R-:W-:Y:S02]  /*bfd0*/  HSET2.LE.AND R3, R54, R3, PT ;  /* 0x0000000336037233 */ /* 0x000fe40003803000 */
[----:B-1----:R-:W-:Y:S01]  /*bfe0*/  F2FP.F16.F32.PACK_AB R28, R49, R36 ;  /* 0x00000024311c723e */ /* 0x002fe200000000ff */
[----:B------:R-:W-:Y:S01]  /*bff0*/  FADD.FTZ R183, R183, R66 ;  /* 0x00000042b7b77221 */ /* 0x000fe20000010000 */
[----:B--2---:R-:W-:Y:S01]  /*c000*/  F2FP.F16.F32.PACK_AB R59, R37, R198 ;  /* 0x000000c6253b723e */ /* 0x004fe200000000ff */
[----:B------:R-:W-:Y:S01]  /*c010*/  FADD.FTZ R175, R175, R180 ;  /* 0x000000b4afaf7221 */ /* 0x000fe20000010000 */
[----:B---3--:R-:W-:Y:S01]  /*c020*/  F2FP.F16.F32.PACK_AB R40, R48, R43 ;  /* 0x0000002b3028723e */ /* 0x008fe200000000ff */
[----:B------:R-:W-:Y:S01]  /*c030*/  FADD.FTZ R176, R176, R197 ;  /* 0x000000c5b0b07221 */ /* 0x000fe20000010000 */
[----:B------:R-:W-:Y:S01]  /*c040*/  LOP3.LUT R30, R29, R56, RZ, 0xc0, !PT ;  /* 0x000000381d1e7212 */ /* 0x000fe200078ec0ff */
[----:B------:R-:W-:Y:S01]  /*c050*/  FADD.FTZ R62, R62, R179 ;  /* 0x000000b33e3e7221 */ /* 0x000fe20000010000 */
[----:B------:R-:W-:Y:S01]  /*c060*/  LOP3.LUT R31, R28, R31, RZ, 0xc0, !PT ;  /* 0x0000001f1c1f7212 */ /* 0x000fe200078ec0ff */
[----:B------:R-:W-:Y:S01]  /*c070*/  FADD.FTZ R174, R174, R183 ;  /* 0x000000b7aeae7221 */ /* 0x000fe20000010000 */
[----:B------:R-:W-:Y:S01]  /*c080*/  LOP3.LUT R28, R59, R58, RZ, 0xc0, !PT ;  /* 0x0000003a3b1c7212 */ /* 0x000fe200078ec0ff */
[----:B------:R-:W-:Y:S01]  /*c090*/  FADD.FTZ R175, R168, R175 ;  /* 0x000000afa8af7221 */ /* 0x000fe20000010000 */
[----:B------:R-:W-:Y:S01]  /*c0a0*/  LOP3.LUT R29, R40, R3, RZ, 0xc0, !PT ;  /* 0x00000003281d7212 */ /* 0x000fe200078ec0ff */
[----:B------:R-:W-:Y:S01]  /*c0b0*/  FADD.FTZ R176, R173, R176 ;  /* 0x000000b0adb07221 */ /* 0x000fe20000010000 */
[----:B------:R-:W-:Y:S01]  /*c0c0*/  FADD.FTZ R63, R63, R62 ;  /* 0x0000003e3f3f7221 */ /* 0x000fe20000010000 */
[----:B------:R-:W-:Y:S01]  /*c0d0*/  FADD.FTZ R181, R181, R174 ;  /* 0x000000aeb5b57221 */ /* 0x000fe20000010000 */
[----:B------:R-:W-:Y:S01]  /*c0e0*/  FADD.FTZ R198, R198, R175 ;  /* 0x000000afc6c67221 */ /* 0x000fe20000010000 */
[----:B------:R-:W-:Y:S01]  /*c0f0*/  FADD.FTZ R43, R43, R176 ;  /* 0x000000b02b2b7221 */ /* 0x000fe20000010000 */
[----:B------:R-:W-:Y:S01]  /*c100*/  HMMA.16816.F32 R156, R32, R24, R156 ;  /* 0x00000018209c723c */ /* 0x000fe2000000189c */
[----:B------:R-:W-:Y:S01]  /*c110*/  FADD.FTZ R46, R46, R63 ;  /* 0x0000003f2e2e7221 */ /* 0x000fe20000010000 */
[----:B------:R-:W-:Y:S01]  /*c120*/  FADD.FTZ R172, R172, R181 ;  /* 0x000000b5acac7221 */ /* 0x000fe20000010000 */
[----:B------:R-:W-:Y:S01]  /*c130*/  FADD.FTZ R37, R37, R198 ;  /* 0x000000c625257221 */ /* 0x000fe20000010000 */
[----:B------:R-:W-:-:S04]  /*c140*/  FADD.FTZ R43, R48, R43 ;  /* 0x0000002b302b7221 */ /* 0x000fc80000010000 */
[----:B------:R-:W-:Y:S01]  /*c150*/  HMMA.16816.F32 R152, R32, R26, R152 ;  /* 0x0000001a2098723c */ /* 0x000fe20000001898 */
[----:B------:R-:W-:Y:S01]  /*c160*/  FADD.FTZ R53, R53, R46 ;  /* 0x0000002e35357221 */ /* 0x000fe20000010000 */
[----:B------:R-:W-:-:S06]  /*c170*/  FADD.FTZ R47, R47, R172 ;  /* 0x000000ac2f2f7221 */ /* 0x000fcc0000010000 */
[----:B------:R-:W-:Y:S01]  /*c180*/  HMMA.16816.F32 R72, R32, R20, R72 ;  /* 0x000000142048723c */ /* 0x000fe20000001848 */
[----:B------:R-:W-:-:S07]  /*c190*/  FADD.FTZ R64, R64, R37 ;  /* 0x0000002540407221 */ /* 0x000fce0000010000 */
[----:B------:R-:W-:Y:S01]  /*c1a0*/  HMMA.16816.F32 R76, R32, R22, R76 ;  /* 0x00000016204c723c */ /* 0x000fe2000000184c */
[----:B------:R-:W-:-:S07]  /*c1b0*/  FADD.FTZ R36, R36, R43 ;  /* 0x0000002b24247221 */ /* 0x000fce0000010000 */
[C---:B------:R-:W-:Y:S08]  /*c1c0*/  HMMA.16816.F32 R88, R32.reuse, R16, R88 ;  /* 0x000000102058723c */ /* 0x040ff00000001858 */
[C---:B------:R-:W-:Y:S08]  /*c1d0*/  HMMA.16816.F32 R92, R32.reuse, R18, R92 ;  /* 0x00000012205c723c */ /* 0x040ff0000000185c */
[C---:B----4-:R-:W-:Y:S08]  /*c1e0*/  HMMA.16816.F32 R104, R32.reuse, R12, R104 ;  /* 0x0000000c2068723c */ /* 0x050ff00000001868 */
        /* <DEDUP_REMOVED lines=18> */
[----:B------:R-:W-:Y:S01]  /*c310*/  FADD.FTZ R52, R52, R47 ;  /* 0x0000002f34347221 */ /* 0x000fe20000010000 */
[----:B------:R-:W-:Y:S01]  /*c320*/  FADD.FTZ R3, R45, R64 ;  /* 0x000000402d037221 */ /* 0x000fe20000010000 */
[----:B------:R-:W-:Y:S01]  /*c330*/  FADD.FTZ R0, R49, R36 ;  /* 0x0000002431007221 */ /* 0x000fe20000010000 */
[----:B------:R-:W-:Y:S01]  /*c340*/  FADD.FTZ R2, R57, R42 ;  /* 0x0000002a39027221 */ /* 0x000fe20000010000 */
[----:B------:R-:W-:-:S02]  /*c350*/  FADD.FTZ R51, R51, R52 ;  /* 0x0000003433337221 */ /* 0x000fc40000010000 */
[----:B------:R1:W-:Y:S01]  /*c360*/  STL [R1+0x20], R3 ;  /* 0x0000200301007387 */ /* 0x0003e20000100800 */
[----:B------:R-:W-:Y:S01]  /*c370*/  MOV R164, R222 ;  /* 0x000000de00a47202 */ /* 0x000fe20000000f00 */
[----:B------:R-:W-:Y:S02]  /*c380*/  FADD.FTZ R252, R252, R51 ;  /* 0x00000033fcfc7221 */ /* 0x000fe40000010000 */
[----:B------:R2:W-:Y:S04]  /*c390*/  STL [R1+0x1c], R0 ;  /* 0x00001c0001007387 */ /* 0x0005e80000100800 */
[----:B------:R3:W-:Y:S01]  /*c3a0*/  STL [R1+0x18], R2 ;  /* 0x0000180201007387 */ /* 0x0007e20000100800 */
[----:B-1----:R-:W-:Y:S02]  /*c3b0*/  MOV R3, R221 ;  /* 0x000000dd00037202 */ /* 0x002fe40000000f00 */
[----:B--2---:R-:W-:Y:S01]  /*c3c0*/  MOV R0, R211 ;  /* 0x000000d300007202 */ /* 0x004fe20000000f00 */
[----:B---3--:R-:W-:Y:S01]  /*c3d0*/  IMAD.MOV.U32 R2, RZ, RZ, R220 ;  /* 0x000000ffff027224 */ /* 0x008fe200078e00dc */
[----:B------:R-:W-:Y:S06]  /*c3e0*/  BRA.U !UP1, `(.L_x_389) ;  /* 0x0000005909dc7547 */ /* 0x000fec000b800000 */
[----:B------:R-:W-:Y:S01]  /*c3f0*/  UIADD3 UR7, UPT, UPT, UR19, -0x3, URZ ;  /* 0xfffffffd13077890 */ /* 0x000fe2000fffe0ff */
[----:B------:R-:W-:-:S04]  /*c400*/  DEPBAR.LE SB0, 0x0 ;  /* 0x000080000000791a */ /* 0x000fc80000000000 */
[----:B------:R-:W1:Y:S01]  /*c410*/  S2UR UR5, SR_CgaCtaId ;  /* 0x00000000000579c3 */ /* 0x000e620000008800 */
[----:B------:R-:W-:Y:S01]  /*c420*/  UIMAD.WIDE.U32 UR12, UR7, UR8, URZ ;  /* 0x00000008070c72a5 */ /* 0x000fe2000f8e00ff */
[----:B------:R-:W2:Y:S01]  /*c430*/  LDL.64 R232, [R1+0x8] ;  /* 0x0000080001e87983 */ /* 0x000ea20000100a00 */
[----:B------:R-:W-:Y:S02]  /*c440*/  LOP3.LUT R227, R224, 0x3e00, RZ, 0xc0, !PT ;  /* 0x00003e00e0e37812 */ /* 0x000fe400078ec0ff */
[----:B------:R-:W-:Y:S01]  /*c450*/  UIMAD UR7, UR7, UR9, UR13 ;  /* 0x00000009070772a4 */ /* 0x000fe2000f8e020d */
[----:B------:R-:W-:Y:S01]  /*c460*/  SHF.R.U32.HI R229, RZ, 0x1, R226 ;  /* 0x00000001ffe57819 */ /* 0x000fe200000116e2 */
[----:B------:R-:W-:Y:S01]  /*c470*/  USHF.L.U32 UR4, UR12, 0x6, URZ ;  /* 0x000000060c047899 */ /* 0x000fe200080006ff */
[----:B------:R-:W-:Y:S01]  /*c480*/  IMAD.U32 R6, RZ, RZ, UR12 ;  /* 0x0000000cff067e24 */ /* 0x000fe2000f8e00ff */
[----:B------:R-:W-:Y:S01]  /*c490*/  USHF.L.U64.HI UR6, UR12, 0x6, UR7 ;  /* 0x000000060c067899 */ /* 0x000fe20008010207 */
[----:B------:R-:W-:Y:S01]  /*c4a0*/  LOP3.LUT R166, R227, 0x120, R166, 0xf8, !PT ;  /* 0x00000120e3a67812 */ /* 0x000fe200078ef8a6 */
[----:B------:R-:W-:Y:S01]  /*c4b0*/  ULEA UR4, UP0, UR8, UR4, 0x5 ;  /* 0x0000000408047291 */ /* 0x000fe2000f8028ff */
[----:B------:R-:W-:Y:S01]  /*c4c0*/  IMAD.U32 R2, RZ, RZ, UR7 ;  /* 0x00000007ff027e24 */ /* 0x000fe2000f8e00ff */
[----:B------:R-:W-:Y:S01]  /*c4d0*/  BAR.SYNC.DEFER_BLOCKING 0x0 ;  /* 0x0000000000007b1d */ /* 0x000fe20000010000 */
[CC--:B------:R-:W-:Y:S01]  /*c4e0*/  LEA R10, P4, R6.reuse, R238.reuse, 0x7 ;  /* 0x000000ee060a7211 */ /* 0x0c0fe200078838ff */
[----:B------:R-:W-:Y:S01]  /*c4f0*/  ULEA.HI.X UR6, UR8, UR6, UR9, 0x5, UP0 ;  /* 0x0000000608067291 */ /* 0x000fe200080f2c09 */
[----:B------:R-:W-:Y:S01]  /*c500*/  LOP3.LUT R4, R229, 0x8, RZ, 0xc0, !PT ;  /* 0x00000008e5047812 */ /* 0x000fe200078ec0ff */
[----:B------:R-:W-:Y:S01]  /*c510*/  IMAD.U32 R3, RZ, RZ, UR4 ;  /* 0x00000004ff037e24 */ /* 0x000fe2000f8e00ff */
[----:B------:R-:W-:Y:S01]  /*c520*/  LEA.HI.X R11, R6, R237, R2, 0x7, P4 ;  /* 0x000000ed060b7211 */ /* 0x000fe200020f3c02 */
[----:B------:R-:W-:Y:S01]  /*c530*/  UMOV UR4, 0x400 ;  /* 0x0000040000047882 */ /* 0x000fe20000000000 */
[----:B------:R-:W-:Y:S01]  /*c540*/  LOP3.LUT R4, R166, R167, R4, 0xf6, !PT ;  /* 0x000000a7a6047212 */ /* 0x000fe200078ef604 */
[----:B------:R-:W-:Y:S01]  /*c550*/  IMAD.U32 R0, RZ, RZ, UR6 ;  /* 0x00000006ff007e24 */ /* 0x000fe2000f8e00ff */
[----:B------:R-:W-:Y:S01]  /*c560*/  LEA R8, P3, R3, R238, 0x1 ;  /* 0x000000ee03087211 */ /* 0x000fe200078608ff */
[----:B------:R-:W-:Y:S01]  /*c570*/  IMAD.U32 R7, RZ, RZ, UR13 ;  /* 0x0000000dff077e24 */ /* 0x000fe2000f8e00ff */
[----:B-1----:R-:W-:-:S02]  /*c580*/  ULEA UR5, UR5, UR4, 0x18 ;  /* 0x0000000405057291 */ /* 0x002fc4000f8ec0ff */
[----:B------:R-:W-:Y:S01]  /*c590*/  LEA.HI.X R9, R3, R237, R0, 0x1, P3 ;  /* 0x000000ed03097211 */ /* 0x000fe200018f0c00 */
[----:B------:R-:W-:Y:S01]  /*c5a0*/  IMAD.SHL.U32 R3, R226, 0x2, RZ ;  /* 0x00000002e2037824 */ /* 0x000fe200078e00ff */
[----:B------:R-:W-:Y:S02]  /*c5b0*/  USHF.L.U32 UR6, UR19, 0x1, URZ ;  /* 0x0000000113067899 */ /* 0x000fe400080006ff */
[----:B------:R-:W-:Y:S02]  /*c5c0*/  LEA R230, R223, UR5, 0x1 ;  /* 0x00000005dfe67c11 */ /* 0x000fe4000f8e08ff */
[----:B------:R-:W-:Y:S01]  /*c5d0*/  LEA R224, R4, UR5, 0x1 ;  /* 0x0000000504e07c11 */ /* 0x000fe2000f8e08ff */
[----:B------:R-:W-:Y:S01]  /*c5e0*/  UIADD3 UR4, UPT, UPT, UR6, -0x6, URZ ;  /* 0xfffffffa06047890 */ /* 0x000fe2000fffe0ff */
[----:B------:R-:W-:Y:S01]  /*c5f0*/  LOP3.LUT R3, R3, 0x6, RZ, 0xc0, !PT ;  /* 0x0000000603037812 */ /* 0x000fe200078ec0ff */
[C---:B------:R-:W-:Y:S01]  /*c600*/  IMAD.IADD R0, R165.reuse, 0x1, R230 ;  /* 0x00000001a5007824 */ /* 0x040fe200078e02e6 */
        /* <DEDUP_REMOVED lines=33> */
[----:B------:R-:W4:Y:S04]  /*c820*/  LDSM.16.M88.4 R176, [R230+0x6400] ;  /* 0x00640000e6b0783b */ /* 0x000f280000000200 */
[----:B------:R-:W5:Y:S04]  /*c830*/  LDSM.16.M88.4 R168, [R230+0x6800] ;  /* 0x00680000e6a8783b */ /* 0x000f680000000200 */
[----:B------:R-:W1:Y:S04]  /*c840*/  LDSM.16.M88.4 R64, [R224] ;  /* 0x00000000e040783b */ /* 0x000e680000000200 */
[----:B------:R-:W1:Y:S04]  /*c850*/  LDSM.16.M88.4 R52, [R230+0x6c00] ;  /* 0x006c0000e634783b */ /* 0x000e680000000200 */
[----:B------:R-:W-:Y:S04]  /*c860*/  LDSM.16.M88.4 R44, [R0+0x6000] ;  /* 0x00600000002c783b */ /* 0x000fe80000000200 */
[----:B------:R-:W1:Y:S04]  /*c870*/  LDSM.16.M88.4 R48, [R2+0x1000] ;  /* 0x001000000230783b */ /* 0x000e680000000200 */
[----:B------:R-:W1:Y:S04]  /*c880*/  LDSM.16.M88.4 R200, [R0+0x6400] ;  /* 0x0064000000c8783b */ /* 0x000e680000000200 */
[----:B------:R-:W1:Y:S04]  /*c890*/  LDSM.16.M88.4 R196, [R0+0x6800] ;  /* 0x0068000000c4783b */ /* 0x000e680000000200 */
[----:B------:R-:W1:Y:S04]  /*c8a0*/  LDSM.16.M88.4 R192, [R0+0x6c00] ;  /* 0x006c000000c0783b */ /* 0x000e680000000200 */
[----:B------:R-:W2:Y:S01]  /*c8b0*/  LDSM.16.M88.4 R188, [R2] ;  /* 0x0000000002bc783b */ /* 0x000ea20000000200 */
[C---:B---3--:R-:W-:Y:S03]  /*c8c0*/  HMMA.16816.F32 R36, R4.reuse, R28, RZ ;  /* 0x0000001c0424723c */ /* 0x048fe600000018ff */
[----:B------:R-:W-:Y:S04]  /*c8d0*/  LDSM.16.M88.4 R184, [R224+0x3000] ;  /* 0x00300000e0b8783b */ /* 0x000fe80000000200 */
[----:B------:R-:W3:Y:S01]  /*c8e0*/  LDSM.16.M88.4 R60, [R230+0x7000] ;  /* 0x00700000e63c783b */ /* 0x000ee20000000200 */
[C---:B----4-:R-:W-:Y:S03]  /*c8f0*/  HMMA.16816.F32 R24, R4.reuse, R176, RZ ;  /* 0x000000b00418723c */ /* 0x050fe600000018ff */
[----:B------:R-:W-:Y:S04]  /*c900*/  LDSM.16.M88.4 R56, [R230+0x7800] ;  /* 0x00780000e638783b */ /* 0x000fe80000000200 */
[----:B------:R-:W0:Y:S01]  /*c910*/  LDGDEPBAR ;  /* 0x00000000000079af */ /* 0x000e220000000000 */
[----:B-----5:R-:W-:Y:S08]  /*c920*/  HMMA.16816.F32 R16, R4, R168, RZ ;  /* 0x000000a80410723c */ /* 0x020ff000000018ff */
[----:B-1----:R-:W-:Y:S08]  /*c930*/  HMMA.16816.F32 R40, R64, R28, RZ ;  /* 0x0000001c4028723c */ /* 0x002ff000000018ff */
[C---:B------:R-:W-:Y:S08]  /*c940*/  HMMA.16816.F32 R8, R4.reuse, R52, RZ ;  /* 0x000000340408723c */ /* 0x040ff000000018ff */
[C---:B------:R-:W-:Y:S08]  /*c950*/  HMMA.16816.F32 R32, R4.reuse, R30, RZ ;  /* 0x0000001e0420723c */ /* 0x040ff000000018ff */
[C---:B------:R-:W-:Y:S08]  /*c960*/  HMMA.16816.F32 R20, R4.reuse, R178, RZ ;  /* 0x000000b20414723c */ /* 0x040ff000000018ff */
[C---:B------:R-:W-:Y:S08]  /*c970*/  HMMA.16816.F32 R12, R4.reuse, R170, RZ ;  /* 0x000000aa040c723c */ /* 0x040ff000000018ff */
[----:B------:R-:W-:Y:S08]  /*c980*/  HMMA.16816.F32 R4, R4, R54, RZ ;  /* 0x000000360404723c */ /* 0x000ff000000018ff */
        /* <DEDUP_REMOVED lines=15> */
[----:B------:R-:W-:Y:S01]  /*ca80*/  HMMA.16816.F32 R64, R64, R54, RZ ;  /* 0x000000364040723c */ /* 0x000fe200000018ff */
[----:B------:R-:W-:Y:S07]  /*ca90*/  LDSM.16.M88.4 R52, [R230+0x7c00] ;  /* 0x007c0000e634783b */ /* 0x000fee0000000200 */
[C---:B--2---:R-:W-:Y:S08]  /*caa0*/  HMMA.16816.F32 R40, R188.reuse, R44, R40 ;  /* 0x0000002cbc28723c */ /* 0x044ff00000001828 */
[C---:B------:R-:W-:Y:S01]  /*cab0*/  HMMA.16816.F32 R28, R188.reuse, R46, R28 ;  /* 0x0000002ebc1c723c */ /* 0x040fe2000000181c */
[----:B------:R-:W1:Y:S07]  /*cac0*/  LDSM.16.M88.4 R44, [R230+0x7400] ;  /* 0x00740000e62c783b */ /* 0x000e6e0000000200 */
        /* <DEDUP_REMOVED lines=10> */
[C---:B---3--:R-:W-:Y:S08]  /*cb70*/  HMMA.16816.F32 R36, R184.reuse, R60, R36 ;  /* 0x0000003cb824723c */ /* 0x048ff00000001824 */
[C---:B-1----:R-:W-:Y:S08]  /*cb80*/  HMMA.16816.F32 R24, R184.reuse, R44, R24 ;  /* 0x0000002cb818723c */ /* 0x042ff00000001818 */
        /* <DEDUP_REMOVED lines=16> */
[----:B------:R-:W2:Y:S07]  /*cc90*/  LDSM.16.M88.4 R56, [R230+0x8000] ;  /* 0x00800000e638783b */ /* 0x000eae0000000200 */
[----:B------:R-:W-:Y:S01]  /*cca0*/  HMMA.16816.F32 R64, R48, R54, R64 ;  /* 0x000000363040723c */ /* 0x000fe20000001840 */
[----:B------:R-:W3:Y:S04]  /*ccb0*/  LDSM.16.M88.4 R52, [R230+0x8400] ;  /* 0x00840000e634783b */ /* 0x000ee80000000200 */
[----:B------:R-:W4:Y:S03]  /*ccc0*/  LDSM.16.M88.4 R48, [R230+0x8800] ;  /* 0x00880000e630783b */ /* 0x000f260000000200 */
        /* <DEDUP_REMOVED lines=11> */
[----:B------:R-:W5:Y:S07]  /*cd80*/  LDSM.16.M88.4 R184, [R224+0x4000] ;  /* 0x00400000e0b8783b */ /* 0x000f6e0000000200 */
[C---:B------:R-:W-:Y:S08]  /*cd90*/  HMMA.16816.F32 R180, R196.reuse, R192, R180 ;  /* 0x000000c0c4b4723c */ /* 0x040ff000000018b4 */
[----:B------:R-:W-:Y:S01]  /*cda0*/  HMMA.16816.F32 R176, R196, R194, R176 ;  /* 0x000000c2c4b0723c */ /* 0x000fe200000018b0 */
[----:B------:R-:W-:Y:S07]  /*cdb0*/  LDSM.16.M88.4 R192, [R2+0x4000] ;  /* 0x0040000002c0783b */ /* 0x000fee0000000200 */
[C---:B--2---:R-:W-:Y:S08]  /*cdc0*/  HMMA.16816.F32 R36, R60.reuse, R56, R36 ;  /* 0x000000383c24723c */ /* 0x044ff00000001824 */
[C---:B------:R-:W-:Y:S08]  /*cdd0*/  HMMA.16816.F32 R32, R60.reuse, R58, R32 ;  /* 0x0000003a3c20723c */ /* 0x040ff00000001820 */
[C---:B---3--:R-:W-:Y:S08]  /*cde0*/  HMMA.16816.F32 R24, R60.reuse, R52, R24 ;  /* 0x000000343c18723c */ /* 0x048ff00000001818 */
[C---:B------:R-:W-:Y:S08]  /*cdf0*/  HMMA.16816.F32 R20, R60.reuse, R54, R20 ;  /* 0x000000363c14723c */ /* 0x040ff00000001814 */
[C---:B----4-:R-:W-:Y:S08]  /*ce00*/  HMMA.16816.F32 R16, R60.reuse, R48, R16 ;  /* 0x000000303c10723c */ /* 0x050ff00000001810 */
[C---:B------:R-:W-:Y:S08]  /*ce10*/  HMMA.16816.F32 R12, R60.reuse, R50, R12 ;  /* 0x000000323c0c723c */ /* 0x040ff0000000180c */
[C---:B-1----:R-:W-:Y:S08]  /*ce20*/  HMMA.16816.F32 R8, R60.reuse, R44, R8 ;  /* 0x0000002c3c08723c */ /* 0x042ff00000001808 */
[----:B------:R-:W-:Y:S01]  /*ce30*/  HMMA.16816.F32 R4, R60, R46, R4 ;  /* 0x0000002e3c04723c */ /* 0x000fe20000001804 */
[----:B------:R-:W1:Y:S07]  /*ce40*/  LDSM.16.M88.4 R60, [R0+0x8000] ;  /* 0x00800000003c783b */ /* 0x000e6e0000000200 */
[----:B------:R-:W-:Y:S01]  /*ce50*/  HMMA.16816.F32 R40, R196, R200, R40 ;  /* 0x000000c8c428723c */ /* 0x000fe20000001828 */
[----:B------:R-:W-:-:S02]  /*ce60*/  IMAD.MOV.U32 R201, RZ, RZ, R235 ;  /* 0x000000ffffc97224 */ /* 0x000fc400078e00eb */
[----:B------:R-:W-:-:S05]  /*ce70*/  IMAD.MOV.U32 R200, RZ, RZ, R234 ;  /* 0x000000ffffc87224 */ /* 0x000fca00078e00ea */
[C---:B------:R-:W-:Y:S08]  /*ce80*/  HMMA.16816.F32 R172, R196.reuse, R188, R172 ;  /* 0x000000bcc4ac723c */ /* 0x040ff000000018ac */
[----:B------:R-:W-:Y:S01]  /*ce90*/  HMMA.16816.F32 R168, R196, R190, R168 ;  /* 0x000000bec4a8723c */ /* 0x000fe200000018a8 */
[----:B------:R2:W3:Y:S07]  /*cea0*/  LDSM.16.M88.4 R188, [R2+0x5000] ;  /* 0x0050000002bc783b */ /* 0x0004ee0000000200 */
[----:B-----5:R-:W-:Y:S08]  /*ceb0*/  HMMA.16816.F32 R40, R184, R56, R40 ;  /* 0x00000038b828723c */ /* 0x020ff00000001828 */
[----:B------:R-:W-:Y:S08]  /*cec0*/  HMMA.16816.F32 R28, R196, R202, R28 ;  /* 0x000000cac41c723c */ /* 0x000ff0000000181c */
[----:B------:R-:W-:Y:S01]  /*ced0*/  HMMA.16816.F32 R180, R184, R52, R180 ;  /* 0x00000034b8b4723c */ /* 0x000fe200000018b4 */
[----:B--2---:R-:W-:-:S04]  /*cee0*/  IMAD.U32 R2, RZ, RZ, UR19 ;  /* 0x00000013ff027e24 */ /* 0x004fc8000f8e00ff */
[----:B------:R-:W-:-:S03]  /*cef0*/  IMAD R2, R2, 0x40, R3 ;  /* 0x0000004002027824 */ /* 0x000fc600078e0203 */
[----:B------:R-:W-:Y:S01]  /*cf00*/  HMMA.16816.F32 R176, R184, R54, R176 ;  /* 0x00000036b8b0723c */ /* 0x000fe200000018b0 */
[----:B------:R-:W2:Y:S01]  /*cf10*/  LDSM.16.M88.4 R52, [R0+0x8400] ;  /* 0x008400000034783b */ /* 0x000ea20000000200 */
[----:B------:R-:W-:-:S05]  /*cf20*/  VIADD R3, R2, 0xffffff40 ;  /* 0xffffff4002037836 */ /* 0x000fca0000000000 */
[C---:B------:R-:W-:Y:S01]  /*cf30*/  ISETP.GE.AND P3, PT, R3.reuse, R215, PT ;  /* 0x000000d70300720c */ /* 0x040fe20003f66270 */
[----:B-1----:R-:W-:Y:S01]  /*cf40*/  HMMA.16816.F32 R40, R192, R60, R40 ;  /* 0x0000003cc028723c */ /* 0x002fe20000001828 */
[C---:B------:R-:W-:Y:S02]  /*cf50*/  ISETP.GE.AND P4, PT, R3.reuse, R214, PT ;  /* 0x000000d60300720c */ /* 0x040fe40003f86270 */
[----:B------:R-:W-:-:S05]  /*cf60*/  ISETP.GE.AND P5, PT, R3, R213, PT ;  /* 0x000000d50300720c */ /* 0x000fca0003fa6270 */
[----:B------:R-:W-:Y:S08]  /*cf70*/  HMMA.16816.F32 R28, R184, R58, R28 ;  /* 0x0000003ab81c723c */ /* 0x000ff0000000181c */
[----:B---3--:R-:W-:Y:S01]  /*cf80*/  HMMA.16816.F32 R36, R188, R60, R36 ;  /* 0x0000003cbc24723c */ /* 0x008fe20000001824 */
[----:B------:R-:W-:Y:S02]  /*cf90*/  IMAD.MOV.U32 R61, RZ, RZ, R233 ;  /* 0x000000ffff3d7224 */ /* 0x000fe400078e00e9 */
[----:B------:R-:W-:Y:S01]  /*cfa0*/  FSEL R42, R42, -INF , !P4 ;  /* 0xff8000002a2a7808 */ /* 0x000fe20006000000 */
[----:B------:R-:W-:-:S04]  /*cfb0*/  IMAD.MOV.U32 R60, RZ, RZ, R232 ;  /* 0x000000ffff3c7224 */ /* 0x000fc800078e00e8 */
[----:B------:R-:W-:Y:S01]  /*cfc0*/  HMMA.16816.F32 R172, R184, R48, R172 ;  /* 0x00000030b8ac723c */ /* 0x000fe200000018ac */
[----:B------:R-:W-:Y:S02]  /*cfd0*/  FSEL R49, R40, -INF , !P3 ;  /* 0xff80000028317808 */ /* 0x000fe40005800000 */
[----:B------:R-:W-:Y:S01]  /*cfe0*/  ISETP.GE.AND P3, PT, R3, R212, PT ;  /* 0x000000d40300720c */ /* 0x000fe20003f66270 */
[----:B------:R-:W-:-:S04]  /*cff0*/  VIADD R3, R2, 0xffffff41 ;  /* 0xffffff4102037836 */ /* 0x000fc80000000000 */
[----:B------:R-:W-:Y:S01]  /*d000*/  HMMA.16816.F32 R28, R192, R62, R28 ;  /* 0x0000003ec01c723c */ /* 0x000fe2000000181c */
[C---:B------:R-:W-:Y:S02]  /*d010*/  ISETP.GE.AND P4, PT, R3.reuse, R213, PT ;  /* 0x000000d50300720c */ /* 0x040fe40003f86270 */
[----:B------:R-:W-:Y:S02]  /*d020*/  FSEL R40, R36, -INF , !P5 ;  /* 0xff80000024287808 */ /* 0x000fe40006800000 */
[----:B------:R-:W-:-:S03]  /*d030*/  ISETP.GE.AND P5, PT, R3, R215, PT ;  /* 0x000000d70300720c */ /* 0x000fc60003fa6270 */
[----:B------:R-:W-:Y:S01]  /*d040*/  HMMA.16816.F32 R32, R188, R62, R32 ;  /* 0x0000003ebc20723c */ /* 0x000fe20000001820 */
[----:B------:R-:W-:-:S07]  /*d050*/  FSEL R41, R41, -INF , !P5 ;  /* 0xff80000029297808 */ /* 0x000fce0006800000 */
[----:B------:R-:W-:Y:S01]  /*d060*/  HMMA.16816.F32 R168, R184, R50, R168 ;  /* 0x00000032b8a8723c */ /* 0x000fe200000018a8 */
[----:B------:R-:W-:Y:S02]  /*d070*/  FSEL R51, R38, -INF , !P3 ;  /* 0xff80000026337808 */ /* 0x000fe40005800000 */
[----:B------:R-:W-:Y:S01]  /*d080*/  FSEL R38, R37, -INF , !P4 ;  /* 0xff80000025267808 */ /* 0x000fe20006000000 */
[C---:B------:R-:W-:Y:S01]  /*d090*/  VIADD R37, R2.reuse, 0xffffff48 ;  /* 0xffffff4802257836 */ /* 0x040fe20000000000 */
[C---:B------:R-:W-:Y:S02]  /*d0a0*/  ISETP.GE.AND P3, PT, R3.reuse, R212, PT ;  /* 0x000000d40300720c */ /* 0x040fe40003f66270 */
[----:B------:R-:W-:Y:S01]  /*d0b0*/  ISETP.GE.AND P4, PT, R3, R214, PT ;  /* 0x000000d60300720c */ /* 0x000fe20003f86270 */
[----:B------:R-:W-:Y:S01]  /*d0c0*/  VIADD R3, R2, 0xffffff49 ;  /* 0xffffff4902037836 */ /* 0x000fe20000000000 */
[----:B------:R-:W-:Y:S01]  /*d0d0*/  FSEL R39, R39, -INF , !P3 ;  /* 0xff80000027277808 */ /* 0x000fe20005800000 */
[----:B--2---:R-:W-:Y:S01]  /*d0e0*/  HMMA.16816.F32 R180, R192, R52, R180 ;  /* 0x00000034c0b4723c */ /* 0x004fe200000018b4 */
[----:B------:R-:W-:-:S02]  /*d0f0*/  FSEL R36, R43, -INF , !P4 ;  /* 0xff8000002b247808 */ /* 0x000fc40006000000 */
[C---:B------:R-:W-:Y:S02]  /*d100*/  ISETP.GE.AND P4, PT, R37.reuse, R215, PT ;  /* 0x000000d72500720c */ /* 0x040fe40003f86270 */
[C---:B------:R-:W-:Y:S02]  /*d110*/  ISETP.GE.AND P3, PT, R37.reuse, R214, PT ;  /* 0x000000d62500720c */ /* 0x040fe40003f66270 */
[C---:B------:R-:W-:Y:S01]  /*d120*/  ISETP.GE.AND P5, PT, R37.reuse, R213, PT ;  /* 0x000000d52500720c */ /* 0x040fe20003fa6270 */
[----:B------:R-:W-:Y:S01]  /*d130*/  HMMA.16816.F32 R20, R188, R54, R20 ;  /* 0x00000036bc14723c */ /* 0x000fe20000001814 */
[----:B------:R-:W-:Y:S02]  /*d140*/  FSEL R43, R28, -INF , !P4 ;  /* 0xff8000001c2b7808 */ /* 0x000fe40006000000 */
[----:B------:R-:W-:Y:S02]  /*d150*/  FSEL R48, R30, -INF , !P3 ;  /* 0xff8000001e307808 */ /* 0x000fe40005800000 */
[----:B------:R-:W-:-:S02]  /*d160*/  ISETP.GE.AND P4, PT, R37, R212, PT ;  /* 0x000000d42500720c */ /* 0x000fc40003f86270 */
[----:B------:R-:W-:Y:S01]  /*d170*/  ISETP.GE.AND P3, PT, R3, R213, PT ;  /* 0x000000d50300720c */ /* 0x000fe20003f66270 */
[----:B------:R-:W-:Y:S01]  /*d180*/  HMMA.16816.F32 R176, R192, R54, R176 ;  /* 0x00000036c0b0723c */ /* 0x000fe200000018b0 */
[----:B------:R-:W-:Y:S02]  /*d190*/  FSEL R50, R32, -INF , !P5 ;  /* 0xff80000020327808 */ /* 0x000fe40006800000 */
[----:B------:R-:W-:Y:S02]  /*d1a0*/  FSEL R37, R34, -INF , !P4 ;  /* 0xff80000022257808 */ /* 0x000fe40006000000 */
[----:B------:R-:W-:Y:S02]  /*d1b0*/  FSEL R32, R33, -INF , !P3 ;  /* 0xff80000021207808 */ /* 0x000fe40005800000 */
[C---:B------:R-:W-:Y:S01]  /*d1c0*/  ISETP.GE.AND P5, PT, R3.reuse, R215, PT ;  /* 0x000000d70300720c */ /* 0x040fe20003fa6270 */
[----:B------:R-:W-:Y:S01]  /*d1d0*/  HMMA.16816.F32 R24, R188, R52, R24 ;  /* 0x00000034bc18723c */ /* 0x000fe20000001818 */
[----:B------:R-:W-:-:S02]  /*d1e0*/  ISETP.GE.AND P4, PT, R3, R212, PT ;  /* 0x000000d40300720c */ /* 0x000fc40003f86270 */
[-C--:B------:R-:W-:Y:S01]  /*d1f0*/  ISETP.GE.AND P3, PT, R3, R214.reuse, PT ;  /* 0x000000d60300720c */ /* 0x080fe20003f66270 */
[----:B------:R-:W-:Y:S01]  /*d200*/  VIADD R3, R2, 0xffffff50 ;  /* 0xffffff5002037836 */ /* 0x000fe20000000000 */
[----:B------:R-:W-:Y:S02]  /*d210*/  FSEL R35, R35, -INF , !P4 ;  /* 0xff80000023237808 */ /* 0x000fe40006000000 */
[----:B------:R-:W-:Y:S01]  /*d220*/  FSEL R33, R29, -INF , !P5 ;  /* 0xff8000001d217808 */ /* 0x000fe20006800000 */
[C---:B------:R-:W-:Y:S01]  /*d230*/  HMMA.16816.F32 R164, R184.reuse, R44, R164 ;  /* 0x0000002cb8a4723c */ /* 0x040fe200000018a4 */
[----:B------:R-:W-:Y:S02]  /*d240*/  ISETP.GE.AND P4, PT, R3, R215, PT ;  /* 0x000000d70300720c */ /* 0x000fe40003f86270 */
[----:B------:R-:W-:Y:S02]  /*d250*/  FSEL R34, R31, -INF , !P3 ;  /* 0xff8000001f227808 */ /* 0x000fe40005800000 */
[----:B------:R-:W-:Y:S01]  /*d260*/  FSEL R233, R180, -INF , !P4 ;  /* 0xff800000b4e97808 */ /* 0x000fe20006000000 */
[----:B------:R-:W1:Y:S01]  /*d270*/  LDSM.16.M88.4 R28, [R0+0x8c00] ;  /* 0x008c0000001c783b */ /* 0x000e620000000200 */
[C---:B------:R-:W-:Y:S01]  /*d280*/  ISETP.GE.AND P3, PT, R3.reuse, R214, PT ;  /* 0x000000d60300720c */ /* 0x040fe20003f66270 */
[----:B------:R-:W-:Y:S01]  /*d290*/  HMMA.16816.F32 R64, R184, R46, R64 ;  /* 0x0000002eb840723c */ /* 0x000fe20000001840 */
[C---:B------:R-:W-:Y:S01]  /*d2a0*/  ISETP.GE.AND P5, PT, R3.reuse, R213, PT ;  /* 0x000000d50300720c */ /* 0x040fe20003fa6270 */
[----:B------:R2:W3:Y:S01]  /*d2b0*/  LDSM.16.M88.4 R44, [R0+0x8800] ;  /* 0x00880000002c783b */ /* 0x0004e20000000200 */
[----:B------:R-:W-:Y:S01]  /*d2c0*/  ISETP.GE.AND P4, PT, R3, R212, PT ;  /* 0x000000d40300720c */ /* 0x000fe20003f86270 */
[----:B------:R-:W-:Y:S01]  /*d2d0*/  VIADD R3, R2, 0xffffff51 ;  /* 0xffffff5102037836 */ /* 0x000fe20000000000 */
[----:B------:R-:W-:Y:S01]  /*d2e0*/  FSEL R55, R182, -INF , !P3 ;  /* 0xff800000b6377808 */ /* 0x000fe20005800000 */
[----:B------:R-:W-:-:S04]  /*d2f0*/  DEPBAR.LE SB0, 0x0 ;  /* 0x000080000000791a */ /* 0x000fc80000000000 */
[----:B------:R-:W-:Y:S02]  /*d300*/  ISETP.GE.AND P3, PT, R3, R215, PT ;  /* 0x000000d70300720c */ /* 0x000fe40003f66270 */
[----:B------:R-:W-:Y:S02]  /*d310*/  FSEL R196, R24, -INF , !P5 ;  /* 0xff80000018c47808 */ /* 0x000fe40006800000 */
[----:B------:R-:W-:Y:S02]  /*d320*/  FSEL R52, R181, -INF , !P3 ;  /* 0xff800000b5347808 */ /* 0x000fe40005800000 */
[----:B------:R-:W4:Y:S01]  /*d330*/  LDL.64 R180, [R1] ;  /* 0x0000000001b47983 */ /* 0x000f220000100a00 */
[----:B------:R-:W-:Y:S02]  /*d340*/  FSEL R62, R26, -INF , !P4 ;  /* 0xff8000001a3e7808 */ /* 0x000fe40006000000 */
[C---:B------:R-:W-:Y:S02]  /*d350*/  ISETP.GE.AND P5, PT, R3.reuse, R214, PT ;  /* 0x000000d60300720c */ /* 0x040fe40003fa6270 */
[----:B------:R-:W-:-:S02]  /*d360*/  ISETP.GE.AND P4, PT, R3, R213, PT ;  /* 0x000000d50300720c */ /* 0x000fc40003f86270 */
[----:B------:R-:W-:Y:S01]  /*d370*/  ISETP.GE.AND P3, PT, R3, R212, PT ;  /* 0x000000d40300720c */ /* 0x000fe20003f66270 */
[C---:B------:R-:W-:Y:S01]  /*d380*/  VIADD R3, R2.reuse, 0xffffff58 ;  /* 0xffffff5802037836 */ /* 0x040fe20000000000 */
[----:B------:R-:W-:Y:S01]  /*d390*/  FSEL R58, R25, -INF , !P4 ;  /* 0xff800000193a7808 */ /* 0x000fe20006000000 */
[----:B--2---:R-:W-:Y:S01]  /*d3a0*/  VIADD R0, R2, 0xffffff59 ;  /* 0xffffff5902007836 */ /* 0x004fe20000000000 */
[----:B------:R-:W-:Y:S02]  /*d3b0*/  FSEL R54, R27, -INF , !P3 ;  /* 0xff8000001b367808 */ /* 0x000fe40005800000 */
[C---:B------:R-:W-:Y:S02]  /*d3c0*/  ISETP.GE.AND P3, PT, R3.reuse, R215, PT ;  /* 0x000000d70300720c */ /* 0x040fe40003f66270 */
[----:B------:R-:W-:Y:S02]  /*d3d0*/  ISETP.GE.AND P4, PT, R3, R214, PT ;  /* 0x000000d60300720c */ /* 0x000fe40003f86270 */
[----:B------:R-:W-:-:S02]  /*d3e0*/  FSEL R199, R176, -INF , !P3 ;  /* 0xff800000b0c77808 */ /* 0x000fc40005800000 */
[-C--:B------:R-:W-:Y:S02]  /*d3f0*/  ISETP.GE.AND P3, PT, R3, R212.reuse, PT ;  /* 0x000000d40300720c */ /* 0x080fe40003f66270 */
[----:B------:R-:W-:Y:S01]  /*d400*/  FSEL R56, R178, -INF , !P4 ;  /* 0xff800000b2387808 */ /* 0x000fe20006000000 */
[C---:B-1----:R-:W-:Y:S01]  /*d410*/  HMMA.16816.F32 R164, R192.reuse, R28, R164 ;  /* 0x0000001cc0a4723c */ /* 0x042fe200000018a4 */
[----:B------:R-:W-:Y:S01]  /*d420*/  FSEL R197, R183, -INF , !P5 ;  /* 0xff800000b7c57808 */ /* 0x000fe20006800000 */
[----:B------:R-:W-:Y:S01]  /*d430*/  IMAD.MOV.U32 R178, RZ, RZ, R196 ;  /* 0x000000ffffb27224 */ /* 0x000fe200078e00c4 */
[-C--:B------:R-:W-:Y:S02]  /*d440*/  ISETP.GE.AND P4, PT, R0, R213.reuse, PT ;  /* 0x000000d50000720c */ /* 0x080fe40003f86270 */
[----:B------:R-:W-:Y:S01]  /*d450*/  ISETP.GE.AND P5, PT, R3, R213, PT ;  /* 0x000000d50300720c */ /* 0x000fe20003fa6270 */
[----:B------:R-:W-:Y:S01]  /*d460*/  VIADD R3, R2, 0xffffff60 ;  /* 0xffffff6002037836 */ /* 0x000fe20000000000 */
[----:B------:R-:W-:Y:S01]  /*d470*/  FSEL R22, R22, -INF , !P3 ;  /* 0xff80000016167808 */ /* 0x000fe20005800000 */
[----:B---3--:R-:W-:Y:S01]  /*d480*/  HMMA.16816.F32 R172, R192, R44, R172 ;  /* 0x0000002cc0ac723c */ /* 0x008fe200000018ac */
[----:B------:R-:W-:-:S02]  /*d490*/  ISETP.GE.AND P3, PT, R0, R212, PT ;  /* 0x000000d40000720c */ /* 0x000fc40003f66270 */
[----:B------:R-:W-:Y:S02]  /*d4a0*/  FSEL R59, R21, -INF , !P4 ;  /* 0xff800000153b7808 */ /* 0x000fe40006000000 */
[----:B------:R-:W-:Y:S02]  /*d4b0*/  FSEL R20, R20, -INF , !P5 ;  /* 0xff80000014147808 */ /* 0x000fe40006800000 */
[CC--:B------:R-:W-:Y:S01]  /*d4c0*/  ISETP.GE.AND P4, PT, R0.reuse, R214.reuse, PT ;  /* 0x000000d60000720c */ /* 0x0c0fe20003f86270 */
[----:B------:R-:W-:Y:S01]  /*d4d0*/  HMMA.16816.F32 R16, R188, R44, R16 ;  /* 0x0000002cbc10723c */ /* 0x000fe20000001810 */
[----:B------:R-:W-:Y:S01]  /*d4e0*/  ISETP.GE.AND P5, PT, R0, R215, PT ;  /* 0x000000d70000720c */ /* 0x000fe20003fa6270 */
[----:B------:R-:W-:Y:S01]  /*d4f0*/  VIADD R0, R2, 0xffffff61 ;  /* 0xffffff6102007836 */ /* 0x000fe20000000000 */
[----:B------:R-:W-:Y:S02]  /*d500*/  FSEL R57, R23, -INF , !P3 ;  /* 0xff80000017397808 */ /* 0x000fe40005800000 */
[----:B------:R-:W-:-:S02]  /*d510*/  ISETP.GE.AND P3, PT, R3, R214, PT ;  /* 0x000000d60300720c */ /* 0x000fc40003f66270 */
[----:B------:R-:W-:Y:S01]  /*d520*/  FSEL R203, R177, -INF , !P5 ;  /* 0xff800000b1cb7808 */ /* 0x000fe20006800000 */
[-C--:B------:R-:W-:Y:S01]  /*d530*/  HMMA.16816.F32 R168, R192, R46.reuse, R168 ;  /* 0x0000002ec0a8723c */ /* 0x080fe200000018a8 */
[----:B------:R-:W-:Y:S01]  /*d540*/  BAR.SYNC.DEFER_BLOCKING 0x0 ;  /* 0x0000000000007b1d */ /* 0x000fe20000010000 */
[----:B------:R-:W-:Y:S02]  /*d550*/  ISETP.GE.AND P5, PT, R3, R213, PT ;  /* 0x000000d50300720c */ /* 0x000fe40003fa6270 */
[----:B------:R-:W-:Y:S02]  /*d560*/  FSEL R224, R174, -INF , !P3 ;  /* 0xff800000aee07808 */ /* 0x000fe40005800000 */
[-C--:B------:R-:W-:Y:S02]  /*d570*/  ISETP.GE.AND P3, PT, R0, R215.reuse, PT ;  /* 0x000000d70000720c */ /* 0x080fe40003f66270 */
[----:B------:R-:W-:Y:S01]  /*d580*/  HMMA.16816.F32 R12, R188, R46, R12 ;  /* 0x0000002ebc0c723c */ /* 0x000fe2000000180c */
[----:B------:R-:W-:Y:S01]  /*d590*/  FSEL R46, R179, -INF , !P4 ;  /* 0xff800000b32e7808 */ /* 0x000fe20006000000 */
[----:B------:R-:W-:Y:S01]  /*d5a0*/  IMAD.MOV.U32 R47, RZ, RZ, R199 ;  /* 0x000000ffff2f7224 */ /* 0x000fe200078e00c7 */
[----:B------:R-:W-:-:S02]  /*d5b0*/  ISETP.GE.AND P4, PT, R3, R215, PT ;  /* 0x000000d70300720c */ /* 0x000fc40003f86270 */
[----:B------:R-:W-:Y:S02]  /*d5c0*/  FSEL R231, R173, -INF , !P3 ;  /* 0xff800000ade77808 */ /* 0x000fe40005800000 */
[----:B------:R-:W-:Y:S01]  /*d5d0*/  FSEL R223, R172, -INF , !P4 ;  /* 0xff800000acdf7808 */ /* 0x000fe20006000000 */
[----:B------:R-:W-:Y:S01]  /*d5e0*/  HMMA.16816.F32 R64, R192, R30, R64 ;  /* 0x0000001ec040723c */ /* 0x000fe20000001840 */
[-C--:B------:R-:W-:Y:S01]  /*d5f0*/  ISETP.GE.AND P4, PT, R3, R212.reuse, PT ;  /* 0x000000d40300720c */ /* 0x080fe20003f86270 */
[----:B------:R-:W-:Y:S01]  /*d600*/  VIADD R3, R2, 0xffffff68 ;  /* 0xffffff6802037836 */ /* 0x000fe20000000000 */
[----:B------:R-:W-:Y:S02]  /*d610*/  ISETP.GE.AND P3, PT, R0, R212, PT ;  /* 0x000000d40000720c */ /* 0x000fe40003f66270 */
[----:B------:R-:W-:Y:S02]  /*d620*/  FSEL R225, R18, -INF , !P4 ;  /* 0xff80000012e17808 */ /* 0x000fe40006000000 */
[----:B------:R-:W-:Y:S01]  /*d630*/  ISETP.GE.AND P4, PT, R0, R213, PT ;  /* 0x000000d50000720c */ /* 0x000fe20003f86270 */
[----:B------:R-:W-:Y:S01]  /*d640*/  HMMA.16816.F32 R8, R188, R28, R8 ;  /* 0x0000001cbc08723c */ /* 0x000fe20000001808 */
[----:B------:R-:W-:-:S02]  /*d650*/  FSEL R230, R16, -INF , !P5 ;  /* 0xff80000010e67808 */ /* 0x000fc40006800000 */
[----:B------:R-:W-:Y:S02]  /*d660*/  FSEL R235, R19, -INF , !P3 ;  /* 0xff80000013eb7808 */ /* 0x000fe40005800000 */
[-C--:B------:R-:W-:Y:S01]  /*d670*/  ISETP.GE.AND P5, PT, R0, R214.reuse, PT ;  /* 0x000000d60000720c */ /* 0x080fe20003fa6270 */
[----:B------:R-:W-:Y:S01]  /*d680*/  VIADD R0, R2, 0xffffff69 ;  /* 0xffffff6902007836 */ /* 0x000fe20000000000 */
[----:B------:R-:W-:Y:S01]  /*d690*/  ISETP.GE.AND P3, PT, R3, R215, PT ;  /* 0x000000d70300720c */ /* 0x000fe20003f66270 */
[----:B------:R-:W-:Y:S01]  /*d6a0*/  HMMA.16816.F32 R4, R188, R30, R4 ;  /* 0x0000001ebc04723c */ /* 0x000fe20000001804 */
[----:B------:R-:W-:Y:S02]  /*d6b0*/  FSEL R232, R17, -INF , !P4 ;  /* 0xff80000011e87808 */ /* 0x000fe40006000000 */
[----:B------:R-:W-:Y:S02]  /*d6c0*/  ISETP.GE.AND P4, PT, R3, R214, PT ;  /* 0x000000d60300720c */ /* 0x000fe40003f86270 */
[----:B------:R-:W-:-:S02]  /*d6d0*/  FSEL R234, R175, -INF , !P5 ;  /* 0xff800000afea7808 */ /* 0x000fc40006800000 */
[----:B------:R-:W-:Y:S02]  /*d6e0*/  FSEL R236, R168, -INF , !P3 ;  /* 0xff800000a8ec7808 */ /* 0x000fe40005800000 */
[CC--:B------:R-:W-:Y:S02]  /*d6f0*/  ISETP.GE.AND P5, PT, R3.reuse, R213.reuse, PT ;  /* 0x000000d50300720c */ /* 0x0c0fe40003fa6270 */
[----:B------:R-:W-:Y:S01]  /*d700*/  ISETP.GE.AND P3, PT, R3, R212, PT ;  /* 0x000000d40300720c */ /* 0x000fe20003f66270 */
[----:B------:R-:W-:Y:S01]  /*d710*/  VIADD R3, R2, 0xffffff71 ;  /* 0xffffff7102037836 */ /* 0x000fe20000000000 */
[----:B------:R-:W-:Y:S02]  /*d720*/  FSEL R186, R170, -INF , !P4 ;  /* 0xff800000aaba7808 */ /* 0x000fe40006000000 */
[----:B------:R-:W-:Y:S02]  /*d730*/  ISETP.GE.AND P4, PT, R0, R213, PT ;  /* 0x000000d50000720c */ /* 0x000fe40003f86270 */
[----:B------:R-:W-:Y:S01]  /*d740*/  FSEL R63, R12, -INF , !P5 ;  /* 0xff8000000c3f7808 */ /* 0x000fe20006800000 */
[----:B------:R-:W-:Y:S01]  /*d750*/  VIADD R12, R2, 0xffffff70 ;  /* 0xffffff70020c7836 */ /* 0x000fe20000000000 */
[----:B------:R-:W-:-:S02]  /*d760*/  FSEL R184, R14, -INF , !P3 ;  /* 0xff8000000eb87808 */ /* 0x000fc40005800000 */
[C---:B------:R-:W-:Y:S02]  /*d770*/  ISETP.GE.AND P3, PT, R0.reuse, R212, PT ;  /* 0x000000d40000720c */ /* 0x040fe40003f66270 */
[----:B------:R-:W-:Y:S02]  /*d780*/  FSEL R187, R13, -INF , !P4 ;  /* 0xff8000000dbb7808 */ /* 0x000fe40006000000 */
[CC--:B------:R-:W-:Y:S02]  /*d790*/  ISETP.GE.AND P5, PT, R0.reuse, R215.reuse, PT ;  /* 0x000000d70000720c */ /* 0x0c0fe40003fa6270 */
[----:B------:R-:W-:Y:S01]  /*d7a0*/  ISETP.GE.AND P4, PT, R0, R214, PT ;  /* 0x000000d60000720c */ /* 0x000fe20003f86270 */
[C---:B------:R-:W-:Y:S01]  /*d7b0*/  VIADD R0, R2.reuse, 0xffffff78 ;  /* 0xffffff7802007836 */ /* 0x040fe20000000000 */
[----:B------:R-:W-:Y:S01]  /*d7c0*/  FSEL R198, R15, -INF , !P3 ;  /* 0xff8000000fc67808 */ /* 0x000fe20005800000 */
[----:B------:R-:W-:Y:S01]  /*d7d0*/  VIADD R2, R2, 0xffffff79 ;  /* 0xffffff7902027836 */ /* 0x000fe20000000000 */
[----:B------:R-:W-:-:S02]  /*d7e0*/  ISETP.GE.AND P3, PT, R12, R215, PT ;  /* 0x000000d70c00720c */ /* 0x000fc40003f66270 */
[----:B------:R-:W-:Y:S02]  /*d7f0*/  FSEL R185, R169, -INF , !P5 ;  /* 0xff800000a9b97808 */ /* 0x000fe40006800000 */
[----:B------:R-:W-:Y:S02]  /*d800*/  FSEL R168, R164, -INF , !P3 ;  /* 0xff800000a4a87808 */ /* 0x000fe40005800000 */
[-C--:B------:R-:W-:Y:S02]  /*d810*/  ISETP.GE.AND P5, PT, R0, R215.reuse, PT ;  /* 0x000000d70000720c */ /* 0x080fe40003fa6270 */
[----:B------:R-:W-:Y:S02]  /*d820*/  ISETP.GE.AND P3, PT, R2, R215, PT ;  /* 0x000000d70200720c */ /* 0x000fe40003f66270 */
[----:B------:R-:W-:Y:S01]  /*d830*/  FSEL R194, R64, -INF , !P5 ;  /* 0xff80000040c27808 */ /* 0x000fe20006800000 */
[----:B------:R-:W-:Y:S01]  /*d840*/  IMAD.MOV.U32 R64, RZ, RZ, R200 ;  /* 0x000000ffff407224 */ /* 0x000fe200078e00c8 */
[----:B------:R-:W-:Y:S01]  /*d850*/  FSEL R195, R65, -INF , !P3 ;  /* 0xff80000041c37808 */ /* 0x000fe20005800000 */
[----:B------:R-:W-:Y:S01]  /*d860*/  IMAD.MOV.U32 R65, RZ, RZ, R201 ;  /* 0x000000ffff417224 */ /* 0x000fe200078e00c9 */
[----:B------:R-:W-:-:S02]  /*d870*/  ISETP.GE.AND P5, PT, R3, R214, PT ;  /* 0x000000d60300720c */ /* 0x000fc40003fa6270 */
[----:B------:R-:W-:Y:S02]  /*d880*/  ISETP.GE.AND P3, PT, R12, R213, PT ;  /* 0x000000d50c00720c */ /* 0x000fe40003f66270 */
[----:B------:R-:W-:Y:S02]  /*d890*/  FSEL R53, R171, -INF , !P4 ;  /* 0xff800000ab357808 */ /* 0x000fe40006000000 */
[----:B------:R-:W-:Y:S02]  /*d8a0*/  FSEL R167, R167, -INF , !P5 ;  /* 0xff800000a7a77808 */ /* 0x000fe40006800000 */
[----:B------:R-:W-:Y:S02]  /*d8b0*/  FSEL R202, R8, -INF , !P3 ;  /* 0xff80000008ca7808 */ /* 0x000fe40005800000 */
[C---:B------:R-:W-:Y:S02]  /*d8c0*/  ISETP.GE.AND P4, PT, R3.reuse, R215, PT ;  /* 0x000000d70300720c */ /* 0x040fe40003f86270 */
[----:B------:R-:W-:-:S02]  /*d8d0*/  ISETP.GE.AND P5, PT, R3, R213, PT ;  /* 0x000000d50300720c */ /* 0x000fc40003fa6270 */
[----:B------:R-:W-:Y:S02]  /*d8e0*/  LOP3.LUT R8, R65, UR4, R61, 0x96, !PT ;  /* 0x0000000441087c12 */ /* 0x000fe4000f8e963d */
[----:B------:R-:W-:Y:S02]  /*d8f0*/  FSEL R171, R165, -INF , !P4 ;  /* 0xff800000a5ab7808 */ /* 0x000fe40006000000 */
[----:B------:R-:W-:Y:S02]  /*d900*/  ISETP.GE.AND P3, PT, R0, R213, PT ;  /* 0x000000d50000720c */ /* 0x000fe40003f66270 */
[----:B------:R-:W-:Y:S01]  /*d910*/  FSEL R199, R9, -INF , !P5 ;  /* 0xff80000009c77808 */ /* 0x000fe20006800000 */
[----:B------:R-:W-:Y:S01]  /*d920*/  IMAD.WIDE.U32 R8, R8, -0x326172a9, RZ ;  /* 0xcd9e8d5708087825 */ /* 0x000fe200078e00ff */
[----:B------:R-:W-:Y:S02]  /*d930*/  ISETP.GE.AND P4, PT, R12, R214, PT ;  /* 0x000000d60c00720c */ /* 0x000fe40003f86270 */
[----:B------:R-:W-:-:S02]  /*d940*/  FSEL R200, R4, -INF , !P3 ;  /* 0xff80000004c87808 */ /* 0x000fc40005800000 */
[----:B------:R-:W-:Y:S02]  /*d950*/  FSEL R166, R166, -INF , !P4 ;  /* 0xff800000a6a67808 */ /* 0x000fe40006000000 */
[-C--:B------:R-:W-:Y:S02]  /*d960*/  ISETP.GE.AND P3, PT, R3, R212.reuse, PT ;  /* 0x000000d40300720c */ /* 0x080fe40003f66270 */
[----:B------:R-:W-:Y:S02]  /*d970*/  ISETP.GE.AND P4, PT, R12, R212, PT ;  /* 0x000000d40c00720c */ /* 0x000fe40003f86270 */
[----:B------:R-:W-:Y:S02]  /*d980*/  LOP3.LUT R3, R207, R216, R9, 0x96, !PT ;  /* 0x000000d8cf037212 */ /* 0x000fe400078e9609 */
[----:B------:R-:W-:Y:S02]  /*d990*/  ISETP.GE.AND P5, PT, R2, R213, PT ;  /* 0x000000d50200720c */ /* 0x000fe40003fa6270 */
[----:B------:R-:W-:Y:S01]  /*d9a0*/  LOP3.LUT R4, R205, R8, R243, 0x96, !PT ;  /* 0x00000008cd047212 */ /* 0x000fe200078e96f3 */
[----:B------:R-:W-:Y:S01]  /*d9b0*/  VIADD R15, R65, 0x76cf5d0a ;  /* 0x76cf5d0a410f7836 */ /* 0x000fe20000000000 */
[----:B------:R-:W-:-:S02]  /*d9c0*/  FSEL R196, R10, -INF , !P4 ;  /* 0xff8000000ac47808 */ /* 0x000fc40006000000 */
[----:B------:R-:W-:Y:S01]  /*d9d0*/  FSEL R169, R11, -INF , !P3 ;  /* 0xff8000000ba97808 */ /* 0x000fe20005800000 */
[----:B------:R-:W-:Y:S01]  /*d9e0*/  IMAD.WIDE.U32 R10, R3, -0x2daee0ad, RZ ;  /* 0xd2511f53030a7825 */ /* 0x000fe200078e00ff */
[----:B------:R-:W-:-:S03]  /*d9f0*/  FSEL R201, R5, -INF , !P5 ;  /* 0xff80000005c97808 */ /* 0x000fc60006800000 */
[----:B------:R-:W-:Y:S02]  /*da00*/  VIADD R14, R65, 0x32370b8f ;  /* 0x32370b8f410e7836 */ /* 0x000fe40000000000 */
[----:B------:R-:W-:Y:S01]  /*da10*/  IMAD.WIDE.U32 R4, R4, -0x2daee0ad, RZ ;  /* 0xd2511f5304047825 */ /* 0x000fe200078e00ff */
[C---:B------:R-:W-:Y:S02]  /*da20*/  ISETP.GE.AND P5, PT, R0.reuse, R214, PT ;  /* 0x000000d60000720c */ /* 0x040fe40003fa6270 */
[----:B------:R-:W-:Y:S02]  /*da30*/  LOP3.LUT R3, R207, R218, R9, 0x96, !PT ;  /* 0x000000dacf037212 */ /* 0x000fe400078e9609 */
[----:B------:R-:W-:Y:S02]  /*da40*/  ISETP.GE.AND P3, PT, R0, R212, PT ;  /* 0x000000d40000720c */ /* 0x000fe40003f66270 */
[----:B------:R-:W-:Y:S02]  /*da50*/  LOP3.LUT R0, R15, R248, R11, 0x96, !PT ;  /* 0x000000f80f007212 */ /* 0x000fe400078e960b */
[----:B------:R-:W-:-:S02]  /*da60*/  LOP3.LUT R10, R14, R10, R5, 0x96, !PT ;  /* 0x0000000a0e0a7212 */ /* 0x000fc400078e9605 */
[----:B------:R-:W-:Y:S01]  /*da70*/  LOP3.LUT R18, R205, R8, R251, 0x96, !PT ;  /* 0x00000008cd127212 */ /* 0x000fe200078e96fb */
[----:B------:R-:W-:Y:S01]  /*da80*/  IMAD.WIDE.U32 R8, R3, -0x2daee0ad, RZ ;  /* 0xd2511f5303087825 */ /* 0x000fe200078e00ff */
[----:B------:R-:W-:-:S03]  /*da90*/  FSEL R170, R6, -INF , !P3 ;  /* 0xff80000006aa7808 */ /* 0x000fc60005800000 */
[----:B------:R-:W-:Y:S01]  /*daa0*/  IMAD.WIDE.U32 R12, R0, -0x326172a9, RZ ;  /* 0xcd9e8d57000c7825 */ /* 0x000fe200078e00ff */
[----:B------:R-:W-:-:S03]  /*dab0*/  ISETP.GE.AND P4, PT, R2, R214, PT ;  /* 0x000000d60200720c */ /* 0x000fc60003f86270 */
[----:B------:R-:W-:Y:S01]  /*dac0*/  IMAD.WIDE.U32 R10, R10, -0x326172a9, RZ ;  /* 0xcd9e8d570a0a7825 */ /* 0x000fe200078e00ff */
[----:B------:R-:W-:Y:S02]  /*dad0*/  ISETP.GE.AND P3, PT, R2, R212, PT ;  /* 0x000000d40200720c */ /* 0x000fe40003f66270 */
[----:B------:R-:W-:Y:S02]  /*dae0*/  LOP3.LUT R2, R209, R242, R13, 0x96, !PT ;  /* 0x000000f2d1027212 */ /* 0x000fe400078e960d */
[----:B------:R-:W-:Y:S01]  /*daf0*/  LOP3.LUT R0, R208, R12, R11, 0x96, !PT ;  /* 0x0000000cd0007212 */ /* 0x000fe200078e960b */
[----:B------:R1:W-:Y:S01]  /*db00*/  STL [R1+0x30], R15 ;  /* 0x0000300f01007387 */ /* 0x0003e20000100800 */
[----:B------:R-:W-:-:S04]  /*db10*/  IMAD.WIDE.U32 R18, R18, -0x2daee0ad, RZ ;  /* 0xd2511f5312127825 */ /* 0x000fc800078e00ff */
[----:B------:R-:W-:Y:S01]  /*db20*/  IMAD.WIDE.U32 R30, R0, -0x2daee0ad, RZ ;  /* 0xd2511f53001e7825 */ /* 0x000fe200078e00ff */
[----:B------:R2:W-:Y:S03]  /*db30*/  STL [R1+0x2c], R14 ;  /* 0x00002c0e01007387 */ /* 0x0005e60000100800 */
[----:B------:R-:W-:Y:S01]  /*db40*/  VIADD R6, R65, 0xa9066899 ;  /* 0xa906689941067836 */ /* 0x000fe20000000000 */
[----:B------:R-:W-:Y:S01]  /*db50*/  LOP3.LUT R8, R14, R8, R19, 0x96, !PT ;  /* 0x000000080e087212 */ /* 0x000fe200078e9613 */
[----:B------:R-:W-:Y:S02]  /*db60*/  IMAD.MOV.U32 R191, RZ, RZ, R20 ;  /* 0x000000ffffbf7224 */ /* 0x000fe400078e0014 */
[----:B------:R-:W-:Y:S01]  /*db70*/  IMAD.MOV.U32 R190, RZ, RZ, R197 ;  /* 0x000000ffffbe7224 */ /* 0x000fe200078e00c5 */
[----:B------:R-:W-:Y:S01]  /*db80*/  FSEL R197, R7, -INF , !P3 ;  /* 0xff80000007c57808 */ /* 0x000fe20005800000 */
[----:B------:R-:W-:Y:S01]  /*db90*/  IMAD.MOV.U32 R192, RZ, RZ, R62 ;  /* 0x000000ffffc07224 */ /* 0x000fe200078e003e */
[----:B------:R-:W-:Y:S01]  /*dba0*/  UISETP.NE.AND UP0, UPT, UR19, 0x3, UPT ;  /* 0x000000031300788c */ /* 0x000fe2000bf05270 */
[----:B------:R-:W-:Y:S01]  /*dbb0*/  IMAD.MOV.U32 R193, RZ, RZ, R22 ;  /* 0x000000ffffc17224 */ /* 0x000fe200078e0016 */
[----:B------:R-:W-:-:S02]  /*dbc0*/  FSEL R174, R66, -INF , !P5 ;  /* 0xff80000042ae7808 */ /* 0x000fc40006800000 */
[----:B----4-:R-:W-:Y:S01]  /*dbd0*/  LOP3.LUT R3, R15, R180, R9, 0x96, !PT ;  /* 0x000000b40f037212 */ /* 0x010fe200078e9609 */
[----:B-1----:R-:W-:-:S04]  /*dbe0*/  VIADD R15, R65, 0xed9eba14 ;  /* 0xed9eba14410f7836 */ /* 0x002fc80000000000 */
[----:B------:R-:W-:-:S04]  /*dbf0*/  IMAD.WIDE.U32 R12, R3, -0x326172a9, RZ ;  /* 0xcd9e8d57030c7825 */ /* 0x000fc800078e00ff */
[----:B------:R-:W-:Y:S01]  /*dc00*/  IMAD.WIDE.U32 R2, R2, -0x2daee0ad, RZ ;  /* 0xd2511f5302027825 */ /* 0x000fe200078e00ff */
[----:B------:R-:W-:Y:S01]  /*dc10*/  STL [R1+0x28], R15 ;  /* 0x0000280f01007387 */ /* 0x000fe20000100800 */
[----:B--2---:R-:W-:-:S03]  /*dc20*/  LOP3.LUT R14, R209, R250, R13, 0x96, !PT ;  /* 0x000000fad10e7212 */ /* 0x004fc600078e960d */
[----:B------:R-:W-:Y:S01]  /*dc30*/  LOP3.LUT R5, R15, R4, R3, 0x96, !PT ;  /* 0x000000040f057212 */ /* 0x000fe200078e9603 */
[----:B------:R1:W-:Y:S01]  /*dc40*/  STL [R1+0x24], R6 ;  /* 0x0000240601007387 */ /* 0x0003e20000100800 */
[----:B------:R-:W-:Y:S02]  /*dc50*/  LOP3.LUT R4, R6, R2, R31, 0x96, !PT ;  /* 0x0000000206047212 */ /* 0x000fe400078e961f */
[----:B------:R-:W-:-:S04]  /*dc60*/  FMNMX3.FTZ R13, R220, R40, R38, !PT ;  /* 0x00000028dc0d7276 */ /* 0x000fc80007810026 */
[----:B------:R-:W-:-:S04]  /*dc70*/  FMNMX3.FTZ R13, R13, R50, R32, !PT ;  /* 0x000000320d0d7276 */ /* 0x000fc80007810020 */
[----:B------:R-:W-:Y:S02]  /*dc80*/  FMNMX3.FTZ R13, R13, R178, R58, !PT ;  /* 0x000000b20d0d7276 */ /* 0x000fe4000781003a */
[----:B-1----:R-:W-:-:S04]  /*dc90*/  FMNMX3.FTZ R6, R222, R49, R41, !PT ;  /* 0x00000031de067276 */ /* 0x002fc80007810029 */
[----:B------:R-:W-:-:S04]  /*dca0*/  FMNMX3.FTZ R6, R6, R43, R33, !PT ;  /* 0x0000002b06067276 */ /* 0x000fc80007810021 */
[----:B------:R-:W-:Y:S02]  /*dcb0*/  FMNMX3.FTZ R6, R6, R233, R52, !PT ;  /* 0x000000e906067276 */ /* 0x000fe40007810034 */
[----:B------:R-:W-:Y:S02]  /*dcc0*/  FMNMX3.FTZ R3, R221, R42, R36, !PT ;  /* 0x0000002add037276 */ /* 0x000fe40007810024 */
[----:B------:R-:W-:Y:S02]  /*dcd0*/  FMNMX3.FTZ R6, R6, R47, R203, !PT ;  /* 0x0000002f06067276 */ /* 0x000fe400078100cb */
[----:B------:R-:W-:Y:S02]  /*dce0*/  FMNMX3.FTZ R2, R211, R51, R39, !PT ;  /* 0x00000033d3027276 */ /* 0x000fe40007810027 */
[----:B------:R-:W-:Y:S01]  /*dcf0*/  FMNMX3.FTZ R13, R13, R191, R59, !PT ;  /* 0x000000bf0d0d7276 */ /* 0x000fe2000781003b */
[----:B------:R-:W-:Y:S01]  /*dd00*/  IMAD.WIDE.U32 R8, R8, -0x326172a9, RZ ;  /* 0xcd9e8d5708087825 */ /* 0x000fe200078e00ff */
[----:B------:R-:W-:-:S02]  /*dd10*/  FMNMX3.FTZ R7, R6, R223, R231, !PT ;  /* 0x000000df06077276 */ /* 0x000fc400078100e7 */
[----:B------:R-:W-:Y:S02]  /*dd20*/  FMNMX3.FTZ R3, R3, R48, R34, !PT ;  /* 0x0000003003037276 */ /* 0x000fe40007810022 */
[----:B------:R-:W-:Y:S02]  /*dd30*/  FMNMX3.FTZ R2, R2, R37, R35, !PT ;  /* 0x0000002502027276 */ /* 0x000fe40007810023 */
[----:B------:R-:W-:Y:S02]  /*dd40*/  FMNMX3.FTZ R6, R13, R230, R232, !PT ;  /* 0x000000e60d067276 */ /* 0x000fe400078100e8 */
[----:B------:R-:W-:Y:S02]  /*dd50*/  LOP3.LUT R0, R208, R12, R9, 0x96, !PT ;  /* 0x0000000cd0007212 */ /* 0x000fe400078e9609 */
[----:B------:R-:W-:Y:S02]  /*dd60*/  FMNMX3.FTZ R3, R3, R55, R190, !PT ;  /* 0x0000003703037276 */ /* 0x000fe400078100be */
[----:B------:R-:W-:-:S02]  /*dd70*/  FMNMX3.FTZ R2, R2, R192, R54, !PT ;  /* 0x000000c002027276 */ /* 0x000fc40007810036 */
[----:B------:R-:W-:Y:S02]  /*dd80*/  FMNMX3.FTZ R12, R7, R236, R185, !PT ;  /* 0x000000ec070c7276 */ /* 0x000fe400078100b9 */
        /* <DEDUP_REMOVED lines=9> */
[----:B------:R-:W-:Y:S01]  /*de20*/  FMNMX3.FTZ R6, R6, R200, R201, !PT ;  /* 0x000000c806067276 */ /* 0x000fe200078100c9 */
[----:B------:R-:W-:Y:S06]  /*de30*/  BRA.U !UP0, `(.L_x_391) ;  /* 0x0000000508107547 */ /* 0x000fec000b800000 */
[----:B------:R-:W-:Y:S01]  /*de40*/  UIADD3 UR7, UPT, UPT, UR19, -0x4, URZ ;  /* 0xfffffffc13077890 */ /* 0x000fe2000fffe0ff */
[----:B------:R-:W-:Y:S01]  /*de50*/  MOV R20, UR29 ;  /* 0x0000001d00147c02 */ /* 0x000fe20008000f00 */
[----:B------:R-:W-:Y:S01]  /*de60*/  USHF.L.U32 UR4, UR10, 0x6, URZ ;  /* 0x000000060a047899 */ /* 0x000fe200080006ff */
[----:B------:R-:W-:Y:S01]  /*de70*/  IMAD.U32 R21, RZ, RZ, UR28 ;  /* 0x0000001cff157e24 */ /* 0x000fe2000f8e00ff */
[----:B------:R-:W-:Y:S01]  /*de80*/  USHF.L.U64.HI UR9, UR10, 0x6, UR11 ;  /* 0x000000060a097899 */ /* 0x000fe2000801020b */
[----:B------:R-:W-:Y:S01]  /*de90*/  IMAD.U32 R28, RZ, RZ, UR29 ;  /* 0x0000001dff1c7e24 */ /* 0x000fe2000f8e00ff */
[----:B------:R-:W-:Y:S01]  /*dea0*/  UIMAD.WIDE.U32 UR10, UR4, UR7, URZ ;  /* 0x00000007040a72a5 */ /* 0x000fe2000f8e00ff */
[----:B------:R-:W-:Y:S01]  /*deb0*/  IMAD.U32 R29, RZ, RZ, UR28 ;  /* 0x0000001cff1d7e24 */ /* 0x000fe2000f8e00ff */
[----:B------:R-:W-:-:S04]  /*dec0*/  UIMAD UR9, UR9, UR7, URZ ;  /* 0x00000007090972a4 */ /* 0x000fc8000f8e02ff */
[----:B------:R-:W-:Y:S01]  /*ded0*/  UIADD3 UR8, UPT, UPT, UR11, UR9, URZ ;  /* 0x000000090b087290 */ /* 0x000fe2000fffe0ff */
[----:B------:R-:W-:Y:S02]  /*dee0*/  IMAD.U32 R13, RZ, RZ, UR10 ;  /* 0x0000000aff0d7e24 */ /* 0x000fe4000f8e00ff */
[----:B------:R-:W-:Y:S02]  /*def0*/  IMAD.U32 R3, RZ, RZ, UR10 ;  /* 0x0000000aff037e24 */ /* 0x000fe4000f8e00ff */
[----:B------:R-:W-:Y:S01]  /*df00*/  IMAD.U32 R17, RZ, RZ, UR10 ;  /* 0x0000000aff117e24 */ /* 0x000fe2000f8e00ff */
[----:B------:R-:W-:Y:S01]  /*df10*/  @!P2 LEA R22, P3, R13, R240, 0x1 ;  /* 0x000000f00d16a211 */ /* 0x000fe200078608ff */
[----:B------:R-:W-:Y:S01]  /*df20*/  IMAD.U32 R2, RZ, RZ, UR8 ;  /* 0x00000008ff027e24 */ /* 0x000fe2000f8e00ff */
[----:B------:R-:W-:-:S04]  /*df30*/  MOV R13, UR4 ;  /* 0x00000004000d7c02 */ /* 0x000fc80008000f00 */
[----:B------:R-:W-:Y:S01]  /*df40*/  @!P2 LEA.HI.X R23, R3, R239, R2, 0x1, P3 ;  /* 0x000000ef0317a211 */ /* 0x000fe200018f0c02 */
[----:B------:R-:W-:Y:S01]  /*df50*/  @!P2 IMAD.WIDE.U32 R26, R13, UR7, R20 ;  /* 0x000000070d1aac25 */ /* 0x000fe2000f8e0014 */
[----:B------:R-:W-:-:S03]  /*df60*/  @!P1 LEA R24, P3, R17, R240, 0x1 ;  /* 0x000000f011189211 */ /* 0x000fc600078608ff */
[----:B------:R-:W-:Y:S01]  /*df70*/  @!P1 IMAD.WIDE.U32 R28, R13, UR7, R28 ;  /* 0x000000070d1c9c25 */ /* 0x000fe2000f8e001c */
[-C--:B------:R-:W-:Y:S01]  /*df80*/  @!P1 LEA.HI.X R25, R3, R239.reuse, R2, 0x1, P3 ;  /* 0x000000ef03199211 */ /* 0x080fe200018f0c02 */
[----:B------:R-:W-:Y:S01]  /*df90*/  @!PT LDS RZ, [RZ] ;  /* 0x00000000fffff984 */ /* 0x000fe20000000800 */
[----:B------:R-:W-:Y:S01]  /*dfa0*/  @!PT LDS RZ, [RZ] ;  /* 0x00000000fffff984 */ /* 0x000fe20000000800 */
[----:B------:R-:W-:Y:S01]  /*dfb0*/  @!PT LDS RZ, [RZ] ;  /* 0x00000000fffff984 */ /* 0x000fe20000000800 */
[----:B------:R1:W-:Y:S01]  /*dfc0*/  @!P2 LDGSTS.E.BYPASS.LTC128B.128 [R241+0x6000], desc[UR24][R22.64] ;  /* 0x0600000016f1afae */ /* 0x0003e2000b981a18 */
[----:B------:R-:W-:Y:S02]  /*dfd0*/  @!P2 IADD3 R2, PT, PT, R27, UR9, RZ ;  /* 0x000000091b02ac10 */ /* 0x000fe4000fffe0ff */
[C---:B------:R-:W-:Y:S01]  /*dfe0*/  @!P2 LEA R20, P3, R26.reuse, R240, 0x1 ;  /* 0x000000f01a14a211 */ /* 0x040fe200078608ff */
[----:B------:R2:W-:Y:S01]  /*dff0*/  @P2 STS.128 [R241+0x6000], RZ ;  /* 0x006000fff1002388 */ /* 0x0005e20000000c00 */
[----:B------:R-:W-:Y:S02]  /*e000*/  MOV R27, UR28 ;  /* 0x0000001c001b7c02 */ /* 0x000fe40008000f00 */
[----:B------:R-:W-:Y:S01]  /*e010*/  @!P2 LEA.HI.X R21, R26, R239, R2, 0x1, P3 ;  /* 0x000000ef1a15a211 */ /* 0x000fe200018f0c02 */
[----:B------:R-:W-:Y:S01]  /*e020*/  @!P1 VIADD R2, R29, UR9 ;  /* 0x000000091d029c36 */ /* 0x000fe20008000000 */
[----:B------:R-:W-:Y:S01]  /*e030*/  @!PT LDS RZ, [RZ] ;  /* 0x00000000fffff984 */ /* 0x000fe20000000800 */
[----:B------:R-:W-:Y:S01]  /*e040*/  @!PT LDS RZ, [RZ] ;  /* 0x00000000fffff984 */ /* 0x000fe20000000800 */
[----:B------:R-:W-:Y:S01]  /*e050*/  @!PT LDS RZ, [RZ] ;  /* 0x00000000fffff984 */ /* 0x000fe20000000800 */
[----:B------:R3:W-:Y:S01]  /*e060*/  @!P1 LDGSTS.E.BYPASS.LTC128B.128 [R241+0x7000], desc[UR24][R24.64+0x40] ;  /* 0x0700004018f19fae */ /* 0x0007e2000b981a18 */
[----:B------:R-:W-:-:S03]  /*e070*/  IMAD.U32 R26, RZ, RZ, UR29 ;  /* 0x0000001dff1a7e24 */ /* 0x000fc6000f8e00ff */
[----:B------:R2:W-:Y:S01]  /*e080*/  @P1 STS.128 [R241+0x7000], RZ ;  /* 0x007000fff1001388 */ /* 0x0005e20000000c00 */
[----:B------:R-:W-:Y:S01]  /*e090*/  @!P0 IMAD.WIDE.U32 R26, R13, UR7, R26 ;  /* 0x000000070d1a8c25 */ /* 0x000fe2000f8e001a */
[----:B-1----:R-:W-:-:S04]  /*e0a0*/  @!P1 LEA R22, P3, R28, R240, 0x1 ;  /* 0x000000f01c169211 */ /* 0x002fc800078608ff */
[----:B------:R-:W-:Y:S01]  /*e0b0*/  @!P1 LEA.HI.X R23, R28, R239, R2, 0x1, P3 ;  /* 0x000000ef1c179211 */ /* 0x000fe200018f0c02 */
[----:B------:R-:W-:Y:S01]  /*e0c0*/  IMAD.U32 R2, RZ, RZ, UR10 ;  /* 0x0000000aff027e24 */ /* 0x000fe2000f8e00ff */
[----:B------:R-:W-:Y:S01]  /*e0d0*/  @!P0 LEA R28, P3, R3, R240, 0x1 ;  /* 0x000000f0031c8211 */ /* 0x000fe200078608ff */
[----:B------:R-:W-:-:S05]  /*e0e0*/  IMAD.U32 R3, RZ, RZ, UR8 ;  /* 0x00000008ff037e24 */ /* 0x000fca000f8e00ff */
[-C--:B------:R-:W-:Y:S02]  /*e0f0*/  @!P0 LEA.HI.X R29, R2, R239.reuse, R3, 0x1, P3 ;  /* 0x000000ef021d8211 */ /* 0x080fe400018f0c03 */
[C---:B---3--:R-:W-:Y:S02]  /*e100*/  @!P0 LEA R24, P3, R26.reuse, R240, 0x1 ;  /* 0x000000f01a188211 */ /* 0x048fe400078608ff */
[----:B------:R-:W-:Y:S01]  /*e110*/  @!P0 IADD3 R2, PT, PT, R27, UR9, RZ ;  /* 0x000000091b028c10 */ /* 0x000fe2000fffe0ff */
        /* <DEDUP_REMOVED lines=22> */
.L_x_391:
[----:B------:R-:W3:Y:S01]  /*e280*/  LDL.LU R2, [R1+0x18] ;  /* 0x0000180001027983 */ /* 0x000ee20000300800 */
[----:B------:R-:W-:Y:S01]  /*e290*/  IMAD.MOV.U32 R26, RZ, RZ, R198 ;  /* 0x000000ffff1a7224 */ /* 0x000fe200078e00c6 */
[----:B------:R-:W-:Y:S02]  /*e2a0*/  FMNMX3.FTZ R3, R16, R186, R53, !PT ;  /* 0x000000ba10037276 */ /* 0x000fe40007810035 */
[----:B------:R-:W-:Y:S01]  /*e2b0*/  FSEL R179, R67, -INF , !P4 ;  /* 0xff80000043b37808 */ /* 0x000fe20006000000 */
[----:B------:R-:W4:Y:S01]  /*e2c0*/  LDL.LU R44, [R1+0x20] ;  /* 0x00002000012c7983 */ /* 0x000f220000300800 */
[----:B--2---:R-:W-:Y:S01]  /*e2d0*/  IMAD.WIDE.U32 R28, R0, -0x2daee0ad, RZ ;  /* 0xd2511f53001c7825 */ /* 0x004fe200078e00ff */
[----:B------:R-:W1:Y:S02]  /*e2e0*/  LDCU UR4, c[0x0][0x45c] ;  /* 0x00008b80ff0477ac */ /* 0x000e640008000800 */
[----:B------:R-:W2:Y:S04]  /*e2f0*/  LDL.LU R45, [R1+0x1c] ;  /* 0x00001c00012d7983 */ /* 0x000ea80000300800 */
[----:B------:R1:W-:Y:S04]  /*e300*/  STL [R1+0x38], R227 ;  /* 0x000038e301007387 */ /* 0x0003e80000100800 */
[----:B-1----:R-:W4:Y:S04]  /*e310*/  LDL.LU R227, [R1+0x28] ;  /* 0x0000280001e37983 */ /* 0x002f280000300800 */
[----:B------:R-:W2:Y:S01]  /*e320*/  LDL.LU R226, [R1+0x24] ;  /* 0x0000240001e27983 */ /* 0x000ea20000300800 */
[----:B------:R-:W-:Y:S01]  /*e330*/  FMNMX3.FTZ R3, R3, R166, R167, !PT ;  /* 0x000000a603037276 */ /* 0x000fe200078100a7 */
[----:B------:R-:W-:Y:S01]  /*e340*/  IMAD.WIDE.U32 R16, R4, -0x326172a9, RZ ;  /* 0xcd9e8d5704107825 */ /* 0x000fe200078e00ff */
[----:B------:R-:W-:Y:S01]  /*e350*/  FMNMX3.FTZ R7, R7, R184, R26, !PT ;  /* 0x000000b807077276 */ /* 0x000fe2000781001a */
[----:B------:R-:W1:Y:S01]  /*e360*/  SHFL.BFLY PT, R19, R6, 0x2, 0x1f ;  /* 0x0c401f0006137f89 */ /* 0x000e6200000e0000 */
[----:B------:R-:W-:Y:S01]  /*e370*/  FMNMX3.FTZ R3, R3, R174, R179, !PT ;  /* 0x000000ae03037276 */ /* 0x000fe200078100b3 */
[----:B------:R-:W-:Y:S01]  /*e380*/  IMAD.WIDE.U32 R22, R5, -0x326172a9, RZ ;  /* 0xcd9e8d5705167825 */ /* 0x000fe200078e00ff */
[----:B------:R-:W-:Y:S01]  /*e390*/  FMNMX3.FTZ R7, R7, R196, R169, !PT ;  /* 0x000000c407077276 */ /* 0x000fe200078100a9 */
[----:B------:R-:W1:Y:S01]  /*e3a0*/  SHFL.BFLY PT, R21, R12, 0x2, 0x1f ;  /* 0x0c401f000c157f89 */ /* 0x000e6200000e0000 */
[----:B------:R-:W-:Y:S01]  /*e3b0*/  PRMT R13, R16, 0x7771, RZ ;  /* 0x00007771100d7816 */ /* 0x000fe200000000ff */
[----:B------:R-:W-:Y:S01]  /*e3c0*/  IMAD.MOV.U32 R67, RZ, RZ, R187 ;  /* 0x000000ffff437224 */ /* 0x000fe200078e00bb */
[----:B------:R-:W-:Y:S01]  /*e3d0*/  FMNMX3.FTZ R0, R7, R170, R197, !PT ;  /* 0x000000aa07007276 */ /* 0x000fe200078100c5 */
[----:B------:R-:W1:Y:S01]  /*e3e0*/  SHFL.BFLY PT, R4, R3, 0x2, 0x1f ;  /* 0x0c401f0003047f89 */ /* 0x000e6200000e0000 */
[----:B------:R-:W-:Y:S01]  /*e3f0*/  LOP3.LUT R215, R206, R10, R23, 0x96, !PT ;  /* 0x0000000aced77212 */ /* 0x000fe200078e9617 */
[----:B------:R-:W-:-:S02]  /*e400*/  IMAD.MOV.U32 R10, RZ, RZ, R16 ;  /* 0x000000ffff0a7224 */ /* 0x000fc400078e0010 */
[----:B------:R-:W1:Y:S03]  /*e410*/  SHFL.BFLY PT, R9, R0, 0x2, 0x1f ;  /* 0x0c401f0000097f89 */ /* 0x000e6600000e0000 */
[----:B------:R-:W-:-:S04]  /*e420*/  LOP3.LUT R10, R10, 0xff, RZ, 0xc0, !PT ;  /* 0x000000ff0a0a7812 */ /* 0x000fc800078ec0ff */
[----:B------:R-:W-:Y:S02]  /*e430*/  PRMT R13, R10, 0x5410, R13 ;  /* 0x000054100a0d7816 */ /* 0x000fe4000000000d */
[----:B-1----:R-:W-:Y:S02]  /*e440*/  FMNMX.FTZ R19, R6, R19, !PT ;  /* 0x0000001306137209 */ /* 0x002fe40007810000 */
[----:B------:R-:W-:Y:S02]  /*e450*/  FMNMX.FTZ R21, R12, R21, !PT ;  /* 0x000000150c157209 */ /* 0x000fe40007810000 */
[----:B------:R-:W-:-:S03]  /*e460*/  FMNMX.FTZ R4, R3, R4, !PT ;  /* 0x0000000403047209 */ /* 0x000fc60007810000 */
[----:B------:R-:W1:Y:S01]  /*e470*/  SHFL.BFLY PT, R164, R21, 0x1, 0x1f ;  /* 0x0c201f0015a47f89 */ /* 0x000e6200000e0000 */
[----:B------:R-:W-:-:S03]  /*e480*/  FMNMX.FTZ R9, R0, R9, !PT ;  /* 0x0000000900097209 */ /* 0x000fc60007810000 */
[----:B------:R-:W1:Y:S04]  /*e490*/  SHFL.BFLY PT, R3, R4, 0x1, 0x1f ;  /* 0x0c201f0004037f89 */ /* 0x000e6800000e0000 */
[----:B------:R-:W1:Y:S02]  /*e4a0*/  SHFL.BFLY PT, R0, R9, 0x1, 0x1f ;  /* 0x0c201f0009007f89 */ /* 0x000e6400000e0000 */
[----:B-1----:R-:W-:Y:S02]  /*e4b0*/  FMNMX.FTZ R164, R21, R164, !PT ;  /* 0x000000a415a47209 */ /* 0x002fe40007810000 */
[----:B------:R-:W-:-:S03]  /*e4c0*/  FMNMX.FTZ R3, R4, R3, !PT ;  /* 0x0000000304037209 */ /* 0x000fc60007810000 */
[C---:B------:R-:W-:Y:S01]  /*e4d0*/  FMUL.FTZ R214, R164.reuse, UR4 ;  /* 0x00000004a4d67c20 */ /* 0x040fe20008410000 */
[----:B------:R-:W-:Y:S02]  /*e4e0*/  FSETP.NEU.FTZ.AND P3, PT, R164, -INF , PT ;  /* 0xff800000a400780b */ /* 0x000fe40003f7d000 */
[----:B------:R-:W-:Y:S01]  /*e4f0*/  FMNMX.FTZ R0, R9, R0, !PT ;  /* 0x0000000009007209 */ /* 0x000fe20007810000 */
[C---:B------:R-:W-:Y:S01]  /*e500*/  FMUL.FTZ R187, R3.reuse, UR4 ;  /* 0x0000000403bb7c20 */ /* 0x040fe20008410000 */
[----:B------:R-:W-:Y:S02]  /*e510*/  FSETP.NEU.FTZ.AND P2, PT, R3, -INF , PT ;  /* 0xff8000000300780b */ /* 0x000fe40003f5d000 */
[C---:B------:R-:W-:Y:S01]  /*e520*/  FSETP.NEU.FTZ.AND P0, PT, R0.reuse, -INF , PT ;  /* 0xff8000000000780b */ /* 0x040fe20003f1d000 */
[----:B------:R-:W-:Y:S01]  /*e530*/  FMUL.FTZ R198, R0, UR4 ;  /* 0x0000000400c67c20 */ /* 0x000fe20008410000 */
[----:B------:R-:W-:Y:S02]  /*e540*/  FSEL R187, R187, RZ, P2 ;  /* 0x000000ffbbbb7208 */ /* 0x000fe40001000000 */
[----:B------:R-:W-:-:S02]  /*e550*/  FSEL R214, R214, RZ, P3 ;  /* 0x000000ffd6d67208 */ /* 0x000fc40001800000 */
[----:B------:R-:W-:Y:S01]  /*e560*/  FSEL R198, R198, RZ, P0 ;  /* 0x000000ffc6c67208 */ /* 0x000fe20000000000 */
[--C-:B------:R-:W-:Y:S01]  /*e570*/  FFMA.FTZ R189, R42, UR4, -R187.reuse ;  /* 0x000000042abd7c23 */ /* 0x100fe200080108bb */
[----:B------:R-:W-:Y:S01]  /*e580*/  FSEL R4, R3, RZ, P2 ;  /* 0x000000ff03047208 */ /* 0x000fe20001000000 */
[----:B------:R-:W-:Y:S01]  /*e590*/  FFMA.FTZ R183, R48, UR4, -R187 ;  /* 0x0000000430b77c23 */ /* 0x000fe200080108bb */
[----:B------:R-:W-:Y:S02]  /*e5a0*/  IMAD.MOV.U32 R48, RZ, RZ, R203 ;  /* 0x000000ffff307224 */ /* 0x000fe400078e00cb */
[----:B------:R-:W-:Y:S01]  /*e5b0*/  FFMA.FTZ R175, R39, UR4, -R198 ;  /* 0x0000000427af7c23 */ /* 0x000fe200080108c6 */
[--C-:B------:R-:W-:Y:S01]  /*e5c0*/  FFMA.FTZ R203, R49, UR4, -R214.reuse ;  /* 0x0000000431cb7c23 */ /* 0x100fe200080108d6 */
[--C-:B------:R-:W-:Y:S01]  /*e5d0*/  FFMA.FTZ R188, R41, UR4, -R214.reuse ;  /* 0x0000000429bc7c23 */ /* 0x100fe200080108d6 */
[----:B------:R-:W-:Y:S01]  /*e5e0*/  FFMA.FTZ R172, R43, UR4, -R214 ;  /* 0x000000042bac7c23 */ /* 0x000fe200080108d6 */
[----:B------:R-:W-:Y:S01]  /*e5f0*/  FADD.FTZ R4, R221, -R4 ;  /* 0x80000004dd047221 */ /* 0x000fe20000010000 */
[----:B------:R-:W-:Y:S01]  /*e600*/  MOV R43, R186 ;  /* 0x000000ba002b7202 */ /* 0x000fe20000000f00 */
[----:B------:R-:W-:-:S02]  /*e610*/  IMAD.MOV.U32 R39, RZ, RZ, R184 ;  /* 0x000000ffff277224 */ /* 0x000fc400078e00b8 */
[----:B------:R-:W-:Y:S01]  /*e620*/  FFMA.FTZ R177, R33, UR4, -R214 ;  /* 0x0000000421b17c23 */ /* 0x000fe200080108d6 */
[----:B------:R-:W-:Y:S02]  /*e630*/  IMAD.MOV.U32 R221, RZ, RZ, R178 ;  /* 0x000000ffffdd7224 */ /* 0x000fe400078e00b2 */
[--C-:B------:R-:W-:Y:S01]  /*e640*/  FFMA.FTZ R182, R34, UR4, -R187.reuse ;  /* 0x0000000422b67c23 */ /* 0x100fe200080108bb */
[----:B------:R-:W-:Y:S01]  /*e650*/  FFMA.FTZ R184, R36, UR4, -R187 ;  /* 0x0000000424b87c23 */ /* 0x000fe200080108bb */
[--C-:B------:R-:W-:Y:S01]  /*e660*/  FFMA.FTZ R181, R37, UR4, -R198.reuse ;  /* 0x0000000425b57c23 */ /* 0x100fe200080108c6 */
[----:B------:R-:W-:Y:S01]  /*e670*/  FFMA.FTZ R178, R35, UR4, -R198 ;  /* 0x0000000423b27c23 */ /* 0x000fe200080108c6 */
[----:B------:R-:W-:Y:S01]  /*e680*/  MUFU.EX2 R175, R175 ;  /* 0x000000af00af7308 */ /* 0x000fe20000000800 */
[----:B------:R-:W-:Y:S01]  /*e690*/  MOV R49, R190 ;  /* 0x000000be00317202 */ /* 0x000fe20000000f00 */
[----:B------:R-:W-:Y:S02]  /*e6a0*/  IMAD.MOV.U32 R41, RZ, RZ, R192 ;  /* 0x000000ffff297224 */ /* 0x000fe400078e00c0 */
[----:B------:R-:W-:Y:S01]  /*e6b0*/  FMUL.FTZ R192, R4, UR4 ;  /* 0x0000000404c07c20 */ /* 0x000fe20008410000 */
[----:B------:R-:W-:Y:S04]  /*e6c0*/  MUFU.EX2 R203, R203 ;  /* 0x000000cb00cb7308 */ /* 0x000fe80000000800 */
        /* <DEDUP_REMOVED lines=9> */
[----:B------:R-:W1:Y:S02]  /*e760*/  MUFU.EX2 R192, R192 ;  /* 0x000000c000c07308 */ /* 0x000e640000000800 */
[-C--:B-1----:R-:W-:Y:S01]  /*e770*/  FMUL.FTZ R150, R150, R192.reuse ;  /* 0x000000c096967220 */ /* 0x082fe20000410000 */
[-C--:B------:R-:W-:Y:S01]  /*e780*/  FMUL.FTZ R151, R151, R192.reuse ;  /* 0x000000c097977220 */ /* 0x080fe20000410000 */
[-C--:B------:R-:W-:Y:S01]  /*e790*/  FMUL.FTZ R134, R134, R192.reuse ;  /* 0x000000c086867220 */ /* 0x080fe20000410000 */
[----:B------:R-:W-:Y:S01]  /*e7a0*/  FMUL.FTZ R135, R135, R192 ;  /* 0x000000c087877220 */ /* 0x000fe20000410000 */
[----:B---3--:R-:W-:-:S05]  /*e7b0*/  MOV R20, R2 ;  /* 0x0000000200147202 */ /* 0x008fca0000000f00 */
[----:B------:R-:W-:Y:S01]  /*e7c0*/  IMAD.MOV.U32 R42, RZ, RZ, R20 ;  /* 0x000000ffff2a7224 */ /* 0x000fe200078e0014 */
[----:B----4-:R-:W-:Y:S02]  /*e7d0*/  LOP3.LUT R2, R227, R18, R15, 0x96, !PT ;  /* 0x00000012e3027212 */ /* 0x010fe400078e960f */
[----:B------:R-:W-:Y:S02]  /*e7e0*/  LOP3.LUT R15, R204, R22, R17, 0x96, !PT ;  /* 0x00000016cc0f7212 */ /* 0x000fe400078e9611 */
[----:B--2---:R-:W-:Y:S01]  /*e7f0*/  LOP3.LUT R5, R226, R14, R29, 0x96, !PT ;  /* 0x0000000ee2057212 */ /* 0x004fe200078e961d */
[----:B------:R-:W-:Y:S01]  /*e800*/  IMAD.WIDE.U32 R24, R2, -0x326172a9, RZ ;  /* 0xcd9e8d5702187825 */ /* 0x000fe200078e00ff */
[C---:B------:R-:W-:Y:S02]  /*e810*/  PRMT R2, R16.reuse, 0x7773, RZ ;  /* 0x0000777310027816 */ /* 0x040fe400000000ff */
[----:B------:R-:W-:Y:S01]  /*e820*/  PRMT R12, R15, 0x7632, R12 ;  /* 0x000076320f0c7816 */ /* 0x000fe2000000000c */
[----:B------:R-:W-:Y:S01]  /*e830*/  IMAD.WIDE.U32 R22, R5, -0x326172a9, RZ ;  /* 0xcd9e8d5705167825 */ /* 0x000fe200078e00ff */
[----:B------:R-:W-:-:S02]  /*e840*/  PRMT R5, R16, 0x7772, RZ ;  /* 0x0000777210057816 */ /* 0x000fc400000000ff */
[----:B------:R-:W-:Y:S01]  /*e850*/  LOP3.LUT R66, R206, R8, R25, 0x96, !PT ;  /* 0x00000008ce427212 */ /* 0x000fe200078e9619 */
[----:B------:R-:W-:Y:S01]  /*e860*/  IMAD.MOV.U32 R16, RZ, RZ, R22 ;  /* 0x000000ffff107224 */ /* 0x000fe200078e0016 */
[----:B------:R-:W-:Y:S02]  /*e870*/  PRMT R5, R5, 0x5410, R2 ;  /* 0x0000541005057816 */ /* 0x000fe40000000002 */
[----:B------:R-:W1:Y:S01]  /*e880*/  SHFL.BFLY PT, R2, R19, 0x1, 0x1f ;  /* 0x0c201f0013027f89 */ /* 0x000e6200000e0000 */
[C---:B------:R-:W-:Y:S02]  /*e890*/  PRMT R11, R22.reuse, 0x7773, RZ ;  /* 0x00007773160b7816 */ /* 0x040fe400000000ff */
[----:B------:R-:W-:Y:S02]  /*e8a0*/  PRMT R6, R22, 0x7772, RZ ;  /* 0x0000777216067816 */ /* 0x000fe400000000ff */
[----:B------:R-:W-:Y:S02]  /*e8b0*/  LOP3.LUT R8, R204, R24, R23, 0x96, !PT ;  /* 0x00000018cc087212 */ /* 0x000fe400078e9617 */
[----:B------:R-:W-:-:S02]  /*e8c0*/  PRMT R6, R6, 0x5410, R11 ;  /* 0x0000541006067816 */ /* 0x000fc4000000000b */
[C---:B------:R-:W-:Y:S02]  /*e8d0*/  LOP3.LUT R11, R8.reuse, 0xffff, RZ, 0xc0, !PT ;  /* 0x0000ffff080b7812 */ /* 0x040fe400078ec0ff */
[----:B------:R-:W-:Y:S02]  /*e8e0*/  LOP3.LUT R10, R8, 0xff, RZ, 0xc0, !PT ;  /* 0x000000ff080a7812 */ /* 0x000fe400078ec0ff */
[----:B------:R-:W-:Y:S02]  /*e8f0*/  SHF.R.U32.HI R11, RZ, 0x8, R11 ;  /* 0x00000008ff0b7819 */ /* 0x000fe4000001160b */
[C---:B------:R-:W-:Y:S02]  /*e900*/  LOP3.LUT R17, R15.reuse, 0xffff, RZ, 0xc0, !PT ;  /* 0x0000ffff0f117812 */ /* 0x040fe400078ec0ff */
[----:B------:R-:W-:Y:S02]  /*e910*/  PRMT R11, R10, 0x5410, R11 ;  /* 0x000054100a0b7816 */ /* 0x000fe4000000000b */
[----:B------:R-:W2:Y:S01]  /*e920*/  LDC R10, c[0x0][0x4f8] ;  /* 0x00013e00ff0a7b82 */ /* 0x000ea20000000800 */
[----:B------:R-:W-:-:S02]  /*e930*/  LOP3.LUT R14, R15, 0xff, RZ, 0xc0, !PT ;  /* 0x000000ff0f0e7812 */ /* 0x000fc400078ec0ff */
[----:B------:R-:W-:Y:S02]  /*e940*/  PRMT R7, R22, 0x7771, RZ ;  /* 0x0000777116077816 */ /* 0x000fe400000000ff */
[----:B-1----:R-:W-:Y:S01]  /*e950*/  FMNMX.FTZ R2, R19, R2, !PT ;  /* 0x0000000213027209 */ /* 0x002fe20007810000 */
[----:B------:R-:W1:Y:S01]  /*e960*/  LDSM.16.MT88.4 R20, [R210+0x9000] ;  /* 0x00900000d214783b */ /* 0x000e620000004200 */
[----:B------:R-:W-:Y:S02]  /*e970*/  PRMT R19, R8, 0x7632, R19 ;  /* 0x0000763208137816 */ /* 0x000fe40000000013 */
[C---:B------:R-:W-:Y:S01]  /*e980*/  FSETP.NEU.FTZ.AND P1, PT, R2.reuse, -INF , PT ;  /* 0xff8000000200780b */ /* 0x040fe20003f3d000 */
[----:B------:R-:W-:Y:S01]  /*e990*/  FMUL.FTZ R213, R2, UR4 ;  /* 0x0000000402d57c20 */ /* 0x000fe20008410000 */
[----:B------:R-:W-:Y:S02]  /*e9a0*/  SHF.R.U32.HI R8, RZ, 0x18, R8 ;  /* 0x00000018ff087819 */ /* 0x000fe40000011608 */
[----:B------:R-:W-:-:S02]  /*e9b0*/  LOP3.LUT R19, R19, 0xff, RZ, 0xc0, !PT ;  /* 0x000000ff13137812 */ /* 0x000fc400078ec0ff */
[----:B------:R-:W-:Y:S02]  /*e9c0*/  FSEL R213, R213, RZ, P1 ;  /* 0x000000ffd5d57208 */ /* 0x000fe40000800000 */
[----:B------:R-:W-:Y:S02]  /*e9d0*/  PRMT R9, R19, 0x5410, R8 ;  /* 0x0000541013097816 */ /* 0x000fe40000000008 */
[----:B------:R-:W-:Y:S01]  /*e9e0*/  FSEL R19, R164, RZ, P3 ;  /* 0x000000ffa4137208 */ /* 0x000fe20001800000 */
[----:B------:R-:W-:Y:S01]  /*e9f0*/  FFMA.FTZ R165, R38, UR4, -R213 ;  /* 0x0000000426a57c23 */ /* 0x000fe200080108d5 */
[----:B------:R-:W-:Y:S01]  /*ea00*/  SHF.R.U32.HI R15, RZ, 0x18, R15 ;  /* 0x00000018ff0f7819 */ /* 0x000fe2000001160f */
[----:B------:R-:W-:Y:S01]  /*ea10*/  IMAD.MOV.U32 R38, RZ, RZ, R185 ;  /* 0x000000ffff267224 */ /* 0x000fe200078e00b9 */
[----:B------:R-:W-:Y:S01]  /*ea20*/  LOP3.LUT R12, R12, 0xff, RZ, 0xc0, !PT ;  /* 0x000000ff0c0c7812 */ /* 0x000fe200078ec0ff */
[----:B------:R-:W-:Y:S01]  /*ea30*/  FADD.FTZ R8, R222, -R19 ;  /* 0x80000013de087221 */ /* 0x000fe20000010000 */
[----:B------:R-:W-:Y:S01]  /*ea40*/  FFMA.FTZ R185, R51, UR4, -R198 ;  /* 0x0000000433b97c23 */ /* 0x000fe200080108c6 */
[----:B------:R-:W-:Y:S01]  /*ea50*/  FSEL R19, R2, RZ, P1 ;  /* 0x000000ff02137208 */ /* 0x000fe20000800000 */
[----:B------:R-:W-:Y:S01]  /*ea60*/  FFMA.FTZ R180, R40, UR4, -R213 ;  /* 0x0000000428b47c23 */ /* 0x000fe200080108d5 */
[----:B------:R-:W-:Y:S01]  /*ea70*/  PRMT R15, R12, 0x5410, R15 ;  /* 0x000054100c0f7816 */ /* 0x000fe2000000000f */
[--C-:B------:R-:W-:Y:S01]  /*ea80*/  FFMA.FTZ R173, R50, UR4, -R213.reuse ;  /* 0x0000000432ad7c23 */ /* 0x100fe200080108d5 */
[----:B------:R-:W-:Y:S01]  /*ea90*/  FSEL R12, R0, RZ, P0 ;  /* 0x000000ff000c7208 */ /* 0x000fe20000000000 */
[----:B------:R-:W-:Y:S01]  /*eaa0*/  FFMA.FTZ R176, R32, UR4, -R213 ;  /* 0x0000000420b07c23 */ /* 0x000fe200080108d5 */
[----:B--2---:R-:W-:Y:S01]  /*eab0*/  LOP3.LUT R186, R10, 0xff, RZ, 0xc0, !PT ;  /* 0x000000ff0aba7812 */ /* 0x004fe200078ec0ff */
[----:B------:R-:W2:Y:S01]  /*eac0*/  MUFU.EX2 R185, R185 ;  /* 0x000000b900b97308 */ /* 0x000ea20000000800 */
[----:B------:R-:W-:Y:S01]  /*ead0*/  FADD.FTZ R10, R220, -R19 ;  /* 0x80000013dc0a7221 */ /* 0x000fe20000010000 */
[----:B------:R-:W-:Y:S01]  /*eae0*/  FADD.FTZ R12, R211, -R12 ;  /* 0x8000000cd30c7221 */ /* 0x000fe20000010000 */
[----:B------:R-:W-:-:S02]  /*eaf0*/  IMAD.MOV.U32 R222, RZ, RZ, R191 ;  /* 0x000000ffffde7224 */ /* 0x000fc400078e00bf */
[----:B------:R-:W-:Y:S01]  /*eb00*/  FMUL.FTZ R212, R8, UR4 ;  /* 0x0000000408d47c20 */ /* 0x000fe20008410000 */
[----:B------:R-:W-:Y:S01]  /*eb10*/  FMUL.FTZ R191, R10, UR4 ;  /* 0x000000040abf7c20 */ /* 0x000fe20008410000 */
[----:B------:R-:W-:Y:S01]  /*eb20*/  FMUL.FTZ R190, R12, UR4 ;  /* 0x000000040cbe7c20 */ /* 0x000fe20008410000 */
[----:B------:R-:W-:Y:S01]  /*eb30*/  MUFU.EX2 R180, R180 ;  /* 0x000000b400b47308 */ /* 0x000fe20000000800 */
[----:B------:R-:W-:Y:S01]  /*eb40*/  IMAD R186, R186, 0x10000, R186 ;  /* 0x00010000baba7824 */ /* 0x000fe200078e02ba */
[----:B------:R-:W-:Y:S01]  /*eb50*/  LOP3.LUT R16, R16, 0xff, RZ, 0xc0, !PT ;  /* 0x000000ff10107812 */ /* 0x000fe200078ec0ff */
[----:B------:R-:W-:Y:S01]  /*eb60*/  IMAD.MOV.U32 R211, RZ, RZ, R26 ;  /* 0x000000ffffd37224 */ /* 0x000fe200078e001a */
[----:B------:R-:W-:Y:S01]  /*eb70*/  MUFU.EX2 R165, R165 ;  /* 0x000000a500a57308 */ /* 0x000fe20000000800 */
[----:B------:R-:W-:Y:S01]  /*eb80*/  SHF.R.U32.HI R17, RZ, 0x8, R17 ;  /* 0x00000008ff117819 */ /* 0x000fe20000011611 */
[----:B------:R-:W-:Y:S01]  /*eb90*/  IMAD.MOV.U32 R50, RZ, RZ, R28 ;  /* 0x000000ffff327224 */ /* 0x000fe200078e001c */
[----:B------:R-:W-:Y:S01]  /*eba0*/  MOV R51, R29 ;  /* 0x0000001d00337202 */ /* 0x000fe20000000f00 */
[----:B------:R-:W-:Y:S01]  /*ebb0*/  MUFU.EX2 R173, R173 ;  /* 0x000000ad00ad7308 */ /* 0x000fe20000000800 */
[----:B------:R-:W-:Y:S01]  /*ebc0*/  PRMT R7, R16, 0x5410, R7 ;  /* 0x0000541010077816 */ /* 0x000fe20000000007 */
[----:B------:R-:W-:Y:S01]  /*ebd0*/  IMAD.MOV.U32 R28, RZ, RZ, R60 ;  /* 0x000000ffff1c7224 */ /* 0x000fe200078e003c */
[----:B------:R-:W-:Y:S01]  /*ebe0*/  MOV R29, R61 ;  /* 0x0000003d001d7202 */ /* 0x000fe20000000f00 */
[----:B------:R-:W-:Y:S01]  /*ebf0*/  MUFU.EX2 R176, R176 ;  /* 0x000000b000b07308 */ /* 0x000fe20000000800 */
[--C-:B------:R-:W-:Y:S01]  /*ec00*/  HSET2.LE.AND R62, R13, R186.reuse, PT ;  /* 0x000000ba0d3e7233 */ /* 0x100fe20003803000 */
[----:B------:R-:W-:Y:S01]  /*ec10*/  VIADD R16, R210, 0x9000 ;  /* 0x00009000d2107836 */ /* 0x000fe20000000000 */
[----:B------:R-:W-:Y:S01]  /*ec20*/  MOV R26, R63 ;  /* 0x0000003f001a7202 */ /* 0x000fe20000000f00 */
[----:B------:R-:W3:Y:S01]  /*ec30*/  MUFU.EX2 R212, R212 ;  /* 0x000000d400d47308 */ /* 0x000ee20000000800 */
[----:B------:R-:W-:Y:S01]  /*ec40*/  PRMT R17, R14, 0x5410, R17 ;  /* 0x000054100e117816 */ /* 0x000fe20000000011 */
[----:B------:R-:W-:Y:S01]  /*ec50*/  FMUL.FTZ R10, R162, R192 ;  /* 0x000000c0a20a7220 */ /* 0x000fe20000410000 */
[--C-:B------:R-:W-:Y:S01]  /*ec60*/  HSET2.LE.AND R61, R15, R186.reuse, PT ;  /* 0x000000ba0f3d7233 */ /* 0x100fe20003803000 */
[----:B------:R-:W4:Y:S01]  /*ec70*/  MUFU.EX2 R191, R191 ;  /* 0x000000bf00bf7308 */ /* 0x000f220000000800 */
[----:B------:R-:W-:Y:S01]  /*ec80*/  LOP3.LUT R13, R6, 0xff00ff, RZ, 0xc0, !PT ;  /* 0x00ff00ff060d7812 */ /* 0x000fe200078ec0ff */
[----:B------:R-:W-:Y:S01]  /*ec90*/  IMAD.MOV.U32 R37, RZ, RZ, R29 ;  /* 0x000000ffff257224 */ /* 0x000fe200078e001d */
[----:B------:R-:W-:Y:S01]  /*eca0*/  HSET2.LE.AND R11, R11, R186, PT ;  /* 0x000000ba0b0b7233 */ /* 0x000fe20003803000 */
[----:B------:R-:W1:Y:S01]  /*ecb0*/  MUFU.EX2 R190, R190 ;  /* 0x000000be00be7308 */ /* 0x000e620000000800 */
[----:B------:R-:W-:Y:S01]  /*ecc0*/  LOP3.LUT R63, R5, 0xff00ff, RZ, 0xc0, !PT ;  /* 0x00ff00ff053f7812 */ /* 0x000fe200078ec0ff */
[----:B------:R-:W-:Y:S01]  /*ecd0*/  FFMA.FTZ R222, R222, UR4, -R213 ;  /* 0x00000004dede7c23 */ /* 0x000fe200080108d5 */
[----:B--2---:R-:W-:-:S02]  /*ece0*/  F2FP.F16.F32.PACK_AB R14, R175, R185 ;  /* 0x000000b9af0e723e */ /* 0x004fc400000000ff */
[----:B------:R-:W-:Y:S01]  /*ecf0*/  F2FP.F16.F32.PACK_AB R8, R188, R203 ;  /* 0x000000cbbc08723e */ /* 0x000fe200000000ff */
[-C--:B---3--:R-:W-:Y:S01]  /*ed00*/  FMUL.FTZ R148, R148, R212.reuse ;  /* 0x000000d494947220 */ /* 0x088fe20000410000 */
[--C-:B------:R-:W-:Y:S01]  /*ed10*/  HSET2.LE.AND R6, R7, R186.reuse, PT ;  /* 0x000000ba07067233 */ /* 0x100fe20003803000 */
[----:B------:R-:W-:Y:S01]  /*ed20*/  FMUL.FTZ R149, R149, R212 ;  /* 0x000000d495957220 */ /* 0x000fe20000410000 */
[--C-:B------:R-:W-:Y:S01]  /*ed30*/  HSET2.LE.AND R17, R17, R186.reuse, PT ;  /* 0x000000ba11117233 */ /* 0x100fe20003803000 */
[----:B----4-:R-:W-:Y:S01]  /*ed40*/  FMUL.FTZ R25, R73, R191 ;  /* 0x000000bf49197220 */ /* 0x010fe20000410000 */
[----:B------:R-:W-:Y:S01]  /*ed50*/  LOP3.LUT R61, R14, R61, RZ, 0xc0, !PT ;  /* 0x0000003d0e3d7212 */ /* 0x000fe200078ec0ff */
[----:B------:R-:W-:Y:S01]  /*ed60*/  FMUL.FTZ R29, R77, R191 ;  /* 0x000000bf4d1d7220 */ /* 0x000fe20000410000 */
[--C-:B------:R-:W-:Y:S01]  /*ed70*/  HSET2.LE.AND R7, R13, R186.reuse, PT ;  /* 0x000000ba0d077233 */ /* 0x100fe20003803000 */
[----:B-1----:R-:W-:Y:S01]  /*ed80*/  FMUL.FTZ R18, R154, R190 ;  /* 0x000000be9a127220 */ /* 0x002fe20000410000 */
[----:B------:R-:W-:Y:S01]  /*ed90*/  LOP3.LUT R4, R8, R11, RZ, 0xc0, !PT ;  /* 0x0000000b08047212 */ /* 0x000fe200078ec0ff */
[----:B------:R-:W-:Y:S01]  /*eda0*/  FMUL.FTZ R11, R163, R192 ;  /* 0x000000c0a30b7220 */ /* 0x000fe20000410000 */
[--C-:B------:R-:W-:Y:S01]  /*edb0*/  HSET2.LE.AND R9, R9, R186.reuse, PT ;  /* 0x000000ba09097233 */ /* 0x100fe20003803000 */
[-C--:B------:R-:W-:Y:S01]  /*edc0*/  FMUL.FTZ R19, R155, R190.reuse ;  /* 0x000000be9b137220 */ /* 0x080fe20000410000 */
[----:B------:R-:W-:Y:S01]  /*edd0*/  HSET2.LE.AND R63, R63, R186, PT ;  /* 0x000000ba3f3f7233 */ /* 0x000fe20003803000 */
[----:B------:R-:W-:Y:S01]  /*ede0*/  FMUL.FTZ R27, R75, R190 ;  /* 0x000000be4b1b7220 */ /* 0x000fe20000410000 */
[----:B------:R-:W-:Y:S01]  /*edf0*/  F2FP.F16.F32.PACK_AB R60, R165, R180 ;  /* 0x000000b4a53c723e */ /* 0x000fe200000000ff */
[----:B------:R-:W-:Y:S01]  /*ee00*/  FMUL.FTZ R40, R92, R191 ;  /* 0x000000bf5c287220 */ /* 0x000fe20000410000 */
[----:B------:R-:W-:Y:S01]  /*ee10*/  F2FP.F16.F32.PACK_AB R15, R176, R173 ;  /* 0x000000adb00f723e */ /* 0x000fe200000000ff */
[----:B------:R-:W-:Y:S01]  /*ee20*/  FMUL.FTZ R24, R72, R191 ;  /* 0x000000bf48187220 */ /* 0x000fe20000410000 */
[----:B------:R-:W-:Y:S01]  /*ee30*/  F2FP.F16.F32.PACK_AB R13, R177, R172 ;  /* 0x000000acb10d723e */ /* 0x000fe200000000ff */
[----:B------:R-:W-:Y:S01]  /*ee40*/  IMAD.MOV.U32 R72, RZ, RZ, R48 ;  /* 0x000000ffff487224 */ /* 0x000fe200078e0030 */
[----:B------:R-:W-:Y:S01]  /*ee50*/  F2FP.F16.F32.PACK_AB R14, R182, R183 ;  /* 0x000000b7b60e723e */ /* 0x000fe200000000ff */
[----:B------:R-:W-:Y:S01]  /*ee60*/  FMUL.FTZ R32, R88, R191 ;  /* 0x000000bf58207220 */ /* 0x000fe20000410000 */
[----:B------:R-:W-:Y:S01]  /*ee70*/  F2FP.F16.F32.PACK_AB R8, R184, R189 ;  /* 0x000000bdb808723e */ /* 0x000fe200000000ff */
[----:B------:R-:W-:Y:S01]  /*ee80*/  IMAD.MOV.U32 R48, RZ, RZ, R50 ;  /* 0x000000ffff307224 */ /* 0x000fe200078e0032 */
[----:B------:R-:W-:Y:S01]  /*ee90*/  F2FP.F16.F32.PACK_AB R12, R178, R181 ;  /* 0x000000b5b20c723e */ /* 0x000fe200000000ff */
[----:B------:R-:W-:Y:S01]  /*eea0*/  IMAD.MOV.U32 R88, RZ, RZ, R42 ;  /* 0x000000ffff587224 */ /* 0x000fe200078e002a */
[----:B------:R-:W-:Y:S01]  /*eeb0*/  MOV R220, R193 ;  /* 0x000000c100dc7202 */ /* 0x000fe20000000f00 */
[----:B------:R-:W-:Y:S01]  /*eec0*/  VIADD R193, R210, 0x9020 ;  /* 0x00009020d2c17836 */ /* 0x000fe20000000000 */
[----:B------:R-:W-:Y:S01]  /*eed0*/  LOP3.LUT R60, R60, R17, RZ, 0xc0, !PT ;  /* 0x000000113c3c7212 */ /* 0x000fe200078ec0ff */
[-C--:B------:R-:W-:Y:S01]  /*eee0*/  FMUL.FTZ R17, R153, R191.reuse ;  /* 0x000000bf99117220 */ /* 0x080fe20000410000 */
[----:B------:R-:W-:Y:S01]  /*eef0*/  LOP3.LUT R62, R15, R62, RZ, 0xc0, !PT ;  /* 0x0000003e0f3e7212 */ /* 0x000fe200078ec0ff */
[----:B------:R-:W-:Y:S01]  /*ef00*/  FMUL.FTZ R15, R159, R190 ;  /* 0x000000be9f0f7220 */ /* 0x000fe20000410000 */
[----:B------:R-:W-:Y:S01]  /*ef10*/  LOP3.LUT R6, R13, R6, RZ, 0xc0, !PT ;  /* 0x000000060d067212 */ /* 0x000fe200078ec0ff */
[----:B------:R-:W-:Y:S01]  /*ef20*/  FMUL.FTZ R13, R157, R191 ;  /* 0x000000bf9d0d7220 */ /* 0x000fe20000410000 */
[----:B------:R-:W-:Y:S01]  /*ef30*/  LOP3.LUT R7, R14, R7, RZ, 0xc0, !PT ;  /* 0x000000070e077212 */ /* 0x000fe200078ec0ff */
[----:B------:R-:W-:Y:S01]  /*ef40*/  FMUL.FTZ R14, R158, R190 ;  /* 0x000000be9e0e7220 */ /* 0x000fe20000410000 */
[----:B------:R-:W-:Y:S01]  /*ef50*/  LOP3.LUT R5, R8, R9, RZ, 0xc0, !PT ;  /* 0x0000000908057212 */ /* 0x000fe200078ec0ff */
[-C--:B------:R-:W-:Y:S01]  /*ef60*/  FMUL.FTZ R8, R160, R212.reuse ;  /* 0x000000d4a0087220 */ /* 0x080fe20000410000 */
[----:B------:R-:W-:Y:S01]  /*ef70*/  LOP3.LUT R63, R12, R63, RZ, 0xc0, !PT ;  /* 0x0000003f0c3f7212 */ /* 0x000fe200078ec0ff */
[----:B------:R-:W-:Y:S01]  /*ef80*/  FMUL.FTZ R9, R161, R212 ;  /* 0x000000d4a1097220 */ /* 0x000fe20000410000 */
[----:B------:R-:W-:Y:S01]  /*ef90*/  @P6 IADD3 R193, PT, PT, R16, -0x20, RZ ;  /* 0xffffffe010c16810 */ /* 0x000fe20007ffe0ff */
[-C--:B------:R-:W-:Y:S01]  /*efa0*/  FMUL.FTZ R12, R156, R191.reuse ;  /* 0x000000bf9c0c7220 */ /* 0x080fe20000410000 */
[-C--:B------:R-:W-:Y:S01]  /*efb0*/  FMUL.FTZ R16, R152, R191.reuse ;  /* 0x000000bf98107220 */ /* 0x080fe20000410000 */
[----:B------:R-:W-:Y:S01]  /*efc0*/  MOV R36, R28 ;  /* 0x0000001c00247202 */ /* 0x000fe20000000f00 */
[----:B------:R-:W-:Y:S01]  /*efd0*/  FMUL.FTZ R28, R76, R191 ;  /* 0x000000bf4c1c7220 */ /* 0x000fe20000410000 */
[----:B------:R-:W-:Y:S01]  /*efe0*/  MOV R73, R211 ;  /* 0x000000d300497202 */ /* 0x000fe20000000f00 */
[-C--:B------:R-:W-:Y:S01]  /*eff0*/  HMMA.16816.F32 R8, R4, R20.reuse, R8 ;  /* 0x000000140408723c */ /* 0x080fe20000001808 */
[----:B------:R-:W-:Y:S01]  /*f000*/  MOV R75, R37 ;  /* 0x00000025004b7202 */ /* 0x000fe20000000f00 */
[----:B------:R-:W-:Y:S01]  /*f010*/  FMUL.FTZ R37, R105, R191 ;  /* 0x000000bf69257220 */ /* 0x000fe20000410000 */
[----:B------:R-:W-:Y:S01]  /*f020*/  MOV R211, R39 ;  /* 0x0000002700d37202 */ /* 0x000fe20000000f00 */
[-C--:B------:R-:W-:Y:S01]  /*f030*/  FMUL.FTZ R39, R107, R190.reuse ;  /* 0x000000be6b277220 */ /* 0x080fe20000410000 */
[----:B------:R-:W1:Y:S01]  /*f040*/  LDSM.16.MT88.4 R160, [R193] ;  /* 0x00000000c1a0783b */ /* 0x000e620000004200 */
[----:B------:R-:W-:Y:S01]  /*f050*/  MOV R50, R43 ;  /* 0x0000002b00327202 */ /* 0x000fe20000000f00 */
[----:B------:R-:W-:Y:S01]  /*f060*/  FMUL.FTZ R43, R95, R190 ;  /* 0x000000be5f2b7220 */ /* 0x000fe20000410000 */
[----:B------:R-:W-:Y:S01]  /*f070*/  HMMA.16816.F32 R12, R60, R20, R12 ;  /* 0x000000143c0c723c */ /* 0x000fe2000000180c */
[----:B------:R-:W2:Y:S01]  /*f080*/  LDSM.16.MT88.4 R152, [R210+0xa000] ;  /* 0x00a00000d298783b */ /* 0x000ea20000004200 */
[----:B------:R-:W-:-:S02]  /*f090*/  IMAD.MOV.U32 R95, RZ, RZ, R52 ;  /* 0x000000ffff5f7224 */ /* 0x000fc400078e0034 */
[----:B------:R-:W-:Y:S01]  /*f0a0*/  FMUL.FTZ R42, R94, R190 ;  /* 0x000000be5e2a7220 */ /* 0x000fe20000410000 */
[----:B------:R-:W-:Y:S01]  /*f0b0*/  MOV R52, R44 ;  /* 0x0000002c00347202 */ /* 0x000fe20000000f00 */
[----:B------:R-:W3:Y:S01]  /*f0c0*/  LDSM.16.MT88.4 R156, [R193+0x1000] ;  /* 0x00100000c19c783b */ /* 0x000ee20000004200 */
[-C--:B------:R-:W-:Y:S01]  /*f0d0*/  FMUL.FTZ R34, R90, R190.reuse ;  /* 0x000000be5a227220 */ /* 0x080fe20000410000 */
[----:B------:R-:W-:Y:S01]  /*f0e0*/  FMUL.FTZ R35, R91, R190 ;  /* 0x000000be5b237220 */ /* 0x000fe20000410000 */
[-C--:B------:R-:W-:Y:S01]  /*f0f0*/  HMMA.16816.F32 R16, R60, R22.reuse, R16 ;  /* 0x000000163c10723c */ /* 0x080fe20000001810 */
[----:B------:R-:W-:Y:S01]  /*f100*/  MOV R94, R45 ;  /* 0x0000002d005e7202 */ /* 0x000fe20000000f00 */
[----:B------:R-:W-:Y:S01]  /*f110*/  FMUL.FTZ R45, R109, R191 ;  /* 0x000000bf6d2d7220 */ /* 0x000fe20000410000 */
[----:B------:R-:W-:Y:S01]  /*f120*/  MOV R91, R75 ;  /* 0x0000004b005b7202 */ /* 0x000fe20000000f00 */
[-C--:B------:R-:W-:Y:S01]  /*f130*/  FMUL.FTZ R33, R89, R191.reuse ;  /* 0x000000bf59217220 */ /* 0x080fe20000410000 */
[----:B------:R-:W-:Y:S01]  /*f140*/  FMUL.FTZ R44, R108, R191 ;  /* 0x000000bf6c2c7220 */ /* 0x000fe20000410000 */
[----:B------:R-:W-:Y:S01]  /*f150*/  MOV R75, R211 ;  /* 0x000000d3004b7202 */ /* 0x000fe20000000f00 */
[----:B------:R-:W-:Y:S01]  /*f160*/  FMUL.FTZ R136, R136, R191 ;  /* 0x000000bf88887220 */ /* 0x000fe20000410000 */
[----:B------:R-:W-:Y:S01]  /*f170*/  HMMA.16816.F32 R20, R4, R22, R148 ;  /* 0x000000160414723c */ /* 0x000fe20000001894 */
[----:B------:R-:W-:Y:S01]  /*f180*/  IMAD.MOV.U32 R149, RZ, RZ, R26 ;  /* 0x000000ffff957224 */ /* 0x000fe200078e001a */
[----:B------:R-:W-:Y:S01]  /*f190*/  MOV R151, R31 ;  /* 0x0000001f00977202 */ /* 0x000fe20000000f00 */
[----:B------:R-:W-:-:S02]  /*f1a0*/  IMAD.MOV.U32 R150, RZ, RZ, R30 ;  /* 0x000000ffff967224 */ /* 0x000fc400078e001e */
[-C--:B------:R-:W-:Y:S01]  /*f1b0*/  FMUL.FTZ R30, R78, R190.reuse ;  /* 0x000000be4e1e7220 */ /* 0x080fe20000410000 */
[----:B------:R-:W-:Y:S02]  /*f1c0*/  IMAD.MOV.U32 R78, RZ, RZ, R49 ;  /* 0x000000ffff4e7224 */ /* 0x000fe400078e0031 */
[----:B------:R-:W-:Y:S01]  /*f1d0*/  FMUL.FTZ R26, R74, R190 ;  /* 0x000000be4a1a7220 */ /* 0x000fe20000410000 */
[----:B------:R-:W-:Y:S01]  /*f1e0*/  MOV R49, R51 ;  /* 0x0000003300317202 */ /* 0x000fe20000000f00 */
[----:B------:R-:W-:Y:S01]  /*f1f0*/  IMAD.MOV.U32 R74, RZ, RZ, R36 ;  /* 0x000000ffff4a7224 */ /* 0x000fe200078e0024 */
[----:B------:R-:W-:Y:S01]  /*f200*/  MOV R76, R150 ;  /* 0x00000096004c7202 */ /* 0x000fe20000000f00 */
[----:B------:R-:W-:Y:S02]  /*f210*/  IMAD.MOV.U32 R51, RZ, RZ, R38 ;  /* 0x000000ffff337224 */ /* 0x000fe400078e0026 */
[----:B------:R-:W-:Y:S01]  /*f220*/  FMUL.FTZ R36, R104, R191 ;  /* 0x000000bf68247220 */ /* 0x000fe20000410000 */
[----:B------:R-:W-:-:S02]  /*f230*/  IMAD.MOV.U32 R92, RZ, RZ, R149 ;  /* 0x000000ffff5c7224 */ /* 0x000fc400078e0095 */
[-C--:B------:R-:W-:Y:S01]  /*f240*/  FMUL.FTZ R38, R106, R190.reuse ;  /* 0x000000be6a267220 */ /* 0x080fe20000410000 */
[----:B------:R-:W-:Y:S01]  /*f250*/  IMAD.MOV.U32 R77, RZ, RZ, R151 ;  /* 0x000000ffff4d7224 */ /* 0x000fe200078e0097 */
[----:B------:R-:W-:Y:S01]  /*f260*/  LDSM.16.MT88.4 R104, [R193+0x2000] ;  /* 0x00200000c168783b */ /* 0x000fe20000004200 */
[-C--:B------:R-:W-:Y:S01]  /*f270*/  FMUL.FTZ R31, R79, R190.reuse ;  /* 0x000000be4f1f7220 */ /* 0x080fe20000410000 */
[----:B------:R-:W-:Y:S01]  /*f280*/  MOV R79, R41 ;  /* 0x00000029004f7202 */ /* 0x000fe20000000f00 */
[----:B------:R-:W-:Y:S01]  /*f290*/  FMUL.FTZ R41, R93, R191 ;  /* 0x000000bf5d297220 */ /* 0x000fe20000410000 */
[----:B------:R-:W4:Y:S01]  /*f2a0*/  LDSM.16.MT88.4 R148, [R210+0xb000] ;  /* 0x00b00000d294783b */ /* 0x000f220000004200 */
[----:B------:R-:W-:Y:S02]  /*f2b0*/  IMAD.MOV.U32 R93, RZ, RZ, R46 ;  /* 0x000000ffff5d7224 */ /* 0x000fe400078e002e */
[----:B------:R-:W-:Y:S01]  /*f2c0*/  FMUL.FTZ R46, R110, R190 ;  /* 0x000000be6e2e7220 */ /* 0x000fe20000410000 */
[----:B------:R-:W-:Y:S01]  /*f2d0*/  IMAD.MOV.U32 R110, RZ, RZ, R88 ;  /* 0x000000ffff6e7224 */ /* 0x000fe200078e0058 */
[----:B------:R-:W-:Y:S01]  /*f2e0*/  MOV R88, R76 ;  /* 0x0000004c00587202 */ /* 0x000fe20000000f00 */
[----:B------:R-:W-:Y:S01]  /*f2f0*/  IMAD.MOV.U32 R90, RZ, RZ, R74 ;  /* 0x000000ffff5a7224 */ /* 0x000fe200078e004a */
[----:B------:R-:W-:Y:S01]  /*f300*/  MOV R74, R50 ;  /* 0x00000032004a7202 */ /* 0x000fe20000000f00 */
[----:B------:R-:W-:Y:S01]  /*f310*/  IMAD.MOV.U32 R109, RZ, RZ, R78 ;  /* 0x000000ffff6d7224 */ /* 0x000fe200078e004e */
[----:B------:R-:W-:Y:S01]  /*f320*/  MOV R108, R79 ;  /* 0x0000004f006c7202 */ /* 0x000fe20000000f00 */
[----:B------:R-:W-:-:S02]  /*f330*/  IMAD.MOV.U32 R76, RZ, RZ, R48 ;  /* 0x000000ffff4c7224 */ /* 0x000fc400078e0030 */
[----:B------:R-:W-:Y:S01]  /*f340*/  FMUL.FTZ R48, R120, R191 ;  /* 0x000000bf78307220 */ /* 0x000fe20000410000 */
        /* <DEDUP_REMOVED lines=9> */
[-C--:B------:R-:W-:Y:S01]  /*f3e0*/  FMUL.FTZ R51, R123, R190.reuse ;  /* 0x000000be7b337220 */ /* 0x080fe20000410000 */
[----:B------:R-:W-:Y:S02]  /*f3f0*/  IMAD.MOV.U32 R73, RZ, RZ, R67 ;  /* 0x000000ffff497224 */ /* 0x000fe400078e0043 */
[----:B------:R-:W-:Y:S01]  /*f400*/  FMUL.FTZ R47, R111, R190 ;  /* 0x000000be6f2f7220 */ /* 0x000fe20000410000 */
[-C--:B------:R-:W-:Y:S01]  /*f410*/  FMUL.FTZ R49, R121, R191.reuse ;  /* 0x000000bf79317220 */ /* 0x080fe20000410000 */
[-C--:B------:R-:W-:Y:S01]  /*f420*/  FMUL.FTZ R52, R124, R191.reuse ;  /* 0x000000bf7c347220 */ /* 0x080fe20000410000 */
[----:B------:R-:W-:Y:S01]  /*f430*/  FMUL.FTZ R53, R125, R191 ;  /* 0x000000bf7d357220 */ /* 0x000fe20000410000 */
[----:B------:R-:W-:Y:S01]  /*f440*/  MOV R123, R221 ;  /* 0x000000dd007b7202 */ /* 0x000fe20000000f00 */
[----:B------:R-:W-:Y:S01]  /*f450*/  IMAD.MOV.U32 R67, RZ, RZ, R54 ;  /* 0x000000ffff437224 */ /* 0x000fe200078e0036 */
[----:B------:R-:W-:Y:S01]  /*f460*/  MOV R111, R55 ;  /* 0x00000037006f7202 */ /* 0x000fe20000000f00 */
[----:B------:R-:W-:Y:S01]  /*f470*/  IMAD.MOV.U32 R124, RZ, RZ, R58 ;  /* 0x000000ffff7c7224 */ /* 0x000fe200078e003a */
[----:B------:R-:W-:Y:S01]  /*f480*/  MOV R121, R56 ;  /* 0x0000003800797202 */ /* 0x000fe20000000f00 */
[----:B------:R-:W-:Y:S01]  /*f490*/  IMAD.MOV.U32 R125, RZ, RZ, R57 ;  /* 0x000000ffff7d7224 */ /* 0x000fe200078e0039 */
[----:B------:R-:W-:Y:S01]  /*f4a0*/  MOV R221, R59 ;  /* 0x0000003b00dd7202 */ /* 0x000fe20000000f00 */
        /* <DEDUP_REMOVED lines=9> */
[----:B-1----:R-:W-:Y:S01]  /*f540*/  HMMA.16816.F32 R24, R60, R160, R24 ;  /* 0x000000a03c18723c */ /* 0x002fe20000001818 */
[----:B------:R-:W-:Y:S01]  /*f550*/  MOV R140, R122 ;  /* 0x0000007a008c7202 */ /* 0x000fe20000000f00 */
[----:B------:R-:W-:Y:S01]  /*f560*/  IMAD.MOV.U32 R122, RZ, RZ, R121 ;  /* 0x000000ffff7a7224 */ /* 0x000fe200078e0079 */
[----:B------:R-:W-:Y:S01]  /*f570*/  MOV R142, R90 ;  /* 0x0000005a008e7202 */ /* 0x000fe20000000f00 */
[----:B------:R-:W-:Y:S01]  /*f580*/  IMAD.MOV.U32 R121, RZ, RZ, R89 ;  /* 0x000000ffff797224 */ /* 0x000fe200078e0059 */
[----:B------:R-:W-:Y:S01]  /*f590*/  MOV R89, R79 ;  /* 0x0000004f00597202 */ /* 0x000fe20000000f00 */
[----:B------:R-:W-:-:S02]  /*f5a0*/  IMAD.MOV.U32 R79, RZ, RZ, R77 ;  /* 0x000000ffff4f7224 */ /* 0x000fc400078e004d */
[----:B------:R-:W-:Y:S01]  /*f5b0*/  FMUL.FTZ R90, R118, R192 ;  /* 0x000000c0765a7220 */ /* 0x000fe20000410000 */
[C---:B------:R-:W-:Y:S01]  /*f5c0*/  HMMA.16816.F32 R28, R60.reuse, R162, R28 ;  /* 0x000000a23c1c723c */ /* 0x040fe2000000181c */
[----:B------:R-:W-:Y:S02]  /*f5d0*/  IMAD.MOV.U32 R77, RZ, RZ, R65 ;  /* 0x000000ffff4d7224 */ /* 0x000fe400078e0041 */
[-C--:B------:R-:W-:Y:S01]  /*f5e0*/  FMUL.FTZ R65, R69, R212.reuse ;  /* 0x000000d445417220 */ /* 0x080fe20000410000 */
[----:B------:R-:W-:Y:S02]  /*f5f0*/  IMAD.MOV.U32 R127, RZ, RZ, R124 ;  /* 0x000000ffff7f7224 */ /* 0x000fe400078e007c */
[----:B------:R-:W-:Y:S01]  /*f600*/  FMUL.FTZ R69, R81, R212 ;  /* 0x000000d451457220 */ /* 0x000fe20000410000 */
[----:B------:R-:W-:Y:S02]  /*f610*/  IMAD.MOV.U32 R124, RZ, RZ, R75 ;  /* 0x000000ffff7c7224 */ /* 0x000fe400078e004b */
[----:B------:R-:W-:Y:S01]  /*f620*/  FMUL.FTZ R75, R87, R192 ;  /* 0x000000c0574b7220 */ /* 0x000fe20000410000 */
[----:B------:R-:W-:Y:S01]  /*f630*/  IMAD.MOV.U32 R141, RZ, RZ, R89 ;  /* 0x000000ffff8d7224 */ /* 0x000fe200078e0059 */
[----:B--2---:R-:W-:Y:S01]  /*f640*/  HMMA.16816.F32 R32, R60, R152, R32 ;  /* 0x000000983c20723c */ /* 0x004fe20000001820 */
[----:B------:R-:W-:-:S02]  /*f650*/  IMAD.MOV.U32 R143, RZ, RZ, R91 ;  /* 0x000000ffff8f7224 */ /* 0x000fc400078e005b */
[----:B------:R-:W-:Y:S01]  /*f660*/  FMUL.FTZ R89, R117, R212 ;  /* 0x000000d475597220 */ /* 0x000fe20000410000 */
[----:B------:R-:W-:Y:S01]  /*f670*/  FMUL.FTZ R91, R119, R192 ;  /* 0x000000c0775b7220 */ /* 0x000fe20000410000 */
[----:B------:R-:W-:Y:S01]  /*f680*/  FMUL.FTZ R81, R101, R212 ;  /* 0x000000d465517220 */ /* 0x000fe20000410000 */
[----:B------:R-:W-:Y:S01]  /*f690*/  FFMA.FTZ R220, R220, UR4, -R198 ;  /* 0x00000004dcdc7c23 */ /* 0x000fe200080108c6 */
[----:B------:R-:W-:Y:S01]  /*f6a0*/  FMUL.FTZ R87, R115, R192 ;  /* 0x000000c073577220 */ /* 0x000fe20000410000 */
[----:B------:R-:W-:Y:S01]  /*f6b0*/  FFMA.FTZ R221, R221, UR4, -R213 ;  /* 0x00000004dddd7c23 */ /* 0x000fe200080108d5 */
[C---:B------:R-:W-:Y:S01]  /*f6c0*/  HMMA.16816.F32 R40, R60.reuse, R154, R40 ;  /* 0x0000009a3c28723c */ /* 0x040fe20000001828 */
[----:B------:R-:W-:Y:S01]  /*f6d0*/  MUFU.EX2 R222, R222 ;  /* 0x000000de00de7308 */ /* 0x000fe20000000800 */
[-C--:B------:R-:W-:Y:S01]  /*f6e0*/  FMUL.FTZ R132, R132, R212.reuse ;  /* 0x000000d484847220 */ /* 0x080fe20000410000 */
[----:B------:R-:W-:Y:S02]  /*f6f0*/  FMUL.FTZ R133, R133, R212 ;  /* 0x000000d485857220 */ /* 0x000fe40000410000 */
[----:B------:R-:W-:Y:S03]  /*f700*/  MUFU.EX2 R220, R220 ;  /* 0x000000dc00dc7308 */ /* 0x000fe60000000800 */
[C---:B---3--:R-:W-:Y:S01]  /*f710*/  HMMA.16816.F32 R36, R60.reuse, R156, R36 ;  /* 0x0000009c3c24723c */ /* 0x048fe20000001824 */
[----:B------:R-:W-:Y:S07]  /*f720*/  MUFU.EX2 R221, R221 ;  /* 0x000000dd00dd7308 */ /* 0x000fee0000000800 */
[C---:B------:R-:W-:Y:S08]  /*f730*/  HMMA.16816.F32 R44, R60.reuse, R158, R44 ;  /* 0x0000009e3c2c723c */ /* 0x040ff0000000182c */
[C---:B----4-:R-:W-:Y:S08]  /*f740*/  HMMA.16816.F32 R48, R60.reuse, R148, R48 ;  /* 0x000000943c30723c */ /* 0x050ff00000001830 */
[C---:B------:R-:W-:Y:S08]  /*f750*/  HMMA.16816.F32 R52, R60.reuse, R150, R52 ;  /* 0x000000963c34723c */ /* 0x040ff00000001834 */
[C---:B------:R-:W-:Y:S08]  /*f760*/  HMMA.16816.F32 R56, R60.reuse, R104, R56 ;  /* 0x000000683c38723c */ /* 0x040ff00000001838 */
[----:B------:R-:W-:Y:S01]  /*f770*/  HMMA.16816.F32 R60, R60, R106, R136 ;  /* 0x0000006a3c3c723c */ /* 0x000fe20000001888 */
[----:B------:R-:W-:Y:S01]  /*f780*/  MOV R138, R120 ;  /* 0x00000078008a7202 */ /* 0x000fe20000000f00 */
[----:B------:R-:W-:Y:S01]  /*f790*/  IMAD.MOV.U32 R137, RZ, RZ, R109 ;  /* 0x000000ffff897224 */ /* 0x000fe200078e006d */
[----:B------:R-:W-:Y:S01]  /*f7a0*/  MOV R120, R88 ;  /* 0x0000005800787202 */ /* 0x000fe20000000f00 */
[----:B------:R-:W-:Y:S01]  /*f7b0*/  IMAD.MOV.U32 R88, RZ, RZ, R78 ;  /* 0x000000ffff587224 */ /* 0x000fe200078e004e */
[----:B------:R-:W-:Y:S01]  /*f7c0*/  MOV R78, R76 ;  /* 0x0000004c004e7202 */ /* 0x000fe20000000f00 */
[----:B------:R-:W-:Y:S01]  /*f7d0*/  IMAD.MOV.U32 R109, RZ, RZ, R66 ;  /* 0x000000ffff6d7224 */ /* 0x000fe200078e0042 */
[----:B------:R-:W-:Y:S01]  /*f7e0*/  MOV R136, R67 ;  /* 0x0000004300887202 */ /* 0x000fe20000000f00 */
[----:B------:R-:W-:Y:S01]  /*f7f0*/  FMUL.FTZ R66, R70, R192 ;  /* 0x000000c046427220 */ /* 0x000fe20000410000 */
[----:B------:R-:W-:Y:S01]  /*f800*/  MOV R76, R64 ;  /* 0x00000040004c7202 */ /* 0x000fe20000000f00 */
[----:B------:R-:W-:Y:S01]  /*f810*/  FMUL.FTZ R64, R68, R212 ;  /* 0x000000d444407220 */ /* 0x000fe20000410000 */
[----:B------:R-:W-:Y:S01]  /*f820*/  FMUL.FTZ R67, R71, R192 ;  /* 0x000000c047437220 */ /* 0x000fe20000410000 */
[----:B------:R-:W-:-:S02]  /*f830*/  IMAD.MOV.U32 R139, RZ, RZ, R122 ;  /* 0x000000ffff8b7224 */ /* 0x000fc400078e007a */
[----:B------:R-:W-:Y:S01]  /*f840*/  FMUL.FTZ R68, R80, R212 ;  /* 0x000000d450447220 */ /* 0x000fe20000410000 */
[-C--:B------:R-:W-:Y:S01]  /*f850*/  FMUL.FTZ R70, R82, R192.reuse ;  /* 0x000000c052467220 */ /* 0x080fe20000410000 */
[----:B------:R-:W-:Y:S01]  /*f860*/  FMUL.FTZ R71, R83, R192 ;  /* 0x000000c053477220 */ /* 0x000fe20000410000 */
[----:B------:R-:W-:Y:S02]  /*f870*/  IMAD.MOV.U32 R122, RZ, RZ, R73 ;  /* 0x000000ffff7a7224 */ /* 0x000fe400078e0049 */
[-C--:B------:R-:W-:Y:S01]  /*f880*/  FMUL.FTZ R73, R85, R212.reuse ;  /* 0x000000d455497220 */ /* 0x080fe20000410000 */
[C---:B------:R-:W-:Y:S01]  /*f890*/  HMMA.16816.F32 R64, R4.reuse, R160, R64 ;  /* 0x000000a00440723c */ /* 0x040fe20000001840 */
[----:B------:R-:W-:Y:S01]  /*f8a0*/  MOV R161, R125 ;  /* 0x0000007d00a17202 */ /* 0x000fe20000000f00 */
[----:B------:R-:W-:Y:S01]  /*f8b0*/  FMUL.FTZ R80, R100, R212 ;  /* 0x000000d464507220 */ /* 0x000fe20000410000 */
        /* <DEDUP_REMOVED lines=8> */
[C---:B------:R-:W-:Y:S01]  /*f940*/  HMMA.16816.F32 R68, R4.reuse, R162, R68 ;  /* 0x000000a20444723c */ /* 0x040fe20000001844 */
[----:B------:R-:W-:Y:S01]  /*f950*/  IMAD.MOV.U32 R162, RZ, RZ, R120 ;  /* 0x000000ffffa27224 */ /* 0x000fe200078e0078 */
[----:B------:R-:W-:Y:S01]  /*f960*/  MOV R163, R121 ;  /* 0x0000007900a37202 */ /* 0x000fe20000000f00 */
[----:B------:R-:W-:Y:S01]  /*f970*/  IMAD.MOV.U32 R121, RZ, RZ, R79 ;  /* 0x000000ffff797224 */ /* 0x000fe200078e004f */
[----:B------:R-:W-:Y:S01]  /*f980*/  MOV R126, R88 ;  /* 0x00000058007e7202 */ /* 0x000fe20000000f00 */
[----:B------:R-:W-:Y:S01]  /*f990*/  FMUL.FTZ R79, R99, R192 ;  /* 0x000000c0634f7220 */ /* 0x000fe20000410000 */
[----:B------:R-:W-:Y:S01]  /*f9a0*/  MOV R120, R78 ;  /* 0x0000004e00787202 */ /* 0x000fe20000000f00 */
[----:B------:R-:W-:Y:S01]  /*f9b0*/  FMUL.FTZ R78, R98, R192 ;  /* 0x000000c0624e7220 */ /* 0x000fe20000410000 */
[C---:B------:R-:W-:Y:S01]  /*f9c0*/  HMMA.16816.F32 R72, R4.reuse, R152, R72 ;  /* 0x000000980448723c */ /* 0x040fe20000001848 */
[----:B------:R-:W-:Y:S01]  /*f9d0*/  IMAD.MOV.U32 R152, RZ, RZ, R76 ;  /* 0x000000ffff987224 */ /* 0x000fe200078e004c */
[----:B------:R-:W-:Y:S01]  /*f9e0*/  MOV R153, R77 ;  /* 0x0000004d00997202 */ /* 0x000fe20000000f00 */
[-C--:B------:R-:W-:Y:S01]  /*f9f0*/  FMUL.FTZ R76, R96, R212.reuse ;  /* 0x000000d4604c7220 */ /* 0x080fe20000410000 */
[-C--:B------:R-:W-:Y:S01]  /*fa00*/  FMUL.FTZ R77, R97, R212.reuse ;  /* 0x000000d4614d7220 */ /* 0x080fe20000410000 */
[----:B------:R-:W-:Y:S01]  /*fa10*/  FMUL.FTZ R88, R116, R212 ;  /* 0x000000d474587220 */ /* 0x000fe20000410000 */
[----:B------:R-:W-:Y:S01]  /*fa20*/  IMAD.MOV.U32 R102, RZ, RZ, R162 ;  /* 0x000000ffff667224 */ /* 0x000fe200078e00a2 */
[----:B------:R-:W-:Y:S01]  /*fa30*/  MOV R162, R140 ;  /* 0x0000008c00a27202 */ /* 0x000fe20000000f00 */
[----:B------:R-:W-:Y:S01]  /*fa40*/  IMAD.MOV.U32 R101, RZ, RZ, R160 ;  /* 0x000000ffff657224 */ /* 0x000fe200078e00a0 */
[C---:B------:R-:W-:Y:S01]  /*fa50*/  HMMA.16816.F32 R80, R4.reuse, R156, R80 ;  /* 0x0000009c0450723c */ /* 0x040fe20000001850 */
[----:B------:R-:W-:Y:S01]  /*fa60*/  IMAD.MOV.U32 R160, RZ, RZ, R95 ;  /* 0x000000ffffa07224 */ /* 0x000fe200078e005f */
[----:B------:R-:W-:Y:S01]  /*fa70*/  MOV R103, R163 ;  /* 0x000000a300677202 */ /* 0x000fe20000000f00 */
[-C--:B------:R-:W-:Y:S01]  /*fa80*/  FMUL.FTZ R96, R144, R212.reuse ;  /* 0x000000d490607220 */ /* 0x080fe20000410000 */
[----:B------:R-:W-:Y:S01]  /*fa90*/  FMUL.FTZ R97, R145, R212 ;  /* 0x000000d491617220 */ /* 0x000fe20000410000 */
[-C--:B------:R-:W-:Y:S01]  /*faa0*/  FMUL.FTZ R98, R146, R192.reuse ;  /* 0x000000c092627220 */ /* 0x080fe20000410000 */
[----:B------:R-:W-:Y:S01]  /*fab0*/  FMUL.FTZ R99, R147, R192 ;  /* 0x000000c093637220 */ /* 0x000fe20000410000 */
[----:B------:R-:W-:Y:S01]  /*fac0*/  MOV R163, R110 ;  /* 0x0000006e00a37202 */ /* 0x000fe20000000f00 */
[C---:B------:R-:W-:Y:S01]  /*fad0*/  HMMA.16816.F32 R76, R4.reuse, R154, R76 ;  /* 0x0000009a044c723c */ /* 0x040fe2000000184c */
[----:B------:R-:W-:Y:S01]  /*fae0*/  MOV R154, R161 ;  /* 0x000000a1009a7202 */ /* 0x000fe20000000f00 */
[----:B------:R-:W-:Y:S01]  /*faf0*/  IMAD.MOV.U32 R155, RZ, RZ, R136 ;  /* 0x000000ffff9b7224 */ /* 0x000fe200078e0088 */
[----:B------:R-:W-:Y:S01]  /*fb00*/  MOV R161, R94 ;  /* 0x0000005e00a17202 */ /* 0x000fe20000000f00 */
[----:B------:R-:W-:Y:S01]  /*fb10*/  IMAD.MOV.U32 R136, RZ, RZ, R93 ;  /* 0x000000ffff887224 */ /* 0x000fe200078e005d */
[----:B------:R-:W-:Y:S01]  /*fb20*/  MOV R156, R154 ;  /* 0x0000009a009c7202 */ /* 0x000fe20000000f00 */
[-C--:B------:R-:W-:Y:S01]  /*fb30*/  FMUL.FTZ R84, R112, R212.reuse ;  /* 0x000000d470547220 */ /* 0x080fe20000410000 */
[----:B------:R-:W-:Y:S01]  /*fb40*/  FMUL.FTZ R85, R113, R212 ;  /* 0x000000d471557220 */ /* 0x000fe20000410000 */
[C---:B------:R-:W-:Y:S01]  /*fb50*/  HMMA.16816.F32 R88, R4.reuse, R148, R88 ;  /* 0x000000940458723c */ /* 0x040fe20000001858 */
[----:B------:R-:W-:Y:S01]  /*fb60*/  IMAD.MOV.U32 R148, RZ, RZ, R152 ;  /* 0x000000ffff947224 */ /* 0x000fe200078e0098 */
[----:B------:R-:W-:Y:S01]  /*fb70*/  MOV R152, R137 ;  /* 0x0000008900987202 */ /* 0x000fe20000000f00 */
[----:B------:R-:W-:Y:S01]  /*fb80*/  FMUL.FTZ R86, R114, R192 ;  /* 0x000000c072567220 */ /* 0x000fe20000410000 */
[----:B------:R-:W-:Y:S01]  /*fb90*/  MOV R149, R153 ;  /* 0x0000009900957202 */ /* 0x000fe20000000f00 */
[----:B------:R-:W-:Y:S01]  /*fba0*/  IMAD.MOV.U32 R153, RZ, RZ, R138 ;  /* 0x000000ffff997224 */ /* 0x000fe200078e008a */
[----:B------:R-:W-:Y:S01]  /*fbb0*/  MOV R154, R152 ;  /* 0x00000098009a7202 */ /* 0x000fe20000000f00 */
[----:B------:R-:W-:Y:S01]  /*fbc0*/  IMAD.MOV.U32 R138, RZ, RZ, R111 ;  /* 0x000000ffff8a7224 */ /* 0x000fe200078e006f */
[----:B------:R-:W-:Y:S01]  /*fbd0*/  MOV R152, R162 ;  /* 0x000000a200987202 */ /* 0x000fe20000000f00 */
[----:B------:R-:W-:Y:S01]  /*fbe0*/  IMAD.WIDE.U32 R110, R215, -0x2daee0ad, RZ ;  /* 0xd2511f53d76e7825 */ /* 0x000fe200078e00ff */
[----:B------:R-:W-:Y:S01]  /*fbf0*/  MOV R162, R160 ;  /* 0x000000a000a27202 */ /* 0x000fe20000000f00 */
[C---:B------:R-:W-:Y:S01]  /*fc00*/  HMMA.16816.F32 R96, R4.reuse, R104, R96 ;  /* 0x000000680460723c */ /* 0x040fe20000001860 */
[----:B------:R-:W-:Y:S01]  /*fc10*/  MOV R160, R136 ;  /* 0x0000008800a07202 */ /* 0x000fe20000000f00 */
[----:B------:R-:W-:Y:S01]  /*fc20*/  VIADD R140, R149, 0x646e171e ;  /* 0x646e171e958c7836 */ /* 0x000fe20000000000 */
[----:B------:R-:W-:Y:S01]  /*fc30*/  MOV R136, R139 ;  /* 0x0000008b00887202 */ /* 0x000fe20000000f00 */
[----:B------:R-:W-:Y:S01]  /*fc40*/  IMAD.MOV.U32 R139, RZ, RZ, R141 ;  /* 0x000000ffff8b7224 */ /* 0x000fe200078e008d */
[----:B------:R-:W-:Y:S01]  /*fc50*/  MOV R141, R126 ;  /* 0x0000007e008d7202 */ /* 0x000fe20000000f00 */
[----:B------:R-:W-:Y:S01]  /*fc60*/  IMAD.MOV.U32 R126, RZ, RZ, R124 ;  /* 0x000000ffff7e7224 */ /* 0x000fe200078e007c */
[----:B------:R-:W-:Y:S01]  /*fc70*/  MOV R124, R123 ;  /* 0x0000007b007c7202 */ /* 0x000fe20000000f00 */
[----:B------:R-:W-:Y:S01]  /*fc80*/  IMAD.MOV.U32 R123, RZ, RZ, R122 ;  /* 0x000000ffff7b7224 */ /* 0x000fe200078e007a */
[----:B------:R-:W-:Y:S01]  /*fc90*/  MOV R122, R108 ;  /* 0x0000006c007a7202 */ /* 0x000fe20000000f00 */
[----:B------:R-:W-:Y:S01]  /*fca0*/  IMAD.MOV.U32 R108, RZ, RZ, R110 ;  /* 0x000000ffff6c7224 */ /* 0x000fe200078e006e */
[----:B------:R-:W-:Y:S01]  /*fcb0*/  LOP3.LUT R100, R140, R102, R111, 0x96, !PT ;  /* 0x000000668c647212 */ /* 0x000fe200078e966f */
[----:B------:R-:W-:Y:S01]  /*fcc0*/  FFMA.FTZ R104, R101, UR4, -R213 ;  /* 0x0000000465687c23 */ /* 0x000fe200080108d5 */
[----:B------:R-:W-:Y:S01]  /*fcd0*/  PRMT R102, R110, 0x7773, RZ ;  /* 0x000077736e667816 */ /* 0x000fe200000000ff */
[----:B------:R-:W-:Y:S01]  /*fce0*/  FFMA.FTZ R215, R156, UR4, -R198 ;  /* 0x000000049cd77c23 */ /* 0x000fe200080108c6 */
[C---:B------:R-:W-:Y:S01]  /*fcf0*/  PRMT R101, R110.reuse, 0x7772, RZ ;  /* 0x000077726e657816 */ /* 0x040fe200000000ff */
[----:B------:R-:W-:Y:S01]  /*fd00*/  IMAD.MOV.U32 R157, RZ, RZ, R155 ;  /* 0x000000ffff9d7224 */ /* 0x000fe200078e009b */
[----:B------:R-:W-:Y:S01]  /*fd10*/  MOV R137, R92 ;  /* 0x0000005c00897202 */ /* 0x000fe20000000f00 */
[----:B------:R-:W-:Y:S01]  /*fd20*/  IMAD.MOV.U32 R155, RZ, RZ, R153 ;  /* 0x000000ffff9b7224 */ /* 0x000fe200078e0099 */
[----:B------:R-:W-:Y:S01]  /*fd30*/  PRMT R103, R110, 0x7771, RZ ;  /* 0x000077716e677816 */ /* 0x000fe200000000ff */
[----:B------:R-:W-:Y:S01]  /*fd40*/  IMAD.MOV.U32 R153, RZ, RZ, R163 ;  /* 0x000000ffff997224 */ /* 0x000fe200078e00a3 */
[----:B------:R-:W-:Y:S01]  /*fd50*/  LOP3.LUT R108, R108, 0xff, RZ, 0xc0, !PT ;  /* 0x000000ff6c6c7812 */ /* 0x000fe200078ec0ff */
[----:B------:R-:W-:Y:S01]  /*fd60*/  IMAD.MOV.U32 R163, RZ, RZ, R161 ;  /* 0x000000ffffa37224 */ /* 0x000fe200078e00a1 */
[----:B------:R-:W-:Y:S01]  /*fd70*/  PRMT R102, R101, 0x5410, R102 ;  /* 0x0000541065667816 */ /* 0x000fe20000000066 */
[----:B------:R-:W-:Y:S01]  /*fd80*/  IMAD.MOV.U32 R161, RZ, RZ, R137 ;  /* 0x000000ffffa17224 */ /* 0x000fe200078e0089 */
[----:B------:R-:W-:Y:S01]  /*fd90*/  LOP3.LUT R101, R100, 0xffff, RZ, 0xc0, !PT ;  /* 0x0000ffff64657812 */ /* 0x000fe200078ec0ff */
[----:B------:R1:W-:Y:S01]  /*fda0*/  MUFU.EX2 R137, R104 ;  /* 0x0000006800897308 */ /* 0x0003e20000000800 */
[----:B------:R-:W-:Y:S01]  /*fdb0*/  PRMT R103, R108, 0x5410, R103 ;  /* 0x000054106c677816 */ /* 0x000fe20000000067 */
[----:B------:R-:W-:Y:S01]  /*fdc0*/  FFMA.FTZ R108, R127, UR4, -R213 ;  /* 0x000000047f6c7c23 */ /* 0x000fe200080108d5 */
[----:B------:R-:W-:Y:S01]  /*fdd0*/  LOP3.LUT R127, R102, 0xff00ff, RZ, 0xc0, !PT ;  /* 0x00ff00ff667f7812 */ /* 0x000fe200078ec0ff */
[----:B------:R-:W2:Y:S01]  /*fde0*/  MUFU.EX2 R215, R215 ;  /* 0x000000d700d77308 */ /* 0x000ea20000000800 */
[----:B------:R-:W-:Y:S01]  /*fdf0*/  SHF.R.U32.HI R101, RZ, 0x8, R101 ;  /* 0x00000008ff657819 */ /* 0x000fe20000011665 */
[--C-:B------:R-:W-:Y:S01]  /*fe00*/  FFMA.FTZ R105, R125, UR4, -R198.reuse ;  /* 0x000000047d697c23 */ /* 0x100fe200080108c6 */
[----:B------:R-:W-:Y:S01]  /*fe10*/  FFMA.FTZ R102, R157, UR4, -R198 ;  /* 0x000000049d667c23 */ /* 0x000fe200080108c6 */
[C---:B------:R-:W-:Y:S01]  /*fe20*/  HMMA.16816.F32 R84, R4.reuse, R158, R84 ;  /* 0x0000009e0454723c */ /* 0x040fe20000001854 */
[----:B------:R-:W-:Y:S01]  /*fe30*/  IMAD.MOV.U32 R159, RZ, RZ, R155 ;  /* 0x000000ffff9f7224 */ /* 0x000fe200078e009b */
[----:B------:R-:W-:Y:S01]  /*fe40*/  MOV R155, R136 ;  /* 0x00000088009b7202 */ /* 0x000fe20000000f00 */
[----:B------:R-:W-:Y:S01]  /*fe50*/  MUFU.EX2 R145, R102 ;  /* 0x0000006600917308 */ /* 0x000fe20000000800 */
[----:B------:R-:W-:Y:S01]  /*fe60*/  SHF.R.U32.HI R125, RZ, 0x18, R100 ;  /* 0x00000018ff7d7819 */ /* 0x000fe20000011664 */
[-C--:B------:R-:W-:Y:S01]  /*fe70*/  FMUL.FTZ R92, R128, R212.reuse ;  /* 0x000000d4805c7220 */ /* 0x080fe20000410000 */
[----:B-1----:R-:W-:Y:S01]  /*fe80*/  LOP3.LUT R104, R100, 0xff, RZ, 0xc0, !PT ;  /* 0x000000ff64687812 */ /* 0x002fe200078ec0ff */
[----:B------:R-:W1:Y:S01]  /*fe90*/  MUFU.EX2 R136, R105 ;  /* 0x0000006900887308 */ /* 0x000e620000000800 */
[--C-:B------:R-:W-:Y:S01]  /*fea0*/  HSET2.LE.AND R127, R127, R186.reuse, PT ;  /* 0x000000ba7f7f7233 */ /* 0x100fe20003803000 */
[----:B------:R-:W-:Y:S01]  /*feb0*/  FMUL.FTZ R93, R129, R212 ;  /* 0x000000d4815d7220 */ /* 0x000fe20000410000 */
[----:B------:R-:W-:Y:S01]  /*fec0*/  PRMT R101, R104, 0x5410, R101 ;  /* 0x0000541068657816 */ /* 0x000fe20000000065 */
[----:B------:R-:W3:Y:S01]  /*fed0*/  MUFU.EX2 R144, R108 ;  /* 0x0000006c00907308 */ /* 0x000ee20000000800 */
[----:B------:R-:W-:Y:S01]  /*fee0*/  PRMT R104, R100, 0x7632, R104 ;  /* 0x0000763264687816 */ /* 0x000fe20000000068 */
[----:B------:R-:W-:Y:S01]  /*fef0*/  FMUL.FTZ R94, R130, R192 ;  /* 0x000000c0825e7220 */ /* 0x000fe20000410000 */
[----:B--2---:R-:W-:Y:S01]  /*ff00*/  F2FP.F16.F32.PACK_AB R100, R215, R220 ;  /* 0x000000dcd764723e */ /* 0x004fe200000000ff */
[----:B------:R-:W-:Y:S01]  /*ff10*/  FMUL.FTZ R95, R131, R192 ;  /* 0x000000c0835f7220 */ /* 0x000fe20000410000 */
[----:B------:R-:W-:Y:S01]  /*ff20*/  LOP3.LUT R104, R104, 0xff, RZ, 0xc0, !PT ;  /* 0x000000ff68687812 */ /* 0x000fe200078ec0ff */
[----:B------:R-:W-:Y:S01]  /*ff30*/  IMAD.MOV.U32 R130, RZ, RZ, R120 ;  /* 0x000000ffff827224 */ /* 0x000fe200078e0078 */
[----:B------:R-:W-:Y:S01]  /*ff40*/  MOV R157, R152 ;  /* 0x00000098009d7202 */ /* 0x000fe20000000f00 */
[----:B------:R-:W-:Y:S01]  /*ff50*/  IMAD.MOV.U32 R152, RZ, RZ, R153 ;  /* 0x000000ffff987224 */ /* 0x000fe200078e0099 */
[----:B------:R-:W-:Y:S01]  /*ff60*/  PRMT R125, R104, 0x5410, R125 ;  /* 0x00005410687d7816 */ /* 0x000fe2000000007d */
[----:B------:R-:W-:Y:S01]  /*ff70*/  IMAD.MOV.U32 R153, RZ, RZ, R163 ;  /* 0x000000ffff997224 */ /* 0x000fe200078e00a3 */
[----:B------:R-:W-:Y:S01]  /*ff80*/  MOV R128, R141 ;  /* 0x0000008d00807202 */ /* 0x000fe20000000f00 */
[----:B------:R-:W-:Y:S01]  /*ff90*/  IMAD.MOV.U32 R163, RZ, RZ, R139 ;  /* 0x000000ffffa37224 */ /* 0x000fe200078e008b */
[----:B------:R-:W-:Y:S01]  /*ffa0*/  LOP3.LUT R127, R100, R127, RZ, 0xc0, !PT ;  /* 0x0000007f647f7212 */ /* 0x000fe200078ec0ff */
[----:B------:R-:W-:Y:S01]  /*ffb0*/  IMAD.MOV.U32 R139, RZ, RZ, R126 ;  /* 0x000000ffff8b7224 */ /* 0x000fe200078e007e */
[----:B------:R-:W-:Y:S01]  /*ffc0*/  MOV R141, R124 ;  /* 0x0000007c008d7202 */ /* 0x000fe20000000f00 */
[C---:B------:R-:W-:Y:S01]  /*ffd0*/  HMMA.16816.F32 R92, R4.reuse, R150, R92 ;  /* 0x00000096045c723c */ /* 0x040fe2000000185c */
[--C-:B------:R-:W-:Y:S01]  /*ffe0*/  HSET2.LE.AND R103, R103, R186.reuse, PT ;  /* 0x000000ba67677233 */ /* 0x100fe20003803000 */
[----:B------:R-:W-:Y:S01]  /*fff0*/  IMAD.MOV.U32 R129, RZ, RZ, R109 ;  /* 0x000000ffff817224 */ /* 0x000fe200078e006d */
[--C-:B------:R-:W-:Y:S01]  /*10000*/  HSET2.LE.AND R101, R101, R186.reuse, PT ;  /* 0x000000ba65657233 */ /* 0x100fe20003803000 */
[----:B------:R-:W2:Y:S01]  /*10010*/  LDSM.16.MT88.4 R116, [R193+0x400] ;  /* 0x00040000c174783b */ /* 0x000ea20000004200 */
[----:B------:R-:W-:Y:S01]  /*10020*/  HSET2.LE.AND R125, R125, R186, PT ;  /* 0x000000ba7d7d7233 */ /* 0x000fe20003803000 */
[----:B------:R-:W-:Y:S01]  /*10030*/  IMAD.MOV.U32 R146, RZ, RZ, R211 ;  /* 0x000000ffff927224 */ /* 0x000fe200078e00d3 */
[----:B-1----:R-:W-:Y:S01]  /*10040*/  F2FP.F16.F32.PACK_AB R100, R145, R136 ;  /* 0x000000889164723e */ /* 0x002fe200000000ff */
[----:B------:R-:W-:Y:S01]  /*10050*/  HMMA.16816.F32 R4, R4, R106, R132 ;  /* 0x0000006a0404723c */ /* 0x000fe20000001884 */
[----:B------:R-:W-:Y:S01]  /*10060*/  F2FP.F16.F32.PACK_AB R126, R221, R222 ;  /* 0x000000dedd7e723e */ /* 0x000fe200000000ff */
[----:B------:R-:W1:Y:S01]  /*10070*/  LDSM.16.MT88.4 R112, [R210+0xa400] ;  /* 0x00a40000d270783b */ /* 0x000e620000004200 */
[----:B---3--:R-:W-:Y:S01]  /*10080*/  F2FP.F16.F32.PACK_AB R124, R144, R137 ;  /* 0x00000089907c723e */ /* 0x008fe200000000ff */
[----:B------:R-:W-:Y:S01]  /*10090*/  FFMA.FTZ R134, R155, UR4, -R187 ;  /* 0x000000049b867c23 */ /* 0x000fe200080108bb */
[----:B------:R-:W-:Y:S01]  /*100a0*/  MOV R158, R154 ;  /* 0x0000009a009e7202 */ /* 0x000fe20000000f00 */
[----:B------:R-:W-:Y:S01]  /*100b0*/  LDSM.16.MT88.4 R108, [R193+0x1400] ;  /* 0x00140000c16c783b */ /* 0x000fe20000004200 */
[----:B------:R-:W-:Y:S01]  /*100c0*/  MOV R156, R162 ;  /* 0x000000a2009c7202 */ /* 0x000fe20000000f00 */
[----:B------:R-:W-:Y:S01]  /*100d0*/  IMAD.MOV.U32 R162, RZ, RZ, R161 ;  /* 0x000000ffffa27224 */ /* 0x000fe200078e00a1 */
[----:B------:R-:W-:Y:S01]  /*100e0*/  MOV R154, R160 ;  /* 0x000000a0009a7202 */ /* 0x000fe20000000f00 */
[----:B------:R-:W-:Y:S01]  /*100f0*/  IMAD.MOV.U32 R161, RZ, RZ, R143 ;  /* 0x000000ffffa17224 */ /* 0x000fe200078e008f */
[----:B------:R-:W-:Y:S01]  /*10100*/  MOV R160, R142 ;  /* 0x0000008e00a07202 */ /* 0x000fe20000000f00 */
[----:B------:R-:W-:Y:S01]  /*10110*/  IMAD.MOV.U32 R143, RZ, RZ, R123 ;  /* 0x000000ffff8f7224 */ /* 0x000fe200078e007b */
[----:B------:R-:W-:Y:S01]  /*10120*/  MOV R142, R122 ;  /* 0x0000007a008e7202 */ /* 0x000fe20000000f00 */
[----:B------:R-:W-:Y:S01]  /*10130*/  LDSM.16.MT88.4 R104, [R210+0xb400] ;  /* 0x00b40000d268783b */ /* 0x000fe20000004200 */
[----:B------:R-:W-:Y:S01]  /*10140*/  MOV R131, R121 ;  /* 0x0000007900837202 */ /* 0x000fe20000000f00 */
[----:B------:R-:W-:Y:S01]  /*10150*/  FFMA.FTZ R133, R154, UR4, -R187 ;  /* 0x000000049a857c23 */ /* 0x000fe200080108bb */
[----:B------:R-:W-:Y:S01]  /*10160*/  LOP3.LUT R126, R126, R103, RZ, 0xc0, !PT ;  /* 0x000000677e7e7212 */ /* 0x000fe200078ec0ff */
[----:B------:R-:W3:Y:S01]  /*10170*/  LDSM.16.MT88.4 R120, [R210+0x9400] ;  /* 0x00940000d278783b */ /* 0x000ee20000004200 */
[----:B------:R-:W-:Y:S01]  /*10180*/  LOP3.LUT R124, R124, R101, RZ, 0xc0, !PT ;  /* 0x000000657c7c7212 */ /* 0x000fe200078ec0ff */
[----:B------:R-:W-:Y:S01]  /*10190*/  MUFU.EX2 R154, R134 ;  /* 0x00000086009a7308 */ /* 0x000fe20000000800 */
[----:B------:R-:W-:Y:S01]  /*101a0*/  LOP3.LUT R125, R100, R125, RZ, 0xc0, !PT ;  /* 0x0000007d647d7212 */ /* 0x000fe200078ec0ff */
[----:B------:R-:W-:Y:S01]  /*101b0*/  FFMA.FTZ R132, R156, UR4, -R214 ;  /* 0x000000049c847c23 */ /* 0x000fe200080108d6 */
[----:B------:R-:W4:Y:S01]  /*101c0*/  LDSM.16.MT88.4 R100, [R193+0x2400] ;  /* 0x00240000c164783b */ /* 0x000f220000004200 */
[----:B------:R-:W-:Y:S01]  /*101d0*/  MOV R151, R159 ;  /* 0x0000009f00977202 */ /* 0x000fe20000000f00 */
[----:B------:R-:W-:Y:S01]  /*101e0*/  IMAD.MOV.U32 R159, RZ, RZ, R157 ;  /* 0x000000ffff9f7224 */ /* 0x000fe200078e009d */
[----:B------:R-:W-:Y:S01]  /*101f0*/  MOV R150, R142 ;  /* 0x0000008e00967202 */ /* 0x000fe20000000f00 */
[----:B------:R-:W-:Y:S01]  /*10200*/  IMAD.MOV.U32 R157, RZ, RZ, R143 ;  /* 0x000000ffff9d7224 */ /* 0x000fe200078e008f */
[----:B------:R1:W-:Y:S01]  /*10210*/  MUFU.EX2 R156, R133 ;  /* 0x00000085009c7308 */ /* 0x0003e20000000800 */
[----:B--2---:R-:W-:Y:S01]  /*10220*/  HMMA.16816.F32 R24, R124, R116, R24 ;  /* 0x000000747c18723c */ /* 0x004fe20000001818 */
[----:B------:R-:W-:Y:S01]  /*10230*/  UIADD3 UR6, UPT, UPT, UR6, -0x5, URZ ;  /* 0xfffffffb06067890 */ /* 0x000fe2000fffe0ff */
[----:B-1----:R-:W-:-:S06]  /*10240*/  IMAD.MOV.U32 R133, RZ, RZ, R149 ;  /* 0x000000ffff857224 */ /* 0x002fcc00078e0095 */
[----:B------:R-:W-:Y:S01]  /*10250*/  HMMA.16816.F32 R28, R124, R118, R28 ;  /* 0x000000767c1c723c */ /* 0x000fe2000000181c */
[----:B------:R-:W-:-:S07]  /*10260*/  IMAD.MOV.U32 R149, RZ, RZ, R163 ;  /* 0x000000ffff957224 */ /* 0x000fce00078e00a3 */
[C---:B------:R-:W-:Y:S08]  /*10270*/  HMMA.16816.F32 R32, R124.reuse, R112, R32 ;  /* 0x000000707c20723c */ /* 0x040ff00000001820 */
[C---:B---3--:R-:W-:Y:S08]  /*10280*/  HMMA.16816.F32 R12, R124.reuse, R120, R12 ;  /* 0x000000787c0c723c */ /* 0x048ff0000000180c */
[C---:B------:R-:W-:Y:S08]  /*10290*/  HMMA.16816.F32 R16, R124.reuse, R122, R16 ;  /* 0x0000007a7c10723c */ /* 0x040ff00000001810 */
[C---:B------:R-:W-:Y:S08]  /*102a0*/  HMMA.16816.F32 R40, R124.reuse, R114, R40 ;  /* 0x000000727c28723c */ /* 0x040ff00000001828 */
[C---:B------:R-:W-:Y:S08]  /*102b0*/  HMMA.16816.F32 R36, R124.reuse, R108, R36 ;  /* 0x0000006c7c24723c */ /* 0x040ff00000001824 */
[C---:B------:R-:W-:Y:S08]  /*102c0*/  HMMA.16816.F32 R44, R124.reuse, R110, R44 ;  /* 0x0000006e7c2c723c */ /* 0x040ff0000000182c */
[C---:B------:R-:W-:Y:S08]  /*102d0*/  HMMA.16816.F32 R48, R124.reuse, R104, R48 ;  /* 0x000000687c30723c */ /* 0x040ff00000001830 */
[C---:B------:R-:W-:Y:S08]  /*102e0*/  HMMA.16816.F32 R52, R124.reuse, R106, R52 ;  /* 0x0000006a7c34723c */ /* 0x040ff00000001834 */
[C---:B----4-:R-:W-:Y:S08]  /*102f0*/  HMMA.16816.F32 R56, R124.reuse, R100, R56 ;  /* 0x000000647c38723c */ /* 0x050ff00000001838 */
[----:B------:R-:W-:Y:S01]  /*10300*/  HMMA.16816.F32 R60, R124, R102, R60 ;  /* 0x000000667c3c723c */ /* 0x000fe2000000183c */
[----:B------:R-:W-:-:S04]  /*10310*/  IMAD.WIDE.U32 R124, R129, -0x2daee0ad, RZ ;  /* 0xd2511f53817c7825 */ /* 0x000fc800078e00ff */
[----:B------:R-:W-:Y:S01]  /*10320*/  IMAD.MOV.U32 R126, RZ, RZ, R124 ;  /* 0x000000ffff7e7224 */ /* 0x000fe200078e007c */
[----:B------:R-:W-:Y:S02]  /*10330*/  LOP3.LUT R125, R140, R130, R125, 0x96, !PT ;  /* 0x000000828c7d7212 */ /* 0x000fe400078e967d */
[----:B------:R-:W-:Y:S02]  /*10340*/  MOV R130, R128 ;  /* 0x0000008000827202 */ /* 0x000fe40000000f00 */
[----:B------:R-:W-:Y:S02]  /*10350*/  PRMT R127, R124, 0x7771, RZ ;  /* 0x000077717c7f7816 */ /* 0x000fe400000000ff */
[----:B------:R-:W-:Y:S01]  /*10360*/  LOP3.LUT R126, R126, 0xff, RZ, 0xc0, !PT ;  /* 0x000000ff7e7e7812 */ /* 0x000fe200078ec0ff */
[----:B------:R-:W-:Y:S01]  /*10370*/  FFMA.FTZ R135, R130, UR4, -R214 ;  /* 0x0000000482877c23 */ /* 0x000fe200080108d6 */
[----:B------:R-:W-:Y:S01]  /*10380*/  PRMT R129, R124, 0x7773, RZ ;  /* 0x000077737c817816 */ /* 0x000fe200000000ff */
[----:B------:R-:W-:Y:S01]  /*10390*/  FFMA.FTZ R130, R158, UR4, -R187 ;  /* 0x000000049e827c23 */ /* 0x000fe200080108bb */
[----:B------:R-:W-:Y:S01]  /*103a0*/  PRMT R124, R124, 0x7772, RZ ;  /* 0x000077727c7c7816 */ /* 0x000fe200000000ff */
[----:B------:R1:W-:Y:S01]  /*103b0*/  MUFU.EX2 R155, R135 ;  /* 0x00000087009b7308 */ /* 0x0003e20000000800 */
[----:B------:R-:W-:-:S02]  /*103c0*/  PRMT R127, R126, 0x5410, R127 ;  /* 0x000054107e7f7816 */ /* 0x000fc4000000007f */
[C---:B------:R-:W-:Y:S02]  /*103d0*/  PRMT R126, R125.reuse, 0x7632, R126 ;  /* 0x000076327d7e7816 */ /* 0x040fe4000000007e */
[----:B------:R-:W-:Y:S02]  /*103e0*/  PRMT R124, R124, 0x5410, R129 ;  /* 0x000054107c7c7816 */ /* 0x000fe40000000081 */
[C---:B------:R-:W-:Y:S02]  /*103f0*/  LOP3.LUT R129, R125.reuse, 0xffff, RZ, 0xc0, !PT ;  /* 0x0000ffff7d817812 */ /* 0x040fe400078ec0ff */
[----:B------:R-:W-:Y:S02]  /*10400*/  LOP3.LUT R128, R125, 0xff, RZ, 0xc0, !PT ;  /* 0x000000ff7d807812 */ /* 0x000fe400078ec0ff */
[----:B------:R-:W-:Y:S02]  /*10410*/  SHF.R.U32.HI R125, RZ, 0x18, R125 ;  /* 0x00000018ff7d7819 */ /* 0x000fe4000001167d */
[----:B------:R-:W-:Y:S01]  /*10420*/  LOP3.LUT R126, R126, 0xff, RZ, 0xc0, !PT ;  /* 0x000000ff7e7e7812 */ /* 0x000fe200078ec0ff */
[----:B-1----:R-:W2:Y:S01]  /*10430*/  LDL.64 R134, [R1] ;  /* 0x0000000001867983 */ /* 0x002ea20000100a00 */
[----:B------:R-:W-:-:S02]  /*10440*/  SHF.R.U32.HI R129, RZ, 0x8, R129 ;  /* 0x00000008ff817819 */ /* 0x000fc40000011681 */
[----:B------:R-:W-:Y:S01]  /*10450*/  PRMT R125, R126, 0x5410, R125 ;  /* 0x000054107e7d7816 */ /* 0x000fe2000000007d */
[----:B------:R-:W2:Y:S01]  /*10460*/  LDL.LU R143, [R1+0x30] ;  /* 0x00003000018f7983 */ /* 0x000ea20000300800 */
[--C-:B------:R-:W-:Y:S01]  /*10470*/  FFMA.FTZ R126, R233, UR4, -R214.reuse ;  /* 0x00000004e97e7c23 */ /* 0x100fe200080108d6 */
[----:B------:R-:W-:Y:S01]  /*10480*/  FFMA.FTZ R233, R141, UR4, -R214 ;  /* 0x000000048de97c23 */ /* 0x000fe200080108d6 */
[----:B------:R-:W-:Y:S01]  /*10490*/  PRMT R129, R128, 0x5410, R129 ;  /* 0x0000541080817816 */ /* 0x000fe20000000081 */
[----:B------:R-:W3:Y:S01]  /*104a0*/  LDL.LU R142, [R1+0x2c] ;  /* 0x00002c00018e7983 */ /* 0x000ee20000300800 */
[----:B------:R-:W-:Y:S01]  /*104b0*/  FFMA.FTZ R128, R138, UR4, -R187 ;  /* 0x000000048a807c23 */ /* 0x000fe200080108bb */
[----:B------:R-:W-:Y:S01]  /*104c0*/  MOV R158, R139 ;  /* 0x0000008b009e7202 */ /* 0x000fe20000000f00 */
[----:B------:R1:W-:Y:S01]  /*104d0*/  MUFU.EX2 R141, R126 ;  /* 0x0000007e008d7308 */ /* 0x0003e20000000800 */
[----:B------:R-:W-:-:S03]  /*104e0*/  LOP3.LUT R131, R124, 0xff00ff, RZ, 0xc0, !PT ;  /* 0x00ff00ff7c837812 */ /* 0x000fc600078ec0ff */
[----:B------:R-:W4:Y:S04]  /*104f0*/  MUFU.EX2 R233, R233 ;  /* 0x000000e900e97308 */ /* 0x000f280000000800 */
[----:B------:R4:W4:Y:S04]  /*10500*/  MUFU.EX2 R138, R132 ;  /* 0x00000084008a7308 */ /* 0x0009280000000800 */
[----:B------:R-:W-:Y:S01]  /*10510*/  MUFU.EX2 R211, R128 ;  /* 0x0000008000d37308 */ /* 0x000fe20000000800 */
[----:B-1----:R-:W-:-:S03]  /*10520*/  HSET2.LE.AND R126, R127, R186, PT ;  /* 0x000000ba7f7e7233 */ /* 0x002fc60003803000 */
[----:B------:R-:W1:Y:S01]  /*10530*/  MUFU.EX2 R139, R130 ;  /* 0x00000082008b7308 */ /* 0x000e620000000800 */
[----:B----4-:R-:W-:Y:S02]  /*10540*/  F2FP.F16.F32.PACK_AB R127, R155, R233 ;  /* 0x000000e99b7f723e */ /* 0x010fe400000000ff */
[----:B------:R-:W-:Y:S02]  /*10550*/  F2FP.F16.F32.PACK_AB R124, R156, R154 ;  /* 0x0000009a9c7c723e */ /* 0x000fe400000000ff */
[----:B------:R-:W-:Y:S02]  /*10560*/  LOP3.LUT R126, R127, R126, RZ, 0xc0, !PT ;  /* 0x0000007e7f7e7212 */ /* 0x000fe400078ec0ff */
[--C-:B------:R-:W-:Y:S02]  /*10570*/  HSET2.LE.AND R127, R131, R186.reuse, PT ;  /* 0x000000ba837f7233 */ /* 0x100fe40003803000 */
[----:B------:R-:W-:Y:S02]  /*10580*/  HSET2.LE.AND R125, R125, R186, PT ;  /* 0x000000ba7d7d7233 */ /* 0x000fe40003803000 */
[----:B------:R-:W-:-:S02]  /*10590*/  MOV R132, R148 ;  /* 0x0000009400847202 */ /* 0x000fc40000000f00 */
[----:B------:R-:W-:Y:S02]  /*105a0*/  LOP3.LUT R127, R124, R127, RZ, 0xc0, !PT ;  /* 0x0000007f7c7f7212 */ /* 0x000fe400078ec0ff */
[----:B------:R-:W-:Y:S02]  /*105b0*/  HSET2.LE.AND R124, R129, R186, PT ;  /* 0x000000ba817c7233 */ /* 0x000fe40003803000 */
[----:B------:R-:W-:Y:S02]  /*105c0*/  F2FP.F16.F32.PACK_AB R129, R138, R141 ;  /* 0x0000008d8a81723e */ /* 0x000fe400000000ff */
[----:B-1----:R-:W-:Y:S02]  /*105d0*/  F2FP.F16.F32.PACK_AB R128, R139, R211 ;  /* 0x000000d38b80723e */ /* 0x002fe400000000ff */
[----:B------:R-:W-:Y:S02]  /*105e0*/  LOP3.LUT R124, R129, R124, RZ, 0xc0, !PT ;  /* 0x0000007c817c7212 */ /* 0x000fe400078ec0ff */
[----:B------:R-:W-:Y:S01]  /*105f0*/  LOP3.LUT R125, R128, R125, RZ, 0xc0, !PT ;  /* 0x0000007d807d7212 */ /* 0x000fe200078ec0ff */
[----:B------:R-:W-:Y:S01]  /*10600*/  IMAD.MOV.U32 R131, RZ, RZ, R161 ;  /* 0x000000ffff837224 */ /* 0x000fe200078e00a1 */
[----:B------:R-:W-:-:S02]  /*10610*/  MOV R148, R162 ;  /* 0x000000a200947202 */ /* 0x000fc40000000f00 */
[----:B------:R-:W-:-:S03]  /*10620*/  MOV R130, R160 ;  /* 0x000000a000827202 */ /* 0x000fc60000000f00 */
[----:B------:R-:W-:Y:S01]  /*10630*/  HMMA.16816.F32 R160, R124, R120, R8 ;  /* 0x000000787ca0723c */ /* 0x000fe20000001808 */
[----:B------:R-:W-:-:S05]  /*10640*/  LOP3.LUT R8, R133, UR6, R131, 0x96, !PT ;  /* 0x0000000685087c12 */ /* 0x000fca000f8e9683 */
[----:B------:R-:W-:-:S05]  /*10650*/  IMAD.WIDE.U32 R10, R8, -0x326172a9, RZ ;  /* 0xcd9e8d57080a7825 */ /* 0x000fca00078e00ff */
[----:B------:R-:W-:Y:S02]  /*10660*/  LOP3.LUT R8, R207, R218, R11, 0x96, !PT ;  /* 0x000000dacf087212 */ /* 0x000fe400078e960b */
[----:B------:R-:W-:Y:S02]  /*10670*/  LOP3.LUT R9, R205, R10, R251, 0x96, !PT ;  /* 0x0000000acd097212 */ /* 0x000fe400078e96fb */
[----:B------:R-:W-:Y:S02]  /*10680*/  LOP3.LUT R207, R207, R216, R11, 0x96, !PT ;  /* 0x000000d8cfcf7212 */ /* 0x000fe400078e960b */
[----:B------:R-:W-:Y:S01]  /*10690*/  LOP3.LUT R205, R205, R10, R243, 0x96, !PT ;  /* 0x0000000acdcd7212 */ /* 0x000fe200078e96f3 */
[----:B------:R-:W-:Y:S01]  /*106a0*/  HMMA.16816.F32 R88, R124, R104, R88 ;  /* 0x000000687c58723c */ /* 0x000fe20000001858 */
[----:B------:R-:W-:-:S04]  /*106b0*/  IMAD.WIDE.U32 R10, R8, -0x2daee0ad, RZ ;  /* 0xd2511f53080a7825 */ /* 0x000fc800078e00ff */
[----:B------:R-:W-:-:S03]  /*106c0*/  IMAD.WIDE.U32 R104, R9, -0x2daee0ad, RZ ;  /* 0xd2511f5309687825 */ /* 0x000fc600078e00ff */
[----:B------:R-:W-:Y:S01]  /*106d0*/  HMMA.16816.F32 R80, R124, R108, R80 ;  /* 0x0000006c7c50723c */ /* 0x000fe20000001850 */
[----:B------:R-:W-:-:S04]  /*106e0*/  IMAD.WIDE.U32 R132, R207, -0x2daee0ad, RZ ;  /* 0xd2511f53cf847825 */ /* 0x000fc800078e00ff */
[----:B------:R-:W-:Y:S01]  /*106f0*/  IMAD.WIDE.U32 R108, R205, -0x2daee0ad, RZ ;  /* 0xd2511f53cd6c7825 */ /* 0x000fe200078e00ff */
[----:B------:R-:W-:Y:S02]  /*10700*/  MOV R130, R146 ;  /* 0x0000009200827202 */ /* 0x000fe40000000f00 */
        /* <DEDUP_REMOVED lines=8> */
[--C-:B------:R-:W-:Y:S01]  /*10790*/  FFMA.FTZ R223, R223, UR4, -R214.reuse ;  /* 0x00000004dfdf7c23 */ /* 0x100fe200080108d6 */
[--C-:B------:R-:W-:Y:S01]  /*107a0*/  FFMA.FTZ R231, R231, UR4, -R214.reuse ;  /* 0x00000004e7e77c23 */ /* 0x100fe200080108d6 */
[--C-:B------:R-:W-:Y:S01]  /*107b0*/  FFMA.FTZ R224, R224, UR4, -R187.reuse ;  /* 0x00000004e0e07c23 */ /* 0x100fe200080108bb */
[----:B------:R-:W-:Y:S01]  /*107c0*/  FFMA.FTZ R207, R150, UR4, -R187 ;  /* 0x0000000496cf7c23 */ /* 0x000fe200080108bb */
[----:B------:R-:W-:Y:S01]  /*107d0*/  FFMA.FTZ R230, R230, UR4, -R213 ;  /* 0x00000004e6e67c23 */ /* 0x000fe200080108d5 */
[----:B------:R-:W-:Y:S01]  /*107e0*/  FFMA.FTZ R205, R236, UR4, -R214 ;  /* 0x00000004eccd7c23 */ /* 0x000fe200080108d6 */
[----:B------:R-:W-:Y:S01]  /*107f0*/  MUFU.EX2 R223, R223 ;  /* 0x000000df00df7308 */ /* 0x000fe20000000800 */
[----:B------:R-:W1:Y:S03]  /*10800*/  LDSM.16.MT88.4 R120, [R210+0x9800] ;  /* 0x00980000d278783b */ /* 0x000e660000004200 */
[----:B------:R-:W-:Y:S01]  /*10810*/  MUFU.EX2 R231, R231 ;  /* 0x000000e700e77308 */ /* 0x000fe20000000800 */
[----:B------:R-:W-:Y:S01]  /*10820*/  IMAD.MOV.U32 R150, RZ, RZ, R148 ;  /* 0x000000ffff967224 */ /* 0x000fe200078e0094 */
[----:B------:R-:W-:Y:S01]  /*10830*/  MOV R148, R158 ;  /* 0x0000009e00947202 */ /* 0x000fe20000000f00 */
[----:B------:R-:W4:Y:S01]  /*10840*/  LDSM.16.MT88.4 R112, [R193+0x1800] ;  /* 0x00180000c170783b */ /* 0x000f220000004200 */
[----:B------:R1:W-:Y:S01]  /*10850*/  MUFU.EX2 R158, R230 ;  /* 0x000000e6009e7308 */ /* 0x0003e20000000800 */
[----:B------:R-:W-:-:S02]  /*10860*/  FFMA.FTZ R236, R130, UR4, -R214 ;  /* 0x0000000482ec7c23 */ /* 0x000fc400080108d6 */
[----:B------:R-:W-:Y:S01]  /*10870*/  LDSM.16.MT88.4 R128, [R210+0xb800] ;  /* 0x00b80000d280783b */ /* 0x000fe20000004200 */
[----:B------:R-:W-:Y:S01]  /*10880*/  MUFU.EX2 R205, R205 ;  /* 0x000000cd00cd7308 */ /* 0x000fe20000000800 */
[----:B-1----:R-:W-:-:S03]  /*10890*/  FFMA.FTZ R230, R149, UR4, -R198 ;  /* 0x0000000495e67c23 */ /* 0x002fc600080108c6 */
[----:B------:R-:W1:Y:S04]  /*108a0*/  MUFU.EX2 R236, R236 ;  /* 0x000000ec00ec7308 */ /* 0x000e680000000800 */
[----:B------:R-:W-:Y:S04]  /*108b0*/  MUFU.EX2 R207, R207 ;  /* 0x000000cf00cf7308 */ /* 0x000fe80000000800 */
[----:B------:R-:W-:Y:S01]  /*108c0*/  MUFU.EX2 R230, R230 ;  /* 0x000000e600e67308 */ /* 0x000fe20000000800 */
[----:B-1----:R-:W-:Y:S02]  /*108d0*/  F2FP.F16.F32.PACK_AB R111, R236, R205 ;  /* 0x000000cdec6f723e */ /* 0x002fe400000000ff */
[----:B--2---:R-:W-:-:S02]  /*108e0*/  LOP3.LUT R9, R143, R134, R11, 0x96, !PT ;  /* 0x000000868f097212 */ /* 0x004fc400078e960b */
[C---:B---3--:R-:W-:Y:S02]  /*108f0*/  LOP3.LUT R8, R142.reuse, R10, R105, 0x96, !PT ;  /* 0x0000000a8e087212 */ /* 0x048fe400078e9669 */
[----:B------:R-:W-:Y:S02]  /*10900*/  LOP3.LUT R10, R143, R248, R133, 0x96, !PT ;  /* 0x000000f88f0a7212 */ /* 0x000fe400078e9685 */
[----:B------:R-:W-:Y:S01]  /*10910*/  LOP3.LUT R132, R142, R132, R109, 0x96, !PT ;  /* 0x000000848e847212 */ /* 0x000fe200078e966d */
[----:B------:R-:W-:-:S04]  /*10920*/  IMAD.WIDE.U32 R142, R9, -0x326172a9, RZ ;  /* 0xcd9e8d57098e7825 */ /* 0x000fc800078e00ff */
[----:B------:R-:W-:Y:S01]  /*10930*/  IMAD.WIDE.U32 R146, R8, -0x326172a9, RZ ;  /* 0xcd9e8d5708927825 */ /* 0x000fe200078e00ff */
[----:B------:R-:W-:-:S03]  /*10940*/  LOP3.LUT R8, R209, R250, R143, 0x96, !PT ;  /* 0x000000fad1087212 */ /* 0x000fc600078e968f */
[----:B------:R-:W-:Y:S01]  /*10950*/  IMAD.WIDE.U32 R10, R10, -0x326172a9, RZ ;  /* 0xcd9e8d570a0a7825 */ /* 0x000fe200078e00ff */
[----:B------:R-:W-:-:S03]  /*10960*/  LOP3.LUT R142, R208, R142, R147, 0x96, !PT ;  /* 0x0000008ed08e7212 */ /* 0x000fc600078e9693 */
[----:B------:R-:W-:Y:S01]  /*10970*/  IMAD.WIDE.U32 R132, R132, -0x326172a9, RZ ;  /* 0xcd9e8d5784847825 */ /* 0x000fe200078e00ff */
[----:B------:R-:W-:-:S04]  /*10980*/  LOP3.LUT R209, R209, R242, R11, 0x96, !PT ;  /* 0x000000f2d1d17212 */ /* 0x000fc800078e960b */
[----:B------:R-:W-:Y:S01]  /*10990*/  LOP3.LUT R134, R208, R10, R133, 0x96, !PT ;  /* 0x0000000ad0867212 */ /* 0x000fe200078e9685 */
[----:B------:R-:W-:-:S04]  /*109a0*/  IMAD.WIDE.U32 R8, R8, -0x2daee0ad, RZ ;  /* 0xd2511f5308087825 */ /* 0x000fc800078e00ff */
[----:B------:R-:W-:-:S04]  /*109b0*/  IMAD.WIDE.U32 R142, R142, -0x2daee0ad, RZ ;  /* 0xd2511f538e8e7825 */ /* 0x000fc800078e00ff */
[----:B------:R-:W-:Y:S01]  /*109c0*/  IMAD.WIDE.U32 R100, R209, -0x2daee0ad, RZ ;  /* 0xd2511f53d1647825 */ /* 0x000fe200078e00ff */
[----:B------:R-:W-:-:S03]  /*109d0*/  LOP3.LUT R8, R226, R8, R143, 0x96, !PT ;  /* 0x00000008e2087212 */ /* 0x000fc600078e968f */
[----:B------:R-:W-:Y:S01]  /*109e0*/  IMAD.WIDE.U32 R134, R134, -0x2daee0ad, RZ ;  /* 0xd2511f5386867825 */ /* 0x000fe200078e00ff */
[----:B------:R-:W-:-:S04]  /*109f0*/  LOP3.LUT R208, R227, R104, R9, 0x96, !PT ;  /* 0x00000068e3d07212 */ /* 0x000fc800078e9609 */
[----:B------:R-:W-:Y:S01]  /*10a00*/  LOP3.LUT R100, R226, R100, R135, 0x96, !PT ;  /* 0x00000064e2647212 */ /* 0x000fe200078e9687 */
[----:B------:R-:W-:Y:S01]  /*10a10*/  IMAD.WIDE.U32 R104, R8, -0x326172a9, RZ ;  /* 0xcd9e8d5708687825 */ /* 0x000fe200078e00ff */
[----:B------:R-:W-:Y:S01]  /*10a20*/  LOP3.LUT R108, R227, R108, R101, 0x96, !PT ;  /* 0x0000006ce36c7212 */ /* 0x000fe200078e9665 */
[----:B------:R-:W-:Y:S02]  /*10a30*/  HMMA.16816.F32 R8, R124, R102, R4 ;  /* 0x000000667c08723c */ /* 0x000fe40000001804 */
[----:B------:R-:W-:Y:S01]  /*10a40*/  FFMA.FTZ R170, R170, UR4, -R198 ;  /* 0x00000004aaaa7c23 */ /* 0x000fe200080108c6 */
[----:B------:R-:W-:-:S04]  /*10a50*/  IMAD.WIDE.U32 R208, R208, -0x326172a9, RZ ;  /* 0xcd9e8d57d0d07825 */ /* 0x000fc800078e00ff */
[--C-:B------:R-:W-:Y:S01]  /*10a60*/  FFMA.FTZ R202, R202, UR4, -R213.reuse ;  /* 0x00000004caca7c23 */ /* 0x100fe200080108d5 */
[--C-:B------:R-:W-:Y:S01]  /*10a70*/  FFMA.FTZ R199, R199, UR4, -R213.reuse ;  /* 0x00000004c7c77c23 */ /* 0x100fe200080108d5 */
[----:B------:R-:W-:Y:S01]  /*10a80*/  FFMA.FTZ R200, R200, UR4, -R213 ;  /* 0x00000004c8c87c23 */ /* 0x000fe200080108d5 */
[----:B------:R-:W-:Y:S01]  /*10a90*/  IMAD.WIDE.U32 R4, R100, -0x326172a9, RZ ;  /* 0xcd9e8d5764047825 */ /* 0x000fe200078e00ff */
[----:B------:R-:W-:-:S03]  /*10aa0*/  LOP3.LUT R103, R204, R208, R105, 0x96, !PT ;  /* 0x000000d0cc677212 */ /* 0x000fc600078e9669 */
[----:B------:R-:W-:Y:S01]  /*10ab0*/  FFMA.FTZ R203, R159, R212, R203 ;  /* 0x000000d49fcb7223 */ /* 0x000fe200000100cb */
[----:B------:R-:W-:Y:S01]  /*10ac0*/  FFMA.FTZ R190, R252, R190, R185 ;  /* 0x000000befcbe7223 */ /* 0x000fe200000100b9 */
[----:B------:R-:W-:Y:S01]  /*10ad0*/  IMAD.WIDE.U32 R124, R108, -0x326172a9, RZ ;  /* 0xcd9e8d576c7c7825 */ /* 0x000fe200078e00ff */
[----:B------:R-:W-:Y:S01]  /*10ae0*/  MOV R100, R4 ;  /* 0x0000000400647202 */ /* 0x000fe20000000f00 */
[----:B------:R2:W5:Y:S01]  /*10af0*/  LDL.LU R227, [R1+0x38] ;  /* 0x0000380001e37983 */ /* 0x0005620000300800 */
[C---:B------:R-:W-:Y:S02]  /*10b00*/  PRMT R105, R104.reuse, 0x7773, RZ ;  /* 0x0000777368697816 */ /* 0x040fe400000000ff */
[----:B------:R-:W-:Y:S01]  /*10b10*/  PRMT R6, R104, 0x7772, RZ ;  /* 0x0000777268067816 */ /* 0x000fe200000000ff */
[----:B------:R-:W-:Y:S01]  /*10b20*/  IMAD.MOV.U32 R102, RZ, RZ, R104 ;  /* 0x000000ffff667224 */ /* 0x000fe200078e0068 */
[----:B------:R-:W-:Y:S02]  /*10b30*/  LOP3.LUT R204, R204, R124, R5, 0x96, !PT ;  /* 0x0000007ccccc7212 */ /* 0x000fe400078e9605 */
[----:B------:R-:W-:-:S02]  /*10b40*/  PRMT R5, R4, 0x7771, RZ ;  /* 0x0000777104057816 */ /* 0x000fc400000000ff */
[----:B------:R-:W-:Y:S02]  /*10b50*/  LOP3.LUT R100, R100, 0xff, RZ, 0xc0, !PT ;  /* 0x000000ff64647812 */ /* 0x000fe400078ec0ff */
[----:B------:R-:W-:Y:S02]  /*10b60*/  PRMT R6, R6, 0x5410, R105 ;  /* 0x0000541006067816 */ /* 0x000fe40000000069 */
[C---:B------:R-:W-:Y:S02]  /*10b70*/  PRMT R101, R4.reuse, 0x7773, RZ ;  /* 0x0000777304657816 */ /* 0x040fe400000000ff */
[----:B------:R-:W-:Y:S02]  /*10b80*/  PRMT R4, R4, 0x7772, RZ ;  /* 0x0000777204047816 */ /* 0x000fe400000000ff */
[----:B------:R-:W-:Y:S02]  /*10b90*/  PRMT R5, R100, 0x5410, R5 ;  /* 0x0000541064057816 */ /* 0x000fe40000000005 */
[----:B------:R-:W-:-:S02]  /*10ba0*/  PRMT R7, R104, 0x7771, RZ ;  /* 0x0000777168077816 */ /* 0x000fc400000000ff */
[----:B------:R-:W-:Y:S02]  /*10bb0*/  LOP3.LUT R102, R102, 0xff, RZ, 0xc0, !PT ;  /* 0x000000ff66667812 */ /* 0x000fe400078ec0ff */
[----:B------:R-:W-:Y:S02]  /*10bc0*/  LOP3.LUT R100, R204, 0xffff, RZ, 0xc0, !PT ;  /* 0x0000ffffcc647812 */ /* 0x000fe400078ec0ff */
[----:B------:R-:W-:Y:S01]  /*10bd0*/  LOP3.LUT R107, R6, 0xff00ff, RZ, 0xc0, !PT ;  /* 0x00ff00ff066b7812 */ /* 0x000fe200078ec0ff */
[----:B------:R-:W-:Y:S01]  /*10be0*/  FFMA.FTZ R6, R234, UR4, -R187 ;  /* 0x00000004ea067c23 */ /* 0x000fe200080108bb */
[----:B------:R-:W-:Y:S02]  /*10bf0*/  PRMT R4, R4, 0x5410, R101 ;  /* 0x0000541004047816 */ /* 0x000fe40000000065 */
[----:B------:R-:W-:Y:S01]  /*10c00*/  LOP3.LUT R104, R103, 0xffff, RZ, 0xc0, !PT ;  /* 0x0000ffff67687812 */ /* 0x000fe200078ec0ff */
[----:B------:R-:W-:Y:S01]  /*10c10*/  MUFU.EX2 R234, R224 ;  /* 0x000000e000ea7308 */ /* 0x000fe20000000800 */
[----:B------:R-:W-:-:S02]  /*10c20*/  PRMT R7, R102, 0x5410, R7 ;  /* 0x0000541066077816 */ /* 0x000fc40000000007 */
[----:B------:R-:W-:Y:S01]  /*10c30*/  LOP3.LUT R101, R204, 0xff, RZ, 0xc0, !PT ;  /* 0x000000ffcc657812 */ /* 0x000fe200078ec0ff */
[----:B------:R-:W1:Y:S01]  /*10c40*/  MUFU.EX2 R126, R6 ;  /* 0x00000006007e7308 */ /* 0x000e620000000800 */
[----:B------:R-:W-:Y:S02]  /*10c50*/  SHF.R.U32.HI R100, RZ, 0x8, R100 ;  /* 0x00000008ff647819 */ /* 0x000fe40000011664 */
[C---:B------:R-:W-:Y:S02]  /*10c60*/  PRMT R102, R103.reuse, 0x7632, R102 ;  /* 0x0000763267667816 */ /* 0x040fe40000000066 */
[----:B------:R-:W-:Y:S02]  /*10c70*/  LOP3.LUT R105, R103, 0xff, RZ, 0xc0, !PT ;  /* 0x000000ff67697812 */ /* 0x000fe400078ec0ff */
[----:B------:R-:W-:Y:S02]  /*10c80*/  SHF.R.U32.HI R104, RZ, 0x8, R104 ;  /* 0x00000008ff687819 */ /* 0x000fe40000011668 */
[----:B------:R-:W-:-:S02]  /*10c90*/  PRMT R101, R101, 0x5410, R100 ;  /* 0x0000541065657816 */ /* 0x000fc40000000064 */
[----:B------:R-:W-:Y:S02]  /*10ca0*/  SHF.R.U32.HI R103, RZ, 0x18, R103 ;  /* 0x00000018ff677819 */ /* 0x000fe40000011667 */
[----:B------:R-:W-:Y:S02]  /*10cb0*/  LOP3.LUT R102, R102, 0xff, RZ, 0xc0, !PT ;  /* 0x000000ff66667812 */ /* 0x000fe400078ec0ff */
[----:B------:R-:W-:Y:S01]  /*10cc0*/  PRMT R100, R204, 0x7632, R100 ;  /* 0x00007632cc647816 */ /* 0x000fe20000000064 */
[----:B------:R-:W-:Y:S01]  /*10cd0*/  FFMA.FTZ R108, R232, UR4, -R213 ;  /* 0x00000004e86c7c23 */ /* 0x000fe200080108d5 */
[----:B------:R-:W-:Y:S01]  /*10ce0*/  PRMT R105, R105, 0x5410, R104 ;  /* 0x0000541069697816 */ /* 0x000fe20000000068 */
[----:B------:R-:W-:Y:S01]  /*10cf0*/  FFMA.FTZ R104, R151, UR4, -R187 ;  /* 0x0000000497687c23 */ /* 0x000fe200080108bb */
[--C-:B------:R-:W-:Y:S01]  /*10d00*/  FFMA.FTZ R232, R235, UR4, -R198.reuse ;  /* 0x00000004ebe87c23 */ /* 0x100fe200080108c6 */
[----:B------:R-:W-:Y:S02]  /*10d10*/  PRMT R103, R102, 0x5410, R103 ;  /* 0x0000541066677816 */ /* 0x000fe40000000067 */
[----:B------:R-:W-:Y:S01]  /*10d20*/  LOP3.LUT R109, R100, 0xff, RZ, 0xc0, !PT ;  /* 0x000000ff646d7812 */ /* 0x000fe200078ec0ff */
[----:B------:R-:W-:Y:S01]  /*10d30*/  FFMA.FTZ R100, R225, UR4, -R198 ;  /* 0x00000004e1647c23 */ /* 0x000fe200080108c6 */
[----:B------:R-:W-:Y:S01]  /*10d40*/  SHF.R.U32.HI R102, RZ, 0x18, R204 ;  /* 0x00000018ff667819 */ /* 0x000fe200000116cc */
[----:B------:R-:W-:Y:S01]  /*10d50*/  IMAD.MOV.U32 R151, RZ, RZ, R157 ;  /* 0x000000ffff977224 */ /* 0x000fe200078e009d */
[----:B------:R3:W-:Y:S01]  /*10d60*/  MUFU.EX2 R204, R104 ;  /* 0x0000006800cc7308 */ /* 0x0007e20000000800 */
[----:B------:R-:W-:-:S02]  /*10d70*/  HSET2.LE.AND R103, R103, R186, PT ;  /* 0x000000ba67677233 */ /* 0x000fc40003803000 */
[----:B-1----:R-:W-:Y:S01]  /*10d80*/  F2FP.F16.F32.PACK_AB R6, R126, R234 ;  /* 0x000000ea7e06723e */ /* 0x002fe200000000ff */
[----:B------:R-:W-:Y:S04]  /*10d90*/  MUFU.EX2 R157, R100 ;  /* 0x00000064009d7308 */ /* 0x000fe80000000800 */
[----:B------:R-:W1:Y:S01]  /*10da0*/  MUFU.EX2 R232, R232 ;  /* 0x000000e800e87308 */ /* 0x000e620000000800 */
[----:B---3--:R-:W-:Y:S02]  /*10db0*/  HSET2.LE.AND R104, R105, R186, PT ;  /* 0x000000ba69687233 */ /* 0x008fe40003803000 */
[----:B------:R-:W-:Y:S01]  /*10dc0*/  F2FP.F16.F32.PACK_AB R105, R231, R223 ;  /* 0x000000dfe769723e */ /* 0x000fe200000000ff */
[--C-:B------:R-:W-:Y:S01]  /*10dd0*/  FFMA.FTZ R235, R150, UR4, -R213.reuse ;  /* 0x0000000496eb7c23 */ /* 0x100fe200080108d5 */
[----:B------:R-:W-:-:S02]  /*10de0*/  FFMA.FTZ R224, R151, UR4, -R213 ;  /* 0x0000000497e07c23 */ /* 0x000fc400080108d5 */
[----:B------:R-:W-:Y:S02]  /*10df0*/  LOP3.LUT R104, R105, R104, RZ, 0xc0, !PT ;  /* 0x0000006869687212 */ /* 0x000fe400078ec0ff */
[----:B------:R-:W-:Y:S01]  /*10e00*/  LOP3.LUT R105, R6, R103, RZ, 0xc0, !PT ;  /* 0x0000006706697212 */ /* 0x000fe200078ec0ff */
[----:B------:R-:W-:Y:S01]  /*10e10*/  FFMA.FTZ R6, R148, UR4, -R198 ;  /* 0x0000000494067c23 */ /* 0x000fe200080108c6 */
[----:B------:R-:W-:Y:S01]  /*10e20*/  HSET2.LE.AND R106, R7, R186, PT ;  /* 0x000000ba076a7233 */ /* 0x000fe20003803000 */
[----:B------:R-:W-:Y:S01]  /*10e30*/  MUFU.EX2 R235, R235 ;  /* 0x000000eb00eb7308 */ /* 0x000fe20000000800 */
[----:B------:R-:W-:Y:S01]  /*10e40*/  PRMT R7, R109, 0x5410, R102 ;  /* 0x000054106d077816 */ /* 0x000fe20000000066 */
[----:B------:R-:W-:Y:S02]  /*10e50*/  LDSM.16.MT88.4 R148, [R210+0x9c00] ;  /* 0x009c0000d294783b */ /* 0x000fe40000004200 */
[----:B------:R-:W3:Y:S01]  /*10e60*/  MUFU.EX2 R127, R6 ;  /* 0x00000006007f7308 */ /* 0x000ee20000000800 */
[----:B-1----:R-:W-:-:S03]  /*10e70*/  F2FP.F16.F32.PACK_AB R100, R232, R157 ;  /* 0x0000009de864723e */ /* 0x002fc600000000ff */
[----:B------:R-:W1:Y:S01]  /*10e80*/  MUFU.EX2 R224, R224 ;  /* 0x000000e000e07308 */ /* 0x000e620000000800 */
[----:B------:R-:W-:-:S03]  /*10e90*/  HSET2.LE.AND R7, R7, R186, PT ;  /* 0x000000ba07077233 */ /* 0x000fc60003803000 */
[----:B------:R-:W4:Y:S02]  /*10ea0*/  MUFU.EX2 R225, R108 ;  /* 0x0000006c00e17308 */ /* 0x000f240000000800 */
[----:B------:R-:W-:Y:S02]  /*10eb0*/  LOP3.LUT R117, R100, R7, RZ, 0xc0, !PT ;  /* 0x0000000764757212 */ /* 0x000fe400078ec0ff */
[----:B------:R-:W-:Y:S02]  /*10ec0*/  LOP3.LUT R7, R4, 0xff00ff, RZ, 0xc0, !PT ;  /* 0x00ff00ff04077812 */ /* 0x000fe400078ec0ff */
[--C-:B------:R-:W-:Y:S02]  /*10ed0*/  HSET2.LE.AND R5, R5, R186.reuse, PT ;  /* 0x000000ba05057233 */ /* 0x100fe40003803000 */
[----:B---3--:R-:W-:Y:S02]  /*10ee0*/  F2FP.F16.F32.PACK_AB R4, R230, R127 ;  /* 0x0000007fe604723e */ /* 0x008fe400000000ff */
[----:B------:R-:W-:-:S02]  /*10ef0*/  HSET2.LE.AND R7, R7, R186, PT ;  /* 0x000000ba07077233 */ /* 0x000fc40003803000 */
[--C-:B------:R-:W-:Y:S02]  /*10f00*/  HSET2.LE.AND R107, R107, R186.reuse, PT ;  /* 0x000000ba6b6b7233 */ /* 0x100fe40003803000 */
[----:B------:R-:W-:Y:S02]  /*10f10*/  F2FP.F16.F32.PACK_AB R102, R204, R207 ;  /* 0x000000cfcc66723e */ /* 0x000fe400000000ff */
[----:B------:R-:W-:Y:S02]  /*10f20*/  HSET2.LE.AND R101, R101, R186, PT ;  /* 0x000000ba65657233 */ /* 0x000fe40003803000 */
[----:B-1----:R-:W-:Y:S02]  /*10f30*/  F2FP.F16.F32.PACK_AB R118, R224, R235 ;  /* 0x000000ebe076723e */ /* 0x002fe400000000ff */
[----:B----4-:R-:W-:Y:S02]  /*10f40*/  F2FP.F16.F32.PACK_AB R116, R225, R158 ;  /* 0x0000009ee174723e */ /* 0x010fe400000000ff */
[----:B------:R-:W-:-:S02]  /*10f50*/  LOP3.LUT R118, R118, R5, RZ, 0xc0, !PT ;  /* 0x0000000576767212 */ /* 0x000fc400078ec0ff */
[----:B------:R-:W-:Y:S02]  /*10f60*/  LOP3.LUT R119, R4, R7, RZ, 0xc0, !PT ;  /* 0x0000000704777212 */ /* 0x000fe400078ec0ff */
[----:B------:R-:W-:Y:S01]  /*10f70*/  LOP3.LUT R106, R111, R106, RZ, 0xc0, !PT ;  /* 0x0000006a6f6a7212 */ /* 0x000fe200078ec0ff */
[----:B------:R-:W1:Y:S01]  /*10f80*/  LDSM.16.MT88.4 R4, [R193+0x800] ;  /* 0x00080000c104783b */ /* 0x000e620000004200 */
[----:B------:R-:W-:Y:S02]  /*10f90*/  LOP3.LUT R107, R102, R107, RZ, 0xc0, !PT ;  /* 0x0000006b666b7212 */ /* 0x000fe400078ec0ff */
[----:B------:R-:W-:Y:S01]  /*10fa0*/  LOP3.LUT R116, R116, R101, RZ, 0xc0, !PT ;  /* 0x0000006574747212 */ /* 0x000fe200078ec0ff */
[----:B------:R-:W-:Y:S04]  /*10fb0*/  LDSM.16.MT88.4 R108, [R193+0x2800] ;  /* 0x00280000c16c783b */ /* 0x000fe80000004200 */
[----:B------:R-:W3:Y:S01]  /*10fc0*/  LDSM.16.MT88.4 R100, [R210+0xa800] ;  /* 0x00a80000d264783b */ /* 0x000ee20000004200 */
[----:B------:R-:W-:Y:S01]  /*10fd0*/  LOP3.LUT R124, R206, R132, R125, 0x96, !PT ;  /* 0x00000084ce7c7212 */ /* 0x000fe200078e967d */
[----:B------:R-:W-:Y:S04]  /*10fe0*/  HMMA.16816.F32 R12, R116, R120, R12 ;  /* 0x00000078740c723c */ /* 0x000fe8000000180c */
[----:B------:R-:W-:-:S04]  /*10ff0*/  IMAD.WIDE.U32 R124, R124, -0x2daee0ad, RZ ;  /* 0xd2511f537c7c7825 */ /* 0x000fc800078e00ff */
[----:B------:R-:W-:Y:S01]  /*11000*/  HMMA.16816.F32 R16, R116, R122, R16 ;  /* 0x0000007a7410723c */ /* 0x000fe20000001810 */
[----:B------:R-:W-:-:S07]  /*11010*/  LOP3.LUT R134, R140, R134, R125, 0x96, !PT ;  /* 0x000000868c867212 */ /* 0x000fce00078e967d */
[C---:B------:R-:W-:Y:S08]  /*11020*/  HMMA.16816.F32 R36, R116.reuse, R112, R36 ;  /* 0x000000707424723c */ /* 0x040ff00000001824 */
[C---:B------:R-:W-:Y:S08]  /*11030*/  HMMA.16816.F32 R44, R116.reuse, R114, R44 ;  /* 0x00000072742c723c */ /* 0x040ff0000000182c */
[C---:B-1----:R-:W-:Y:S08]  /*11040*/  HMMA.16816.F32 R24, R116.reuse, R4, R24 ;  /* 0x000000047418723c */ /* 0x042ff00000001818 */
[----:B------:R-:W-:Y:S08]  /*11050*/  HMMA.16816.F32 R28, R116, R6, R28 ;  /* 0x00000006741c723c */ /* 0x000ff0000000181c */
[----:B------:R-:W-:Y:S08]  /*11060*/  HMMA.16816.F32 R64, R104, R4, R64 ;  /* 0x000000046840723c */ /* 0x000ff00000001840 */
[C---:B---3--:R-:W-:Y:S08]  /*11070*/  HMMA.16816.F32 R32, R116.reuse, R100, R32 ;  /* 0x000000647420723c */ /* 0x048ff00000001820 */
[C---:B------:R-:W-:Y:S08]  /*11080*/  HMMA.16816.F32 R40, R116.reuse, R102, R40 ;  /* 0x000000667428723c */ /* 0x040ff00000001828 */
[C---:B------:R-:W-:Y:S08]  /*11090*/  HMMA.16816.F32 R48, R116.reuse, R128, R48 ;  /* 0x000000807430723c */ /* 0x040ff00000001830 */
[C---:B------:R-:W-:Y:S08]  /*110a0*/  HMMA.16816.F32 R52, R116.reuse, R130, R52 ;  /* 0x000000827434723c */ /* 0x040ff00000001834 */
[C---:B------:R-:W-:Y:S08]  /*110b0*/  HMMA.16816.F32 R56, R116.reuse, R108, R56 ;  /* 0x0000006c7438723c */ /* 0x040ff00000001838 */
[----:B------:R-:W-:Y:S08]  /*110c0*/  HMMA.16816.F32 R60, R116, R110, R60 ;  /* 0x0000006e743c723c */ /* 0x000ff0000000183c */
[C---:B------:R-:W-:Y:S08]  /*110d0*/  HMMA.16816.F32 R4, R104.reuse, R6, R68 ;  /* 0x000000066804723c */ /* 0x040ff00000001844 */
[----:B------:R-:W-:Y:S01]  /*110e0*/  HMMA.16816.F32 R116, R104, R100, R72 ;  /* 0x000000646874723c */ /* 0x000fe20000001848 */
[----:B------:R-:W-:-:S07]  /*110f0*/  MOV R74, R124 ;  /* 0x0000007c004a7202 */ /* 0x000fce0000000f00 */
[----:B------:R-:W-:Y:S01]  /*11100*/  HMMA.16816.F32 R68, R104, R102, R76 ;  /* 0x000000666844723c */ /* 0x000fe2000000184c */
[----:B------:R-:W-:-:S07]  /*11110*/  LOP3.LUT R77, R134, 0xffff, RZ, 0xc0, !PT ;  /* 0x0000ffff864d7812 */ /* 0x000fce00078ec0ff */
[C---:B------:R-:W-:Y:S01]  /*11120*/  HMMA.16816.F32 R100, R104.reuse, R112, R80 ;  /* 0x000000706864723c */ /* 0x040fe20000001850 */
[----:B------:R-:W1:Y:S07]  /*11130*/  LDSM.16.MT88.4 R80, [R193+0xc00] ;  /* 0x000c0000c150783b */ /* 0x000e6e0000004200 */
[----:B------:R-:W-:Y:S01]  /*11140*/  HMMA.16816.F32 R112, R104, R114, R84 ;  /* 0x000000726870723c */ /* 0x000fe20000001854 */
[--C-:B------:R-:W-:Y:S01]  /*11150*/  FFMA.FTZ R86, R168, UR4, -R214.reuse ;  /* 0x00000004a8567c23 */ /* 0x100fe200080108d6 */
[--C-:B------:R-:W-:Y:S01]  /*11160*/  FFMA.FTZ R85, R171, UR4, -R214.reuse ;  /* 0x00000004ab557c23 */ /* 0x100fe200080108d6 */
[--C-:B------:R-:W-:Y:S01]  /*11170*/  FFMA.FTZ R84, R194, UR4, -R214.reuse ;  /* 0x00000004c2547c23 */ /* 0x100fe200080108d6 */
[----:B------:R-:W-:Y:S01]  /*11180*/  FFMA.FTZ R214, R195, UR4, -R214 ;  /* 0x00000004c3d67c23 */ /* 0x000fe200080108d6 */
[----:B------:R-:W-:Y:S01]  /*11190*/  FFMA.FTZ R195, R201, UR4, -R213 ;  /* 0x00000004c9c37c23 */ /* 0x000fe200080108d5 */
[--C-:B------:R-:W-:Y:S01]  /*111a0*/  FFMA.FTZ R201, R196, UR4, -R198.reuse ;  /* 0x00000004c4c97c23 */ /* 0x100fe200080108c6 */
[--C-:B------:R-:W-:Y:S01]  /*111b0*/  FFMA.FTZ R196, R169, UR4, -R198.reuse ;  /* 0x00000004a9c47c23 */ /* 0x100fe200080108c6 */
[----:B------:R-:W-:Y:S01]  /*111c0*/  FFMA.FTZ R198, R197, UR4, -R198 ;  /* 0x00000004c5c67c23 */ /* 0x000fe200080108c6 */
[----:B------:R-:W-:-:S02]  /*111d0*/  PRMT R73, R124, 0x7771, RZ ;  /* 0x000077717c497816 */ /* 0x000fc400000000ff */
[----:B------:R-:W-:Y:S02]  /*111e0*/  LOP3.LUT R74, R74, 0xff, RZ, 0xc0, !PT ;  /* 0x000000ff4a4a7812 */ /* 0x000fe400078ec0ff */
[C---:B------:R-:W-:Y:S02]  /*111f0*/  PRMT R75, R124.reuse, 0x7773, RZ ;  /* 0x000077737c4b7816 */ /* 0x040fe400000000ff */
[----:B------:R-:W-:Y:S02]  /*11200*/  PRMT R72, R124, 0x7772, RZ ;  /* 0x000077727c487816 */ /* 0x000fe400000000ff */
[----:B------:R-:W-:Y:S02]  /*11210*/  SHF.R.U32.HI R77, RZ, 0x8, R77 ;  /* 0x00000008ff4d7819 */ /* 0x000fe4000001164d */
[----:B------:R-:W-:Y:S01]  /*11220*/  LOP3.LUT R76, R134, 0xff, RZ, 0xc0, !PT ;  /* 0x000000ff864c7812 */ /* 0x000fe200078ec0ff */
[----:B------:R-:W-:Y:S01]  /*11230*/  MUFU.EX2 R202, R202 ;  /* 0x000000ca00ca7308 */ /* 0x000fe20000000800 */
[----:B------:R-:W-:-:S02]  /*11240*/  PRMT R73, R74, 0x5410, R73 ;  /* 0x000054104a497816 */ /* 0x000fc40000000049 */
[----:B------:R-:W-:Y:S01]  /*11250*/  PRMT R74, R134, 0x7632, R74 ;  /* 0x00007632864a7816 */ /* 0x000fe2000000004a */
[----:B------:R-:W3:Y:S01]  /*11260*/  MUFU.EX2 R199, R199 ;  /* 0x000000c700c77308 */ /* 0x000ee20000000800 */
[----:B------:R-:W-:-:S03]  /*11270*/  PRMT R72, R72, 0x5410, R75 ;  /* 0x0000541048487816 */ /* 0x000fc6000000004b */
[----:B------:R4:W-:Y:S01]  /*11280*/  MUFU.EX2 R194, R200 ;  /* 0x000000c800c27308 */ /* 0x0009e20000000800 */
[----:B------:R-:W-:-:S03]  /*11290*/  PRMT R77, R76, 0x5410, R77 ;  /* 0x000054104c4d7816 */ /* 0x000fc6000000004d */
[----:B------:R-:W-:Y:S01]  /*112a0*/  MUFU.EX2 R195, R195 ;  /* 0x000000c300c37308 */ /* 0x000fe20000000800 */
[----:B------:R-:W-:-:S03]  /*112b0*/  SHF.R.U32.HI R75, RZ, 0x18, R134 ;  /* 0x00000018ff4b7819 */ /* 0x000fc60000011686 */
[----:B------:R-:W-:Y:S04]  /*112c0*/  MUFU.EX2 R201, R201 ;  /* 0x000000c900c97308 */ /* 0x000fe80000000800 */
[----:B------:R-:W2:Y:S04]  /*112d0*/  MUFU.EX2 R196, R196 ;  /* 0x000000c400c47308 */ /* 0x000ea80000000800 */
[----:B------:R1:W-:Y:S04]  /*112e0*/  MUFU.EX2 R197, R170 ;  /* 0x000000aa00c57308 */ /* 0x0003e80000000800 */
[----:B------:R-:W2:Y:S01]  /*112f0*/  MUFU.EX2 R198, R198 ;  /* 0x000000c600c67308 */ /* 0x000ea20000000800 */
[----:B------:R-:W-:Y:S01]  /*11300*/  LOP3.LUT R74, R74, 0xff, RZ, 0xc0, !PT ;  /* 0x000000ff4a4a7812 */ /* 0x000fe200078ec0ff */
[----:B------:R-:W-:Y:S01]  /*11310*/  HMMA.16816.F32 R132, R104, R128, R88 ;  /* 0x000000806884723c */ /* 0x000fe20000001858 */
[----:B------:R-:W-:Y:S01]  /*11320*/  IMAD.MOV.U32 R88, RZ, RZ, R146 ;  /* 0x000000ffff587224 */ /* 0x000fe200078e0092 */
[----:B------:R-:W-:Y:S01]  /*11330*/  MOV R89, R147 ;  /* 0x0000009300597202 */ /* 0x000fe20000000f00 */
[----:B------:R-:W-:Y:S01]  /*11340*/  IMAD.MOV.U32 R212, RZ, RZ, R144 ;  /* 0x000000ffffd47224 */ /* 0x000fe200078e0090 */
[----:B----4-:R-:W-:Y:S01]  /*11350*/  MOV R200, R145 ;  /* 0x0000009100c87202 */ /* 0x010fe20000000f00 */
[----:B------:R-:W-:Y:S01]  /*11360*/  IMAD.MOV.U32 R91, RZ, RZ, R136 ;  /* 0x000000ffff5b7224 */ /* 0x000fe200078e0088 */
[----:B------:R-:W-:-:S02]  /*11370*/  HSET2.LE.AND R136, R77, R186, PT ;  /* 0x000000ba4d887233 */ /* 0x000fc40003803000 */
[C---:B------:R-:W-:Y:S01]  /*11380*/  HMMA.16816.F32 R144, R104.reuse, R108, R96 ;  /* 0x0000006c6890723c */ /* 0x040fe20000001860 */
[----:B------:R-:W4:Y:S01]  /*11390*/  LDSM.16.MT88.4 R96, [R210+0xac00] ;  /* 0x00ac0000d260783b */ /* 0x000f220000004200 */
[----:B------:R-:W-:Y:S02]  /*113a0*/  PRMT R75, R74, 0x5410, R75 ;  /* 0x000054104a4b7816 */ /* 0x000fe4000000004b */
[----:B------:R-:W-:Y:S01]  /*113b0*/  LOP3.LUT R77, R72, 0xff00ff, RZ, 0xc0, !PT ;  /* 0x00ff00ff484d7812 */ /* 0x000fe200078ec0ff */
[----:B-1----:R-:W1:Y:S01]  /*113c0*/  LDSM.16.MT88.4 R168, [R193+0x1c00] ;  /* 0x001c0000c1a8783b */ /* 0x002e620000004200 */
[--C-:B------:R-:W-:Y:S02]  /*113d0*/  HSET2.LE.AND R73, R73, R186.reuse, PT ;  /* 0x000000ba49497233 */ /* 0x100fe40003803000 */
[----:B------:R-:W-:Y:S01]  /*113e0*/  HMMA.16816.F32 R128, R104, R130, R92 ;  /* 0x000000826880723c */ /* 0x000fe2000000185c */
[----:B------:R-:W-:Y:S01]  /*113f0*/  IMAD.MOV.U32 R94, RZ, RZ, R138 ;  /* 0x000000ffff5e7224 */ /* 0x000fe200078e008a */
[----:B------:R-:W-:-:S02]  /*11400*/  HSET2.LE.AND R77, R77, R186, PT ;  /* 0x000000ba4d4d7233 */ /* 0x000fc40003803000 */
[----:B------:R-:W-:Y:S02]  /*11410*/  HSET2.LE.AND R75, R75, R186, PT ;  /* 0x000000ba4b4b7233 */ /* 0x000fe40003803000 */
[----:B---3--:R-:W-:Y:S02]  /*11420*/  F2FP.F16.F32.PACK_AB R79, R199, R202 ;  /* 0x000000cac74f723e */ /* 0x008fe400000000ff */
[----:B--2---:R-:W-:Y:S02]  /*11430*/  F2FP.F16.F32.PACK_AB R74, R196, R201 ;  /* 0x000000c9c44a723e */ /* 0x004fe400000000ff */
[----:B------:R-:W-:Y:S02]  /*11440*/  F2FP.F16.F32.PACK_AB R138, R195, R194 ;  /* 0x000000c2c38a723e */ /* 0x000fe400000000ff */
[----:B------:R-:W-:Y:S02]  /*11450*/  F2FP.F16.F32.PACK_AB R72, R198, R197 ;  /* 0x000000c5c648723e */ /* 0x000fe400000000ff */
[----:B------:R-:W-:-:S02]  /*11460*/  MOV R95, R139 ;  /* 0x0000008b005f7202 */ /* 0x000fc40000000f00 */
[----:B------:R-:W-:Y:S02]  /*11470*/  MOV R90, R137 ;  /* 0x00000089005a7202 */ /* 0x000fe40000000f00 */
[----:B------:R-:W-:Y:S02]  /*11480*/  LOP3.LUT R136, R79, R136, RZ, 0xc0, !PT ;  /* 0x000000884f887212 */ /* 0x000fe400078ec0ff */
[----:B------:R-:W-:Y:S02]  /*11490*/  LOP3.LUT R137, R74, R75, RZ, 0xc0, !PT ;  /* 0x0000004b4a897212 */ /* 0x000fe400078ec0ff */
[----:B------:R-:W-:Y:S02]  /*114a0*/  LOP3.LUT R138, R138, R73, RZ, 0xc0, !PT ;  /* 0x000000498a8a7212 */ /* 0x000fe400078ec0ff */
[----:B------:R-:W-:Y:S02]  /*114b0*/  LOP3.LUT R139, R72, R77, RZ, 0xc0, !PT ;  /* 0x0000004d488b7212 */ /* 0x000fe400078ec0ff */
[----:B------:R-:W-:Y:S01]  /*114c0*/  LOP3.LUT R206, R206, R88, R209, 0x96, !PT ;  /* 0x00000058cece7212 */ /* 0x000fe200078e96d1 */
[----:B------:R-:W-:Y:S01]  /*114d0*/  HMMA.16816.F32 R160, R104, R120, R160 ;  /* 0x0000007868a0723c */ /* 0x000fe200000018a0 */
[----:B------:R-:W-:Y:S01]  /*114e0*/  IMAD.MOV.U32 R121, RZ, RZ, R158 ;  /* 0x000000ffff797224 */ /* 0x000fe200078e009e */
[----:B------:R-:W-:-:S06]  /*114f0*/  MOV R120, R157 ;  /* 0x0000009d00787202 */ /* 0x000fcc0000000f00 */
[----:B------:R-:W-:Y:S01]  /*11500*/  HMMA.16816.F32 R20, R104, R122, R20 ;  /* 0x0000007a6814723c */ /* 0x000fe20000001814 */
[----:B------:R-:W-:Y:S01]  /*11510*/  MOV R122, R156 ;  /* 0x0000009c007a7202 */ /* 0x000fe20000000f00 */
[----:B------:R-:W-:Y:S01]  /*11520*/  IMAD.MOV.U32 R123, RZ, RZ, R126 ;  /* 0x000000ffff7b7224 */ /* 0x000fe200078e007e */
[----:B------:R-:W-:Y:S01]  /*11530*/  MOV R78, R127 ;  /* 0x0000007f004e7202 */ /* 0x000fe20000000f00 */
[----:B------:R-:W-:-:S04]  /*11540*/  IMAD.MOV.U32 R125, RZ, RZ, R155 ;  /* 0x000000ffff7d7224 */ /* 0x000fc800078e009b */
[----:B------:R-:W-:Y:S01]  /*11550*/  HMMA.16816.F32 R156, R136, R148, R12 ;  /* 0x00000094889c723c */ /* 0x000fe2000000180c */
[----:B------:R-:W-:Y:S01]  /*11560*/  IMAD.WIDE.U32 R12, R206, -0x2daee0ad, RZ ;  /* 0xd2511f53ce0c7825 */ /* 0x000fe200078e00ff */
[----:B------:R-:W-:-:S03]  /*11570*/  MOV R124, R154 ;  /* 0x0000009a007c7202 */ /* 0x000fc60000000f00 */
[----:B------:R-:W-:Y:S02]  /*11580*/  IMAD.MOV.U32 R126, RZ, RZ, R152 ;  /* 0x000000ffff7e7224 */ /* 0x000fe400078e0098 */
[----:B------:R-:W-:Y:S02]  /*11590*/  IMAD.MOV.U32 R127, RZ, RZ, R153 ;  /* 0x000000ffff7f7224 */ /* 0x000fe400078e0099 */
[----:B------:R-:W-:Y:S01]  /*115a0*/  HMMA.16816.F32 R152, R136, R150, R16 ;  /* 0x000000968898723c */ /* 0x000fe20000001810 */
[----:B------:R-:W-:Y:S02]  /*115b0*/  MOV R18, R12 ;  /* 0x0000000c00127202 */ /* 0x000fe40000000f00 */
[----:B------:R-:W-:Y:S02]  /*115c0*/  LOP3.LUT R140, R140, R142, R13, 0x96, !PT ;  /* 0x0000008e8c8c7212 */ /* 0x000fe400078e960d */
[----:B------:R-:W-:-:S03]  /*115d0*/  PRMT R17, R12, 0x7771, RZ ;  /* 0x000077710c117816 */ /* 0x000fc600000000ff */
[C---:B------:R-:W-:Y:S01]  /*115e0*/  HMMA.16816.F32 R72, R136.reuse, R80, R24 ;  /* 0x000000508848723c */ /* 0x040fe20000001818 */
[----:B------:R2:W-:Y:S01]  /*115f0*/  MUFU.EX2 R27, R86 ;  /* 0x00000056001b7308 */ /* 0x0005e20000000800 */
[----:B------:R-:W-:Y:S02]  /*11600*/  LOP3.LUT R18, R18, 0xff, RZ, 0xc0, !PT ;  /* 0x000000ff12127812 */ /* 0x000fe400078ec0ff */
[----:B------:R-:W-:Y:S01]  /*11610*/  LOP3.LUT R19, R140, 0xffff, RZ, 0xc0, !PT ;  /* 0x0000ffff8c137812 */ /* 0x000fe200078ec0ff */
[----:B------:R-:W-:Y:S01]  /*11620*/  FFMA.FTZ R189, R127, R192, R189 ;  /* 0x000000c07fbd7223 */ /* 0x000fe200000100bd */
[----:B------:R-:W-:Y:S02]  /*11630*/  MOV R87, R78 ;  /* 0x0000004e00577202 */ /* 0x000fe40000000f00 */
[----:B------:R-:W-:Y:S01]  /*11640*/  HMMA.16816.F32 R76, R136, R82, R28 ;  /* 0x00000052884c723c */ /* 0x000fe2000000181c */
[----:B------:R-:W-:Y:S01]  /*11650*/  PRMT R17, R18, 0x5410, R17 ;  /* 0x0000541012117816 */ /* 0x000fe20000000011 */
[--C-:B------:R-:W-:Y:S01]  /*11660*/  FFMA.FTZ R29, R166, UR4, -R187.reuse ;  /* 0x00000004a61d7c23 */ /* 0x100fe200080108bb */
[----:B------:R-:W-:Y:S01]  /*11670*/  FFMA.FTZ R28, R174, UR4, -R187 ;  /* 0x00000004ae1c7c23 */ /* 0x000fe200080108bb */
[----:B--2---:R-:W-:-:S02]  /*11680*/  IMAD.MOV.U32 R86, RZ, RZ, R126 ;  /* 0x000000ffff567224 */ /* 0x004fc400078e007e */
[--C-:B------:R-:W-:Y:S01]  /*11690*/  FFMA.FTZ R31, R179, UR4, -R187.reuse ;  /* 0x00000004b31f7c23 */ /* 0x100fe200080108bb */
[----:B------:R-:W-:Y:S01]  /*116a0*/  FFMA.FTZ R30, R167, UR4, -R187 ;  /* 0x00000004a71e7c23 */ /* 0x000fe200080108bb */
[----:B------:R-:W-:Y:S01]  /*116b0*/  SHF.R.U32.HI R19, RZ, 0x8, R19 ;  /* 0x00000008ff137819 */ /* 0x000fe20000011613 */
[----:B------:R-:W-:Y:S01]  /*116c0*/  FFMA.FTZ R180, R86, R191, R180 ;  /* 0x000000bf56b47223 */ /* 0x000fe200000100b4 */
[----:B------:R-:W-:Y:S01]  /*116d0*/  LOP3.LUT R18, R140, 0xff, RZ, 0xc0, !PT ;  /* 0x000000ff8c127812 */ /* 0x000fe200078ec0ff */
[----:B------:R-:W-:Y:S01]  /*116e0*/  FADD.FTZ R203, R188, R203 ;  /* 0x000000cbbccb7221 */ /* 0x000fe20000010000 */
[----:B------:R-:W-:Y:S01]  /*116f0*/  FADD.FTZ R184, R184, R189 ;  /* 0x000000bdb8b87221 */ /* 0x000fe20000010000 */
[----:B------:R-:W-:Y:S01]  /*11700*/  FADD.FTZ R180, R165, R180 ;  /* 0x000000b4a5b47221 */ /* 0x000fe20000010000 */
[----:B------:R-:W-:Y:S01]  /*11710*/  IMAD.MOV.U32 R213, RZ, RZ, R211 ;  /* 0x000000ffffd57224 */ /* 0x000fe200078e00d3 */
[----:B------:R-:W-:Y:S01]  /*11720*/  MUFU.EX2 R25, R84 ;  /* 0x0000005400197308 */ /* 0x000fe20000000800 */
[----:B------:R-:W-:Y:S01]  /*11730*/  PRMT R19, R18, 0x5410, R19 ;  /* 0x0000541012137816 */ /* 0x000fe20000000013 */
[----:B------:R-:W-:Y:S01]  /*11740*/  FADD.FTZ R172, R172, R203 ;  /* 0x000000cbacac7221 */ /* 0x000fe20000010000 */
[C---:B------:R-:W-:Y:S01]  /*11750*/  PRMT R16, R12.reuse, 0x7773, RZ ;  /* 0x000077730c107816 */ /* 0x040fe200000000ff */
[----:B------:R2:W3:Y:S01]  /*11760*/  MUFU.EX2 R26, R214 ;  /* 0x000000d6001a7308 */ /* 0x0004e20000000800 */
[----:B------:R-:W-:Y:S01]  /*11770*/  PRMT R13, R12, 0x7772, RZ ;  /* 0x000077720c0d7816 */ /* 0x000fe200000000ff */
[----:B------:R-:W-:Y:S01]  /*11780*/  HMMA.16816.F32 R8, R104, R110, R8 ;  /* 0x0000006e6808723c */ /* 0x000fe20000001808 */
[----:B------:R-:W-:Y:S01]  /*11790*/  PRMT R18, R140, 0x7632, R18 ;  /* 0x000076328c127816 */ /* 0x000fe20000000012 */
[----:B------:R-:W-:Y:S01]  /*117a0*/  MUFU.EX2 R24, R85 ;  /* 0x0000005500187308 */ /* 0x000fe20000000800 */
[----:B------:R-:W-:Y:S01]  /*117b0*/  MOV R143, R90 ;  /* 0x0000005a008f7202 */ /* 0x000fe20000000f00 */
[----:B------:R-:W-:-:S02]  /*117c0*/  IMAD.MOV.U32 R142, RZ, RZ, R91 ;  /* 0x000000ffff8e7224 */ /* 0x000fc400078e005b */
[----:B------:R-:W-:Y:S01]  /*117d0*/  FADD.FTZ R183, R183, R184 ;  /* 0x000000b8b7b77221 */ /* 0x000fe20000010000 */
[----:B------:R-:W-:Y:S01]  /*117e0*/  MUFU.EX2 R29, R29 ;  /* 0x0000001d001d7308 */ /* 0x000fe20000000800 */
[----:B------:R-:W-:Y:S01]  /*117f0*/  FADD.FTZ R173, R173, R180 ;  /* 0x000000b4adad7221 */ /* 0x000fe20000010000 */
[----:B----4-:R-:W-:Y:S02]  /*11800*/  HMMA.16816.F32 R88, R136, R96, R32 ;  /* 0x000000608858723c */ /* 0x010fe40000001820 */
[----:B------:R-:W-:Y:S01]  /*11810*/  MUFU.EX2 R28, R28 ;  /* 0x0000001c001c7308 */ /* 0x000fe20000000800 */
[----:B------:R-:W-:-:S03]  /*11820*/  MOV R34, R94 ;  /* 0x0000005e00227202 */ /* 0x000fc60000000f00 */
[----:B------:R-:W4:Y:S01]  /*11830*/  MUFU.EX2 R31, R31 ;  /* 0x0000001f001f7308 */ /* 0x000f220000000800 */
[----:B------:R-:W-:Y:S01]  /*11840*/  IMAD.MOV.U32 R32, RZ, RZ, R95 ;  /* 0x000000ffff207224 */ /* 0x000fe200078e005f */
[----:B-1----:R-:W-:Y:S02]  /*11850*/  HMMA.16816.F32 R108, R136, R170, R44 ;  /* 0x000000aa886c723c */ /* 0x002fe4000000182c */
[----:B------:R-:W1:Y:S01]  /*11860*/  MUFU.EX2 R30, R30 ;  /* 0x0000001e001e7308 */ /* 0x000e620000000800 */
[----:B------:R-:W-:Y:S01]  /*11870*/  MOV R47, R141 ;  /* 0x0000008d002f7202 */ /* 0x000fe20000000f00 */
[----:B------:R-:W-:Y:S01]  /*11880*/  FADD.FTZ R172, R177, R172 ;  /* 0x000000acb1ac7221 */ /* 0x000fe20000010000 */
[----:B------:R-:W-:Y:S01]  /*11890*/  PRMT R16, R13, 0x5410, R16 ;  /* 0x000054100d107816 */ /* 0x000fe20000000010 */
[----:B------:R-:W-:Y:S01]  /*118a0*/  FADD.FTZ R183, R182, R183 ;  /* 0x000000b7b6b77221 */ /* 0x000fe20000010000 */
[----:B------:R-:W-:Y:S01]  /*118b0*/  SHF.R.U32.HI R33, RZ, 0x18, R140 ;  /* 0x00000018ff217819 */ /* 0x000fe2000001168c */
[----:B------:R-:W-:Y:S01]  /*118c0*/  FADD.FTZ R190, R175, R190 ;  /* 0x000000beafbe7221 */ /* 0x000fe20000010000 */
[----:B------:R-:W-:Y:S01]  /*118d0*/  LOP3.LUT R18, R18, 0xff, RZ, 0xc0, !PT ;  /* 0x000000ff12127812 */ /* 0x000fe200078ec0ff */
[----:B------:R-:W1:Y:S01]  /*118e0*/  LDSM.16.MT88.4 R208, [R210+0xbc00] ;  /* 0x00bc0000d2d0783b */ /* 0x000e620000004200 */
[----:B--2---:R-:W-:Y:S01]  /*118f0*/  MOV R214, R213 ;  /* 0x000000d500d67202 */ /* 0x004fe20000000f00 */
[----:B------:R-:W-:-:S02]  /*11900*/  IMAD.MOV.U32 R166, RZ, RZ, R143 ;  /* 0x000000ffffa67224 */ /* 0x000fc400078e008f */
[----:B------:R-:W-:Y:S01]  /*11910*/  FADD.FTZ R173, R176, R173 ;  /* 0x000000adb0ad7221 */ /* 0x000fe20000010000 */
[C---:B------:R-:W-:Y:S01]  /*11920*/  HMMA.16816.F32 R104, R136.reuse, R168, R36 ;  /* 0x000000a88868723c */ /* 0x040fe20000001824 */
[----:B------:R-:W-:Y:S01]  /*11930*/  PRMT R33, R18, 0x5410, R33 ;  /* 0x0000541012217816 */ /* 0x000fe20000000021 */
[----:B------:R-:W-:Y:S01]  /*11940*/  IMAD.MOV.U32 R38, RZ, RZ, R34 ;  /* 0x000000ffff267224 */ /* 0x000fe200078e0022 */
[----:B------:R-:W-:Y:S01]  /*11950*/  LOP3.LUT R35, R16, 0xff00ff, RZ, 0xc0, !PT ;  /* 0x00ff00ff10237812 */ /* 0x000fe200078ec0ff */
[----:B------:R-:W-:Y:S01]  /*11960*/  FADD.FTZ R172, R47, R172 ;  /* 0x000000ac2fac7221 */ /* 0x000fe20000010000 */
[----:B------:R-:W-:Y:S01]  /*11970*/  MOV R39, R32 ;  /* 0x0000002000277202 */ /* 0x000fe20000000f00 */
[----:B------:R-:W-:Y:S01]  /*11980*/  FADD.FTZ R183, R214, R183 ;  /* 0x000000b7d6b77221 */ /* 0x000fe20000010000 */
[----:B------:R-:W-:Y:S01]  /*11990*/  FADD.FTZ R173, R166, R173 ;  /* 0x000000ada6ad7221 */ /* 0x000fe20000010000 */
[----:B------:R-:W-:Y:S01]  /*119a0*/  HMMA.16816.F32 R92, R136, R98, R40 ;  /* 0x00000062885c723c */ /* 0x000fe20000001828 */
[----:B------:R-:W-:Y:S01]  /*119b0*/  IMAD.MOV.U32 R40, RZ, RZ, R212 ;  /* 0x000000ffff287224 */ /* 0x000fe200078e00d4 */
[--C-:B------:R-:W-:Y:S01]  /*119c0*/  HSET2.LE.AND R17, R17, R186.reuse, PT ;  /* 0x000000ba11117233 */ /* 0x100fe20003803000 */
[----:B------:R-:W-:Y:S01]  /*119d0*/  FADD.FTZ R172, R38, R172 ;  /* 0x000000ac26ac7221 */ /* 0x000fe20000010000 */
[----:B------:R-:W-:Y:S01]  /*119e0*/  IMAD.MOV.U32 R42, RZ, RZ, R124 ;  /* 0x000000ffff2a7224 */ /* 0x000fe200078e007c */
[--C-:B------:R-:W-:Y:S01]  /*119f0*/  HSET2.LE.AND R35, R35, R186.reuse, PT ;  /* 0x000000ba23237233 */ /* 0x100fe20003803000 */
[----:B------:R-:W-:Y:S01]  /*11a00*/  FADD.FTZ R183, R39, R183 ;  /* 0x000000b727b77221 */ /* 0x000fe20000010000 */
[--C-:B------:R-:W-:Y:S01]  /*11a10*/  HSET2.LE.AND R16, R19, R186.reuse, PT ;  /* 0x000000ba13107233 */ /* 0x100fe20003803000 */
[----:B------:R-:W-:Y:S01]  /*11a20*/  FADD.FTZ R173, R40, R173 ;  /* 0x000000ad28ad7221 */ /* 0x000fe20000010000 */
[----:B---3--:R-:W-:Y:S01]  /*11a30*/  F2FP.F16.F32.PACK_AB R18, R26, R25 ;  /* 0x000000191a12723e */ /* 0x008fe200000000ff */
[----:B------:R2:W3:Y:S01]  /*11a40*/  LDSM.16.MT88.4 R12, [R193+0x2c00] ;  /* 0x002c0000c10c783b */ /* 0x0004e20000004200 */
[----:B------:R-:W-:-:S02]  /*11a50*/  HSET2.LE.AND R33, R33, R186, PT ;  /* 0x000000ba21217233 */ /* 0x000fc40003803000 */
[----:B----4-:R-:W-:Y:S02]  /*11a60*/  F2FP.F16.F32.PACK_AB R34, R31, R28 ;  /* 0x0000001c1f22723e */ /* 0x010fe400000000ff */
[----:B------:R-:W-:Y:S02]  /*11a70*/  F2FP.F16.F32.PACK_AB R37, R24, R27 ;  /* 0x0000001b1825723e */ /* 0x000fe400000000ff */
[----:B-1----:R-:W-:Y:S01]  /*11a80*/  F2FP.F16.F32.PACK_AB R32, R30, R29 ;  /* 0x0000001d1e20723e */ /* 0x002fe200000000ff */
[----:B------:R-:W-:Y:S01]  /*11a90*/  FADD.FTZ R181, R181, R190 ;  /* 0x000000beb5b57221 */ /* 0x000fe20000010000 */
[----:B------:R-:W-:Y:S01]  /*11aa0*/  MOV R43, R125 ;  /* 0x0000007d002b7202 */ /* 0x000fe20000000f00 */
[----:B------:R-:W-:Y:S01]  /*11ab0*/  FADD.FTZ R172, R233, R172 ;  /* 0x000000ace9ac7221 */ /* 0x000fe20000010000 */
[----:B------:R-:W-:Y:S01]  /*11ac0*/  LOP3.LUT R18, R18, R17, RZ, 0xc0, !PT ;  /* 0x0000001112127212 */ /* 0x000fe200078ec0ff */
[----:B------:R-:W-:Y:S01]  /*11ad0*/  FADD.FTZ R183, R42, R183 ;  /* 0x000000b72ab77221 */ /* 0x000fe20000010000 */
[----:B------:R-:W-:Y:S01]  /*11ae0*/  LOP3.LUT R19, R34, R35, RZ, 0xc0, !PT ;  /* 0x0000002322137212 */ /* 0x000fe200078ec0ff */
[----:B------:R-:W-:Y:S01]  /*11af0*/  FADD.FTZ R222, R222, R173 ;  /* 0x000000addede7221 */ /* 0x000fe20000010000 */
[----:B------:R-:W-:-:S02]  /*11b00*/  LOP3.LUT R16, R37, R16, RZ, 0xc0, !PT ;  /* 0x0000001025107212 */ /* 0x000fc400078ec0ff */
[----:B------:R-:W-:Y:S01]  /*11b10*/  LOP3.LUT R17, R32, R33, RZ, 0xc0, !PT ;  /* 0x0000002120117212 */ /* 0x000fe200078ec0ff */
[----:B------:R-:W-:Y:S01]  /*11b20*/  FADD.FTZ R181, R178, R181 ;  /* 0x000000b5b2b57221 */ /* 0x000fe20000010000 */
[----:B------:R-:W-:Y:S01]  /*11b30*/  MOV R36, R142 ;  /* 0x0000008e00247202 */ /* 0x000fe20000000f00 */
[----:B------:R-:W-:Y:S01]  /*11b40*/  FADD.FTZ R172, R43, R172 ;  /* 0x000000ac2bac7221 */ /* 0x000fe20000010000 */
[----:B--2---:R-:W-:Y:S01]  /*11b50*/  IMAD.MOV.U32 R193, RZ, RZ, R122 ;  /* 0x000000ffffc17224 */ /* 0x004fe200078e007a */
[----:B------:R-:W-:Y:S01]  /*11b60*/  MOV R206, R121 ;  /* 0x0000007900ce7202 */ /* 0x000fe20000000f00 */
[----:B------:R-:W-:Y:S02]  /*11b70*/  FADD.FTZ R222, R221, R222 ;  /* 0x000000deddde7221 */ /* 0x000fe40000010000 */
[----:B------:R-:W-:Y:S01]  /*11b80*/  FADD.FTZ R183, R193, R183 ;  /* 0x000000b7c1b77221 */ /* 0x000fe20000010000 */
[----:B------:R-:W-:Y:S01]  /*11b90*/  MOV R41, R200 ;  /* 0x000000c800297202 */ /* 0x000fe20000000f00 */
[----:B------:R-:W-:Y:S01]  /*11ba0*/  IMAD.MOV.U32 R213, RZ, RZ, R87 ;  /* 0x000000ffffd57224 */ /* 0x000fe200078e0057 */
[----:B------:R-:W-:Y:S01]  /*11bb0*/  MOV R200, R123 ;  /* 0x0000007b00c87202 */ /* 0x000fe20000000f00 */
        /* <DEDUP_REMOVED lines=9> */
[----:B------:R-:W-:Y:S01]  /*11c50*/  FADD.FTZ R220, R220, R181 ;  /* 0x000000b5dcdc7221 */ /* 0x000fe20000010000 */
[----:B------:R-:W-:-:S05]  /*11c60*/  FADD.FTZ R205, R205, R172 ;  /* 0x000000accdcd7221 */ /* 0x000fca0000010000 */
[----:B------:R-:W-:Y:S01]  /*11c70*/  HMMA.16816.F32 R68, R16, R80, R64 ;  /* 0x000000501044723c */ /* 0x000fe20000001840 */
[----:B------:R-:W-:-:S07]  /*11c80*/  FADD.FTZ R235, R235, R222 ;  /* 0x000000deebeb7221 */ /* 0x000fce0000010000 */
[----:B------:R-:W-:Y:S01]  /*11c90*/  HMMA.16816.F32 R80, R16, R82, R4 ;  /* 0x000000521050723c */ /* 0x000fe20000001804 */
[----:B------:R-:W-:Y:S01]  /*11ca0*/  FADD.FTZ R4, R200, R183 ;  /* 0x000000b7c8047221 */ /* 0x000fe20000010000 */
[----:B------:R-:W-:-:S03]  /*11cb0*/  IMAD.MOV.U32 R212, RZ, RZ, R120 ;  /* 0x000000ffffd47224 */ /* 0x000fc600078e0078 */
[----:B------:R-:W-:Y:S01]  /*11cc0*/  FADD.FTZ R207, R207, R4 ;  /* 0x00000004cfcf7221 */ /* 0x000fe20000010000 */
        /* <DEDUP_REMOVED lines=20> */
[----:B------:R-:W2:Y:S01]  /*11e10*/  S2R R226, SR_TID.X ;  /* 0x0000000000e27919 */ /* 0x000ea20000002100 */
[C---:B------:R-:W-:Y:S01]  /*11e20*/  HMMA.16816.F32 R120, R136.reuse, R208, R48 ;  /* 0x000000d08878723c */ /* 0x040fe20000001830 */
[----:B------:R4:W-:Y:S04]  /*11e30*/  STL [R1+0x20], R6 ;  /* 0x0000200601007387 */ /* 0x0009e80000100800 */
[----:B------:R4:W-:Y:S03]  /*11e40*/  STL [R1+0x1c], R5 ;  /* 0x00001c0501007387 */ /* 0x0009e60000100800 */
[C---:B------:R-:W-:Y:S01]  /*11e50*/  HMMA.16816.F32 R124, R136.reuse, R210, R52 ;  /* 0x000000d2887c723c */ /* 0x040fe20000001834 */
[----:B------:R4:W-:Y:S07]  /*11e60*/  STL [R1+0x18], R4 ;  /* 0x0000180401007387 */ /* 0x0009ee0000100800 */
[----:B---3--:R-:W-:Y:S01]  /*11e70*/  HMMA.16816.F32 R140, R136, R12, R56 ;  /* 0x0000000c888c723c */ /* 0x008fe20000001838 */
[----:B------:R-:W-:-:S07]  /*11e80*/  FADD.FTZ R201, R201, R230 ;  /* 0x000000e6c9c97221 */ /* 0x000fce0000010000 */
[C---:B------:R-:W-:Y:S08]  /*11e90*/  HMMA.16816.F32 R160, R16.reuse, R148, R160 ;  /* 0x0000009410a0723c */ /* 0x040ff000000018a0 */
[----:B------:R-:W-:Y:S08]  /*11ea0*/  HMMA.16816.F32 R116, R16, R208, R132 ;  /* 0x000000d01074723c */ /* 0x000ff00000001884 */
[----:B------:R-:W-:Y:S08]  /*11eb0*/  HMMA.16816.F32 R136, R136, R14, R60 ;  /* 0x0000000e8888723c */ /* 0x000ff0000000183c */
[C---:B------:R-:W-:Y:S08]  /*11ec0*/  HMMA.16816.F32 R148, R16.reuse, R150, R20 ;  /* 0x000000961094723c */ /* 0x040ff00000001814 */
[C---:B------:R-:W-:Y:S08]  /*11ed0*/  HMMA.16816.F32 R128, R16.reuse, R210, R128 ;  /* 0x000000d21080723c */ /* 0x040ff00000001880 */
[C---:B------:R-:W-:Y:S08]  /*11ee0*/  HMMA.16816.F32 R100, R16.reuse, R168, R100 ;  /* 0x000000a81064723c */ /* 0x040ff00000001864 */
[C---:B------:R-:W-:Y:S08]  /*11ef0*/  HMMA.16816.F32 R112, R16.reuse, R170, R112 ;  /* 0x000000aa1070723c */ /* 0x040ff00000001870 */
[C---:B------:R-:W-:Y:S08]  /*11f00*/  HMMA.16816.F32 R144, R16.reuse, R12, R144 ;  /* 0x0000000c1090723c */ /* 0x040ff00000001890 */
[----:B------:R-:W-:Y:S01]  /*11f10*/  HMMA.16816.F32 R132, R16, R14, R8 ;  /* 0x0000000e1084723c */ /* 0x000fe20000001808 */
[----:B------:R-:W-:-:S04]  /*11f20*/  FADD.FTZ R196, R196, R201 ;  /* 0x000000c9c4c47221 */ /* 0x000fc80000010000 */
[----:B------:R-:W-:Y:S01]  /*11f30*/  FADD.FTZ R197, R197, R196 ;  /* 0x000000c4c5c57221 */ /* 0x000fe20000010000 */
[----:B------:R-:W-:-:S03]  /*11f40*/  UIADD3 UR6, UPT, UPT, UR19, -0x4, URZ ;  /* 0xfffffffc13067890 */ /* 0x000fc6000fffe0ff */
[----:B--2-4-:R-:W-:-:S11]  /*11f50*/  FADD.FTZ R252, R198, R197 ;  /* 0x000000c5c6fc7221 */ /* 0x014fd60000010000 */
.L_x_389:
[----:B------:R-:W-:-:S09]  /*11f60*/  UISETP.GE.AND UP0, UPT, UR6, URZ, UPT ;  /* 0x000000ff0600728c */ /* 0x000fd2000bf06270 */
[----:B------:R-:W-:Y:S05]  /*11f70*/  BRA.U !UP0, `(.L_x_392) ;  /* 0x0000004908207547 */ /* 0x000fea000b800000 */
[----:B------:R-:W2:Y:S01]  /*11f80*/  LDL.64 R6, [R1+0x10] ;  /* 0x0000100001067983 */ /* 0x000ea20000100a00 */
[----:B------:R-:W3:Y:S01]  /*11f90*/  S2UR UR5, SR_CgaCtaId ;  /* 0x00000000000579c3 */ /* 0x000ee20000008800 */
[----:B------:R-:W4:Y:S01]  /*11fa0*/  LDCU UR4, c[0x0][0x440] ;  /* 0x00008800ff0477ac */ /* 0x000f220008000800 */
[----:B------:R-:W-:Y:S01]  /*11fb0*/  IMAD.MOV.U32 R166, RZ, RZ, R3 ;  /* 0x000000ffffa67224 */ /* 0x000fe200078e0003 */
[----:B------:R-:W1:Y:S01]  /*11fc0*/  S2R R226, SR_TID.X ;  /* 0x0000000000e27919 */ /* 0x000e620000002100 */
[----:B------:R-:W-:Y:S01]  /*11fd0*/  IMAD.MOV.U32 R225, RZ, RZ, 0x20 ;  /* 0x00000020ffe17424 */ /* 0x000fe200078e00ff */
[----:B------:R-:W-:Y:S01]  /*11fe0*/  UMOV UR8, 0x400 ;  /* 0x0000040000087882 */ /* 0x000fe20000000000 */
[----:B------:R-:W-:Y:S01]  /*11ff0*/  IMAD.MOV.U32 R169, RZ, RZ, R0 ;  /* 0x000000ffffa97224 */ /* 0x000fe200078e0000 */
[----:B------:R-:W1:Y:S01]  /*12000*/  LDCU UR7, c[0x0][0x440] ;  /* 0x00008800ff0777ac */ /* 0x000e620008000800 */
[----:B------:R-:W2:Y:S01]  /*12010*/  LDC.64 R230, c[0x0][0x3c0] ;  /* 0x0000f000ffe67b82 */ /* 0x000ea20000000a00 */
[----:B------:R-:W-:-:S02]  /*12020*/  IMAD.MOV.U32 R165, RZ, RZ, R2 ;  /* 0x000000ffffa57224 */ /* 0x000fc400078e0002 */
[----:B------:R-:W-:Y:S01]  /*12030*/  IMAD.MOV.U32 R167, RZ, RZ, R164 ;  /* 0x000000ffffa77224 */ /* 0x000fe200078e00a4 */
[----:B----4-:R-:W-:Y:S01]  /*12040*/  ISETP.GE.AND P5, PT, R246, UR4, PT ;  /* 0x00000004f6007c0c */ /* 0x010fe2000bfa6270 */
[----:B------:R-:W4:Y:S01]  /*12050*/  LDCU UR4, c[0x0][0x45c] ;  /* 0x00008b80ff0477ac */ /* 0x000f220008000800 */
[----:B---3--:R-:W-:Y:S01]  /*12060*/  ULEA UR5, UR5, UR8, 0x18 ;  /* 0x0000000805057291 */ /* 0x008fe2000f8ec0ff */
[C---:B-1----:R-:W-:Y:S01]  /*12070*/  IMAD.SHL.U32 R232, R226.reuse, 0x10, RZ ;  /* 0x00000010e2e87824 */ /* 0x042fe200078e00ff */
[C---:B------:R-:W-:Y:S01]  /*12080*/  LOP3.LUT P0, RZ, R226.reuse, 0x4, RZ, 0xc0, !PT ;  /* 0x00000004e2ff7812 */ /* 0x040fe2000780c0ff */
[----:B------:R-:W-:-:S03]  /*12090*/  IMAD.SHL.U32 R224, R226, 0x20, RZ ;  /* 0x00000020e2e07824 */ /* 0x000fc600078e00ff */
[----:B------:R-:W-:Y:S02]  /*120a0*/  LOP3.LUT R3, R232, 0x100, RZ, 0xc0, !PT ;  /* 0x00000100e8037812 */ /* 0x000fe400078ec0ff */
[----:B------:R-:W-:Y:S02]  /*120b0*/  SEL R225, R225, 0xffffffe0, !P0 ;  /* 0xffffffe0e1e17807 */ /* 0x000fe40004000000 */
[----:B------:R-:W-:Y:S01]  /*120c0*/  LOP3.LUT R170, R3, 0x20, R224, 0xf8, !PT ;  /* 0x0000002003aa7812 */ /* 0x000fe200078ef8e0 */
[C---:B--2---:R-:W-:Y:S02]  /*120d0*/  VIADD R233, R6.reuse, 0x3c6ef372 ;  /* 0x3c6ef37206e97836 */ /* 0x044fe40000000000 */
[----:B------:R-:W-:-:S03]  /*120e0*/  VIADD R5, R6, 0x9e3779b9 ;  /* 0x9e3779b906057836 */ /* 0x000fc60000000000 */
[----:B------:R-:W-:Y:S02]  /*120f0*/  LOP3.LUT R235, R251, R233, RZ, 0x3c, !PT ;  /* 0x000000e9fbeb7212 */ /* 0x000fe400078e3cff */
[-C--:B------:R-:W-:Y:S02]  /*12100*/  LOP3.LUT R236, R218, R5.reuse, RZ, 0x3c, !PT ;  /* 0x00000005daec7212 */ /* 0x080fe400078e3cff */
[----:B------:R-:W-:Y:S02]  /*12110*/  LOP3.LUT R234, R216, R5, RZ, 0x3c, !PT ;  /* 0x00000005d8ea7212 */ /* 0x000fe400078e3cff */
[----:B------:R-:W-:Y:S01]  /*12120*/  LOP3.LUT R233, R243, R233, RZ, 0x3c, !PT ;  /* 0x000000e9f3e97212 */ /* 0x000fe200078e3cff */
[----:B----4-:R-:W-:Y:S06]  /*12130*/  BRA `(.L_x_393) ;  /* 0x0000000000d87947 */ /* 0x010fec0003800000 */
.L_x_395:
[----:B------:R-:W1:Y:S01]  /*12140*/  LDC.64 R2, c[0x0][0x3b8] ;  /* 0x0000ee00ff027b82 */ /* 0x000e620000000a00 */
[----:B------:R-:W-:Y:S01]  /*12150*/  UIADD3 UR9, UPT, UPT, UR6, -0x1, URZ ;  /* 0xffffffff06097890 */ /* 0x000fe2000fffe0ff */
[----:B------:R-:W-:Y:S02]  /*12160*/  ISETP.GE.AND P5, PT, R246, UR7, PT ;  /* 0x00000007f6007c0c */ /* 0x000fe4000bfa6270 */
[----:B------:R-:W-:Y:S04]  /*12170*/  LOP3.LUT R173, R247, 0xd8, RZ, 0xc0, !PT ;  /* 0x000000d8f7ad7812 */ /* 0x000fe800078ec0ff */
[----:B------:R-:W-:Y:S04]  /*12180*/  LOP3.LUT R164, R173, 0x18, R226, 0x78, !PT ;  /* 0x00000018ada47812 */ /* 0x000fe800078e78e2 */
[----:B------:R-:W-:Y:S04]  /*12190*/  LOP3.LUT R241, R164, 0x1f20, R247, 0xf8, !PT ;  /* 0x00001f20a4f17812 */ /* 0x000fe800078ef8f7 */
[----:B------:R-:W-:Y:S01]  /*121a0*/  LEA R241, R241, UR5, 0x1 ;  /* 0x00000005f1f17c11 */ /* 0x000fe2000f8e08ff */
        /* <DEDUP_REMOVED lines=47> */
.L_x_393:
[----:B------:R-:W-:Y:S04]  /*124a0*/  DEPBAR.LE SB0, 0x0 ;  /* 0x000080000000791a */ /* 0x000fe80000000000 */
[----:B------:R-:W-:Y:S01]  /*124b0*/  BAR.SYNC.DEFER_BLOCKING 0x0 ;  /* 0x0000000000007b1d */ /* 0x000fe20000010000 */
[----:B------:R-:W-:Y:S01]  /*124c0*/  IMAD.WIDE.U32 R244, R230, UR6, RZ ;  /* 0x00000006e6f47c25 */ /* 0x000fe2000f8e00ff */
[----:B-----5:R-:W-:Y:S01]  /*124d0*/  SHF.R.U32.HI R229, RZ, 0x1, R226 ;  /* 0x00000001ffe57819 */ /* 0x020fe200000116e2 */
[----:B------:R-:W-:Y:S01]  /*124e0*/  USHF.L.U32 UR8, UR6, 0x1, URZ ;  /* 0x0000000106087899 */ /* 0x000fe200080006ff */
[----:B------:R-:W-:Y:S01]  /*124f0*/  LOP3.LUT R227, R232, 0x3e00, RZ, 0xc0, !PT ;  /* 0x00003e00e8e37812 */ /* 0x000fe200078ec0ff */
[----:B------:R-:W-:Y:S01]  /*12500*/  IMAD R66, R231, UR6, R245 ;  /* 0x00000006e7427c24 */ /* 0x000fe2000f8e02f5 */
[----:B------:R-:W-:Y:S01]  /*12510*/  LEA R62, P2, R244, R238, 0x7 ;  /* 0x000000eef43e7211 */ /* 0x000fe200078438ff */
[----:B------:R-:W-:Y:S01]  /*12520*/  IMAD.SHL.U32 R247, R226, 0x8, RZ ;  /* 0x00000008e2f77824 */ /* 0x000fe200078e00ff */
[----:B------:R-:W-:Y:S01]  /*12530*/  LOP3.LUT R0, R229, 0x8, RZ, 0xc0, !PT ;  /* 0x00000008e5007812 */ /* 0x000fe200078ec0ff */
[C---:B------:R-:W-:Y:S01]  /*12540*/  IMAD.SHL.U32 R61, R244.reuse, 0x40, RZ ;  /* 0x00000040f43d7824 */ /* 0x040fe200078e00ff */
[--C-:B------:R-:W-:Y:S01]  /*12550*/  LEA.HI.X R63, R244, R237, R66.reuse, 0x7, P2 ;  /* 0x000000edf43f7211 */ /* 0x100fe200010f3c42 */
[----:B------:R-:W-:Y:S01]  /*12560*/  IMAD.SHL.U32 R228, R226, 0x4, RZ ;  /* 0x00000004e2e47824 */ /* 0x000fe200078e00ff */
[----:B------:R-:W-:Y:S01]  /*12570*/  LOP3.LUT R246, R247, 0x18, RZ, 0xc0, !PT ;  /* 0x00000018f7f67812 */ /* 0x000fe200078ec0ff */
[----:B------:R-:W-:Y:S01]  /*12580*/  UISETP.NE.AND UP0, UPT, UR6, URZ, UPT ;  /* 0x000000ff0600728c */ /* 0x000fe2000bf05270 */
[----:B------:R-:W-:Y:S02]  /*12590*/  SHF.L.U64.HI R64, R244, 0x6, R66 ;  /* 0x00000006f4407819 */ /* 0x000fe40000010242 */
[C---:B------:R-:W-:Y:S02]  /*125a0*/  LOP3.LUT R245, R246.reuse, 0x20, RZ, 0xfc, !PT ;  /* 0x00000020f6f57812 */ /* 0x040fe400078efcff */
[----:B------:R-:W-:Y:S02]  /*125b0*/  LOP3.LUT R244, R246, 0x40, RZ, 0xfc, !PT ;  /* 0x00000040f6f47812 */ /* 0x000fe400078efcff */
[----:B------:R-:W-:Y:S02]  /*125c0*/  ISETP.GE.AND P4, PT, R245, UR7, PT ;  /* 0x00000007f5007c0c */ /* 0x000fe4000bf86270 */
[----:B------:R-:W-:Y:S01]  /*125d0*/  ISETP.GE.AND P3, PT, R244, UR7, PT ;  /* 0x00000007f4007c0c */ /* 0x000fe2000bf66270 */
[----:B------:R-:W-:Y:S01]  /*125e0*/  @!PT LDS RZ, [RZ] ;  /* 0x00000000fffff984 */ /* 0x000fe20000000800 */
[----:B------:R-:W-:Y:S01]  /*125f0*/  @!PT LDS RZ, [RZ] ;  /* 0x00000000fffff984 */ /* 0x000fe20000000800 */
[----:B------:R-:W-:Y:S01]  /*12600*/  @!PT LDS RZ, [RZ] ;  /* 0x00000000fffff984 */ /* 0x000fe20000000800 */
[----:B------:R-:W-:Y:S01]  /*12610*/  @!P5 LDGSTS.E.BYPASS.LTC128B.128 [R241+0x9000], desc[UR24][R62.64] ;  /* 0x090000003ef1dfae */ /* 0x000fe2000b981a18 */
[----:B------:R-:W-:Y:S02]  /*12620*/  LEA R61, P1, R230, R61, 0x5 ;  /* 0x0000003de63d7211 */ /* 0x000fe400078228ff */
[----:B------:R-:W-:Y:S02]  /*12630*/  LOP3.LUT R171, R228, 0x18, RZ, 0xc0, !PT ;  /* 0x00000018e4ab7812 */ /* 0x000fe400078ec0ff */
[----:B------:R-:W-:Y:S02]  /*12640*/  LEA.HI.X R64, R230, R64, R231, 0x5, P1 ;  /* 0x00000040e6407211 */ /* 0x000fe400008f2ce7 */
[----:B------:R-:W-:Y:S01]  /*12650*/  LEA R60, P1, R61, R238, 0x1 ;  /* 0x000000ee3d3c7211 */ /* 0x000fe200078208ff */
[----:B------:R-:W-:Y:S01]  /*12660*/  @P5 STS.128 [R241+0x9000], RZ ;  /* 0x009000fff1005388 */ /* 0x000fe20000000c00 */
[----:B------:R-:W-:Y:S02]  /*12670*/  LOP3.LUT R171, R171, 0xc0, R224, 0xf8, !PT ;  /* 0x000000c0abab7812 */ /* 0x000fe400078ef8e0 */
[----:B------:R-:W-:Y:S02]  /*12680*/  LEA.HI.X R61, R61, R237, R64, 0x1, P1 ;  /* 0x000000ed3d3d7211 */ /* 0x000fe400008f0c40 */
[----:B------:R-:W-:Y:S02]  /*12690*/  LOP3.LUT R3, R171, R0, RZ, 0x3c, !PT ;  /* 0x00000000ab037212 */ /* 0x000fe400078e3cff */
[----:B------:R-:W-:Y:S01]  /*126a0*/  LOP3.LUT R168, R227, 0x120, R224, 0xf8, !PT ;  /* 0x00000120e3a87812 */ /* 0x000fe200078ef8e0 */
[----:B------:R-:W-:Y:S01]  /*126b0*/  @!PT LDS RZ, [RZ] ;  /* 0x00000000fffff984 */ /* 0x000fe20000000800 */
[----:B------:R-:W-:Y:S01]  /*126c0*/  @!PT LDS RZ, [RZ] ;  /* 0x00000000fffff984 */ /* 0x000fe20000000800 */
[----:B------:R-:W-:Y:S01]  /*126d0*/  @!PT LDS RZ, [RZ] ;  /* 0x00000000fffff984 */ /* 0x000fe20000000800 */
[----:B------:R-:W-:Y:S01]  /*126e0*/  @!P4 LDGSTS.E.BYPASS.LTC128B.128 [R241+0xa000], desc[UR24][R62.64+0x40] ;  /* 0x0a0000403ef1cfae */ /* 0x000fe2000b981a18 */
[----:B------:R-:W-:Y:S02]  /*126f0*/  LOP3.LUT R171, R171, 0x8, R226, 0x78, !PT ;  /* 0x00000008abab7812 */ /* 0x000fe400078e78e2 */
[----:B------:R-:W-:Y:S02]  /*12700*/  LOP3.LUT R168, R168, R3, RZ, 0xfc, !PT ;  /* 0x00000003a8a87212 */ /* 0x000fe400078efcff */
[----:B------:R-:W-:Y:S02]  /*12710*/  LOP3.LUT R164, R170, R171, RZ, 0xfc, !PT ;  /* 0x000000abaaa47212 */ /* 0x000fe400078efcff */
[----:B------:R-:W-:Y:S01]  /*12720*/  LEA R168, R168, UR5, 0x1 ;  /* 0x00000005a8a87c11 */ /* 0x000fe2000f8e08ff */
[----:B------:R-:W-:Y:S01]  /*12730*/  @P4 STS.128 [R241+0xa000], RZ ;  /* 0x00a000fff1004388 */ /* 0x000fe20000000c00 */
[----:B------:R-:W-:Y:S03]  /*12740*/  LEA R164, R164, UR5, 0x1 ;  /* 0x00000005a4a47c11 */ /* 0x000fe6000f8e08ff */
[C---:B------:R-:W-:Y:S02]  /*12750*/  IMAD.IADD R2, R225.reuse, 0x1, R168 ;  /* 0x00000001e1027824 */ /* 0x040fe400078e02a8 */
[----:B------:R-:W-:Y:S02]  /*12760*/  IMAD.IADD R0, R225, 0x1, R164 ;  /* 0x00000001e1007824 */ /* 0x000fe400078e02a4 */
        /* <DEDUP_REMOVED lines=21> */
[----:B--2---:R-:W2:Y:S08]  /*128c0*/  LDSM.16.M88.4 R176, [R164+0x6000] ;  /* 0x00600000a4b0783b */ /* 0x004eb00000000200 */
[----:B------:R-:W3:Y:S08]  /*128d0*/  LDSM.16.M88.4 R180, [R168+0x1000] ;  /* 0x00100000a8b4783b */ /* 0x000ef00000000200 */
[----:B------:R-:W4:Y:S08]  /*128e0*/  LDSM.16.M88.4 R184, [R164+0x6400] ;  /* 0x00640000a4b8783b */ /* 0x000f300000000200 */
[----:B------:R-:W0:Y:S08]  /*128f0*/  LDGDEPBAR ;  /* 0x00000000000079af */ /* 0x000e300000000000 */
[----:B------:R-:W1:Y:S08]  /*12900*/  LDSM.16.M88.4 R188, [R164+0x6800] ;  /* 0x00680000a4bc783b */ /* 0x000e700000000200 */
[----:B------:R-:W1:Y:S01]  /*12910*/  LDSM.16.M88.4 R192, [R164+0x6c00] ;  /* 0x006c0000a4c0783b */ /* 0x000e620000000200 */
[-C--:B--2---:R-:W-:Y:S07]  /*12920*/  HMMA.16816.F32 R4, R172, R176.reuse, RZ ;  /* 0x000000b0ac04723c */ /* 0x084fee00000018ff */
[----:B------:R-:W-:Y:S01]  /*12930*/  LDSM.16.M88.4 R196, [R2] ;  /* 0x0000000002c4783b */ /* 0x000fe20000000200 */
[C---:B---3--:R-:W-:Y:S07]  /*12940*/  HMMA.16816.F32 R8, R180.reuse, R176, RZ ;  /* 0x000000b0b408723c */ /* 0x048fee00000018ff */
[----:B------:R-:W2:Y:S01]  /*12950*/  LDSM.16.M88.4 R200, [R0+0x6000] ;  /* 0x0060000000c8783b */ /* 0x000ea20000000200 */
[-C--:B------:R-:W-:Y:S07]  /*12960*/  HMMA.16816.F32 R12, R180, R178.reuse, RZ ;  /* 0x000000b2b40c723c */ /* 0x080fee00000018ff */
[----:B------:R-:W3:Y:S01]  /*12970*/  LDSM.16.M88.4 R204, [R2+0x1000] ;  /* 0x0010000002cc783b */ /* 0x000ee20000000200 */
[C---:B------:R-:W-:Y:S07]  /*12980*/  HMMA.16816.F32 R16, R172.reuse, R178, RZ ;  /* 0x000000b2ac10723c */ /* 0x040fee00000018ff */
[----:B------:R-:W3:Y:S01]  /*12990*/  LDSM.16.M88.4 R208, [R0+0x6400] ;  /* 0x0064000000d0783b */ /* 0x000ee20000000200 */
[-C--:B----4-:R-:W-:Y:S07]  /*129a0*/  HMMA.16816.F32 R20, R172, R184.reuse, RZ ;  /* 0x000000b8ac14723c */ /* 0x090fee00000018ff */
[----:B------:R-:W4:Y:S01]  /*129b0*/  LDSM.16.M88.4 R212, [R0+0x6800] ;  /* 0x0068000000d4783b */ /* 0x000f220000000200 */
[C---:B------:R-:W-:Y:S07]  /*129c0*/  HMMA.16816.F32 R24, R180.reuse, R184, RZ ;  /* 0x000000b8b418723c */ /* 0x040fee00000018ff */
[----:B------:R-:W4:Y:S01]  /*129d0*/  LDSM.16.M88.4 R176, [R0+0x6c00] ;  /* 0x006c000000b0783b */ /* 0x000f220000000200 */
[-C--:B------:R-:W-:Y:S07]  /*129e0*/  HMMA.16816.F32 R28, R180, R186.reuse, RZ ;  /* 0x000000bab41c723c */ /* 0x080fee00000018ff */
[----:B------:R-:W-:Y:S01]  /*129f0*/  LDSM.16.M88.4 R216, [R164+0x7000] ;  /* 0x00700000a4d8783b */ /* 0x000fe20000000200 */
[C---:B------:R-:W-:Y:S07]  /*12a00*/  HMMA.16816.F32 R32, R172.reuse, R186, RZ ;  /* 0x000000baac20723c */ /* 0x040fee00000018ff */
[----:B------:R-:W4:Y:S01]  /*12a10*/  LDSM.16.M88.4 R184, [R168+0x2000] ;  /* 0x00200000a8b8783b */ /* 0x000f220000000200 */
[-C--:B-1----:R-:W-:Y:S07]  /*12a20*/  HMMA.16816.F32 R36, R172, R188.reuse, RZ ;  /* 0x000000bcac24723c */ /* 0x082fee00000018ff */
[----:B------:R-:W1:Y:S01]  /*12a30*/  LDSM.16.M88.4 R220, [R168+0x3000] ;  /* 0x00300000a8dc783b */ /* 0x000e620000000200 */
        /* <DEDUP_REMOVED lines=10> */
[-C--:B--2---:R-:W-:Y:S01]  /*12ae0*/  HMMA.16816.F32 R4, R196, R200.reuse, R4 ;  /* 0x000000c8c404723c */ /* 0x084fe20000001804 */
[----:B------:R-:W-:Y:S07]  /*12af0*/  LDSM.16.M88.4 R192, [R0+0x7000] ;  /* 0x0070000000c0783b */ /* 0x000fee0000000200 */
[C---:B---3--:R-:W-:Y:S08]  /*12b00*/  HMMA.16816.F32 R8, R204.reuse, R200, R8 ;  /* 0x000000c8cc08723c */ /* 0x048ff00000001808 */
        /* <DEDUP_REMOVED lines=12> */
[----:B------:R-:W-:Y:S07]  /*12bd0*/  LDSM.16.M88.4 R212, [R2+0x5000] ;  /* 0x0050000002d4783b */ /* 0x000fee0000000200 */
[-C--:B------:R-:W-:Y:S08]  /*12be0*/  HMMA.16816.F32 R52, R196, R176.reuse, R52 ;  /* 0x000000b0c434723c */ /* 0x080ff00000001834 */
[C---:B------:R-:W-:Y:S08]  /*12bf0*/  HMMA.16816.F32 R56, R204.reuse, R176, R56 ;  /* 0x000000b0cc38723c */ /* 0x040ff00000001838 */
[-C--:B------:R-:W-:Y:S01]  /*12c00*/  HMMA.16816.F32 R60, R204, R178.reuse, R60 ;  /* 0x000000b2cc3c723c */ /* 0x080fe2000000183c */
[----:B------:R-:W-:Y:S07]  /*12c10*/  LDSM.16.M88.4 R204, [R0+0x7800] ;  /* 0x0078000000cc783b */ /* 0x000fee0000000200 */
[----:B------:R-:W-:Y:S01]  /*12c20*/  HMMA.16816.F32 R64, R196, R178, R64 ;  /* 0x000000b2c440723c */ /* 0x000fe20000001840 */
[----:B------:R-:W2:Y:S07]  /*12c30*/  LDSM.16.M88.4 R176, [R164+0x7c00] ;  /* 0x007c0000a4b0783b */ /* 0x000eae0000000200 */
[-C--:B------:R-:W-:Y:S01]  /*12c40*/  HMMA.16816.F32 R4, R184, R216.reuse, R4 ;  /* 0x000000d8b804723c */ /* 0x080fe20000001804 */
[----:B------:R-:W3:Y:S07]  /*12c50*/  LDSM.16.M88.4 R196, [R2+0x3000] ;  /* 0x0030000002c4783b */ /* 0x000eee0000000200 */
[C---:B-1----:R-:W-:Y:S08]  /*12c60*/  HMMA.16816.F32 R8, R220.reuse, R216, R8 ;  /* 0x000000d8dc08723c */ /* 0x042ff00000001808 */
[-C--:B------:R-:W-:Y:S08]  /*12c70*/  HMMA.16816.F32 R12, R220, R218.reuse, R12 ;  /* 0x000000dadc0c723c */ /* 0x080ff0000000180c */
[C---:B------:R-:W-:Y:S08]  /*12c80*/  HMMA.16816.F32 R16, R184.reuse, R218, R16 ;  /* 0x000000dab810723c */ /* 0x040ff00000001810 */
[-C--:B------:R-:W-:Y:S08]  /*12c90*/  HMMA.16816.F32 R20, R184, R172.reuse, R20 ;  /* 0x000000acb814723c */ /* 0x080ff00000001814 */
        /* <DEDUP_REMOVED lines=12> */
[----:B------:R-:W-:Y:S01]  /*12d60*/  HMMA.16816.F32 R64, R184, R178, R64 ;  /* 0x000000b2b840723c */ /* 0x000fe20000001840 */
[----:B------:R-:W2:Y:S07]  /*12d70*/  LDSM.16.M88.4 R176, [R168+0x4000] ;  /* 0x00400000a8b0783b */ /* 0x000eae0000000200 */
[-C--:B------:R-:W-:Y:S01]  /*12d80*/  HMMA.16816.F32 R4, R188, R192.reuse, R4 ;  /* 0x000000c0bc04723c */ /* 0x080fe20000001804 */
[----:B------:R-:W4:Y:S07]  /*12d90*/  LDSM.16.M88.4 R184, [R168+0x5000] ;  /* 0x00500000a8b8783b */ /* 0x000f2e0000000200 */
[C---:B---3--:R-:W-:Y:S08]  /*12da0*/  HMMA.16816.F32 R8, R196.reuse, R192, R8 ;  /* 0x000000c0c408723c */ /* 0x048ff00000001808 */
[-C--:B------:R-:W-:Y:S08]  /*12db0*/  HMMA.16816.F32 R12, R196, R194.reuse, R12 ;  /* 0x000000c2c40c723c */ /* 0x080ff0000000180c */
[C---:B------:R-:W-:Y:S01]  /*12dc0*/  HMMA.16816.F32 R16, R188.reuse, R194, R16 ;  /* 0x000000c2bc10723c */ /* 0x040fe20000001810 */
[----:B------:R-:W3:Y:S07]  /*12dd0*/  LDSM.16.M88.4 R192, [R164+0x8400] ;  /* 0x00840000a4c0783b */ /* 0x000eee0000000200 */
[-C--:B------:R-:W-:Y:S08]  /*12de0*/  HMMA.16816.F32 R20, R188, R200.reuse, R20 ;  /* 0x000000c8bc14723c */ /* 0x080ff00000001814 */
[C---:B------:R-:W-:Y:S08]  /*12df0*/  HMMA.16816.F32 R24, R196.reuse, R200, R24 ;  /* 0x000000c8c418723c */ /* 0x040ff00000001818 */
        /* <DEDUP_REMOVED lines=13> */
[----:B------:R-:W1:Y:S07]  /*12ed0*/  LDSM.16.M88.4 R172, [R0+0x8400] ;  /* 0x0084000000ac783b */ /* 0x000e6e0000000200 */
[-C--:B--2---:R-:W-:Y:S01]  /*12ee0*/  HMMA.16816.F32 R4, R176, R180.reuse, R4 ;  /* 0x000000b4b004723c */ /* 0x084fe20000001804 */
[----:B------:R-:W2:Y:S07]  /*12ef0*/  LDSM.16.M88.4 R188, [R0+0x8800] ;  /* 0x0088000000bc783b */ /* 0x000eae0000000200 */
[C---:B----4-:R-:W-:Y:S01]  /*12f00*/  HMMA.16816.F32 R8, R184.reuse, R180, R8 ;  /* 0x000000b4b808723c */ /* 0x050fe20000001808 */
[----:B------:R-:W4:Y:S07]  /*12f10*/  LDL.64 R180, [R1] ;  /* 0x0000000001b47983 */ /* 0x000f2e0000100a00 */
[-C--:B------:R-:W-:Y:S08]  /*12f20*/  HMMA.16816.F32 R12, R184, R182.reuse, R12 ;  /* 0x000000b6b80c723c */ /* 0x080ff0000000180c */
[C---:B------:R-:W-:Y:S01]  /*12f30*/  HMMA.16816.F32 R16, R176.reuse, R182, R16 ;  /* 0x000000b6b010723c */ /* 0x040fe20000001810 */
[----:B------:R-:W4:Y:S07]  /*12f40*/  LDL.64 R182, [R1+0x8] ;  /* 0x0000080001b67983 */ /* 0x000f2e0000100a00 */
[-C--:B---3--:R-:W-:Y:S08]  /*12f50*/  HMMA.16816.F32 R20, R176, R192.reuse, R20 ;  /* 0x000000c0b014723c */ /* 0x088ff00000001814 */
[C---:B------:R-:W-:Y:S01]  /*12f60*/  HMMA.16816.F32 R24, R184.reuse, R192, R24 ;  /* 0x000000c0b818723c */ /* 0x040fe20000001818 */
[----:B------:R-:W3:Y:S07]  /*12f70*/  LDL.64 R192, [R1+0x10] ;  /* 0x0000100001c07983 */ /* 0x000eee0000100a00 */
        /* <DEDUP_REMOVED lines=8> */
[-C--:B------:R-:W-:Y:S03]  /*13000*/  HMMA.16816.F32 R60, R184, R206.reuse, R60 ;  /* 0x000000ceb83c723c */ /* 0x080fe6000000183c */
[----:B------:R-:W-:Y:S04]  /*13010*/  LOP3.LUT R185, R3, 0x120, R224, 0xf8, !PT ;  /* 0x0000012003b97812 */ /* 0x000fe800078ef8e0 */
[----:B------:R-:W-:Y:S01]  /*13020*/  LEA R185, R185, UR5, 0x1 ;  /* 0x00000005b9b97c11 */ /* 0x000fe2000f8e08ff */
[----:B------:R-:W-:Y:S01]  /*13030*/  HMMA.16816.F32 R64, R176, R206, R64 ;  /* 0x000000ceb040723c */ /* 0x000fe20000001840 */
[----:B------:R-:W2:Y:S01]  /*13040*/  LDSM.16.M88.4 R176, [R0+0x8c00] ;  /* 0x008c000000b0783b */ /* 0x000ea20000000200 */
[----:B------:R-:W-:Y:S04]  /*13050*/  DEPBAR.LE SB0, 0x0 ;  /* 0x000080000000791a */ /* 0x000fe80000000000 */
[----:B------:R-:W-:Y:S02]  /*13060*/  VIADD R184, R185, 0x9020 ;  /* 0x00009020b9b87836 */ /* 0x000fe40000000000 */
[-C--:B-1----:R-:W-:Y:S01]  /*13070*/  HMMA.16816.F32 R4, R196, R208.reuse, R4 ;  /* 0x000000d0c404723c */ /* 0x082fe20000001804 */
[----:B------:R-:W-:Y:S07]  /*13080*/  BAR.SYNC.DEFER_BLOCKING 0x0 ;  /* 0x0000000000007b1d */ /* 0x000fee0000010000 */
        /* <DEDUP_REMOVED lines=14> */
[----:B------:R-:W-:Y:S04]  /*13170*/  HMMA.16816.F32 R64, R196, R178, R64 ;  /* 0x000000b2c440723c */ /* 0x000fe80000001840 */
[----:B------:R-:W-:Y:S04]  /*13180*/  FMNMX3.FTZ R199, R169, R10, R11, !PT ;  /* 0x0000000aa9c77276 */ /* 0x000fe8000781000b */
[----:B------:R-:W-:Y:S01]  /*13190*/  FMNMX3.FTZ R199, R199, R14, R15, !PT ;  /* 0x0000000ec7c77276 */ /* 0x000fe2000781000f */
[----:B---3--:R-:W-:Y:S01]  /*131a0*/  VIADD R219, R193, 0x76cf5d0a ;  /* 0x76cf5d0ac1db7836 */ /* 0x008fe20000000000 */
[----:B----4-:R-:W-:Y:S01]  /*131b0*/  LOP3.LUT R194, R183, UR8, R193, 0x96, !PT ;  /* 0x00000008b7c27c12 */ /* 0x010fe2000f8e96c1 */
[----:B------:R-:W-:Y:S02]  /*131c0*/  VIADD R217, R193, 0x32370b8f ;  /* 0x32370b8fc1d97836 */ /* 0x000fe40000000000 */
[----:B------:R-:W-:Y:S02]  /*131d0*/  VIADD R221, R192, 0xdaa66d2b ;  /* 0xdaa66d2bc0dd7836 */ /* 0x000fe40000000000 */
[----:B------:R-:W-:Y:S04]  /*131e0*/  IMAD.WIDE.U32 R206, R194, -0x326172a9, RZ ;  /* 0xcd9e8d57c2ce7825 */ /* 0x000fe800078e00ff */
[----:B------:R-:W-:Y:S01]  /*131f0*/  VIADD R218, R192, 0x78dde6e4 ;  /* 0x78dde6e4c0da7836 */ /* 0x000fe20000000000 */
[----:B------:R-:W-:Y:S01]  /*13200*/  LOP3.LUT R195, R207, R236, RZ, 0x3c, !PT ;  /* 0x000000eccfc37212 */ /* 0x000fe200078e3cff */
[C---:B------:R-:W-:Y:S01]  /*13210*/  VIADD R214, R193.reuse, 0xed9eba14 ;  /* 0xed9eba14c1d67836 */ /* 0x040fe20000000000 */
[C---:B------:R-:W-:Y:S01]  /*13220*/  LOP3.LUT R202, R206.reuse, R235, RZ, 0x3c, !PT ;  /* 0x000000ebceca7212 */ /* 0x040fe200078e3cff */
[----:B------:R-:W-:Y:S01]  /*13230*/  VIADD R213, R193, 0xa9066899 ;  /* 0xa9066899c1d57836 */ /* 0x000fe20000000000 */
[----:B------:R-:W-:Y:S02]  /*13240*/  LOP3.LUT R222, R207, R234, RZ, 0x3c, !PT ;  /* 0x000000eacfde7212 */ /* 0x000fe400078e3cff */
[----:B------:R-:W-:Y:S01]  /*13250*/  LOP3.LUT R194, R206, R233, RZ, 0x3c, !PT ;  /* 0x000000e9cec27212 */ /* 0x000fe200078e3cff */
[----:B------:R-:W-:Y:S04]  /*13260*/  IMAD.WIDE.U32 R206, R195, -0x2daee0ad, RZ ;  /* 0xd2511f53c3ce7825 */ /* 0x000fe800078e00ff */
[----:B------:R-:W-:Y:S01]  /*13270*/  IMAD.WIDE.U32 R222, R222, -0x2daee0ad, RZ ;  /* 0xd2511f53dede7825 */ /* 0x000fe200078e00ff */
[-C--:B------:R-:W-:Y:S03]  /*13280*/  LOP3.LUT R205, R180, R219.reuse, R207, 0x96, !PT ;  /* 0x000000dbb4cd7212 */ /* 0x080fe600078e96cf */
[----:B------:R-:W-:Y:S01]  /*13290*/  IMAD.WIDE.U32 R202, R202, -0x2daee0ad, RZ ;  /* 0xd2511f53caca7825 */ /* 0x000fe200078e00ff */
[----:B------:R-:W-:Y:S03]  /*132a0*/  LOP3.LUT R201, R248, R219, R223, 0x96, !PT ;  /* 0x000000dbf8c97212 */ /* 0x000fe600078e96df */
[----:B------:R-:W-:Y:S01]  /*132b0*/  IMAD.WIDE.U32 R210, R205, -0x326172a9, RZ ;  /* 0xcd9e8d57cdd27825 */ /* 0x000fe200078e00ff */
[----:B------:R-:W-:Y:S03]  /*132c0*/  LOP3.LUT R209, R217, R206, R203, 0x96, !PT ;  /* 0x000000ced9d17212 */ /* 0x000fe600078e96cb */
[----:B------:R-:W-:Y:S01]  /*132d0*/  IMAD.WIDE.U32 R206, R201, -0x326172a9, RZ ;  /* 0xcd9e8d57c9ce7825 */ /* 0x000fe200078e00ff */
[-C--:B------:R-:W-:Y:S03]  /*132e0*/  LOP3.LUT R203, R250, R221.reuse, R211, 0x96, !PT ;  /* 0x000000ddfacb7212 */ /* 0x080fe600078e96d3 */
[----:B------:R-:W-:Y:S01]  /*132f0*/  IMAD.WIDE.U32 R194, R194, -0x2daee0ad, RZ ;  /* 0xd2511f53c2c27825 */ /* 0x000fe200078e00ff */
[----:B------:R-:W-:Y:S02]  /*13300*/  LOP3.LUT R201, R242, R221, R207, 0x96, !PT ;  /* 0x000000ddf2c97212 */ /* 0x000fe400078e96cf */
[----:B------:R-:W-:Y:S01]  /*13310*/  FMNMX3.FTZ R207, R167, R4, R5, !PT ;  /* 0x00000004a7cf7276 */ /* 0x000fe20007810005 */
[----:B------:R-:W-:Y:S01]  /*13320*/  IMAD.WIDE.U32 R2, R203, -0x2daee0ad, RZ ;  /* 0xd2511f53cb027825 */ /* 0x000fe200078e00ff */
[----:B------:R-:W-:Y:S02]  /*13330*/  FMNMX3.FTZ R203, R166, R6, R7, !PT ;  /* 0x00000006a6cb7276 */ /* 0x000fe40007810007 */
[----:B------:R-:W-:Y:S01]  /*13340*/  FMNMX3.FTZ R207, R207, R16, R17, !PT ;  /* 0x00000010cfcf7276 */ /* 0x000fe20007810011 */
[----:B------:R-:W-:Y:S01]  /*13350*/  IMAD.WIDE.U32 R208, R209, -0x326172a9, RZ ;  /* 0xcd9e8d57d1d07825 */ /* 0x000fe200078e00ff */
[----:B------:R-:W-:Y:S02]  /*13360*/  FMNMX3.FTZ R203, R203, R18, R19, !PT ;  /* 0x00000012cbcb7276 */ /* 0x000fe40007810013 */
[----:B------:R-:W-:Y:S01]  /*13370*/  FMNMX3.FTZ R207, R207, R20, R21, !PT ;  /* 0x00000014cfcf7276 */ /* 0x000fe20007810015 */
[----:B------:R-:W-:Y:S01]  /*13380*/  VIADD R205, R185, 0x9000 ;  /* 0x00009000b9cd7836 */ /* 0x000fe20000000000 */
[----:B------:R-:W-:Y:S01]  /*13390*/  FMNMX3.FTZ R203, R203, R22, R23, !PT ;  /* 0x00000016cbcb7276 */ /* 0x000fe20007810017 */
[----:B------:R-:W-:Y:S01]  /*133a0*/  IMAD.WIDE.U32 R190, R201, -0x2daee0ad, RZ ;  /* 0xd2511f53c9be7825 */ /* 0x000fe200078e00ff */
[----:B------:R-:W-:Y:S02]  /*133b0*/  FMNMX3.FTZ R197, R207, R32, R33, !PT ;  /* 0x00000020cfc57276 */ /* 0x000fe40007810021 */
[----:B------:R-:W-:Y:S01]  /*133c0*/  FMNMX3.FTZ R203, R203, R34, R35, !PT ;  /* 0x00000022cbcb7276 */ /* 0x000fe20007810023 */
[----:B------:R-:W-:Y:S01]  /*133d0*/  @P0 VIADD R184, R205, 0xffffffe0 ;  /* 0xffffffe0cdb80836 */ /* 0x000fe20000000000 */
[----:B------:R-:W-:Y:S02]  /*133e0*/  LOP3.LUT R222, R217, R222, R195, 0x96, !PT ;  /* 0x000000ded9de7212 */ /* 0x000fe400078e96c3 */
[----:B------:R-:W-:Y:S02]  /*133f0*/  FMNMX3.FTZ R198, R197, R36, R37, !PT ;  /* 0x00000024c5c67276 */ /* 0x000fe40007810025 */
[----:B------:R-:W-:Y:S01]  /*13400*/  FMNMX3.FTZ R197, R203, R38, R39, !PT ;  /* 0x00000026cbc57276 */ /* 0x000fe20007810027 */
[----:B------:R-:W-:Y:S01]  /*13410*/  IMAD.WIDE.U32 R222, R222, -0x326172a9, RZ ;  /* 0xcd9e8d57dede7825 */ /* 0x000fe200078e00ff */
        /* <DEDUP_REMOVED lines=8> */
[----:B------:R-:W-:Y:S02]  /*134a0*/  FMNMX3.FTZ R197, R197, R54, R55, !PT ;  /* 0x00000036c5c57276 */ /* 0x000fe40007810037 */
[----:B------:R-:W-:Y:S02]  /*134b0*/  LOP3.LUT R205, R214, R202, R3, 0x96, !PT ;  /* 0x000000cad6cd7212 */ /* 0x000fe400078e9603 */
[----:B------:R-:W-:Y:S02]  /*134c0*/  LOP3.LUT R202, R213, R2, R211, 0x96, !PT ;  /* 0x00000002d5ca7212 */ /* 0x000fe400078e96d3 */
[----:B------:R-:W-:Y:S02]  /*134d0*/  FMNMX3.FTZ R201, R201, R12, R13, !PT ;  /* 0x0000000cc9c97276 */ /* 0x000fe4000781000d */
[----:B------:R-:W-:Y:S02]  /*134e0*/  FMNMX3.FTZ R198, R198, R64, R65, !PT ;  /* 0x00000040c6c67276 */ /* 0x000fe40007810041 */
[----:B------:R-:W-:Y:S01]  /*134f0*/  FMNMX3.FTZ R197, R197, R66, R67, !PT ;  /* 0x00000042c5c57276 */ /* 0x000fe20007810043 */
[----:B------:R-:W-:Y:S06]  /*13500*/  BRA.U.ANY UP0, `(.L_x_395) ;  /* 0xffffffed000c7547 */ /* 0x000fec000b93ffff */
.L_x_394:
[----:B------:R2:W-:Y:S01]  /*13510*/  STL.64 [R1+0x38], R224 ;  /* 0x000038e001007387 */ /* 0x0005e20000100a00 */
[----:B------:R-:W-:Y:S01]  /*13520*/  FMNMX3.FTZ R199, R199, R26, R27, !PT ;  /* 0x0000001ac7c77276 */ /* 0x000fe2000781001b */
[----:B------:R-:W-:Y:S01]  /*13530*/  IMAD.WIDE.U32 R202, R202, -0x326172a9, RZ ;  /* 0xcd9e8d57caca7825 */ /* 0x000fe200078e00ff */
[----:B------:R-:W-:Y:S01]  /*13540*/  FMNMX3.FTZ R201, R201, R24, R25, !PT ;  /* 0x00000018c9c97276 */ /* 0x000fe20007810019 */
[----:B------:R-:W-:Y:S01]  /*13550*/  UIADD3 UR8, UPT, UPT, UR8, 0x1, URZ ;  /* 0x0000000108087890 */ /* 0x000fe2000fffe0ff */
[----:B-1----:R-:W-:Y:S01]  /*13560*/  FMNMX3.FTZ R2, R199, R30, R31, !PT ;  /* 0x0000001ec7027276 */ /* 0x002fe2000781001f */
[----:B------:R-:W1:Y:S01]  /*13570*/  SHFL.BFLY PT, R175, R198, 0x2, 0x1f ;  /* 0x0c401f00c6af7f89 */ /* 0x000e6200000e0000 */
[----:B------:R-:W-:Y:S01]  /*13580*/  FMNMX3.FTZ R168, R201, R28, R29, !PT ;  /* 0x0000001cc9a87276 */ /* 0x000fe2000781001d */
[----:B------:R-:W-:Y:S01]  /*13590*/  IMAD.WIDE.U32 R204, R205, -0x326172a9, RZ ;  /* 0xcd9e8d57cdcc7825 */ /* 0x000fe200078e00ff */
[----:B------:R-:W-:Y:S05]  /*135a0*/  FMNMX3.FTZ R2, R2, R42, R43, !PT ;  /* 0x0000002a02027276 */ /* 0x000fea000781002b */
[----:B------:R-:W3:Y:S01]  /*135b0*/  SHFL.BFLY PT, R164, R197, 0x2, 0x1f ;  /* 0x0c401f00c5a47f89 */ /* 0x000ee200000e0000 */
[----:B------:R-:W-:Y:S01]  /*135c0*/  FMNMX3.FTZ R168, R168, R40, R41, !PT ;  /* 0x00000028a8a87276 */ /* 0x000fe20007810029 */
[----:B------:R-:W-:Y:S01]  /*135d0*/  IMAD.MOV.U32 R200, RZ, RZ, R180 ;  /* 0x000000ffffc87224 */ /* 0x000fe200078e00b4 */
[----:B------:R-:W-:Y:S01]  /*135e0*/  FMNMX3.FTZ R2, R2, R46, R47, !PT ;  /* 0x0000002e02027276 */ /* 0x000fe2000781002f */
[----:B------:R-:W-:Y:S01]  /*135f0*/  IMAD.MOV.U32 R172, RZ, RZ, R202 ;  /* 0x000000ffffac7224 */ /* 0x000fe200078e00ca */
[----:B------:R-:W-:Y:S01]  /*13600*/  FMNMX3.FTZ R168, R168, R44, R45, !PT ;  /* 0x0000002ca8a87276 */ /* 0x000fe2000781002d */
[----:B------:R-:W-:Y:S01]  /*13610*/  IMAD.MOV.U32 R201, RZ, RZ, R181 ;  /* 0x000000ffffc97224 */ /* 0x000fe200078e00b5 */
[----:B------:R-:W-:Y:S01]  /*13620*/  FMNMX3.FTZ R2, R2, R58, R59, !PT ;  /* 0x0000003a02027276 */ /* 0x000fe2000781003b */
[----:B------:R-:W-:Y:S01]  /*13630*/  UISETP.NE.AND UP0, UPT, UR6, URZ, UPT ;  /* 0x000000ff0600728c */ /* 0x000fe2000bf05270 */
[----:B------:R-:W-:Y:S01]  /*13640*/  FMNMX3.FTZ R168, R168, R56, R57, !PT ;  /* 0x00000038a8a87276 */ /* 0x000fe20007810039 */
[----:B------:R-:W-:Y:S01]  /*13650*/  UIADD3 UR6, UPT, UPT, UR6, -0x1, URZ ;  /* 0xffffffff06067890 */ /* 0x000fe2000fffe0ff */
[----:B------:R-:W-:Y:S02]  /*13660*/  FMNMX3.FTZ R0, R2, R62, R63, !PT ;  /* 0x0000003e02007276 */ /* 0x000fe4000781003f */
[----:B------:R-:W-:Y:S02]  /*13670*/  LOP3.LUT R3, R213, R190, R207, 0x96, !PT ;  /* 0x000000bed5037212 */ /* 0x000fe400078e96cf */
[----:B------:R-:W-:Y:S01]  /*13680*/  FMNMX3.FTZ R176, R168, R60, R61, !PT ;  /* 0x0000003ca8b07276 */ /* 0x000fe2000781003d */
[----:B------:R-:W4:Y:S01]  /*13690*/  SHFL.BFLY PT, R171, R0, 0x2, 0x1f ;  /* 0x0c401f0000ab7f89 */ /* 0x000f2200000e0000 */
[----:B------:R-:W-:Y:S01]  /*136a0*/  LOP3.LUT R194, R214, R194, R191, 0x96, !PT ;  /* 0x000000c2d6c27212 */ /* 0x000fe200078e96bf */
[----:B------:R-:W-:Y:S01]  /*136b0*/  IMAD.WIDE.U32 R178, R3, -0x326172a9, RZ ;  /* 0xcd9e8d5703b27825 */ /* 0x000fe200078e00ff */
[C---:B------:R-:W-:Y:S05]  /*136c0*/  PRMT R188, R202.reuse, 0x7773, RZ ;  /* 0x00007773cabc7816 */ /* 0x040fea00000000ff */
[----:B--2---:R-:W2:Y:S01]  /*136d0*/  LDL.64 R224, [R1+0x10] ;  /* 0x0000100001e07983 */ /* 0x004ea20000100a00 */
[----:B------:R-:W-:Y:S01]  /*136e0*/  PRMT R173, R202, 0x7772, RZ ;  /* 0x00007772caad7816 */ /* 0x000fe200000000ff */
[----:B------:R-:W-:Y:S01]  /*136f0*/  IMAD.WIDE.U32 R190, R194, -0x326172a9, RZ ;  /* 0xcd9e8d57c2be7825 */ /* 0x000fe200078e00ff */
[----:B------:R-:W-:Y:S02]  /*13700*/  PRMT R174, R202, 0x7771, RZ ;  /* 0x00007771caae7816 */ /* 0x000fe400000000ff */
[C---:B------:R-:W-:Y:S01]  /*13710*/  PRMT R168, R178.reuse, 0x7773, RZ ;  /* 0x00007773b2a87816 */ /* 0x040fe200000000ff */
[----:B------:R-:W4:Y:S01]  /*13720*/  SHFL.BFLY PT, R177, R176, 0x2, 0x1f ;  /* 0x0c401f00b0b17f89 */ /* 0x000f2200000e0000 */
[----:B------:R-:W-:Y:S01]  /*13730*/  IMAD.MOV.U32 R202, RZ, RZ, R182 ;  /* 0x000000ffffca7224 */ /* 0x000fe200078e00b6 */
[----:B------:R-:W-:Y:S01]  /*13740*/  PRMT R182, R178, 0x7771, RZ ;  /* 0x00007771b2b67816 */ /* 0x000fe200000000ff */
[----:B------:R-:W-:Y:S01]  /*13750*/  IMAD.MOV.U32 R186, RZ, RZ, R178 ;  /* 0x000000ffffba7224 */ /* 0x000fe200078e00b2 */
[----:B------:R-:W-:Y:S02]  /*13760*/  LOP3.LUT R189, R172, 0xff, RZ, 0xc0, !PT ;  /* 0x000000ffacbd7812 */ /* 0x000fe400078ec0ff */
[----:B------:R-:W-:Y:S02]  /*13770*/  PRMT R173, R173, 0x5410, R188 ;  /* 0x00005410adad7816 */ /* 0x000fe400000000bc */
[----:B------:R-:W-:Y:S02]  /*13780*/  LOP3.LUT R187, R186, 0xff, RZ, 0xc0, !PT ;  /* 0x000000ffbabb7812 */ /* 0x000fe400078ec0ff */
[----:B------:R-:W-:Y:S02]  /*13790*/  PRMT R174, R189, 0x5410, R174 ;  /* 0x00005410bdae7816 */ /* 0x000fe400000000ae */
[----:B------:R-:W-:Y:S02]  /*137a0*/  PRMT R182, R187, 0x5410, R182 ;  /* 0x00005410bbb67816 */ /* 0x000fe400000000b6 */
[----:B--2---:R-:W-:Y:S02]  /*137b0*/  IADD3 R215, PT, PT, R224, -0x4ab325aa, RZ ;  /* 0xb54cda56e0d77810 */ /* 0x004fe40007ffe0ff */
[----:B-1----:R-:W-:Y:S02]  /*137c0*/  FMNMX.FTZ R175, R198, R175, !PT ;  /* 0x000000afc6af7209 */ /* 0x002fe40007810000 */
[----:B---3--:R-:W-:Y:S02]  /*137d0*/  FMNMX.FTZ R2, R197, R164, !PT ;  /* 0x000000a4c5027209 */ /* 0x008fe40007810000 */
[----:B----4-:R-:W-:Y:S01]  /*137e0*/  FMNMX.FTZ R171, R0, R171, !PT ;  /* 0x000000ab00ab7209 */ /* 0x010fe20007810000 */
[----:B------:R-:W1:Y:S01]  /*137f0*/  SHFL.BFLY PT, R164, R175, 0x1, 0x1f ;  /* 0x0c201f00afa47f89 */ /* 0x000e6200000e0000 */
[----:B------:R-:W-:Y:S02]  /*13800*/  FMNMX.FTZ R176, R176, R177, !PT ;  /* 0x000000b1b0b07209 */ /* 0x000fe40007810000 */
[C---:B------:R-:W-:Y:S05]  /*13810*/  LOP3.LUT R180, R215.reuse, R204, R203, 0x96, !PT ;  /* 0x000000ccd7b47212 */ /* 0x040fea00078e96cb */
[----:B------:R-:W2:Y:S01]  /*13820*/  SHFL.BFLY PT, R3, R2, 0x1, 0x1f ;  /* 0x0c201f0002037f89 */ /* 0x000ea200000e0000 */
[----:B------:R-:W-:Y:S02]  /*13830*/  MOV R203, R183 ;  /* 0x000000b700cb7202 */ /* 0x000fe40000000f00 */
[----:B------:R-:W-:Y:S05]  /*13840*/  PRMT R183, R178, 0x7772, RZ ;  /* 0x00007772b2b77816 */ /* 0x000fea00000000ff */
[----:B------:R-:W3:Y:S01]  /*13850*/  SHFL.BFLY PT, R0, R171, 0x1, 0x1f ;  /* 0x0c201f00ab007f89 */ /* 0x000ee200000e0000 */
[--C-:B------:R-:W-:Y:S02]  /*13860*/  LOP3.LUT R178, R215, R190, R179.reuse, 0x96, !PT ;  /* 0x000000bed7b27212 */ /* 0x100fe400078e96b3 */
[----:B------:R-:W-:Y:S05]  /*13870*/  LOP3.LUT R172, R180, 0xffff, RZ, 0xc0, !PT ;  /* 0x0000ffffb4ac7812 */ /* 0x000fea00078ec0ff */
[----:B------:R-:W4:Y:S01]  /*13880*/  SHFL.BFLY PT, R177, R176, 0x1, 0x1f ;  /* 0x0c201f00b0b17f89 */ /* 0x000f2200000e0000 */
[----:B------:R-:W-:Y:S02]  /*13890*/  LOP3.LUT R186, R178, 0xffff, RZ, 0xc0, !PT ;  /* 0x0000ffffb2ba7812 */ /* 0x000fe400078ec0ff */
[C---:B------:R-:W-:Y:S02]  /*138a0*/  PRMT R179, R180.reuse, 0x7632, R179 ;  /* 0x00007632b4b37816 */ /* 0x040fe400000000b3 */
[----:B------:R-:W-:Y:S02]  /*138b0*/  LOP3.LUT R181, R180, 0xff, RZ, 0xc0, !PT ;  /* 0x000000ffb4b57812 */ /* 0x000fe400078ec0ff */
[----:B------:R-:W-:Y:S02]  /*138c0*/  PRMT R183, R183, 0x5410, R168 ;  /* 0x00005410b7b77816 */ /* 0x000fe400000000a8 */
[----:B------:R-:W-:Y:S02]  /*138d0*/  SHF.R.U32.HI R172, RZ, 0x8, R172 ;  /* 0x00000008ffac7819 */ /* 0x000fe400000116ac */
[----:B------:R-:W-:Y:S02]  /*138e0*/  LOP3.LUT R179, R179, 0xff, RZ, 0xc0, !PT ;  /* 0x000000ffb3b37812 */ /* 0x000fe400078ec0ff */
[----:B-1----:R-:W-:Y:S02]  /*138f0*/  FMNMX.FTZ R164, R175, R164, !PT ;  /* 0x000000a4afa47209 */ /* 0x002fe40007810000 */
[----:B------:R-:W1:Y:S01]  /*13900*/  LDC R175, c[0x0][0x4f8] ;  /* 0x00013e00ffaf7b82 */ /* 0x000e620000000800 */
[----:B--2---:R-:W-:Y:S02]  /*13910*/  FMNMX.FTZ R3, R2, R3, !PT ;  /* 0x0000000302037209 */ /* 0x004fe40007810000 */
[C---:B------:R-:W-:Y:S01]  /*13920*/  FMUL.FTZ R211, R164.reuse, UR4 ;  /* 0x00000004a4d37c20 */ /* 0x040fe20008410000 */
[C---:B------:R-:W-:Y:S01]  /*13930*/  FSETP.NEU.FTZ.AND P1, PT, R164.reuse, -INF , PT ;  /* 0xff800000a400780b */ /* 0x040fe20003f3d000 */
[----:B------:R-:W-:Y:S01]  /*13940*/  FADD.FTZ R167, -R164, R167 ;  /* 0x000000a7a4a77221 */ /* 0x000fe20000010100 */
[----:B------:R-:W-:Y:S01]  /*13950*/  FMUL.FTZ R194, R3, UR4 ;  /* 0x0000000403c27c20 */ /* 0x000fe20008410000 */
[----:B---3--:R-:W-:Y:S01]  /*13960*/  FMNMX.FTZ R0, R171, R0, !PT ;  /* 0x00000000ab007209 */ /* 0x008fe20007810000 */
[----:B------:R-:W-:Y:S01]  /*13970*/  FADD.FTZ R2, -R3, R166 ;  /* 0x000000a603027221 */ /* 0x000fe20000010100 */
[----:B------:R-:W-:Y:S01]  /*13980*/  FSEL R211, R211, RZ, P1 ;  /* 0x000000ffd3d37208 */ /* 0x000fe20000800000 */
[----:B------:R-:W-:Y:S01]  /*13990*/  FMUL.FTZ R168, R167, UR4 ;  /* 0x00000004a7a87c20 */ /* 0x000fe20008410000 */
[----:B------:R-:W-:Y:S01]  /*139a0*/  FSETP.NEU.FTZ.AND P1, PT, R3, -INF , PT ;  /* 0xff8000000300780b */ /* 0x000fe20003f3d000 */
[----:B------:R-:W-:Y:S01]  /*139b0*/  FMUL.FTZ R167, R2, UR4 ;  /* 0x0000000402a77c20 */ /* 0x000fe20008410000 */
[----:B------:R-:W-:Y:S01]  /*139c0*/  SHF.R.U32.HI R166, RZ, 0x8, R186 ;  /* 0x00000008ffa67819 */ /* 0x000fe200000116ba */
[--C-:B------:R-:W-:Y:S01]  /*139d0*/  FFMA.FTZ R186, R17, UR4, -R211.reuse ;  /* 0x0000000411ba7c23 */ /* 0x100fe200080108d3 */
[----:B------:R-:W-:Y:S01]  /*139e0*/  FSEL R194, R194, RZ, P1 ;  /* 0x000000ffc2c27208 */ /* 0x000fe20000800000 */
[--C-:B------:R-:W-:Y:S01]  /*139f0*/  FFMA.FTZ R193, R16, UR4, -R211.reuse ;  /* 0x0000000410c17c23 */ /* 0x100fe200080108d3 */
[----:B------:R-:W-:Y:S01]  /*13a00*/  SHF.R.U32.HI R180, RZ, 0x18, R180 ;  /* 0x00000018ffb47819 */ /* 0x000fe200000116b4 */
[--C-:B------:R-:W-:Y:S01]  /*13a10*/  FFMA.FTZ R195, R5, UR4, -R211.reuse ;  /* 0x0000000405c37c23 */ /* 0x100fe200080108d3 */
[----:B----4-:R-:W-:Y:S01]  /*13a20*/  FMNMX.FTZ R2, R176, R177, !PT ;  /* 0x000000b1b0027209 */ /* 0x010fe20007810000 */
[----:B------:R-:W-:Y:S01]  /*13a30*/  FFMA.FTZ R18, R18, UR4, -R194 ;  /* 0x0000000412127c23 */ /* 0x000fe200080108c2 */
[----:B------:R-:W-:Y:S01]  /*13a40*/  PRMT R172, R181, 0x5410, R172 ;  /* 0x00005410b5ac7816 */ /* 0x000fe200000000ac */
[----:B------:R-:W-:Y:S01]  /*13a50*/  FFMA.FTZ R199, R4, UR4, -R211 ;  /* 0x0000000404c77c23 */ /* 0x000fe200080108d3 */
[C---:B------:R-:W-:Y:S01]  /*13a60*/  PRMT R181, R178.reuse, 0x7632, R181 ;  /* 0x00007632b2b57816 */ /* 0x040fe200000000b5 */
[----:B------:R2:W-:Y:S01]  /*13a70*/  MUFU.EX2 R171, R18 ;  /* 0x0000001200ab7308 */ /* 0x0005e20000000800 */
[----:B------:R-:W-:Y:S01]  /*13a80*/  PRMT R180, R179, 0x5410, R180 ;  /* 0x00005410b3b47816 */ /* 0x000fe200000000b4 */
[----:B------:R-:W-:Y:S01]  /*13a90*/  IMAD.MOV.U32 R176, RZ, RZ, R202 ;  /* 0x000000ffffb07224 */ /* 0x000fe200078e00ca */
[----:B------:R-:W-:Y:S07]  /*13aa0*/  LOP3.LUT R179, R178, 0xff, RZ, 0xc0, !PT ;  /* 0x000000ffb2b37812 */ /* 0x000fee00078ec0ff */
[----:B------:R-:W-:Y:S01]  /*13ab0*/  MUFU.EX2 R193, R193 ;  /* 0x000000c100c17308 */ /* 0x000fe20000000800 */
[----:B------:R-:W-:Y:S01]  /*13ac0*/  FFMA.FTZ R188, R19, UR4, -R194 ;  /* 0x0000000413bc7c23 */ /* 0x000fe200080108c2 */
[----:B-1----:R-:W-:Y:S01]  /*13ad0*/  LOP3.LUT R175, R175, 0xff, RZ, 0xc0, !PT ;  /* 0x000000ffafaf7812 */ /* 0x002fe200078ec0ff */
[C---:B------:R-:W-:Y:S07]  /*13ae0*/  FMUL.FTZ R202, R2.reuse, UR4 ;  /* 0x0000000402ca7c20 */ /* 0x040fee0008410000 */
[----:B------:R-:W1:Y:S01]  /*13af0*/  MUFU.EX2 R186, R186 ;  /* 0x000000ba00ba7308 */ /* 0x000e620000000800 */
[----:B------:R-:W-:Y:S01]  /*13b00*/  SHF.R.U32.HI R178, RZ, 0x18, R178 ;  /* 0x00000018ffb27819 */ /* 0x000fe200000116b2 */
[----:B------:R-:W-:Y:S01]  /*13b10*/  IMAD.MOV.U32 R19, RZ, RZ, R201 ;  /* 0x000000ffff137224 */ /* 0x000fe200078e00c9 */
[----:B------:R-:W-:Y:S07]  /*13b20*/  LOP3.LUT R181, R181, 0xff, RZ, 0xc0, !PT ;  /* 0x000000ffb5b57812 */ /* 0x000fee00078ec0ff */
[----:B------:R-:W-:Y:S01]  /*13b30*/  MUFU.EX2 R195, R195 ;  /* 0x000000c300c37308 */ /* 0x000fe20000000800 */
[----:B------:R-:W-:Y:S01]  /*13b40*/  FSETP.NEU.FTZ.AND P2, PT, R2, -INF , PT ;  /* 0xff8000000200780b */ /* 0x000fe20003f5d000 */
[----:B--2---:R-:W-:Y:S02]  /*13b50*/  IMAD.MOV.U32 R18, RZ, RZ, R200 ;  /* 0x000000ffff127224 */ /* 0x004fe400078e00c8 */
[C---:B------:R-:W-:Y:S01]  /*13b60*/  FMUL.FTZ R200, R0.reuse, UR4 ;  /* 0x0000000400c87c20 */ /* 0x040fe20008410000 */
[----:B------:R-:W-:Y:S05]  /*13b70*/  FSETP.NEU.FTZ.AND P1, PT, R0, -INF , PT ;  /* 0xff8000000000780b */ /* 0x000fea0003f3d000 */
[----:B------:R-:W2:Y:S01]  /*13b80*/  MUFU.EX2 R199, R199 ;  /* 0x000000c700c77308 */ /* 0x000ea20000000800 */
[----:B------:R-:W-:Y:S01]  /*13b90*/  PRMT R166, R179, 0x5410, R166 ;  /* 0x00005410b3a67816 */ /* 0x000fe200000000a6 */
[----:B------:R-:W-:Y:S01]  /*13ba0*/  IMAD.MOV.U32 R179, RZ, RZ, R191 ;  /* 0x000000ffffb37224 */ /* 0x000fe200078e00bf */
[----:B------:R-:W-:Y:S01]  /*13bb0*/  PRMT R16, R181, 0x5410, R178 ;  /* 0x00005410b5107816 */ /* 0x000fe200000000b2 */
[----:B------:R-:W-:Y:S01]  /*13bc0*/  IMAD R191, R175, 0x10000, R175 ;  /* 0x00010000afbf7824 */ /* 0x000fe200078e02af */
[----:B------:R-:W-:Y:S05]  /*13bd0*/  FSEL R202, R202, RZ, P2 ;  /* 0x000000ffcaca7208 */ /* 0x000fea0001000000 */
[----:B------:R-:W3:Y:S01]  /*13be0*/  MUFU.EX2 R188, R188 ;  /* 0x000000bc00bc7308 */ /* 0x000ee20000000800 */
[----:B------:R-:W-:Y:S01]  /*13bf0*/  FSEL R200, R200, RZ, P1 ;  /* 0x000000ffc8c87208 */ /* 0x000fe20000800000 */
[--C-:B------:R-:W-:Y:S01]  /*13c00*/  FFMA.FTZ R201, R7, UR4, -R194.reuse ;  /* 0x0000000407c97c23 */ /* 0x100fe200080108c2 */
[----:B------:R-:W-:Y:S01]  /*13c10*/  MOV R177, R203 ;  /* 0x000000cb00b17202 */ /* 0x000fe20000000f00 */
[----:B------:R-:W-:Y:S01]  /*13c20*/  FFMA.FTZ R196, R6, UR4, -R194 ;  /* 0x0000000406c47c23 */ /* 0x000fe200080108c2 */
[----:B------:R-:W-:Y:S01]  /*13c30*/  MOV R178, R190 ;  /* 0x000000be00b27202 */ /* 0x000fe20000000f00 */
[--C-:B------:R-:W-:Y:S01]  /*13c40*/  FFMA.FTZ R187, R12, UR4, -R202.reuse ;  /* 0x000000040cbb7c23 */ /* 0x100fe200080108ca */
[----:B------:R-:W-:Y:S01]  /*13c50*/  FFMA.FTZ R190, R13, UR4, -R202 ;  /* 0x000000040dbe7c23 */ /* 0x000fe200080108ca */
[--C-:B------:R-:W-:Y:S01]  /*13c60*/  FFMA.FTZ R189, R14, UR4, -R200.reuse ;  /* 0x000000040ebd7c23 */ /* 0x100fe200080108c8 */
[----:B------:R-:W-:Y:S01]  /*13c70*/  FFMA.FTZ R192, R15, UR4, -R200 ;  /* 0x000000040fc07c23 */ /* 0x000fe200080108c8 */
[--C-:B------:R-:W-:Y:S01]  /*13c80*/  HSET2.LE.AND R174, R174, R191.reuse, PT ;  /* 0x000000bfaeae7233 */ /* 0x100fe20003803000 */
[----:B------:R-:W-:Y:S01]  /*13c90*/  IMAD.MOV.U32 R13, RZ, RZ, R177 ;  /* 0x000000ffff0d7224 */ /* 0x000fe200078e00b1 */
[----:B------:R-:W-:Y:S01]  /*13ca0*/  MOV R12, R176 ;  /* 0x000000b0000c7202 */ /* 0x000fe20000000f00 */
[----:B------:R-:W-:Y:S01]  /*13cb0*/  IMAD.MOV.U32 R14, RZ, RZ, R178 ;  /* 0x000000ffff0e7224 */ /* 0x000fe200078e00b2 */
[----:B------:R-:W-:Y:S01]  /*13cc0*/  MOV R15, R179 ;  /* 0x000000b3000f7202 */ /* 0x000fe20000000f00 */
[----:B------:R-:W-:Y:S01]  /*13cd0*/  MUFU.EX2 R196, R196 ;  /* 0x000000c400c47308 */ /* 0x000fe20000000800 */
[----:B-1----:R-:W-:Y:S01]  /*13ce0*/  F2FP.F16.F32.PACK_AB R5, R186, R193 ;  /* 0x000000c1ba05723e */ /* 0x002fe200000000ff */
[----:B------:R-:W1:Y:S01]  /*13cf0*/  LDSM.16.MT88.4 R176, [R185+0x9000] ;  /* 0x00900000b9b0783b */ /* 0x000e620000004200 */
[----:B------:R-:W-:Y:S07]  /*13d00*/  LOP3.LUT R4, R173, 0xff00ff, RZ, 0xc0, !PT ;  /* 0x00ff00ffad047812 */ /* 0x000fee00078ec0ff */
[----:B------:R-:W4:Y:S01]  /*13d10*/  MUFU.EX2 R201, R201 ;  /* 0x000000c900c97308 */ /* 0x000f220000000800 */
[----:B------:R-:W-:Y:S01]  /*13d20*/  LOP3.LUT R174, R5, R174, RZ, 0xc0, !PT ;  /* 0x000000ae05ae7212 */ /* 0x000fe200078ec0ff */
[--C-:B------:R-:W-:Y:S01]  /*13d30*/  FFMA.FTZ R203, R8, UR4, -R202.reuse ;  /* 0x0000000408cb7c23 */ /* 0x100fe200080108ca */
[--C-:B------:R-:W-:Y:S01]  /*13d40*/  HSET2.LE.AND R172, R172, R191.reuse, PT ;  /* 0x000000bfacac7233 */ /* 0x100fe20003803000 */
[----:B------:R-:W-:Y:S01]  /*13d50*/  FFMA.FTZ R198, R9, UR4, -R202 ;  /* 0x0000000409c67c23 */ /* 0x000fe200080108ca */
[----:B--2---:R-:W-:Y:S01]  /*13d60*/  F2FP.F16.F32.PACK_AB R5, R195, R199 ;  /* 0x000000c7c305723e */ /* 0x004fe200000000ff */
[--C-:B------:R-:W-:Y:S01]  /*13d70*/  FFMA.FTZ R204, R10, UR4, -R200.reuse ;  /* 0x000000040acc7c23 */ /* 0x100fe200080108c8 */
[----:B------:R-:W-:Y:S01]  /*13d80*/  FFMA.FTZ R197, R11, UR4, -R200 ;  /* 0x000000040bc57c23 */ /* 0x000fe200080108c8 */
[--C-:B------:R-:W-:Y:S02]  /*13d90*/  HSET2.LE.AND R175, R4, R191.reuse, PT ;  /* 0x000000bf04af7233 */ /* 0x100fe40003803000 */
[----:B------:R-:W-:Y:S01]  /*13da0*/  MUFU.EX2 R203, R203 ;  /* 0x000000cb00cb7308 */ /* 0x000fe20000000800 */
[----:B------:R-:W-:Y:S01]  /*13db0*/  LOP3.LUT R172, R5, R172, RZ, 0xc0, !PT ;  /* 0x000000ac05ac7212 */ /* 0x000fe200078ec0ff */
[----:B------:R-:W-:Y:S01]  /*13dc0*/  FADD.FTZ R5, -R2, R165 ;  /* 0x000000a502057221 */ /* 0x000fe20000010100 */
[----:B---3--:R-:W-:Y:S07]  /*13dd0*/  F2FP.F16.F32.PACK_AB R6, R188, R171 ;  /* 0x000000abbc06723e */ /* 0x008fee00000000ff */
[----:B------:R-:W2:Y:S01]  /*13de0*/  MUFU.EX2 R198, R198 ;  /* 0x000000c600c67308 */ /* 0x000ea20000000800 */
[--C-:B------:R-:W-:Y:S01]  /*13df0*/  HSET2.LE.AND R173, R180, R191.reuse, PT ;  /* 0x000000bfb4ad7233 */ /* 0x100fe20003803000 */
[----:B------:R-:W-:Y:S01]  /*13e00*/  FFMA.FTZ R51, R51, UR4, -R194 ;  /* 0x0000000433337c23 */ /* 0x000fe200080108c2 */
[----:B------:R-:W-:Y:S07]  /*13e10*/  LOP3.LUT R175, R6, R175, RZ, 0xc0, !PT ;  /* 0x000000af06af7212 */ /* 0x000fee00078ec0ff */
[----:B------:R-:W-:Y:S01]  /*13e20*/  MUFU.EX2 R204, R204 ;  /* 0x000000cc00cc7308 */ /* 0x000fe20000000800 */
[----:B------:R-:W-:Y:S01]  /*13e30*/  FMUL.FTZ R6, R5, UR4 ;  /* 0x0000000405067c20 */ /* 0x000fe20008410000 */
[----:B----4-:R-:W-:Y:S01]  /*13e40*/  F2FP.F16.F32.PACK_AB R4, R201, R196 ;  /* 0x000000c4c904723e */ /* 0x010fe200000000ff */
[----:B------:R-:W-:Y:S07]  /*13e50*/  FFMA.FTZ R212, R30, UR4, -R200 ;  /* 0x000000041ed47c23 */ /* 0x000fee00080108c8 */
[----:B------:R-:W3:Y:S01]  /*13e60*/  MUFU.EX2 R197, R197 ;  /* 0x000000c500c57308 */ /* 0x000ee20000000800 */
[--C-:B------:R-:W-:Y:S01]  /*13e70*/  HSET2.LE.AND R180, R166, R191.reuse, PT ;  /* 0x000000bfa6b47233 */ /* 0x100fe20003803000 */
[----:B------:R-:W-:Y:S01]  /*13e80*/  FFMA.FTZ R67, R67, UR4, -R194 ;  /* 0x0000000443437c23 */ /* 0x000fe200080108c2 */
[----:B------:R-:W-:Y:S07]  /*13e90*/  LOP3.LUT R173, R4, R173, RZ, 0xc0, !PT ;  /* 0x000000ad04ad7212 */ /* 0x000fee00078ec0ff */
[----:B------:R-:W4:Y:S01]  /*13ea0*/  MUFU.EX2 R168, R168 ;  /* 0x000000a800a87308 */ /* 0x000f220000000800 */
[----:B------:R-:W-:Y:S01]  /*13eb0*/  FADD.FTZ R4, -R0, R169 ;  /* 0x000000a900047221 */ /* 0x000fe20000010100 */
[--C-:B------:R-:W-:Y:S01]  /*13ec0*/  HSET2.LE.AND R181, R16, R191.reuse, PT ;  /* 0x000000bf10b57233 */ /* 0x100fe20003803000 */
[----:B------:R-:W-:Y:S07]  /*13ed0*/  FFMA.FTZ R36, R36, UR4, -R211 ;  /* 0x0000000424247c23 */ /* 0x000fee00080108d3 */
[----:B------:R-:W1:Y:S01]  /*13ee0*/  MUFU.EX2 R167, R167 ;  /* 0x000000a700a77308 */ /* 0x000e620000000800 */
[----:B------:R-:W-:Y:S01]  /*13ef0*/  FMUL.FTZ R8, R4, UR4 ;  /* 0x0000000404087c20 */ /* 0x000fe20008410000 */
[----:B--2---:R-:W-:Y:S08]  /*13f00*/  F2FP.F16.F32.PACK_AB R5, R198, R203 ;  /* 0x000000cbc605723e */ /* 0x004ff000000000ff */
[----:B------:R2:W-:Y:S01]  /*13f10*/  MUFU.EX2 R166, R6 ;  /* 0x0000000600a67308 */ /* 0x0005e20000000800 */
[----:B------:R-:W-:Y:S02]  /*13f20*/  LOP3.LUT R10, R183, 0xff00ff, RZ, 0xc0, !PT ;  /* 0x00ff00ffb70a7812 */ /* 0x000fe400078ec0ff */
[----:B---3--:R-:W-:Y:S07]  /*13f30*/  F2FP.F16.F32.PACK_AB R4, R197, R204 ;  /* 0x000000ccc504723e */ /* 0x008fee00000000ff */
[----:B------:R-:W-:Y:S01]  /*13f40*/  MUFU.EX2 R187, R187 ;  /* 0x000000bb00bb7308 */ /* 0x000fe20000000800 */
[----:B------:R-:W-:Y:S01]  /*13f50*/  LOP3.LUT R180, R5, R180, RZ, 0xc0, !PT ;  /* 0x000000b405b47212 */ /* 0x000fe200078ec0ff */
[----:B----4-:R-:W-:Y:S01]  /*13f60*/  FMUL.FTZ R5, R168, R161 ;  /* 0x000000a1a8057220 */ /* 0x010fe20000410000 */
[----:B------:R-:W-:Y:S07]  /*13f70*/  LOP3.LUT R181, R4, R181, RZ, 0xc0, !PT ;  /* 0x000000b504b57212 */ /* 0x000fee00078ec0ff */
[----:B------:R-:W3:Y:S01]  /*13f80*/  MUFU.EX2 R190, R190 ;  /* 0x000000be00be7308 */ /* 0x000ee20000000800 */
[C---:B------:R-:W-:Y:S01]  /*13f90*/  FMUL.FTZ R4, R168.reuse, R160 ;  /* 0x000000a0a8047220 */ /* 0x040fe20000410000 */
[C---:B-1----:R-:W-:Y:S01]  /*13fa0*/  FMUL.FTZ R7, R167.reuse, R163 ;  /* 0x000000a3a7077220 */ /* 0x042fe20000410000 */
[--C-:B------:R-:W-:Y:S07]  /*13fb0*/  HSET2.LE.AND R182, R182, R191.reuse, PT ;  /* 0x000000bfb6b67233 */ /* 0x100fee0003803000 */
[----:B------:R-:W-:Y:S01]  /*13fc0*/  MUFU.EX2 R189, R189 ;  /* 0x000000bd00bd7308 */ /* 0x000fe20000000800 */
[--C-:B------:R-:W-:Y:S01]  /*13fd0*/  HSET2.LE.AND R183, R10, R191.reuse, PT ;  /* 0x000000bf0ab77233 */ /* 0x100fe20003803000 */
[C---:B--2---:R-:W-:Y:S01]  /*13fe0*/  FMUL.FTZ R6, R167.reuse, R162 ;  /* 0x000000a2a7067220 */ /* 0x044fe20000410000 */
[C---:B------:R-:W-:Y:S07]  /*13ff0*/  FMUL.FTZ R16, R168.reuse, R148 ;  /* 0x00000094a8107220 */ /* 0x040fee0000410000 */
[----:B------:R-:W1:Y:S01]  /*14000*/  MUFU.EX2 R192, R192 ;  /* 0x000000c000c07308 */ /* 0x000e620000000800 */
[----:B------:R-:W2:Y:S01]  /*14010*/  LDSM.16.MT88.4 R160, [R184] ;  /* 0x00000000b8a0783b */ /* 0x000ea20000004200 */
[C---:B------:R-:W-:Y:S01]  /*14020*/  FMUL.FTZ R17, R168.reuse, R149 ;  /* 0x00000095a8117220 */ /* 0x040fe20000410000 */
[----:B------:R-:W-:Y:S07]  /*14030*/  FMUL.FTZ R84, R168, R84 ;  /* 0x00000054a8547220 */ /* 0x000fee0000410000 */
[----:B------:R4:W4:Y:S01]  /*14040*/  MUFU.EX2 R165, R8 ;  /* 0x0000000800a57308 */ /* 0x0009220000000800 */
[-C--:B------:R-:W-:Y:S09]  /*14050*/  HMMA.16816.F32 R4, R172, R176.reuse, R4 ;  /* 0x000000b0ac04723c */ /* 0x080ff20000001804 */
[----:B------:R-:W-:Y:S01]  /*14060*/  MUFU.EX2 R212, R212 ;  /* 0x000000d400d47308 */ /* 0x000fe20000000800 */
[----:B---3--:R-:W-:Y:S01]  /*14070*/  F2FP.F16.F32.PACK_AB R9, R190, R187 ;  /* 0x000000bbbe09723e */ /* 0x008fe200000000ff */
[C---:B------:R-:W-:Y:S01]  /*14080*/  FMUL.FTZ R68, R168.reuse, R68 ;  /* 0x00000044a8447220 */ /* 0x040fe20000410000 */
[----:B------:R-:W-:Y:S01]  /*14090*/  FMUL.FTZ R69, R168, R69 ;  /* 0x00000045a8457220 */ /* 0x000fe20000410000 */
[C---:B------:R-:W-:Y:S01]  /*140a0*/  FMUL.FTZ R70, R167.reuse, R70 ;  /* 0x00000046a7467220 */ /* 0x040fe20000410000 */
[----:B-1----:R-:W-:Y:S01]  /*140b0*/  F2FP.F16.F32.PACK_AB R10, R192, R189 ;  /* 0x000000bdc00a723e */ /* 0x002fe200000000ff */
[----:B------:R-:W-:Y:S01]  /*140c0*/  FMUL.FTZ R71, R167, R71 ;  /* 0x00000047a7477220 */ /* 0x000fe20000410000 */
[----:B------:R-:W-:Y:S01]  /*140d0*/  LOP3.LUT R182, R9, R182, RZ, 0xc0, !PT ;  /* 0x000000b609b67212 */ /* 0x000fe200078ec0ff */
[----:B------:R-:W-:Y:S01]  /*140e0*/  FMUL.FTZ R9, R166, R157 ;  /* 0x0000009da6097220 */ /* 0x000fe20000410000 */
[----:B------:R-:W-:Y:S01]  /*140f0*/  LOP3.LUT R183, R10, R183, RZ, 0xc0, !PT ;  /* 0x000000b70ab77212 */ /* 0x000fe200078ec0ff */
[C---:B----4-:R-:W-:Y:S01]  /*14100*/  FMUL.FTZ R8, R166.reuse, R156 ;  /* 0x0000009ca6087220 */ /* 0x050fe20000410000 */
[C---:B------:R-:W-:Y:S01]  /*14110*/  FMUL.FTZ R10, R165.reuse, R158 ;  /* 0x0000009ea50a7220 */ /* 0x040fe20000410000 */
[C---:B------:R-:W-:Y:S01]  /*14120*/  FMUL.FTZ R11, R165.reuse, R159 ;  /* 0x0000009fa50b7220 */ /* 0x040fe20000410000 */
[----:B------:R-:W-:Y:S02]  /*14130*/  IMAD.MOV.U32 R156, RZ, RZ, R14 ;  /* 0x000000ffff9c7224 */ /* 0x000fe400078e000e */
[C---:B------:R-:W-:Y:S01]  /*14140*/  FMUL.FTZ R14, R165.reuse, R154 ;  /* 0x0000009aa50e7220 */ /* 0x040fe20000410000 */
[----:B------:R-:W-:Y:S02]  /*14150*/  IMAD.MOV.U32 R157, RZ, RZ, R15 ;  /* 0x000000ffff9d7224 */ /* 0x000fe400078e000f */
[----:B------:R-:W-:Y:S01]  /*14160*/  FMUL.FTZ R15, R165, R155 ;  /* 0x0000009ba50f7220 */ /* 0x000fe20000410000 */
[----:B------:R-:W-:Y:S01]  /*14170*/  MOV R158, R12 ;  /* 0x0000000c009e7202 */ /* 0x000fe20000000f00 */
[C---:B------:R-:W-:Y:S01]  /*14180*/  FMUL.FTZ R12, R166.reuse, R152 ;  /* 0x00000098a60c7220 */ /* 0x040fe20000410000 */
[C---:B------:R-:W-:Y:S01]  /*14190*/  HMMA.16816.F32 R8, R180.reuse, R176, R8 ;  /* 0x000000b0b408723c */ /* 0x040fe20000001808 */
[----:B------:R-:W-:Y:S03]  /*141a0*/  MUFU.EX2 R67, R67 ;  /* 0x0000004300437308 */ /* 0x000fe60000000800 */
[----:B------:R-:W-:Y:S02]  /*141b0*/  IMAD.MOV.U32 R159, RZ, RZ, R13 ;  /* 0x000000ffff9f7224 */ /* 0x000fe400078e000d */
[----:B------:R-:W-:Y:S01]  /*141c0*/  FMUL.FTZ R13, R166, R153 ;  /* 0x00000099a60d7220 */ /* 0x000fe20000410000 */
[----:B------:R-:W-:Y:S01]  /*141d0*/  IMAD.MOV.U32 R176, RZ, RZ, R18 ;  /* 0x000000ffffb07224 */ /* 0x000fe200078e0012 */
[----:B------:R-:W-:Y:S01]  /*141e0*/  LDSM.16.MT88.4 R152, [R184+0x1000] ;  /* 0x00100000b898783b */ /* 0x000fe20000004200 */
[C---:B------:R-:W-:Y:S01]  /*141f0*/  FMUL.FTZ R18, R167.reuse, R150 ;  /* 0x00000096a7127220 */ /* 0x040fe20000410000 */
[----:B------:R-:W-:Y:S01]  /*14200*/  MOV R177, R19 ;  /* 0x0000001300b17202 */ /* 0x000fe20000000f00 */
[C---:B------:R-:W-:Y:S01]  /*14210*/  FMUL.FTZ R19, R167.reuse, R151 ;  /* 0x00000097a7137220 */ /* 0x040fe20000410000 */
[----:B------:R-:W-:Y:S01]  /*14220*/  FMUL.FTZ R85, R168, R85 ;  /* 0x00000055a8557220 */ /* 0x000fe20000410000 */
[-C--:B------:R-:W-:Y:S03]  /*14230*/  HMMA.16816.F32 R12, R180, R178.reuse, R12 ;  /* 0x000000b2b40c723c */ /* 0x080fe6000000180c */
[----:B------:R-:W1:Y:S01]  /*14240*/  LDSM.16.MT88.4 R148, [R185+0xa000] ;  /* 0x00a00000b994783b */ /* 0x000e620000004200 */
[----:B------:R-:W-:Y:S01]  /*14250*/  IMAD.MOV.U32 R223, RZ, RZ, R177 ;  /* 0x000000ffffdf7224 */ /* 0x000fe200078e00b1 */
[----:B------:R-:W-:Y:S01]  /*14260*/  MOV R177, R225 ;  /* 0x000000e100b17202 */ /* 0x000fe20000000f00 */
[C---:B------:R-:W-:Y:S01]  /*14270*/  FMUL.FTZ R86, R167.reuse, R86 ;  /* 0x00000056a7567220 */ /* 0x040fe20000410000 */
[----:B------:R-:W-:Y:S01]  /*14280*/  FMUL.FTZ R87, R167, R87 ;  /* 0x00000057a7577220 */ /* 0x000fe20000410000 */
[C---:B------:R-:W-:Y:S04]  /*14290*/  HMMA.16816.F32 R16, R172.reuse, R178, R16 ;  /* 0x000000b2ac10723c */ /* 0x040fe80000001810 */
[C---:B------:R-:W-:Y:S01]  /*142a0*/  FMUL.FTZ R88, R166.reuse, R88 ;  /* 0x00000058a6587220 */ /* 0x040fe20000410000 */
[C---:B------:R-:W-:Y:S01]  /*142b0*/  FMUL.FTZ R89, R166.reuse, R89 ;  /* 0x00000059a6597220 */ /* 0x040fe20000410000 */
[C---:B------:R-:W-:Y:S01]  /*142c0*/  FMUL.FTZ R90, R165.reuse, R90 ;  /* 0x0000005aa55a7220 */ /* 0x040fe20000410000 */
[C---:B------:R-:W-:Y:S01]  /*142d0*/  FMUL.FTZ R91, R165.reuse, R91 ;  /* 0x0000005ba55b7220 */ /* 0x040fe20000410000 */
[-C--:B--2---:R-:W-:Y:S03]  /*142e0*/  HMMA.16816.F32 R68, R172, R160.reuse, R68 ;  /* 0x000000a0ac44723c */ /* 0x084fe60000001844 */
        /* <DEDUP_REMOVED lines=10> */
[C---:B------:R-:W-:Y:S04]  /*14390*/  HMMA.16816.F32 R72, R180.reuse, R160, R72 ;  /* 0x000000a0b448723c */ /* 0x040fe80000001848 */
[C---:B------:R-:W-:Y:S01]  /*143a0*/  FMUL.FTZ R76, R166.reuse, R76 ;  /* 0x0000004ca64c7220 */ /* 0x040fe20000410000 */
[----:B------:R-:W-:Y:S01]  /*143b0*/  FMUL.FTZ R77, R166, R77 ;  /* 0x0000004da64d7220 */ /* 0x000fe20000410000 */
[C---:B------:R-:W-:Y:S01]  /*143c0*/  FMUL.FTZ R78, R165.reuse, R78 ;  /* 0x0000004ea54e7220 */ /* 0x040fe20000410000 */
[----:B------:R-:W-:Y:S01]  /*143d0*/  FMUL.FTZ R79, R165, R79 ;  /* 0x0000004fa54f7220 */ /* 0x000fe20000410000 */
[C---:B------:R-:W-:Y:S01]  /*143e0*/  FMUL.FTZ R98, R167.reuse, R98 ;  /* 0x00000062a7627220 */ /* 0x040fe20000410000 */
[C---:B------:R-:W-:Y:S01]  /*143f0*/  FMUL.FTZ R99, R167.reuse, R99 ;  /* 0x00000063a7637220 */ /* 0x040fe20000410000 */
[----:B------:R-:W-:Y:S01]  /*14400*/  IMAD.MOV.U32 R160, RZ, RZ, R156 ;  /* 0x000000ffffa07224 */ /* 0x000fe200078e009c */
[----:B------:R-:W-:Y:S01]  /*14410*/  IADD3 R156, PT, PT, R224, 0x1715609d, RZ ;  /* 0x1715609de09c7810 */ /* 0x000fe20007ffe0ff */
[----:B------:R-:W-:Y:S02]  /*14420*/  IMAD.MOV.U32 R161, RZ, RZ, R157 ;  /* 0x000000ffffa17224 */ /* 0x000fe400078e009d */
[----:B------:R-:W-:Y:S01]  /*14430*/  FMUL.FTZ R108, R166, R108 ;  /* 0x0000006ca66c7220 */ /* 0x000fe20000410000 */
[-C--:B------:R-:W-:Y:S03]  /*14440*/  HMMA.16816.F32 R76, R180, R162.reuse, R76 ;  /* 0x000000a2b44c723c */ /* 0x080fe6000000184c */
[C---:B------:R-:W-:Y:S01]  /*14450*/  FMUL.FTZ R80, R168.reuse, R80 ;  /* 0x00000050a8507220 */ /* 0x040fe20000410000 */
[----:B------:R-:W-:Y:S01]  /*14460*/  FMUL.FTZ R81, R168, R81 ;  /* 0x00000051a8517220 */ /* 0x000fe20000410000 */
[C---:B------:R-:W-:Y:S01]  /*14470*/  FMUL.FTZ R82, R167.reuse, R82 ;  /* 0x00000052a7527220 */ /* 0x040fe20000410000 */
[----:B------:R-:W-:Y:S01]  /*14480*/  FMUL.FTZ R83, R167, R83 ;  /* 0x00000053a7537220 */ /* 0x000fe20000410000 */
[----:B------:R-:W-:Y:S02]  /*14490*/  VIADD R157, R225, 0x646e171e ;  /* 0x646e171ee19d7836 */ /* 0x000fe40000000000 */
[----:B------:R-:W-:Y:S01]  /*144a0*/  FMUL.FTZ R109, R166, R109 ;  /* 0x0000006da66d7220 */ /* 0x000fe20000410000 */
[C---:B------:R-:W-:Y:S01]  /*144b0*/  FMUL.FTZ R110, R165.reuse, R110 ;  /* 0x0000006ea56e7220 */ /* 0x040fe20000410000 */
[----:B------:R-:W-:Y:S01]  /*144c0*/  FMUL.FTZ R111, R165, R111 ;  /* 0x0000006fa56f7220 */ /* 0x000fe20000410000 */
[C---:B------:R-:W-:Y:S01]  /*144d0*/  FMUL.FTZ R112, R168.reuse, R112 ;  /* 0x00000070a8707220 */ /* 0x040fe20000410000 */
[----:B------:R-:W-:Y:S01]  /*144e0*/  FMUL.FTZ R113, R168, R113 ;  /* 0x00000071a8717220 */ /* 0x000fe20000410000 */
[C---:B------:R-:W-:Y:S04]  /*144f0*/  HMMA.16816.F32 R80, R172.reuse, R162, R80 ;  /* 0x000000a2ac50723c */ /* 0x040fe80000001850 */
[----:B------:R-:W-:Y:S01]  /*14500*/  LOP3.LUT R162, R156, R222, R161, 0x96, !PT ;  /* 0x000000de9ca27212 */ /* 0x000fe200078e96a1 */
[----:B------:R-:W-:Y:S02]  /*14510*/  IMAD.MOV.U32 R222, RZ, RZ, R176 ;  /* 0x000000ffffde7224 */ /* 0x000fe400078e00b0 */
[C---:B------:R-:W-:Y:S01]  /*14520*/  FMUL.FTZ R114, R167.reuse, R114 ;  /* 0x00000072a7727220 */ /* 0x040fe20000410000 */
[C---:B------:R-:W-:Y:S01]  /*14530*/  FMUL.FTZ R115, R167.reuse, R115 ;  /* 0x00000073a7737220 */ /* 0x040fe20000410000 */
[-C--:B-1----:R-:W-:Y:S03]  /*14540*/  HMMA.16816.F32 R84, R172, R148.reuse, R84 ;  /* 0x00000094ac54723c */ /* 0x082fe60000001854 */
[----:B------:R-:W-:Y:S02]  /*14550*/  IMAD.MOV.U32 R209, RZ, RZ, R159 ;  /* 0x000000ffffd17224 */ /* 0x000fe400078e009f */
[C---:B------:R-:W-:Y:S01]  /*14560*/  FMUL.FTZ R100, R168.reuse, R100 ;  /* 0x00000064a8647220 */ /* 0x040fe20000410000 */
[----:B------:R-:W-:Y:S01]  /*14570*/  FMUL.FTZ R101, R168, R101 ;  /* 0x00000065a8657220 */ /* 0x000fe20000410000 */
[C---:B------:R-:W-:Y:S01]  /*14580*/  FMUL.FTZ R102, R167.reuse, R102 ;  /* 0x00000066a7667220 */ /* 0x040fe20000410000 */
[----:B------:R-:W-:Y:S01]  /*14590*/  FMUL.FTZ R103, R167, R103 ;  /* 0x00000067a7677220 */ /* 0x000fe20000410000 */
[C---:B------:R-:W-:Y:S04]  /*145a0*/  HMMA.16816.F32 R88, R180.reuse, R148, R88 ;  /* 0x00000094b458723c */ /* 0x040fe80000001858 */
[C---:B------:R-:W-:Y:S01]  /*145b0*/  FMUL.FTZ R104, R166.reuse, R104 ;  /* 0x00000068a6687220 */ /* 0x040fe20000410000 */
[----:B------:R-:W-:Y:S01]  /*145c0*/  FMUL.FTZ R105, R166, R105 ;  /* 0x00000069a6697220 */ /* 0x000fe20000410000 */
[C---:B------:R-:W-:Y:S01]  /*145d0*/  FMUL.FTZ R106, R165.reuse, R106 ;  /* 0x0000006aa56a7220 */ /* 0x040fe20000410000 */
[C---:B------:R-:W-:Y:S01]  /*145e0*/  FMUL.FTZ R107, R165.reuse, R107 ;  /* 0x0000006ba56b7220 */ /* 0x040fe20000410000 */
[-C--:B------:R-:W-:Y:S03]  /*145f0*/  HMMA.16816.F32 R92, R180, R150.reuse, R92 ;  /* 0x00000096b45c723c */ /* 0x080fe6000000185c */
[----:B------:R-:W-:Y:S01]  /*14600*/  LOP3.LUT R178, R156, R208, R205, 0x96, !PT ;  /* 0x000000d09cb27212 */ /* 0x000fe200078e96cd */
[----:B------:R-:W-:Y:S01]  /*14610*/  FFMA.FTZ R205, R22, UR4, -R194 ;  /* 0x0000000416cd7c23 */ /* 0x000fe200080108c2 */
[----:B------:R-:W-:Y:S01]  /*14620*/  FMUL.FTZ R22, R165, R142 ;  /* 0x0000008ea5167220 */ /* 0x000fe20000410000 */
[----:B------:R-:W-:Y:S01]  /*14630*/  IMAD.WIDE.U32 R162, R162, -0x2daee0ad, RZ ;  /* 0xd2511f53a2a27825 */ /* 0x000fe200078e00ff */
[----:B------:R-:W-:Y:S01]  /*14640*/  MOV R208, R158 ;  /* 0x0000009e00d07202 */ /* 0x000fe20000000f00 */
[C---:B------:R-:W-:Y:S01]  /*14650*/  HMMA.16816.F32 R96, R172.reuse, R150, R96 ;  /* 0x00000096ac60723c */ /* 0x040fe20000001860 */
[----:B------:R-:W1:Y:S01]  /*14660*/  LDSM.16.MT88.4 R148, [R185+0xb000] ;  /* 0x00b00000b994783b */ /* 0x000e620000004200 */
[----:B------:R-:W-:Y:S02]  /*14670*/  MUFU.EX2 R205, R205 ;  /* 0x000000cd00cd7308 */ /* 0x000fe40000000800 */
[----:B------:R-:W-:Y:S01]  /*14680*/  LOP3.LUT R206, R157, R206, R163, 0x96, !PT ;  /* 0x000000ce9dce7212 */ /* 0x000fe200078e96a3 */
[----:B------:R-:W-:Y:S04]  /*14690*/  IMAD.WIDE.U32 R178, R178, -0x2daee0ad, RZ ;  /* 0xd2511f53b2b27825 */ /* 0x000fe800078e00ff */
[C---:B------:R-:W-:Y:S01]  /*146a0*/  FMUL.FTZ R116, R168.reuse, R116 ;  /* 0x00000074a8747220 */ /* 0x040fe20000410000 */
[-C--:B------:R-:W-:Y:S03]  /*146b0*/  HMMA.16816.F32 R100, R172, R152.reuse, R100 ;  /* 0x00000098ac64723c */ /* 0x080fe60000001864 */
[----:B------:R-:W-:Y:S01]  /*146c0*/  MOV R176, R178 ;  /* 0x000000b200b07202 */ /* 0x000fe20000000f00 */
[----:B------:R-:W-:Y:S01]  /*146d0*/  FMUL.FTZ R117, R168, R117 ;  /* 0x00000075a8757220 */ /* 0x000fe20000410000 */
[----:B------:R-:W-:Y:S01]  /*146e0*/  PRMT R158, R178, 0x7773, RZ ;  /* 0x00007773b29e7816 */ /* 0x000fe200000000ff */
[C---:B------:R-:W-:Y:S01]  /*146f0*/  FMUL.FTZ R118, R167.reuse, R118 ;  /* 0x00000076a7767220 */ /* 0x040fe20000410000 */
[----:B------:R-:W-:Y:S01]  /*14700*/  LOP3.LUT R163, R176, 0xff, RZ, 0xc0, !PT ;  /* 0x000000ffb0a37812 */ /* 0x000fe200078ec0ff */
[C---:B------:R-:W-:Y:S04]  /*14710*/  HMMA.16816.F32 R104, R180.reuse, R152, R104 ;  /* 0x00000098b468723c */ /* 0x040fe80000001868 */
[----:B------:R-:W-:Y:S01]  /*14720*/  IMAD.MOV.U32 R152, RZ, RZ, R162 ;  /* 0x000000ffff987224 */ /* 0x000fe200078e00a2 */
[----:B------:R-:W-:Y:S01]  /*14730*/  PRMT R161, R178, 0x7772, RZ ;  /* 0x00007772b2a17816 */ /* 0x000fe200000000ff */
[----:B------:R-:W-:Y:S01]  /*14740*/  IMAD.MOV.U32 R176, RZ, RZ, R224 ;  /* 0x000000ffffb07224 */ /* 0x000fe200078e00e0 */
[----:B------:R-:W-:Y:S01]  /*14750*/  PRMT R153, R162, 0x7771, RZ ;  /* 0x00007771a2997816 */ /* 0x000fe200000000ff */
[-C--:B------:R-:W-:Y:S01]  /*14760*/  HMMA.16816.F32 R108, R180, R154.reuse, R108 ;  /* 0x0000009ab46c723c */ /* 0x080fe2000000186c */
[----:B------:R2:W5:Y:S02]  /*14770*/  LDL.LU.64 R224, [R1+0x38] ;  /* 0x0000380001e07983 */ /* 0x0005640000300a00 */
[----:B------:R-:W-:Y:S01]  /*14780*/  LOP3.LUT R152, R152, 0xff, RZ, 0xc0, !PT ;  /* 0x000000ff98987812 */ /* 0x000fe200078ec0ff */
[----:B------:R-:W-:Y:S01]  /*14790*/  FMUL.FTZ R119, R167, R119 ;  /* 0x00000077a7777220 */ /* 0x000fe20000410000 */
[----:B------:R-:W-:Y:S01]  /*147a0*/  LOP3.LUT R160, R157, R210, R179, 0x96, !PT ;  /* 0x000000d29da07212 */ /* 0x000fe200078e96b3 */
[----:B------:R-:W-:Y:S01]  /*147b0*/  FFMA.FTZ R179, R20, UR4, -R211 ;  /* 0x0000000414b37c23 */ /* 0x000fe200080108d3 */
[----:B------:R-:W-:Y:S01]  /*147c0*/  PRMT R161, R161, 0x5410, R158 ;  /* 0x00005410a1a17816 */ /* 0x000fe2000000009e */
[C---:B------:R-:W-:Y:S01]  /*147d0*/  HMMA.16816.F32 R112, R172.reuse, R154, R112 ;  /* 0x0000009aac70723c */ /* 0x040fe20000001870 */
[----:B------:R-:W3:Y:S03]  /*147e0*/  LDL.LU R223, [R1+0x20] ;  /* 0x0000200001df7983 */ /* 0x000ee60000300800 */
[----:B------:R-:W-:Y:S01]  /*147f0*/  PRMT R158, R152, 0x5410, R153 ;  /* 0x00005410989e7816 */ /* 0x000fe20000000099 */
[----:B------:R-:W-:Y:S01]  /*14800*/  FMUL.FTZ R20, R166, R140 ;  /* 0x0000008ca6147220 */ /* 0x000fe20000410000 */
[----:B------:R-:W-:Y:S01]  /*14810*/  LOP3.LUT R153, R160, 0xffff, RZ, 0xc0, !PT ;  /* 0x0000ffffa0997812 */ /* 0x000fe200078ec0ff */
[----:B------:R-:W-:Y:S01]  /*14820*/  FMUL.FTZ R120, R166, R120 ;  /* 0x00000078a6787220 */ /* 0x000fe20000410000 */
[----:B------:R-:W-:Y:S01]  /*14830*/  LOP3.LUT R152, R206, 0xffff, RZ, 0xc0, !PT ;  /* 0x0000ffffce987812 */ /* 0x000fe200078ec0ff */
[-C--:B-1----:R-:W-:Y:S01]  /*14840*/  HMMA.16816.F32 R116, R172, R148.reuse, R116 ;  /* 0x00000094ac74723c */ /* 0x082fe20000001874 */
[----:B------:R-:W-:Y:S02]  /*14850*/  MUFU.EX2 R179, R179 ;  /* 0x000000b300b37308 */ /* 0x000fe40000000800 */
[----:B------:R-:W-:Y:S01]  /*14860*/  SHF.R.U32.HI R153, RZ, 0x8, R153 ;  /* 0x00000008ff997819 */ /* 0x000fe20000011699 */
[----:B------:R-:W-:Y:S01]  /*14870*/  FMUL.FTZ R121, R166, R121 ;  /* 0x00000079a6797220 */ /* 0x000fe20000410000 */
[----:B------:R-:W-:Y:S01]  /*14880*/  LOP3.LUT R216, R160, 0xff, RZ, 0xc0, !PT ;  /* 0x000000ffa0d87812 */ /* 0x000fe200078ec0ff */
[C---:B------:R-:W-:Y:S01]  /*14890*/  FMUL.FTZ R122, R165.reuse, R122 ;  /* 0x0000007aa57a7220 */ /* 0x040fe20000410000 */
[----:B------:R-:W-:Y:S01]  /*148a0*/  SHF.R.U32.HI R169, RZ, 0x8, R152 ;  /* 0x00000008ffa97819 */ /* 0x000fe20000011698 */
[C---:B------:R-:W-:Y:S01]  /*148b0*/  FMUL.FTZ R123, R165.reuse, R123 ;  /* 0x0000007ba57b7220 */ /* 0x040fe20000410000 */
[----:B------:R-:W-:Y:S01]  /*148c0*/  PRMT R216, R216, 0x5410, R153 ;  /* 0x00005410d8d87816 */ /* 0x000fe20000000099 */
[C---:B------:R-:W-:Y:S01]  /*148d0*/  FMUL.FTZ R124, R166.reuse, R124 ;  /* 0x0000007ca67c7220 */ /* 0x040fe20000410000 */
[----:B------:R-:W1:Y:S01]  /*148e0*/  LDSM.16.MT88.4 R152, [R184+0x2000] ;  /* 0x00200000b898783b */ /* 0x000e620000004200 */
[----:B------:R-:W-:Y:S01]  /*148f0*/  FMUL.FTZ R125, R166, R125 ;  /* 0x0000007da67d7220 */ /* 0x000fe20000410000 */
[C---:B------:R-:W-:Y:S01]  /*14900*/  FMUL.FTZ R126, R165.reuse, R126 ;  /* 0x0000007ea57e7220 */ /* 0x040fe20000410000 */
[----:B------:R-:W-:Y:S01]  /*14910*/  FMUL.FTZ R127, R165, R127 ;  /* 0x0000007fa57f7220 */ /* 0x000fe20000410000 */
[C---:B------:R-:W-:Y:S04]  /*14920*/  HMMA.16816.F32 R120, R180.reuse, R148, R120 ;  /* 0x00000094b478723c */ /* 0x040fe80000001878 */
[----:B------:R-:W-:Y:S01]  /*14930*/  PRMT R210, R178, 0x7771, RZ ;  /* 0x00007771b2d27816 */ /* 0x000fe200000000ff */
[C---:B------:R-:W-:Y:S01]  /*14940*/  FMUL.FTZ R128, R168.reuse, R128 ;  /* 0x00000080a8807220 */ /* 0x040fe20000410000 */
[----:B------:R-:W-:Y:S01]  /*14950*/  FMUL.FTZ R129, R168, R129 ;  /* 0x00000081a8817220 */ /* 0x000fe20000410000 */
[----:B------:R-:W-:Y:S01]  /*14960*/  FMUL.FTZ R130, R167, R130 ;  /* 0x00000082a7827220 */ /* 0x000fe20000410000 */
[-C--:B------:R-:W-:Y:S03]  /*14970*/  HMMA.16816.F32 R124, R180, R150.reuse, R124 ;  /* 0x00000096b47c723c */ /* 0x080fe6000000187c */
[----:B------:R-:W-:Y:S01]  /*14980*/  PRMT R210, R163, 0x5410, R210 ;  /* 0x00005410a3d27816 */ /* 0x000fe200000000d2 */
[----:B------:R-:W-:Y:S01]  /*14990*/  FMUL.FTZ R131, R167, R131 ;  /* 0x00000083a7837220 */ /* 0x000fe20000410000 */
[C---:B------:R-:W-:Y:S01]  /*149a0*/  PRMT R159, R162.reuse, 0x7773, RZ ;  /* 0x00007773a29f7816 */ /* 0x040fe200000000ff */
[----:B------:R-:W-:Y:S01]  /*149b0*/  FFMA.FTZ R204, R165, R252, R204 ;  /* 0x000000fca5cc7223 */ /* 0x000fe200000100cc */
[----:B------:R-:W-:Y:S02]  /*149c0*/  PRMT R178, R162, 0x7772, RZ ;  /* 0x00007772a2b27816 */ /* 0x000fe400000000ff */
[----:B------:R-:W-:Y:S01]  /*149d0*/  PRMT R163, R160, 0x7632, R163 ;  /* 0x00007632a0a37816 */ /* 0x000fe200000000a3 */
[----:B------:R-:W-:Y:S01]  /*149e0*/  FADD.FTZ R204, R197, R204 ;  /* 0x000000ccc5cc7221 */ /* 0x000fe20000010000 */
[C---:B------:R-:W-:Y:S04]  /*149f0*/  HMMA.16816.F32 R128, R172.reuse, R150, R128 ;  /* 0x00000096ac80723c */ /* 0x040fe80000001880 */
[----:B------:R-:W-:Y:S01]  /*14a00*/  SHF.R.U32.HI R162, RZ, 0x18, R160 ;  /* 0x00000018ffa27819 */ /* 0x000fe200000116a0 */
[----:B------:R-:W-:Y:S01]  /*14a10*/  FADD.FTZ R189, R189, R204 ;  /* 0x000000ccbdbd7221 */ /* 0x000fe20000010000 */
[----:B------:R-:W-:Y:S02]  /*14a20*/  LOP3.LUT R160, R206, 0xff, RZ, 0xc0, !PT ;  /* 0x000000ffcea07812 */ /* 0x000fe400078ec0ff */
[----:B------:R-:W-:Y:S01]  /*14a30*/  SHF.R.U32.HI R148, RZ, 0x18, R206 ;  /* 0x00000018ff947819 */ /* 0x000fe200000116ce */
[----:B------:R-:W-:Y:S01]  /*14a40*/  FADD.FTZ R192, R192, R189 ;  /* 0x000000bdc0c07221 */ /* 0x000fe20000010000 */
[----:B------:R-:W-:Y:S01]  /*14a50*/  PRMT R149, R206, 0x7632, R149 ;  /* 0x00007632ce957816 */ /* 0x000fe20000000095 */
[----:B------:R-:W-:Y:S01]  /*14a60*/  IMAD.MOV.U32 R206, RZ, RZ, R176 ;  /* 0x000000ffffce7224 */ /* 0x000fe200078e00b0 */
[----:B------:R-:W-:Y:S01]  /*14a70*/  PRMT R160, R160, 0x5410, R169 ;  /* 0x00005410a0a07816 */ /* 0x000fe200000000a9 */
[----:B------:R-:W-:Y:S01]  /*14a80*/  FFMA.FTZ R169, R32, UR4, -R211 ;  /* 0x0000000420a97c23 */ /* 0x000fe200080108d3 */
[----:B------:R-:W-:Y:S01]  /*14a90*/  PRMT R159, R178, 0x5410, R159 ;  /* 0x00005410b29f7816 */ /* 0x000fe2000000009f */
[--C-:B------:R-:W-:Y:S01]  /*14aa0*/  FFMA.FTZ R178, R35, UR4, -R194.reuse ;  /* 0x0000000423b27c23 */ /* 0x100fe200080108c2 */
[----:B------:R-:W-:Y:S01]  /*14ab0*/  MOV R207, R177 ;  /* 0x000000b100cf7202 */ /* 0x000fe20000000f00 */
[----:B------:R-:W-:Y:S01]  /*14ac0*/  FFMA.FTZ R177, R34, UR4, -R194 ;  /* 0x0000000422b17c23 */ /* 0x000fe200080108c2 */
[--C-:B------:R-:W-:Y:S01]  /*14ad0*/  FFMA.FTZ R176, R33, UR4, -R211.reuse ;  /* 0x0000000421b07c23 */ /* 0x100fe200080108d3 */
[C---:B------:R-:W-:Y:S01]  /*14ae0*/  FMUL.FTZ R35, R167.reuse, R147 ;  /* 0x00000093a7237220 */ /* 0x040fe20000410000 */
[C---:B------:R-:W-:Y:S01]  /*14af0*/  FMUL.FTZ R32, R168.reuse, R144 ;  /* 0x00000090a8207220 */ /* 0x040fe20000410000 */
[----:B------:R-:W-:Y:S01]  /*14b00*/  FMUL.FTZ R33, R168, R145 ;  /* 0x00000091a8217220 */ /* 0x000fe20000410000 */
[----:B------:R-:W-:Y:S01]  /*14b10*/  FMUL.FTZ R34, R167, R146 ;  /* 0x00000092a7227220 */ /* 0x000fe20000410000 */
[----:B------:R-:W-:Y:S01]  /*14b20*/  IMAD.MOV.U32 R146, RZ, RZ, R208 ;  /* 0x000000ffff927224 */ /* 0x000fe200078e00d0 */
[----:B------:R-:W-:Y:S01]  /*14b30*/  MOV R147, R209 ;  /* 0x000000d100937202 */ /* 0x000fe20000000f00 */
[----:B------:R-:W-:Y:S02]  /*14b40*/  IMAD.MOV.U32 R150, RZ, RZ, R206 ;  /* 0x000000ffff967224 */ /* 0x000fe400078e00ce */
[--C-:B------:R-:W-:Y:S01]  /*14b50*/  FFMA.FTZ R206, R21, UR4, -R211.reuse ;  /* 0x0000000415ce7c23 */ /* 0x100fe200080108d3 */
[----:B------:R-:W-:Y:S01]  /*14b60*/  FMUL.FTZ R21, R166, R141 ;  /* 0x0000008da6157220 */ /* 0x000fe20000410000 */
[----:B------:R-:W-:Y:S01]  /*14b70*/  FFMA.FTZ R208, R23, UR4, -R194 ;  /* 0x0000000417d07c23 */ /* 0x000fe200080108c2 */
[-C--:B-1----:R-:W-:Y:S01]  /*14b80*/  HMMA.16816.F32 R32, R172, R152.reuse, R32 ;  /* 0x00000098ac20723c */ /* 0x082fe20000001820 */
[----:B------:R-:W-:Y:S02]  /*14b90*/  MUFU.EX2 R169, R169 ;  /* 0x000000a900a97308 */ /* 0x000fe40000000800 */
[----:B------:R-:W-:Y:S01]  /*14ba0*/  FMUL.FTZ R23, R165, R143 ;  /* 0x0000008fa5177220 */ /* 0x000fe20000410000 */
[----:B------:R-:W-:Y:S01]  /*14bb0*/  FFMA.FTZ R209, R31, UR4, -R200 ;  /* 0x000000041fd17c23 */ /* 0x000fe200080108c8 */
[----:B------:R-:W-:Y:S01]  /*14bc0*/  MOV R31, R147 ;  /* 0x00000093001f7202 */ /* 0x000fe20000000f00 */
[----:B------:R-:W-:Y:S01]  /*14bd0*/  IMAD.MOV.U32 R30, RZ, RZ, R146 ;  /* 0x000000ffff1e7224 */ /* 0x000fe200078e0092 */
[----:B------:R-:W-:Y:S01]  /*14be0*/  MOV R151, R207 ;  /* 0x000000cf00977202 */ /* 0x000fe20000000f00 */
[--C-:B------:R-:W-:Y:S01]  /*14bf0*/  FFMA.FTZ R145, R28, UR4, -R202.reuse ;  /* 0x000000041c917c23 */ /* 0x100fe200080108ca */
[----:B------:R-:W-:Y:S01]  /*14c00*/  FFMA.FTZ R207, R29, UR4, -R202 ;  /* 0x000000041dcf7c23 */ /* 0x000fe200080108ca */
[C---:B------:R-:W-:Y:S01]  /*14c10*/  HMMA.16816.F32 R20, R180.reuse, R152, R20 ;  /* 0x00000098b414723c */ /* 0x040fe20000001814 */
[----:B------:R-:W1:Y:S01]  /*14c20*/  LDSM.16.MT88.4 R140, [R185+0x9400] ;  /* 0x00940000b98c783b */ /* 0x000e620000004200 */
[----:B------:R-:W4:Y:S02]  /*14c30*/  MUFU.EX2 R176, R176 ;  /* 0x000000b000b07308 */ /* 0x000f240000000800 */
[C---:B------:R-:W-:Y:S01]  /*14c40*/  FMUL.FTZ R28, R166.reuse, R136 ;  /* 0x00000088a61c7220 */ /* 0x040fe20000410000 */
[----:B------:R-:W-:Y:S01]  /*14c50*/  FMUL.FTZ R29, R166, R137 ;  /* 0x00000089a61d7220 */ /* 0x000fe20000410000 */
[----:B------:R-:W-:Y:S01]  /*14c60*/  IMAD.MOV.U32 R136, RZ, RZ, R30 ;  /* 0x000000ffff887224 */ /* 0x000fe200078e001e */
[----:B------:R-:W-:Y:S01]  /*14c70*/  MOV R137, R31 ;  /* 0x0000001f00897202 */ /* 0x000fe20000000f00 */
[C---:B------:R-:W-:Y:S01]  /*14c80*/  FMUL.FTZ R30, R165.reuse, R138 ;  /* 0x0000008aa51e7220 */ /* 0x040fe20000410000 */
[----:B------:R-:W-:Y:S01]  /*14c90*/  FMUL.FTZ R31, R165, R139 ;  /* 0x0000008ba51f7220 */ /* 0x000fe20000410000 */
[----:B------:R-:W-:Y:S01]  /*14ca0*/  IMAD.MOV.U32 R152, RZ, RZ, R150 ;  /* 0x000000ffff987224 */ /* 0x000fe200078e0096 */
[----:B------:R-:W-:Y:S01]  /*14cb0*/  MOV R153, R151 ;  /* 0x0000009700997202 */ /* 0x000fe20000000f00 */
[----:B------:R-:W-:Y:S01]  /*14cc0*/  FFMA.FTZ R151, R24, UR4, -R202 ;  /* 0x0000000418977c23 */ /* 0x000fe200080108ca */
[----:B------:R-:W-:Y:S01]  /*14cd0*/  FFMA.FTZ R150, R26, UR4, -R200 ;  /* 0x000000041a967c23 */ /* 0x000fe200080108c8 */
[----:B------:R-:W-:Y:S01]  /*14ce0*/  LOP3.LUT R146, R161, 0xff00ff, RZ, 0xc0, !PT ;  /* 0x00ff00ffa1927812 */ /* 0x000fe200078ec0ff */
[----:B------:R-:W-:Y:S01]  /*14cf0*/  IMAD.MOV.U32 R138, RZ, RZ, R152 ;  /* 0x000000ffff8a7224 */ /* 0x000fe200078e0098 */
[-C--:B------:R-:W-:Y:S01]  /*14d00*/  HMMA.16816.F32 R28, R180, R154.reuse, R28 ;  /* 0x0000009ab41c723c */ /* 0x080fe2000000181c */
[----:B------:R-:W-:Y:S02]  /*14d10*/  MUFU.EX2 R182, R151 ;  /* 0x0000009700b67308 */ /* 0x000fe40000000800 */
[--C-:B------:R-:W-:Y:S01]  /*14d20*/  HSET2.LE.AND R144, R210, R191.reuse, PT ;  /* 0x000000bfd2907233 */ /* 0x100fe20003803000 */
[----:B------:R-:W-:Y:S07]  /*14d30*/  FFMA.FTZ R152, R25, UR4, -R202 ;  /* 0x0000000419987c23 */ /* 0x000fee00080108ca */
[----:B------:R2:W-:Y:S01]  /*14d40*/  MUFU.EX2 R183, R150 ;  /* 0x0000009600b77308 */ /* 0x0005e20000000800 */
[----:B------:R-:W-:Y:S01]  /*14d50*/  LOP3.LUT R149, R149, 0xff, RZ, 0xc0, !PT ;  /* 0x000000ff95957812 */ /* 0x000fe200078ec0ff */
[----:B------:R-:W-:Y:S01]  /*14d60*/  IMAD.MOV.U32 R26, RZ, RZ, R138 ;  /* 0x000000ffff1a7224 */ /* 0x000fe200078e008a */
[----:B------:R-:W-:Y:S07]  /*14d70*/  MOV R139, R153 ;  /* 0x00000099008b7202 */ /* 0x000fee0000000f00 */
[----:B------:R1:W-:Y:S01]  /*14d80*/  MUFU.EX2 R210, R145 ;  /* 0x0000009100d27308 */ /* 0x0003e20000000800 */
[----:B------:R-:W-:Y:S01]  /*14d90*/  PRMT R148, R149, 0x5410, R148 ;  /* 0x0000541095947816 */ /* 0x000fe20000000094 */
[----:B------:R-:W-:Y:S01]  /*14da0*/  FFMA.FTZ R149, R27, UR4, -R200 ;  /* 0x000000041b957c23 */ /* 0x000fe200080108c8 */
[----:B------:R-:W-:Y:S07]  /*14db0*/  LOP3.LUT R163, R163, 0xff, RZ, 0xc0, !PT ;  /* 0x000000ffa3a37812 */ /* 0x000fee00078ec0ff */
[----:B------:R-:W-:Y:S01]  /*14dc0*/  MUFU.EX2 R177, R177 ;  /* 0x000000b100b17308 */ /* 0x000fe20000000800 */
[----:B----4-:R-:W-:Y:S01]  /*14dd0*/  F2FP.F16.F32.PACK_AB R25, R176, R169 ;  /* 0x000000a9b019723e */ /* 0x010fe200000000ff */
[C---:B------:R-:W-:Y:S01]  /*14de0*/  FMUL.FTZ R24, R168.reuse, R132 ;  /* 0x00000084a8187220 */ /* 0x040fe20000410000 */
[----:B------:R-:W-:Y:S07]  /*14df0*/  MOV R27, R139 ;  /* 0x0000008b001b7202 */ /* 0x000fee0000000f00 */
[----:B------:R-:W4:Y:S01]  /*14e00*/  MUFU.EX2 R178, R178 ;  /* 0x000000b200b27308 */ /* 0x000f220000000800 */
[----:B------:R-:W-:Y:S01]  /*14e10*/  PRMT R162, R163, 0x5410, R162 ;  /* 0x00005410a3a27816 */ /* 0x000fe200000000a2 */
[----:B--2---:R-:W-:Y:S01]  /*14e20*/  IMAD.MOV.U32 R150, RZ, RZ, R26 ;  /* 0x000000ffff967224 */ /* 0x004fe200078e001a */
[----:B------:R-:W-:Y:S07]  /*14e30*/  LOP3.LUT R138, R25, R144, RZ, 0xc0, !PT ;  /* 0x00000090198a7212 */ /* 0x000fee00078ec0ff */
[----:B------:R-:W2:Y:S01]  /*14e40*/  MUFU.EX2 R206, R206 ;  /* 0x000000ce00ce7308 */ /* 0x000ea20000000800 */
[----:B------:R-:W-:Y:S01]  /*14e50*/  MOV R151, R27 ;  /* 0x0000001b00977202 */ /* 0x000fe20000000f00 */
[----:B------:R-:W-:Y:S01]  /*14e60*/  FMUL.FTZ R25, R168, R133 ;  /* 0x00000085a8197220 */ /* 0x000fe20000410000 */
[C---:B------:R-:W-:Y:S07]  /*14e70*/  FMUL.FTZ R26, R167.reuse, R134 ;  /* 0x00000086a71a7220 */ /* 0x040fee0000410000 */
[----:B------:R-:W2:Y:S01]  /*14e80*/  MUFU.EX2 R208, R208 ;  /* 0x000000d000d07308 */ /* 0x000ea20000000800 */
[----:B------:R-:W-:Y:S01]  /*14e90*/  FMUL.FTZ R27, R167, R135 ;  /* 0x00000087a71b7220 */ /* 0x000fe20000410000 */
[----:B------:R-:W-:Y:S01]  /*14ea0*/  IMAD.MOV.U32 R144, RZ, RZ, R136 ;  /* 0x000000ffff907224 */ /* 0x000fe200078e0088 */
[----:B-1----:R-:W-:Y:S07]  /*14eb0*/  MOV R145, R137 ;  /* 0x0000008900917202 */ /* 0x002fee0000000f00 */
[----:B------:R1:W-:Y:S01]  /*14ec0*/  MUFU.EX2 R181, R152 ;  /* 0x0000009800b57308 */ /* 0x0003e20000000800 */
[--C-:B------:R-:W-:Y:S02]  /*14ed0*/  HSET2.LE.AND R139, R146, R191.reuse, PT ;  /* 0x000000bf928b7233 */ /* 0x100fe40003803000 */
[--C-:B------:R-:W-:Y:S01]  /*14ee0*/  HSET2.LE.AND R136, R216, R191.reuse, PT ;  /* 0x000000bfd8887233 */ /* 0x100fe20003803000 */
[----:B------:R-:W-:Y:S06]  /*14ef0*/  HMMA.16816.F32 R24, R172, R154, R24 ;  /* 0x0000009aac18723c */ /* 0x000fec0000001818 */
[----:B------:R-:W1:Y:S01]  /*14f00*/  MUFU.EX2 R207, R207 ;  /* 0x000000cf00cf7308 */ /* 0x000e620000000800 */
[--C-:B------:R-:W-:Y:S09]  /*14f10*/  HSET2.LE.AND R137, R162, R191.reuse, PT ;  /* 0x000000bfa2897233 */ /* 0x100ff20003803000 */
[----:B------:R-:W1:Y:S01]  /*14f20*/  MUFU.EX2 R209, R209 ;  /* 0x000000d100d17308 */ /* 0x000e620000000800 */
[----:B----4-:R-:W-:Y:S01]  /*14f30*/  F2FP.F16.F32.PACK_AB R134, R178, R177 ;  /* 0x000000b1b286723e */ /* 0x010fe200000000ff */
[----:B------:R-:W-:Y:S01]  /*14f40*/  IMAD.MOV.U32 R162, RZ, RZ, R144 ;  /* 0x000000ffffa27224 */ /* 0x000fe200078e0090 */
[----:B--2---:R-:W-:Y:S07]  /*14f50*/  F2FP.F16.F32.PACK_AB R133, R206, R179 ;  /* 0x000000b3ce85723e */ /* 0x004fee00000000ff */
[----:B------:R2:W4:Y:S01]  /*14f60*/  MUFU.EX2 R180, R149 ;  /* 0x0000009500b47308 */ /* 0x0005220000000800 */
[----:B------:R-:W-:Y:S01]  /*14f70*/  F2FP.F16.F32.PACK_AB R132, R208, R205 ;  /* 0x000000cdd084723e */ /* 0x000fe200000000ff */
[----:B------:R-:W-:Y:S01]  /*14f80*/  IMAD.MOV.U32 R154, RZ, RZ, R150 ;  /* 0x000000ffff9a7224 */ /* 0x000fe200078e0096 */
[----:B------:R-:W-:Y:S01]  /*14f90*/  MOV R163, R145 ;  /* 0x0000009100a37202 */ /* 0x000fe20000000f00 */
[----:B------:R-:W-:Y:S01]  /*14fa0*/  FFMA.FTZ R173, R48, UR4, -R211 ;  /* 0x0000000430ad7c23 */ /* 0x000fe200080108d3 */
[----:B-1----:R-:W-:Y:S01]  /*14fb0*/  LOP3.LUT R152, R159, 0xff00ff, RZ, 0xc0, !PT ;  /* 0x00ff00ff9f987812 */ /* 0x002fe200078ec0ff */
[----:B------:R-:W1:Y:S01]  /*14fc0*/  LDSM.16.MT88.4 R144, [R184+0x400] ;  /* 0x00040000b890783b */ /* 0x000e620000004200 */
[----:B------:R-:W-:Y:S01]  /*14fd0*/  LOP3.LUT R139, R134, R139, RZ, 0xc0, !PT ;  /* 0x0000008b868b7212 */ /* 0x000fe200078ec0ff */
[----:B------:R-:W-:Y:S01]  /*14fe0*/  FFMA.FTZ R175, R50, UR4, -R194 ;  /* 0x0000000432af7c23 */ /* 0x000fe200080108c2 */
[----:B------:R-:W-:Y:S01]  /*14ff0*/  LOP3.LUT R136, R133, R136, RZ, 0xc0, !PT ;  /* 0x0000008885887212 */ /* 0x000fe200078ec0ff */
[----:B------:R-:W-:Y:S01]  /*15000*/  FFMA.FTZ R50, R40, UR4, -R202 ;  /* 0x0000000428327c23 */ /* 0x000fe200080108ca */
[----:B------:R-:W-:Y:S01]  /*15010*/  LOP3.LUT R137, R132, R137, RZ, 0xc0, !PT ;  /* 0x0000008984897212 */ /* 0x000fe200078ec0ff */
[----:B------:R-:W-:Y:S01]  /*15020*/  MUFU.EX2 R173, R173 ;  /* 0x000000ad00ad7308 */ /* 0x000fe20000000800 */
[----:B------:R-:W-:Y:S01]  /*15030*/  MOV R155, R151 ;  /* 0x00000097009b7202 */ /* 0x000fe20000000f00 */
[----:B------:R-:W-:Y:S01]  /*15040*/  FFMA.FTZ R174, R39, UR4, -R194 ;  /* 0x0000000427ae7c23 */ /* 0x000fe200080108c2 */
[--C-:B------:R-:W-:Y:S07]  /*15050*/  HSET2.LE.AND R134, R158, R191.reuse, PT ;  /* 0x000000bf9e867233 */ /* 0x100fee0003803000 */
[----:B------:R-:W-:Y:S01]  /*15060*/  MUFU.EX2 R175, R175 ;  /* 0x000000af00af7308 */ /* 0x000fe20000000800 */
[--C-:B------:R-:W-:Y:S01]  /*15070*/  HSET2.LE.AND R135, R152, R191.reuse, PT ;  /* 0x000000bf98877233 */ /* 0x100fe20003803000 */
[-C--:B------:R-:W-:Y:S08]  /*15080*/  HMMA.16816.F32 R4, R136, R140.reuse, R4 ;  /* 0x0000008c8804723c */ /* 0x080ff00000001804 */
[----:B------:R-:W-:Y:S01]  /*15090*/  MUFU.EX2 R174, R174 ;  /* 0x000000ae00ae7308 */ /* 0x000fe20000000800 */
[--C-:B------:R-:W-:Y:S02]  /*150a0*/  HSET2.LE.AND R132, R160, R191.reuse, PT ;  /* 0x000000bfa0847233 */ /* 0x100fe40003803000 */
[--C-:B------:R-:W-:Y:S02]  /*150b0*/  HSET2.LE.AND R133, R148, R191.reuse, PT ;  /* 0x000000bf94857233 */ /* 0x100fe40003803000 */
[----:B------:R-:W-:Y:S02]  /*150c0*/  F2FP.F16.F32.PACK_AB R151, R207, R210 ;  /* 0x000000d2cf97723e */ /* 0x000fe400000000ff */
[----:B------:R-:W-:Y:S02]  /*150d0*/  F2FP.F16.F32.PACK_AB R150, R209, R212 ;  /* 0x000000d4d196723e */ /* 0x000fe400000000ff */
[----:B--2---:R-:W-:Y:S02]  /*150e0*/  F2FP.F16.F32.PACK_AB R149, R181, R182 ;  /* 0x000000b6b595723e */ /* 0x004fe400000000ff */
[----:B----4-:R-:W-:Y:S01]  /*150f0*/  F2FP.F16.F32.PACK_AB R148, R180, R183 ;  /* 0x000000b7b494723e */ /* 0x010fe200000000ff */
[----:B------:R-:W-:Y:S01]  /*15100*/  FADD.FTZ R183, R183, R192 ;  /* 0x000000c0b7b77221 */ /* 0x000fe20000010000 */
[----:B------:R-:W-:Y:S02]  /*15110*/  LOP3.LUT R134, R151, R134, RZ, 0xc0, !PT ;  /* 0x0000008697867212 */ /* 0x000fe400078ec0ff */
[----:B------:R-:W-:Y:S01]  /*15120*/  LOP3.LUT R135, R150, R135, RZ, 0xc0, !PT ;  /* 0x0000008796877212 */ /* 0x000fe200078ec0ff */
[----:B------:R-:W-:Y:S01]  /*15130*/  FADD.FTZ R183, R180, R183 ;  /* 0x000000b7b4b77221 */ /* 0x000fe20000010000 */
[----:B------:R-:W-:Y:S02]  /*15140*/  LOP3.LUT R132, R149, R132, RZ, 0xc0, !PT ;  /* 0x0000008495847212 */ /* 0x000fe400078ec0ff */
[----:B------:R-:W-:Y:S01]  /*15150*/  LOP3.LUT R133, R148, R133, RZ, 0xc0, !PT ;  /* 0x0000008594857212 */ /* 0x000fe200078ec0ff */
[----:B------:R-:W-:Y:S01]  /*15160*/  FADD.FTZ R212, R212, R183 ;  /* 0x000000b7d4d47221 */ /* 0x000fe20000010000 */
[----:B------:R-:W2:Y:S01]  /*15170*/  LDSM.16.MT88.4 R148, [R185+0xa400] ;  /* 0x00a40000b994783b */ /* 0x000ea20000004200 */
[----:B------:R-:W-:Y:S02]  /*15180*/  LOP3.LUT R152, R163, UR8, R155, 0x96, !PT ;  /* 0x00000008a3987c12 */ /* 0x000fe4000f8e969b */
[----:B------:R-:W-:Y:S02]  /*15190*/  FADD.FTZ R209, R209, R212 ;  /* 0x000000d4d1d17221 */ /* 0x000fe40000010000 */
[C---:B------:R-:W-:Y:S04]  /*151a0*/  HMMA.16816.F32 R8, R132.reuse, R140, R8 ;  /* 0x0000008c8408723c */ /* 0x040fe80000001808 */
[----:B------:R-:W-:Y:S04]  /*151b0*/  IMAD.WIDE.U32 R152, R152, -0x326172a9, RZ ;  /* 0xcd9e8d5798987825 */ /* 0x000fe800078e00ff */
[-C--:B------:R-:W-:Y:S03]  /*151c0*/  HMMA.16816.F32 R12, R132, R142.reuse, R12 ;  /* 0x0000008e840c723c */ /* 0x080fe6000000180c */
[C---:B------:R-:W-:Y:S02]  /*151d0*/  LOP3.LUT R140, R153.reuse, R236, RZ, 0x3c, !PT ;  /* 0x000000ec998c7212 */ /* 0x040fe400078e3cff */
[----:B------:R-:W-:Y:S03]  /*151e0*/  LOP3.LUT R158, R152, R235, RZ, 0x3c, !PT ;  /* 0x000000eb989e7212 */ /* 0x000fe600078e3cff */
[C---:B------:R-:W-:Y:S04]  /*151f0*/  HMMA.16816.F32 R16, R136.reuse, R142, R16 ;  /* 0x0000008e8810723c */ /* 0x040fe80000001810 */
[----:B------:R-:W-:Y:S04]  /*15200*/  IMAD.WIDE.U32 R158, R158, -0x2daee0ad, RZ ;  /* 0xd2511f539e9e7825 */ /* 0x000fe800078e00ff */
[-C--:B-1----:R-:W-:Y:S08]  /*15210*/  HMMA.16816.F32 R68, R136, R144.reuse, R68 ;  /* 0x000000908844723c */ /* 0x082ff00000001844 */
[C---:B------:R-:W-:Y:S04]  /*15220*/  HMMA.16816.F32 R72, R132.reuse, R144, R72 ;  /* 0x000000908448723c */ /* 0x040fe80000001848 */
[----:B------:R-:W-:Y:S02]  /*15230*/  LOP3.LUT R144, R153, R234, RZ, 0x3c, !PT ;  /* 0x000000ea99907212 */ /* 0x000fe400078e3cff */
[----:B------:R-:W-:Y:S02]  /*15240*/  LOP3.LUT R145, R152, R233, RZ, 0x3c, !PT ;  /* 0x000000e998917212 */ /* 0x000fe400078e3cff */
[-C--:B------:R-:W-:Y:S03]  /*15250*/  HMMA.16816.F32 R76, R132, R146.reuse, R76 ;  /* 0x00000092844c723c */ /* 0x080fe6000000184c */
[----:B------:R-:W-:Y:S04]  /*15260*/  IMAD.WIDE.U32 R154, R144, -0x2daee0ad, RZ ;  /* 0xd2511f53909a7825 */ /* 0x000fe800078e00ff */
[----:B------:R-:W-:Y:S01]  /*15270*/  IMAD.WIDE.U32 R144, R145, -0x2daee0ad, RZ ;  /* 0xd2511f5391907825 */ /* 0x000fe200078e00ff */
[C---:B------:R-:W-:Y:S04]  /*15280*/  HMMA.16816.F32 R80, R136.reuse, R146, R80 ;  /* 0x000000928850723c */ /* 0x040fe80000001850 */
[----:B------:R-:W-:Y:S01]  /*15290*/  IMAD.WIDE.U32 R146, R140, -0x2daee0ad, RZ ;  /* 0xd2511f538c927825 */ /* 0x000fe200078e00ff */
[C---:B------:R-:W-:Y:S01]  /*152a0*/  LOP3.LUT R154, R217.reuse, R154, R145, 0x96, !PT ;  /* 0x0000009ad99a7212 */ /* 0x040fe200078e9691 */
[----:B------:R-:W1:Y:S02]  /*152b0*/  LDSM.16.MT88.4 R140, [R184+0x1400] ;  /* 0x00140000b88c783b */ /* 0x000e640000004200 */
[-C--:B--2---:R-:W-:Y:S03]  /*152c0*/  HMMA.16816.F32 R84, R136, R148.reuse, R84 ;  /* 0x000000948854723c */ /* 0x084fe60000001854 */
[-C--:B------:R-:W-:Y:S02]  /*152d0*/  LOP3.LUT R147, R222, R219.reuse, R147, 0x96, !PT ;  /* 0x000000dbde937212 */ /* 0x080fe400078e9693 */
[----:B------:R-:W-:Y:S01]  /*152e0*/  LOP3.LUT R146, R217, R146, R159, 0x96, !PT ;  /* 0x00000092d9927212 */ /* 0x000fe200078e969f */
[----:B------:R-:W2:Y:S01]  /*152f0*/  LDL.LU R222, [R1+0x1c] ;  /* 0x00001c0001de7983 */ /* 0x000ea20000300800 */
[----:B------:R-:W-:Y:S01]  /*15300*/  LOP3.LUT R219, R248, R219, R155, 0x96, !PT ;  /* 0x000000dbf8db7212 */ /* 0x000fe200078e969b */
[C---:B------:R-:W-:Y:S02]  /*15310*/  HMMA.16816.F32 R88, R132.reuse, R148, R88 ;  /* 0x000000948458723c */ /* 0x040fe40000001858 */
[----:B------:R-:W4:Y:S02]  /*15320*/  LDL.LU R220, [R1+0x18] ;  /* 0x0000180001dc7983 */ /* 0x000f240000300800 */
[----:B------:R-:W-:Y:S04]  /*15330*/  IMAD.WIDE.U32 R160, R147, -0x326172a9, RZ ;  /* 0xcd9e8d5793a07825 */ /* 0x000fe800078e00ff */
[----:B------:R-:W-:Y:S02]  /*15340*/  FFMA.FTZ R217, R64, UR4, -R211 ;  /* 0x0000000440d97c23 */ /* 0x000fe400080108d3 */
[----:B------:R-:W3:Y:S01]  /*15350*/  MUFU.EX2 R64, R51 ;  /* 0x0000003300407308 */ /* 0x000ee20000000800 */
[-C--:B------:R-:W-:Y:S03]  /*15360*/  HMMA.16816.F32 R92, R132, R150.reuse, R92 ;  /* 0x00000096845c723c */ /* 0x080fe6000000185c */
[----:B------:R-:W-:Y:S01]  /*15370*/  IMAD.WIDE.U32 R146, R146, -0x326172a9, RZ ;  /* 0xcd9e8d5792927825 */ /* 0x000fe200078e00ff */
[-C--:B------:R-:W-:Y:S05]  /*15380*/  LOP3.LUT R152, R250, R221.reuse, R161, 0x96, !PT ;  /* 0x000000ddfa987212 */ /* 0x080fea00078e96a1 */
[----:B------:R-:W-:Y:S01]  /*15390*/  MUFU.EX2 R217, R217 ;  /* 0x000000d900d97308 */ /* 0x000fe20000000800 */
[----:B------:R-:W-:Y:S01]  /*153a0*/  IMAD.WIDE.U32 R154, R154, -0x326172a9, RZ ;  /* 0xcd9e8d579a9a7825 */ /* 0x000fe200078e00ff */
[C---:B------:R-:W-:Y:S04]  /*153b0*/  HMMA.16816.F32 R96, R136.reuse, R150, R96 ;  /* 0x000000968860723c */ /* 0x040fe80000001860 */
[----:B------:R-:W-:Y:S01]  /*153c0*/  LOP3.LUT R145, R218, R160, R147, 0x96, !PT ;  /* 0x000000a0da917212 */ /* 0x000fe200078e9693 */
[----:B------:R-:W-:Y:S04]  /*153d0*/  IMAD.WIDE.U32 R160, R219, -0x326172a9, RZ ;  /* 0xcd9e8d57dba07825 */ /* 0x000fe800078e00ff */
[----:B------:R-:W-:Y:S01]  /*153e0*/  IMAD.WIDE.U32 R148, R145, -0x2daee0ad, RZ ;  /* 0xd2511f5391947825 */ /* 0x000fe200078e00ff */
[----:B------:R-:W-:Y:S03]  /*153f0*/  LOP3.LUT R221, R242, R221, R161, 0x96, !PT ;  /* 0x000000ddf2dd7212 */ /* 0x000fe600078e96a1 */
[----:B------:R-:W-:Y:S01]  /*15400*/  IMAD.WIDE.U32 R162, R152, -0x2daee0ad, RZ ;  /* 0xd2511f5398a27825 */ /* 0x000fe200078e00ff */
[-C--:B-1----:R-:W-:Y:S03]  /*15410*/  HMMA.16816.F32 R100, R136, R140.reuse, R100 ;  /* 0x0000008c8864723c */ /* 0x082fe60000001864 */
[----:B------:R-:W-:Y:S01]  /*15420*/  LOP3.LUT R152, R218, R160, R155, 0x96, !PT ;  /* 0x000000a0da987212 */ /* 0x000fe200078e969b */
[----:B------:R-:W-:Y:S01]  /*15430*/  FFMA.FTZ R218, R66, UR4, -R194 ;  /* 0x0000000442da7c23 */ /* 0x000fe200080108c2 */
[----:B------:R-:W-:Y:S02]  /*15440*/  LOP3.LUT R145, R213, R162, R149, 0x96, !PT ;  /* 0x000000a2d5917212 */ /* 0x000fe400078e9695 */
[----:B------:R-:W-:Y:S01]  /*15450*/  LOP3.LUT R158, R214, R158, R163, 0x96, !PT ;  /* 0x0000009ed69e7212 */ /* 0x000fe200078e96a3 */
[C---:B------:R-:W-:Y:S02]  /*15460*/  HMMA.16816.F32 R104, R132.reuse, R140, R104 ;  /* 0x0000008c8468723c */ /* 0x040fe40000001868 */
[----:B------:R-:W-:Y:S02]  /*15470*/  MUFU.EX2 R218, R218 ;  /* 0x000000da00da7308 */ /* 0x000fe40000000800 */
[----:B------:R-:W-:Y:S04]  /*15480*/  IMAD.WIDE.U32 R162, R221, -0x2daee0ad, RZ ;  /* 0xd2511f53dda27825 */ /* 0x000fe800078e00ff */
[-C--:B------:R-:W-:Y:S03]  /*15490*/  HMMA.16816.F32 R108, R132, R142.reuse, R108 ;  /* 0x0000008e846c723c */ /* 0x080fe6000000186c */
[----:B------:R-:W-:Y:S01]  /*154a0*/  IMAD.WIDE.U32 R152, R152, -0x2daee0ad, RZ ;  /* 0xd2511f5398987825 */ /* 0x000fe200078e00ff */
[----:B------:R-:W-:Y:S03]  /*154b0*/  LOP3.LUT R144, R214, R144, R163, 0x96, !PT ;  /* 0x00000090d6907212 */ /* 0x000fe600078e96a3 */
[----:B---3--:R-:W-:Y:S01]  /*154c0*/  FFMA.FTZ R199, R168, R223, R199 ;  /* 0x000000dfa8c77223 */ /* 0x008fe200000100c7 */
[----:B------:R-:W-:Y:S01]  /*154d0*/  IMAD.WIDE.U32 R158, R158, -0x326172a9, RZ ;  /* 0xcd9e8d579e9e7825 */ /* 0x000fe200078e00ff */
[C---:B------:R-:W-:Y:S04]  /*154e0*/  HMMA.16816.F32 R112, R136.reuse, R142, R112 ;  /* 0x0000008e8870723c */ /* 0x040fe80000001870 */
[----:B------:R-:W-:Y:S01]  /*154f0*/  LOP3.LUT R213, R213, R162, R153, 0x96, !PT ;  /* 0x000000a2d5d57212 */ /* 0x000fe200078e9699 */
[----:B------:R-:W-:Y:S01]  /*15500*/  IMAD.WIDE.U32 R150, R144, -0x326172a9, RZ ;  /* 0xcd9e8d5790967825 */ /* 0x000fe200078e00ff */
[----:B------:R-:W-:Y:S03]  /*15510*/  LOP3.LUT R149, R156, R146, R159, 0x96, !PT ;  /* 0x000000929c957212 */ /* 0x000fe600078e969f */
[----:B------:R-:W-:Y:S04]  /*15520*/  IMAD.WIDE.U32 R160, R145, -0x326172a9, RZ ;  /* 0xcd9e8d5791a07825 */ /* 0x000fe800078e00ff */
[----:B------:R-:W-:Y:S01]  /*15530*/  IMAD.WIDE.U32 R144, R213, -0x326172a9, RZ ;  /* 0xcd9e8d57d5907825 */ /* 0x000fe200078e00ff */
[C---:B------:R-:W-:Y:S02]  /*15540*/  LOP3.LUT R153, R215.reuse, R158, R161, 0x96, !PT ;  /* 0x0000009ed7997212 */ /* 0x040fe400078e96a1 */
[C---:B------:R-:W-:Y:S01]  /*15550*/  PRMT R159, R160.reuse, 0x7773, RZ ;  /* 0x00007773a09f7816 */ /* 0x040fe200000000ff */
[----:B------:R-:W-:Y:S01]  /*15560*/  IMAD.MOV.U32 R158, RZ, RZ, R160 ;  /* 0x000000ffff9e7224 */ /* 0x000fe200078e00a0 */
[----:B------:R-:W-:Y:S01]  /*15570*/  LOP3.LUT R215, R215, R150, R145, 0x96, !PT ;  /* 0x00000096d7d77212 */ /* 0x000fe200078e9691 */
[----:B------:R-:W-:Y:S01]  /*15580*/  FFMA.FTZ R213, R43, UR4, -R200 ;  /* 0x000000042bd57c23 */ /* 0x000fe200080108c8 */
[C---:B------:R-:W-:Y:S02]  /*15590*/  PRMT R162, R160.reuse, 0x7772, RZ ;  /* 0x00007772a0a27816 */ /* 0x040fe400000000ff */
[----:B------:R-:W-:Y:S02]  /*155a0*/  PRMT R216, R160, 0x7771, RZ ;  /* 0x00007771a0d87816 */ /* 0x000fe400000000ff */
[----:B------:R-:W-:Y:S01]  /*155b0*/  MOV R172, R144 ;  /* 0x0000009000ac7202 */ /* 0x000fe20000000f00 */
[----:B------:R-:W-:Y:S01]  /*155c0*/  MUFU.EX2 R213, R213 ;  /* 0x000000d500d57308 */ /* 0x000fe20000000800 */
[C---:B------:R-:W-:Y:S02]  /*155d0*/  PRMT R160, R144.reuse, 0x7773, RZ ;  /* 0x0000777390a07816 */ /* 0x040fe400000000ff */
[C---:B------:R-:W-:Y:S02]  /*155e0*/  PRMT R155, R144.reuse, 0x7772, RZ ;  /* 0x00007772909b7816 */ /* 0x040fe400000000ff */
[----:B------:R-:W-:Y:S02]  /*155f0*/  PRMT R150, R144, 0x7771, RZ ;  /* 0x0000777190967816 */ /* 0x000fe400000000ff */
[----:B------:R-:W1:Y:S01]  /*15600*/  LDSM.16.MT88.4 R144, [R185+0xb400] ;  /* 0x00b40000b990783b */ /* 0x000e620000004200 */
[----:B------:R-:W-:Y:S02]  /*15610*/  LOP3.LUT R140, R153, 0xffff, RZ, 0xc0, !PT ;  /* 0x0000ffff998c7812 */ /* 0x000fe400078ec0ff */
[----:B------:R-:W-:Y:S01]  /*15620*/  LOP3.LUT R143, R172, 0xff, RZ, 0xc0, !PT ;  /* 0x000000ffac8f7812 */ /* 0x000fe200078ec0ff */
[----:B------:R-:W-:Y:S01]  /*15630*/  FFMA.FTZ R172, R49, UR4, -R211 ;  /* 0x0000000431ac7c23 */ /* 0x000fe200080108d3 */
[----:B------:R-:W-:Y:S01]  /*15640*/  LOP3.LUT R141, R153, 0xff, RZ, 0xc0, !PT ;  /* 0x000000ff998d7812 */ /* 0x000fe200078ec0ff */
[----:B------:R-:W-:Y:S01]  /*15650*/  FFMA.FTZ R49, R41, UR4, -R202 ;  /* 0x0000000429317c23 */ /* 0x000fe200080108ca */
[----:B------:R-:W-:Y:S02]  /*15660*/  SHF.R.U32.HI R140, RZ, 0x8, R140 ;  /* 0x00000008ff8c7819 */ /* 0x000fe4000001168c */
[----:B------:R-:W-:Y:S01]  /*15670*/  LOP3.LUT R161, R158, 0xff, RZ, 0xc0, !PT ;  /* 0x000000ff9ea17812 */ /* 0x000fe200078ec0ff */
[----:B------:R-:W3:Y:S01]  /*15680*/  MUFU.EX2 R172, R172 ;  /* 0x000000ac00ac7308 */ /* 0x000ee20000000800 */
[----:B------:R-:W-:Y:S02]  /*15690*/  PRMT R159, R162, 0x5410, R159 ;  /* 0x00005410a29f7816 */ /* 0x000fe4000000009f */
[----:B------:R-:W-:Y:S02]  /*156a0*/  PRMT R158, R143, 0x5410, R150 ;  /* 0x000054108f9e7816 */ /* 0x000fe40000000096 */
[----:B------:R-:W-:Y:S02]  /*156b0*/  PRMT R162, R141, 0x5410, R140 ;  /* 0x000054108da27816 */ /* 0x000fe4000000008c */
[----:B------:R-:W3:Y:S01]  /*156c0*/  LDSM.16.MT88.4 R140, [R184+0x2400] ;  /* 0x00240000b88c783b */ /* 0x000ee20000004200 */
[----:B------:R-:W-:Y:S02]  /*156d0*/  PRMT R150, R153, 0x7632, R150 ;  /* 0x0000763299967816 */ /* 0x000fe40000000096 */
[----:B------:R-:W-:Y:S02]  /*156e0*/  PRMT R216, R161, 0x5410, R216 ;  /* 0x00005410a1d87816 */ /* 0x000fe400000000d8 */
[----:B------:R-:W-:Y:S02]  /*156f0*/  SHF.R.U32.HI R214, RZ, 0x18, R153 ;  /* 0x00000018ffd67819 */ /* 0x000fe40000011699 */
[----:B------:R-:W-:Y:S01]  /*15700*/  LOP3.LUT R153, R150, 0xff, RZ, 0xc0, !PT ;  /* 0x000000ff96997812 */ /* 0x000fe200078ec0ff */
[----:B------:R-:W-:Y:S01]  /*15710*/  FFMA.FTZ R150, R52, UR4, -R211 ;  /* 0x0000000434967c23 */ /* 0x000fe200080108d3 */
[----:B------:R-:W-:Y:S01]  /*15720*/  FFMA.FTZ R52, R46, UR4, -R200 ;  /* 0x000000042e347c23 */ /* 0x000fe200080108c8 */
[----:B------:R-:W-:Y:S02]  /*15730*/  F2FP.F16.F32.PACK_AB R46, R64, R175 ;  /* 0x000000af402e723e */ /* 0x000fe400000000ff */
[----:B------:R-:W-:Y:S02]  /*15740*/  PRMT R214, R153, 0x5410, R214 ;  /* 0x0000541099d67816 */ /* 0x000fe400000000d6 */
[----:B------:R-:W-:Y:S02]  /*15750*/  LOP3.LUT R153, R215, 0xffff, RZ, 0xc0, !PT ;  /* 0x0000ffffd7997812 */ /* 0x000fe400078ec0ff */
[----:B------:R-:W-:Y:S02]  /*15760*/  PRMT R155, R155, 0x5410, R160 ;  /* 0x000054109b9b7816 */ /* 0x000fe400000000a0 */
[----:B------:R-:W-:Y:S02]  /*15770*/  SHF.R.U32.HI R153, RZ, 0x8, R153 ;  /* 0x00000008ff997819 */ /* 0x000fe40000011699 */
[----:B------:R-:W-:Y:S01]  /*15780*/  SHF.R.U32.HI R160, RZ, 0x18, R215 ;  /* 0x00000018ffa07819 */ /* 0x000fe200000116d7 */
[-C--:B-1----:R-:W-:Y:S08]  /*15790*/  HMMA.16816.F32 R116, R136, R144.reuse, R116 ;  /* 0x000000908874723c */ /* 0x082ff00000001874 */
[C---:B------:R-:W-:Y:S04]  /*157a0*/  HMMA.16816.F32 R120, R132.reuse, R144, R120 ;  /* 0x000000908478723c */ /* 0x040fe80000001878 */
[C---:B------:R-:W-:Y:S02]  /*157b0*/  LOP3.LUT R144, R215.reuse, 0xff, RZ, 0xc0, !PT ;  /* 0x000000ffd7907812 */ /* 0x040fe400078ec0ff */
[----:B------:R-:W-:Y:S01]  /*157c0*/  PRMT R145, R215, 0x7632, R145 ;  /* 0x00007632d7917816 */ /* 0x000fe20000000091 */
[----:B------:R-:W-:Y:S01]  /*157d0*/  FFMA.FTZ R215, R45, UR4, -R202 ;  /* 0x000000042dd77c23 */ /* 0x000fe200080108ca */
[-C--:B------:R-:W-:Y:S03]  /*157e0*/  HMMA.16816.F32 R124, R132, R146.reuse, R124 ;  /* 0x00000092847c723c */ /* 0x080fe6000000187c */
[----:B------:R-:W-:Y:S01]  /*157f0*/  PRMT R48, R144, 0x5410, R153 ;  /* 0x0000541090307816 */ /* 0x000fe20000000099 */
[--C-:B------:R-:W-:Y:S01]  /*15800*/  FFMA.FTZ R153, R65, UR4, -R211.reuse ;  /* 0x0000000441997c23 */ /* 0x100fe200080108d3 */
[----:B------:R-:W-:Y:S01]  /*15810*/  LOP3.LUT R145, R145, 0xff, RZ, 0xc0, !PT ;  /* 0x000000ff91917812 */ /* 0x000fe200078ec0ff */
[----:B------:R1:W-:Y:S01]  /*15820*/  MUFU.EX2 R65, R36 ;  /* 0x0000002400417308 */ /* 0x0003e20000000800 */
[--C-:B------:R-:W-:Y:S01]  /*15830*/  FFMA.FTZ R144, R37, UR4, -R211.reuse ;  /* 0x0000000425907c23 */ /* 0x100fe200080108d3 */
[C---:B------:R-:W-:Y:S08]  /*15840*/  HMMA.16816.F32 R128, R136.reuse, R146, R128 ;  /* 0x000000928880723c */ /* 0x040ff00000001880 */
[----:B------:R-:W-:Y:S01]  /*15850*/  MUFU.EX2 R66, R153 ;  /* 0x0000009900427308 */ /* 0x000fe20000000800 */
[----:B------:R-:W-:Y:S01]  /*15860*/  FFMA.FTZ R146, R42, UR4, -R200 ;  /* 0x000000042a927c23 */ /* 0x000fe200080108c8 */
[----:B------:R-:W-:Y:S01]  /*15870*/  PRMT R160, R145, 0x5410, R160 ;  /* 0x0000541091a07816 */ /* 0x000fe200000000a0 */
[----:B------:R-:W2:Y:S01]  /*15880*/  LDSM.16.MT88.4 R40, [R185+0x9800] ;  /* 0x00980000b928783b */ /* 0x000ea20000004200 */
[----:B---3--:R-:W-:Y:S01]  /*15890*/  F2FP.F16.F32.PACK_AB R37, R172, R173 ;  /* 0x000000adac25723e */ /* 0x008fe200000000ff */
[-C--:B------:R-:W-:Y:S05]  /*158a0*/  HMMA.16816.F32 R32, R136, R140.reuse, R32 ;  /* 0x0000008c8820723c */ /* 0x080fea0000001820 */
[----:B------:R-:W3:Y:S01]  /*158b0*/  MUFU.EX2 R144, R144 ;  /* 0x0000009000907308 */ /* 0x000ee20000000800 */
[----:B------:R-:W-:Y:S01]  /*158c0*/  FFMA.FTZ R145, R38, UR4, -R194 ;  /* 0x0000000426917c23 */ /* 0x000fe200080108c2 */
[--C-:B------:R-:W-:Y:S08]  /*158d0*/  HSET2.LE.AND R38, R216, R191.reuse, PT ;  /* 0x000000bfd8267233 */ /* 0x100ff00003803000 */
[----:B------:R-:W-:Y:S01]  /*158e0*/  MUFU.EX2 R146, R146 ;  /* 0x0000009200927308 */ /* 0x000fe20000000800 */
[----:B-1----:R-:W-:Y:S01]  /*158f0*/  LOP3.LUT R36, R159, 0xff00ff, RZ, 0xc0, !PT ;  /* 0x00ff00ff9f247812 */ /* 0x002fe200078ec0ff */
[----:B------:R-:W-:Y:S01]  /*15900*/  FFMA.FTZ R147, R44, UR4, -R202 ;  /* 0x000000042c937c23 */ /* 0x000fe200080108ca */
[C---:B------:R-:W-:Y:S07]  /*15910*/  HMMA.16816.F32 R20, R132.reuse, R140, R20 ;  /* 0x0000008c8414723c */ /* 0x040fee0000001814 */
[----:B------:R-:W1:Y:S01]  /*15920*/  MUFU.EX2 R145, R145 ;  /* 0x0000009100917308 */ /* 0x000e620000000800 */
[----:B------:R-:W-:Y:S09]  /*15930*/  LOP3.LUT R38, R37, R38, RZ, 0xc0, !PT ;  /* 0x0000002625267212 */ /* 0x000ff200078ec0ff */
[----:B------:R-:W-:Y:S01]  /*15940*/  MUFU.EX2 R141, R50 ;  /* 0x00000032008d7308 */ /* 0x000fe20000000800 */
[--C-:B------:R-:W-:Y:S01]  /*15950*/  HSET2.LE.AND R37, R214, R191.reuse, PT ;  /* 0x000000bfd6257233 */ /* 0x100fe20003803000 */
[----:B------:R-:W-:Y:S01]  /*15960*/  FFMA.FTZ R211, R53, UR4, -R211 ;  /* 0x0000000435d37c23 */ /* 0x000fe200080108d3 */
[-C--:B------:R-:W-:Y:S07]  /*15970*/  HMMA.16816.F32 R28, R132, R142.reuse, R28 ;  /* 0x0000008e841c723c */ /* 0x080fee000000181c */
[----:B------:R-:W2:Y:S01]  /*15980*/  MUFU.EX2 R140, R49 ;  /* 0x00000031008c7308 */ /* 0x000ea20000000800 */
[----:B------:R-:W-:Y:S01]  /*15990*/  LDSM.16.MT88.4 R132, [R185+0xa800] ;  /* 0x00a80000b984783b */ /* 0x000fe20000004200 */
[--C-:B------:R-:W-:Y:S01]  /*159a0*/  HSET2.LE.AND R39, R36, R191.reuse, PT ;  /* 0x000000bf24277233 */ /* 0x100fe20003803000 */
[--C-:B------:R-:W-:Y:S07]  /*159b0*/  FFMA.FTZ R53, R47, UR4, -R200.reuse ;  /* 0x000000042f357c23 */ /* 0x100fee00080108c8 */
[----:B------:R1:W-:Y:S01]  /*159c0*/  MUFU.EX2 R214, R147 ;  /* 0x0000009300d67308 */ /* 0x0003e20000000800 */
[--C-:B------:R-:W-:Y:S01]  /*159d0*/  HSET2.LE.AND R36, R162, R191.reuse, PT ;  /* 0x000000bfa2247233 */ /* 0x100fe20003803000 */
[----:B------:R-:W-:Y:S08]  /*159e0*/  HMMA.16816.F32 R24, R136, R142, R24 ;  /* 0x0000008e8818723c */ /* 0x000ff00000001818 */
[----:B------:R-:W2:Y:S01]  /*159f0*/  MUFU.EX2 R215, R215 ;  /* 0x000000d700d77308 */ /* 0x000ea20000000800 */
[----:B------:R-:W-:Y:S01]  /*15a00*/  LDSM.16.MT88.4 R136, [R184+0x1800] ;  /* 0x00180000b888783b */ /* 0x000fe20000004200 */
[----:B---3--:R-:W-:Y:S08]  /*15a10*/  F2FP.F16.F32.PACK_AB R45, R144, R65 ;  /* 0x00000041902d723e */ /* 0x008ff000000000ff */
[----:B------:R-:W-:Y:S01]  /*15a20*/  MUFU.EX2 R143, R52 ;  /* 0x00000034008f7308 */ /* 0x000fe20000000800 */
[----:B-1----:R-:W-:Y:S02]  /*15a30*/  F2FP.F16.F32.PACK_AB R44, R174, R145 ;  /* 0x00000091ae2c723e */ /* 0x002fe400000000ff */
[----:B------:R-:W-:Y:S07]  /*15a40*/  LOP3.LUT R36, R45, R36, RZ, 0xc0, !PT ;  /* 0x000000242d247212 */ /* 0x000fee00078ec0ff */
[----:B------:R-:W1:Y:S01]  /*15a50*/  MUFU.EX2 R216, R53 ;  /* 0x0000003500d87308 */ /* 0x000e620000000800 */
[----:B------:R-:W-:Y:S01]  /*15a60*/  LOP3.LUT R39, R46, R39, RZ, 0xc0, !PT ;  /* 0x000000272e277212 */ /* 0x000fe200078ec0ff */
[----:B------:R-:W-:Y:S01]  /*15a70*/  FFMA.FTZ R147, R62, UR4, -R200 ;  /* 0x000000043e937c23 */ /* 0x000fe200080108c8 */
[----:B------:R-:W-:Y:S07]  /*15a80*/  LOP3.LUT R37, R44, R37, RZ, 0xc0, !PT ;  /* 0x000000252c257212 */ /* 0x000fee00078ec0ff */
[----:B------:R-:W-:Y:S01]  /*15a90*/  MUFU.EX2 R211, R211 ;  /* 0x000000d300d37308 */ /* 0x000fe20000000800 */
[--C-:B------:R-:W-:Y:S02]  /*15aa0*/  HSET2.LE.AND R45, R160, R191.reuse, PT ;  /* 0x000000bfa02d7233 */ /* 0x100fe40003803000 */
[--C-:B------:R-:W-:Y:S07]  /*15ab0*/  HSET2.LE.AND R44, R48, R191.reuse, PT ;  /* 0x000000bf302c7233 */ /* 0x100fee0003803000 */
[----:B------:R-:W-:Y:S01]  /*15ac0*/  MUFU.EX2 R165, R147 ;  /* 0x0000009300a57308 */ /* 0x000fe20000000800 */
[----:B------:R-:W-:Y:S01]  /*15ad0*/  F2FP.F16.F32.PACK_AB R46, R213, R146 ;  /* 0x00000092d52e723e */ /* 0x000fe200000000ff */
[-C--:B--2---:R-:W-:Y:S01]  /*15ae0*/  HMMA.16816.F32 R4, R36, R40.reuse, R4 ;  /* 0x000000282404723c */ /* 0x084fe20000001804 */
[----:B------:R-:W2:Y:S04]  /*15af0*/  LDSM.16.MT88.4 R48, [R184+0x800] ;  /* 0x00080000b830783b */ /* 0x000ea80000004200 */
[----:B------:R-:W-:Y:S02]  /*15b00*/  F2FP.F16.F32.PACK_AB R47, R140, R141 ;  /* 0x0000008d8c2f723e */ /* 0x000fe400000000ff */
[----:B------:R-:W-:Y:S02]  /*15b10*/  LOP3.LUT R45, R46, R45, RZ, 0xc0, !PT ;  /* 0x0000002d2e2d7212 */ /* 0x000fe400078ec0ff */
[----:B------:R-:W-:Y:S02]  /*15b20*/  LOP3.LUT R44, R47, R44, RZ, 0xc0, !PT ;  /* 0x0000002c2f2c7212 */ /* 0x000fe400078ec0ff */
[--C-:B------:R-:W-:Y:S02]  /*15b30*/  HSET2.LE.AND R46, R158, R191.reuse, PT ;  /* 0x000000bf9e2e7233 */ /* 0x100fe40003803000 */
[----:B------:R-:W-:Y:S02]  /*15b40*/  F2FP.F16.F32.PACK_AB R47, R215, R214 ;  /* 0x000000d6d72f723e */ /* 0x000fe400000000ff */
[----:B------:R-:W-:Y:S02]  /*15b50*/  LOP3.LUT R142, R155, 0xff00ff, RZ, 0xc0, !PT ;  /* 0x00ff00ff9b8e7812 */ /* 0x000fe400078ec0ff */
[----:B------:R-:W-:Y:S02]  /*15b60*/  LOP3.LUT R46, R47, R46, RZ, 0xc0, !PT ;  /* 0x0000002e2f2e7212 */ /* 0x000fe400078ec0ff */
[----:B-1----:R-:W-:Y:S02]  /*15b70*/  F2FP.F16.F32.PACK_AB R52, R216, R143 ;  /* 0x0000008fd834723e */ /* 0x002fe400000000ff */
[--C-:B------:R-:W-:Y:S05]  /*15b80*/  HSET2.LE.AND R47, R142, R191.reuse, PT ;  /* 0x000000bf8e2f7233 */ /* 0x100fea0003803000 */
[----:B------:R-:W-:Y:S07]  /*15b90*/  LOP3.LUT R47, R52, R47, RZ, 0xc0, !PT ;  /* 0x0000002f342f7212 */ /* 0x000fee00078ec0ff */
[C---:B------:R-:W-:Y:S08]  /*15ba0*/  HMMA.16816.F32 R8, R44.reuse, R40, R8 ;  /* 0x000000282c08723c */ /* 0x040ff00000001808 */
[-C--:B------:R-:W-:Y:S08]  /*15bb0*/  HMMA.16816.F32 R12, R44, R42.reuse, R12 ;  /* 0x0000002a2c0c723c */ /* 0x080ff0000000180c */
[C---:B------:R-:W-:Y:S01]  /*15bc0*/  HMMA.16816.F32 R16, R36.reuse, R42, R16 ;  /* 0x0000002a2410723c */ /* 0x040fe20000001810 */
[----:B------:R-:W1:Y:S07]  /*15bd0*/  LDSM.16.MT88.4 R40, [R185+0xb800] ;  /* 0x00b80000b928783b */ /* 0x000e6e0000004200 */
[-C--:B--2---:R-:W-:Y:S08]  /*15be0*/  HMMA.16816.F32 R68, R36, R48.reuse, R68 ;  /* 0x000000302444723c */ /* 0x084ff00000001844 */
[C---:B------:R-:W-:Y:S04]  /*15bf0*/  HMMA.16816.F32 R72, R44.reuse, R48, R72 ;  /* 0x000000302c48723c */ /* 0x040fe80000001848 */
[----:B------:R-:W-:Y:S04]  /*15c00*/  IMAD.WIDE.U32 R48, R149, -0x2daee0ad, RZ ;  /* 0xd2511f5395307825 */ /* 0x000fe800078e00ff */
[-C--:B------:R-:W-:Y:S03]  /*15c10*/  HMMA.16816.F32 R76, R44, R50.reuse, R76 ;  /* 0x000000322c4c723c */ /* 0x080fe6000000184c */
[----:B------:R-:W-:Y:S02]  /*15c20*/  LOP3.LUT R148, R157, R148, R49, 0x96, !PT ;  /* 0x000000949d947212 */ /* 0x000fe400078e9631 */
[----:B------:R-:W-:Y:S03]  /*15c30*/  PRMT R52, R48, 0x7773, RZ ;  /* 0x0000777330347816 */ /* 0x000fe600000000ff */
[C---:B------:R-:W-:Y:S04]  /*15c40*/  HMMA.16816.F32 R80, R36.reuse, R50, R80 ;  /* 0x000000322450723c */ /* 0x040fe80000001850 */
[----:B------:R-:W-:Y:S04]  /*15c50*/  IMAD.MOV.U32 R50, RZ, RZ, R48 ;  /* 0x000000ffff327224 */ /* 0x000fe800078e0030 */
[-C--:B------:R-:W-:Y:S08]  /*15c60*/  HMMA.16816.F32 R84, R36, R132.reuse, R84 ;  /* 0x000000842454723c */ /* 0x080ff00000001854 */
[C---:B------:R-:W-:Y:S04]  /*15c70*/  HMMA.16816.F32 R88, R44.reuse, R132, R88 ;  /* 0x000000842c58723c */ /* 0x040fe80000001858 */
[----:B------:R-:W-:Y:S01]  /*15c80*/  LOP3.LUT R132, R156, R154, R151, 0x96, !PT ;  /* 0x0000009a9c847212 */ /* 0x000fe200078e9697 */
[----:B------:R-:W-:Y:S01]  /*15c90*/  FFMA.FTZ R196, R167, R222, R196 ;  /* 0x000000dea7c47223 */ /* 0x000fe200000100c4 */
[----:B----4-:R-:W-:Y:S01]  /*15ca0*/  FFMA.FTZ R203, R166, R220, R203 ;  /* 0x000000dca6cb7223 */ /* 0x010fe200000100cb */
[----:B------:R-:W-:Y:S01]  /*15cb0*/  IMAD.MOV.U32 R166, RZ, RZ, R3 ;  /* 0x000000ffffa67224 */ /* 0x000fe200078e0003 */
[-C--:B------:R-:W-:Y:S03]  /*15cc0*/  HMMA.16816.F32 R92, R44, R134.reuse, R92 ;  /* 0x000000862c5c723c */ /* 0x080fe6000000185c */
[----:B------:R-:W-:Y:S04]  /*15cd0*/  IMAD.WIDE.U32 R132, R132, -0x2daee0ad, RZ ;  /* 0xd2511f5384847825 */ /* 0x000fe800078e00ff */
[----:B------:R-:W-:Y:S01]  /*15ce0*/  FADD.FTZ R196, R201, R196 ;  /* 0x000000c4c9c47221 */ /* 0x000fe20000010000 */
[----:B------:R-:W-:Y:S01]  /*15cf0*/  FADD.FTZ R198, R198, R203 ;  /* 0x000000cbc6c67221 */ /* 0x000fe20000010000 */
[C---:B------:R-:W-:Y:S04]  /*15d00*/  HMMA.16816.F32 R96, R36.reuse, R134, R96 ;  /* 0x000000862460723c */ /* 0x040fe80000001860 */
[----:B------:R-:W-:Y:S01]  /*15d10*/  PRMT R134, R48, 0x7771, RZ ;  /* 0x0000777130867816 */ /* 0x000fe200000000ff */
[----:B------:R-:W-:Y:S01]  /*15d20*/  FADD.FTZ R171, R171, R196 ;  /* 0x000000c4abab7221 */ /* 0x000fe20000010000 */
[----:B------:R-:W-:Y:S01]  /*15d30*/  PRMT R53, R132, 0x7772, RZ ;  /* 0x0000777284357816 */ /* 0x000fe200000000ff */
[----:B------:R-:W-:Y:S01]  /*15d40*/  FADD.FTZ R187, R187, R198 ;  /* 0x000000c6bbbb7221 */ /* 0x000fe20000010000 */
[-C--:B------:R-:W-:Y:S03]  /*15d50*/  HMMA.16816.F32 R100, R36, R136.reuse, R100 ;  /* 0x000000882464723c */ /* 0x080fe60000001864 */
[----:B------:R-:W-:Y:S01]  /*15d60*/  MOV R135, R132 ;  /* 0x0000008400877202 */ /* 0x000fe20000000f00 */
[----:B------:R-:W-:Y:S01]  /*15d70*/  FADD.FTZ R188, R188, R171 ;  /* 0x000000abbcbc7221 */ /* 0x000fe20000010000 */
[----:B------:R-:W-:Y:S01]  /*15d80*/  LOP3.LUT R152, R157, R152, R133, 0x96, !PT ;  /* 0x000000989d987212 */ /* 0x000fe200078e9685 */
[----:B------:R-:W-:Y:S01]  /*15d90*/  FADD.FTZ R187, R190, R187 ;  /* 0x000000bbbebb7221 */ /* 0x000fe20000010000 */
[----:B------:R-:W-:Y:S01]  /*15da0*/  PRMT R133, R48, 0x7772, RZ ;  /* 0x0000777230857816 */ /* 0x000fe200000000ff */
[C---:B------:R-:W-:Y:S04]  /*15db0*/  HMMA.16816.F32 R104, R44.reuse, R136, R104 ;  /* 0x000000882c68723c */ /* 0x040fe80000001868 */
[----:B------:R-:W-:Y:S01]  /*15dc0*/  PRMT R48, R132, 0x7773, RZ ;  /* 0x0000777384307816 */ /* 0x000fe200000000ff */
[----:B------:R-:W-:Y:S01]  /*15dd0*/  FADD.FTZ R205, R205, R188 ;  /* 0x000000bccdcd7221 */ /* 0x000fe20000010000 */
[----:B------:R-:W-:Y:S01]  /*15de0*/  LOP3.LUT R137, R50, 0xff, RZ, 0xc0, !PT ;  /* 0x000000ff32897812 */ /* 0x000fe200078ec0ff */
[----:B------:R-:W-:Y:S01]  /*15df0*/  FADD.FTZ R182, R182, R187 ;  /* 0x000000bbb6b67221 */ /* 0x000fe20000010000 */
[-C--:B------:R-:W-:Y:S03]  /*15e00*/  HMMA.16816.F32 R108, R44, R138.reuse, R108 ;  /* 0x0000008a2c6c723c */ /* 0x080fe6000000186c */
[----:B------:R-:W-:Y:S01]  /*15e10*/  PRMT R53, R53, 0x5410, R48 ;  /* 0x0000541035357816 */ /* 0x000fe20000000030 */
[----:B------:R-:W-:Y:S01]  /*15e20*/  FADD.FTZ R208, R208, R205 ;  /* 0x000000cdd0d07221 */ /* 0x000fe20000010000 */
[----:B------:R-:W2:Y:S01]  /*15e30*/  LDSM.16.MT88.4 R48, [R184+0x2800] ;  /* 0x00280000b830783b */ /* 0x000ea20000004200 */
[----:B------:R-:W-:Y:S01]  /*15e40*/  PRMT R133, R133, 0x5410, R52 ;  /* 0x0000541085857816 */ /* 0x000fe20000000034 */
[----:B------:R-:W-:Y:S01]  /*15e50*/  FADD.FTZ R181, R181, R182 ;  /* 0x000000b6b5b57221 */ /* 0x000fe20000010000 */
[C---:B------:R-:W-:Y:S04]  /*15e60*/  HMMA.16816.F32 R112, R36.reuse, R138, R112 ;  /* 0x0000008a2470723c */ /* 0x040fe80000001870 */
[----:B------:R-:W-:Y:S01]  /*15e70*/  SHF.R.U32.HI R52, RZ, 0x18, R148 ;  /* 0x00000018ff347819 */ /* 0x000fe20000011694 */
[----:B------:R-:W-:Y:S01]  /*15e80*/  FADD.FTZ R177, R177, R208 ;  /* 0x000000d0b1b17221 */ /* 0x000fe20000010000 */
[----:B------:R-:W-:Y:S01]  /*15e90*/  LOP3.LUT R139, R148, 0xff, RZ, 0xc0, !PT ;  /* 0x000000ff948b7812 */ /* 0x000fe200078ec0ff */
[----:B------:R-:W-:Y:S01]  /*15ea0*/  FADD.FTZ R210, R210, R181 ;  /* 0x000000b5d2d27221 */ /* 0x000fe20000010000 */
[-C--:B-1----:R-:W-:Y:S03]  /*15eb0*/  HMMA.16816.F32 R116, R36, R40.reuse, R116 ;  /* 0x000000282474723c */ /* 0x082fe60000001874 */
[----:B------:R-:W-:Y:S01]  /*15ec0*/  PRMT R138, R132, 0x7771, RZ ;  /* 0x00007771848a7816 */ /* 0x000fe200000000ff */
[----:B------:R-:W-:Y:S01]  /*15ed0*/  FADD.FTZ R178, R178, R177 ;  /* 0x000000b1b2b27221 */ /* 0x000fe20000010000 */
[C---:B------:R-:W-:Y:S01]  /*15ee0*/  LOP3.LUT R132, R148.reuse, 0xffff, RZ, 0xc0, !PT ;  /* 0x0000ffff94847812 */ /* 0x040fe200078ec0ff */
[----:B------:R-:W-:Y:S01]  /*15ef0*/  FADD.FTZ R210, R207, R210 ;  /* 0x000000d2cfd27221 */ /* 0x000fe20000010000 */
[----:B------:R-:W-:Y:S01]  /*15f00*/  PRMT R134, R137, 0x5410, R134 ;  /* 0x0000541089867816 */ /* 0x000fe20000000086 */
[C---:B------:R-:W-:Y:S04]  /*15f10*/  HMMA.16816.F32 R120, R44.reuse, R40, R120 ;  /* 0x000000282c78723c */ /* 0x040fe80000001878 */
[----:B------:R-:W-:Y:S01]  /*15f20*/  PRMT R41, R148, 0x7632, R41 ;  /* 0x0000763294297816 */ /* 0x000fe20000000029 */
[----:B------:R-:W-:Y:S01]  /*15f30*/  FADD.FTZ R141, R141, R210 ;  /* 0x000000d28d8d7221 */ /* 0x000fe20000010000 */
[----:B------:R-:W-:Y:S02]  /*15f40*/  LOP3.LUT R135, R135, 0xff, RZ, 0xc0, !PT ;  /* 0x000000ff87877812 */ /* 0x000fe400078ec0ff */
[-C--:B------:R-:W-:Y:S03]  /*15f50*/  HMMA.16816.F32 R124, R44, R42.reuse, R124 ;  /* 0x0000002a2c7c723c */ /* 0x080fe6000000187c */
[----:B------:R-:W-:Y:S01]  /*15f60*/  LOP3.LUT R41, R41, 0xff, RZ, 0xc0, !PT ;  /* 0x000000ff29297812 */ /* 0x000fe200078ec0ff */
[----:B------:R-:W-:Y:S01]  /*15f70*/  FADD.FTZ R141, R140, R141 ;  /* 0x0000008d8c8d7221 */ /* 0x000fe20000010000 */
[----:B------:R-:W-:Y:S02]  /*15f80*/  PRMT R138, R135, 0x5410, R138 ;  /* 0x00005410878a7816 */ /* 0x000fe4000000008a */
[----:B------:R-:W-:Y:S01]  /*15f90*/  PRMT R52, R41, 0x5410, R52 ;  /* 0x0000541029347816 */ /* 0x000fe20000000034 */
[C---:B------:R-:W-:Y:S04]  /*15fa0*/  HMMA.16816.F32 R128, R36.reuse, R42, R128 ;  /* 0x0000002a2480723c */ /* 0x040fe80000001880 */
[----:B------:R-:W-:Y:S01]  /*15fb0*/  FFMA.FTZ R41, R56, UR4, -R202 ;  /* 0x0000000438297c23 */ /* 0x000fe200080108ca */
[C---:B------:R-:W-:Y:S01]  /*15fc0*/  LOP3.LUT R135, R152.reuse, 0xffff, RZ, 0xc0, !PT ;  /* 0x0000ffff98877812 */ /* 0x040fe200078ec0ff */
[----:B------:R1:W3:Y:S01]  /*15fd0*/  MUFU.EX2 R56, R150 ;  /* 0x0000009600387308 */ /* 0x0002e20000000800 */
[C---:B------:R-:W-:Y:S01]  /*15fe0*/  LOP3.LUT R136, R152.reuse, 0xff, RZ, 0xc0, !PT ;  /* 0x000000ff98887812 */ /* 0x040fe200078ec0ff */
[-C--:B--2---:R-:W-:Y:S03]  /*15ff0*/  HMMA.16816.F32 R32, R36, R48.reuse, R32 ;  /* 0x000000302420723c */ /* 0x084fe60000001820 */
[----:B------:R-:W-:Y:S01]  /*16000*/  SHF.R.U32.HI R135, RZ, 0x8, R135 ;  /* 0x00000008ff877819 */ /* 0x000fe20000011687 */
[----:B------:R-:W-:Y:S01]  /*16010*/  FADD.FTZ R42, R195, R199 ;  /* 0x000000c7c32a7221 */ /* 0x000fe20000010000 */
[----:B------:R-:W-:Y:S01]  /*16020*/  PRMT R40, R152, 0x7632, R40 ;  /* 0x0000763298287816 */ /* 0x000fe20000000028 */
[----:B------:R-:W-:Y:S01]  /*16030*/  FADD.FTZ R214, R214, R141 ;  /* 0x0000008dd6d67221 */ /* 0x000fe20000010000 */
[----:B------:R-:W-:Y:S01]  /*16040*/  PRMT R136, R136, 0x5410, R135 ;  /* 0x0000541088887816 */ /* 0x000fe20000000087 */
[C---:B------:R-:W-:Y:S01]  /*16050*/  HMMA.16816.F32 R20, R44.reuse, R48, R20 ;  /* 0x000000302c14723c */ /* 0x040fe20000001814 */
[----:B-1----:R-:W1:Y:S03]  /*16060*/  LDSM.16.MT88.4 R148, [R185+0x9c00] ;  /* 0x009c0000b994783b */ /* 0x002e660000004200 */
[--C-:B------:R-:W-:Y:S01]  /*16070*/  FFMA.FTZ R135, R54, UR4, -R194.reuse ;  /* 0x0000000436877c23 */ /* 0x100fe200080108c2 */
[----:B------:R-:W-:Y:S01]  /*16080*/  FFMA.FTZ R194, R55, UR4, -R194 ;  /* 0x0000000437c27c23 */ /* 0x000fe200080108c2 */
[----:B------:R-:W-:Y:S02]  /*16090*/  FFMA.FTZ R55, R58, UR4, -R200 ;  /* 0x000000043a377c23 */ /* 0x000fe400080108c8 */
[-C--:B------:R-:W-:Y:S01]  /*160a0*/  HMMA.16816.F32 R28, R44, R50.reuse, R28 ;  /* 0x000000322c1c723c */ /* 0x080fe2000000181c */
[----:B------:R2:W-:Y:S02]  /*160b0*/  MUFU.EX2 R58, R135 ;  /* 0x00000087003a7308 */ /* 0x0005e40000000800 */
[----:B------:R-:W-:Y:S01]  /*160c0*/  LOP3.LUT R137, R40, 0xff, RZ, 0xc0, !PT ;  /* 0x000000ff28897812 */ /* 0x000fe200078ec0ff */
[--C-:B------:R-:W-:Y:S01]  /*160d0*/  FFMA.FTZ R40, R57, UR4, -R202.reuse ;  /* 0x0000000439287c23 */ /* 0x100fe200080108ca */
[----:B------:R-:W-:Y:S01]  /*160e0*/  FFMA.FTZ R57, R60, UR4, -R202 ;  /* 0x000000043c397c23 */ /* 0x000fe200080108ca */
[----:B------:R-:W-:Y:S01]  /*160f0*/  FFMA.FTZ R54, R59, UR4, -R200 ;  /* 0x000000043b367c23 */ /* 0x000fe200080108c8 */
[----:B------:R-:W-:Y:S01]  /*16100*/  FFMA.FTZ R202, R61, UR4, -R202 ;  /* 0x000000043dca7c23 */ /* 0x000fe200080108ca */
[----:B------:R-:W-:Y:S03]  /*16110*/  HMMA.16816.F32 R24, R36, R50, R24 ;  /* 0x000000322418723c */ /* 0x000fe60000001818 */
[----:B------:R-:W-:Y:S01]  /*16120*/  MUFU.EX2 R167, R57 ;  /* 0x0000003900a77308 */ /* 0x000fe20000000800 */
[----:B------:R-:W-:Y:S01]  /*16130*/  LDSM.16.MT88.4 R36, [R185+0xbc00] ;  /* 0x00bc0000b924783b */ /* 0x000fe20000004200 */
[----:B------:R-:W-:Y:S08]  /*16140*/  FFMA.FTZ R200, R63, UR4, -R200 ;  /* 0x000000043fc87c23 */ /* 0x000ff000080108c8 */
[----:B------:R-:W4:Y:S01]  /*16150*/  MUFU.EX2 R59, R194 ;  /* 0x000000c2003b7308 */ /* 0x000f220000000800 */
[----:B------:R-:W-:Y:S01]  /*16160*/  FADD.FTZ R193, R193, R42 ;  /* 0x0000002ac1c17221 */ /* 0x000fe20000010000 */
[----:B------:R-:W-:Y:S01]  /*16170*/  LOP3.LUT R42, R133, 0xff00ff, RZ, 0xc0, !PT ;  /* 0x00ff00ff852a7812 */ /* 0x000fe200078ec0ff */
[----:B------:R-:W-:Y:S07]  /*16180*/  FADD.FTZ R215, R215, R214 ;  /* 0x000000d6d7d77221 */ /* 0x000fee0000010000 */
[----:B------:R-:W-:Y:S01]  /*16190*/  MUFU.EX2 R60, R41 ;  /* 0x00000029003c7308 */ /* 0x000fe20000000800 */
[----:B------:R-:W-:Y:S01]  /*161a0*/  SHF.R.U32.HI R132, RZ, 0x8, R132 ;  /* 0x00000008ff847819 */ /* 0x000fe20000011684 */
[----:B------:R-:W-:Y:S01]  /*161b0*/  FADD.FTZ R186, R186, R193 ;  /* 0x000000c1baba7221 */ /* 0x000fe20000010000 */
[--C-:B--2---:R-:W-:Y:S07]  /*161c0*/  HSET2.LE.AND R135, R42, R191.reuse, PT ;  /* 0x000000bf2a877233 */ /* 0x104fee0003803000 */
[----:B------:R2:W-:Y:S01]  /*161d0*/  MUFU.EX2 R61, R40 ;  /* 0x00000028003d7308 */ /* 0x0005e20000000800 */
[----:B------:R-:W-:Y:S01]  /*161e0*/  PRMT R132, R139, 0x5410, R132 ;  /* 0x000054108b847816 */ /* 0x000fe20000000084 */
[----:B------:R-:W-:Y:S01]  /*161f0*/  FADD.FTZ R179, R179, R186 ;  /* 0x000000bab3b37221 */ /* 0x000fe20000010000 */
[----:B------:R-:W-:Y:S07]  /*16200*/  F2FP.F16.F32.PACK_AB R48, R67, R218 ;  /* 0x000000da4330723e */ /* 0x000fee00000000ff */
[----:B------:R-:W-:Y:S01]  /*16210*/  MUFU.EX2 R62, R55 ;  /* 0x00000037003e7308 */ /* 0x000fe20000000800 */
[----:B------:R-:W-:Y:S01]  /*16220*/  SHF.R.U32.HI R142, RZ, 0x18, R152 ;  /* 0x00000018ff8e7819 */ /* 0x000fe20000011698 */
[----:B------:R-:W-:Y:S01]  /*16230*/  FADD.FTZ R206, R206, R179 ;  /* 0x000000b3cece7221 */ /* 0x000fe20000010000 */
[--C-:B------:R-:W-:Y:S07]  /*16240*/  HSET2.LE.AND R133, R52, R191.reuse, PT ;  /* 0x000000bf34857233 */ /* 0x100fee0003803000 */
[----:B------:R1:W-:Y:S01]  /*16250*/  MUFU.EX2 R63, R54 ;  /* 0x00000036003f7308 */ /* 0x0003e20000000800 */
[----:B------:R-:W-:Y:S01]  /*16260*/  LOP3.LUT R135, R48, R135, RZ, 0xc0, !PT ;  /* 0x0000008730877212 */ /* 0x000fe200078ec0ff */
[----:B------:R-:W-:Y:S01]  /*16270*/  FADD.FTZ R169, R169, R206 ;  /* 0x000000cea9a97221 */ /* 0x000fe20000010000 */
[--C-:B------:R-:W-:Y:S07]  /*16280*/  HSET2.LE.AND R134, R134, R191.reuse, PT ;  /* 0x000000bf86867233 */ /* 0x100fee0003803000 */
[----:B------:R-:W1:Y:S01]  /*16290*/  MUFU.EX2 R202, R202 ;  /* 0x000000ca00ca7308 */ /* 0x000e620000000800 */
[--C-:B------:R-:W-:Y:S01]  /*162a0*/  HSET2.LE.AND R132, R132, R191.reuse, PT ;  /* 0x000000bf84847233 */ /* 0x100fe20003803000 */
[----:B--2---:R-:W2:Y:S01]  /*162b0*/  LDSM.16.MT88.4 R40, [R184+0xc00] ;  /* 0x000c0000b828783b */ /* 0x004ea20000004200 */
[----:B------:R-:W-:Y:S07]  /*162c0*/  F2FP.F16.F32.PACK_AB R57, R66, R217 ;  /* 0x000000d94239723e */ /* 0x000fee00000000ff */
[----:B------:R-:W2:Y:S01]  /*162d0*/  MUFU.EX2 R200, R200 ;  /* 0x000000c800c87308 */ /* 0x000ea20000000800 */
[----:B---3--:R-:W-:Y:S01]  /*162e0*/  F2FP.F16.F32.PACK_AB R49, R211, R56 ;  /* 0x00000038d331723e */ /* 0x008fe200000000ff */
[----:B------:R-:W-:Y:S01]  /*162f0*/  FADD.FTZ R176, R176, R169 ;  /* 0x000000a9b0b07221 */ /* 0x000fe20000010000 */
[----:B----4-:R-:W-:Y:S01]  /*16300*/  F2FP.F16.F32.PACK_AB R48, R59, R58 ;  /* 0x0000003a3b30723e */ /* 0x010fe200000000ff */
[----:B------:R-:W-:Y:S01]  /*16310*/  IMAD.MOV.U32 R169, RZ, RZ, R0 ;  /* 0x000000ffffa97224 */ /* 0x000fe200078e0000 */
[----:B------:R-:W-:Y:S01]  /*16320*/  LOP3.LUT R44, R53, 0xff00ff, RZ, 0xc0, !PT ;  /* 0x00ff00ff352c7812 */ /* 0x000fe200078ec0ff */
[----:B------:R-:W-:Y:S01]  /*16330*/  FADD.FTZ R65, R65, R176 ;  /* 0x000000b041417221 */ /* 0x000fe20000010000 */
[----:B------:R-:W-:Y:S01]  /*16340*/  PRMT R142, R137, 0x5410, R142 ;  /* 0x00005410898e7816 */ /* 0x000fe2000000008e */
[----:B-1----:R-:W-:Y:S01]  /*16350*/  LDSM.16.MT88.4 R52, [R184+0x1c00] ;  /* 0x001c0000b834783b */ /* 0x002fe20000004200 */
[----:B------:R-:W-:Y:S02]  /*16360*/  LOP3.LUT R134, R57, R134, RZ, 0xc0, !PT ;  /* 0x0000008639867212 */ /* 0x000fe400078ec0ff */
[----:B------:R-:W-:Y:S02]  /*16370*/  LOP3.LUT R132, R49, R132, RZ, 0xc0, !PT ;  /* 0x0000008431847212 */ /* 0x000fe400078ec0ff */
[----:B------:R-:W-:Y:S02]  /*16380*/  LOP3.LUT R133, R48, R133, RZ, 0xc0, !PT ;  /* 0x0000008530857212 */ /* 0x000fe400078ec0ff */
[--C-:B------:R-:W-:Y:S02]  /*16390*/  HSET2.LE.AND R139, R44, R191.reuse, PT ;  /* 0x000000bf2c8b7233 */ /* 0x100fe40003803000 */
[--C-:B------:R-:W-:Y:S01]  /*163a0*/  HSET2.LE.AND R137, R142, R191.reuse, PT ;  /* 0x000000bf8e897233 */ /* 0x100fe20003803000 */
[----:B------:R-:W1:Y:S01]  /*163b0*/  LDSM.16.MT88.4 R44, [R185+0xac00] ;  /* 0x00ac0000b92c783b */ /* 0x000e620000004200 */
[--C-:B------:R-:W-:Y:S01]  /*163c0*/  HSET2.LE.AND R138, R138, R191.reuse, PT ;  /* 0x000000bf8a8a7233 */ /* 0x100fe20003803000 */
[-C--:B------:R-:W-:Y:S05]  /*163d0*/  HMMA.16816.F32 R160, R132, R148.reuse, R4 ;  /* 0x0000009484a0723c */ /* 0x080fea0000001804 */
[----:B------:R-:W-:Y:S01]  /*163e0*/  HSET2.LE.AND R136, R136, R191, PT ;  /* 0x000000bf88887233 */ /* 0x000fe20003803000 */
[----:B------:R-:W3:Y:S01]  /*163f0*/  LDSM.16.MT88.4 R4, [R184+0x2c00] ;  /* 0x002c0000b804783b */ /* 0x000ee20000004200 */
[----:B------:R-:W-:Y:S02]  /*16400*/  F2FP.F16.F32.PACK_AB R49, R202, R167 ;  /* 0x000000a7ca31723e */ /* 0x000fe400000000ff */
[----:B------:R-:W-:Y:S01]  /*16410*/  F2FP.F16.F32.PACK_AB R51, R61, R60 ;  /* 0x0000003c3d33723e */ /* 0x000fe200000000ff */
[----:B------:R-:W-:Y:S01]  /*16420*/  FADD.FTZ R60, R60, R215 ;  /* 0x000000d73c3c7221 */ /* 0x000fe20000010000 */
[----:B------:R-:W-:Y:S02]  /*16430*/  F2FP.F16.F32.PACK_AB R50, R63, R62 ;  /* 0x0000003e3f32723e */ /* 0x000fe400000000ff */
[----:B--2---:R-:W-:Y:S01]  /*16440*/  F2FP.F16.F32.PACK_AB R48, R200, R165 ;  /* 0x000000a5c830723e */ /* 0x004fe200000000ff */
[----:B------:R-:W-:Y:S01]  /*16450*/  FADD.FTZ R60, R61, R60 ;  /* 0x0000003c3d3c7221 */ /* 0x000fe20000010000 */
[----:B------:R-:W-:Y:S02]  /*16460*/  LOP3.LUT R136, R51, R136, RZ, 0xc0, !PT ;  /* 0x0000008833887212 */ /* 0x000fe400078ec0ff */
[----:B------:R-:W-:Y:S01]  /*16470*/  LOP3.LUT R137, R50, R137, RZ, 0xc0, !PT ;  /* 0x0000008932897212 */ /* 0x000fe200078ec0ff */
[----:B------:R-:W-:Y:S01]  /*16480*/  FADD.FTZ R167, R167, R60 ;  /* 0x0000003ca7a77221 */ /* 0x000fe20000010000 */
[----:B------:R-:W-:Y:S02]  /*16490*/  LOP3.LUT R138, R49, R138, RZ, 0xc0, !PT ;  /* 0x0000008a318a7212 */ /* 0x000fe400078ec0ff */
[----:B------:R-:W-:Y:S07]  /*164a0*/  LOP3.LUT R139, R48, R139, RZ, 0xc0, !PT ;  /* 0x0000008b308b7212 */ /* 0x000fee00078ec0ff */
[C---:B------:R-:W-:Y:S04]  /*164b0*/  HMMA.16816.F32 R156, R136.reuse, R148, R8 ;  /* 0x00000094889c723c */ /* 0x040fe80000001808 */
[----:B------:R-:W-:Y:S01]  /*164c0*/  FADD.FTZ R9, R145, R178 ;  /* 0x000000b291097221 */ /* 0x000fe20000010000 */
[----:B------:R-:W-:Y:S01]  /*164d0*/  FADD.FTZ R8, R146, R209 ;  /* 0x000000d192087221 */ /* 0x000fe20000010000 */
[----:B------:R-:W-:Y:S02]  /*164e0*/  FADD.FTZ R10, R144, R65 ;  /* 0x00000041900a7221 */ /* 0x000fe40000010000 */
[-C--:B------:R-:W-:Y:S03]  /*164f0*/  HMMA.16816.F32 R152, R136, R150.reuse, R12 ;  /* 0x000000968898723c */ /* 0x080fe6000000180c */
[----:B------:R-:W-:Y:S01]  /*16500*/  FADD.FTZ R8, R213, R8 ;  /* 0x00000008d5087221 */ /* 0x000fe20000010000 */
[----:B------:R-:W-:Y:S01]  /*16510*/  FADD.FTZ R174, R174, R9 ;  /* 0x00000009aeae7221 */ /* 0x000fe20000010000 */
[----:B------:R-:W-:Y:S02]  /*16520*/  FADD.FTZ R173, R173, R10 ;  /* 0x0000000aadad7221 */ /* 0x000fe40000010000 */
[----:B------:R-:W-:Y:S01]  /*16530*/  FADD.FTZ R9, R143, R8 ;  /* 0x000000088f097221 */ /* 0x000fe20000010000 */
        /* <DEDUP_REMOVED lines=15> */
[----:B------:R-:W-:Y:S03]  /*16630*/  FADD.FTZ R165, R165, R62 ;  /* 0x0000003ea5a57221 */ /* 0x000fe60000010000 */
[----:B------:R-:W-:Y:S01]  /*16640*/  FADD.FTZ R218, R218, R59 ;  /* 0x0000003bdada7221 */ /* 0x000fe20000010000 */
[C---:B------:R-:W-:Y:S04]  /*16650*/  HMMA.16816.F32 R80, R132.reuse, R42, R80 ;  /* 0x0000002a8450723c */ /* 0x040fe80000001850 */
[----:B------:R-:W-:Y:S01]  /*16660*/  FADD.FTZ R252, R200, R165 ;  /* 0x000000a5c8fc7221 */ /* 0x000fe20000010000 */
[----:B------:R-:W-:Y:S03]  /*16670*/  MOV R165, R2 ;  /* 0x0000000200a57202 */ /* 0x000fe60000000f00 */
        /* <DEDUP_REMOVED lines=14> */
[----:B------:R-:W-:Y:S01]  /*16760*/  FADD.FTZ R5, R67, R218 ;  /* 0x000000da43057221 */ /* 0x000fe20000010000 */
[----:B------:R-:W-:Y:S01]  /*16770*/  FADD.FTZ R4, R202, R167 ;  /* 0x000000a7ca047221 */ /* 0x000fe20000010000 */
[----:B------:R-:W-:Y:S02]  /*16780*/  MOV R167, R164 ;  /* 0x000000a400a77202 */ /* 0x000fe40000000f00 */
[-C--:B------:R-:W-:Y:S08]  /*16790*/  HMMA.16816.F32 R136, R136, R6.reuse, R28 ;  /* 0x000000068888723c */ /* 0x080ff0000000181c */
[----:B------:R-:W-:Y:S04]  /*167a0*/  HMMA.16816.F32 R132, R132, R6, R24 ;  /* 0x000000068484723c */ /* 0x000fe80000001818 */
[----:B------:R-:W-:Y:S05]  /*167b0*/  FADD.FTZ R6, R66, R217 ;  /* 0x000000d942067221 */ /* 0x000fea0000010000 */
[----:B------:R2:W-:Y:S04]  /*167c0*/  STL [R1+0x20], R6 ;  /* 0x0000200601007387 */ /* 0x0005e80000100800 */
[----:B------:R2:W-:Y:S04]  /*167d0*/  STL [R1+0x1c], R5 ;  /* 0x00001c0501007387 */ /* 0x0005e80000100800 */
[----:B------:R2:W-:Y:S01]  /*167e0*/  STL [R1+0x18], R4 ;  /* 0x0000180401007387 */ /* 0x0005e20000100800 */
[----:B------:R-:W-:Y:S05]  /*167f0*/  BRA.U UP0, `(.L_x_393) ;  /* 0xffffffbd00287547 */ /* 0x000fea000b83ffff */
.L_x_392:
[----:B-12---:R-:W2:Y:S01]  /*16800*/  LDL.LU R5, [R1+0x20] ;  /* 0x0000200001057983 */ /* 0x006ea20000300800 */
[----:B------:R-:W1:Y:S03]  /*16810*/  LDCU UR4, c[0x0][0x4fc] ;  /* 0x00009f80ff0477ac */ /* 0x000e660008000800 */
[----:B------:R-:W3:Y:S01]  /*16820*/  LDL.LU R8, [R1+0x1c] ;  /* 0x00001c0001087983 */ /* 0x000ee20000300800 */
[----:B------:R-:W-:Y:S01]  /*16830*/  UISETP.NE.AND UP3, UPT, UR18, -0x1, UPT ;  /* 0xffffffff1200788c */ /* 0x000fe2000bf65270 */
[----:B------:R-:W4:Y:S01]  /*16840*/  S2UR UR11, SR_CTAID.Y ;  /* 0x00000000000b79c3 */ /* 0x000f220000002600 */
[----:B------:R-:W1:Y:S01]  /*16850*/  LDCU UR9, c[0x0][0x434] ;  /* 0x00008680ff0977ac */ /* 0x000e620008000800 */
[----:B------:R-:W3:Y:S01]  /*16860*/  LDL.LU R10, [R1+0x18] ;  /* 0x00001800010a7983 */ /* 0x000ee20000300800 */
[----:B------:R-:W3:Y:S01]  /*16870*/  LDCU.U8 UR10, c[0x0][0x548] ;  /* 0x0000a900ff0a77ac */ /* 0x000ee20008000000 */
[----:B------:R-:W-:-:S06]  /*16880*/  UISETP.NE.AND UP2, UPT, UR18, -0x1, UPT ;  /* 0xffffffff1200788c */ /* 0x000fcc000bf45270 */
[----:B------:R-:W4:Y:S01]  /*16890*/  @!UP3 LDCU.64 UR6, c[0x0][0x400] ;  /* 0x00008000ff06b7ac */ /* 0x000f220008000a00 */
[----:B------:R-:W3:Y:S01]  /*168a0*/  LDCU UR13, c[0x0][0x434] ;  /* 0x00008680ff0d77ac */ /* 0x000ee20008000800 */
[----:B----4-:R-:W-:-:S04]  /*168b0*/  @!UP3 UIMAD.WIDE.U32 UR16, UR11, UR6, URZ ;  /* 0x000000060b10b2a5 */ /* 0x010fc8000f8e00ff */
[----:B------:R-:W-:Y:S01]  /*168c0*/  @!UP3 UIMAD UR12, UR11, UR7, UR17 ;  /* 0x000000070b0cb2a4 */ /* 0x000fe2000f8e0211 */
[----:B------:R-:W4:Y:S02]  /*168d0*/  @UP3 LDCU.64 UR6, c[0x0][0x408] ;  /* 0x00008100ff0637ac */ /* 0x000f240008000a00 */
[----:B----4-:R-:W-:Y:S01]  /*168e0*/  @UP3 UIMAD.WIDE.U32 UR20, UR18, UR6, URZ ;  /* 0x00000006121432a5 */ /* 0x010fe2000f8e00ff */
[----:B------:R-:W4:Y:S03]  /*168f0*/  S2UR UR6, SR_CTAID.Z ;  /* 0x00000000000679c3 */ /* 0x000f260000002700 */
[----:B------:R-:W-:Y:S02]  /*16900*/  @UP3 UIMAD UR12, UR18, UR7, UR21 ;  /* 0x00000007120c32a4 */ /* 0x000fe4000f8e0215 */
[----:B-1----:R-:W-:Y:S01]  /*16910*/  @!UP2 UIMAD UR18, UR11, UR9, URZ ;  /* 0x000000090b12a2a4 */ /* 0x002fe2000f8e02ff */
[----:B------:R-:W-:Y:S01]  /*16920*/  @UP3 UMOV UR16, UR20 ;  /* 0x0000001400103c82 */ /* 0x000fe20008000000 */
[----:B--2---:R-:W1:Y:S04]  /*16930*/  SHFL.BFLY PT, R7, R5, 0x2, 0x1f ;  /* 0x0c401f0005077f89 */ /* 0x004e6800000e0000 */
[----:B---3--:R-:W2:Y:S04]  /*16940*/  SHFL.BFLY PT, R9, R8, 0x2, 0x1f ;  /* 0x0c401f0008097f89 */ /* 0x008ea800000e0000 */
[----:B------:R-:W3:Y:S01]  /*16950*/  SHFL.BFLY PT, R4, R10, 0x2, 0x1f ;  /* 0x0c401f000a047f89 */ /* 0x000ee200000e0000 */
[----:B-1----:R-:W-:-:S03]  /*16960*/  FADD.FTZ R7, R7, R5 ;  /* 0x0000000507077221 */ /* 0x002fc60000010000 */
[----:B------:R-:W1:Y:S01]  /*16970*/  SHFL.BFLY PT, R5, R252, 0x2, 0x1f ;  /* 0x0c401f00fc057f89 */ /* 0x000e6200000e0000 */
[----:B--2---:R-:W-:-:S03]  /*16980*/  FADD.FTZ R9, R9, R8 ;  /* 0x0000000809097221 */ /* 0x004fc60000010000 */
[----:B------:R-:W2:Y:S01]  /*16990*/  SHFL.BFLY PT, R6, R7, 0x1, 0x1f ;  /* 0x0c201f0007067f89 */ /* 0x000ea200000e0000 */
[----:B---3--:R-:W-:-:S03]  /*169a0*/  FADD.FTZ R4, R4, R10 ;  /* 0x0000000a04047221 */ /* 0x008fc60000010000 */
[----:B------:R-:W3:Y:S04]  /*169b0*/  SHFL.BFLY PT, R8, R9, 0x1, 0x1f ;  /* 0x0c201f0009087f89 */ /* 0x000ee800000e0000 */
[----:B------:R-:W4:Y:S01]  /*169c0*/  SHFL.BFLY PT, R11, R4, 0x1, 0x1f ;  /* 0x0c201f00040b7f89 */ /* 0x000f2200000e0000 */
[----:B-1----:R-:W-:Y:S01]  /*169d0*/  FADD.FTZ R5, R5, R252 ;  /* 0x000000fc05057221 */ /* 0x002fe20000010000 */
[----:B--2---:R-:W-:-:S04]  /*169e0*/  FADD.FTZ R6, R7, R6 ;  /* 0x0000000607067221 */ /* 0x004fc80000010000 */
[----:B------:R-:W1:Y:S01]  /*169f0*/  SHFL.BFLY PT, R12, R5, 0x1, 0x1f ;  /* 0x0c201f00050c7f89 */ /* 0x000e6200000e0000 */
[----:B------:R-:W-:Y:S01]  /*16a00*/  LOP3.LUT R7, R247, 0xc0, RZ, 0xc0, !PT ;  /* 0x000000c0f7077812 */ /* 0x000fe200078ec0ff */
[----:B---3--:R-:W-:Y:S01]  /*16a10*/  FADD.FTZ R13, R9, R8 ;  /* 0x00000008090d7221 */ /* 0x008fe20000010000 */
[----:B------:R-:W-:Y:S01]  /*16a20*/  SHF.L.U32 R8, R226, 0x1, RZ ;  /* 0x00000001e2087819 */ /* 0x000fe200000006ff */
[----:B------:R-:W2:Y:S01]  /*16a30*/  MUFU.RCP R10, R6 ;  /* 0x00000006000a7308 */ /* 0x000ea20000001000 */
[----:B------:R-:W-:Y:S01]  /*16a40*/  LOP3.LUT R7, R7, 0x18, R226, 0xf8, !PT ;  /* 0x0000001807077812 */ /* 0x000fe200078ef8e2 */
[----:B----4-:R-:W-:Y:S01]  /*16a50*/  FADD.FTZ R11, R4, R11 ;  /* 0x0000000b040b7221 */ /* 0x010fe20000010000 */
[----:B-----5:R-:W-:Y:S02]  /*16a60*/  LOP3.LUT R8, R227, 0x6, R8, 0xf8, !PT ;  /* 0x00000006e3087812 */ /* 0x020fe400078ef808 */
[----:B------:R-:W-:Y:S02]  /*16a70*/  FSETP.NE.FTZ.AND P3, PT, R6, RZ, PT ;  /* 0x000000ff0600720b */ /* 0x000fe40003f75000 */
[----:B------:R-:W-:Y:S01]  /*16a80*/  LOP3.LUT R8, R8, 0x20, R247, 0xf8, !PT ;  /* 0x0000002008087812 */ /* 0x000fe200078ef8f7 */
[----:B------:R-:W3:Y:S01]  /*16a90*/  MUFU.RCP R14, R13 ;  /* 0x0000000d000e7308 */ /* 0x000ee20000001000 */
[----:B------:R-:W-:-:S02]  /*16aa0*/  FSETP.NE.FTZ.AND P2, PT, R13, RZ, PT ;  /* 0x000000ff0d00720b */ /* 0x000fc40003f55000 */
[----:B------:R-:W-:Y:S02]  /*16ab0*/  LOP3.LUT R7, R8, R7, RZ, 0xfc, !PT ;  /* 0x0000000708077212 */ /* 0x000fe400078efcff */
[----:B------:R-:W-:Y:S02]  /*16ac0*/  FSETP.NE.FTZ.AND P1, PT, R11, RZ, PT ;  /* 0x000000ff0b00720b */ /* 0x000fe40003f35000 */
[----:B------:R-:W-:Y:S01]  /*16ad0*/  LEA R7, R7, UR5, 0x1 ;  /* 0x0000000507077c11 */ /* 0x000fe2000f8e08ff */
[----:B------:R-:W4:Y:S01]  /*16ae0*/  MUFU.RCP R4, R11 ;  /* 0x0000000b00047308 */ /* 0x000f220000001000 */
[----:B--2---:R-:W-:Y:S01]  /*16af0*/  FSEL R10, R10, 1, P3 ;  /* 0x3f8000000a0a7808 */ /* 0x004fe20001800000 */
[----:B-1----:R-:W-:Y:S01]  /*16b00*/  FADD.FTZ R5, R5, R12 ;  /* 0x0000000c05057221 */ /* 0x002fe20000010000 */
[----:B------:R-:W1:Y:S03]  /*16b10*/  @P3 LDC R19, c[0x0][0x458] ;  /* 0x00011600ff133b82 */ /* 0x000e660000000800 */
[----:B------:R-:W-:-:S02]  /*16b20*/  FMUL.FTZ R10, R10, UR4 ;  /* 0x000000040a0a7c20 */ /* 0x000fc40008410000 */
[----:B------:R-:W2:Y:S01]  /*16b30*/  MUFU.RCP R8, R5 ;  /* 0x0000000500087308 */ /* 0x000ea20000001000 */
[----:B------:R-:W-:Y:S02]  /*16b40*/  FSETP.NE.FTZ.AND P0, PT, R5, RZ, PT ;  /* 0x000000ff0500720b */ /* 0x000fe40003f15000 */
[----:B---3--:R-:W-:Y:S01]  /*16b50*/  FSEL R14, R14, 1, P2 ;  /* 0x3f8000000e0e7808 */ /* 0x008fe20001000000 */
[C---:B------:R-:W-:Y:S01]  /*16b60*/  FMUL.FTZ R160, R10.reuse, R160 ;  /* 0x000000a00aa07220 */ /* 0x040fe20000410000 */
[C---:B------:R-:W-:Y:S01]  /*16b70*/  FMUL.FTZ R161, R10.reuse, R161 ;  /* 0x000000a10aa17220 */ /* 0x040fe20000410000 */
[C---:B------:R-:W-:Y:S01]  /*16b80*/  FMUL.FTZ R148, R10.reuse, R148 ;  /* 0x000000940a947220 */ /* 0x040fe20000410000 */
[----:B------:R-:W-:Y:S01]  /*16b90*/  FMUL.FTZ R149, R10, R149 ;  /* 0x000000950a957220 */ /* 0x000fe20000410000 */
[----:B------:R-:W-:Y:S01]  /*16ba0*/  FMUL.FTZ R14, R14, UR4 ;  /* 0x000000040e0e7c20 */ /* 0x000fe20008410000 */
[----:B------:R-:W-:Y:S01]  /*16bb0*/  FMUL.FTZ R68, R10, R68 ;  /* 0x000000440a447220 */ /* 0x000fe20000410000 */
[----:B----4-:R-:W-:Y:S01]  /*16bc0*/  FSEL R4, R4, 1, P1 ;  /* 0x3f80000004047808 */ /* 0x010fe20000800000 */
[----:B------:R-:W-:Y:S01]  /*16bd0*/  FMUL.FTZ R69, R10, R69 ;  /* 0x000000450a457220 */ /* 0x000fe20000410000 */
[C---:B------:R-:W-:Y:S01]  /*16be0*/  FMUL.FTZ R162, R14.reuse, R162 ;  /* 0x000000a20ea27220 */ /* 0x040fe20000410000 */
[C---:B------:R-:W-:Y:S01]  /*16bf0*/  FMUL.FTZ R163, R14.reuse, R163 ;  /* 0x000000a30ea37220 */ /* 0x040fe20000410000 */
[----:B------:R-:W-:Y:S01]  /*16c00*/  FMUL.FTZ R150, R14, R150 ;  /* 0x000000960e967220 */ /* 0x000fe20000410000 */
[----:B------:R-:W-:Y:S01]  /*16c10*/  FMUL.FTZ R4, R4, UR4 ;  /* 0x0000000404047c20 */ /* 0x000fe20008410000 */
[C---:B------:R-:W-:Y:S01]  /*16c20*/  FMUL.FTZ R151, R14.reuse, R151 ;  /* 0x000000970e977220 */ /* 0x040fe20000410000 */
[----:B------:R-:W-:Y:S01]  /*16c30*/  FMUL.FTZ R70, R14, R70 ;  /* 0x000000460e467220 */ /* 0x000fe20000410000 */
[----:B--2---:R-:W-:Y:S01]  /*16c40*/  FSEL R8, R8, 1, P0 ;  /* 0x3f80000008087808 */ /* 0x004fe20000000000 */
[C---:B------:R-:W-:Y:S01]  /*16c50*/  FMUL.FTZ R156, R4.reuse, R156 ;  /* 0x0000009c049c7220 */ /* 0x040fe20000410000 */
[C---:B------:R-:W-:Y:S01]  /*16c60*/  FMUL.FTZ R157, R4.reuse, R157 ;  /* 0x0000009d049d7220 */ /* 0x040fe20000410000 */
[C---:B------:R-:W-:Y:S01]  /*16c70*/  FMUL.FTZ R152, R4.reuse, R152 ;  /* 0x0000009804987220 */ /* 0x040fe20000410000 */
[----:B------:R-:W-:Y:S01]  /*16c80*/  FMUL.FTZ R153, R4, R153 ;  /* 0x0000009904997220 */ /* 0x000fe20000410000 */
[----:B------:R-:W-:Y:S01]  /*16c90*/  FMUL.FTZ R8, R8, UR4 ;  /* 0x0000000408087c20 */ /* 0x000fe20008410000 */
        /* <DEDUP_REMOVED lines=24> */
[----:B------:R-:W-:Y:S01]  /*16e20*/  FMUL.FTZ R155, R8, R155 ;  /* 0x0000009b089b7220 */ /* 0x000fe20000410000 */
        /* <DEDUP_REMOVED lines=9> */
[----:B------:R-:W-:Y:S01]  /*16ec0*/  LOP3.LUT R228, R228, 0x40, RZ, 0xc0, !PT ;  /* 0x00000040e4e47812 */ /* 0x000fe200078ec0ff */
[C---:B------:R-:W-:Y:S01]  /*16ed0*/  FMUL.FTZ R78, R8.reuse, R78 ;  /* 0x0000004e084e7220 */ /* 0x040fe20000410000 */
[----:B------:R-:W-:Y:S01]  /*16ee0*/  F2FP.F16.F32.PACK_AB R148, R149, R148 ;  /* 0x000000949594723e */ /* 0x000fe200000000ff */
[----:B------:R-:W-:Y:S01]  /*16ef0*/  FMUL.FTZ R79, R8, R79 ;  /* 0x0000004f084f7220 */ /* 0x000fe20000410000 */
[----:B------:R-:W-:Y:S01]  /*16f00*/  F2FP.F16.F32.PACK_AB R150, R151, R150 ;  /* 0x000000969796723e */ /* 0x000fe200000000ff */
[C---:B------:R-:W-:Y:S01]  /*16f10*/  FMUL.FTZ R84, R10.reuse, R84 ;  /* 0x000000540a547220 */ /* 0x040fe20000410000 */
[----:B------:R-:W-:Y:S01]  /*16f20*/  IADD3 R9, PT, PT, R7, -R4, RZ ;  /* 0x8000000407097210 */ /* 0x000fe20007ffe0ff */
[----:B------:R-:W-:Y:S01]  /*16f30*/  FMUL.FTZ R85, R10, R85 ;  /* 0x000000550a557220 */ /* 0x000fe20000410000 */
[----:B------:R-:W-:Y:S01]  /*16f40*/  F2FP.F16.F32.PACK_AB R156, R157, R156 ;  /* 0x0000009c9d9c723e */ /* 0x000fe200000000ff */
[C---:B------:R-:W-:Y:S01]  /*16f50*/  FMUL.FTZ R86, R14.reuse, R86 ;  /* 0x000000560e567220 */ /* 0x040fe20000410000 */
[----:B------:R-:W-:Y:S01]  /*16f60*/  F2FP.F16.F32.PACK_AB R158, R159, R158 ;  /* 0x0000009e9f9e723e */ /* 0x000fe200000000ff */
        /* <DEDUP_REMOVED lines=8> */
[----:B------:R-:W2:Y:S01]  /*16ff0*/  LDCU.U8 UR4, c[0x0][0x549] ;  /* 0x0000a920ff0477ac */ /* 0x000ea20008000000 */
[----:B------:R-:W-:Y:S01]  /*17000*/  F2FP.F16.F32.PACK_AB R70, R71, R70 ;  /* 0x000000464746723e */ /* 0x000fe200000000ff */
[C---:B------:R-:W-:Y:S01]  /*17010*/  FMUL.FTZ R90, R8.reuse, R90 ;  /* 0x0000005a085a7220 */ /* 0x040fe20000410000 */
[----:B------:R-:W-:Y:S01]  /*17020*/  IADD3 R15, PT, PT, R7, -R228, RZ ;  /* 0x800000e4070f7210 */ /* 0x000fe20007ffe0ff */
[C---:B------:R-:W-:Y:S01]  /*17030*/  FMUL.FTZ R91, R8.reuse, R91 ;  /* 0x0000005b085b7220 */ /* 0x040fe20000410000 */
[----:B------:R-:W-:Y:S01]  /*17040*/  F2FP.F16.F32.PACK_AB R80, R81, R80 ;  /* 0x000000505150723e */ /* 0x000fe200000000ff */
[----:B------:R3:W-:Y:S01]  /*17050*/  STS [R7], R160 ;  /* 0x000000a007007388 */ /* 0x0007e20000000800 */
[----:B------:R-:W-:Y:S01]  /*17060*/  F2FP.F16.F32.PACK_AB R82, R83, R82 ;  /* 0x000000525352723e */ /* 0x000fe200000000ff */
[C---:B------:R-:W-:Y:S01]  /*17070*/  FMUL.FTZ R94, R8.reuse, R94 ;  /* 0x0000005e085e7220 */ /* 0x040fe20000410000 */
[----:B------:R-:W-:Y:S01]  /*17080*/  IADD3 R17, PT, PT, R9, -R228, RZ ;  /* 0x800000e409117210 */ /* 0x000fe20007ffe0ff */
[----:B------:R3:W-:Y:S01]  /*17090*/  STS [R7+0x200], R162 ;  /* 0x000200a207007388 */ /* 0x0007e20000000800 */
[----:B------:R-:W-:Y:S01]  /*170a0*/  FMUL.FTZ R95, R8, R95 ;  /* 0x0000005f085f7220 */ /* 0x000fe20000410000 */
[----:B------:R-:W-:Y:S01]  /*170b0*/  F2FP.F16.F32.PACK_AB R72, R73, R72 ;  /* 0x000000484948723e */ /* 0x000fe200000000ff */
[C---:B------:R-:W-:Y:S01]  /*170c0*/  FMUL.FTZ R100, R10.reuse, R100 ;  /* 0x000000640a647220 */ /* 0x040fe20000410000 */
[----:B------:R-:W-:Y:S01]  /*170d0*/  F2FP.F16.F32.PACK_AB R74, R75, R74 ;  /* 0x0000004a4b4a723e */ /* 0x000fe200000000ff */
[----:B------:R3:W-:Y:S01]  /*170e0*/  STS [R9+0x10], R148 ;  /* 0x0000109409007388 */ /* 0x0007e20000000800 */
[----:B------:R-:W-:Y:S01]  /*170f0*/  FMUL.FTZ R101, R10, R101 ;  /* 0x000000650a657220 */ /* 0x000fe20000410000 */
[C---:B------:R-:W-:Y:S01]  /*17100*/  FMUL.FTZ R102, R14.reuse, R102 ;  /* 0x000000660e667220 */ /* 0x040fe20000410000 */
[----:B------:R-:W-:Y:S01]  /*17110*/  FMUL.FTZ R103, R14, R103 ;  /* 0x000000670e677220 */ /* 0x000fe20000410000 */
[----:B------:R3:W-:Y:S01]  /*17120*/  STS [R9+0x210], R150 ;  /* 0x0002109609007388 */ /* 0x0007e20000000800 */
        /* <DEDUP_REMOVED lines=12> */
[C---:B------:R-:W-:Y:S01]  /*171f0*/  FMUL.FTZ R107, R8.reuse, R107 ;  /* 0x0000006b086b7220 */ /* 0x040fe20000410000 */
[----:B------:R-:W-:Y:S01]  /*17200*/  F2FP.F16.F32.PACK_AB R96, R97, R96 ;  /* 0x000000606160723e */ /* 0x000fe200000000ff */
[C---:B------:R-:W-:Y:S01]  /*17210*/  FMUL.FTZ R110, R8.reuse, R110 ;  /* 0x0000006e086e7220 */ /* 0x040fe20000410000 */
[----:B------:R3:W-:Y:S01]  /*17220*/  STS [R9+0x1210], R154 ;  /* 0x0012109a09007388 */ /* 0x0007e20000000800 */
[----:B------:R-:W-:Y:S01]  /*17230*/  F2FP.F16.F32.PACK_AB R98, R99, R98 ;  /* 0x000000626362723e */ /* 0x000fe200000000ff */
[----:B------:R-:W-:Y:S01]  /*17240*/  FMUL.FTZ R111, R8, R111 ;  /* 0x0000006f086f7220 */ /* 0x000fe20000410000 */
[----:B------:R-:W-:Y:S01]  /*17250*/  F2FP.F16.F32.PACK_AB R88, R89, R88 ;  /* 0x000000585958723e */ /* 0x000fe200000000ff */
[----:B------:R3:W-:Y:S01]  /*17260*/  STS [R15+0x20], R68 ;  /* 0x000020440f007388 */ /* 0x0007e20000000800 */
[----:B------:R-:W-:Y:S01]  /*17270*/  F2FP.F16.F32.PACK_AB R90, R91, R90 ;  /* 0x0000005a5b5a723e */ /* 0x000fe200000000ff */
[C---:B------:R-:W-:Y:S01]  /*17280*/  FMUL.FTZ R116, R10.reuse, R116 ;  /* 0x000000740a747220 */ /* 0x040fe20000410000 */
[----:B------:R-:W-:Y:S01]  /*17290*/  FMUL.FTZ R117, R10, R117 ;  /* 0x000000750a757220 */ /* 0x000fe20000410000 */
[----:B------:R3:W-:Y:S01]  /*172a0*/  STS [R15+0x220], R70 ;  /* 0x000220460f007388 */ /* 0x0007e20000000800 */
[C---:B------:R-:W-:Y:S01]  /*172b0*/  FMUL.FTZ R118, R14.reuse, R118 ;  /* 0x000000760e767220 */ /* 0x040fe20000410000 */
        /* <DEDUP_REMOVED lines=13> */
[C---:B------:R-:W-:Y:S01]  /*17390*/  FMUL.FTZ R123, R8.reuse, R123 ;  /* 0x0000007b087b7220 */ /* 0x040fe20000410000 */
[----:B------:R3:W-:Y:S01]  /*173a0*/  STS [R15+0x1220], R74 ;  /* 0x0012204a0f007388 */ /* 0x0007e20000000800 */
[----:B------:R-:W-:Y:S01]  /*173b0*/  F2FP.F16.F32.PACK_AB R112, R113, R112 ;  /* 0x000000707170723e */ /* 0x000fe200000000ff */
[C---:B------:R-:W-:Y:S01]  /*173c0*/  FMUL.FTZ R126, R8.reuse, R126 ;  /* 0x0000007e087e7220 */ /* 0x040fe20000410000 */
[----:B------:R-:W-:Y:S01]  /*173d0*/  F2FP.F16.F32.PACK_AB R114, R115, R114 ;  /* 0x000000727372723e */ /* 0x000fe200000000ff */
[----:B------:R3:W-:Y:S01]  /*173e0*/  STS [R17+0x1030], R76 ;  /* 0x0010304c11007388 */ /* 0x0007e20000000800 */
[----:B------:R-:W-:Y:S01]  /*173f0*/  FMUL.FTZ R127, R8, R127 ;  /* 0x0000007f087f7220 */ /* 0x000fe20000410000 */
[----:B------:R-:W-:Y:S01]  /*17400*/  F2FP.F16.F32.PACK_AB R104, R105, R104 ;  /* 0x000000686968723e */ /* 0x000fe200000000ff */
[C---:B------:R-:W-:Y:S01]  /*17410*/  FMUL.FTZ R144, R10.reuse, R144 ;  /* 0x000000900a907220 */ /* 0x040fe20000410000 */
[----:B------:R3:W-:Y:S01]  /*17420*/  STS [R17+0x1230], R78 ;  /* 0x0012304e11007388 */ /* 0x0007e20000000800 */
[----:B------:R-:W-:Y:S01]  /*17430*/  F2FP.F16.F32.PACK_AB R106, R107, R106 ;  /* 0x0000006a6b6a723e */ /* 0x000fe200000000ff */
[----:B------:R-:W-:Y:S01]  /*17440*/  FMUL.FTZ R145, R10, R145 ;  /* 0x000000910a917220 */ /* 0x000fe20000410000 */
[C---:B------:R-:W-:Y:S01]  /*17450*/  FMUL.FTZ R146, R14.reuse, R146 ;  /* 0x000000920e927220 */ /* 0x040fe20000410000 */
        /* <DEDUP_REMOVED lines=14> */
[C---:B------:R-:W-:Y:S01]  /*17540*/  FMUL.FTZ R143, R8.reuse, R143 ;  /* 0x0000008f088f7220 */ /* 0x040fe20000410000 */
[----:B------:R-:W-:Y:S01]  /*17550*/  F2FP.F16.F32.PACK_AB R128, R129, R128 ;  /* 0x000000808180723e */ /* 0x000fe200000000ff */
[----:B------:R3:W-:Y:S01]  /*17560*/  STS [R7+0x3000], R88 ;  /* 0x0030005807007388 */ /* 0x0007e20000000800 */
[----:B------:R-:W-:Y:S01]  /*17570*/  F2FP.F16.F32.PACK_AB R130, R131, R130 ;  /* 0x000000828382723e */ /* 0x000fe200000000ff */
[C---:B------:R-:W-:Y:S01]  /*17580*/  FMUL.FTZ R138, R8.reuse, R138 ;  /* 0x0000008a088a7220 */ /* 0x040fe20000410000 */
[----:B------:R-:W-:Y:S01]  /*17590*/  FMUL.FTZ R139, R8, R139 ;  /* 0x0000008b088b7220 */ /* 0x000fe20000410000 */
[----:B------:R3:W-:Y:S01]  /*175a0*/  STS [R7+0x3200], R90 ;  /* 0x0032005a07007388 */ /* 0x0007e20000000800 */
[----:B------:R-:W-:Y:S01]  /*175b0*/  F2FP.F16.F32.PACK_AB R120, R121, R120 ;  /* 0x000000787978723e */ /* 0x000fe200000000ff */
[----:B--2---:R-:W-:Y:S01]  /*175c0*/  UISETP.NE.AND UP1, UPT, UR4, URZ, UPT ;  /* 0x000000ff0400728c */ /* 0x004fe2000bf25270 */
[----:B------:R-:W-:Y:S01]  /*175d0*/  F2FP.F16.F32.PACK_AB R122, R123, R122 ;  /* 0x0000007a7b7a723e */ /* 0x000fe200000000ff */
[----:B------:R3:W-:Y:S01]  /*175e0*/  STS [R9+0x3010], R92 ;  /* 0x0030105c09007388 */ /* 0x0007e20000000800 */
[----:B------:R-:W-:Y:S01]  /*175f0*/  F2FP.F16.F32.PACK_AB R124, R125, R124 ;  /* 0x0000007c7d7c723e */ /* 0x000fe200000000ff */
[----:B------:R-:W2:Y:S01]  /*17600*/  S2UR UR4, SR_CTAID.X ;  /* 0x00000000000479c3 */ /* 0x000ea20000002500 */
[----:B------:R-:W-:Y:S01]  /*17610*/  F2FP.F16.F32.PACK_AB R126, R127, R126 ;  /* 0x0000007e7f7e723e */ /* 0x000fe200000000ff */
[----:B------:R3:W-:Y:S01]  /*17620*/  STS [R9+0x3210], R94 ;  /* 0x0032105e09007388 */ /* 0x0007e20000000800 */
[----:B------:R-:W-:Y:S01]  /*17630*/  F2FP.F16.F32.PACK_AB R144, R145, R144 ;  /* 0x000000909190723e */ /* 0x000fe200000000ff */
[----:B------:R-:W4:Y:S01]  /*17640*/  @P3 MUFU.LG2 R6, R6 ;  /* 0x0000000600063308 */ /* 0x000f220000000c00 */
[----:B------:R-:W-:Y:S01]  /*17650*/  F2FP.F16.F32.PACK_AB R146, R147, R146 ;  /* 0x000000929392723e */ /* 0x000fe200000000ff */
[----:B------:R3:W-:Y:S01]  /*17660*/  STS [R15+0x2020], R100 ;  /* 0x002020640f007388 */ /* 0x0007e20000000800 */
[----:B------:R-:W-:Y:S01]  /*17670*/  F2FP.F16.F32.PACK_AB R132, R133, R132 ;  /* 0x000000848584723e */ /* 0x000fe200000000ff */
[----:B------:R-:W1:Y:S01]  /*17680*/  @UP1 LDCU UR8, c[0x0][0x430] ;  /* 0x00008600ff0817ac */ /* 0x000e620008000800 */
[----:B------:R-:W-:Y:S01]  /*17690*/  F2FP.F16.F32.PACK_AB R134, R135, R134 ;  /* 0x000000868786723e */ /* 0x000fe200000000ff */
[----:B------:R3:W-:Y:S01]  /*176a0*/  STS [R15+0x2220], R102 ;  /* 0x002220660f007388 */ /* 0x0007e20000000800 */
[----:B------:R-:W-:Y:S01]  /*176b0*/  F2FP.F16.F32.PACK_AB R140, R141, R140 ;  /* 0x0000008c8d8c723e */ /* 0x000fe200000000ff */
[----:B------:R-:W2:Y:S01]  /*176c0*/  @P2 MUFU.LG2 R13, R13 ;  /* 0x0000000d000d2308 */ /* 0x000ea20000000c00 */
[----:B------:R-:W-:Y:S01]  /*176d0*/  F2FP.F16.F32.PACK_AB R142, R143, R142 ;  /* 0x0000008e8f8e723e */ /* 0x000fe200000000ff */
[----:B------:R3:W-:Y:S01]  /*176e0*/  STS [R17+0x2030], R112 ;  /* 0x0020307011007388 */ /* 0x0007e20000000800 */
[----:B------:R-:W-:Y:S01]  /*176f0*/  F2FP.F16.F32.PACK_AB R136, R137, R136 ;  /* 0x000000888988723e */ /* 0x000fe200000000ff */
[----:B------:R-:W-:Y:S01]  /*17700*/  UISETP.NE.AND UP0, UPT, UR10, URZ, !UP1 ;  /* 0x000000ff0a00728c */ /* 0x000fe2000cf05270 */
[----:B------:R-:W-:Y:S01]  /*17710*/  F2FP.F16.F32.PACK_AB R138, R139, R138 ;  /* 0x0000008a8b8a723e */ /* 0x000fe200000000ff */
[----:B------:R3:W-:Y:S01]  /*17720*/  STS [R17+0x2230], R114 ;  /* 0x0022307211007388 */ /* 0x0007e20000000800 */
[----:B------:R-:W-:Y:S01]  /*17730*/  LOP3.LUT R8, R226, 0x18, RZ, 0xc0, !PT ;  /* 0x00000018e2087812 */ /* 0x000fe200078ec0ff */
[----:B------:R3:W2:Y:S01]  /*17740*/  @P1 MUFU.LG2 R4, R11 ;  /* 0x0000000b00041308 */ /* 0x0006a20000000c00 */
[----:B------:R-:W2:Y:S01]  /*17750*/  @UP1 LDCU UR15, c[0x0][0x430] ;  /* 0x00008600ff0f17ac */ /* 0x000ea20008000800 */
[----:B------:R3:W-:Y:S01]  /*17760*/  STS [R15+0x3020], R104 ;  /* 0x003020680f007388 */ /* 0x0007e20000000800 */
[----:B------:R-:W-:Y:S01]  /*17770*/  LOP3.LUT R8, R8, 0xd8, R247, 0x78, !PT ;  /* 0x000000d808087812 */ /* 0x000fe200078e78f7 */
[----:B------:R-:W-:-:S02]  /*17780*/  @UP1 UMOV UR7, 0x1 ;  /* 0x0000000100071882 */ /* 0x000fc40000000000 */
[----:B------:R3:W-:Y:S01]  /*17790*/  STS [R15+0x3220], R106 ;  /* 0x0032206a0f007388 */ /* 0x0007e20000000800 */
[----:B------:R-:W-:Y:S01]  /*177a0*/  LOP3.LUT R8, R8, 0x1f20, R247, 0xf8, !PT ;  /* 0x00001f2008087812 */ /* 0x000fe200078ef8f7 */
[----:B-1----:R-:W-:Y:S02]  /*177b0*/  @UP1 UIMAD UR13, UR8, UR9, URZ ;  /* 0x00000009080d12a4 */ /* 0x002fe4000f8e02ff */
[----:B------:R3:W-:Y:S01]  /*177c0*/  STS [R17+0x3030], R108 ;  /* 0x0030306c11007388 */ /* 0x0007e20000000800 */
[----:B------:R-:W-:Y:S01]  /*177d0*/  LEA R14, R8, UR5, 0x1 ;  /* 0x00000005080e7c11 */ /* 0x000fe2000f8e08ff */
[----:B------:R-:W-:Y:S02]  /*177e0*/  USHF.R.S32.HI UR5, URZ, 0x1f, UR18 ;  /* 0x0000001fff057899 */ /* 0x000fe40008011412 */
        /* <DEDUP_REMOVED lines=17> */
[----:B--2-4-:R-:W-:Y:S05]  /*17900*/  BRA.U UP1, `(.L_x_396) ;  /* 0x0000000101207547 */ /* 0x014fea000b800000 */
[----:B------:R-:W-:Y:S01]  /*17910*/  UISETP.NE.AND UP1, UPT, UR10, URZ, UPT ;  /* 0x000000ff0a00728c */ /* 0x000fe2000bf25270 */
[----:B------:R-:W1:Y:S10]  /*17920*/  LDCU UR8, c[0x0][0x3e0] ;  /* 0x00007c00ff0877ac */ /* 0x000e740008000800 */
[----:B------:R-:W1:Y:S01]  /*17930*/  @UP1 LDCU UR7, c[0x0][0x454] ;  /* 0x00008a80ff0717ac */ /* 0x000e620008000800 */
[----:B------:R-:W-:Y:S01]  /*17940*/  @UP1 UMOV UR15, 0x1 ;  /* 0x00000001000f1882 */ /* 0x000fe20000000000 */
[----:B------:R-:W2:Y:S01]  /*17950*/  @UP1 LDCU UR13, c[0x0][0x454] ;  /* 0x00008a80ff0d17ac */ /* 0x000ea20008000800 */
[----:B------:R-:W-:Y:S01]  /*17960*/  @!UP1 UMOV UR15, 0x1 ;  /* 0x00000001000f9882 */ /* 0x000fe20000000000 */
[----:B-1----:R-:W-:-:S02]  /*17970*/  @UP1 UIMAD UR7, UR7, UR8, URZ ;  /* 0x00000008070712a4 */ /* 0x002fc4000f8e02ff */
[----:B--2---:R-:W-:-:S12]  /*17980*/  @!UP1 UIMAD UR7, UR9, UR8, URZ ;  /* 0x00000008090792a4 */ /* 0x004fd8000f8e02ff */
.L_x_396:
[----:B------:R-:W-:Y:S01]  /*17990*/  BAR.SYNC.DEFER_BLOCKING 0x0 ;  /* 0x0000000000007b1d */ /* 0x000fe20000010000 */
[----:B---3--:R-:W-:Y:S01]  /*179a0*/  @P3 FMUL.FTZ R17, R6, 0.69314718246459960938 ;  /* 0x3f31721806113820 */ /* 0x008fe20000410000 */
        /* <DEDUP_REMOVED lines=68> */
.L_x_398:
[----:B------:R-:W-:Y:S05]  /*17df0*/  BSYNC.RECONVERGENT B0 ;  /* 0x0000000000007941 */ /* 0x000fea0003800200 */
.L_x_397:
[----:B------:R-:W2:Y:S01]  /*17e00*/  LDCU.64 UR4, c[0x0][0x410] ;  /* 0x00008200ff0477ac */ /* 0x000ea20008000a00 */
[----:B-1----:R-:W-:Y:S01]  /*17e10*/  IADD3 R4, P0, PT, R246, UR16, RZ ;  /* 0x00000010f6047c10 */ /* 0x002fe2000ff1e0ff */
[----:B------:R1:W3:Y:S01]  /*17e20*/  LDS.128 R20, [R14] ;  /* 0x000000000e147984 */ /* 0x0002e20000000c00 */
[C---:B------:R-:W-:Y:S01]  /*17e30*/  ISETP.GE.AND P3, PT, R226.reuse, UR14, PT ;  /* 0x0000000ee2007c0c */ /* 0x040fe2000bf66270 */
[----:B------:R-:W-:Y:S01]  /*17e40*/  VIADD R0, R226, 0x20 ;  /* 0x00000020e2007836 */ /* 0x000fe20000000000 */
[----:B------:R-:W-:Y:S01]  /*17e50*/  MOV R227, RZ ;  /* 0x000000ff00e37202 */ /* 0x000fe20000000f00 */
[----:B------:R-:W-:Y:S01]  /*17e60*/  IMAD.X R5, RZ, RZ, UR12, P0 ;  /* 0x0000000cff057e24 */ /* 0x000fe200080e06ff */
[----:B------:R1:W4:Y:S01]  /*17e70*/  LDS.128 R16, [R14+0x2000] ;  /* 0x002000000e107984 */ /* 0x0003220000000c00 */
[----:B------:R-:W-:Y:S01]  /*17e80*/  BSSY.RECONVERGENT B0, `(.L_x_399) ;  /* 0x000001d000007945 */ /* 0x000fe20003800200 */
[----:B------:R-:W-:Y:S01]  /*17e90*/  ISETP.GE.AND P2, PT, R0, UR14, PT ;  /* 0x0000000e00007c0c */ /* 0x000fe2000bf46270 */
[----:B------:R-:W-:-:S04]  /*17ea0*/  IMAD.WIDE.U32 R2, R15, 0x80, R226 ;  /* 0x000000800f027825 */ /* 0x000fc800078e00e2 */
[C---:B------:R-:W-:Y:S01]  /*17eb0*/  VIADD R0, R226.reuse, 0x40 ;  /* 0x00000040e2007836 */ /* 0x040fe20000000000 */
[----:B------:R-:W-:Y:S02]  /*17ec0*/  IADD3 R226, PT, PT, R226, 0x60, RZ ;  /* 0x00000060e2e27810 */ /* 0x000fe40007ffe0ff */
[----:B--2---:R-:W-:Y:S01]  /*17ed0*/  MOV R12, UR4 ;  /* 0x00000004000c7c02 */ /* 0x004fe20008000f00 */
[----:B------:R-:W-:Y:S01]  /*17ee0*/  IMAD.U32 R25, RZ, RZ, UR5 ;  /* 0x00000005ff197e24 */ /* 0x000fe2000f8e00ff */
[----:B------:R-:W-:Y:S02]  /*17ef0*/  ISETP.GE.AND P1, PT, R0, UR14, PT ;  /* 0x0000000e00007c0c */ /* 0x000fe4000bf26270 */
        /* <DEDUP_REMOVED lines=8> */
[----:B------:R-:W4:Y:S01]  /*17f80*/  LDCU.64 UR4, c[0x0][0x3f0] ;  /* 0x00007e00ff0477ac */ /* 0x000f220008000a00 */
[----:B-----5:R-:W-:Y:S02]  /*17f90*/  IMAD R15, R3, UR6, RZ ;  /* 0x00000006030f7c24 */ /* 0x020fe4000f8e02ff */
[----:B------:R-:W-:Y:S01]  /*17fa0*/  IMAD.WIDE.U32 R26, R2, UR6, R24 ;  /* 0x00000006021a7c25 */ /* 0x000fe2000f8e0018 */
[----:B---3--:R-:W-:-:S03]  /*17fb0*/  ISETP.GE.AND P5, PT, R246, UR8, PT ;  /* 0x00000008f6007c0c */ /* 0x008fc6000bfa6270 */
[----:B------:R-:W-:Y:S01]  /*17fc0*/  IMAD R0, R2, UR7, R15 ;  /* 0x0000000702007c24 */ /* 0x000fe2000f8e020f */
[----:B------:R-:W-:Y:S02]  /*17fd0*/  ISETP.GE.AND P4, PT, R245, UR8, PT ;  /* 0x00000008f5007c0c */ /* 0x000fe4000bf86270 */
[----:B------:R-:W-:Y:S01]  /*17fe0*/  ISETP.GE.AND P3, PT, R244, UR8, PT ;  /* 0x00000008f4007c0c */ /* 0x000fe2000bf66270 */
[----:B------:R-:W-:Y:S01]  /*17ff0*/  IMAD.IADD R0, R0, 0x1, R27 ;  /* 0x0000000100007824 */ /* 0x000fe200078e021b */
[----:B----4-:R-:W-:-:S04]  /*18000*/  LEA R28, P6, R26, UR4, 0x1 ;  /* 0x000000041a1c7c11 */ /* 0x010fc8000f8c08ff */
[----:B------:R-:W-:-:S05]  /*18010*/  LEA.HI.X R29, R26, UR5, R0, 0x1, P6 ;  /* 0x000000051a1d7c11 */ /* 0x000fca000b0f0c00 */
[----:B------:R3:W-:Y:S04]  /*18020*/  @!P5 STG.E.128 desc[UR24][R28.64], R20 ;  /* 0x000000141c00d986 */ /* 0x0007e8000c101d18 */
[----:B------:R3:W-:Y:S04]  /*18030*/  @!P4 STG.E.128 desc[UR24][R28.64+0x40], R16 ;  /* 0x000040101c00c986 */ /* 0x0007e8000c101d18 */
[----:B--2---:R3:W-:Y:S02]  /*18040*/  @!P3 STG.E.128 desc[UR24][R28.64+0x80], R4 ;  /* 0x000080041c00b986 */ /* 0x0047e4000c101d18 */
.L_x_400:
[----:B------:R-:W-:Y:S05]  /*18050*/  BSYNC.RECONVERGENT B0 ;  /* 0x0000000000007941 */ /* 0x000fea0003800200 */
.L_x_399:
[----:B---3--:R3:W1:Y:S01]  /*18060*/  LDS.128 R20, [R14+0x800] ;  /* 0x000800000e147984 */ /* 0x0086620000000c00 */
        /* <DEDUP_REMOVED lines=8> */
[----:B------:R-:W3:Y:S02]  /*180f0*/  LDCU UR8, c[0x0][0x440] ;  /* 0x00008800ff0877ac */ /* 0x000ee40008000800 */
[----:B------:R-:W-:Y:S01]  /*18100*/  IMAD.X R0, RZ, RZ, R3, P2 ;  /* 0x000000ffff007224 */ /* 0x000fe200010e0603 */
[----:B------:R-:W1:Y:S03]  /*18110*/  LDCU.64 UR4, c[0x0][0x3f0] ;  /* 0x00007e00ff0477ac */ /* 0x000e660008000a00 */
[----:B-----5:R-:W-:-:S02]  /*18120*/  IMAD R0, R0, UR6, RZ ;  /* 0x0000000600007c24 */ /* 0x020fc4000f8e02ff */
        /* <DEDUP_REMOVED lines=11> */
.L_x_402:
[----:B------:R-:W-:Y:S05]  /*181e0*/  BSYNC.RECONVERGENT B0 ;  /* 0x0000000000007941 */ /* 0x000fea0003800200 */
.L_x_401:
[----:B-1----:R1:W1:Y:S01]  /*181f0*/  LDS.128 R20, [R14+0x1000] ;  /* 0x001000000e147984 */ /* 0x0022620000000c00 */
[----:B------:R-:W-:Y:S03]  /*18200*/  BSSY.RECONVERGENT B0, `(.L_x_403) ;  /* 0x0000017000007945 */ /* 0x000fe60003800200 */
[----:B----4-:R4:W1:Y:S04]  /*18210*/  LDS.128 R16, [R14+0x3000] ;  /* 0x003000000e107984 */ /* 0x0108680000000c00 */
        /* <DEDUP_REMOVED lines=8> */
[----:B------:R-:W4:Y:S03]  /*182a0*/  LDCU.64 UR4, c[0x0][0x3f0] ;  /* 0x00007e00ff0477ac */ /* 0x000f260008000a00 */
[----:B-----5:R-:W-:-:S02]  /*182b0*/  IMAD R0, R0, UR6, RZ ;  /* 0x0000000600007c24 */ /* 0x020fc4000f8e02ff */
        /* <DEDUP_REMOVED lines=8> */
[----:B-1----:R1:W-:Y:S04]  /*18340*/  @!P3 STG.E.128 desc[UR24][R28.64], R20 ;  /* 0x000000141c00b986 */ /* 0x0023e8000c101d18 */
[----:B------:R1:W-:Y:S04]  /*18350*/  @!P2 STG.E.128 desc[UR24][R28.64+0x40], R16 ;  /* 0x000040101c00a986 */ /* 0x0003e8000c101d18 */
[----:B--2---:R1:W-:Y:S02]  /*18360*/  @!P1 STG.E.128 desc[UR24][R28.64+0x80], R4 ;  /* 0x000080041c009986 */ /* 0x0043e4000c101d18 */
.L_x_404:
[----:B------:R-:W-:Y:S05]  /*18370*/  BSYNC.RECONVERGENT B0 ;  /* 0x0000000000007941 */ /* 0x000fea0003800200 */
.L_x_403:
[----:B-12---:R1:W2:Y:S01]  /*18380*/  LDS.128 R4, [R14+0x3800] ;  /* 0x003800000e047984 */ /* 0x0062a20000000c00 */
[----:B------:R-:W-:Y:S05]  /*18390*/  @P0 EXIT ;  /* 0x000000000000094d */ /* 0x000fea0003800000 */
[----:B------:R-:W5:Y:S01]  /*183a0*/  LDCU.64 UR6, c[0x0][0x408] ;  /* 0x00008100ff0677ac */ /* 0x000f620008000a00 */
[----:B------:R1:W1:Y:S01]  /*183b0*/  LDS.128 R16, [R14+0x5800] ;  /* 0x005800000e107984 */ /* 0x0002620000000c00 */
[----:B------:R-:W-:Y:S01]  /*183c0*/  IADD3 R0, P0, PT, R2, 0x60, RZ ;  /* 0x0000006002007810 */ /* 0x000fe20007f1e0ff */
[----:B------:R-:W-:Y:S01]  /*183d0*/  IMAD.MOV.U32 R13, RZ, RZ, R25 ;  /* 0x000000ffff0d7224 */ /* 0x000fe200078e0019 */
[----:B------:R-:W3:Y:S03]  /*183e0*/  LDCU UR8, c[0x0][0x440] ;  /* 0x00008800ff0877ac */ /* 0x000ee60008000800 */
        /* <DEDUP_REMOVED lines=12> */
[----:B--2---:R3:W-:Y:S01]  /*184b0*/  @!P1 STG.E.128 desc[UR24][R2.64+0x40], R4 ;  /* 0x0000400402009986 */ /* 0x0047e2000c101d18 */
[----:B-1----:R-:W-:Y:S05]  /*184c0*/  @P0 EXIT ;  /* 0x000000000000094d */ /* 0x002fea0003800000 */
[----:B------:R-:W-:Y:S01]  /*184d0*/  STG.E.128 desc[UR24][R2.64+0x80], R16 ;  /* 0x0000801002007986 */ /* 0x000fe2000c101d18 */
[----:B------:R-:W-:Y:S05]  /*184e0*/  EXIT ;  /* 0x000000000000794d */ /* 0x000fea0003800000 */
.L_x_405:
        /* <DEDUP_REMOVED lines=9> */
.L_x_1267:


//--------------------- .text._ZN5flash16flash_fwd_kernelI23Flash_fwd_kernel_traitsILi96ELi128ELi64ELi4ELb0ELb0EN7cutlass6half_tE19Flash_kernel_traitsILi96ELi128ELi64ELi4ES3_EELb1ELb1ELb0ELb0ELb1ELb1ELb0ELb0EEEvNS_16Flash_fwd_paramsE --------------------------
	.section	.text._ZN5flash16flash_fwd_kernelI23Flash_fwd_kernel_traitsILi96ELi128ELi64ELi4ELb0ELb0EN7cutlass6half_tE19Flash_kernel_traitsILi96ELi128ELi64ELi4ES3_EELb1ELb1ELb0ELb0ELb1ELb1ELb0ELb0EEEvNS_16Flash_fwd_paramsE,"ax",@progbits
	.align	128
        .global         _ZN5flash16flash_fwd_kernelI23Flash_fwd_kernel_traitsILi96ELi128ELi64ELi4ELb0ELb0EN7cutlass6half_tE19Flash_kernel_traitsILi96ELi128ELi64ELi4ES3_EELb1ELb1ELb0ELb0ELb1ELb1ELb0ELb0EEEvNS_16Flash_fwd_paramsE
        .type           _ZN5flash16flash_fwd_kernelI23Flash_fwd_kernel_traitsILi96ELi128ELi64ELi4ELb0ELb0EN7cutlass6half_tE19Flash_kernel_traitsILi96ELi128ELi64ELi4ES3_EELb1ELb1ELb0ELb0ELb1ELb1ELb0ELb0EEEvNS_16Flash_fwd_paramsE,@function
        .size           _ZN5flash16flash_fwd_kernelI23Flash_fwd_kernel_traitsILi96ELi128ELi64ELi4ELb0ELb0EN7cutlass6half_tE19Flash_kernel_traitsILi96ELi128ELi64ELi4ES3_EELb1ELb1ELb0ELb0ELb1ELb1ELb0ELb0EEEvNS_16Flash_fwd_paramsE,(.L_x_1268 - _ZN5flash16flash_fwd_kernelI23Flash_fwd_kernel_traitsILi96ELi128ELi64ELi4ELb0ELb0EN7cutlass6half_tE19Flash_kernel_traitsILi96ELi128ELi64ELi4ES3_EELb1ELb1ELb0ELb0ELb1ELb1ELb0ELb0EEEvNS_16Flash_fwd_paramsE)
        .other          _ZN5flash16flash_fwd_kernelI23Flash_fwd_kernel_traitsILi96ELi128ELi64ELi4ELb0ELb0EN7cutlass6half_tE19Flash_kernel_traitsILi96ELi128ELi64ELi4ES3_EELb1ELb1ELb0ELb0ELb1ELb1ELb0ELb0EEEvNS_16Flash_fwd_paramsE,@"STO_CUDA_ENTRY STV_DEFAULT"
_ZN5flash16flash_fwd_kernelI23Flash_fwd_kernel_traitsILi96ELi128ELi64ELi4ELb0ELb0EN7cutlass6half_tE19Flash_kernel_traitsILi96ELi128ELi64ELi4ES3_EELb1ELb1ELb0ELb0ELb1ELb1ELb0ELb0EEEvNS_16Flash_fwd_paramsE:
.text._ZN5flash16flash_fwd_kernelI23Flash_fwd_kernel_traitsILi96ELi128ELi64ELi4ELb0ELb0EN7cutlass6half_tE19Flash_kernel_traitsILi96ELi128ELi64ELi4ES3_EELb1ELb1ELb0ELb0ELb1ELb1ELb0ELb0EEEvNS_16Flash_fwd_paramsE:
[----:B------:R-:W1:Y:S01]  /*0000*/  LDC R1, c[0x0][0x37c] ;  /* 0x0000df00ff017b82 */ /* 0x000e620000000800 */
[----:B------:R-:W2:Y:S07]  /*0010*/  LDCU.U8 UR4, c[0x0][0x524] ;  /* 0x0000a480ff0477ac */ /* 0x000eae0008000000 */
[----:B------:R-:W3:Y:S01]  /*0020*/  LDC R134, c[0x0][0x518] ;  /* 0x00014600ff867b82 */ /* 0x000ee20000000800 */
[----:B-1----:R-:W-:Y:S01]  /*0030*/  VIADD R1, R1, 0xffffffe8 ;  /* 0xffffffe801017836 */ /* 0x002fe20000000000 */
[----:B------:R-:W1:Y:S01]  /*0040*/  LDCU.64 UR26, c[0x0][0x510] ;  /* 0x0000a200ff1a77ac */ /* 0x000e620008000a00 */
[----:B------:R-:W4:Y:S05]  /*0050*/  LDCU.64 UR28, c[0x0][0x358] ;  /* 0x00006b00ff1c77ac */ /* 0x000f2a0008000a00 */
[----:B------:R-:W3:Y:S01]  /*0060*/  LDC R59, c[0x0][0x51c] ;  /* 0x00014700ff3b7b82 */ /* 0x000ee20000000800 */
[----:B------:R-:W3:Y:S01]  /*0070*/  S2R R132, SR_CTAID.X ;  /* 0x0000000000847919 */ /* 0x000ee20000002500 */
[----:B------:R-:W3:Y:S06]  /*0080*/  S2R R138, SR_CTAID.Y ;  /* 0x00000000008a7919 */ /* 0x000eec0000002600 */
[----:B------:R-:W3:Y:S01]  /*0090*/  LDC.64 R2, c[0x0][0x478] ;  /* 0x00011e00ff027b82 */ /* 0x000ee20000000a00 */
[----:B--2---:R-:W-:Y:S01]  /*00a0*/  ISETP.NE.AND P3, PT, RZ, UR4, PT ;  /* 0x00000004ff007c0c */ /* 0x004fe2000bf65270 */
[----:B-1----:R-:W-:-:S02]  /*00b0*/  IMAD.U32 R8, RZ, RZ, UR26 ;  /* 0x0000001aff087e24 */ /* 0x002fc4000f8e00ff */
[----:B------:R-:W-:Y:S01]  /*00c0*/  IMAD.U32 R9, RZ, RZ, UR27 ;  /* 0x0000001bff097e24 */ /* 0x000fe2000f8e00ff */
[----:B------:R-:W1:Y:S03]  /*00d0*/  S2R R135, SR_CTAID.Z ;  /* 0x0000000000877919 */ /* 0x000e660000002700 */
[----:B------:R-:W2:Y:S06]  /*00e0*/  LDC.64 R4, c[0x0][0x470] ;  /* 0x00011c00ff047b82 */ /* 0x000eac0000000a00 */
[----:B----4-:R-:W4:Y:S01]  /*00f0*/  @P3 LDG.E.64 R8, desc[UR28][R8.64] ;  /* 0x0000001c08083981 */ /* 0x010f22000c1e1b00 */
[----:B---3--:R-:W-:Y:S01]  /*0100*/  @P3 IMAD.MOV.U32 R58, RZ, RZ, R134 ;  /* 0x000000ffff3a3224 */ /* 0x008fe200078e0086 */
[----:B------:R-:W3:Y:S04]  /*0110*/  LDC R133, c[0x0][0x434] ;  /* 0x00010d00ff857b82 */ /* 0x000ee80000000800 */
[----:B------:R-:W3:Y:S01]  /*0120*/  @P3 LDG.E.64 R6, desc[UR28][R58.64] ;  /* 0x0000001c3a063981 */ /* 0x000ee2000c1e1b00 */
[----:B------:R-:W-:Y:S01]  /*0130*/  IMAD.MOV.U32 R21, RZ, RZ, RZ ;  /* 0x000000ffff157224 */ /* 0x000fe200078e00ff */
[----:B------:R-:W1:Y:S01]  /*0140*/  S2R R184, SR_TID.X ;  /* 0x0000000000b87919 */ /* 0x000e620000002100 */
[----:B------:R-:W-:-:S04]  /*0150*/  ISETP.NE.U32.AND P1, PT, R2, RZ, PT ;  /* 0x000000ff0200720c */ /* 0x000fc80003f25070 */
[----:B------:R-:W-:Y:S02]  /*0160*/  ISETP.NE.AND.EX P1, PT, R3, RZ, PT, P1 ;  /* 0x000000ff0300720c */ /* 0x000fe40003f25310 */
[----:B------:R-:W3:Y:S01]  /*0170*/  @P3 LDC R3, c[0x0][0x520] ;  /* 0x00014800ff033b82 */ /* 0x000ee20000000800 */
[----:B--2---:R-:W-:-:S04]  /*0180*/  ISETP.NE.U32.AND P2, PT, R4, RZ, PT ;  /* 0x000000ff0400720c */ /* 0x004fc80003f45070 */
[----:B------:R-:W-:Y:S02]  /*0190*/  ISETP.NE.AND.EX P2, PT, R5, RZ, PT, P2 ;  /* 0x000000ff0500720c */ /* 0x000fe40003f45320 */
[----:B-1----:R-:W-:-:S04]  /*01a0*/  LOP3.LUT R11, R135, R132, R138, 0xfe, !PT ;  /* 0x00000084870b7212 */ /* 0x002fc800078efe8a */
[----:B------:R-:W1:Y:S01]  /*01b0*/  @P1 LDC.64 R4, c[0x0][0x478] ;  /* 0x00011e00ff041b82 */ /* 0x000e620000000a00 */
[----:B------:R-:W-:-:S07]  /*01c0*/  LOP3.LUT P4, RZ, R11, R184, RZ, 0xfc, !PT ;  /* 0x000000b80bff7212 */ /* 0x000fce000788fcff */
[----:B------:R-:W2:Y:S08]  /*01d0*/  @P2 LDC.64 R10, c[0x0][0x470] ;  /* 0x00011c00ff0a2b82 */ /* 0x000eb00000000a00 */
[----:B------:R-:W1:Y:S01]  /*01e0*/  @!P4 LDC.64 R12, c[0x0][0x528] ;  /* 0x00014a00ff0ccb82 */ /* 0x000e620000000a00 */
[----:B------:R-:W-:Y:S02]  /*01f0*/  IMAD.SHL.U32 R140, R132, 0x80, RZ ;  /* 0x00000080848c7824 */ /* 0x000fe400078e00ff */
[----:B--2---:R-:W-:Y:S01]  /*0200*/  @P2 IMAD.WIDE.U32 R10, R138, 0x4, R10 ;  /* 0x000000048a0a2825 */ /* 0x004fe200078e000a */
[----:B----4-:R-:W-:-:S02]  /*0210*/  @P3 R2UR UR26, R8 ;  /* 0x00000000081a32ca */ /* 0x010fc400000e0000 */
[----:B------:R-:W-:Y:S02]  /*0220*/  @P3 R2UR UR27, R9 ;  /* 0x00000000091b32ca */ /* 0x000fe400000e0000 */
[----:B---3--:R-:W-:Y:S02]  /*0230*/  @P3 IADD3 R134, P0, PT, R6, R3, RZ ;  /* 0x0000000306863210 */ /* 0x008fe40007f1e0ff */
[----:B------:R-:W2:Y:S03]  /*0240*/  @!P1 LDC.64 R2, c[0x0][0x438] ;  /* 0x00010e00ff029b82 */ /* 0x000ea60000000a00 */
[----:B------:R-:W-:-:S04]  /*0250*/  @P3 IMAD.X R59, RZ, RZ, R7, P0 ;  /* 0x000000ffff3b3224 */ /* 0x000fc800000e0607 */
[----:B------:R-:W-:Y:S02]  /*0260*/  IMAD.U32 R8, RZ, RZ, UR26 ;  /* 0x0000001aff087e24 */ /* 0x000fe4000f8e00ff */
[----:B------:R-:W-:Y:S02]  /*0270*/  IMAD.U32 R9, RZ, RZ, UR27 ;  /* 0x0000001bff097e24 */ /* 0x000fe4000f8e00ff */
[----:B-1----:R-:W-:Y:S02]  /*0280*/  @P1 IMAD.WIDE.U32 R6, R138, 0x4, R4 ;  /* 0x000000048a061825 */ /* 0x002fe400078e0004 */
[----:B------:R-:W1:Y:S01]  /*0290*/  @!P1 LDC.64 R4, c[0x0][0x488] ;  /* 0x00012200ff049b82 */ /* 0x000e620000000a00 */
[----:B------:R3:W-:Y:S02]  /*02a0*/  @!P4 STG.E.64 desc[UR28][R12.64], R8 ;  /* 0x000000080c00c986 */ /* 0x0007e4000c101b1c */
[----:B---3--:R-:W-:Y:S02]  /*02b0*/  @!P4 IMAD.MOV.U32 R8, RZ, RZ, R134 ;  /* 0x000000ffff08c224 */ /* 0x008fe400078e0086 */
[----:B------:R-:W-:-:S05]  /*02c0*/  @!P4 IMAD.MOV.U32 R9, RZ, RZ, R59 ;  /* 0x000000ffff09c224 */ /* 0x000fca00078e003b */
[----:B------:R3:W-:Y:S04]  /*02d0*/  @!P4 STG.E.64 desc[UR28][R12.64+0x8], R8 ;  /* 0x000008080c00c986 */ /* 0x0007e8000c101b1c */
[----:B------:R3:W5:Y:S04]  /*02e0*/  @P1 LDG.E R58, desc[UR28][R6.64] ;  /* 0x0000001c063a1981 */ /* 0x000768000c1e1900 */
[----:B------:R3:W5:Y:S01]  /*02f0*/  @P2 LDG.E R21, desc[UR28][R10.64] ;  /* 0x0000001c0a152981 */ /* 0x000762000c1e1900 */
[----:B------:R-:W-:Y:S02]  /*0300*/  ISETP.GE.AND P2, PT, R140, R133, PT ;  /* 0x000000858c00720c */ /* 0x000fe40003f46270 */
[----:B-1----:R-:W-:-:S04]  /*0310*/  @!P1 ISETP.NE.U32.AND P0, PT, R4, RZ, PT ;  /* 0x000000ff0400920c */ /* 0x002fc80003f05070 */
[----:B------:R-:W-:-:S07]  /*0320*/  @!P1 ISETP.NE.AND.EX P0, PT, R5, RZ, PT, P0 ;  /* 0x000000ff0500920c */ /* 0x000fce0003f05300 */
[----:B--2---:R-:W-:Y:S06]  /*0330*/  @P2 EXIT ;  /* 0x000000000000294d */ /* 0x004fec0003800000 */
[----:B------:R-:W1:Y:S01]  /*0340*/  LDCU UR25, c[0x0][0x508] ;  /* 0x0000a100ff1977ac */ /* 0x000e620008000800 */
[----:B------:R-:W-:Y:S01]  /*0350*/  @!P1 SEL R3, R3, RZ, P0 ;  /* 0x000000ff03039207 */ /* 0x000fe20000000000 */
[--C-:B-----5:R-:W-:Y:S02]  /*0360*/  @P1 IMAD.IADD R58, R58, 0x1, -R21.reuse ;  /* 0x000000013a3a1824 */ /* 0x120fe400078e0a15 */
[----:B------:R-:W-:Y:S01]  /*0370*/  VIADD R0, R132, 0x1 ;  /* 0x0000000184007836 */ /* 0x000fe20000000000 */
[----:B------:R-:W-:-:S03]  /*0380*/  @!P1 IADD3 R58, PT, PT, R3, R2, -R21 ;  /* 0x00000002033a9210 */ /* 0x000fc60007ffe815 */
[----:B------:R-:W-:Y:S02]  /*0390*/  IMAD R0, R0, 0x80, -R133 ;  /* 0x0000008000007824 */ /* 0x000fe400078e0a85 */
[----:B------:R-:W-:-:S05]  /*03a0*/  VIADD R5, R58, 0x3f ;  /* 0x0000003f3a057836 */ /* 0x000fca0000000000 */
[----:B------:R-:W-:Y:S02]  /*03b0*/  SHF.R.S32.HI R2, RZ, 0x1f, R5 ;  /* 0x0000001fff027819 */ /* 0x000fe40000011405 */
[----:B-1----:R-:W-:Y:S02]  /*03c0*/  IADD3 R3, PT, PT, R5, UR25, R0 ;  /* 0x0000001905037c10 */ /* 0x002fe4000fffe000 */
[----:B------:R-:W-:Y:S02]  /*03d0*/  LEA.HI R2, R2, R5, RZ, 0x6 ;  /* 0x0000000502027211 */ /* 0x000fe400078f30ff */
[----:B------:R-:W-:Y:S02]  /*03e0*/  SHF.R.S32.HI R0, RZ, 0x1f, R3 ;  /* 0x0000001fff007819 */ /* 0x000fe40000011403 */
[----:B------:R-:W-:Y:S02]  /*03f0*/  SHF.R.S32.HI R2, RZ, 0x6, R2 ;  /* 0x00000006ff027819 */ /* 0x000fe40000011402 */
[----:B------:R-:W-:-:S04]  /*0400*/  LEA.HI R0, R0, R3, RZ, 0x6 ;  /* 0x0000000300007211 */ /* 0x000fc800078f30ff */
[----:B------:R-:W-:-:S04]  /*0410*/  SHF.R.S32.HI R3, RZ, 0x6, R0 ;  /* 0x00000006ff037819 */ /* 0x000fc80000011400 */
[----:B------:R-:W-:-:S04]  /*0420*/  VIMNMX R2, PT, PT, R2, R3, PT ;  /* 0x0000000302027248 */ /* 0x000fc80003fe0100 */
[----:B------:R-:W-:-:S13]  /*0430*/  R2UR UR24, R2 ;  /* 0x00000000021872ca */ /* 0x000fda00000e0000 */
[----:B------:R-:W-:-:S09]  /*0440*/  UISETP.GT.AND UP0, UPT, UR24, URZ, UPT ;  /* 0x000000ff1800728c */ /* 0x000fd2000bf04270 */
[----:B------:R-:W-:Y:S05]  /*0450*/  BRA.U UP0, `(.L_x_406) ;  /* 0x0000000500f07547 */ /* 0x000fea000b800000 */
[----:B------:R-:W1:Y:S01]  /*0460*/  LDCU.U8 UR4, c[0x0][0x549] ;  /* 0x0000a920ff0477ac */ /* 0x000e620008000000 */
[----:B------:R-:W2:Y:S01]  /*0470*/  LDC.64 R4, c[0x0][0x400] ;  /* 0x00010000ff047b82 */ /* 0x000ea20000000a00 */
[----:B---3--:R-:W-:Y:S01]  /*0480*/  IMAD.SHL.U32 R10, R184, 0x8, RZ ;  /* 0x00000008b80a7824 */ /* 0x008fe200078e00ff */
        /* <DEDUP_REMOVED lines=17> */
.L_x_407:
        /* <DEDUP_REMOVED lines=71> */
.L_x_409:
[----:B------:R-:W-:Y:S05]  /*0a10*/  BSYNC.RECONVERGENT B0 ;  /* 0x0000000000007941 */ /* 0x000fea0003800200 */
.L_x_408:
        /* <DEDUP_REMOVED lines=10> */
.L_x_411:
[----:B------:R-:W-:Y:S05]  /*0ac0*/  BSYNC.RECONVERGENT B0 ;  /* 0x0000000000007941 */ /* 0x000fea0003800200 */
.L_x_410:
        /* <DEDUP_REMOVED lines=10> */
.L_x_413:
[----:B------:R-:W-:Y:S05]  /*0b70*/  BSYNC.RECONVERGENT B0 ;  /* 0x0000000000007941 */ /* 0x000fea0003800200 */
.L_x_412:
        /* <DEDUP_REMOVED lines=10> */
.L_x_406:
[----:B------:R-:W1:Y:S01]  /*0c20*/  LDC R2, c[0x0][0x3e8] ;  /* 0x0000fa00ff027b82 */ /* 0x000e620000000800 */
[----:B---3--:R-:W-:Y:S01]  /*0c30*/  IMAD.MOV.U32 R6, RZ, RZ, RZ ;  /* 0x000000ffff067224 */ /* 0x008fe200078e00ff */
[----:B------:R-:W2:Y:S01]  /*0c40*/  LDCU.128 UR4, c[0x0][0x3b0] ;  /* 0x00007600ff0477ac */ /* 0x000ea20008000c00 */
[----:B------:R-:W-:Y:S01]  /*0c50*/  IMAD.SHL.U32 R57, R184, 0x8, RZ ;  /* 0x00000008b8397824 */ /* 0x000fe200078e00ff */
[--C-:B------:R-:W-:Y:S01]  /*0c60*/  SHF.R.U32.HI R136, RZ, 0x2, R184.reuse ;  /* 0x00000002ff887819 */ /* 0x100fe200000116b8 */
[----:B------:R-:W-:Y:S01]  /*0c70*/  IMAD.MOV.U32 R11, RZ, RZ, RZ ;  /* 0x000000ffff0b7224 */ /* 0x000fe200078e00ff */
[----:B------:R-:W3:Y:S01]  /*0c80*/  LDCU.128 UR20, c[0x0][0x3a0] ;  /* 0x00007400ff1477ac */ /* 0x000ee20008000c00 */
[----:B------:R-:W-:Y:S01]  /*0c90*/  IMAD.U32 R56, RZ, RZ, UR24 ;  /* 0x00000018ff387e24 */ /* 0x000fe2000f8e00ff */
[----:B------:R-:W-:Y:S01]  /*0ca0*/  LOP3.LUT R10, R57, 0x18, RZ, 0xc0, !PT ;  /* 0x00000018390a7812 */ /* 0x000fe200078ec0ff */
[----:B------:R-:W-:Y:S01]  /*0cb0*/  IMAD.MOV.U32 R137, RZ, RZ, RZ ;  /* 0x000000ffff897224 */ /* 0x000fe200078e00ff */
[----:B------:R-:W4:Y:S01]  /*0cc0*/  LDCU.128 UR16, c[0x0][0x3d0] ;  /* 0x00007a00ff1077ac */ /* 0x000f220008000c00 */
[----:B------:R-:W-:Y:S01]  /*0cd0*/  VIADD R56, R56, 0xffffffff ;  /* 0xffffffff38387836 */ /* 0x000fe20000000000 */
[----:B------:R-:W-:Y:S01]  /*0ce0*/  SHF.R.U32.HI R186, RZ, 0x1, R184 ;  /* 0x00000001ffba7819 */ /* 0x000fe200000116b8 */
[C---:B------:R-:W-:Y:S01]  /*0cf0*/  IMAD.SHL.U32 R185, R184.reuse, 0x4, RZ ;  /* 0x00000004b8b97824 */ /* 0x040fe200078e00ff */
[----:B------:R-:W5:Y:S01]  /*0d00*/  LDCU.128 UR12, c[0x0][0x390] ;  /* 0x00007200ff0c77ac */ /* 0x000f620008000c00 */
[C---:B------:R-:W-:Y:S01]  /*0d10*/  IMAD.SHL.U32 R39, R184.reuse, 0x20, RZ ;  /* 0x00000020b8277824 */ /* 0x040fe200078e00ff */
[C---:B------:R-:W-:Y:S01]  /*0d20*/  LOP3.LUT P6, RZ, R184.reuse, 0x4, RZ, 0xc0, !PT ;  /* 0x00000004b8ff7812 */ /* 0x040fe200078cc0ff */
[C---:B------:R-:W-:Y:S01]  /*0d30*/  IMAD.SHL.U32 R38, R184.reuse, 0x10, RZ ;  /* 0x00000010b8267824 */ /* 0x040fe200078e00ff */
[----:B------:R-:W4:Y:S01]  /*0d40*/  LDCU.128 UR8, c[0x0][0x380] ;  /* 0x00007000ff0877ac */ /* 0x000f220008000c00 */
[----:B------:R-:W-:Y:S01]  /*0d50*/  IMAD.MOV.U32 R37, RZ, RZ, 0x20 ;  /* 0x00000020ff257424 */ /* 0x000fe200078e00ff */
[----:B------:R-:W-:-:S02]  /*0d60*/  LOP3.LUT R246, R184, 0x1f, RZ, 0xc0, !PT ;  /* 0x0000001fb8f67812 */ /* 0x000fc400078ec0ff */
[----:B-1----:R-:W-:Y:S02]  /*0d70*/  IABS R4, R2 ;  /* 0x0000000200047213 */ /* 0x002fe40000000000 */
[----:B------:R-:W-:Y:S02]  /*0d80*/  SEL R37, R37, 0xffffffe0, !P6 ;  /* 0xffffffe025257807 */ /* 0x000fe40007000000 */
[----:B------:R-:W1:Y:S01]  /*0d90*/  I2F.RP R8, R4 ;  /* 0x0000000400087306 */ /* 0x000e620000209400 */
[----:B-----5:R-:W-:Y:S01]  /*0da0*/  IMAD.WIDE.U32 R18, R138, UR14, R10 ;  /* 0x0000000e8a127c25 */ /* 0x020fe2000f8e000a */
[----:B--2---:R-:W-:-:S03]  /*0db0*/  USHF.L.U32 UR14, UR6, 0x6, URZ ;  /* 0x00000006060e7899 */ /* 0x004fc600080006ff */
[----:B------:R-:W-:Y:S01]  /*0dc0*/  IMAD R19, R138, UR15, R19 ;  /* 0x0000000f8a137c24 */ /* 0x000fe2000f8e0213 */
[----:B------:R-:W-:Y:S02]  /*0dd0*/  USHF.L.U64.HI UR15, UR6, 0x5, UR7 ;  /* 0x00000005060f7899 */ /* 0x000fe40008010207 */
[----:B------:R-:W-:Y:S01]  /*0de0*/  IMAD.WIDE.U32 R22, R56, UR14, RZ ;  /* 0x0000000e38167c25 */ /* 0x000fe2000f8e00ff */
[----:B-1----:R-:W1:Y:S03]  /*0df0*/  MUFU.RCP R5, R8 ;  /* 0x0000000800057308 */ /* 0x002e660000001000 */
[----:B-1----:R-:W-:Y:S02]  /*0e00*/  VIADD R5, R5, 0xffffffe ;  /* 0x0ffffffe05057836 */ /* 0x002fe40000000000 */
[----:B------:R-:W-:-:S03]  /*0e10*/  IMAD.WIDE.U32 R8, R21, UR6, R10 ;  /* 0x0000000615087c25 */ /* 0x000fc6000f8e000a */
        /* <DEDUP_REMOVED lines=8> */
[----:B------:R-:W-:Y:S01]  /*0ea0*/  IMAD R7, R4, R7, R3 ;  /* 0x0000000704077224 */ /* 0x000fe200078e0203 */
[----:B------:R-:W-:-:S04]  /*0eb0*/  SHF.R.S32.HI R3, RZ, 0x1f, R21 ;  /* 0x0000001fff037819 */ /* 0x000fc80000011415 */
[----:B------:R-:W-:Y:S01]  /*0ec0*/  ISETP.GT.U32.AND P1, PT, R4, R7, PT ;  /* 0x000000070400720c */ /* 0x000fe20003f24070 */
[----:B------:R-:W-:-:S04]  /*0ed0*/  IMAD R6, R3, UR6, RZ ;  /* 0x0000000603067c24 */ /* 0x000fc8000f8e02ff */
[----:B------:R-:W-:Y:S01]  /*0ee0*/  IMAD R5, R21, UR7, R6 ;  /* 0x0000000715057c24 */ /* 0x000fe2000f8e0206 */
[----:B------:R-:W-:-:S03]  /*0ef0*/  LOP3.LUT R6, R135, R2, RZ, 0x3c, !PT ;  /* 0x0000000287067212 */ /* 0x000fc600078e3cff */
[----:B------:R-:W-:Y:S01]  /*0f00*/  IMAD.IADD R9, R9, 0x1, R5 ;  /* 0x0000000109097824 */ /* 0x000fe200078e0205 */
[----:B------:R-:W-:-:S03]  /*0f10*/  ISETP.GE.AND P0, PT, R6, RZ, PT ;  /* 0x000000ff0600720c */ /* 0x000fc60003f06270 */
[----:B------:R-:W-:Y:S02]  /*0f20*/  @!P1 IMAD.IADD R7, R7, 0x1, -R4 ;  /* 0x0000000107079824 */ /* 0x000fe400078e0a04 */
[----:B------:R-:W-:Y:S01]  /*0f30*/  @!P1 VIADD R0, R0, 0x1 ;  /* 0x0000000100009836 */ /* 0x000fe20000000000 */
[----:B------:R-:W-:Y:S02]  /*0f40*/  ISETP.NE.AND P1, PT, R2, RZ, PT ;  /* 0x000000ff0200720c */ /* 0x000fe40003f25270 */
[----:B------:R-:W-:Y:S01]  /*0f50*/  ISETP.GE.U32.AND P2, PT, R7, R4, PT ;  /* 0x000000040700720c */ /* 0x000fe20003f46070 */
[C---:B---3--:R-:W-:Y:S01]  /*0f60*/  IMAD.WIDE.U32 R6, R138.reuse, UR20, R8 ;  /* 0x000000148a067c25 */ /* 0x048fe2000f8e0008 */
[----:B------:R-:W1:Y:S01]  /*0f70*/  LDC.64 R4, c[0x0][0x3c0] ;  /* 0x0000f000ff047b82 */ /* 0x000e620000000a00 */
[----:B------:R-:W-:Y:S02]  /*0f80*/  LOP3.LUT R9, R57, 0xd8, RZ, 0xc0, !PT ;  /* 0x000000d839097812 */ /* 0x000fe400078ec0ff */
[----:B------:R-:W-:-:S02]  /*0f90*/  IMAD R7, R138, UR21, R7 ;  /* 0x000000158a077c24 */ /* 0x000fc4000f8e0207 */
[----:B------:R-:W-:-:S03]  /*0fa0*/  IMAD.WIDE.U32 R6, R136, UR6, R6 ;  /* 0x0000000688067c25 */ /* 0x000fc6000f8e0006 */
[----:B------:R-:W2:Y:S03]  /*0fb0*/  S2UR UR20, SR_CgaCtaId ;  /* 0x00000000001479c3 */ /* 0x000ea60000008800 */
[----:B------:R-:W-:Y:S02]  /*0fc0*/  @P2 VIADD R0, R0, 0x1 ;  /* 0x0000000100002836 */ /* 0x000fe40000000000 */
[----:B------:R-:W-:Y:S02]  /*0fd0*/  IMAD R7, R136, UR7, R7 ;  /* 0x0000000788077c24 */ /* 0x000fe4000f8e0207 */
[----:B------:R-:W-:Y:S01]  /*0fe0*/  @!P0 IMAD.MOV R0, RZ, RZ, -R0 ;  /* 0x000000ffff008224 */ /* 0x000fe200078e0a00 */
[----:B------:R-:W-:Y:S02]  /*0ff0*/  @!P1 LOP3.LUT R0, RZ, R2, RZ, 0x33, !PT ;  /* 0x00000002ff009212 */ /* 0x000fe400078e33ff */
[----:B------:R-:W-:-:S02]  /*1000*/  LOP3.LUT R2, R9, 0x18, R184, 0x78, !PT ;  /* 0x0000001809027812 */ /* 0x000fc400078e78b8 */
[----:B------:R-:W-:Y:S01]  /*1010*/  SHF.R.S32.HI R16, RZ, 0x1f, R0 ;  /* 0x0000001fff107819 */ /* 0x000fe20000011400 */
[----:B----4-:R-:W-:Y:S01]  /*1020*/  IMAD.WIDE.U32 R6, R0, UR16, R6 ;  /* 0x0000001000067c25 */ /* 0x010fe2000f8e0006 */
[----:B------:R-:W-:-:S03]  /*1030*/  LOP3.LUT R57, R2, 0x1f20, R57, 0xf8, !PT ;  /* 0x00001f2002397812 */ /* 0x000fc600078ef839 */
[----:B------:R-:W-:Y:S01]  /*1040*/  IMAD R9, R16, UR16, RZ ;  /* 0x0000001010097c24 */ /* 0x000fe2000f8e02ff */
[----:B------:R-:W-:Y:S01]  /*1050*/  LEA R229, P0, R6, UR10, 0x1 ;  /* 0x0000000a06e57c11 */ /* 0x000fe2000f8008ff */
[-C--:B-1----:R-:W-:Y:S01]  /*1060*/  IMAD R2, R3, R4.reuse, RZ ;  /* 0x0000000403027224 */ /* 0x082fe200078e02ff */
[----:B------:R-:W-:Y:S01]  /*1070*/  USHF.L.U64.HI UR10, UR6, 0x6, UR7 ;  /* 0x00000006060a7899 */ /* 0x000fe20008010207 */
[----:B------:R-:W-:Y:S01]  /*1080*/  IMAD R228, R0, UR17, R9 ;  /* 0x0000001100e47c24 */ /* 0x000fe2000f8e0209 */
[----:B------:R-:W-:Y:S01]  /*1090*/  LEA R12, P2, R22, R229, 0x1 ;  /* 0x000000e5160c7211 */ /* 0x000fe200078408ff */
[C---:B------:R-:W-:Y:S01]  /*10a0*/  IMAD R3, R21.reuse, R5, R2 ;  /* 0x0000000515037224 */ /* 0x040fe200078e0202 */
[----:B------:R-:W-:Y:S01]  /*10b0*/  USHF.L.U64.HI UR16, UR4, 0x5, UR5 ;  /* 0x0000000504107899 */ /* 0x000fe20008010205 */
[----:B------:R-:W-:Y:S01]  /*10c0*/  IMAD.WIDE.U32 R20, R21, R4, R10 ;  /* 0x0000000415147225 */ /* 0x000fe200078e000a */
[----:B------:R-:W-:-:S03]  /*10d0*/  USHF.L.U32 UR17, UR4, 0x5, URZ ;  /* 0x0000000504117899 */ /* 0x000fc600080006ff */
[----:B------:R-:W-:Y:S02]  /*10e0*/  IMAD.IADD R228, R7, 0x1, R228 ;  /* 0x0000000107e47824 */ /* 0x000fe400078e02e4 */
[----:B------:R-:W-:Y:S02]  /*10f0*/  IMAD.IADD R21, R21, 0x1, R3 ;  /* 0x0000000115157824 */ /* 0x000fe400078e0203 */
[----:B------:R-:W1:Y:S01]  /*1100*/  LDC.64 R2, c[0x0][0x3c8] ;  /* 0x0000f200ff027b82 */ /* 0x000e620000000a00 */
[----:B------:R-:W-:Y:S01]  /*1110*/  LEA.HI.X R228, R6, UR11, R228, 0x1, P0 ;  /* 0x0000000b06e47c11 */ /* 0x000fe200080f0ce4 */
[----:B------:R-:W-:Y:S01]  /*1120*/  USHF.L.U32 UR11, UR6, 0x5, URZ ;  /* 0x00000005060b7899 */ /* 0x000fe200080006ff */
[C---:B------:R-:W-:Y:S02]  /*1130*/  IMAD R9, R56.reuse, UR10, RZ ;  /* 0x0000000a38097c24 */ /* 0x040fe4000f8e02ff */
[----:B------:R-:W-:-:S03]  /*1140*/  IMAD.WIDE.U32 R14, R56, R4, RZ ;  /* 0x00000004380e7225 */ /* 0x000fc600078e00ff */
[----:B------:R-:W-:Y:S01]  /*1150*/  IADD3 R10, P0, PT, R22, UR11, RZ ;  /* 0x0000000b160a7c10 */ /* 0x000fe2000ff1e0ff */
[----:B------:R-:W-:-:S03]  /*1160*/  IMAD.WIDE.U32 R20, R138, UR22, R20 ;  /* 0x000000168a147c25 */ /* 0x000fc6000f8e0014 */
[----:B------:R-:W-:Y:S01]  /*1170*/  LEA R8, P1, R10, R229, 0x1 ;  /* 0x000000e50a087211 */ /* 0x000fe200078208ff */
[----:B------:R-:W-:Y:S02]  /*1180*/  IMAD.IADD R9, R23, 0x1, R9 ;  /* 0x0000000117097824 */ /* 0x000fe400078e0209 */
[----:B------:R-:W-:Y:S02]  /*1190*/  IMAD.SHL.U32 R13, R14, 0x40, RZ ;  /* 0x000000400e0d7824 */ /* 0x000fe400078e00ff */
[----:B------:R-:W-:Y:S01]  /*11a0*/  IMAD R21, R138, UR23, R21 ;  /* 0x000000178a157c24 */ /* 0x000fe2000f8e0215 */
[----:B------:R-:W-:Y:S01]  /*11b0*/  IADD3.X R11, PT, PT, R9, UR15, RZ, P0, !PT ;  /* 0x0000000f090b7c10 */ /* 0x000fe200087fe4ff */
[----:B------:R-:W-:Y:S01]  /*11c0*/  IMAD R7, R56, R5, R15 ;  /* 0x0000000538077224 */ /* 0x000fe200078e020f */
[----:B------:R-:W-:Y:S01]  /*11d0*/  LEA R6, P0, R4, R13, 0x5 ;  /* 0x0000000d04067211 */ /* 0x000fe200078028ff */
[----:B------:R-:W-:Y:S01]  /*11e0*/  IMAD.WIDE.U32 R20, R136, R4, R20 ;  /* 0x0000000488147225 */ /* 0x000fe200078e0014 */
[----:B------:R-:W-:-:S02]  /*11f0*/  LEA.HI.X R13, R22, R228, R9, 0x1, P2 ;  /* 0x000000e4160d7211 */ /* 0x000fc400010f0c09 */
[----:B------:R-:W-:Y:S01]  /*1200*/  LEA.HI.X R9, R10, R228, R11, 0x1, P1 ;  /* 0x000000e40a097211 */ /* 0x000fe200008f0c0b */
[----:B------:R-:W-:Y:S01]  /*1210*/  IMAD R11, R16, UR18, RZ ;  /* 0x00000012100b7c24 */ /* 0x000fe2000f8e02ff */
[----:B------:R-:W-:Y:S01]  /*1220*/  SHF.L.U64.HI R15, R14, 0x6, R7 ;  /* 0x000000060e0f7819 */ /* 0x000fe20000010207 */
[----:B------:R-:W-:Y:S02]  /*1230*/  IMAD R17, R136, R5, R21 ;  /* 0x0000000588117224 */ /* 0x000fe400078e0215 */
[----:B------:R-:W-:Y:S01]  /*1240*/  IMAD.MOV.U32 R16, RZ, RZ, R20 ;  /* 0x000000ffff107224 */ /* 0x000fe200078e0014 */
[----:B------:R-:W-:Y:S01]  /*1250*/  LEA.HI.X R5, R4, R15, R5, 0x5, P0 ;  /* 0x0000000f04057211 */ /* 0x000fe200000f2c05 */
[C---:B------:R-:W-:Y:S01]  /*1260*/  IMAD R11, R0.reuse, UR19, R11 ;  /* 0x00000013000b7c24 */ /* 0x040fe2000f8e020b */
[----:B------:R-:W-:Y:S01]  /*1270*/  USHF.L.U32 UR19, UR4, 0x6, URZ ;  /* 0x0000000604137899 */ /* 0x000fe200080006ff */
[----:B------:R-:W-:Y:S01]  /*1280*/  IMAD.WIDE.U32 R24, R0, UR18, R16 ;  /* 0x0000001200187c25 */ /* 0x000fe2000f8e0010 */
[----:B------:R-:W-:-:S03]  /*1290*/  USHF.L.U64.HI UR18, UR4, 0x6, UR5 ;  /* 0x0000000604127899 */ /* 0x000fc60008010205 */
[----:B-1----:R-:W-:Y:S01]  /*12a0*/  IMAD.WIDE.U32 R16, R135, R2, R18 ;  /* 0x0000000287107225 */ /* 0x002fe200078e0012 */
[----:B------:R-:W-:-:S03]  /*12b0*/  LEA R227, P0, R24, UR12, 0x1 ;  /* 0x0000000c18e37c11 */ /* 0x000fc6000f8008ff */
[----:B------:R-:W-:Y:S01]  /*12c0*/  IMAD.WIDE.U32 R18, R132, 0x80, R136 ;  /* 0x0000008084127825 */ /* 0x000fe200078e0088 */
[----:B------:R-:W-:-:S03]  /*12d0*/  LOP3.LUT R136, R136, 0x7, RZ, 0xc0, !PT ;  /* 0x0000000788887812 */ /* 0x000fc600078ec0ff */
[----:B------:R-:W-:Y:S02]  /*12e0*/  IMAD.U32 R20, RZ, RZ, UR17 ;  /* 0x00000011ff147e24 */ /* 0x000fe4000f8e00ff */
[----:B------:R-:W-:Y:S02]  /*12f0*/  IMAD.U32 R21, RZ, RZ, UR16 ;  /* 0x00000010ff157e24 */ /* 0x000fe4000f8e00ff */
[----:B------:R-:W-:Y:S02]  /*1300*/  IMAD.IADD R11, R25, 0x1, R11 ;  /* 0x00000001190b7824 */ /* 0x000fe400078e020b */
[----:B------:R-:W-:Y:S02]  /*1310*/  IMAD.U32 R22, RZ, RZ, UR19 ;  /* 0x00000013ff167e24 */ /* 0x000fe4000f8e00ff */
[----:B------:R-:W-:Y:S01]  /*1320*/  IMAD.U32 R23, RZ, RZ, UR18 ;  /* 0x00000012ff177e24 */ /* 0x000fe2000f8e00ff */
[----:B------:R-:W-:Y:S01]  /*1330*/  LEA.HI.X R226, R24, UR13, R11, 0x1, P0 ;  /* 0x0000000d18e27c11 */ /* 0x000fe200080f0c0b */
[----:B------:R-:W-:Y:S01]  /*1340*/  IMAD R0, R19, UR4, RZ ;  /* 0x0000000413007c24 */ /* 0x000fe2000f8e02ff */
[----:B------:R-:W-:Y:S01]  /*1350*/  LEA R10, P0, R14, R227, 0x7 ;  /* 0x000000e30e0a7211 */ /* 0x000fe200078038ff */
[----:B------:R-:W-:-:S03]  /*1360*/  IMAD.WIDE.U32 R20, R18, UR4, R20 ;  /* 0x0000000412147c25 */ /* 0x000fc6000f8e0014 */
[----:B------:R-:W-:Y:S01]  /*1370*/  LEA.HI.X R11, R14, R226, R7, 0x7, P0 ;  /* 0x000000e20e0b7211 */ /* 0x000fe200000f3c07 */
[----:B------:R-:W-:Y:S01]  /*1380*/  IMAD R17, R135, R3, R17 ;  /* 0x0000000387117224 */ /* 0x000fe200078e0211 */
[----:B------:R-:W-:Y:S01]  /*1390*/  IADD3 R3, P3, PT, R16, R20, RZ ;  /* 0x0000001410037210 */ /* 0x000fe20007f7e0ff */
[----:B------:R-:W-:-:S04]  /*13a0*/  IMAD.WIDE.U32 R22, R18, UR4, R22 ;  /* 0x0000000412167c25 */ /* 0x000fc8000f8e0016 */
[C---:B------:R-:W-:Y:S01]  /*13b0*/  IMAD R0, R18.reuse, UR5, R0 ;  /* 0x0000000512007c24 */ /* 0x040fe2000f8e0200 */
[----:B------:R-:W-:Y:S01]  /*13c0*/  UMOV UR5, 0x400 ;  /* 0x0000040000057882 */ /* 0x000fe20000000000 */
[----:B------:R-:W-:Y:S01]  /*13d0*/  IMAD.WIDE.U32 R18, R18, UR4, R16 ;  /* 0x0000000412127c25 */ /* 0x000fe2000f8e0010 */
[----:B------:R-:W-:Y:S01]  /*13e0*/  IADD3 R4, P2, PT, R16, R22, RZ ;  /* 0x0000001610047210 */ /* 0x000fe20007f5e0ff */
[----:B--2---:R-:W-:Y:S01]  /*13f0*/  ULEA UR5, UR20, UR5, 0x18 ;  /* 0x0000000514057291 */ /* 0x004fe2000f8ec0ff */
[----:B------:R-:W-:Y:S01]  /*1400*/  IADD3.X R2, PT, PT, R17, R0, R21, P3, !PT ;  /* 0x0000000011027210 */ /* 0x000fe20001ffe415 */
[----:B------:R-:W-:Y:S01]  /*1410*/  IMAD.IADD R14, R0, 0x1, R23 ;  /* 0x00000001000e7824 */ /* 0x000fe200078e0217 */
[----:B------:R-:W-:Y:S01]  /*1420*/  IADD3 R7, P1, P0, R16, UR17, R22 ;  /* 0x0000001110077c10 */ /* 0x000fe2000f83e016 */
[----:B------:R-:W-:Y:S01]  /*1430*/  IMAD.IADD R0, R19, 0x1, R0 ;  /* 0x0000000113007824 */ /* 0x000fe200078e0200 */
[----:B------:R-:W-:Y:S01]  /*1440*/  LEA R16, P3, R18, UR8, 0x1 ;  /* 0x0000000812107c11 */ /* 0x000fe2000f8608ff */
[----:B------:R-:W-:Y:S01]  /*1450*/  IMAD.X R15, R14, 0x1, R17, P2 ;  /* 0x000000010e0f7824 */ /* 0x000fe200010e0611 */
[----:B------:R-:W-:Y:S01]  /*1460*/  IADD3.X R14, PT, PT, R17, UR16, R14, P1, P0 ;  /* 0x00000010110e7c10 */ /* 0x000fe20008fe040e */
[----:B------:R-:W1:Y:S01]  /*1470*/  LDCU UR4, c[0x0][0x3e0] ;  /* 0x00007c00ff0477ac */ /* 0x000e620008000800 */
[----:B------:R-:W-:-:S02]  /*1480*/  LEA R22, P2, R3, UR8, 0x1 ;  /* 0x0000000803167c11 */ /* 0x000fc4000f8408ff */
[----:B------:R-:W-:Y:S02]  /*1490*/  LEA.HI.X R17, R18, UR9, R0, 0x1, P3 ;  /* 0x0000000912117c11 */ /* 0x000fe400098f0c00 */
[----:B------:R-:W-:Y:S02]  /*14a0*/  LEA R57, R57, UR5, 0x1 ;  /* 0x0000000539397c11 */ /* 0x000fe4000f8e08ff */
[C---:B------:R-:W-:Y:S02]  /*14b0*/  LEA R20, P1, R4.reuse, UR8, 0x1 ;  /* 0x0000000804147c11 */ /* 0x040fe4000f8208ff */
[----:B------:R-:W-:Y:S01]  /*14c0*/  LEA.HI.X R23, R3, UR9, R2, 0x1, P2 ;  /* 0x0000000903177c11 */ /* 0x000fe200090f0c02 */
[----:B------:R-:W-:Y:S01]  /*14d0*/  @!PT LDS RZ, [RZ] ;  /* 0x00000000fffff984 */ /* 0x000fe20000000800 */
[----:B------:R-:W-:Y:S01]  /*14e0*/  @!PT LDS RZ, [RZ] ;  /* 0x00000000fffff984 */ /* 0x000fe20000000800 */
[----:B------:R-:W-:Y:S01]  /*14f0*/  @!PT LDS RZ, [RZ] ;  /* 0x00000000fffff984 */ /* 0x000fe20000000800 */
[----:B------:R-:W-:Y:S01]  /*1500*/  LDGSTS.E.BYPASS.LTC128B.128 [R57], desc[UR28][R16.64] ;  /* 0x0000000010397fae */ /* 0x000fe2000b981a1c */
[C---:B------:R-:W-:Y:S02]  /*1510*/  LEA R18, P0, R7.reuse, UR8, 0x1 ;  /* 0x0000000807127c11 */ /* 0x040fe4000f8008ff */
[----:B------:R-:W-:Y:S01]  /*1520*/  LEA.HI.X R21, R4, UR9, R15, 0x1, P1 ;  /* 0x0000000904157c11 */ /* 0x000fe200088f0c0f */
[----:B------:R-:W-:Y:S01]  /*1530*/  LDGSTS.E.BYPASS.LTC128B.128 [R57+0x2000], desc[UR28][R16.64+0x40] ;  /* 0x0200004010397fae */ /* 0x000fe2000b981a1c */
[----:B------:R-:W-:-:S02]  /*1540*/  LEA.HI.X R19, R7, UR9, R14, 0x1, P0 ;  /* 0x0000000907137c11 */ /* 0x000fc400080f0c0e */
[----:B------:R-:W-:Y:S01]  /*1550*/  LOP3.LUT R2, R185, 0x18, RZ, 0xc0, !PT ;  /* 0x00000018b9027812 */ /* 0x000fe200078ec0ff */
[----:B------:R-:W-:Y:S01]  /*1560*/  LDGSTS.E.BYPASS.LTC128B.128 [R57+0x4000], desc[UR28][R16.64+0x80] ;  /* 0x0400008010397fae */ /* 0x000fe2000b981a1c */
[----:B------:R-:W-:Y:S01]  /*1570*/  LOP3.LUT R4, R38, 0x100, RZ, 0xc0, !PT ;  /* 0x0000010026047812 */ /* 0x000fe200078ec0ff */
[----:B-1----:R-:W-:Y:S01]  /*1580*/  IMAD R135, R138, UR4, R135 ;  /* 0x000000048a877c24 */ /* 0x002fe2000f8e0287 */
[----:B------:R-:W-:Y:S01]  /*1590*/  LOP3.LUT R169, R2, 0xc0, R39, 0xf8, !PT ;  /* 0x000000c002a97812 */ /* 0x000fe200078ef827 */
[----:B------:R-:W-:Y:S01]  /*15a0*/  LDGSTS.E.BYPASS.LTC128B.128 [R57+0x800], desc[UR28][R22.64] ;  /* 0x0080000016397fae */ /* 0x000fe2000b981a1c */
[----:B------:R-:W-:Y:S01]  /*15b0*/  LOP3.LUT R3, R39, 0x120, RZ, 0xc0, !PT ;  /* 0x0000012027037812 */ /* 0x000fe200078ec0ff */
[----:B------:R-:W-:Y:S01]  /*15c0*/  IMAD.SHL.U32 R135, R135, 0x20, RZ ;  /* 0x0000002087877824 */ /* 0x000fe200078e00ff */
[----:B------:R-:W-:Y:S01]  /*15d0*/  LOP3.LUT R0, R38, 0x3e00, RZ, 0xc0, !PT ;  /* 0x00003e0026007812 */ /* 0x000fe200078ec0ff */
[----:B------:R-:W-:Y:S01]  /*15e0*/  LDGSTS.E.BYPASS.LTC128B.128 [R57+0x2800], desc[UR28][R22.64+0x40] ;  /* 0x0280004016397fae */ /* 0x000fe2000b981a1c */
[----:B------:R-:W-:-:S02]  /*15f0*/  LOP3.LUT R2, R186, 0x8, RZ, 0xc0, !PT ;  /* 0x00000008ba027812 */ /* 0x000fc400078ec0ff */
[----:B------:R-:W-:Y:S01]  /*1600*/  LOP3.LUT R7, R3, R0, RZ, 0xfc, !PT ;  /* 0x0000000003077212 */ /* 0x000fe200078efcff */
[----:B------:R-:W-:Y:S01]  /*1610*/  LDGSTS.E.BYPASS.LTC128B.128 [R57+0x4800], desc[UR28][R22.64+0x80] ;  /* 0x0480008016397fae */ /* 0x000fe2000b981a1c */
[C---:B------:R-:W-:Y:S02]  /*1620*/  LOP3.LUT R36, R169.reuse, 0x8, R184, 0x78, !PT ;  /* 0x00000008a9247812 */ /* 0x040fe400078e78b8 */
[----:B------:R-:W-:Y:S01]  /*1630*/  LOP3.LUT R2, R169, R2, RZ, 0x3c, !PT ;  /* 0x00000002a9027212 */ /* 0x000fe200078e3cff */
[----:B------:R-:W-:Y:S01]  /*1640*/  LDGSTS.E.BYPASS.LTC128B.128 [R57+0x1000], desc[UR28][R20.64] ;  /* 0x0100000014397fae */ /* 0x000fe2000b981a1c */
[----:B------:R-:W-:Y:S02]  /*1650*/  IADD3 R246, P2, P1, R135, R134, R246 ;  /* 0x0000008687f67210 */ /* 0x000fe4000795e0f6 */
[----:B------:R-:W-:Y:S01]  /*1660*/  LOP3.LUT R7, R7, R2, RZ, 0xfc, !PT ;  /* 0x0000000207077212 */ /* 0x000fe200078efcff */
[----:B------:R-:W-:Y:S03]  /*1670*/  LDGSTS.E.BYPASS.LTC128B.128 [R57+0x3000], desc[UR28][R20.64+0x40] ;  /* 0x0300004014397fae */ /* 0x000fe6000b981a1c */
[----:B------:R-:W-:Y:S01]  /*1680*/  LEA R142, R7, UR5, 0x1 ;  /* 0x00000005078e7c11 */ /* 0x000fe2000f8e08ff */
[----:B------:R-:W-:Y:S04]  /*1690*/  LDGSTS.E.BYPASS.LTC128B.128 [R57+0x5000], desc[UR28][R20.64+0x80] ;  /* 0x0500008014397fae */ /* 0x000fe8000b981a1c */
[----:B------:R-:W-:Y:S01]  /*16a0*/  LDGSTS.E.BYPASS.LTC128B.128 [R57+0x1800], desc[UR28][R18.64] ;  /* 0x0180000012397fae */ /* 0x000fe2000b981a1c */
[----:B------:R-:W-:-:S03]  /*16b0*/  IMAD.IADD R221, R37, 0x1, R142 ;  /* 0x0000000125dd7824 */ /* 0x000fc600078e028e */
[----:B------:R-:W-:Y:S04]  /*16c0*/  LDGSTS.E.BYPASS.LTC128B.128 [R57+0x3800], desc[UR28][R18.64+0x40] ;  /* 0x0380004012397fae */ /* 0x000fe8000b981a1c */
[----:B------:R-:W-:Y:S04]  /*16d0*/  LDGSTS.E.BYPASS.LTC128B.128 [R57+0x5800], desc[UR28][R18.64+0x80] ;  /* 0x0580008012397fae */ /* 0x000fe8000b981a1c */
[----:B------:R-:W-:Y:S04]  /*16e0*/  LDGSTS.E.BYPASS.LTC128B.128 [R57+0x6000], desc[UR28][R12.64] ;  /* 0x060000000c397fae */ /* 0x000fe8000b981a1c */
[----:B------:R-:W-:Y:S04]  /*16f0*/  LDGSTS.E.BYPASS.LTC128B.128 [R57+0x7000], desc[UR28][R12.64+0x40] ;  /* 0x070000400c397fae */ /* 0x000fe8000b981a1c */
[----:B------:R-:W-:Y:S04]  /*1700*/  LDGSTS.E.BYPASS.LTC128B.128 [R57+0x8000], desc[UR28][R12.64+0x80] ;  /* 0x080000800c397fae */ /* 0x000fe8000b981a1c */
[----:B------:R-:W-:Y:S04]  /*1710*/  LDGSTS.E.BYPASS.LTC128B.128 [R57+0x6800], desc[UR28][R8.64] ;  /* 0x0680000008397fae */ /* 0x000fe8000b981a1c */
[----:B------:R-:W-:Y:S04]  /*1720*/  LDGSTS.E.BYPASS.LTC128B.128 [R57+0x7800], desc[UR28][R8.64+0x40] ;  /* 0x0780004008397fae */ /* 0x000fe8000b981a1c */
[----:B------:R1:W-:Y:S04]  /*1730*/  LDGSTS.E.BYPASS.LTC128B.128 [R57+0x8800], desc[UR28][R8.64+0x80] ;  /* 0x0880008008397fae */ /* 0x0003e8000b981a1c */
[----:B------:R-:W0:Y:S01]  /*1740*/  LDGDEPBAR ;  /* 0x00000000000079af */ /* 0x000e220000000000 */
[----:B-1----:R-:W-:Y:S01]  /*1750*/  LOP3.LUT R9, R4, 0x20, R39, 0xf8, !PT ;  /* 0x0000002004097812 */ /* 0x002fe200078ef827 */
[----:B------:R-:W-:-:S04]  /*1760*/  DEPBAR.LE SB0, 0x0 ;  /* 0x000080000000791a */ /* 0x000fc80000000000 */
[----:B------:R-:W-:Y:S01]  /*1770*/  BAR.SYNC.DEFER_BLOCKING 0x0 ;  /* 0x0000000000007b1d */ /* 0x000fe20000010000 */
[C---:B------:R-:W-:Y:S02]  /*1780*/  LEA R4, P0, R6.reuse, R227, 0x1 ;  /* 0x000000e306047211 */ /* 0x040fe400078008ff */
[----:B------:R-:W-:Y:S02]  /*1790*/  LOP3.LUT R36, R9, R36, RZ, 0xfc, !PT ;  /* 0x0000002409247212 */ /* 0x000fe400078efcff */
[----:B------:R-:W-:Y:S02]  /*17a0*/  LEA.HI.X R5, R6, R226, R5, 0x1, P0 ;  /* 0x000000e206057211 */ /* 0x000fe400000f0c05 */
[----:B------:R-:W-:-:S05]  /*17b0*/  LEA R222, R36, UR5, 0x1 ;  /* 0x0000000524de7c11 */ /* 0x000fca000f8e08ff */
[----:B------:R-:W-:Y:S01]  /*17c0*/  IMAD.IADD R220, R37, 0x1, R222 ;  /* 0x0000000125dc7824 */ /* 0x000fe200078e02de */
        /* <DEDUP_REMOVED lines=29> */
[----:B------:R-:W4:Y:S01]  /*19a0*/  LDSM.16.M88.4 R116, [R142+0x2000] ;  /* 0x002000008e74783b */ /* 0x000f220000000200 */
[C---:B-----5:R-:W-:Y:S03]  /*19b0*/  HMMA.16816.F32 R72, R28.reuse, R64, RZ ;  /* 0x000000401c48723c */ /* 0x060fe600000018ff */
[----:B------:R-:W-:Y:S04]  /*19c0*/  LDSM.16.M88.4 R20, [R221+0x3000] ;  /* 0x00300000dd14783b */ /* 0x000fe80000000200 */
[----:B------:R-:W0:Y:S01]  /*19d0*/  LDGDEPBAR ;  /* 0x00000000000079af */ /* 0x000e220000000000 */
[C---:B------:R-:W-:Y:S08]  /*19e0*/  HMMA.16816.F32 R52, R28.reuse, R44, RZ ;  /* 0x0000002c1c34723c */ /* 0x040ff000000018ff */
[C---:B------:R-:W-:Y:S08]  /*19f0*/  HMMA.16816.F32 R32, R28.reuse, R16, RZ ;  /* 0x000000101c20723c */ /* 0x040ff000000018ff */
[C---:B------:R-:W-:Y:S08]  /*1a00*/  HMMA.16816.F32 R68, R28.reuse, R66, RZ ;  /* 0x000000421c44723c */ /* 0x040ff000000018ff */
[----:B------:R-:W-:Y:S08]  /*1a10*/  HMMA.16816.F32 R48, R28, R46, RZ ;  /* 0x0000002e1c30723c */ /* 0x000ff000000018ff */
[C---:B------:R-:W-:Y:S08]  /*1a20*/  HMMA.16816.F32 R76, R120.reuse, R64, RZ ;  /* 0x00000040784c723c */ /* 0x040ff000000018ff */
[----:B------:R-:W-:Y:S08]  /*1a30*/  HMMA.16816.F32 R80, R120, R82, RZ ;  /* 0x000000527850723c */ /* 0x000ff000000018ff */
[----:B------:R-:W-:Y:S08]  /*1a40*/  HMMA.16816.F32 R28, R28, R18, RZ ;  /* 0x000000121c1c723c */ /* 0x000ff000000018ff */
[C---:B------:R-:W-:Y:S08]  /*1a50*/  HMMA.16816.F32 R64, R120.reuse, R66, RZ ;  /* 0x000000427840723c */ /* 0x040ff000000018ff */
[C---:B------:R-:W-:Y:S08]  /*1a60*/  HMMA.16816.F32 R60, R120.reuse, R44, RZ ;  /* 0x0000002c783c723c */ /* 0x040ff000000018ff */
[C---:B------:R-:W-:Y:S08]  /*1a70*/  HMMA.16816.F32 R44, R120.reuse, R46, RZ ;  /* 0x0000002e782c723c */ /* 0x040ff000000018ff */
[C---:B------:R-:W-:Y:S08]  /*1a80*/  HMMA.16816.F32 R40, R120.reuse, R16, RZ ;  /* 0x000000107828723c */ /* 0x040ff000000018ff */
        /* <DEDUP_REMOVED lines=12> */
[C---:B------:R-:W-:Y:S08]  /*1b50*/  HMMA.16816.F32 R76, R124.reuse, R4, R76 ;  /* 0x000000047c4c723c */ /* 0x040ff0000000184c */
[C---:B------:R-:W-:Y:S01]  /*1b60*/  HMMA.16816.F32 R80, R124.reuse, R10, R80 ;  /* 0x0000000a7c50723c */ /* 0x040fe20000001850 */
[----:B------:R-:W2:Y:S07]  /*1b70*/  LDSM.16.M88.4 R8, [R220+0x7800] ;  /* 0x00780000dc08783b */ /* 0x000eae0000000200 */
[C---:B------:R-:W-:Y:S01]  /*1b80*/  HMMA.16816.F32 R64, R124.reuse, R6, R64 ;  /* 0x000000067c40723c */ /* 0x040fe20000001840 */
[----:B------:R-:W2:Y:S07]  /*1b90*/  LDSM.16.M88.4 R4, [R220+0x7c00] ;  /* 0x007c0000dc04783b */ /* 0x000eae0000000200 */
[C---:B------:R-:W-:Y:S08]  /*1ba0*/  HMMA.16816.F32 R60, R124.reuse, R24, R60 ;  /* 0x000000187c3c723c */ /* 0x040ff0000000183c */
[C---:B------:R-:W-:Y:S01]  /*1bb0*/  HMMA.16816.F32 R44, R124.reuse, R26, R44 ;  /* 0x0000001a7c2c723c */ /* 0x040fe2000000182c */
[----:B------:R-:W2:Y:S07]  /*1bc0*/  LDSM.16.M88.4 R24, [R221+0x2000] ;  /* 0x00200000dd18783b */ /* 0x000eae0000000200 */
[C---:B------:R-:W-:Y:S08]  /*1bd0*/  HMMA.16816.F32 R40, R124.reuse, R128, R40 ;  /* 0x000000807c28723c */ /* 0x040ff00000001828 */
[----:B------:R-:W-:Y:S08]  /*1be0*/  HMMA.16816.F32 R120, R124, R130, R120 ;  /* 0x000000827c78723c */ /* 0x000ff00000001878 */
[C---:B---3--:R-:W-:Y:S08]  /*1bf0*/  HMMA.16816.F32 R88, R112.reuse, R108, R88 ;  /* 0x0000006c7058723c */ /* 0x048ff00000001858 */
        /* <DEDUP_REMOVED lines=11> */
[C---:B------:R-:W-:Y:S08]  /*1cb0*/  HMMA.16816.F32 R80, R116.reuse, R110, R80 ;  /* 0x0000006e7450723c */ /* 0x040ff00000001850 */
[C---:B------:R-:W-:Y:S08]  /*1cc0*/  HMMA.16816.F32 R40, R116.reuse, R96, R40 ;  /* 0x000000607428723c */ /* 0x040ff00000001828 */
[----:B------:R-:W-:Y:S01]  /*1cd0*/  HMMA.16816.F32 R120, R116, R98, R120 ;  /* 0x000000627478723c */ /* 0x000fe20000001878 */
[----:B------:R-:W-:Y:S07]  /*1ce0*/  LDSM.16.M88.4 R96, [R142+0x5000] ;  /* 0x005000008e60783b */ /* 0x000fee0000000200 */
        /* <DEDUP_REMOVED lines=8> */
[----:B------:R-:W1:Y:S07]  /*1d70*/  LDSM.16.M88.4 R20, [R222+0x8000] ;  /* 0x00800000de14783b */ /* 0x000e6e0000000200 */
[C---:B------:R-:W-:Y:S08]  /*1d80*/  HMMA.16816.F32 R76, R116.reuse, R104, R76 ;  /* 0x00000068744c723c */ /* 0x040ff0000000184c */
[----:B------:R-:W-:Y:S01]  /*1d90*/  HMMA.16816.F32 R64, R116, R106, R64 ;  /* 0x0000006a7440723c */ /* 0x000fe20000001840 */
[----:B------:R-:W-:Y:S07]  /*1da0*/  LDSM.16.M88.4 R104, [R221+0x5000] ;  /* 0x00500000dd68783b */ /* 0x000fee0000000200 */
[C---:B------:R-:W-:Y:S08]  /*1db0*/  HMMA.16816.F32 R60, R24.reuse, R8, R60 ;  /* 0x00000008183c723c */ /* 0x040ff0000000183c */
[C---:B------:R-:W-:Y:S01]  /*1dc0*/  HMMA.16816.F32 R44, R24.reuse, R10, R44 ;  /* 0x0000000a182c723c */ /* 0x040fe2000000182c */
[----:B------:R-:W2:Y:S07]  /*1dd0*/  LDSM.16.M88.4 R8, [R222+0x8c00] ;  /* 0x008c0000de08783b */ /* 0x000eae0000000200 */
[C---:B------:R-:W-:Y:S08]  /*1de0*/  HMMA.16816.F32 R92, R24.reuse, R16, R92 ;  /* 0x00000010185c723c */ /* 0x040ff0000000185c */
[C---:B------:R-:W-:Y:S01]  /*1df0*/  HMMA.16816.F32 R80, R24.reuse, R18, R80 ;  /* 0x000000121850723c */ /* 0x040fe20000001850 */
[----:B------:R-:W3:Y:S07]  /*1e00*/  LDSM.16.M88.4 R16, [R222+0x8400] ;  /* 0x00840000de10783b */ /* 0x000eee0000000200 */
[C---:B------:R-:W-:Y:S08]  /*1e10*/  HMMA.16816.F32 R76, R24.reuse, R12, R76 ;  /* 0x0000000c184c723c */ /* 0x040ff0000000184c */
[C---:B------:R-:W-:Y:S01]  /*1e20*/  HMMA.16816.F32 R64, R24.reuse, R14, R64 ;  /* 0x0000000e1840723c */ /* 0x040fe20000001840 */
[----:B------:R-:W4:Y:S07]  /*1e30*/  LDSM.16.M88.4 R12, [R222+0x8800] ;  /* 0x00880000de0c783b */ /* 0x000f2e0000000200 */
[C---:B------:R-:W-:Y:S01]  /*1e40*/  HMMA.16816.F32 R108, R24.reuse, R4, R40 ;  /* 0x00000004186c723c */ /* 0x040fe20000001828 */
[----:B------:R-:W5:Y:S07]  /*1e50*/  LDSM.16.M88.4 R40, [R220+0x8000] ;  /* 0x00800000dc28783b */ /* 0x000f6e0000000200 */
[----:B------:R-:W-:Y:S01]  /*1e60*/  HMMA.16816.F32 R120, R24, R6, R120 ;  /* 0x000000061878723c */ /* 0x000fe20000001878 */
[----:B------:R-:W5:Y:S04]  /*1e70*/  LDSM.16.M88.4 R24, [R220+0x8400] ;  /* 0x00840000dc18783b */ /* 0x000f680000000200 */
[----:B------:R-:W-:Y:S03]  /*1e80*/  LDSM.16.M88.4 R4, [R220+0x8c00] ;  /* 0x008c0000dc04783b */ /* 0x000fe60000000200 */
[C---:B-1----:R-:W-:Y:S01]  /*1e90*/  HMMA.16816.F32 R112, R96.reuse, R20, R88 ;  /* 0x000000146070723c */ /* 0x042fe20000001858 */
[----:B------:R-:W1:Y:S07]  /*1ea0*/  LDSM.16.M88.4 R88, [R220+0x8800] ;  /* 0x00880000dc58783b */ /* 0x000e6e0000000200 */
[----:B------:R-:W-:Y:S01]  /*1eb0*/  HMMA.16816.F32 R116, R96, R22, R84 ;  /* 0x000000166074723c */ /* 0x000fe20000001854 */
[----:B------:R-:W1:Y:S01]  /*1ec0*/  LDSM.16.M88.4 R84, [R221+0x4000] ;  /* 0x00400000dd54783b */ /* 0x000e620000000200 */
[----:B------:R-:W-:-:S06]  /*1ed0*/  DEPBAR.LE SB0, 0x0 ;  /* 0x000080000000791a */ /* 0x000fcc0000000000 */
[-C--:B--2---:R-:W-:Y:S08]  /*1ee0*/  HMMA.16816.F32 R32, R96, R8.reuse, R32 ;  /* 0x000000086020723c */ /* 0x084ff00000001820 */
[----:B------:R-:W-:Y:S01]  /*1ef0*/  HMMA.16816.F32 R108, R100, R8, R108 ;  /* 0x00000008646c723c */ /* 0x000fe2000000186c */
[----:B------:R-:W-:Y:S01]  /*1f00*/  LOP3.LUT R9, R186, 0x1f0, RZ, 0xc0, !PT ;  /* 0x000001f0ba097812 */ /* 0x000fe200078ec0ff */
[----:B------:R-:W-:-:S03]  /*1f10*/  IMAD.U32 R8, RZ, RZ, UR24 ;  /* 0x00000018ff087e24 */ /* 0x000fc6000f8e00ff */
[----:B------:R-:W-:Y:S01]  /*1f20*/  IADD3 R140, PT, PT, R9, 0x1, R140 ;  /* 0x00000001098c7810 */ /* 0x000fe20007ffe08c */
[----:B------:R-:W-:Y:S01]  /*1f30*/  IMAD.SHL.U32 R9, R184, 0x2, RZ ;  /* 0x00000002b8097824 */ /* 0x000fe200078e00ff */
[----:B------:R-:W-:Y:S01]  /*1f40*/  ISETP.NE.AND P0, PT, R8, 0x1, PT ;  /* 0x000000010800780c */ /* 0x000fe20003f05270 */
[C---:B---3--:R-:W-:Y:S01]  /*1f50*/  HMMA.16816.F32 R72, R96.reuse, R16, R72 ;  /* 0x000000106048723c */ /* 0x048fe20000001848 */
[----:B------:R-:W-:Y:S02]  /*1f60*/  IADD3 R133, PT, PT, R140, -R133, R136 ;  /* 0x800000858c857210 */ /* 0x000fe40007ffe088 */
[----:B------:R-:W-:Y:S02]  /*1f70*/  LOP3.LUT R9, R9, 0x6, RZ, 0xc0, !PT ;  /* 0x0000000609097812 */ /* 0x000fe400078ec0ff */
[--C-:B------:R-:W-:Y:S02]  /*1f80*/  IADD3 R133, PT, PT, R133, UR25, R58.reuse ;  /* 0x0000001985857c10 */ /* 0x100fe4000fffe03a */
[----:B------:R-:W-:Y:S01]  /*1f90*/  SHF.R.S32.HI R8, RZ, 0x1f, R135 ;  /* 0x0000001fff087819 */ /* 0x000fe20000011487 */
[----:B----4-:R-:W-:Y:S01]  /*1fa0*/  HMMA.16816.F32 R48, R96, R14, R48 ;  /* 0x0000000e6030723c */ /* 0x010fe20000001830 */
[----:B------:R-:W-:-:S02]  /*1fb0*/  VIADDMNMX R232, R133, 0x40, R58, PT ;  /* 0x0000004085e87846 */ /* 0x000fc4000380013a */
[----:B------:R-:W-:Y:S02]  /*1fc0*/  IADD3.X R59, PT, PT, R8, R59, RZ, P2, P1 ;  /* 0x0000003b083b7210 */ /* 0x000fe400017e24ff */
[C-C-:B------:R-:W-:Y:S02]  /*1fd0*/  VIADDMNMX R230, R133.reuse, 0x48, R58.reuse, PT ;  /* 0x0000004885e67846 */ /* 0x140fe4000380013a */
[C---:B------:R-:W-:Y:S01]  /*1fe0*/  VIMNMX R187, PT, PT, R133.reuse, R58, PT ;  /* 0x0000003a85bb7248 */ /* 0x040fe20003fe0100 */
[----:B------:R-:W-:Y:S01]  /*1ff0*/  HMMA.16816.F32 R44, R100, R14, R44 ;  /* 0x0000000e642c723c */ /* 0x000fe2000000182c */
[----:B------:R-:W-:-:S07]  /*2000*/  VIADDMNMX R164, R133, 0x8, R58, PT ;  /* 0x0000000885a47846 */ /* 0x000fce000380013a */
[----:B-----5:R-:W-:Y:S08]  /*2010*/  HMMA.16816.F32 R112, R104, R40, R112 ;  /* 0x000000286870723c */ /* 0x020ff00000001870 */
[-C--:B------:R-:W-:Y:S08]  /*2020*/  HMMA.16816.F32 R52, R96, R12.reuse, R52 ;  /* 0x0000000c6034723c */ /* 0x080ff00000001834 */
[----:B------:R-:W-:Y:S08]  /*2030*/  HMMA.16816.F32 R60, R100, R12, R60 ;  /* 0x0000000c643c723c */ /* 0x000ff0000000183c */
[C---:B------:R-:W-:Y:S08]  /*2040*/  HMMA.16816.F32 R68, R96.reuse, R18, R68 ;  /* 0x000000126044723c */ /* 0x040ff00000001844 */
[-C--:B------:R-:W-:Y:S08]  /*2050*/  HMMA.16816.F32 R28, R96, R10.reuse, R28 ;  /* 0x0000000a601c723c */ /* 0x080ff0000000181c */
[----:B------:R-:W-:Y:S01]  /*2060*/  HMMA.16816.F32 R120, R100, R10, R120 ;  /* 0x0000000a6478723c */ /* 0x000fe20000001878 */
[----:B------:R-:W-:-:S05]  /*2070*/  SHF.R.U32.HI R11, RZ, 0x5, R184 ;  /* 0x00000005ff0b7819 */ /* 0x000fca00000116b8 */
[----:B------:R-:W-:Y:S02]  /*2080*/  IMAD R132, R132, 0x8, R11 ;  /* 0x0000000884847824 */ /* 0x000fe400078e020b */
[C---:B------:R-:W-:Y:S08]  /*2090*/  HMMA.16816.F32 R76, R100.reuse, R16, R76 ;  /* 0x00000010644c723c */ /* 0x040ff0000000184c */
[----:B------:R-:W-:Y:S01]  /*20a0*/  HMMA.16816.F32 R64, R100, R18, R64 ;  /* 0x000000126440723c */ /* 0x000fe20000001840 */
[----:B------:R-:W-:-:S04]  /*20b0*/  IMAD R19, R56, 0x40, R9 ;  /* 0x0000004038137824 */ /* 0x000fc800078e0209 */
[C---:B------:R-:W-:Y:S01]  /*20c0*/  VIADD R11, R19.reuse, 0x1 ;  /* 0x00000001130b7836 */ /* 0x040fe20000000000 */
[C---:B------:R-:W-:Y:S01]  /*20d0*/  ISETP.GE.AND P1, PT, R19.reuse, R232, PT ;  /* 0x000000e81300720c */ /* 0x040fe20003f26270 */
[C---:B------:R-:W-:Y:S01]  /*20e0*/  VIADD R97, R19.reuse, 0x9 ;  /* 0x0000000913617836 */ /* 0x040fe20000000000 */
[C---:B------:R-:W-:Y:S01]  /*20f0*/  HMMA.16816.F32 R116, R104.reuse, R42, R116 ;  /* 0x0000002a6874723c */ /* 0x040fe20000001874 */
[-C--:B------:R-:W-:Y:S02]  /*2100*/  ISETP.GE.AND P2, PT, R19, R230.reuse, PT ;  /* 0x000000e61300720c */ /* 0x080fe40003f46270 */
[----:B------:R-:W-:Y:S02]  /*2110*/  FSEL R9, R112, -INF , !P1 ;  /* 0xff80000070097808 */ /* 0x000fe40004800000 */
[----:B------:R-:W-:Y:S02]  /*2120*/  ISETP.GE.AND P1, PT, R11, R230, PT ;  /* 0x000000e60b00720c */ /* 0x000fe40003f26270 */
[----:B------:R-:W-:Y:S01]  /*2130*/  FSEL R114, R114, -INF , !P2 ;  /* 0xff80000072727808 */ /* 0x000fe20005000000 */
[----:B------:R-:W-:Y:S01]  /*2140*/  HMMA.16816.F32 R72, R104, R24, R72 ;  /* 0x000000186848723c */ /* 0x000fe20000001848 */
[----:B------:R-:W-:-:S02]  /*2150*/  FSEL R8, R115, -INF , !P1 ;  /* 0xff80000073087808 */ /* 0x000fc40004800000 */
[C---:B------:R-:W-:Y:S02]  /*2160*/  ISETP.GE.AND P5, PT, R11.reuse, R187, PT ;  /* 0x000000bb0b00720c */ /* 0x040fe40003fa6270 */
[C---:B------:R-:W-:Y:S02]  /*2170*/  ISETP.GE.AND P4, PT, R11.reuse, R164, PT ;  /* 0x000000a40b00720c */ /* 0x040fe40003f86270 */
[-C--:B------:R-:W-:Y:S01]  /*2180*/  ISETP.GE.AND P3, PT, R11, R232.reuse, PT ;  /* 0x000000e80b00720c */ /* 0x080fe20003f66270 */
[----:B------:R-:W-:Y:S01]  /*2190*/  HMMA.16816.F32 R80, R100, R22, R80 ;  /* 0x000000166450723c */ /* 0x000fe20000001850 */
[----:B------:R-:W-:Y:S02]  /*21a0*/  VIADD R23, R19, 0x18 ;  /* 0x0000001813177836 */ /* 0x000fe40000000000 */
[----:B------:R-:W-:Y:S02]  /*21b0*/  FSEL R113, R113, -INF , !P3 ;  /* 0xff80000071717808 */ /* 0x000fe40005800000 */
[----:B------:R-:W-:-:S03]  /*21c0*/  ISETP.GE.AND P3, PT, R97, R232, PT ;  /* 0x000000e86100720c */ /* 0x000fc60003f66270 */
[----:B-1----:R-:W-:Y:S01]  /*21d0*/  HMMA.16816.F32 R48, R104, R90, R48 ;  /* 0x0000005a6830723c */ /* 0x002fe20000001830 */
[----:B------:R-:W-:-:S07]  /*21e0*/  FSEL R117, R117, -INF , !P3 ;  /* 0xff80000075757808 */ /* 0x000fce0005800000 */
[----:B------:R-:W-:Y:S01]  /*21f0*/  HMMA.16816.F32 R44, R84, R90, R44 ;  /* 0x0000005a542c723c */ /* 0x000fe2000000182c */
[----:B------:R-:W-:-:S05]  /*2200*/  VIADD R91, R19, 0x8 ;  /* 0x00000008135b7836 */ /* 0x000fca0000000000 */
[C---:B------:R-:W-:Y:S02]  /*2210*/  ISETP.GE.AND P2, PT, R91.reuse, R232, PT ;  /* 0x000000e85b00720c */ /* 0x040fe40003f46270 */
[-C--:B------:R-:W-:Y:S01]  /*2220*/  HMMA.16816.F32 R52, R104, R88.reuse, R52 ;  /* 0x000000586834723c */ /* 0x080fe20000001834 */
[-C--:B------:R-:W-:Y:S02]  /*2230*/  ISETP.GE.AND P1, PT, R91, R230.reuse, PT ;  /* 0x000000e65b00720c */ /* 0x080fe40003f26270 */
[----:B------:R-:W-:Y:S02]  /*2240*/  FSEL R11, R116, -INF , !P2 ;  /* 0xff800000740b7808 */ /* 0x000fe40005000000 */
[----:B------:R-:W-:Y:S02]  /*2250*/  FSEL R118, R118, -INF , !P1 ;  /* 0xff80000076767808 */ /* 0x000fe40004800000 */
[----:B------:R-:W-:Y:S01]  /*2260*/  ISETP.GE.AND P2, PT, R97, R230, PT ;  /* 0x000000e66100720c */ /* 0x000fe20003f46270 */
[----:B------:R-:W-:Y:S01]  /*2270*/  HMMA.16816.F32 R60, R84, R88, R60 ;  /* 0x00000058543c723c */ /* 0x000fe2000000183c */
[----:B------:R-:W-:Y:S01]  /*2280*/  VIADD R89, R19, 0x10 ;  /* 0x0000001013597836 */ /* 0x000fe20000000000 */
[----:B------:R-:W-:-:S02]  /*2290*/  FMNMX3.FTZ R18, R9, R113, R11, !PT ;  /* 0x0000007109127276 */ /* 0x000fc4000781000b */
[----:B------:R-:W-:Y:S02]  /*22a0*/  FSEL R10, R119, -INF , !P2 ;  /* 0xff800000770a7808 */ /* 0x000fe40005000000 */
[C---:B------:R-:W-:Y:S02]  /*22b0*/  ISETP.GE.AND P1, PT, R89.reuse, R232, PT ;  /* 0x000000e85900720c */ /* 0x040fe40003f26270 */
[----:B------:R-:W-:Y:S01]  /*22c0*/  HMMA.16816.F32 R68, R104, R26, R68 ;  /* 0x0000001a6844723c */ /* 0x000fe20000001844 */
[----:B------:R-:W-:Y:S02]  /*22d0*/  ISETP.GE.AND P2, PT, R89, R230, PT ;  /* 0x000000e65900720c */ /* 0x000fe40003f46270 */
[----:B------:R-:W-:Y:S02]  /*22e0*/  FSEL R17, R72, -INF , !P1 ;  /* 0xff80000048117808 */ /* 0x000fe40004800000 */
[----:B------:R-:W-:Y:S02]  /*22f0*/  FSEL R12, R74, -INF , !P2 ;  /* 0xff8000004a0c7808 */ /* 0x000fe40005000000 */
[----:B------:R-:W-:Y:S01]  /*2300*/  ISETP.GE.AND P2, PT, R23, R232, PT ;  /* 0x000000e81700720c */ /* 0x000fe20003f46270 */
[----:B------:R-:W-:Y:S01]  /*2310*/  HMMA.16816.F32 R76, R84, R24, R76 ;  /* 0x00000018544c723c */ /* 0x000fe2000000184c */
[----:B------:R-:W-:Y:S01]  /*2320*/  VIADD R25, R19, 0x11 ;  /* 0x0000001113197836 */ /* 0x000fe20000000000 */
[----:B------:R-:W-:-:S04]  /*2330*/  FMNMX3.FTZ R18, R18, R117, R17, !PT ;  /* 0x0000007512127276 */ /* 0x000fc80007810011 */
[C---:B------:R-:W-:Y:S02]  /*2340*/  ISETP.GE.AND P1, PT, R25.reuse, R230, PT ;  /* 0x000000e61900720c */ /* 0x040fe40003f26270 */
[----:B------:R-:W-:Y:S01]  /*2350*/  HMMA.16816.F32 R92, R100, R20, R92 ;  /* 0x00000014645c723c */ /* 0x000fe2000000185c */
[----:B------:R-:W-:Y:S01]  /*2360*/  ISETP.GE.AND P3, PT, R25, R232, PT ;  /* 0x000000e81900720c */ /* 0x000fe20003f66270 */
[----:B------:R-:W-:-:S03]  /*2370*/  VIADD R21, R19, 0x21 ;  /* 0x0000002113157836 */ /* 0x000fc60000000000 */
[----:B------:R-:W-:Y:S01]  /*2380*/  FSEL R15, R73, -INF , !P3 ;  /* 0xff800000490f7808 */ /* 0x000fe20005800000 */
[----:B------:R-:W-:Y:S02]  /*2390*/  VIADD R73, R19, 0x28 ;  /* 0x0000002813497836 */ /* 0x000fe40000000000 */
[-C--:B------:R-:W-:Y:S08]  /*23a0*/  HMMA.16816.F32 R32, R104, R4.reuse, R32 ;  /* 0x000000046820723c */ /* 0x080ff00000001820 */
[----:B------:R-:W-:Y:S01]  /*23b0*/  HMMA.16816.F32 R108, R84, R4, R108 ;  /* 0x00000004546c723c */ /* 0x000fe2000000186c */
[----:B------:R-:W-:Y:S01]  /*23c0*/  FSEL R4, R75, -INF , !P1 ;  /* 0xff8000004b047808 */ /* 0x000fe20004800000 */
[----:B------:R-:W-:Y:S01]  /*23d0*/  BAR.SYNC.DEFER_BLOCKING 0x0 ;  /* 0x0000000000007b1d */ /* 0x000fe20000010000 */
[----:B------:R-:W-:-:S02]  /*23e0*/  ISETP.GE.AND P1, PT, R23, R230, PT ;  /* 0x000000e61700720c */ /* 0x000fc40003f26270 */
[----:B------:R-:W-:Y:S02]  /*23f0*/  FSEL R5, R68, -INF , !P2 ;  /* 0xff80000044057808 */ /* 0x000fe40005000000 */
[----:B------:R-:W-:Y:S01]  /*2400*/  FSEL R16, R70, -INF , !P1 ;  /* 0xff80000046107808 */ /* 0x000fe20004800000 */
[----:B------:R-:W-:Y:S01]  /*2410*/  HMMA.16816.F32 R80, R84, R42, R80 ;  /* 0x0000002a5450723c */ /* 0x000fe20000001850 */
[----:B------:R-:W-:Y:S01]  /*2420*/  VIADD R43, R19, 0x19 ;  /* 0x00000019132b7836 */ /* 0x000fe20000000000 */
[----:B------:R-:W-:-:S04]  /*2430*/  FMNMX3.FTZ R18, R18, R15, R5, !PT ;  /* 0x0000000f12127276 */ /* 0x000fc80007810005 */
[----:B------:R-:W-:Y:S02]  /*2440*/  ISETP.GE.AND P2, PT, R43, R230, PT ;  /* 0x000000e62b00720c */ /* 0x000fe40003f46270 */
[C---:B------:R-:W-:Y:S01]  /*2450*/  HMMA.16816.F32 R64, R84.reuse, R26, R64 ;  /* 0x0000001a5440723c */ /* 0x040fe20000001840 */
[----:B------:R-:W-:Y:S01]  /*2460*/  VIADD R27, R19, 0x20 ;  /* 0x00000020131b7836 */ /* 0x000fe20000000000 */
[----:B------:R-:W-:Y:S02]  /*2470*/  FSEL R14, R71, -INF , !P2 ;  /* 0xff800000470e7808 */ /* 0x000fe40005000000 */
[-C--:B------:R-:W-:Y:S02]  /*2480*/  ISETP.GE.AND P3, PT, R43, R232.reuse, PT ;  /* 0x000000e82b00720c */ /* 0x080fe40003f66270 */
[C---:B------:R-:W-:Y:S02]  /*2490*/  ISETP.GE.AND P1, PT, R27.reuse, R232, PT ;  /* 0x000000e81b00720c */ /* 0x040fe40003f26270 */
[-C--:B------:R-:W-:Y:S01]  /*24a0*/  ISETP.GE.AND P2, PT, R27, R230.reuse, PT ;  /* 0x000000e61b00720c */ /* 0x080fe20003f46270 */
[----:B------:R-:W-:Y:S01]  /*24b0*/  HMMA.16816.F32 R92, R84, R40, R92 ;  /* 0x00000028545c723c */ /* 0x000fe2000000185c */
[----:B------:R-:W-:Y:S01]  /*24c0*/  FSEL R205, R52, -INF , !P1 ;  /* 0xff80000034cd7808 */ /* 0x000fe20004800000 */
[----:B------:R-:W-:Y:S01]  /*24d0*/  VIADD R41, R19, 0x31 ;  /* 0x0000003113297836 */ /* 0x000fe20000000000 */
[----:B------:R-:W-:-:S02]  /*24e0*/  ISETP.GE.AND P1, PT, R21, R230, PT ;  /* 0x000000e61500720c */ /* 0x000fc40003f26270 */
[----:B------:R-:W-:Y:S02]  /*24f0*/  FSEL R13, R69, -INF , !P3 ;  /* 0xff800000450d7808 */ /* 0x000fe40005800000 */
[----:B------:R-:W-:Y:S01]  /*2500*/  FSEL R238, R54, -INF , !P2 ;  /* 0xff80000036ee7808 */ /* 0x000fe20005000000 */
[-C--:B------:R-:W-:Y:S01]  /*2510*/  HMMA.16816.F32 R28, R104, R6.reuse, R28 ;  /* 0x00000006681c723c */ /* 0x080fe2000000181c */
[----:B------:R-:W-:Y:S01]  /*2520*/  FSEL R236, R55, -INF , !P1 ;  /* 0xff80000037ec7808 */ /* 0x000fe20004800000 */
[----:B------:R-:W-:Y:S01]  /*2530*/  VIADD R55, R19, 0x29 ;  /* 0x0000002913377836 */ /* 0x000fe20000000000 */
[-C--:B------:R-:W-:Y:S02]  /*2540*/  ISETP.GE.AND P3, PT, R21, R232.reuse, PT ;  /* 0x000000e81500720c */ /* 0x080fe40003f66270 */
[----:B------:R-:W-:Y:S02]  /*2550*/  ISETP.GE.AND P2, PT, R73, R232, PT ;  /* 0x000000e84900720c */ /* 0x000fe40003f46270 */
[----:B------:R-:W-:Y:S01]  /*2560*/  FSEL R207, R53, -INF , !P3 ;  /* 0xff80000035cf7808 */ /* 0x000fe20005800000 */
[----:B------:R-:W-:Y:S01]  /*2570*/  VIADD R53, R19, 0x30 ;  /* 0x0000003013357836 */ /* 0x000fe20000000000 */
[----:B------:R-:W-:Y:S01]  /*2580*/  FSEL R203, R48, -INF , !P2 ;  /* 0xff80000030cb7808 */ /* 0x000fe20005000000 */
[----:B------:R-:W-:Y:S01]  /*2590*/  HMMA.16816.F32 R84, R84, R6, R120 ;  /* 0x000000065454723c */ /* 0x000fe20000001878 */
[----:B------:R-:W-:-:S02]  /*25a0*/  ISETP.GE.AND P2, PT, R55, R230, PT ;  /* 0x000000e63700720c */ /* 0x000fc40003f46270 */
[-C--:B------:R-:W-:Y:S02]  /*25b0*/  ISETP.GE.AND P1, PT, R73, R230.reuse, PT ;  /* 0x000000e64900720c */ /* 0x080fe40003f26270 */
[----:B------:R-:W-:Y:S02]  /*25c0*/  FSEL R216, R51, -INF , !P2 ;  /* 0xff80000033d87808 */ /* 0x000fe40005000000 */
[C---:B------:R-:W-:Y:S02]  /*25d0*/  ISETP.GE.AND P2, PT, R53.reuse, R230, PT ;  /* 0x000000e63500720c */ /* 0x040fe40003f46270 */
[----:B------:R-:W-:Y:S02]  /*25e0*/  FSEL R218, R50, -INF , !P1 ;  /* 0xff80000032da7808 */ /* 0x000fe40004800000 */
[----:B------:R-:W-:Y:S02]  /*25f0*/  ISETP.GE.AND P1, PT, R53, R232, PT ;  /* 0x000000e83500720c */ /* 0x000fe40003f26270 */
[----:B------:R-:W-:-:S02]  /*2600*/  FSEL R196, R34, -INF , !P2 ;  /* 0xff80000022c47808 */ /* 0x000fc40005000000 */
[-C--:B------:R-:W-:Y:S02]  /*2610*/  ISETP.GE.AND P2, PT, R19, R187.reuse, PT ;  /* 0x000000bb1300720c */ /* 0x080fe40003f46270 */
[----:B------:R-:W-:Y:S02]  /*2620*/  FSEL R199, R32, -INF , !P1 ;  /* 0xff80000020c77808 */ /* 0x000fe40004800000 */
[----:B------:R-:W-:Y:S02]  /*2630*/  ISETP.GE.AND P1, PT, R41, R230, PT ;  /* 0x000000e62900720c */ /* 0x000fe40003f26270 */
[----:B------:R-:W-:Y:S02]  /*2640*/  ISETP.GE.AND P3, PT, R55, R232, PT ;  /* 0x000000e83700720c */ /* 0x000fe40003f66270 */
[----:B------:R-:W-:Y:S02]  /*2650*/  FSEL R100, R92, -INF , !P2 ;  /* 0xff8000005c647808 */ /* 0x000fe40005000000 */
[----:B------:R-:W-:-:S02]  /*2660*/  ISETP.GE.AND P2, PT, R97, R187, PT ;  /* 0x000000bb6100720c */ /* 0x000fc40003f46270 */
[----:B------:R-:W-:Y:S02]  /*2670*/  FSEL R195, R35, -INF , !P1 ;  /* 0xff80000023c37808 */ /* 0x000fe40004800000 */
[----:B------:R-:W-:Y:S02]  /*2680*/  ISETP.GE.AND P1, PT, R91, R187, PT ;  /* 0x000000bb5b00720c */ /* 0x000fe40003f26270 */
[----:B------:R-:W-:Y:S02]  /*2690*/  FSEL R209, R49, -INF , !P3 ;  /* 0xff80000031d17808 */ /* 0x000fe40005800000 */
[----:B------:R-:W-:Y:S02]  /*26a0*/  FSEL R70, R93, -INF , !P5 ;  /* 0xff8000005d467808 */ /* 0x000fe40006800000 */
[----:B------:R-:W-:Y:S02]  /*26b0*/  ISETP.GE.AND P3, PT, R41, R232, PT ;  /* 0x000000e82900720c */ /* 0x000fe40003f66270 */
[----:B------:R-:W-:-:S02]  /*26c0*/  FSEL R58, R81, -INF , !P2 ;  /* 0xff800000513a7808 */ /* 0x000fc40005000000 */
[-C--:B------:R-:W-:Y:S02]  /*26d0*/  ISETP.GE.AND P5, PT, R27, R187.reuse, PT ;  /* 0x000000bb1b00720c */ /* 0x080fe40003fa6270 */
[-C--:B------:R-:W-:Y:S02]  /*26e0*/  ISETP.GE.AND P2, PT, R23, R187.reuse, PT ;  /* 0x000000bb1700720c */ /* 0x080fe40003f46270 */
[----:B------:R-:W-:Y:S02]  /*26f0*/  FSEL R68, R80, -INF , !P1 ;  /* 0xff80000050447808 */ /* 0x000fe40004800000 */
[----:B------:R-:W-:Y:S02]  /*2700*/  ISETP.GE.AND P1, PT, R25, R187, PT ;  /* 0x000000bb1900720c */ /* 0x000fe40003f26270 */
[----:B------:R-:W-:Y:S01]  /*2710*/  FSEL R198, R33, -INF , !P3 ;  /* 0xff80000021c67808 */ /* 0x000fe20005800000 */
[----:B------:R-:W-:Y:S01]  /*2720*/  VIADD R33, R19, 0x38 ;  /* 0x0000003813217836 */ /* 0x000fe20000000000 */
[----:B------:R-:W-:-:S02]  /*2730*/  FSEL R204, R60, -INF , !P5 ;  /* 0xff8000003ccc7808 */ /* 0x000fc40006800000 */
[----:B------:R-:W-:Y:S02]  /*2740*/  FSEL R192, R64, -INF , !P2 ;  /* 0xff80000040c07808 */ /* 0x000fe40005000000 */
[C---:B------:R-:W-:Y:S01]  /*2750*/  ISETP.GE.AND P5, PT, R19.reuse, R164, PT ;  /* 0x000000a41300720c */ /* 0x040fe20003fa6270 */
[----:B------:R-:W-:Y:S01]  /*2760*/  VIADD R19, R19, 0x39 ;  /* 0x0000003913137836 */ /* 0x000fe20000000000 */
[-C--:B------:R-:W-:Y:S02]  /*2770*/  ISETP.GE.AND P2, PT, R73, R187.reuse, PT ;  /* 0x000000bb4900720c */ /* 0x080fe40003f46270 */
[----:B------:R-:W-:Y:S02]  /*2780*/  FSEL R180, R77, -INF , !P1 ;  /* 0xff8000004db47808 */ /* 0x000fe40004800000 */
[-C--:B------:R-:W-:Y:S02]  /*2790*/  ISETP.GE.AND P3, PT, R89, R187.reuse, PT ;  /* 0x000000bb5900720c */ /* 0x080fe40003f66270 */
[----:B------:R-:W-:-:S02]  /*27a0*/  ISETP.GE.AND P1, PT, R21, R187, PT ;  /* 0x000000bb1500720c */ /* 0x000fc40003f26270 */
[----:B------:R-:W-:Y:S02]  /*27b0*/  FSEL R208, R44, -INF , !P2 ;  /* 0xff8000002cd07808 */ /* 0x000fe40005000000 */
[----:B------:R-:W-:Y:S02]  /*27c0*/  ISETP.GE.AND P2, PT, R19, R232, PT ;  /* 0x000000e81300720c */ /* 0x000fe40003f46270 */
[----:B------:R-:W-:Y:S02]  /*27d0*/  FSEL R188, R76, -INF , !P3 ;  /* 0xff8000004cbc7808 */ /* 0x000fe40005800000 */
[----:B------:R-:W-:Y:S02]  /*27e0*/  FSEL R206, R61, -INF , !P1 ;  /* 0xff8000003dce7808 */ /* 0x000fe40004800000 */
[-C--:B------:R-:W-:Y:S02]  /*27f0*/  ISETP.GE.AND P3, PT, R43, R187.reuse, PT ;  /* 0x000000bb2b00720c */ /* 0x080fe40003f66270 */
[----:B------:R-:W-:-:S02]  /*2800*/  ISETP.GE.AND P1, PT, R53, R187, PT ;  /* 0x000000bb3500720c */ /* 0x000fc40003f26270 */
[----:B------:R-:W-:Y:S02]  /*2810*/  FSEL R200, R29, -INF , !P2 ;  /* 0xff8000001dc87808 */ /* 0x000fe40005000000 */
[----:B------:R-:W-:Y:S02]  /*2820*/  FMNMX3.FTZ R29, R114, R8, R118, !PT ;  /* 0x00000008721d7276 */ /* 0x000fe40007810076 */
[----:B------:R-:W-:Y:S02]  /*2830*/  FSEL R190, R65, -INF , !P3 ;  /* 0xff80000041be7808 */ /* 0x000fe40005800000 */
[----:B------:R-:W-:Y:S02]  /*2840*/  FSEL R175, R108, -INF , !P1 ;  /* 0xff8000006caf7808 */ /* 0x000fe40004800000 */
[----:B------:R-:W-:Y:S02]  /*2850*/  ISETP.GE.AND P3, PT, R55, R187, PT ;  /* 0x000000bb3700720c */ /* 0x000fe40003f66270 */
[----:B------:R-:W-:-:S02]  /*2860*/  ISETP.GE.AND P1, PT, R33, R230, PT ;  /* 0x000000e62100720c */ /* 0x000fc40003f26270 */
[----:B------:R-:W-:Y:S02]  /*2870*/  FMNMX3.FTZ R29, R29, R10, R12, !PT ;  /* 0x0000000a1d1d7276 */ /* 0x000fe4000781000c */
[----:B------:R-:W-:Y:S02]  /*2880*/  FSEL R212, R45, -INF , !P3 ;  /* 0xff8000002dd47808 */ /* 0x000fe40005800000 */
[----:B------:R-:W-:Y:S02]  /*2890*/  FSEL R194, R30, -INF , !P1 ;  /* 0xff8000001ec27808 */ /* 0x000fe40004800000 */
[----:B------:R-:W-:Y:S02]  /*28a0*/  ISETP.GE.AND P3, PT, R33, R232, PT ;  /* 0x000000e82100720c */ /* 0x000fe40003f66270 */
[----:B------:R-:W-:Y:S02]  /*28b0*/  ISETP.GE.AND P1, PT, R19, R230, PT ;  /* 0x000000e61300720c */ /* 0x000fe40003f26270 */
[----:B------:R-:W-:-:S02]  /*28c0*/  FMNMX3.FTZ R29, R29, R4, R16, !PT ;  /* 0x000000041d1d7276 */ /* 0x000fc40007810010 */
[----:B------:R-:W-:Y:S02]  /*28d0*/  FSEL R197, R28, -INF , !P3 ;  /* 0xff8000001cc57808 */ /* 0x000fe40005800000 */
[----:B------:R-:W-:Y:S02]  /*28e0*/  FSEL R193, R31, -INF , !P1 ;  /* 0xff8000001fc17808 */ /* 0x000fe40004800000 */
[-C--:B------:R-:W-:Y:S02]  /*28f0*/  ISETP.GE.AND P3, PT, R91, R164.reuse, PT ;  /* 0x000000a45b00720c */ /* 0x080fe40003f66270 */
[-C--:B------:R-:W-:Y:S02]  /*2900*/  ISETP.GE.AND P2, PT, R97, R164.reuse, PT ;  /* 0x000000a46100720c */ /* 0x080fe40003f46270 */
[----:B------:R-:W-:Y:S02]  /*2910*/  ISETP.GE.AND P1, PT, R89, R164, PT ;  /* 0x000000a45900720c */ /* 0x000fe40003f26270 */
[----:B------:R-:W-:-:S02]  /*2920*/  FMNMX3.FTZ R18, R18, R13, R205, !PT ;  /* 0x0000000d12127276 */ /* 0x000fc400078100cd */
[----:B------:R-:W-:Y:S01]  /*2930*/  FMNMX3.FTZ R29, R29, R14, R238, !PT ;  /* 0x0000000e1d1d7276 */ /* 0x000fe200078100ee */
[----:B------:R-:W-:Y:S08]  /*2940*/  @!P0 BRA `(.L_x_414) ;  /* 0x0000000000548947 */ /* 0x000ff00003800000 */
[----:B------:R-:W-:-:S04]  /*2950*/  IMAD.U32 R6, RZ, RZ, UR24 ;  /* 0x00000018ff067e24 */ /* 0x000fc8000f8e00ff */
        /* <DEDUP_REMOVED lines=20> */
.L_x_414:
[----:B------:R-:W-:Y:S01]  /*2aa0*/  FMNMX3.FTZ R18, R18, R207, R203, !PT ;  /* 0x000000cf12127276 */ /* 0x000fe200078100cb */
[----:B------:R-:W-:Y:S01]  /*2ab0*/  VIADD R170, R132, 0x4 ;  /* 0x0000000484aa7836 */ /* 0x000fe20000000000 */
[----:B------:R-:W-:Y:S01]  /*2ac0*/  FMNMX3.FTZ R29, R29, R236, R218, !PT ;  /* 0x000000ec1d1d7276 */ /* 0x000fe200078100da */
[----:B------:R-:W-:Y:S01]  /*2ad0*/  UIADD3 UR14, UPT, UPT, UR27, -0x4498517b, URZ ;  /* 0xbb67ae851b0e7890 */ /* 0x000fe2000fffe0ff */
[----:B------:R-:W-:Y:S01]  /*2ae0*/  FMNMX3.FTZ R7, R18, R209, R199, !PT ;  /* 0x000000d112077276 */ /* 0x000fe200078100c7 */
[----:B------:R-:W-:Y:S01]  /*2af0*/  IMAD.WIDE.U32 R170, R170, -0x326172a9, RZ ;  /* 0xcd9e8d57aaaa7825 */ /* 0x000fe200078e00ff */
[----:B------:R-:W-:Y:S01]  /*2b00*/  FMNMX3.FTZ R18, R29, R216, R196, !PT ;  /* 0x000000d81d127276 */ /* 0x000fe200078100c4 */
[----:B------:R-:W-:Y:S01]  /*2b10*/  UIADD3 UR12, UPT, UPT, UR26, -0x61c88647, URZ ;  /* 0x9e3779b91a0c7890 */ /* 0x000fe2000fffe0ff */
[----:B------:R-:W-:Y:S01]  /*2b20*/  FMNMX3.FTZ R7, R7, R198, R197, !PT ;  /* 0x000000c607077276 */ /* 0x000fe200078100c5 */
[----:B------:R-:W-:Y:S01]  /*2b30*/  IMAD.SHL.U32 R219, R56, 0x2, RZ ;  /* 0x0000000238db7824 */ /* 0x000fe200078e00ff */
[----:B------:R-:W-:Y:S01]  /*2b40*/  FMNMX3.FTZ R18, R18, R195, R194, !PT ;  /* 0x000000c312127276 */ /* 0x000fe200078100c2 */
[----:B------:R-:W-:Y:S01]  /*2b50*/  IMAD.WIDE.U32 R246, R246, -0x2daee0ad, RZ ;  /* 0xd2511f53f6f67825 */ /* 0x000fe200078e00ff */
[----:B------:R-:W-:Y:S01]  /*2b60*/  FMNMX.FTZ R20, R200, R7, !PT ;  /* 0x00000007c8147209 */ /* 0x000fe20007810000 */
[----:B------:R-:W-:Y:S01]  /*2b70*/  UIADD3 UR4, UPT, UPT, UR26, 0x3c6ef372, URZ ;  /* 0x3c6ef3721a047890 */ /* 0x000fe2000fffe0ff */
[----:B------:R-:W-:Y:S01]  /*2b80*/  FMNMX.FTZ R18, R193, R18, !PT ;  /* 0x00000012c1127209 */ /* 0x000fe20007810000 */
[----:B------:R-:W-:Y:S01]  /*2b90*/  UIADD3 UR18, UPT, UPT, UR27, 0x76cf5d0a, URZ ;  /* 0x76cf5d0a1b127890 */ /* 0x000fe2000fffe0ff */
[----:B------:R-:W-:Y:S01]  /*2ba0*/  LOP3.LUT R240, R59, UR26, R171, 0x96, !PT ;  /* 0x0000001a3bf07c12 */ /* 0x000fe2000f8e96ab */
[----:B-1----:R-:W1:Y:S01]  /*2bb0*/  SHFL.BFLY PT, R31, R20, 0x2, 0x1f ;  /* 0x0c401f00141f7f89 */ /* 0x002e6200000e0000 */
[-C--:B------:R-:W-:Y:S01]  /*2bc0*/  ISETP.GE.AND P0, PT, R41, R187.reuse, PT ;  /* 0x000000bb2900720c */ /* 0x080fe20003f06270 */
[----:B------:R-:W-:Y:S01]  /*2bd0*/  UIADD3 UR17, UPT, UPT, UR27, 0x32370b8f, URZ ;  /* 0x32370b8f1b117890 */ /* 0x000fe2000fffe0ff */
[----:B------:R-:W-:Y:S01]  /*2be0*/  LOP3.LUT R6, R219, UR27, R247, 0x96, !PT ;  /* 0x0000001bdb067c12 */ /* 0x000fe2000f8e96f7 */
[----:B------:R-:W2:Y:S01]  /*2bf0*/  SHFL.BFLY PT, R29, R18, 0x2, 0x1f ;  /* 0x0c401f00121d7f89 */ /* 0x000ea200000e0000 */
[----:B------:R-:W-:Y:S01]  /*2c00*/  IMAD.WIDE.U32 R240, R240, -0x2daee0ad, RZ ;  /* 0xd2511f53f0f07825 */ /* 0x000fe200078e00ff */
[----:B------:R-:W-:Y:S01]  /*2c10*/  FSEL R177, R109, -INF , !P0 ;  /* 0xff8000006db17808 */ /* 0x000fe20004000000 */
[----:B------:R-:W3:Y:S01]  /*2c20*/  LDCU UR13, c[0x0][0x45c] ;  /* 0x00008b80ff0d77ac */ /* 0x000ee20008000800 */
[-C--:B------:R-:W-:Y:S01]  /*2c30*/  ISETP.GE.AND P0, PT, R33, R187.reuse, PT ;  /* 0x000000bb2100720c */ /* 0x080fe20003f06270 */
[----:B------:R-:W-:Y:S01]  /*2c40*/  IMAD.WIDE.U32 R6, R6, -0x326172a9, RZ ;  /* 0xcd9e8d5706067825 */ /* 0x000fe200078e00ff */
[----:B------:R-:W-:Y:S01]  /*2c50*/  LOP3.LUT R244, R246, UR14, R241, 0x96, !PT ;  /* 0x0000000ef6f47c12 */ /* 0x000fe2000f8e96f1 */
[----:B------:R-:W-:Y:S01]  /*2c60*/  UIADD3 UR11, UPT, UPT, UR26, -0x255992d5, URZ ;  /* 0xdaa66d2b1a0b7890 */ /* 0x000fe2000fffe0ff */
[----:B------:R-:W-:Y:S01]  /*2c70*/  FSEL R176, R84, -INF , !P0 ;  /* 0xff80000054b07808 */ /* 0x000fe20004000000 */
[----:B------:R-:W-:Y:S01]  /*2c80*/  UIADD3 UR10, UPT, UPT, UR26, 0x78dde6e4, URZ ;  /* 0x78dde6e41a0a7890 */ /* 0x000fe2000fffe0ff */
[----:B------:R-:W-:Y:S01]  /*2c90*/  ISETP.GE.AND P0, PT, R19, R187, PT ;  /* 0x000000bb1300720c */ /* 0x000fe20003f06270 */
[----:B------:R-:W-:Y:S01]  /*2ca0*/  IMAD.WIDE.U32 R244, R244, -0x326172a9, RZ ;  /* 0xcd9e8d57f4f47825 */ /* 0x000fe200078e00ff */
[----:B------:R-:W-:Y:S01]  /*2cb0*/  LOP3.LUT R22, R170, UR12, R7, 0x96, !PT ;  /* 0x0000000caa167c12 */ /* 0x000fe2000f8e9607 */
[----:B------:R-:W-:Y:S01]  /*2cc0*/  UIADD3 UR16, UPT, UPT, UR27, -0x126145ec, URZ ;  /* 0xed9eba141b107890 */ /* 0x000fe2000fffe0ff */
[----:B------:R-:W-:Y:S01]  /*2cd0*/  FSEL R71, R94, -INF , !P5 ;  /* 0xff8000005e477808 */ /* 0x000fe20006800000 */
[----:B------:R-:W-:Y:S01]  /*2ce0*/  UIADD3 UR15, UPT, UPT, UR27, -0x56f99767, URZ ;  /* 0xa90668991b0f7890 */ /* 0x000fe2000fffe0ff */
[----:B------:R-:W-:Y:S01]  /*2cf0*/  LOP3.LUT R24, R6, UR4, R245, 0x96, !PT ;  /* 0x0000000406187c12 */ /* 0x000fe2000f8e96f5 */
[----:B------:R-:W-:Y:S01]  /*2d00*/  UIADD3 UR8, UPT, UPT, UR26, -0x4ab325aa, URZ ;  /* 0xb54cda561a087890 */ /* 0x000fe2000fffe0ff */
[----:B------:R-:W-:Y:S01]  /*2d10*/  FSEL R174, R85, -INF , !P0 ;  /* 0xff80000055ae7808 */ /* 0x000fe20004000000 */
[----:B------:R-:W-:Y:S01]  /*2d20*/  UIADD3 UR9, UPT, UPT, UR26, 0x1715609d, URZ ;  /* 0x1715609d1a097890 */ /* 0x000fe2000fffe0ff */
[----:B-1----:R-:W-:Y:S01]  /*2d30*/  FMNMX.FTZ R31, R20, R31, !PT ;  /* 0x0000001f141f7209 */ /* 0x002fe20007810000 */
[----:B------:R-:W-:Y:S01]  /*2d40*/  IMAD.WIDE.U32 R224, R132, -0x326172a9, RZ ;  /* 0xcd9e8d5784e07825 */ /* 0x000fe200078e00ff */
[----:B------:R-:W-:-:S02]  /*2d50*/  ISETP.GE.AND P5, PT, R23, R164, PT ;  /* 0x000000a41700720c */ /* 0x000fc40003fa6270 */
[-C--:B------:R-:W-:Y:S01]  /*2d60*/  ISETP.GE.AND P0, PT, R25, R164.reuse, PT ;  /* 0x000000a41900720c */ /* 0x080fe20003f06270 */
[----:B------:R-:W1:Y:S01]  /*2d70*/  SHFL.BFLY PT, R166, R31, 0x1, 0x1f ;  /* 0x0c201f001fa67f89 */ /* 0x000e6200000e0000 */
[----:B------:R-:W-:Y:S01]  /*2d80*/  IMAD.WIDE.U32 R22, R22, -0x2daee0ad, RZ ;  /* 0xd2511f5316167825 */ /* 0x000fe200078e00ff */
[----:B--2---:R-:W-:Y:S02]  /*2d90*/  FMNMX.FTZ R29, R18, R29, !PT ;  /* 0x0000001d121d7209 */ /* 0x004fe40007810000 */
[----:B------:R-:W-:Y:S01]  /*2da0*/  FSEL R69, R82, -INF , !P3 ;  /* 0xff80000052457808 */ /* 0x000fe20005800000 */
[----:B------:R-:W-:Y:S01]  /*2db0*/  IMAD.WIDE.U32 R24, R24, -0x2daee0ad, RZ ;  /* 0xd2511f5318187825 */ /* 0x000fe200078e00ff */
[----:B------:R-:W-:Y:S01]  /*2dc0*/  LOP3.LUT R20, R240, UR18, R23, 0x96, !PT ;  /* 0x00000012f0147c12 */ /* 0x000fe2000f8e9617 */
[----:B------:R-:W2:Y:S01]  /*2dd0*/  SHFL.BFLY PT, R18, R29, 0x1, 0x1f ;  /* 0x0c201f001d127f89 */ /* 0x000ea200000e0000 */
[----:B------:R-:W-:Y:S01]  /*2de0*/  ISETP.GE.AND P3, PT, R27, R164, PT ;  /* 0x000000a41b00720c */ /* 0x000fe20003f66270 */
[----:B------:R-:W-:Y:S01]  /*2df0*/  VIADD R219, R219, 0x1 ;  /* 0x00000001dbdb7836 */ /* 0x000fe20000000000 */
[----:B------:R-:W-:Y:S01]  /*2e00*/  LOP3.LUT R22, R22, UR17, R25, 0x96, !PT ;  /* 0x0000001116167c12 */ /* 0x000fe2000f8e9619 */
[----:B------:R-:W-:Y:S01]  /*2e10*/  IMAD.WIDE.U32 R26, R20, -0x326172a9, RZ ;  /* 0xcd9e8d57141a7825 */ /* 0x000fe200078e00ff */
[----:B------:R-:W-:-:S02]  /*2e20*/  FSEL R61, R83, -INF , !P2 ;  /* 0xff800000533d7808 */ /* 0x000fc40005000000 */
[----:B------:R-:W-:Y:S01]  /*2e30*/  ISETP.GE.AND P2, PT, R21, R164, PT ;  /* 0x000000a41500720c */ /* 0x000fe20003f46270 */
[----:B------:R-:W-:Y:S01]  /*2e40*/  IMAD.WIDE.U32 R22, R22, -0x326172a9, RZ ;  /* 0xcd9e8d5716167825 */ /* 0x000fe200078e00ff */
[----:B------:R-:W-:Y:S02]  /*2e50*/  LOP3.LUT R21, R244, UR11, R27, 0x96, !PT ;  /* 0x0000000bf4157c12 */ /* 0x000fe4000f8e961b */
[----:B------:R-:W-:Y:S02]  /*2e60*/  FSEL R211, R62, -INF , !P3 ;  /* 0xff8000003ed37808 */ /* 0x000fe40005800000 */
[----:B------:R-:W-:Y:S01]  /*2e70*/  LOP3.LUT R20, R26, UR10, R23, 0x96, !PT ;  /* 0x0000000a1a147c12 */ /* 0x000fe2000f8e9617 */
[----:B------:R-:W-:Y:S01]  /*2e80*/  IMAD.WIDE.U32 R26, R21, -0x2daee0ad, RZ ;  /* 0xd2511f53151a7825 */ /* 0x000fe200078e00ff */
[----:B------:R-:W4:Y:S01]  /*2e90*/  LDC R23, c[0x0][0x4f8] ;  /* 0x00013e00ff177b82 */ /* 0x000f220000000800 */
[----:B------:R-:W-:Y:S02]  /*2ea0*/  LOP3.LUT R2, R2, R3, RZ, 0xfc, !PT ;  /* 0x0000000302027212 */ /* 0x000fe400078efcff */
[----:B-1----:R-:W-:Y:S01]  /*2eb0*/  FMNMX.FTZ R166, R31, R166, !PT ;  /* 0x000000a61fa67209 */ /* 0x002fe20007810000 */
[----:B------:R-:W-:Y:S01]  /*2ec0*/  IMAD.WIDE.U32 R20, R20, -0x2daee0ad, RZ ;  /* 0xd2511f5314147825 */ /* 0x000fe200078e00ff */
[----:B------:R-:W-:-:S02]  /*2ed0*/  LOP3.LUT R24, R24, UR16, R27, 0x96, !PT ;  /* 0x0000001018187c12 */ /* 0x000fc4000f8e961b */
[C---:B------:R-:W-:Y:S01]  /*2ee0*/  FSETP.NEU.FTZ.AND P3, PT, R166.reuse, -INF , PT ;  /* 0xff800000a600780b */ /* 0x040fe20003f7d000 */
[----:B---3--:R-:W-:Y:S01]  /*2ef0*/  FMUL.FTZ R202, R166, UR13 ;  /* 0x0000000da6ca7c20 */ /* 0x008fe20008410000 */
[----:B------:R-:W-:Y:S01]  /*2f00*/  LOP3.LUT R21, R26, UR15, R21, 0x96, !PT ;  /* 0x0000000f1a157c12 */ /* 0x000fe2000f8e9615 */
[----:B------:R-:W-:Y:S01]  /*2f10*/  IMAD.WIDE.U32 R24, R24, -0x326172a9, RZ ;  /* 0xcd9e8d5718187825 */ /* 0x000fe200078e00ff */
[----:B------:R-:W-:Y:S02]  /*2f20*/  LEA R2, R2, UR5, 0x1 ;  /* 0x0000000502027c11 */ /* 0x000fe4000f8e08ff */
[----:B------:R-:W-:Y:S02]  /*2f30*/  FSEL R202, R202, RZ, P3 ;  /* 0x000000ffcaca7208 */ /* 0x000fe40001800000 */
[----:B--2---:R-:W-:Y:S01]  /*2f40*/  FMNMX.FTZ R165, R29, R18, !PT ;  /* 0x000000121da57209 */ /* 0x004fe20007810000 */
[----:B------:R-:W-:Y:S01]  /*2f50*/  IMAD.WIDE.U32 R28, R21, -0x326172a9, RZ ;  /* 0xcd9e8d57151c7825 */ /* 0x000fe200078e00ff */
[----:B------:R-:W-:-:S03]  /*2f60*/  FSEL R189, R79, -INF , !P0 ;  /* 0xff8000004fbd7808 */ /* 0x000fc60004000000 */
[--C-:B------:R-:W-:Y:S01]  /*2f70*/  FFMA.FTZ R51, R11, UR13, -R202.reuse ;  /* 0x0000000d0b337c23 */ /* 0x100fe200080108ca */
[----:B------:R-:W-:Y:S01]  /*2f80*/  FFMA.FTZ R50, R117, UR13, -R202 ;  /* 0x0000000d75327c23 */ /* 0x000fe200080108ca */
[----:B------:R-:W-:Y:S01]  /*2f90*/  VIADD R18, R2, 0x9000 ;  /* 0x0000900002127836 */ /* 0x000fe20000000000 */
[----:B------:R-:W-:Y:S01]  /*2fa0*/  LOP3.LUT R21, R24, UR8, R29, 0x96, !PT ;  /* 0x0000000818157c12 */ /* 0x000fe2000f8e961d */
[----:B------:R-:W-:Y:S01]  /*2fb0*/  VIADD R178, R2, 0x9020 ;  /* 0x0000902002b27836 */ /* 0x000fe20000000000 */
[----:B------:R-:W-:Y:S01]  /*2fc0*/  PRMT R27, R28, 0x7773, RZ ;  /* 0x000077731c1b7816 */ /* 0x000fe200000000ff */
[----:B------:R-:W-:Y:S01]  /*2fd0*/  @P6 VIADD R178, R18, 0xffffffe0 ;  /* 0xffffffe012b26836 */ /* 0x000fe20000000000 */
[----:B------:R-:W-:Y:S01]  /*2fe0*/  PRMT R18, R28, 0x7772, RZ ;  /* 0x000077721c127816 */ /* 0x000fe200000000ff */
[----:B------:R-:W-:Y:S01]  /*2ff0*/  IMAD.MOV.U32 R24, RZ, RZ, R28 ;  /* 0x000000ffff187224 */ /* 0x000fe200078e001c */
[----:B------:R-:W-:Y:S01]  /*3000*/  MUFU.EX2 R51, R51 ;  /* 0x0000003300337308 */ /* 0x000fe20000000800 */
[----:B----4-:R-:W-:Y:S01]  /*3010*/  LOP3.LUT R23, R23, 0xff, RZ, 0xc0, !PT ;  /* 0x000000ff17177812 */ /* 0x010fe200078ec0ff */
[----:B------:R-:W-:Y:S01]  /*3020*/  FMUL.FTZ R201, R165, UR13 ;  /* 0x0000000da5c97c20 */ /* 0x000fe20008410000 */
[----:B------:R-:W-:Y:S01]  /*3030*/  PRMT R18, R18, 0x5410, R27 ;  /* 0x0000541012127816 */ /* 0x000fe2000000001b */
[----:B------:R-:W1:Y:S01]  /*3040*/  MUFU.EX2 R50, R50 ;  /* 0x0000003200327308 */ /* 0x000e620000000800 */
[----:B------:R-:W-:Y:S01]  /*3050*/  PRMT R138, R28, 0x7771, RZ ;  /* 0x000077711c8a7816 */ /* 0x000fe200000000ff */
[----:B------:R-:W-:Y:S01]  /*3060*/  IMAD R57, R23, 0x10000, R23 ;  /* 0x0001000017397824 */ /* 0x000fe200078e0217 */
[----:B------:R-:W-:Y:S01]  /*3070*/  LOP3.LUT R27, R24, 0xff, RZ, 0xc0, !PT ;  /* 0x000000ff181b7812 */ /* 0x000fe200078ec0ff */
[--C-:B------:R-:W-:Y:S01]  /*3080*/  FFMA.FTZ R54, R113, UR13, -R202.reuse ;  /* 0x0000000d71367c23 */ /* 0x100fe200080108ca */
[----:B------:R-:W-:Y:S01]  /*3090*/  LOP3.LUT R136, R21, 0xffff, RZ, 0xc0, !PT ;  /* 0x0000ffff15887812 */ /* 0x000fe200078ec0ff */
[--C-:B------:R-:W-:Y:S01]  /*30a0*/  FFMA.FTZ R44, R5, UR13, -R202.reuse ;  /* 0x0000000d052c7c23 */ /* 0x100fe200080108ca */
[----:B------:R-:W-:Y:S01]  /*30b0*/  ISETP.GE.AND P0, PT, R55, R164, PT ;  /* 0x000000a43700720c */ /* 0x000fe20003f06270 */
[----:B------:R-:W-:Y:S01]  /*30c0*/  FFMA.FTZ R55, R9, UR13, -R202 ;  /* 0x0000000d09377c23 */ /* 0x000fe200080108ca */
[----:B------:R-:W-:Y:S01]  /*30d0*/  PRMT R138, R27, 0x5410, R138 ;  /* 0x000054101b8a7816 */ /* 0x000fe2000000008a */
[----:B------:R-:W-:Y:S01]  /*30e0*/  MUFU.EX2 R54, R54 ;  /* 0x0000003600367308 */ /* 0x000fe20000000800 */
[----:B------:R-:W-:Y:S01]  /*30f0*/  LOP3.LUT R9, R21, 0xff, RZ, 0xc0, !PT ;  /* 0x000000ff15097812 */ /* 0x000fe200078ec0ff */
[----:B------:R-:W-:Y:S01]  /*3100*/  LDSM.16.MT88.4 R148, [R2+0x9000] ;  /* 0x009000000294783b */ /* 0x000fe20000004200 */
[----:B------:R-:W-:Y:S01]  /*3110*/  SHF.R.U32.HI R136, RZ, 0x8, R136 ;  /* 0x00000008ff887819 */ /* 0x000fe20000011688 */
[----:B------:R-:W-:Y:S01]  /*3120*/  MUFU.EX2 R55, R55 ;  /* 0x0000003700377308 */ /* 0x000fe20000000800 */
[--C-:B------:R-:W-:Y:S01]  /*3130*/  HSET2.LE.AND R138, R138, R57.reuse, PT ;  /* 0x000000398a8a7233 */ /* 0x100fe20003803000 */
[----:B------:R-:W-:Y:S01]  /*3140*/  LDSM.16.MT88.4 R80, [R178] ;  /* 0x00000000b250783b */ /* 0x000fe20000004200 */
[----:B------:R-:W-:Y:S01]  /*3150*/  PRMT R136, R9, 0x5410, R136 ;  /* 0x0000541009887816 */ /* 0x000fe20000000088 */
[----:B------:R-:W-:Y:S01]  /*3160*/  MUFU.EX2 R44, R44 ;  /* 0x0000002c002c7308 */ /* 0x000fe20000000800 */
[----:B-1----:R-:W-:Y:S01]  /*3170*/  F2FP.F16.F32.PACK_AB R9, R50, R51 ;  /* 0x000000333209723e */ /* 0x002fe200000000ff */
[----:B------:R-:W-:Y:S01]  /*3180*/  LDSM.16.MT88.4 R96, [R2+0xa000] ;  /* 0x00a000000260783b */ /* 0x000fe20000004200 */
[----:B------:R-:W-:Y:S01]  /*3190*/  LOP3.LUT R18, R18, 0xff00ff, RZ, 0xc0, !PT ;  /* 0x00ff00ff12127812 */ /* 0x000fe200078ec0ff */
[----:B------:R-:W-:Y:S01]  /*31a0*/  FFMA.FTZ R203, R203, UR13, -R202 ;  /* 0x0000000dcbcb7c23 */ /* 0x000fe200080108ca */
[----:B------:R-:W-:Y:S01]  /*31b0*/  LOP3.LUT R138, R9, R138, RZ, 0xc0, !PT ;  /* 0x0000008a098a7212 */ /* 0x000fe200078ec0ff */
[----:B------:R-:W-:Y:S01]  /*31c0*/  LDSM.16.MT88.4 R128, [R2+0xb000] ;  /* 0x00b000000280783b */ /* 0x000fe20000004200 */
[----:B------:R-:W-:Y:S01]  /*31d0*/  FMNMX3.FTZ R9, R100, R70, R68, !PT ;  /* 0x0000004664097276 */ /* 0x000fe20007810044 */
[----:B------:R-:W-:Y:S01]  /*31e0*/  FFMA.FTZ R214, R205, UR13, -R202 ;  /* 0x0000000dcdd67c23 */ /* 0x000fe200080108ca */
[----:B------:R-:W-:Y:S01]  /*31f0*/  HSET2.LE.AND R139, R18, R57, PT ;  /* 0x00000039128b7233 */ /* 0x000fe20003803000 */
[----:B------:R-:W-:Y:S01]  /*3200*/  LDSM.16.MT88.4 R28, [R2+0x9400] ;  /* 0x00940000021c783b */ /* 0x000fe20000004200 */
[----:B------:R-:W-:Y:S01]  /*3210*/  FMNMX3.FTZ R9, R9, R58, R188, !PT ;  /* 0x0000003a09097276 */ /* 0x000fe200078100bc */
[----:B------:R-:W-:Y:S01]  /*3220*/  MUFU.EX2 R203, R203 ;  /* 0x000000cb00cb7308 */ /* 0x000fe20000000800 */
[----:B------:R-:W-:Y:S01]  /*3230*/  FSEL R213, R63, -INF , !P2 ;  /* 0xff8000003fd57808 */ /* 0x000fe20005000000 */
[----:B------:R-:W-:Y:S01]  /*3240*/  FFMA.FTZ R205, R207, UR13, -R202 ;  /* 0x0000000dcfcd7c23 */ /* 0x000fe200080108ca */
[----:B------:R-:W-:Y:S01]  /*3250*/  FMNMX3.FTZ R9, R9, R180, R192, !PT ;  /* 0x000000b409097276 */ /* 0x000fe200078100c0 */
[----:B------:R-:W-:Y:S01]  /*3260*/  MUFU.EX2 R214, R214 ;  /* 0x000000d600d67308 */ /* 0x000fe20000000800 */
[----:B------:R-:W-:Y:S01]  /*3270*/  LOP3.LUT R24, R22, UR9, R25, 0x96, !PT ;  /* 0x0000000916187c12 */ /* 0x000fe2000f8e9619 */
[----:B------:R-:W-:Y:S01]  /*3280*/  FFMA.FTZ R233, R200, UR13, -R202 ;  /* 0x0000000dc8e97c23 */ /* 0x000fe200080108ca */
[----:B------:R-:W-:Y:S01]  /*3290*/  FMNMX3.FTZ R9, R9, R190, R204, !PT ;  /* 0x000000be09097276 */ /* 0x000fe200078100cc */
[----:B------:R-:W-:Y:S01]  /*32a0*/  MUFU.EX2 R205, R205 ;  /* 0x000000cd00cd7308 */ /* 0x000fe20000000800 */
[----:B------:R-:W-:Y:S01]  /*32b0*/  ISETP.GE.AND P2, PT, R19, R164, PT ;  /* 0x000000a41300720c */ /* 0x000fe20003f46270 */
[----:B------:R-:W-:Y:S01]  /*32c0*/  IMAD.WIDE.U32 R24, R24, -0x2daee0ad, RZ ;  /* 0xd2511f5318187825 */ /* 0x000fe200078e00ff */
[----:B------:R-:W-:-:S03]  /*32d0*/  FMNMX3.FTZ R18, R9, R206, R208, !PT ;  /* 0x000000ce09127276 */ /* 0x000fc600078100d0 */
[----:B------:R-:W-:Y:S01]  /*32e0*/  FFMA.FTZ R199, R199, UR13, -R202 ;  /* 0x0000000dc7c77c23 */ /* 0x000fe200080108ca */
[----:B------:R-:W-:Y:S01]  /*32f0*/  LOP3.LUT R32, R224, UR12, R7, 0x96, !PT ;  /* 0x0000000ce0207c12 */ /* 0x000fe2000f8e9607 */
[----:B------:R-:W-:Y:S01]  /*3300*/  IMAD.MOV.U32 R22, RZ, RZ, R24 ;  /* 0x000000ffff167224 */ /* 0x000fe200078e0018 */
[----:B------:R-:W-:Y:S01]  /*3310*/  FMNMX3.FTZ R18, R18, R212, R175, !PT ;  /* 0x000000d412127276 */ /* 0x000fe200078100af */
[----:B------:R-:W-:Y:S01]  /*3320*/  MUFU.EX2 R233, R233 ;  /* 0x000000e900e97308 */ /* 0x000fe20000000800 */
[----:B------:R-:W-:Y:S01]  /*3330*/  FSEL R65, R95, -INF , !P4 ;  /* 0xff8000005f417808 */ /* 0x000fe20006000000 */
[----:B------:R-:W-:Y:S01]  /*3340*/  IMAD.WIDE.U32 R144, R32, -0x2daee0ad, RZ ;  /* 0xd2511f5320907825 */ /* 0x000fe200078e00ff */
[----:B------:R-:W-:Y:S02]  /*3350*/  FMNMX3.FTZ R19, R18, R177, R176, !PT ;  /* 0x000000b112137276 */ /* 0x000fe400078100b0 */
[----:B------:R-:W-:Y:S02]  /*3360*/  LOP3.LUT R23, R22, 0xff, RZ, 0xc0, !PT ;  /* 0x000000ff16177812 */ /* 0x000fe400078ec0ff */
[----:B------:R-:W-:-:S02]  /*3370*/  FMNMX.FTZ R7, R174, R19, !PT ;  /* 0x00000013ae077209 */ /* 0x000fc40007810000 */
[----:B------:R-:W-:Y:S02]  /*3380*/  FSEL R191, R78, -INF , !P1 ;  /* 0xff8000004ebf7808 */ /* 0x000fe40004800000 */
[----:B------:R-:W-:Y:S01]  /*3390*/  FMNMX3.FTZ R22, R71, R65, R69, !PT ;  /* 0x0000004147167276 */ /* 0x000fe20007810045 */
[----:B------:R-:W1:Y:S01]  /*33a0*/  SHFL.BFLY PT, R168, R7, 0x2, 0x1f ;  /* 0x0c401f0007a87f89 */ /* 0x000e6200000e0000 */
[----:B------:R-:W-:Y:S02]  /*33b0*/  FSETP.NEU.FTZ.AND P3, PT, R165, -INF , PT ;  /* 0xff800000a500780b */ /* 0x000fe40003f7d000 */
[----:B------:R-:W-:Y:S02]  /*33c0*/  ISETP.GE.AND P4, PT, R43, R164, PT ;  /* 0x000000a42b00720c */ /* 0x000fe40003f86270 */
[----:B------:R-:W-:Y:S02]  /*33d0*/  FSEL R183, R66, -INF , !P5 ;  /* 0xff80000042b77808 */ /* 0x000fe40006800000 */
[----:B------:R-:W-:-:S02]  /*33e0*/  FMNMX3.FTZ R22, R22, R61, R191, !PT ;  /* 0x0000003d16167276 */ /* 0x000fc400078100bf */
[----:B------:R-:W-:Y:S02]  /*33f0*/  FSEL R201, R201, RZ, P3 ;  /* 0x000000ffc9c97208 */ /* 0x000fe40001800000 */
[-C--:B------:R-:W-:Y:S02]  /*3400*/  ISETP.GE.AND P1, PT, R73, R164.reuse, PT ;  /* 0x000000a44900720c */ /* 0x080fe40003f26270 */
[----:B------:R-:W-:Y:S01]  /*3410*/  FSEL R181, R67, -INF , !P4 ;  /* 0xff80000043b57808 */ /* 0x000fe20006000000 */
[----:B------:R-:W-:Y:S01]  /*3420*/  FFMA.FTZ R43, R16, UR13, -R201 ;  /* 0x0000000d102b7c23 */ /* 0x000fe200080108c9 */
[----:B------:R-:W-:Y:S01]  /*3430*/  FMNMX3.FTZ R22, R22, R189, R183, !PT ;  /* 0x000000bd16167276 */ /* 0x000fe200078100b7 */
[--C-:B------:R-:W-:Y:S01]  /*3440*/  FFMA.FTZ R40, R14, UR13, -R201.reuse ;  /* 0x0000000d0e287c23 */ /* 0x100fe200080108c9 */
[-C--:B------:R-:W-:Y:S01]  /*3450*/  ISETP.GE.AND P5, PT, R53, R164.reuse, PT ;  /* 0x000000a43500720c */ /* 0x080fe20003fa6270 */
[--C-:B------:R-:W-:Y:S01]  /*3460*/  FFMA.FTZ R49, R118, UR13, -R201.reuse ;  /* 0x0000000d76317c23 */ /* 0x100fe200080108c9 */
[----:B------:R-:W-:Y:S01]  /*3470*/  FSEL R215, R46, -INF , !P1 ;  /* 0xff8000002ed77808 */ /* 0x000fe20004800000 */
[----:B------:R-:W-:Y:S01]  /*3480*/  FFMA.FTZ R48, R10, UR13, -R201 ;  /* 0x0000000d0a307c23 */ /* 0x000fe200080108c9 */
[----:B------:R-:W-:Y:S01]  /*3490*/  FMNMX3.FTZ R16, R22, R181, R211, !PT ;  /* 0x000000b516107276 */ /* 0x000fe200078100d3 */
[--C-:B------:R-:W-:Y:S01]  /*34a0*/  FFMA.FTZ R46, R15, UR13, -R202.reuse ;  /* 0x0000000d0f2e7c23 */ /* 0x100fe200080108ca */
[-C--:B------:R-:W-:Y:S01]  /*34b0*/  ISETP.GE.AND P4, PT, R41, R164.reuse, PT ;  /* 0x000000a42900720c */ /* 0x080fe20003f86270 */
[--C-:B------:R-:W-:Y:S01]  /*34c0*/  FFMA.FTZ R53, R114, UR13, -R201.reuse ;  /* 0x0000000d72357c23 */ /* 0x100fe200080108c9 */
[----:B------:R-:W-:Y:S01]  /*34d0*/  ISETP.GE.AND P3, PT, R33, R164, PT ;  /* 0x000000a42100720c */ /* 0x000fe20003f66270 */
[----:B------:R-:W-:Y:S01]  /*34e0*/  FFMA.FTZ R52, R8, UR13, -R201 ;  /* 0x0000000d08347c23 */ /* 0x000fe200080108c9 */
[----:B------:R-:W-:Y:S01]  /*34f0*/  FSEL R217, R47, -INF , !P0 ;  /* 0xff8000002fd97808 */ /* 0x000fe20004000000 */
[--C-:B------:R-:W-:Y:S01]  /*3500*/  FFMA.FTZ R47, R17, UR13, -R202.reuse ;  /* 0x0000000d112f7c23 */ /* 0x100fe200080108ca */
[----:B------:R-:W-:Y:S01]  /*3510*/  FSEL R173, R110, -INF , !P5 ;  /* 0xff8000006ead7808 */ /* 0x000fe20006800000 */
[----:B------:R-:W-:Y:S01]  /*3520*/  MUFU.EX2 R49, R49 ;  /* 0x0000003100317308 */ /* 0x000fe20000000800 */
[----:B------:R-:W-:Y:S01]  /*3530*/  FMNMX3.FTZ R14, R16, R213, R215, !PT ;  /* 0x000000d5100e7276 */ /* 0x000fe200078100d7 */
[----:B------:R-:W-:Y:S01]  /*3540*/  FFMA.FTZ R41, R13, UR13, -R202 ;  /* 0x0000000d0d297c23 */ /* 0x000fe200080108ca */
[----:B------:R-:W-:Y:S01]  /*3550*/  LOP3.LUT R242, R59, UR26, R225, 0x96, !PT ;  /* 0x0000001a3bf27c12 */ /* 0x000fe2000f8e96e1 */
[----:B------:R-:W2:Y:S01]  /*3560*/  MUFU.EX2 R48, R48 ;  /* 0x0000003000307308 */ /* 0x000ea20000000800 */
[----:B-1----:R-:W-:Y:S01]  /*3570*/  FMNMX.FTZ R168, R7, R168, !PT ;  /* 0x000000a807a87209 */ /* 0x002fe20007810000 */
[----:B------:R-:W-:Y:S01]  /*3580*/  FFMA.FTZ R45, R12, UR13, -R201 ;  /* 0x0000000d0c2d7c23 */ /* 0x000fe200080108c9 */
[----:B------:R-:W-:Y:S01]  /*3590*/  FSEL R172, R111, -INF , !P4 ;  /* 0xff8000006fac7808 */ /* 0x000fe20006000000 */
[----:B------:R-:W-:Y:S01]  /*35a0*/  IMAD.WIDE.U32 R242, R242, -0x2daee0ad, RZ ;  /* 0xd2511f53f2f27825 */ /* 0x000fe200078e00ff */
[----:B------:R-:W-:Y:S01]  /*35b0*/  FSEL R67, R86, -INF , !P3 ;  /* 0xff80000056437808 */ /* 0x000fe20005800000 */
[----:B------:R-:W-:Y:S01]  /*35c0*/  MUFU.EX2 R47, R47 ;  /* 0x0000002f002f7308 */ /* 0x000fe20000000800 */
[----:B------:R-:W-:Y:S01]  /*35d0*/  FMNMX3.FTZ R7, R14, R217, R173, !PT ;  /* 0x000000d90e077276 */ /* 0x000fe200078100ad */
[----:B------:R-:W-:Y:S01]  /*35e0*/  SHFL.BFLY PT, R59, R168, 0x1, 0x1f ;  /* 0x0c201f00a83b7f89 */ /* 0x000fe200000e0000 */
[----:B------:R-:W-:Y:S01]  /*35f0*/  FSEL R66, R87, -INF , !P2 ;  /* 0xff80000057427808 */ /* 0x000fe20005000000 */
[----:B------:R-:W1:Y:S01]  /*3600*/  MUFU.EX2 R46, R46 ;  /* 0x0000002e002e7308 */ /* 0x000e620000000800 */
[----:B------:R-:W-:Y:S01]  /*3610*/  FMNMX3.FTZ R7, R7, R172, R67, !PT ;  /* 0x000000ac07077276 */ /* 0x000fe20007810043 */
[----:B------:R-:W-:Y:S01]  /*3620*/  FFMA.FTZ R42, R4, UR13, -R201 ;  /* 0x0000000d042a7c23 */ /* 0x000fe200080108c9 */
[----:B------:R-:W-:Y:S01]  /*3630*/  LOP3.LUT R234, R246, UR14, R243, 0x96, !PT ;  /* 0x0000000ef6ea7c12 */ /* 0x000fe2000f8e96f3 */
[----:B------:R-:W-:Y:S01]  /*3640*/  UIADD3 UR14, UPT, UPT, UR27, 0x646e171e, URZ ;  /* 0x646e171e1b0e7890 */ /* 0x000fe2000fffe0ff */
[----:B------:R-:W-:Y:S01]  /*3650*/  FMNMX.FTZ R60, R66, R7, !PT ;  /* 0x00000007423c7209 */ /* 0x000fe20007810000 */
[----:B------:R-:W-:Y:S01]  /*3660*/  MUFU.EX2 R53, R53 ;  /* 0x0000003500357308 */ /* 0x000fe20000000800 */
[----:B------:R-:W-:Y:S01]  /*3670*/  PRMT R11, R21, 0x7632, R11 ;  /* 0x00007632150b7816 */ /* 0x000fe2000000000b */
[----:B------:R-:W-:Y:S01]  /*3680*/  IMAD.WIDE.U32 R234, R234, -0x326172a9, RZ ;  /* 0xcd9e8d57eaea7825 */ /* 0x000fe200078e00ff */
[----:B------:R-:W-:Y:S01]  /*3690*/  SHF.R.U32.HI R10, RZ, 0x18, R21 ;  /* 0x00000018ff0a7819 */ /* 0x000fe20000011615 */
[----:B------:R-:W3:Y:S01]  /*36a0*/  SHFL.BFLY PT, R167, R60, 0x2, 0x1f ;  /* 0x0c401f003ca77f89 */ /* 0x000ee200000e0000 */
[----:B------:R-:W4:Y:S01]  /*36b0*/  MUFU.EX2 R52, R52 ;  /* 0x0000003400347308 */ /* 0x000f220000000800 */
[----:B------:R-:W-:Y:S01]  /*36c0*/  LOP3.LUT R11, R11, 0xff, RZ, 0xc0, !PT ;  /* 0x000000ff0b0b7812 */ /* 0x000fe200078ec0ff */
[----:B------:R-:W-:Y:S01]  /*36d0*/  FFMA.FTZ R207, R216, UR13, -R201 ;  /* 0x0000000dd8cf7c23 */ /* 0x000fe200080108c9 */
[----:B------:R-:W-:Y:S01]  /*36e0*/  LOP3.LUT R62, R6, UR4, R235, 0x96, !PT ;  /* 0x00000004063e7c12 */ /* 0x000fe2000f8e96eb */
[----:B------:R-:W5:Y:S01]  /*36f0*/  LDSM.16.MT88.4 R112, [R178+0x1000] ;  /* 0x00100000b270783b */ /* 0x000f620000004200 */
[----:B------:R-:W-:Y:S01]  /*3700*/  LOP3.LUT R6, R20, UR14, R25, 0x96, !PT ;  /* 0x0000000e14067c12 */ /* 0x000fe2000f8e9619 */
[----:B------:R-:W5:Y:S01]  /*3710*/  MUFU.EX2 R41, R41 ;  /* 0x0000002900297308 */ /* 0x000f620000000800 */
[----:B------:R-:W-:Y:S01]  /*3720*/  PRMT R10, R11, 0x5410, R10 ;  /* 0x000054100b0a7816 */ /* 0x000fe2000000000a */
[----:B------:R-:W-:Y:S01]  /*3730*/  IMAD.WIDE.U32 R62, R62, -0x2daee0ad, RZ ;  /* 0xd2511f533e3e7825 */ /* 0x000fe200078e00ff */
[C---:B------:R-:W-:Y:S01]  /*3740*/  LOP3.LUT R64, R6.reuse, 0xffff, RZ, 0xc0, !PT ;  /* 0x0000ffff06407812 */ /* 0x040fe200078ec0ff */
[----:B------:R-:W-:Y:S01]  /*3750*/  MUFU.EX2 R43, R43 ;  /* 0x0000002b002b7308 */ /* 0x000fe20000000800 */
[----:B------:R-:W-:Y:S01]  /*3760*/  LOP3.LUT R21, R6, 0xff, RZ, 0xc0, !PT ;  /* 0x000000ff06157812 */ /* 0x000fe200078ec0ff */
[--C-:B------:R-:W-:Y:S01]  /*3770*/  FFMA.FTZ R194, R194, UR13, -R201.reuse ;  /* 0x0000000dc2c27c23 */ /* 0x100fe200080108c9 */
[----:B------:R-:W-:Y:S01]  /*3780*/  SHF.R.U32.HI R64, RZ, 0x8, R64 ;  /* 0x00000008ff407819 */ /* 0x000fe20000011640 */
[----:B------:R-:W5:Y:S01]  /*3790*/  MUFU.EX2 R40, R40 ;  /* 0x0000002800287308 */ /* 0x000f620000000800 */
[----:B--2---:R-:W-:Y:S01]  /*37a0*/  F2FP.F16.F32.PACK_AB R8, R48, R49 ;  /* 0x000000313008723e */ /* 0x004fe200000000ff */
[----:B------:R-:W-:Y:S01]  /*37b0*/  FFMA.FTZ R231, R193, UR13, -R201 ;  /* 0x0000000dc1e77c23 */ /* 0x000fe200080108c9 */
[----:B------:R-:W-:Y:S01]  /*37c0*/  PRMT R64, R21, 0x5410, R64 ;  /* 0x0000541015407816 */ /* 0x000fe20000000040 */
[----:B------:R-:W-:Y:S01]  /*37d0*/  MUFU.EX2 R45, R45 ;  /* 0x0000002d002d7308 */ /* 0x000fe20000000800 */
[----:B-1----:R-:W-:-:S02]  /*37e0*/  F2FP.F16.F32.PACK_AB R13, R46, R47 ;  /* 0x0000002f2e0d723e */ /* 0x002fc400000000ff */
[----:B------:R-:W-:Y:S01]  /*37f0*/  LOP3.LUT R139, R8, R139, RZ, 0xc0, !PT ;  /* 0x0000008b088b7212 */ /* 0x000fe200078ec0ff */
[----:B------:R-:W1:Y:S01]  /*3800*/  MUFU.EX2 R42, R42 ;  /* 0x0000002a002a7308 */ /* 0x000e620000000800 */
[--C-:B------:R-:W-:Y:S02]  /*3810*/  HSET2.LE.AND R64, R64, R57.reuse, PT ;  /* 0x0000003940407233 */ /* 0x100fe40003803000 */
[----:B---3--:R-:W-:Y:S01]  /*3820*/  FMNMX.FTZ R167, R60, R167, !PT ;  /* 0x000000a73ca77209 */ /* 0x008fe20007810000 */
[----:B------:R-:W-:Y:S01]  /*3830*/  MUFU.EX2 R207, R207 ;  /* 0x000000cf00cf7308 */ /* 0x000fe20000000800 */
[--C-:B------:R-:W-:Y:S02]  /*3840*/  HSET2.LE.AND R136, R136, R57.reuse, PT ;  /* 0x0000003988887233 */ /* 0x100fe40003803000 */
[----:B------:R-:W-:Y:S01]  /*3850*/  F2FP.F16.F32.PACK_AB R11, R54, R55 ;  /* 0x00000037360b723e */ /* 0x000fe200000000ff */
[----:B------:R-:W2:Y:S01]  /*3860*/  SHFL.BFLY PT, R60, R167, 0x1, 0x1f ;  /* 0x0c201f00a73c7f89 */ /* 0x000ea200000e0000 */
[----:B------:R-:W-:Y:S01]  /*3870*/  HSET2.LE.AND R137, R10, R57, PT ;  /* 0x000000390a897233 */ /* 0x000fe20003803000 */
[----:B------:R-:W-:Y:S01]  /*3880*/  MUFU.EX2 R194, R194 ;  /* 0x000000c200c27308 */ /* 0x000fe20000000800 */
[----:B----4-:R-:W-:Y:S01]  /*3890*/  F2FP.F16.F32.PACK_AB R8, R52, R53 ;  /* 0x000000353408723e */ /* 0x010fe200000000ff */
[----:B------:R-:W-:Y:S01]  /*38a0*/  FADD.FTZ R54, R55, R54 ;  /* 0x0000003637367221 */ /* 0x000fe20000010000 */
[----:B------:R-:W-:Y:S01]  /*38b0*/  LOP3.LUT R32, R13, R64, RZ, 0xc0, !PT ;  /* 0x000000400d207212 */ /* 0x000fe200078ec0ff */
[----:B------:R-:W-:Y:S01]  /*38c0*/  MUFU.EX2 R231, R231 ;  /* 0x000000e700e77308 */ /* 0x000fe20000000800 */
[----:B------:R-:W-:Y:S01]  /*38d0*/  LOP3.LUT R64, R242, UR18, R145, 0x96, !PT ;  /* 0x00000012f2407c12 */ /* 0x000fe2000f8e9691 */
[----:B------:R-:W-:Y:S01]  /*38e0*/  FADD.FTZ R52, R53, R52 ;  /* 0x0000003435347221 */ /* 0x000fe20000010000 */
[----:B------:R-:W-:Y:S01]  /*38f0*/  LOP3.LUT R144, R144, UR17, R63, 0x96, !PT ;  /* 0x0000001190907c12 */ /* 0x000fe2000f8e963f */
[----:B------:R-:W-:Y:S01]  /*3900*/  FADD.FTZ R51, R51, R54 ;  /* 0x0000003633337221 */ /* 0x000fe20000010000 */
[----:B------:R-:W-:Y:S01]  /*3910*/  LOP3.LUT R136, R11, R136, RZ, 0xc0, !PT ;  /* 0x000000880b887212 */ /* 0x000fe200078ec0ff */
[----:B------:R-:W-:Y:S01]  /*3920*/  IMAD.WIDE.U32 R248, R64, -0x326172a9, RZ ;  /* 0xcd9e8d5740f87825 */ /* 0x000fe200078e00ff */
[----:B------:R-:W-:-:S03]  /*3930*/  LOP3.LUT R137, R8, R137, RZ, 0xc0, !PT ;  /* 0x0000008908897212 */ /* 0x000fc600078ec0ff */
[----:B------:R-:W-:Y:S01]  /*3940*/  FADD.FTZ R49, R49, R52 ;  /* 0x0000003431317221 */ /* 0x000fe20000010000 */
[----:B------:R-:W3:Y:S01]  /*3950*/  LDSM.16.MT88.4 R8, [R178+0x2000] ;  /* 0x00200000b208783b */ /* 0x000ee20000004200 */
[----:B------:R-:W-:Y:S01]  /*3960*/  IMAD.WIDE.U32 R144, R144, -0x326172a9, RZ ;  /* 0xcd9e8d5790907825 */ /* 0x000fe200078e00ff */
[----:B------:R-:W-:-:S03]  /*3970*/  PRMT R25, R24, 0x7773, RZ ;  /* 0x0000777318197816 */ /* 0x000fc600000000ff */
[----:B------:R-:W-:Y:S01]  /*3980*/  FADD.FTZ R50, R50, R51 ;  /* 0x0000003332327221 */ /* 0x000fe20000010000 */
[----:B------:R-:W-:Y:S01]  /*3990*/  PRMT R20, R24, 0x7772, RZ ;  /* 0x0000777218147816 */ /* 0x000fe200000000ff */
[C---:B------:R-:W-:Y:S01]  /*39a0*/  HMMA.16816.F32 R156, R136.reuse, R148, RZ ;  /* 0x00000094889c723c */ /* 0x040fe200000018ff */
[----:B------:R-:W-:Y:S01]  /*39b0*/  PRMT R19, R6, 0x7632, R19 ;  /* 0x0000763206137816 */ /* 0x000fe20000000013 */
[----:B------:R-:W-:Y:S01]  /*39c0*/  FADD.FTZ R48, R48, R49 ;  /* 0x0000003130307221 */ /* 0x000fe20000010000 */
[----:B------:R-:W-:Y:S01]  /*39d0*/  LOP3.LUT R63, R234, UR11, R249, 0x96, !PT ;  /* 0x0000000bea3f7c12 */ /* 0x000fe2000f8e96f9 */
[----:B------:R-:W-:Y:S01]  /*39e0*/  FADD.FTZ R47, R47, R50 ;  /* 0x000000322f2f7221 */ /* 0x000fe20000010000 */
[----:B------:R-:W-:Y:S02]  /*39f0*/  PRMT R18, R24, 0x7771, RZ ;  /* 0x0000777118127816 */ /* 0x000fe400000000ff */
[----:B------:R-:W-:Y:S01]  /*3a00*/  SHF.R.U32.HI R6, RZ, 0x18, R6 ;  /* 0x00000018ff067819 */ /* 0x000fe20000011606 */
[----:B------:R-:W-:Y:S01]  /*3a10*/  IMAD.WIDE.U32 R84, R63, -0x2daee0ad, RZ ;  /* 0xd2511f533f547825 */ /* 0x000fe200078e00ff */
[----:B------:R-:W-:Y:S01]  /*3a20*/  LOP3.LUT R19, R19, 0xff, RZ, 0xc0, !PT ;  /* 0x000000ff13137812 */ /* 0x000fe200078ec0ff */
[----:B------:R-:W-:Y:S01]  /*3a30*/  HMMA.16816.F32 R72, R136, R80, RZ ;  /* 0x000000508848723c */ /* 0x000fe200000018ff */
[----:B------:R-:W-:Y:S01]  /*3a40*/  PRMT R20, R20, 0x5410, R25 ;  /* 0x0000541014147816 */ /* 0x000fe20000000019 */
[----:B------:R-:W-:Y:S01]  /*3a50*/  FADD.FTZ R47, R46, R47 ;  /* 0x0000002f2e2f7221 */ /* 0x000fe20000010000 */
[----:B------:R-:W-:Y:S01]  /*3a60*/  LOP3.LUT R248, R248, UR10, R145, 0x96, !PT ;  /* 0x0000000af8f87c12 */ /* 0x000fe2000f8e9691 */
[----:B------:R-:W4:Y:S01]  /*3a70*/  LDSM.16.MT88.4 R24, [R178+0x400] ;  /* 0x00040000b218783b */ /* 0x000f220000004200 */
[----:B------:R-:W-:-:S02]  /*3a80*/  PRMT R18, R23, 0x5410, R18 ;  /* 0x0000541017127816 */ /* 0x000fc40000000012 */
[----:B------:R-:W-:Y:S01]  /*3a90*/  PRMT R6, R19, 0x5410, R6 ;  /* 0x0000541013067816 */ /* 0x000fe20000000006 */
[----:B------:R-:W-:Y:S01]  /*3aa0*/  IMAD.WIDE.U32 R248, R248, -0x2daee0ad, RZ ;  /* 0xd2511f53f8f87825 */ /* 0x000fe200078e00ff */
[----:B------:R-:W-:Y:S01]  /*3ab0*/  LOP3.LUT R20, R20, 0xff00ff, RZ, 0xc0, !PT ;  /* 0x00ff00ff14147812 */ /* 0x000fe200078ec0ff */
[C---:B------:R-:W-:Y:S01]  /*3ac0*/  HMMA.16816.F32 R88, R136.reuse, R96, RZ ;  /* 0x000000608858723c */ /* 0x040fe200000018ff */
[----:B------:R-:W-:Y:S02]  /*3ad0*/  FMNMX.FTZ R168, R168, R59, !PT ;  /* 0x0000003ba8a87209 */ /* 0x000fe40007810000 */
[--C-:B------:R-:W-:Y:S02]  /*3ae0*/  HSET2.LE.AND R18, R18, R57.reuse, PT ;  /* 0x0000003912127233 */ /* 0x100fe40003803000 */
[--C-:B------:R-:W-:Y:S01]  /*3af0*/  HSET2.LE.AND R35, R20, R57.reuse, PT ;  /* 0x0000003914237233 */ /* 0x100fe20003803000 */
[----:B------:R-:W-:Y:S01]  /*3b00*/  FMUL.FTZ R179, R168, UR13 ;  /* 0x0000000da8b37c20 */ /* 0x000fe20008410000 */
[----:B-----5:R-:W-:Y:S01]  /*3b10*/  F2FP.F16.F32.PACK_AB R5, R41, R44 ;  /* 0x0000002c2905723e */ /* 0x020fe200000000ff */
[----:B------:R-:W5:Y:S01]  /*3b20*/  LDSM.16.MT88.4 R20, [R2+0xa400] ;  /* 0x00a400000214783b */ /* 0x000f620000004200 */
[----:B------:R-:W-:Y:S01]  /*3b30*/  F2FP.F16.F32.PACK_AB R4, R40, R43 ;  /* 0x0000002b2804723e */ /* 0x000fe200000000ff */
[C---:B------:R-:W-:Y:S01]  /*3b40*/  HMMA.16816.F32 R104, R136.reuse, R112, RZ ;  /* 0x000000708868723c */ /* 0x040fe200000018ff */
[----:B------:R-:W-:Y:S01]  /*3b50*/  HSET2.LE.AND R33, R6, R57, PT ;  /* 0x0000003906217233 */ /* 0x000fe20003803000 */
[----:B------:R-:W-:Y:S01]  /*3b60*/  FADD.FTZ R44, R44, R47 ;  /* 0x0000002f2c2c7221 */ /* 0x000fe20000010000 */
[----:B-1----:R-:W-:Y:S01]  /*3b70*/  F2FP.F16.F32.PACK_AB R12, R42, R45 ;  /* 0x0000002d2a0c723e */ /* 0x002fe200000000ff */
[----:B------:R-:W-:Y:S01]  /*3b80*/  FADD.FTZ R45, R45, R48 ;  /* 0x000000302d2d7221 */ /* 0x000fe20000010000 */
[----:B------:R-:W-:Y:S01]  /*3b90*/  LOP3.LUT R146, R62, UR16, R85, 0x96, !PT ;  /* 0x000000103e927c12 */ /* 0x000fe2000f8e9655 */
[----:B------:R-:W-:Y:S01]  /*3ba0*/  FADD.FTZ R41, R41, R44 ;  /* 0x0000002c29297221 */ /* 0x000fe20000010000 */
[----:B------:R-:W-:Y:S01]  /*3bb0*/  LOP3.LUT R62, R84, UR15, R249, 0x96, !PT ;  /* 0x0000000f543e7c12 */ /* 0x000fe2000f8e96f9 */
[----:B------:R-:W-:Y:S01]  /*3bc0*/  HMMA.16816.F32 R120, R136, R128, RZ ;  /* 0x000000808878723c */ /* 0x000fe200000018ff */
[----:B--2---:R-:W-:Y:S01]  /*3bd0*/  FMNMX.FTZ R167, R167, R60, !PT ;  /* 0x0000003ca7a77209 */ /* 0x004fe20007810000 */
[----:B------:R-:W-:Y:S01]  /*3be0*/  IMAD.WIDE.U32 R146, R146, -0x326172a9, RZ ;  /* 0xcd9e8d5792927825 */ /* 0x000fe200078e00ff */
[----:B------:R-:W-:-:S03]  /*3bf0*/  FSETP.NEU.FTZ.AND P0, PT, R168, -INF , PT ;  /* 0xff800000a800780b */ /* 0x000fc60003f1d000 */
[----:B------:R-:W-:Y:S01]  /*3c00*/  FADD.FTZ R42, R42, R45 ;  /* 0x0000002d2a2a7221 */ /* 0x000fe20000010000 */
[----:B------:R-:W-:Y:S01]  /*3c10*/  LOP3.LUT R34, R5, R18, RZ, 0xc0, !PT ;  /* 0x0000001205227212 */ /* 0x000fe200078ec0ff */
[----:B------:R-:W-:Y:S01]  /*3c20*/  IMAD.WIDE.U32 R102, R62, -0x326172a9, RZ ;  /* 0xcd9e8d573e667825 */ /* 0x000fe200078e00ff */
[----:B------:R-:W-:Y:S01]  /*3c30*/  LOP3.LUT R35, R4, R35, RZ, 0xc0, !PT ;  /* 0x0000002304237212 */ /* 0x000fe200078ec0ff */
[----:B------:R-:W1:Y:S01]  /*3c40*/  LDSM.16.MT88.4 R16, [R178+0x1400] ;  /* 0x00140000b210783b */ /* 0x000e620000004200 */
[----:B------:R-:W-:Y:S01]  /*3c50*/  LOP3.LUT R33, R12, R33, RZ, 0xc0, !PT ;  /* 0x000000210c217212 */ /* 0x000fe200078ec0ff */
[----:B------:R-:W-:Y:S01]  /*3c60*/  FMUL.FTZ R182, R167, UR13 ;  /* 0x0000000da7b67c20 */ /* 0x000fe20008410000 */
[----:B------:R-:W-:Y:S01]  /*3c70*/  FSEL R179, R179, RZ, P0 ;  /* 0x000000ffb3b37208 */ /* 0x000fe20000000000 */
[----:B------:R-:W2:Y:S01]  /*3c80*/  LDSM.16.MT88.4 R4, [R2+0xb400] ;  /* 0x00b400000204783b */ /* 0x000ea20000004200 */
[----:B------:R-:W-:Y:S01]  /*3c90*/  FSETP.NEU.FTZ.AND P0, PT, R167, -INF , PT ;  /* 0xff800000a700780b */ /* 0x000fe20003f1d000 */
[----:B------:R-:W-:Y:S01]  /*3ca0*/  IMAD.MOV.U32 R86, RZ, RZ, R102 ;  /* 0x000000ffff567224 */ /* 0x000fe200078e0066 */
[C---:B------:R-:W-:Y:S01]  /*3cb0*/  PRMT R85, R102.reuse, 0x7773, RZ ;  /* 0x0000777366557816 */ /* 0x040fe200000000ff */
[----:B------:R-:W2:Y:S01]  /*3cc0*/  LDSM.16.MT88.4 R12, [R178+0x2400] ;  /* 0x00240000b20c783b */ /* 0x000ea20000004200 */
[----:B------:R-:W-:Y:S01]  /*3cd0*/  PRMT R64, R102, 0x7772, RZ ;  /* 0x0000777266407816 */ /* 0x000fe200000000ff */
[--C-:B------:R-:W-:Y:S01]  /*3ce0*/  FFMA.FTZ R63, R68, UR13, -R179.reuse ;  /* 0x0000000d443f7c23 */ /* 0x100fe200080108b3 */
[----:B------:R-:W-:Y:S01]  /*3cf0*/  FSEL R182, R182, RZ, P0 ;  /* 0x000000ffb6b67208 */ /* 0x000fe20000000000 */
[--C-:B------:R-:W-:Y:S01]  /*3d00*/  FFMA.FTZ R58, R58, UR13, -R179.reuse ;  /* 0x0000000d3a3a7c23 */ /* 0x100fe200080108b3 */
[----:B------:R-:W-:Y:S01]  /*3d10*/  PRMT R84, R102, 0x7771, RZ ;  /* 0x0000777166547816 */ /* 0x000fe200000000ff */
[--C-:B------:R-:W-:Y:S01]  /*3d20*/  FFMA.FTZ R60, R100, UR13, -R179.reuse ;  /* 0x0000000d643c7c23 */ /* 0x100fe200080108b3 */
[----:B------:R-:W-:Y:S01]  /*3d30*/  LOP3.LUT R87, R86, 0xff, RZ, 0xc0, !PT ;  /* 0x000000ff56577812 */ /* 0x000fe200078ec0ff */
[----:B------:R-:W-:Y:S01]  /*3d40*/  FFMA.FTZ R59, R70, UR13, -R179 ;  /* 0x0000000d463b7c23 */ /* 0x000fe200080108b3 */
[----:B------:R-:W-:Y:S01]  /*3d50*/  PRMT R85, R64, 0x5410, R85 ;  /* 0x0000541040557816 */ /* 0x000fe20000000055 */
[--C-:B------:R-:W-:Y:S01]  /*3d60*/  FFMA.FTZ R64, R71, UR13, -R182.reuse ;  /* 0x0000000d47407c23 */ /* 0x100fe200080108b6 */
[----:B------:R-:W-:Y:S01]  /*3d70*/  LOP3.LUT R62, R146, UR8, R103, 0x96, !PT ;  /* 0x00000008923e7c12 */ /* 0x000fe2000f8e9667 */
[----:B------:R-:W-:Y:S01]  /*3d80*/  FFMA.FTZ R65, R65, UR13, -R182 ;  /* 0x0000000d41417c23 */ /* 0x000fe200080108b6 */
[----:B------:R-:W-:Y:S01]  /*3d90*/  MUFU.EX2 R63, R63 ;  /* 0x0000003f003f7308 */ /* 0x000fe20000000800 */
[----:B------:R-:W-:Y:S01]  /*3da0*/  PRMT R68, R87, 0x5410, R84 ;  /* 0x0000541057447816 */ /* 0x000fe20000000054 */
[--C-:B------:R-:W-:Y:S01]  /*3db0*/  FFMA.FTZ R100, R69, UR13, -R182.reuse ;  /* 0x0000000d45647c23 */ /* 0x100fe200080108b6 */
[----:B------:R-:W-:Y:S01]  /*3dc0*/  FFMA.FTZ R87, R61, UR13, -R182 ;  /* 0x0000000d3d577c23 */ /* 0x000fe200080108b6 */
[----:B------:R-:W4:Y:S01]  /*3dd0*/  MUFU.EX2 R58, R58 ;  /* 0x0000003a003a7308 */ /* 0x000f220000000800 */
[C---:B------:R-:W-:Y:S01]  /*3de0*/  LOP3.LUT R70, R62.reuse, 0xffff, RZ, 0xc0, !PT ;  /* 0x0000ffff3e467812 */ /* 0x040fe200078ec0ff */
[C---:B---3--:R-:W-:Y:S01]  /*3df0*/  HMMA.16816.F32 R140, R136.reuse, R8, RZ ;  /* 0x00000008888c723c */ /* 0x048fe200000018ff */
[C---:B------:R-:W-:Y:S01]  /*3e00*/  LOP3.LUT R69, R62.reuse, 0xff, RZ, 0xc0, !PT ;  /* 0x000000ff3e457812 */ /* 0x040fe200078ec0ff */
[----:B------:R-:W-:Y:S01]  /*3e10*/  MUFU.EX2 R60, R60 ;  /* 0x0000003c003c7308 */ /* 0x000fe20000000800 */
[----:B------:R-:W-:Y:S01]  /*3e20*/  PRMT R71, R62, 0x7632, R71 ;  /* 0x000076323e477816 */ /* 0x000fe20000000047 */
[----:B------:R-:W-:Y:S01]  /*3e30*/  FFMA.FTZ R210, R190, UR13, -R179 ;  /* 0x0000000dbed27c23 */ /* 0x000fe200080108b3 */
[----:B------:R-:W-:Y:S01]  /*3e40*/  SHF.R.U32.HI R84, RZ, 0x18, R62 ;  /* 0x00000018ff547819 */ /* 0x000fe2000001163e */
[----:B------:R-:W3:Y:S01]  /*3e50*/  MUFU.EX2 R59, R59 ;  /* 0x0000003b003b7308 */ /* 0x000ee20000000800 */
[----:B------:R-:W-:Y:S01]  /*3e60*/  SHF.R.U32.HI R70, RZ, 0x8, R70 ;  /* 0x00000008ff467819 */ /* 0x000fe20000011646 */
[C---:B------:R-:W-:Y:S01]  /*3e70*/  HMMA.16816.F32 R152, R136.reuse, R150, RZ ;  /* 0x000000968898723c */ /* 0x040fe200000018ff */
[----:B------:R-:W-:Y:S01]  /*3e80*/  LOP3.LUT R71, R71, 0xff, RZ, 0xc0, !PT ;  /* 0x000000ff47477812 */ /* 0x000fe200078ec0ff */
[----:B------:R-:W-:Y:S01]  /*3e90*/  MUFU.EX2 R64, R64 ;  /* 0x0000004000407308 */ /* 0x000fe20000000800 */
[----:B------:R-:W-:Y:S01]  /*3ea0*/  LOP3.LUT R86, R85, 0xff00ff, RZ, 0xc0, !PT ;  /* 0x00ff00ff55567812 */ /* 0x000fe200078ec0ff */
[----:B------:R-:W-:Y:S01]  /*3eb0*/  FFMA.FTZ R190, R191, UR13, -R182 ;  /* 0x0000000dbfbe7c23 */ /* 0x000fe200080108b6 */
[--C-:B------:R-:W-:Y:S01]  /*3ec0*/  HSET2.LE.AND R68, R68, R57.reuse, PT ;  /* 0x0000003944447233 */ /* 0x100fe20003803000 */
[----:B------:R-:W-:Y:S01]  /*3ed0*/  MUFU.EX2 R61, R100 ;  /* 0x00000064003d7308 */ /* 0x000fe20000000800 */
[----:B------:R-:W-:Y:S01]  /*3ee0*/  PRMT R70, R69, 0x5410, R70 ;  /* 0x0000541045467816 */ /* 0x000fe20000000046 */
[C---:B------:R-:W-:Y:S01]  /*3ef0*/  HMMA.16816.F32 R76, R136.reuse, R82, RZ ;  /* 0x00000052884c723c */ /* 0x040fe200000018ff */
[----:B------:R-:W-:Y:S01]  /*3f00*/  PRMT R84, R71, 0x5410, R84 ;  /* 0x0000541047547816 */ /* 0x000fe20000000054 */
[----:B------:R-:W5:Y:S01]  /*3f10*/  MUFU.EX2 R62, R87 ;  /* 0x00000057003e7308 */ /* 0x000f620000000800 */
[----:B----4-:R-:W-:Y:S01]  /*3f20*/  F2FP.F16.F32.PACK_AB R85, R58, R63 ;  /* 0x0000003f3a55723e */ /* 0x010fe200000000ff */
[--C-:B------:R-:W-:Y:S01]  /*3f30*/  FFMA.FTZ R189, R189, UR13, -R182.reuse ;  /* 0x0000000dbdbd7c23 */ /* 0x100fe200080108b6 */
[--C-:B------:R-:W-:Y:S01]  /*3f40*/  HSET2.LE.AND R86, R86, R57.reuse, PT ;  /* 0x0000003956567233 */ /* 0x100fe20003803000 */
[----:B------:R-:W4:Y:S01]  /*3f50*/  MUFU.EX2 R65, R65 ;  /* 0x0000004100417308 */ /* 0x000f220000000800 */
[----:B------:R-:W-:Y:S01]  /*3f60*/  LOP3.LUT R134, R85, R68, RZ, 0xc0, !PT ;  /* 0x0000004455867212 */ /* 0x000fe200078ec0ff */
[C---:B------:R-:W-:Y:S01]  /*3f70*/  HMMA.16816.F32 R92, R136.reuse, R98, RZ ;  /* 0x00000062885c723c */ /* 0x040fe200000018ff */
[--C-:B------:R-:W-:Y:S01]  /*3f80*/  HSET2.LE.AND R70, R70, R57.reuse, PT ;  /* 0x0000003946467233 */ /* 0x100fe20003803000 */
[----:B------:R-:W-:Y:S01]  /*3f90*/  MUFU.EX2 R190, R190 ;  /* 0x000000be00be7308 */ /* 0x000fe20000000800 */
[----:B------:R-:W-:Y:S01]  /*3fa0*/  HSET2.LE.AND R133, R84, R57, PT ;  /* 0x0000003954857233 */ /* 0x000fe20003803000 */
[----:B------:R-:W-:Y:S01]  /*3fb0*/  FFMA.FTZ R215, R215, UR13, -R182 ;  /* 0x0000000dd7d77c23 */ /* 0x000fe200080108b6 */
[----:B---3--:R-:W-:Y:S01]  /*3fc0*/  F2FP.F16.F32.PACK_AB R69, R59, R60 ;  /* 0x0000003c3b45723e */ /* 0x008fe200000000ff */
[----:B------:R-:W-:Y:S01]  /*3fd0*/  MUFU.EX2 R189, R189 ;  /* 0x000000bd00bd7308 */ /* 0x000fe20000000800 */
[----:B------:R-:W-:Y:S01]  /*3fe0*/  FADD.FTZ R60, R60, R59 ;  /* 0x0000003b3c3c7221 */ /* 0x000fe20000010000 */
[C---:B------:R-:W-:Y:S01]  /*3ff0*/  HMMA.16816.F32 R108, R136.reuse, R114, RZ ;  /* 0x00000072886c723c */ /* 0x040fe200000018ff */
[----:B-----5:R-:W-:Y:S01]  /*4000*/  F2FP.F16.F32.PACK_AB R135, R62, R61 ;  /* 0x0000003d3e87723e */ /* 0x020fe200000000ff */
[----:B------:R-:W-:Y:S01]  /*4010*/  MUFU.EX2 R215, R215 ;  /* 0x000000d700d77308 */ /* 0x000fe20000000800 */
[----:B------:R-:W-:Y:S01]  /*4020*/  LOP3.LUT R132, R69, R70, RZ, 0xc0, !PT ;  /* 0x0000004645847212 */ /* 0x000fe200078ec0ff */
[----:B------:R-:W-:Y:S01]  /*4030*/  FADD.FTZ R63, R63, R60 ;  /* 0x0000003c3f3f7221 */ /* 0x000fe20000010000 */
[----:B----4-:R-:W-:Y:S01]  /*4040*/  F2FP.F16.F32.PACK_AB R68, R65, R64 ;  /* 0x000000404144723e */ /* 0x010fe200000000ff */
[----:B------:R-:W-:Y:S01]  /*4050*/  FADD.FTZ R64, R64, R65 ;  /* 0x0000004140407221 */ /* 0x000fe20000010000 */
[----:B------:R-:W-:Y:S01]  /*4060*/  LOP3.LUT R135, R135, R86, RZ, 0xc0, !PT ;  /* 0x0000005687877212 */ /* 0x000fe200078ec0ff */
[C---:B------:R-:W-:Y:S01]  /*4070*/  HMMA.16816.F32 R124, R136.reuse, R130, RZ ;  /* 0x00000082887c723c */ /* 0x040fe200000018ff */
[----:B------:R-:W-:Y:S01]  /*4080*/  LOP3.LUT R133, R68, R133, RZ, 0xc0, !PT ;  /* 0x0000008544857212 */ /* 0x000fe200078ec0ff */
[----:B------:R-:W-:Y:S01]  /*4090*/  FADD.FTZ R61, R61, R64 ;  /* 0x000000403d3d7221 */ /* 0x000fe20000010000 */
[----:B------:R-:W-:Y:S01]  /*40a0*/  FADD.FTZ R63, R58, R63 ;  /* 0x0000003f3a3f7221 */ /* 0x000fe20000010000 */
[----:B------:R-:W-:Y:S01]  /*40b0*/  FADD.FTZ R43, R43, R42 ;  /* 0x0000002a2b2b7221 */ /* 0x000fe20000010000 */
[--C-:B------:R-:W-:Y:S01]  /*40c0*/  FFMA.FTZ R173, R173, UR13, -R182.reuse ;  /* 0x0000000dadad7c23 */ /* 0x100fe200080108b6 */
[----:B------:R-:W-:Y:S01]  /*40d0*/  FADD.FTZ R61, R62, R61 ;  /* 0x0000003d3e3d7221 */ /* 0x000fe20000010000 */
[----:B------:R-:W-:Y:S01]  /*40e0*/  FFMA.FTZ R172, R172, UR13, -R182 ;  /* 0x0000000dacac7c23 */ /* 0x000fe200080108b6 */
[----:B------:R-:W-:Y:S01]  /*40f0*/  HMMA.16816.F32 R136, R136, R10, RZ ;  /* 0x0000000a8888723c */ /* 0x000fe200000018ff */
[----:B------:R-:W-:Y:S01]  /*4100*/  FADD.FTZ R43, R40, R43 ;  /* 0x0000002b282b7221 */ /* 0x000fe20000010000 */
[----:B------:R-:W-:Y:S01]  /*4110*/  ISETP.NE.AND P0, PT, R56, RZ, PT ;  /* 0x000000ff3800720c */ /* 0x000fe20003f05270 */
[----:B------:R-:W-:Y:S04]  /*4120*/  MUFU.EX2 R173, R173 ;  /* 0x000000ad00ad7308 */ /* 0x000fe80000000800 */
[----:B------:R-:W-:Y:S01]  /*4130*/  MUFU.EX2 R172, R172 ;  /* 0x000000ac00ac7308 */ /* 0x000fe20000000800 */
[C---:B------:R-:W-:Y:S08]  /*4140*/  HMMA.16816.F32 R156, R32.reuse, R28, R156 ;  /* 0x0000001c209c723c */ /* 0x040ff0000000189c */
[C---:B------:R-:W-:Y:S08]  /*4150*/  HMMA.16816.F32 R72, R32.reuse, R24, R72 ;  /* 0x000000182048723c */ /* 0x040ff00000001848 */
[C---:B------:R-:W-:Y:S08]  /*4160*/  HMMA.16816.F32 R88, R32.reuse, R20, R88 ;  /* 0x000000142058723c */ /* 0x040ff00000001858 */
[C---:B-1----:R-:W-:Y:S08]  /*4170*/  HMMA.16816.F32 R104, R32.reuse, R16, R104 ;  /* 0x000000102068723c */ /* 0x042ff00000001868 */
        /* <DEDUP_REMOVED lines=8> */
[----:B------:R-:W-:-:S07]  /*4200*/  LOP3.LUT R32, R144, UR9, R147, 0x96, !PT ;  /* 0x0000000990207c12 */ /* 0x000fce000f8e9693 */
        /* <DEDUP_REMOVED lines=12> */
[----:B------:R-:W-:-:S04]  /*42d0*/  IMAD.WIDE.U32 R10, R32, -0x2daee0ad, RZ ;  /* 0xd2511f53200a7825 */ /* 0x000fc800078e00ff */
[----:B------:R-:W-:Y:S01]  /*42e0*/  IMAD.MOV.U32 R8, RZ, RZ, R10 ;  /* 0x000000ffff087224 */ /* 0x000fe200078e000a */
[--C-:B------:R-:W-:Y:S02]  /*42f0*/  LOP3.LUT R32, R248, UR14, R11.reuse, 0x96, !PT ;  /* 0x0000000ef8207c12 */ /* 0x100fe4000f8e960b */
[C---:B------:R-:W-:Y:S02]  /*4300*/  PRMT R34, R10.reuse, 0x7773, RZ ;  /* 0x000077730a227816 */ /* 0x040fe400000000ff */
[----:B------:R-:W-:Y:S02]  /*4310*/  PRMT R9, R10, 0x7772, RZ ;  /* 0x000077720a097816 */ /* 0x000fe400000000ff */
[----:B------:R-:W-:Y:S02]  /*4320*/  PRMT R11, R32, 0x7632, R11 ;  /* 0x00007632200b7816 */ /* 0x000fe4000000000b */
[----:B------:R-:W-:Y:S02]  /*4330*/  LOP3.LUT R35, R8, 0xff, RZ, 0xc0, !PT ;  /* 0x000000ff08237812 */ /* 0x000fe400078ec0ff */
[----:B------:R-:W-:Y:S01]  /*4340*/  PRMT R9, R9, 0x5410, R34 ;  /* 0x0000541009097816 */ /* 0x000fe20000000022 */
[--C-:B------:R-:W-:Y:S01]  /*4350*/  FFMA.FTZ R34, R188, UR13, -R179.reuse ;  /* 0x0000000dbc227c23 */ /* 0x100fe200080108b3 */
[----:B------:R-:W-:Y:S01]  /*4360*/  LOP3.LUT R8, R32, 0xffff, RZ, 0xc0, !PT ;  /* 0x0000ffff20087812 */ /* 0x000fe200078ec0ff */
[----:B------:R-:W-:Y:S01]  /*4370*/  FFMA.FTZ R188, R192, UR13, -R179 ;  /* 0x0000000dc0bc7c23 */ /* 0x000fe200080108b3 */
[----:B------:R-:W-:Y:S01]  /*4380*/  LOP3.LUT R33, R32, 0xff, RZ, 0xc0, !PT ;  /* 0x000000ff20217812 */ /* 0x000fe200078ec0ff */
[----:B------:R1:W-:Y:S01]  /*4390*/  MUFU.EX2 R192, R34 ;  /* 0x0000002200c07308 */ /* 0x0003e20000000800 */
[----:B------:R-:W-:-:S02]  /*43a0*/  SHF.R.U32.HI R32, RZ, 0x18, R32 ;  /* 0x00000018ff207819 */ /* 0x000fc40000011620 */
[----:B------:R-:W-:Y:S01]  /*43b0*/  LOP3.LUT R11, R11, 0xff, RZ, 0xc0, !PT ;  /* 0x000000ff0b0b7812 */ /* 0x000fe200078ec0ff */
[----:B------:R-:W-:Y:S01]  /*43c0*/  MUFU.EX2 R188, R188 ;  /* 0x000000bc00bc7308 */ /* 0x000fe20000000800 */
[----:B------:R-:W-:Y:S02]  /*43d0*/  SHF.R.U32.HI R8, RZ, 0x8, R8 ;  /* 0x00000008ff087819 */ /* 0x000fe40000011608 */
[----:B------:R-:W-:Y:S01]  /*43e0*/  PRMT R32, R11, 0x5410, R32 ;  /* 0x000054100b207816 */ /* 0x000fe20000000020 */
[----:B------:R-:W-:Y:S01]  /*43f0*/  FFMA.FTZ R11, R183, UR13, -R182 ;  /* 0x0000000db70b7c23 */ /* 0x000fe200080108b6 */
[----:B------:R-:W-:Y:S01]  /*4400*/  PRMT R8, R33, 0x5410, R8 ;  /* 0x0000541021087816 */ /* 0x000fe20000000008 */
[----:B------:R-:W2:Y:S01]  /*4410*/  MUFU.EX2 R183, R210 ;  /* 0x000000d200b77308 */ /* 0x000ea20000000800 */
[----:B------:R-:W-:Y:S01]  /*4420*/  FFMA.FTZ R33, R180, UR13, -R179 ;  /* 0x0000000db4217c23 */ /* 0x000fe200080108b3 */
[----:B------:R-:W-:Y:S02]  /*4430*/  PRMT R10, R10, 0x7771, RZ ;  /* 0x000077710a0a7816 */ /* 0x000fe400000000ff */
[----:B-1----:R-:W-:Y:S01]  /*4440*/  LOP3.LUT R34, R9, 0xff00ff, RZ, 0xc0, !PT ;  /* 0x00ff00ff09227812 */ /* 0x002fe200078ec0ff */
[----:B------:R-:W1:Y:S01]  /*4450*/  MUFU.EX2 R191, R33 ;  /* 0x0000002100bf7308 */ /* 0x000e620000000800 */
[----:B------:R-:W-:Y:S01]  /*4460*/  PRMT R10, R35, 0x5410, R10 ;  /* 0x00005410230a7816 */ /* 0x000fe2000000000a */
[----:B------:R-:W-:Y:S01]  /*4470*/  FFMA.FTZ R35, R181, UR13, -R182 ;  /* 0x0000000db5237c23 */ /* 0x000fe200080108b6 */
[--C-:B------:R-:W-:Y:S01]  /*4480*/  HSET2.LE.AND R8, R8, R57.reuse, PT ;  /* 0x0000003908087233 */ /* 0x100fe20003803000 */
[----:B------:R3:W-:Y:S01]  /*4490*/  MUFU.EX2 R181, R11 ;  /* 0x0000000b00b57308 */ /* 0x0007e20000000800 */
[----:B------:R-:W-:Y:S01]  /*44a0*/  LOP3.LUT R248, R219, UR27, R247, 0x96, !PT ;  /* 0x0000001bdbf87c12 */ /* 0x000fe2000f8e96f7 */
[----:B------:R-:W-:Y:S01]  /*44b0*/  FFMA.FTZ R219, R208, UR13, -R179 ;  /* 0x0000000dd0db7c23 */ /* 0x000fe200080108b3 */
[----:B------:R-:W-:Y:S01]  /*44c0*/  HSET2.LE.AND R10, R10, R57, PT ;  /* 0x000000390a0a7233 */ /* 0x000fe20003803000 */
[----:B------:R-:W4:Y:S01]  /*44d0*/  MUFU.EX2 R180, R35 ;  /* 0x0000002300b47308 */ /* 0x000f220000000800 */
[----:B--2---:R-:W-:Y:S01]  /*44e0*/  F2FP.F16.F32.PACK_AB R9, R183, R188 ;  /* 0x000000bcb709723e */ /* 0x004fe200000000ff */
[----:B------:R-:W-:-:S04]  /*44f0*/  IMAD.WIDE.U32 R248, R248, -0x326172a9, RZ ;  /* 0xcd9e8d57f8f87825 */ /* 0x000fc800078e00ff */
[----:B------:R-:W-:Y:S01]  /*4500*/  FFMA.FTZ R210, R209, UR13, -R202 ;  /* 0x0000000dd1d27c23 */ /* 0x000fe200080108ca */
[----:B------:R-:W-:Y:S01]  /*4510*/  FFMA.FTZ R209, R236, UR13, -R201 ;  /* 0x0000000decd17c23 */ /* 0x000fe200080108c9 */
[----:B------:R-:W-:Y:S01]  /*4520*/  LOP3.LUT R10, R9, R10, RZ, 0xc0, !PT ;  /* 0x0000000a090a7212 */ /* 0x000fe200078ec0ff */
[----:B------:R-:W-:Y:S01]  /*4530*/  MUFU.EX2 R219, R219 ;  /* 0x000000db00db7308 */ /* 0x000fe20000000800 */
[----:B-1----:R-:W-:Y:S01]  /*4540*/  F2FP.F16.F32.PACK_AB R9, R191, R192 ;  /* 0x000000c0bf09723e */ /* 0x002fe200000000ff */
[----:B------:R-:W-:Y:S01]  /*4550*/  FADD.FTZ R192, R192, R63 ;  /* 0x0000003fc0c07221 */ /* 0x000fe20000010000 */
[--C-:B---3--:R-:W-:Y:S01]  /*4560*/  HSET2.LE.AND R11, R34, R57.reuse, PT ;  /* 0x00000039220b7233 */ /* 0x108fe20003803000 */
[----:B------:R-:W1:Y:S01]  /*4570*/  MUFU.EX2 R210, R210 ;  /* 0x000000d200d27308 */ /* 0x000e620000000800 */
[----:B------:R-:W-:Y:S01]  /*4580*/  LOP3.LUT R8, R9, R8, RZ, 0xc0, !PT ;  /* 0x0000000809087212 */ /* 0x000fe200078ec0ff */
[----:B------:R-:W-:Y:S01]  /*4590*/  FADD.FTZ R191, R191, R192 ;  /* 0x000000c0bfbf7221 */ /* 0x000fe20000010000 */
[----:B------:R-:W-:Y:S01]  /*45a0*/  HSET2.LE.AND R9, R32, R57, PT ;  /* 0x0000003920097233 */ /* 0x000fe20003803000 */
[----:B------:R-:W-:Y:S01]  /*45b0*/  MUFU.EX2 R209, R209 ;  /* 0x000000d100d17308 */ /* 0x000fe20000000800 */
[----:B----4-:R-:W-:Y:S01]  /*45c0*/  F2FP.F16.F32.PACK_AB R34, R180, R181 ;  /* 0x000000b5b422723e */ /* 0x010fe200000000ff */
[----:B------:R-:W-:Y:S01]  /*45d0*/  FADD.FTZ R188, R188, R191 ;  /* 0x000000bfbcbc7221 */ /* 0x000fe20000010000 */
[----:B------:R-:W-:Y:S01]  /*45e0*/  F2FP.F16.F32.PACK_AB R32, R189, R190 ;  /* 0x000000bebd20723e */ /* 0x000fe200000000ff */
[----:B------:R-:W-:Y:S01]  /*45f0*/  FADD.FTZ R190, R190, R61 ;  /* 0x0000003dbebe7221 */ /* 0x000fe20000010000 */
[----:B------:R-:W-:Y:S01]  /*4600*/  LOP3.LUT R11, R34, R11, RZ, 0xc0, !PT ;  /* 0x0000000b220b7212 */ /* 0x000fe200078ec0ff */
[----:B------:R-:W-:Y:S01]  /*4610*/  FADD.FTZ R183, R183, R188 ;  /* 0x000000bcb7b77221 */ /* 0x000fe20000010000 */
[----:B------:R-:W-:Y:S01]  /*4620*/  LOP3.LUT R9, R32, R9, RZ, 0xc0, !PT ;  /* 0x0000000920097212 */ /* 0x000fe200078ec0ff */
[----:B------:R-:W-:-:S04]  /*4630*/  FADD.FTZ R190, R189, R190 ;  /* 0x000000bebdbe7221 */ /* 0x000fc80000010000 */
[----:B------:R-:W-:Y:S02]  /*4640*/  FADD.FTZ R181, R181, R190 ;  /* 0x000000beb5b57221 */ /* 0x000fe40000010000 */
[C---:B------:R-:W-:Y:S01]  /*4650*/  HMMA.16816.F32 R100, R8.reuse, R16, R100 ;  /* 0x000000100864723c */ /* 0x040fe20000001864 */
[----:B------:R-:W-:Y:S01]  /*4660*/  LOP3.LUT R17, R170, UR12, R249, 0x96, !PT ;  /* 0x0000000caa117c12 */ /* 0x000fe2000f8e96f9 */
[----:B------:R-:W-:Y:S01]  /*4670*/  FADD.FTZ R181, R180, R181 ;  /* 0x000000b5b4b57221 */ /* 0x000fe20000010000 */
[C---:B------:R-:W-:Y:S02]  /*4680*/  LOP3.LUT R16, R248.reuse, UR4, R245, 0x96, !PT ;  /* 0x00000004f8107c12 */ /* 0x040fe4000f8e96f5 */
[----:B------:R-:W-:Y:S01]  /*4690*/  LOP3.LUT R248, R248, UR4, R235, 0x96, !PT ;  /* 0x00000004f8f87c12 */ /* 0x000fe2000f8e96eb */
[----:B------:R-:W-:Y:S02]  /*46a0*/  IMAD.WIDE.U32 R32, R17, -0x2daee0ad, RZ ;  /* 0xd2511f5311207825 */ /* 0x000fe400078e00ff */
[----:B------:R-:W-:Y:S02]  /*46b0*/  HMMA.16816.F32 R116, R8, R4, R116 ;  /* 0x000000040874723c */ /* 0x000fe40000001874 */
[----:B------:R-:W-:Y:S01]  /*46c0*/  IMAD.WIDE.U32 R16, R16, -0x2daee0ad, RZ ;  /* 0xd2511f5310107825 */ /* 0x000fe200078e00ff */
[----:B------:R-:W-:-:S04]  /*46d0*/  LOP3.LUT R4, R240, UR18, R33, 0x96, !PT ;  /* 0x00000012f0047c12 */ /* 0x000fc8000f8e9621 */
[----:B------:R-:W-:Y:S01]  /*46e0*/  LOP3.LUT R32, R32, UR17, R17, 0x96, !PT ;  /* 0x0000001120207c12 */ /* 0x000fe2000f8e9611 */
[----:B------:R-:W-:Y:S01]  /*46f0*/  IMAD.WIDE.U32 R4, R4, -0x326172a9, RZ ;  /* 0xcd9e8d5704047825 */ /* 0x000fe200078e00ff */
[----:B------:R-:W-:Y:S03]  /*4700*/  HMMA.16816.F32 R84, R8, R20, R84 ;  /* 0x000000140854723c */ /* 0x000fe60000001854 */
        /* <DEDUP_REMOVED lines=11> */
[----:B------:R-:W-:-:S03]  /*47c0*/  LOP3.LUT R32, R32, UR9, R245, 0x96, !PT ;  /* 0x0000000920207c12 */ /* 0x000fc6000f8e96f5 */
[----:B------:R-:W-:Y:S01]  /*47d0*/  IMAD.MOV.U32 R16, RZ, RZ, R20 ;  /* 0x000000ffff107224 */ /* 0x000fe200078e0014 */
[----:B------:R-:W-:Y:S01]  /*47e0*/  PRMT R4, R20, 0x7771, RZ ;  /* 0x0000777114047816 */ /* 0x000fe200000000ff */
[C---:B------:R-:W-:Y:S01]  /*47f0*/  HMMA.16816.F32 R128, R8.reuse, R6, R128 ;  /* 0x000000060880723c */ /* 0x040fe20000001880 */
[----:B------:R-:W-:Y:S02]  /*4800*/  LOP3.LUT R12, R244, UR8, R21, 0x96, !PT ;  /* 0x00000008f40c7c12 */ /* 0x000fe4000f8e9615 */
[----:B------:R-:W-:Y:S02]  /*4810*/  LOP3.LUT R13, R16, 0xff, RZ, 0xc0, !PT ;  /* 0x000000ff100d7812 */ /* 0x000fe400078ec0ff */
[C---:B------:R-:W-:Y:S02]  /*4820*/  LOP3.LUT R17, R12.reuse, 0xffff, RZ, 0xc0, !PT ;  /* 0x0000ffff0c117812 */ /* 0x040fe400078ec0ff */
[----:B------:R-:W-:Y:S01]  /*4830*/  PRMT R16, R13, 0x5410, R4 ;  /* 0x000054100d107816 */ /* 0x000fe20000000004 */
[----:B------:R-:W-:Y:S01]  /*4840*/  HMMA.16816.F32 R160, R8, R28, R160 ;  /* 0x0000001c08a0723c */ /* 0x000fe200000018a0 */
[----:B------:R-:W-:-:S02]  /*4850*/  PRMT R13, R12, 0x7632, R13 ;  /* 0x000076320c0d7816 */ /* 0x000fc4000000000d */
[C---:B------:R-:W-:Y:S02]  /*4860*/  PRMT R5, R20.reuse, 0x7773, RZ ;  /* 0x0000777314057816 */ /* 0x040fe400000000ff */
[----:B------:R-:W-:Y:S02]  /*4870*/  PRMT R20, R20, 0x7772, RZ ;  /* 0x0000777214147816 */ /* 0x000fe400000000ff */
[----:B------:R-:W-:Y:S01]  /*4880*/  LOP3.LUT R18, R12, 0xff, RZ, 0xc0, !PT ;  /* 0x000000ff0c127812 */ /* 0x000fe200078ec0ff */
[----:B------:R-:W-:Y:S01]  /*4890*/  HMMA.16816.F32 R68, R8, R24, R68 ;  /* 0x000000180844723c */ /* 0x000fe20000001844 */
[----:B------:R-:W-:Y:S02]  /*48a0*/  SHF.R.U32.HI R17, RZ, 0x8, R17 ;  /* 0x00000008ff117819 */ /* 0x000fe40000011611 */
[----:B------:R-:W-:Y:S02]  /*48b0*/  LOP3.LUT R13, R13, 0xff, RZ, 0xc0, !PT ;  /* 0x000000ff0d0d7812 */ /* 0x000fe400078ec0ff */
[----:B------:R-:W-:-:S02]  /*48c0*/  SHF.R.U32.HI R244, RZ, 0x18, R12 ;  /* 0x00000018fff47819 */ /* 0x000fc4000001160c */
[--C-:B------:R-:W-:Y:S01]  /*48d0*/  HSET2.LE.AND R6, R16, R57.reuse, PT ;  /* 0x0000003910067233 */ /* 0x100fe20003803000 */
[C---:B------:R-:W-:Y:S01]  /*48e0*/  HMMA.16816.F32 R148, R8.reuse, R30, R148 ;  /* 0x0000001e0894723c */ /* 0x040fe20000001894 */
[----:B------:R-:W-:Y:S01]  /*48f0*/  PRMT R5, R20, 0x5410, R5 ;  /* 0x0000541014057816 */ /* 0x000fe20000000005 */
[----:B------:R-:W2:Y:S01]  /*4900*/  LDSM.16.MT88.4 R28, [R2+0x9800] ;  /* 0x00980000021c783b */ /* 0x000ea20000004200 */
[----:B------:R-:W-:Y:S02]  /*4910*/  PRMT R4, R18, 0x5410, R17 ;  /* 0x0000541012047816 */ /* 0x000fe40000000011 */
[----:B-1----:R-:W-:Y:S01]  /*4920*/  F2FP.F16.F32.PACK_AB R7, R210, R203 ;  /* 0x000000cbd207723e */ /* 0x002fe200000000ff */
[----:B------:R-:W-:Y:S01]  /*4930*/  LDSM.16.MT88.4 R16, [R178+0x1800] ;  /* 0x00180000b210783b */ /* 0x000fe20000004200 */
[----:B------:R-:W-:Y:S01]  /*4940*/  PRMT R244, R13, 0x5410, R244 ;  /* 0x000054100df47816 */ /* 0x000fe200000000f4 */
[C---:B------:R-:W-:Y:S01]  /*4950*/  HMMA.16816.F32 R80, R8.reuse, R26, R80 ;  /* 0x0000001a0850723c */ /* 0x040fe20000001850 */
[----:B------:R-:W-:Y:S01]  /*4960*/  LOP3.LUT R6, R7, R6, RZ, 0xc0, !PT ;  /* 0x0000000607067212 */ /* 0x000fe200078ec0ff */
[----:B------:R-:W1:Y:S01]  /*4970*/  LDSM.16.MT88.4 R24, [R178+0x800] ;  /* 0x00080000b218783b */ /* 0x000e620000004200 */
[--C-:B------:R-:W-:Y:S01]  /*4980*/  FFMA.FTZ R7, R238, UR13, -R201.reuse ;  /* 0x0000000dee077c23 */ /* 0x100fe200080108c9 */
[----:B------:R-:W-:Y:S01]  /*4990*/  LOP3.LUT R238, R5, 0xff00ff, RZ, 0xc0, !PT ;  /* 0x00ff00ff05ee7812 */ /* 0x000fe200078ec0ff */
[----:B------:R-:W-:Y:S01]  /*49a0*/  FFMA.FTZ R5, R218, UR13, -R201 ;  /* 0x0000000dda057c23 */ /* 0x000fe200080108c9 */
[--C-:B------:R-:W-:Y:S01]  /*49b0*/  HSET2.LE.AND R4, R4, R57.reuse, PT ;  /* 0x0000003904047233 */ /* 0x100fe20003803000 */
[----:B------:R3:W-:Y:S01]  /*49c0*/  MUFU.EX2 R218, R7 ;  /* 0x0000000700da7308 */ /* 0x0007e20000000800 */
[C---:B------:R-:W-:Y:S01]  /*49d0*/  HMMA.16816.F32 R96, R8.reuse, R22, R96 ;  /* 0x000000160860723c */ /* 0x040fe20000001860 */
[----:B------:R-:W4:Y:S02]  /*49e0*/  LDSM.16.MT88.4 R20, [R2+0xa800] ;  /* 0x00a800000214783b */ /* 0x000f240000004200 */
[----:B------:R5:W5:Y:S05]  /*49f0*/  MUFU.EX2 R216, R5 ;  /* 0x0000000500d87308 */ /* 0x000b6a0000000800 */
[----:B------:R-:W-:Y:S01]  /*4a00*/  HMMA.16816.F32 R132, R8, R14, R132 ;  /* 0x0000000e0884723c */ /* 0x000fe20000001884 */
[----:B------:R-:W4:Y:S04]  /*4a10*/  LDSM.16.MT88.4 R12, [R2+0xb800] ;  /* 0x00b80000020c783b */ /* 0x000f280000004200 */
[----:B------:R-:W4:Y:S01]  /*4a20*/  LDSM.16.MT88.4 R8, [R178+0x2800] ;  /* 0x00280000b208783b */ /* 0x000f220000004200 */
[----:B---3--:R-:W-:-:S02]  /*4a30*/  HSET2.LE.AND R7, R238, R57, PT ;  /* 0x00000039ee077233 */ /* 0x008fc40003803000 */
[----:B-----5:R-:W-:Y:S01]  /*4a40*/  F2FP.F16.F32.PACK_AB R5, R205, R214 ;  /* 0x000000d6cd05723e */ /* 0x020fe200000000ff */
[----:B------:R-:W-:Y:S01]  /*4a50*/  FADD.FTZ R214, R214, R41 ;  /* 0x00000029d6d67221 */ /* 0x000fe20000010000 */
[----:B------:R-:W-:Y:S02]  /*4a60*/  F2FP.F16.F32.PACK_AB R236, R207, R216 ;  /* 0x000000d8cfec723e */ /* 0x000fe400000000ff */
[----:B------:R-:W-:Y:S01]  /*4a70*/  LOP3.LUT R4, R5, R4, RZ, 0xc0, !PT ;  /* 0x0000000405047212 */ /* 0x000fe200078ec0ff */
[----:B------:R-:W-:Y:S01]  /*4a80*/  FADD.FTZ R214, R205, R214 ;  /* 0x000000d6cdd67221 */ /* 0x000fe20000010000 */
[----:B------:R-:W-:Y:S02]  /*4a90*/  LOP3.LUT R7, R236, R7, RZ, 0xc0, !PT ;  /* 0x00000007ec077212 */ /* 0x000fe400078ec0ff */
[----:B------:R-:W-:Y:S01]  /*4aa0*/  HSET2.LE.AND R5, R244, R57, PT ;  /* 0x00000039f4057233 */ /* 0x000fe20003803000 */
[----:B------:R-:W-:Y:S01]  /*4ab0*/  FADD.FTZ R203, R203, R214 ;  /* 0x000000d6cbcb7221 */ /* 0x000fe20000010000 */
[----:B------:R-:W-:Y:S01]  /*4ac0*/  F2FP.F16.F32.PACK_AB R236, R209, R218 ;  /* 0x000000dad1ec723e */ /* 0x000fe200000000ff */
[----:B------:R-:W-:-:S02]  /*4ad0*/  FADD.FTZ R218, R218, R43 ;  /* 0x0000002bdada7221 */ /* 0x000fc40000010000 */
[----:B------:R-:W-:Y:S01]  /*4ae0*/  FADD.FTZ R203, R210, R203 ;  /* 0x000000cbd2cb7221 */ /* 0x000fe20000010000 */
[----:B------:R-:W-:Y:S01]  /*4af0*/  LOP3.LUT R5, R236, R5, RZ, 0xc0, !PT ;  /* 0x00000005ec057212 */ /* 0x000fe200078ec0ff */
[----:B------:R-:W-:-:S04]  /*4b00*/  FADD.FTZ R209, R209, R218 ;  /* 0x000000dad1d17221 */ /* 0x000fc80000010000 */
[----:B------:R-:W-:Y:S02]  /*4b10*/  FADD.FTZ R216, R216, R209 ;  /* 0x000000d1d8d87221 */ /* 0x000fe40000010000 */
[----:B--2---:R-:W-:Y:S02]  /*4b20*/  HMMA.16816.F32 R156, R4, R28, R156 ;  /* 0x0000001c049c723c */ /* 0x004fe4000000189c */
[----:B------:R-:W-:-:S06]  /*4b30*/  FADD.FTZ R216, R207, R216 ;  /* 0x000000d8cfd87221 */ /* 0x000fcc0000010000 */
[C---:B-1----:R-:W-:Y:S08]  /*4b40*/  HMMA.16816.F32 R72, R4.reuse, R24, R72 ;  /* 0x000000180448723c */ /* 0x042ff00000001848 */
        /* <DEDUP_REMOVED lines=10> */
[----:B------:R-:W-:Y:S01]  /*4bf0*/  LOP3.LUT R4, R224, UR12, R249, 0x96, !PT ;  /* 0x0000000ce0047c12 */ /* 0x000fe2000f8e96f9 */
[----:B------:R-:W-:Y:S01]  /*4c00*/  IMAD.WIDE.U32 R248, R248, -0x2daee0ad, RZ ;  /* 0xd2511f53f8f87825 */ /* 0x000fe200078e00ff */
[----:B------:R-:W-:-:S03]  /*4c10*/  UMOV UR12, 0xffffffff ;  /* 0xffffffff000c7882 */ /* 0x000fc60000000000 */
[----:B------:R-:W-:-:S05]  /*4c20*/  IMAD.WIDE.U32 R236, R4, -0x2daee0ad, RZ ;  /* 0xd2511f5304ec7825 */ /* 0x000fca00078e00ff */
[----:B------:R-:W-:Y:S02]  /*4c30*/  LOP3.LUT R4, R242, UR18, R237, 0x96, !PT ;  /* 0x00000012f2047c12 */ /* 0x000fe4000f8e96ed */
[----:B------:R-:W-:-:S03]  /*4c40*/  LOP3.LUT R236, R236, UR17, R249, 0x96, !PT ;  /* 0x00000011ecec7c12 */ /* 0x000fc6000f8e96f9 */
[----:B------:R-:W-:-:S04]  /*4c50*/  IMAD.WIDE.U32 R4, R4, -0x326172a9, RZ ;  /* 0xcd9e8d5704047825 */ /* 0x000fc800078e00ff */
[----:B------:R-:W-:Y:S01]  /*4c60*/  IMAD.WIDE.U32 R236, R236, -0x326172a9, RZ ;  /* 0xcd9e8d57ecec7825 */ /* 0x000fe200078e00ff */
[----:B------:R-:W-:-:S04]  /*4c70*/  LOP3.LUT R235, R234, UR11, R5, 0x96, !PT ;  /* 0x0000000beaeb7c12 */ /* 0x000fc8000f8e9605 */
[----:B------:R-:W-:Y:S01]  /*4c80*/  LOP3.LUT R234, R4, UR10, R237, 0x96, !PT ;  /* 0x0000000a04ea7c12 */ /* 0x000fe2000f8e96ed */
[----:B------:R-:W-:-:S04]  /*4c90*/  IMAD.WIDE.U32 R4, R235, -0x2daee0ad, RZ ;  /* 0xd2511f53eb047825 */ /* 0x000fc800078e00ff */
[----:B------:R-:W-:Y:S01]  /*4ca0*/  IMAD.WIDE.U32 R234, R234, -0x2daee0ad, RZ ;  /* 0xd2511f53eaea7825 */ /* 0x000fe200078e00ff */
[----:B------:R-:W-:-:S04]  /*4cb0*/  LOP3.LUT R238, R248, UR16, R5, 0x96, !PT ;  /* 0x00000010f8ee7c12 */ /* 0x000fc8000f8e9605 */
[----:B------:R-:W-:Y:S01]  /*4cc0*/  LOP3.LUT R4, R4, UR15, R235, 0x96, !PT ;  /* 0x0000000f04047c12 */ /* 0x000fe2000f8e96eb */
[----:B------:R-:W-:-:S04]  /*4cd0*/  IMAD.WIDE.U32 R238, R238, -0x326172a9, RZ ;  /* 0xcd9e8d57eeee7825 */ /* 0x000fc800078e00ff */
[----:B------:R-:W-:Y:S01]  /*4ce0*/  IMAD.WIDE.U32 R6, R4, -0x326172a9, RZ ;  /* 0xcd9e8d5704067825 */ /* 0x000fe200078e00ff */
[----:B------:R-:W-:-:S03]  /*4cf0*/  LOP3.LUT R236, R236, UR9, R239, 0x96, !PT ;  /* 0x00000009ecec7c12 */ /* 0x000fc6000f8e96ef */
[----:B------:R-:W-:Y:S01]  /*4d00*/  IMAD.MOV.U32 R4, RZ, RZ, R6 ;  /* 0x000000ffff047224 */ /* 0x000fe200078e0006 */
[--C-:B------:R-:W-:Y:S01]  /*4d10*/  LOP3.LUT R238, R238, UR8, R7.reuse, 0x96, !PT ;  /* 0x00000008eeee7c12 */ /* 0x100fe2000f8e9607 */
[----:B------:R-:W-:Y:S01]  /*4d20*/  IMAD.WIDE.U32 R236, R236, -0x2daee0ad, RZ ;  /* 0xd2511f53ecec7825 */ /* 0x000fe200078e00ff */
[----:B------:R-:W-:Y:S02]  /*4d30*/  PRMT R244, R6, 0x7773, RZ ;  /* 0x0000777306f47816 */ /* 0x000fe400000000ff */
[----:B------:R-:W-:Y:S02]  /*4d40*/  PRMT R7, R238, 0x7632, R7 ;  /* 0x00007632ee077816 */ /* 0x000fe40000000007 */
[----:B------:R-:W-:Y:S02]  /*4d50*/  LOP3.LUT R35, R4, 0xff, RZ, 0xc0, !PT ;  /* 0x000000ff04237812 */ /* 0x000fe400078ec0ff */
[C---:B------:R-:W-:Y:S02]  /*4d60*/  LOP3.LUT R4, R238.reuse, 0xffff, RZ, 0xc0, !PT ;  /* 0x0000ffffee047812 */ /* 0x040fe400078ec0ff */
[----:B------:R-:W-:-:S02]  /*4d70*/  LOP3.LUT R33, R238, 0xff, RZ, 0xc0, !PT ;  /* 0x000000ffee217812 */ /* 0x000fc400078ec0ff */
[----:B------:R-:W-:Y:S02]  /*4d80*/  SHF.R.U32.HI R238, RZ, 0x18, R238 ;  /* 0x00000018ffee7819 */ /* 0x000fe400000116ee */
[----:B------:R-:W-:Y:S02]  /*4d90*/  LOP3.LUT R7, R7, 0xff, RZ, 0xc0, !PT ;  /* 0x000000ff07077812 */ /* 0x000fe400078ec0ff */
[----:B------:R-:W-:Y:S02]  /*4da0*/  SHF.R.U32.HI R4, RZ, 0x8, R4 ;  /* 0x00000008ff047819 */ /* 0x000fe40000011604 */
[----:B------:R-:W-:Y:S01]  /*4db0*/  PRMT R238, R7, 0x5410, R238 ;  /* 0x0000541007ee7816 */ /* 0x000fe200000000ee */
[--C-:B------:R-:W-:Y:S01]  /*4dc0*/  FFMA.FTZ R7, R204, UR13, -R179.reuse ;  /* 0x0000000dcc077c23 */ /* 0x100fe200080108b3 */
[--C-:B------:R-:W-:Y:S01]  /*4dd0*/  FFMA.FTZ R204, R212, UR13, -R179.reuse ;  /* 0x0000000dd4cc7c23 */ /* 0x100fe200080108b3 */
[----:B------:R-:W-:Y:S01]  /*4de0*/  PRMT R4, R33, 0x5410, R4 ;  /* 0x0000541021047816 */ /* 0x000fe20000000004 */
[--C-:B------:R-:W-:Y:S01]  /*4df0*/  FFMA.FTZ R33, R217, UR13, -R182.reuse ;  /* 0x0000000dd9217c23 */ /* 0x100fe200080108b6 */
[----:B------:R-:W-:Y:S01]  /*4e00*/  FFMA.FTZ R217, R206, UR13, -R179 ;  /* 0x0000000dced97c23 */ /* 0x000fe200080108b3 */
[C---:B------:R-:W-:Y:S01]  /*4e10*/  PRMT R5, R6.reuse, 0x7772, RZ ;  /* 0x0000777206057816 */ /* 0x040fe200000000ff */
[--C-:B------:R-:W-:Y:S01]  /*4e20*/  FFMA.FTZ R212, R211, UR13, -R182.reuse ;  /* 0x0000000dd3d47c23 */ /* 0x100fe200080108b6 */
[----:B------:R-:W1:Y:S01]  /*4e30*/  MUFU.EX2 R204, R204 ;  /* 0x000000cc00cc7308 */ /* 0x000e620000000800 */
[----:B------:R-:W-:Y:S01]  /*4e40*/  PRMT R6, R6, 0x7771, RZ ;  /* 0x0000777106067816 */ /* 0x000fe200000000ff */
[----:B------:R-:W-:Y:S01]  /*4e50*/  FFMA.FTZ R211, R213, UR13, -R182 ;  /* 0x0000000dd5d37c23 */ /* 0x000fe200080108b6 */
[----:B------:R-:W-:Y:S01]  /*4e60*/  PRMT R5, R5, 0x5410, R244 ;  /* 0x0000541005057816 */ /* 0x000fe200000000f4 */
[----:B------:R2:W-:Y:S01]  /*4e70*/  MUFU.EX2 R208, R7 ;  /* 0x0000000700d07308 */ /* 0x0005e20000000800 */
[----:B------:R-:W-:-:S02]  /*4e80*/  PRMT R6, R35, 0x5410, R6 ;  /* 0x0000541023067816 */ /* 0x000fc40000000006 */
[----:B------:R-:W-:Y:S01]  /*4e90*/  LOP3.LUT R244, R5, 0xff00ff, RZ, 0xc0, !PT ;  /* 0x00ff00ff05f47812 */ /* 0x000fe200078ec0ff */
[----:B------:R-:W3:Y:S01]  /*4ea0*/  MUFU.EX2 R217, R217 ;  /* 0x000000d900d97308 */ /* 0x000ee20000000800 */
[--C-:B------:R-:W-:Y:S02]  /*4eb0*/  HSET2.LE.AND R4, R4, R57.reuse, PT ;  /* 0x0000003904047233 */ /* 0x100fe40003803000 */
[--C-:B------:R-:W-:Y:S01]  /*4ec0*/  HSET2.LE.AND R6, R6, R57.reuse, PT ;  /* 0x0000003906067233 */ /* 0x100fe20003803000 */
[----:B------:R-:W4:Y:S01]  /*4ed0*/  MUFU.EX2 R206, R33 ;  /* 0x0000002100ce7308 */ /* 0x000f220000000800 */
[----:B------:R-:W-:Y:S02]  /*4ee0*/  F2FP.F16.F32.PACK_AB R35, R231, R194 ;  /* 0x000000c2e723723e */ /* 0x000fe400000000ff */
[----:B-1----:R-:W-:Y:S01]  /*4ef0*/  F2FP.F16.F32.PACK_AB R5, R204, R219 ;  /* 0x000000dbcc05723e */ /* 0x002fe200000000ff */
[----:B------:R-:W-:Y:S01]  /*4f00*/  MUFU.EX2 R212, R212 ;  /* 0x000000d400d47308 */ /* 0x000fe20000000800 */
[----:B------:R-:W-:Y:S01]  /*4f10*/  LOP3.LUT R234, R234, UR14, R237, 0x96, !PT ;  /* 0x0000000eeaea7c12 */ /* 0x000fe2000f8e96ed */
[----:B------:R-:W-:Y:S01]  /*4f20*/  FFMA.FTZ R237, R174, UR13, -R179 ;  /* 0x0000000daeed7c23 */ /* 0x000fe200080108b3 */
[----:B------:R-:W-:Y:S01]  /*4f30*/  LOP3.LUT R6, R5, R6, RZ, 0xc0, !PT ;  /* 0x0000000605067212 */ /* 0x000fe200078ec0ff */
[----:B------:R-:W1:Y:S01]  /*4f40*/  MUFU.EX2 R211, R211 ;  /* 0x000000d300d37308 */ /* 0x000e620000000800 */
[----:B--2---:R-:W-:-:S02]  /*4f50*/  HSET2.LE.AND R7, R244, R57, PT ;  /* 0x00000039f4077233 */ /* 0x004fc40003803000 */
[----:B---3--:R-:W-:Y:S01]  /*4f60*/  F2FP.F16.F32.PACK_AB R5, R217, R208 ;  /* 0x000000d0d905723e */ /* 0x008fe200000000ff */
[----:B------:R-:W-:Y:S01]  /*4f70*/  MUFU.EX2 R237, R237 ;  /* 0x000000ed00ed7308 */ /* 0x000fe20000000800 */
[----:B------:R-:W-:Y:S01]  /*4f80*/  FADD.FTZ R208, R208, R183 ;  /* 0x000000b7d0d07221 */ /* 0x000fe20000010000 */
[----:B----4-:R-:W-:Y:S01]  /*4f90*/  F2FP.F16.F32.PACK_AB R244, R206, R215 ;  /* 0x000000d7cef4723e */ /* 0x010fe200000000ff */
[----:B------:R-:W-:Y:S01]  /*4fa0*/  IMAD.WIDE.U32 R32, R32, -0x2daee0ad, RZ ;  /* 0xd2511f5320207825 */ /* 0x000fe200078e00ff */
[----:B------:R-:W-:-:S03]  /*4fb0*/  LOP3.LUT R4, R5, R4, RZ, 0xc0, !PT ;  /* 0x0000000405047212 */ /* 0x000fc600078ec0ff */
[----:B------:R-:W-:Y:S01]  /*4fc0*/  FADD.FTZ R208, R217, R208 ;  /* 0x000000d0d9d07221 */ /* 0x000fe20000010000 */
[----:B------:R-:W-:Y:S02]  /*4fd0*/  HSET2.LE.AND R5, R238, R57, PT ;  /* 0x00000039ee057233 */ /* 0x000fe40003803000 */
[----:B------:R-:W-:Y:S01]  /*4fe0*/  LOP3.LUT R7, R244, R7, RZ, 0xc0, !PT ;  /* 0x00000007f4077212 */ /* 0x000fe200078ec0ff */
[----:B------:R-:W-:Y:S01]  /*4ff0*/  FADD.FTZ R219, R219, R208 ;  /* 0x000000d0dbdb7221 */ /* 0x000fe20000010000 */
[C---:B-1----:R-:W-:Y:S01]  /*5000*/  F2FP.F16.F32.PACK_AB R238, R211.reuse, R212 ;  /* 0x000000d4d3ee723e */ /* 0x042fe200000000ff */
[----:B------:R-:W-:Y:S01]  /*5010*/  FADD.FTZ R212, R212, R181 ;  /* 0x000000b5d4d47221 */ /* 0x000fe20000010000 */
[----:B------:R-:W-:Y:S01]  /*5020*/  LOP3.LUT R34, R34, UR14, R33, 0x96, !PT ;  /* 0x0000000e22227c12 */ /* 0x000fe2000f8e9621 */
[----:B------:R-:W-:Y:S01]  /*5030*/  FADD.FTZ R219, R204, R219 ;  /* 0x000000dbccdb7221 */ /* 0x000fe20000010000 */
[----:B------:R-:W-:Y:S01]  /*5040*/  LOP3.LUT R5, R238, R5, RZ, 0xc0, !PT ;  /* 0x00000005ee057212 */ /* 0x000fe200078ec0ff */
[----:B------:R-:W-:-:S04]  /*5050*/  FADD.FTZ R212, R211, R212 ;  /* 0x000000d4d3d47221 */ /* 0x000fc80000010000 */
[----:B------:R-:W-:Y:S02]  /*5060*/  FADD.FTZ R215, R215, R212 ;  /* 0x000000d4d7d77221 */ /* 0x000fe40000010000 */
[C---:B------:R-:W-:Y:S01]  /*5070*/  HMMA.16816.F32 R100, R4.reuse, R16, R100 ;  /* 0x000000100464723c */ /* 0x040fe20000001864 */
[----:B------:R-:W-:Y:S01]  /*5080*/  FFMA.FTZ R17, R197, UR13, -R202 ;  /* 0x0000000dc5117c23 */ /* 0x000fe200080108ca */
[----:B------:R-:W-:Y:S02]  /*5090*/  IMAD.MOV.U32 R16, RZ, RZ, R32 ;  /* 0x000000ffff107224 */ /* 0x000fe400078e0020 */
[----:B------:R-:W-:Y:S01]  /*50a0*/  FADD.FTZ R206, R206, R215 ;  /* 0x000000d7cece7221 */ /* 0x000fe20000010000 */
[----:B------:R1:W-:Y:S03]  /*50b0*/  MUFU.EX2 R200, R17 ;  /* 0x0000001100c87308 */ /* 0x0003e60000000800 */
[C---:B------:R-:W-:Y:S01]  /*50c0*/  HMMA.16816.F32 R112, R4.reuse, R18, R112 ;  /* 0x000000120470723c */ /* 0x040fe20000001870 */
[----:B------:R-:W-:Y:S01]  /*50d0*/  FFMA.FTZ R19, R198, UR13, -R202 ;  /* 0x0000000dc6137c23 */ /* 0x000fe200080108ca */
[----:B------:R-:W-:Y:S01]  /*50e0*/  PRMT R18, R32, 0x7772, RZ ;  /* 0x0000777220127816 */ /* 0x000fe200000000ff */
[----:B------:R-:W-:Y:S01]  /*50f0*/  MUFU.EX2 R198, R199 ;  /* 0x000000c700c67308 */ /* 0x000fe20000000800 */
[--C-:B------:R-:W-:Y:S01]  /*5100*/  FFMA.FTZ R202, R175, UR13, -R179.reuse ;  /* 0x0000000dafca7c23 */ /* 0x100fe200080108b3 */
[--C-:B------:R-:W-:Y:S01]  /*5110*/  FFMA.FTZ R175, R177, UR13, -R179.reuse ;  /* 0x0000000db1af7c23 */ /* 0x100fe200080108b3 */
[----:B------:R-:W-:Y:S01]  /*5120*/  FFMA.FTZ R177, R176, UR13, -R179 ;  /* 0x0000000db0b17c23 */ /* 0x000fe200080108b3 */
[----:B------:R2:W3:Y:S01]  /*5130*/  MUFU.EX2 R197, R19 ;  /* 0x0000001300c57308 */ /* 0x0004e20000000800 */
[----:B------:R-:W-:Y:S01]  /*5140*/  HMMA.16816.F32 R116, R4, R12, R116 ;  /* 0x0000000c0474723c */ /* 0x000fe20000001874 */
[----:B------:R-:W-:-:S02]  /*5150*/  PRMT R13, R32, 0x7773, RZ ;  /* 0x00007773200d7816 */ /* 0x000fc400000000ff */
[----:B------:R-:W-:Y:S01]  /*5160*/  PRMT R12, R32, 0x7771, RZ ;  /* 0x00007771200c7816 */ /* 0x000fe200000000ff */
[----:B------:R-:W-:Y:S01]  /*5170*/  MUFU.EX2 R202, R202 ;  /* 0x000000ca00ca7308 */ /* 0x000fe20000000800 */
[----:B------:R-:W-:Y:S02]  /*5180*/  PRMT R13, R18, 0x5410, R13 ;  /* 0x00005410120d7816 */ /* 0x000fe4000000000d */
[----:B-1----:R-:W-:Y:S01]  /*5190*/  LOP3.LUT R17, R16, 0xff, RZ, 0xc0, !PT ;  /* 0x000000ff10117812 */ /* 0x002fe200078ec0ff */
[C---:B------:R-:W-:Y:S01]  /*51a0*/  HMMA.16816.F32 R128, R4.reuse, R14, R128 ;  /* 0x0000000e0480723c */ /* 0x040fe20000001880 */
[----:B------:R-:W-:Y:S01]  /*51b0*/  LOP3.LUT R15, R34, 0xffff, RZ, 0xc0, !PT ;  /* 0x0000ffff220f7812 */ /* 0x000fe200078ec0ff */
[--C-:B------:R-:W-:Y:S01]  /*51c0*/  FFMA.FTZ R14, R196, UR13, -R201.reuse ;  /* 0x0000000dc40e7c23 */ /* 0x100fe200080108c9 */
[----:B------:R-:W-:Y:S01]  /*51d0*/  FFMA.FTZ R196, R195, UR13, -R201 ;  /* 0x0000000dc3c47c23 */ /* 0x000fe200080108c9 */
[----:B------:R-:W-:Y:S01]  /*51e0*/  PRMT R12, R17, 0x5410, R12 ;  /* 0x00005410110c7816 */ /* 0x000fe2000000000c */
[----:B------:R-:W-:Y:S01]  /*51f0*/  FFMA.FTZ R195, R67, UR13, -R182 ;  /* 0x0000000d43c37c23 */ /* 0x000fe200080108b6 */
[----:B------:R-:W-:Y:S01]  /*5200*/  SHF.R.U32.HI R15, RZ, 0x8, R15 ;  /* 0x00000008ff0f7819 */ /* 0x000fe2000001160f */
[----:B------:R1:W-:Y:S01]  /*5210*/  MUFU.EX2 R193, R14 ;  /* 0x0000000e00c17308 */ /* 0x0003e20000000800 */
[C---:B------:R-:W-:Y:S01]  /*5220*/  HMMA.16816.F32 R144, R4.reuse, R8, R144 ;  /* 0x000000080490723c */ /* 0x040fe20000001890 */
[C---:B------:R-:W-:Y:S01]  /*5230*/  LOP3.LUT R8, R34.reuse, 0xff, RZ, 0xc0, !PT ;  /* 0x000000ff22087812 */ /* 0x040fe200078ec0ff */
[----:B--2---:R-:W-:Y:S01]  /*5240*/  LDSM.16.MT88.4 R16, [R178+0x1c00] ;  /* 0x001c0000b210783b */ /* 0x004fe20000004200 */
[----:B------:R-:W-:Y:S01]  /*5250*/  PRMT R9, R34, 0x7632, R9 ;  /* 0x0000763222097816 */ /* 0x000fe20000000009 */
[----:B------:R-:W2:Y:S01]  /*5260*/  MUFU.EX2 R196, R196 ;  /* 0x000000c400c47308 */ /* 0x000ea20000000800 */
[----:B------:R-:W-:Y:S01]  /*5270*/  SHF.R.U32.HI R34, RZ, 0x18, R34 ;  /* 0x00000018ff227819 */ /* 0x000fe20000011622 */
[----:B------:R-:W-:Y:S01]  /*5280*/  FFMA.FTZ R67, R66, UR13, -R182 ;  /* 0x0000000d42437c23 */ /* 0x000fe200080108b6 */
[----:B------:R-:W-:Y:S01]  /*5290*/  LOP3.LUT R9, R9, 0xff, RZ, 0xc0, !PT ;  /* 0x000000ff09097812 */ /* 0x000fe200078ec0ff */
[----:B------:R-:W-:Y:S01]  /*52a0*/  HMMA.16816.F32 R160, R4, R28, R160 ;  /* 0x0000001c04a0723c */ /* 0x000fe200000018a0 */
[----:B------:R-:W-:Y:S01]  /*52b0*/  PRMT R8, R8, 0x5410, R15 ;  /* 0x0000541008087816 */ /* 0x000fe2000000000f */
[----:B------:R-:W-:Y:S01]  /*52c0*/  MUFU.EX2 R175, R175 ;  /* 0x000000af00af7308 */ /* 0x000fe20000000800 */
[----:B------:R-:W-:-:S02]  /*52d0*/  PRMT R34, R9, 0x5410, R34 ;  /* 0x0000541009227816 */ /* 0x000fc40000000022 */
[----:B-1----:R-:W-:Y:S01]  /*52e0*/  LOP3.LUT R14, R13, 0xff00ff, RZ, 0xc0, !PT ;  /* 0x00ff00ff0d0e7812 */ /* 0x002fe200078ec0ff */
[----:B------:R1:W4:Y:S01]  /*52f0*/  MUFU.EX2 R174, R177 ;  /* 0x000000b100ae7308 */ /* 0x0003220000000800 */
[--C-:B------:R-:W-:Y:S01]  /*5300*/  HSET2.LE.AND R12, R12, R57.reuse, PT ;  /* 0x000000390c0c7233 */ /* 0x100fe20003803000 */
[C---:B------:R-:W-:Y:S01]  /*5310*/  HMMA.16816.F32 R148, R4.reuse, R30, R148 ;  /* 0x0000001e0494723c */ /* 0x040fe20000001894 */
[--C-:B------:R-:W-:Y:S01]  /*5320*/  HSET2.LE.AND R8, R8, R57.reuse, PT ;  /* 0x0000003908087233 */ /* 0x100fe20003803000 */
[----:B------:R-:W5:Y:S01]  /*5330*/  LDSM.16.MT88.4 R28, [R2+0x9c00] ;  /* 0x009c0000021c783b */ /* 0x000f620000004200 */
[--C-:B------:R-:W-:Y:S01]  /*5340*/  HSET2.LE.AND R14, R14, R57.reuse, PT ;  /* 0x000000390e0e7233 */ /* 0x100fe20003803000 */
[----:B------:R-:W-:Y:S01]  /*5350*/  MUFU.EX2 R66, R195 ;  /* 0x000000c300427308 */ /* 0x000fe20000000800 */
[----:B------:R-:W-:Y:S02]  /*5360*/  HSET2.LE.AND R33, R34, R57, PT ;  /* 0x0000003922217233 */ /* 0x000fe40003803000 */
[C---:B------:R-:W-:Y:S01]  /*5370*/  LOP3.LUT R176, R234.reuse, 0xffff, RZ, 0xc0, !PT ;  /* 0x0000ffffeab07812 */ /* 0x040fe200078ec0ff */
[----:B------:R-:W-:Y:S01]  /*5380*/  HMMA.16816.F32 R68, R4, R24, R68 ;  /* 0x000000180444723c */ /* 0x000fe20000001844 */
[----:B------:R-:W-:Y:S01]  /*5390*/  LOP3.LUT R35, R35, R14, RZ, 0xc0, !PT ;  /* 0x0000000e23237212 */ /* 0x000fe200078ec0ff */
[----:B------:R-:W4:Y:S01]  /*53a0*/  MUFU.EX2 R67, R67 ;  /* 0x0000004300437308 */ /* 0x000f220000000800 */
[----:B------:R-:W-:-:S02]  /*53b0*/  PRMT R179, R234, 0x7632, R179 ;  /* 0x00007632eab37816 */ /* 0x000fc400000000b3 */
[----:B-1----:R-:W-:-:S03]  /*53c0*/  SHF.R.U32.HI R177, RZ, 0x8, R176 ;  /* 0x00000008ffb17819 */ /* 0x002fc600000116b0 */
[C---:B------:R-:W-:Y:S01]  /*53d0*/  HMMA.16816.F32 R80, R4.reuse, R26, R80 ;  /* 0x0000001a0450723c */ /* 0x040fe20000001850 */
[----:B------:R-:W1:Y:S07]  /*53e0*/  LDSM.16.MT88.4 R24, [R178+0xc00] ;  /* 0x000c0000b218783b */ /* 0x000e6e0000004200 */
[C---:B------:R-:W-:Y:S08]  /*53f0*/  HMMA.16816.F32 R84, R4.reuse, R20, R84 ;  /* 0x000000140454723c */ /* 0x040ff00000001854 */
[C---:B------:R-:W-:Y:S01]  /*5400*/  HMMA.16816.F32 R96, R4.reuse, R22, R96 ;  /* 0x000000160460723c */ /* 0x040fe20000001860 */
[----:B------:R-:W4:Y:S07]  /*5410*/  LDSM.16.MT88.4 R20, [R2+0xac00] ;  /* 0x00ac00000214783b */ /* 0x000f2e0000004200 */
[----:B------:R-:W-:Y:S01]  /*5420*/  HMMA.16816.F32 R132, R4, R10, R132 ;  /* 0x0000000a0484723c */ /* 0x000fe20000001884 */
[----:B---3--:R-:W-:Y:S01]  /*5430*/  F2FP.F16.F32.PACK_AB R7, R197, R198 ;  /* 0x000000c6c507723e */ /* 0x008fe200000000ff */
[----:B------:R-:W-:Y:S01]  /*5440*/  IMAD.MOV.U32 R6, RZ, RZ, R236 ;  /* 0x000000ffff067224 */ /* 0x000fe200078e00ec */
[----:B------:R-:W-:Y:S01]  /*5450*/  F2FP.F16.F32.PACK_AB R5, R233, R200 ;  /* 0x000000c8e905723e */ /* 0x000fe200000000ff */
[----:B------:R-:W-:Y:S01]  /*5460*/  FADD.FTZ R198, R198, R203 ;  /* 0x000000cbc6c67221 */ /* 0x000fe20000010000 */
[----:B------:R-:W-:-:S02]  /*5470*/  LOP3.LUT R32, R7, R8, RZ, 0xc0, !PT ;  /* 0x0000000807207212 */ /* 0x000fc400078ec0ff */
[----:B------:R-:W-:Y:S01]  /*5480*/  LOP3.LUT R34, R5, R12, RZ, 0xc0, !PT ;  /* 0x0000000c05227212 */ /* 0x000fe200078ec0ff */
[----:B------:R3:W-:Y:S01]  /*5490*/  LDSM.16.MT88.4 R8, [R178+0x2c00] ;  /* 0x002c0000b208783b */ /* 0x0007e20000004200 */
[----:B--2---:R-:W-:Y:S01]  /*54a0*/  F2FP.F16.F32.PACK_AB R4, R196, R193 ;  /* 0x000000c1c404723e */ /* 0x004fe200000000ff */
[----:B------:R-:W-:Y:S01]  /*54b0*/  FADD.FTZ R193, R193, R216 ;  /* 0x000000d8c1c17221 */ /* 0x000fe20000010000 */
[----:B------:R-:W-:Y:S01]  /*54c0*/  PRMT R5, R236, 0x7773, RZ ;  /* 0x00007773ec057816 */ /* 0x000fe200000000ff */
[----:B------:R-:W2:Y:S01]  /*54d0*/  LDSM.16.MT88.4 R12, [R2+0xbc00] ;  /* 0x00bc0000020c783b */ /* 0x000ea20000004200 */
[----:B------:R-:W-:Y:S01]  /*54e0*/  LOP3.LUT R33, R4, R33, RZ, 0xc0, !PT ;  /* 0x0000002104217212 */ /* 0x000fe200078ec0ff */
[----:B------:R-:W-:Y:S01]  /*54f0*/  FADD.FTZ R197, R197, R198 ;  /* 0x000000c6c5c57221 */ /* 0x000fe20000010000 */
[----:B------:R-:W-:Y:S01]  /*5500*/  PRMT R4, R236, 0x7771, RZ ;  /* 0x00007771ec047816 */ /* 0x000fe200000000ff */
[----:B------:R-:W-:Y:S01]  /*5510*/  FADD.FTZ R193, R196, R193 ;  /* 0x000000c1c4c17221 */ /* 0x000fe20000010000 */
[----:B------:R-:W-:Y:S01]  /*5520*/  PRMT R236, R236, 0x7772, RZ ;  /* 0x00007772ecec7816 */ /* 0x000fe200000000ff */
[----:B------:R-:W-:Y:S01]  /*5530*/  FADD.FTZ R200, R200, R197 ;  /* 0x000000c5c8c87221 */ /* 0x000fe20000010000 */
[----:B------:R-:W-:Y:S01]  /*5540*/  LOP3.LUT R7, R6, 0xff, RZ, 0xc0, !PT ;  /* 0x000000ff06077812 */ /* 0x000fe200078ec0ff */
[----:B------:R-:W-:Y:S01]  /*5550*/  FADD.FTZ R194, R194, R193 ;  /* 0x000000c1c2c27221 */ /* 0x000fe20000010000 */
[----:B------:R-:W-:Y:S01]  /*5560*/  PRMT R5, R236, 0x5410, R5 ;  /* 0x00005410ec057816 */ /* 0x000fe20000000005 */
[----:B-----5:R-:W-:Y:S01]  /*5570*/  HMMA.16816.F32 R156, R32, R28, R156 ;  /* 0x0000001c209c723c */ /* 0x020fe2000000189c */
[----:B------:R-:W-:Y:S01]  /*5580*/  LOP3.LUT R6, R234, 0xff, RZ, 0xc0, !PT ;  /* 0x000000ffea067812 */ /* 0x000fe200078ec0ff */
[----:B------:R-:W-:Y:S01]  /*5590*/  FADD.FTZ R233, R233, R200 ;  /* 0x000000c8e9e97221 */ /* 0x000fe20000010000 */
[----:B------:R-:W-:Y:S01]  /*55a0*/  SHF.R.U32.HI R234, RZ, 0x18, R234 ;  /* 0x00000018ffea7819 */ /* 0x000fe200000116ea */
[----:B------:R-:W-:Y:S01]  /*55b0*/  FADD.FTZ R231, R231, R194 ;  /* 0x000000c2e7e77221 */ /* 0x000fe20000010000 */
[----:B------:R-:W-:-:S02]  /*55c0*/  PRMT R4, R7, 0x5410, R4 ;  /* 0x0000541007047816 */ /* 0x000fc40000000004 */
[----:B------:R-:W-:Y:S01]  /*55d0*/  PRMT R176, R6, 0x5410, R177 ;  /* 0x0000541006b07816 */ /* 0x000fe200000000b1 */
[C---:B------:R-:W-:Y:S01]  /*55e0*/  HMMA.16816.F32 R152, R32.reuse, R30, R152 ;  /* 0x0000001e2098723c */ /* 0x040fe20000001898 */
[----:B---3--:R-:W-:Y:S02]  /*55f0*/  LOP3.LUT R178, R5, 0xff00ff, RZ, 0xc0, !PT ;  /* 0x00ff00ff05b27812 */ /* 0x008fe400078ec0ff */
[----:B------:R-:W-:Y:S02]  /*5600*/  LOP3.LUT R5, R179, 0xff, RZ, 0xc0, !PT ;  /* 0x000000ffb3057812 */ /* 0x000fe400078ec0ff */
[--C-:B------:R-:W-:Y:S02]  /*5610*/  HSET2.LE.AND R6, R4, R57.reuse, PT ;  /* 0x0000003904067233 */ /* 0x100fe40003803000 */
[----:B------:R-:W-:Y:S01]  /*5620*/  PRMT R234, R5, 0x5410, R234 ;  /* 0x0000541005ea7816 */ /* 0x000fe200000000ea */
[----:B-1----:R-:W-:Y:S01]  /*5630*/  HMMA.16816.F32 R72, R32, R24, R72 ;  /* 0x000000182048723c */ /* 0x002fe20000001848 */
[----:B------:R-:W-:-:S02]  /*5640*/  HSET2.LE.AND R7, R178, R57, PT ;  /* 0x00000039b2077233 */ /* 0x000fc40003803000 */
[--C-:B------:R-:W-:Y:S02]  /*5650*/  HSET2.LE.AND R4, R176, R57.reuse, PT ;  /* 0x00000039b0047233 */ /* 0x100fe40003803000 */
[----:B------:R-:W-:Y:S02]  /*5660*/  HSET2.LE.AND R5, R234, R57, PT ;  /* 0x00000039ea057233 */ /* 0x000fe40003803000 */
[----:B----4-:R-:W-:Y:S01]  /*5670*/  F2FP.F16.F32.PACK_AB R177, R237, R174 ;  /* 0x000000aeedb1723e */ /* 0x010fe200000000ff */
[C---:B------:R-:W-:Y:S01]  /*5680*/  HMMA.16816.F32 R76, R32.reuse, R26, R76 ;  /* 0x0000001a204c723c */ /* 0x040fe2000000184c */
[----:B------:R-:W-:Y:S02]  /*5690*/  F2FP.F16.F32.PACK_AB R178, R67, R66 ;  /* 0x0000004243b2723e */ /* 0x000fe400000000ff */
        /* <DEDUP_REMOVED lines=12> */
[----:B------:R-:W-:Y:S01]  /*5760*/  HMMA.16816.F32 R88, R32, R20, R88 ;  /* 0x000000142058723c */ /* 0x000fe20000001858 */
[----:B------:R-:W-:-:S02]  /*5770*/  FADD.FTZ R237, R237, R174 ;  /* 0x000000aeeded7221 */ /* 0x000fc40000010000 */
[----:B------:R-:W-:-:S05]  /*5780*/  FADD.FTZ R244, R67, R66 ;  /* 0x0000004243f47221 */ /* 0x000fca0000010000 */
[C---:B------:R-:W-:Y:S08]  /*5790*/  HMMA.16816.F32 R92, R32.reuse, R22, R92 ;  /* 0x00000016205c723c */ /* 0x040ff0000000185c */
[C---:B------:R-:W-:Y:S08]  /*57a0*/  HMMA.16816.F32 R104, R32.reuse, R16, R104 ;  /* 0x000000102068723c */ /* 0x040ff00000001868 */
[C---:B------:R-:W-:Y:S08]  /*57b0*/  HMMA.16816.F32 R108, R32.reuse, R18, R108 ;  /* 0x00000012206c723c */ /* 0x040ff0000000186c */
[C---:B--2---:R-:W-:Y:S08]  /*57c0*/  HMMA.16816.F32 R120, R32.reuse, R12, R120 ;  /* 0x0000000c2078723c */ /* 0x044ff00000001878 */
        /* <DEDUP_REMOVED lines=18> */
[----:B------:R-:W-:Y:S01]  /*58f0*/  IMAD.U32 R7, RZ, RZ, UR24 ;  /* 0x00000018ff077e24 */ /* 0x000fe2000f8e00ff */
[----:B------:R-:W-:-:S04]  /*5900*/  DEPBAR.LE SB0, 0x0 ;  /* 0x000080000000791a */ /* 0x000fc80000000000 */
[----:B------:R-:W-:Y:S01]  /*5910*/  VIADD R7, R7, 0xfffffffe ;  /* 0xfffffffe07077836 */ /* 0x000fe20000000000 */
[----:B------:R-:W-:Y:S01]  /*5920*/  UMOV UR4, 0x400 ;  /* 0x0000040000047882 */ /* 0x000fe20000000000 */
[----:B------:R-:W2:Y:S01]  /*5930*/  S2UR UR5, SR_CgaCtaId ;  /* 0x00000000000579c3 */ /* 0x000ea20000008800 */
[----:B------:R-:W-:Y:S01]  /*5940*/  IMAD.SHL.U32 R6, R184, 0x8, RZ ;  /* 0x00000008b8067824 */ /* 0x000fe200078e00ff */
[----:B------:R-:W-:-:S04]  /*5950*/  SHF.R.U32.HI R186, RZ, 0x1, R184 ;  /* 0x00000001ffba7819 */ /* 0x000fc800000116b8 */
[----:B------:R-:W-:-:S04]  /*5960*/  LOP3.LUT R9, R6, 0xd8, RZ, 0xc0, !PT ;  /* 0x000000d806097812 */ /* 0x000fc800078ec0ff */
[----:B------:R-:W-:-:S04]  /*5970*/  LOP3.LUT R9, R9, 0x18, R184, 0x78, !PT ;  /* 0x0000001809097812 */ /* 0x000fc800078e78b8 */
[----:B------:R-:W-:Y:S01]  /*5980*/  LOP3.LUT R9, R9, 0x1f20, R6, 0xf8, !PT ;  /* 0x00001f2009097812 */ /* 0x000fe200078ef806 */
[----:B-1----:R-:W-:-:S04]  /*5990*/  IMAD.WIDE.U32 R12, R7, R4, RZ ;  /* 0x00000004070c7225 */ /* 0x002fc800078e00ff */
[----:B------:R-:W-:Y:S01]  /*59a0*/  IMAD R7, R7, R5, R13 ;  /* 0x0000000507077224 */ /* 0x000fe200078e020d */
[----:B------:R-:W-:Y:S01]  /*59b0*/  BAR.SYNC.DEFER_BLOCKING 0x0 ;  /* 0x0000000000007b1d */ /* 0x000fe20000010000 */
[C---:B------:R-:W-:Y:S01]  /*59c0*/  IMAD.SHL.U32 R3, R12.reuse, 0x40, RZ ;  /* 0x000000400c037824 */ /* 0x040fe200078e00ff */
[C---:B------:R-:W-:Y:S01]  /*59d0*/  LEA R16, P1, R12.reuse, R227, 0x7 ;  /* 0x000000e30c107211 */ /* 0x040fe200078238ff */
[----:B--2---:R-:W-:Y:S01]  /*59e0*/  ULEA UR5, UR5, UR4, 0x18 ;  /* 0x0000000405057291 */ /* 0x004fe2000f8ec0ff */
[----:B------:R-:W-:Y:S02]  /*59f0*/  SHF.L.U64.HI R0, R12, 0x6, R7 ;  /* 0x000000060c007819 */ /* 0x000fe40000010207 */
[C---:B------:R-:W-:Y:S02]  /*5a00*/  LEA R8, P0, R4.reuse, R3, 0x5 ;  /* 0x0000000304087211 */ /* 0x040fe400078028ff */
[----:B------:R-:W-:Y:S02]  /*5a10*/  LOP3.LUT R3, R39, 0x120, RZ, 0xc0, !PT ;  /* 0x0000012027037812 */ /* 0x000fe400078ec0ff */
[----:B------:R-:W-:-:S02]  /*5a20*/  LEA.HI.X R5, R4, R0, R5, 0x5, P0 ;  /* 0x0000000004057211 */ /* 0x000fc400000f2c05 */
[----:B------:R-:W-:Y:S02]  /*5a30*/  LOP3.LUT R0, R38, 0x3e00, RZ, 0xc0, !PT ;  /* 0x00003e0026007812 */ /* 0x000fe400078ec0ff */
[----:B------:R-:W-:Y:S02]  /*5a40*/  LOP3.LUT R4, R186, 0x8, RZ, 0xc0, !PT ;  /* 0x00000008ba047812 */ /* 0x000fe400078ec0ff */
[----:B------:R-:W-:Y:S02]  /*5a50*/  LOP3.LUT R10, R3, R0, RZ, 0xfc, !PT ;  /* 0x00000000030a7212 */ /* 0x000fe400078efcff */
[----:B------:R-:W-:Y:S02]  /*5a60*/  LEA R14, P0, R8, R227, 0x1 ;  /* 0x000000e3080e7211 */ /* 0x000fe400078008ff */
[----:B------:R-:W-:Y:S02]  /*5a70*/  LEA.HI.X R17, R12, R226, R7, 0x7, P1 ;  /* 0x000000e20c117211 */ /* 0x000fe400008f3c07 */
[----:B------:R-:W-:-:S02]  /*5a80*/  LEA R223, R9, UR5, 0x1 ;  /* 0x0000000509df7c11 */ /* 0x000fc4000f8e08ff */
[----:B------:R-:W-:Y:S02]  /*5a90*/  LOP3.LUT R4, R10, R169, R4, 0xf6, !PT ;  /* 0x000000a90a047212 */ /* 0x000fe400078ef604 */
[----:B------:R-:W-:Y:S01]  /*5aa0*/  LEA.HI.X R15, R8, R226, R5, 0x1, P0 ;  /* 0x000000e2080f7211 */ /* 0x000fe200000f0c05 */
[----:B------:R-:W-:Y:S01]  /*5ab0*/  @!PT LDS RZ, [RZ] ;  /* 0x00000000fffff984 */ /* 0x000fe20000000800 */
[----:B------:R-:W-:Y:S01]  /*5ac0*/  @!PT LDS RZ, [RZ] ;  /* 0x00000000fffff984 */ /* 0x000fe20000000800 */
[----:B------:R-:W-:Y:S01]  /*5ad0*/  @!PT LDS RZ, [RZ] ;  /* 0x00000000fffff984 */ /* 0x000fe20000000800 */
[----:B------:R-:W-:Y:S01]  /*5ae0*/  LDGSTS.E.BYPASS.LTC128B.128 [R223+0x9000], desc[UR28][R16.64] ;  /* 0x0900000010df7fae */ /* 0x000fe2000b981a1c */
[----:B------:R-:W-:Y:S02]  /*5af0*/  LEA R222, R36, UR5, 0x1 ;  /* 0x0000000524de7c11 */ /* 0x000fe4000f8e08ff */
[----:B------:R-:W-:Y:S01]  /*5b00*/  LEA R234, R4, UR5, 0x1 ;  /* 0x0000000504ea7c11 */ /* 0x000fe2000f8e08ff */
[----:B------:R-:W-:Y:S02]  /*5b10*/  LDGSTS.E.BYPASS.LTC128B.128 [R223+0xa000], desc[UR28][R16.64+0x40] ;  /* 0x0a00004010df7fae */ /* 0x000fe4000b981a1c */
[C---:B------:R-:W-:Y:S02]  /*5b20*/  IMAD.IADD R220, R37.reuse, 0x1, R222 ;  /* 0x0000000125dc7824 */ /* 0x040fe400078e02de */
[----:B------:R1:W-:Y:S01]  /*5b30*/  LDGSTS.E.BYPASS.LTC128B.128 [R223+0xb000], desc[UR28][R16.64+0x80] ;  /* 0x0b00008010df7fae */ /* 0x0003e2000b981a1c */
[----:B------:R-:W-:-:S03]  /*5b40*/  IMAD.IADD R221, R37, 0x1, R234 ;  /* 0x0000000125dd7824 */ /* 0x000fc600078e02ea */
        /* <DEDUP_REMOVED lines=10> */
[----:B------:R-:W-:Y:S04]  /*5bf0*/  LDSM.16.M88.4 R56, [R220+0x6400] ;  /* 0x00640000dc38783b */ /* 0x000fe80000000200 */
[----:B------:R-:W-:Y:S04]  /*5c00*/  LDSM.16.M88.4 R52, [R220+0x6800] ;  /* 0x00680000dc34783b */ /* 0x000fe80000000200 */
[----:B------:R-:W-:Y:S04]  /*5c10*/  LDSM.16.M88.4 R48, [R220+0x6c00] ;  /* 0x006c0000dc30783b */ /* 0x000fe80000000200 */
[----:B------:R-:W2:Y:S04]  /*5c20*/  LDSM.16.M88.4 R36, [R221] ;  /* 0x00000000dd24783b */ /* 0x000ea80000000200 */
[----:B------:R-:W2:Y:S01]  /*5c30*/  LDSM.16.M88.4 R216, [R221+0x1000] ;  /* 0x00100000ddd8783b */ /* 0x000ea20000000200 */
[-C--:B---3--:R-:W-:Y:S03]  /*5c40*/  HMMA.16816.F32 R196, R60, R192.reuse, RZ ;  /* 0x000000c03cc4723c */ /* 0x088fe600000018ff */
[----:B------:R-:W-:Y:S04]  /*5c50*/  LDSM.16.M88.4 R44, [R234+0x3000] ;  /* 0x00300000ea2c783b */ /* 0x000fe80000000200 */
[----:B------:R-:W3:Y:S01]  /*5c60*/  LDSM.16.M88.4 R212, [R222+0x7000] ;  /* 0x00700000ded4783b */ /* 0x000ee20000000200 */
[C---:B----4-:R-:W-:Y:S03]  /*5c70*/  HMMA.16816.F32 R32, R4.reuse, R192, RZ ;  /* 0x000000c00420723c */ /* 0x050fe600000018ff */
[----:B------:R-:W4:Y:S04]  /*5c80*/  LDSM.16.M88.4 R208, [R222+0x7400] ;  /* 0x00740000ded0783b */ /* 0x000f280000000200 */
[----:B------:R-:W4:Y:S01]  /*5c90*/  LDSM.16.M88.4 R204, [R222+0x7800] ;  /* 0x00780000decc783b */ /* 0x000f220000000200 */
[C---:B------:R-:W-:Y:S03]  /*5ca0*/  HMMA.16816.F32 R28, R4.reuse, R194, RZ ;  /* 0x000000c2041c723c */ /* 0x040fe600000018ff */
[----:B------:R-:W0:Y:S05]  /*5cb0*/  LDGDEPBAR ;  /* 0x00000000000079af */ /* 0x000e2a0000000000 */
[C---:B-----5:R-:W-:Y:S08]  /*5cc0*/  HMMA.16816.F32 R24, R4.reuse, R180, RZ ;  /* 0x000000b40418723c */ /* 0x060ff000000018ff */
[C---:B-1----:R-:W-:Y:S08]  /*5cd0*/  HMMA.16816.F32 R16, R4.reuse, R172, RZ ;  /* 0x000000ac0410723c */ /* 0x042ff000000018ff */
[C---:B------:R-:W-:Y:S08]  /*5ce0*/  HMMA.16816.F32 R20, R4.reuse, R182, RZ ;  /* 0x000000b60414723c */ /* 0x040ff000000018ff */
[----:B--2---:R-:W-:Y:S08]  /*5cf0*/  HMMA.16816.F32 R12, R4, R174, RZ ;  /* 0x000000ae040c723c */ /* 0x004ff000000018ff */
[C---:B------:R-:W-:Y:S08]  /*5d00*/  HMMA.16816.F32 R188, R60.reuse, R180, RZ ;  /* 0x000000b43cbc723c */ /* 0x040ff000000018ff */
[C---:B------:R-:W-:Y:S08]  /*5d10*/  HMMA.16816.F32 R176, R60.reuse, R172, RZ ;  /* 0x000000ac3cb0723c */ /* 0x040ff000000018ff */
[C---:B------:R-:W-:Y:S08]  /*5d20*/  HMMA.16816.F32 R192, R60.reuse, R194, RZ ;  /* 0x000000c23cc0723c */ /* 0x040ff000000018ff */
[C---:B------:R-:W-:Y:S08]  /*5d30*/  HMMA.16816.F32 R180, R60.reuse, R182, RZ ;  /* 0x000000b63cb4723c */ /* 0x040ff000000018ff */
[C---:B------:R-:W-:Y:S08]  /*5d40*/  HMMA.16816.F32 R172, R60.reuse, R174, RZ ;  /* 0x000000ae3cac723c */ /* 0x040ff000000018ff */
[C---:B------:R-:W-:Y:S08]  /*5d50*/  HMMA.16816.F32 R64, R60.reuse, R40, RZ ;  /* 0x000000283c40723c */ /* 0x040ff000000018ff */
[----:B------:R-:W-:Y:S08]  /*5d60*/  HMMA.16816.F32 R60, R60, R42, RZ ;  /* 0x0000002a3c3c723c */ /* 0x000ff000000018ff */
[C---:B------:R-:W-:Y:S08]  /*5d70*/  HMMA.16816.F32 R8, R4.reuse, R40, RZ ;  /* 0x000000280408723c */ /* 0x040ff000000018ff */
        /* <DEDUP_REMOVED lines=11> */
[C---:B------:R-:W-:Y:S08]  /*5e30*/  HMMA.16816.F32 R32, R216.reuse, R200, R32 ;  /* 0x000000c8d820723c */ /* 0x040ff00000001820 */
[C---:B------:R-:W-:Y:S08]  /*5e40*/  HMMA.16816.F32 R24, R216.reuse, R56, R24 ;  /* 0x00000038d818723c */ /* 0x040ff00000001818 */
[C---:B------:R-:W-:Y:S08]  /*5e50*/  HMMA.16816.F32 R16, R216.reuse, R52, R16 ;  /* 0x00000034d810723c */ /* 0x040ff00000001810 */
[C---:B------:R-:W-:Y:S08]  /*5e60*/  HMMA.16816.F32 R8, R216.reuse, R48, R8 ;  /* 0x00000030d808723c */ /* 0x040ff00000001808 */
[C---:B------:R-:W-:Y:S01]  /*5e70*/  HMMA.16816.F32 R28, R216.reuse, R202, R28 ;  /* 0x000000cad81c723c */ /* 0x040fe2000000181c */
[----:B------:R-:W-:Y:S07]  /*5e80*/  LDSM.16.M88.4 R200, [R221+0x3000] ;  /* 0x00300000ddc8783b */ /* 0x000fee0000000200 */
[C---:B------:R-:W-:Y:S01]  /*5e90*/  HMMA.16816.F32 R20, R216.reuse, R58, R20 ;  /* 0x0000003ad814723c */ /* 0x040fe20000001814 */
[----:B------:R-:W5:Y:S07]  /*5ea0*/  LDSM.16.M88.4 R56, [R220+0x7000] ;  /* 0x00700000dc38783b */ /* 0x000f6e0000000200 */
[C---:B------:R-:W-:Y:S01]  /*5eb0*/  HMMA.16816.F32 R12, R216.reuse, R54, R12 ;  /* 0x00000036d80c723c */ /* 0x040fe2000000180c */
[----:B------:R-:W5:Y:S07]  /*5ec0*/  LDSM.16.M88.4 R52, [R220+0x7400] ;  /* 0x00740000dc34783b */ /* 0x000f6e0000000200 */
[----:B------:R-:W-:Y:S01]  /*5ed0*/  HMMA.16816.F32 R4, R216, R50, R4 ;  /* 0x00000032d804723c */ /* 0x000fe20000001804 */
[----:B------:R-:W-:Y:S04]  /*5ee0*/  LDSM.16.M88.4 R48, [R220+0x7800] ;  /* 0x00780000dc30783b */ /* 0x000fe80000000200 */
[----:B------:R-:W-:Y:S03]  /*5ef0*/  LDSM.16.M88.4 R216, [R234+0x4000] ;  /* 0x00400000ead8783b */ /* 0x000fe60000000200 */
[C---:B---3--:R-:W-:Y:S08]  /*5f00*/  HMMA.16816.F32 R32, R44.reuse, R212, R32 ;  /* 0x000000d42c20723c */ /* 0x048ff00000001820 */
[C---:B----4-:R-:W-:Y:S08]  /*5f10*/  HMMA.16816.F32 R24, R44.reuse, R208, R24 ;  /* 0x000000d02c18723c */ /* 0x050ff00000001818 */
[C---:B------:R-:W-:Y:S08]  /*5f20*/  HMMA.16816.F32 R16, R44.reuse, R204, R16 ;  /* 0x000000cc2c10723c */ /* 0x040ff00000001810 */
        /* <DEDUP_REMOVED lines=8> */
[----:B------:R-:W2:Y:S07]  /*5fb0*/  LDSM.16.M88.4 R40, [R221+0x2000] ;  /* 0x00200000dd28783b */ /* 0x000eae0000000200 */
        /* <DEDUP_REMOVED lines=8> */
[----:B------:R-:W3:Y:S04]  /*6040*/  LDSM.16.M88.4 R36, [R234+0x5000] ;  /* 0x00500000ea24783b */ /* 0x000ee80000000200 */
[----:B------:R-:W4:Y:S03]  /*6050*/  LDSM.16.M88.4 R204, [R222+0x8800] ;  /* 0x00880000decc783b */ /* 0x000f260000000200 */
[C---:B-----5:R-:W-:Y:S08]  /*6060*/  HMMA.16816.F32 R32, R200.reuse, R56, R32 ;  /* 0x00000038c820723c */ /* 0x060ff00000001820 */
[C---:B------:R-:W-:Y:S08]  /*6070*/  HMMA.16816.F32 R28, R200.reuse, R58, R28 ;  /* 0x0000003ac81c723c */ /* 0x040ff0000000181c */
[C---:B------:R-:W-:Y:S08]  /*6080*/  HMMA.16816.F32 R24, R200.reuse, R52, R24 ;  /* 0x00000034c818723c */ /* 0x040ff00000001818 */
[C---:B------:R-:W-:Y:S08]  /*6090*/  HMMA.16816.F32 R20, R200.reuse, R54, R20 ;  /* 0x00000036c814723c */ /* 0x040ff00000001814 */
[C---:B-1----:R-:W-:Y:S08]  /*60a0*/  HMMA.16816.F32 R8, R200.reuse, R44, R8 ;  /* 0x0000002cc808723c */ /* 0x042ff00000001808 */
        /* <DEDUP_REMOVED lines=15> */
[----:B------:R-:W5:Y:S04]  /*61a0*/  LDSM.16.M88.4 R48, [R220+0x8000] ;  /* 0x00800000dc30783b */ /* 0x000f680000000200 */
[----:B------:R-:W5:Y:S03]  /*61b0*/  LDSM.16.M88.4 R40, [R220+0x8800] ;  /* 0x00880000dc28783b */ /* 0x000f660000000200 */
[-C--:B---3--:R-:W-:Y:S08]  /*61c0*/  HMMA.16816.F32 R24, R36, R208.reuse, R24 ;  /* 0x000000d02418723c */ /* 0x088ff00000001818 */
[----:B------:R-:W-:Y:S08]  /*61d0*/  HMMA.16816.F32 R188, R216, R208, R188 ;  /* 0x000000d0d8bc723c */ /* 0x000ff000000018bc */
[C---:B------:R-:W-:Y:S08]  /*61e0*/  HMMA.16816.F32 R32, R36.reuse, R212, R32 ;  /* 0x000000d42420723c */ /* 0x040ff00000001820 */
[-C--:B------:R-:W-:Y:S08]  /*61f0*/  HMMA.16816.F32 R20, R36, R210.reuse, R20 ;  /* 0x000000d22414723c */ /* 0x080ff00000001814 */
[----:B------:R-:W-:Y:S08]  /*6200*/  HMMA.16816.F32 R180, R216, R210, R180 ;  /* 0x000000d2d8b4723c */ /* 0x000ff000000018b4 */
[C---:B------:R-:W-:Y:S08]  /*6210*/  HMMA.16816.F32 R28, R36.reuse, R214, R28 ;  /* 0x000000d6241c723c */ /* 0x040ff0000000181c */
[C---:B----4-:R-:W-:Y:S08]  /*6220*/  HMMA.16816.F32 R16, R36.reuse, R204, R16 ;  /* 0x000000cc2410723c */ /* 0x050ff00000001810 */
[C---:B------:R-:W-:Y:S08]  /*6230*/  HMMA.16816.F32 R12, R36.reuse, R206, R12 ;  /* 0x000000ce240c723c */ /* 0x040ff0000000180c */
[C---:B-1----:R-:W-:Y:S08]  /*6240*/  HMMA.16816.F32 R8, R36.reuse, R200, R8 ;  /* 0x000000c82408723c */ /* 0x042ff00000001808 */
[----:B------:R-:W-:Y:S01]  /*6250*/  HMMA.16816.F32 R4, R36, R202, R4 ;  /* 0x000000ca2404723c */ /* 0x000fe20000001804 */
[----:B------:R-:W1:Y:S01]  /*6260*/  LDSM.16.M88.4 R36, [R220+0x8c00] ;  /* 0x008c0000dc24783b */ /* 0x000e620000000200 */
[----:B------:R-:W-:-:S06]  /*6270*/  DEPBAR.LE SB0, 0x0 ;  /* 0x000080000000791a */ /* 0x000fcc0000000000 */
[----:B------:R-:W-:Y:S08]  /*6280*/  HMMA.16816.F32 R176, R216, R204, R176 ;  /* 0x000000ccd8b0723c */ /* 0x000ff000000018b0 */
[-C--:B--2---:R-:W-:Y:S08]  /*6290*/  HMMA.16816.F32 R24, R52, R44.reuse, R24 ;  /* 0x0000002c3418723c */ /* 0x084ff00000001818 */
[----:B------:R-:W-:Y:S01]  /*62a0*/  HMMA.16816.F32 R188, R56, R44, R188 ;  /* 0x0000002c38bc723c */ /* 0x000fe200000018bc */
[----:B------:R-:W-:-:S05]  /*62b0*/  IMAD.SHL.U32 R44, R184, 0x2, RZ ;  /* 0x00000002b82c7824 */ /* 0x000fca00078e00ff */
[----:B------:R-:W-:Y:S02]  /*62c0*/  LOP3.LUT R44, R44, 0x6, RZ, 0xc0, !PT ;  /* 0x000000062c2c7812 */ /* 0x000fe400078ec0ff */
[----:B------:R-:W-:Y:S08]  /*62d0*/  HMMA.16816.F32 R172, R216, R206, R172 ;  /* 0x000000ced8ac723c */ /* 0x000ff000000018ac */
[C---:B-----5:R-:W-:Y:S08]  /*62e0*/  HMMA.16816.F32 R32, R52.reuse, R48, R32 ;  /* 0x000000303420723c */ /* 0x060ff00000001820 */
[-C--:B------:R-:W-:Y:S08]  /*62f0*/  HMMA.16816.F32 R20, R52, R46.reuse, R20 ;  /* 0x0000002e3414723c */ /* 0x080ff00000001814 */
[----:B------:R-:W-:Y:S01]  /*6300*/  HMMA.16816.F32 R180, R56, R46, R180 ;  /* 0x0000002e38b4723c */ /* 0x000fe200000018b4 */
[----:B------:R-:W-:-:S04]  /*6310*/  IMAD.U32 R47, RZ, RZ, UR24 ;  /* 0x00000018ff2f7e24 */ /* 0x000fc8000f8e00ff */
[----:B------:R-:W-:-:S03]  /*6320*/  IMAD R47, R47, 0x40, R44 ;  /* 0x000000402f2f7824 */ /* 0x000fc600078e022c */
[----:B------:R-:W-:Y:S01]  /*6330*/  HMMA.16816.F32 R192, R216, R214, R192 ;  /* 0x000000d6d8c0723c */ /* 0x000fe200000018c0 */
[C---:B------:R-:W-:Y:S02]  /*6340*/  VIADD R45, R47.reuse, 0xffffff80 ;  /* 0xffffff802f2d7836 */ /* 0x040fe40000000000 */
[C---:B------:R-:W-:Y:S02]  /*6350*/  VIADD R209, R47.reuse, 0xffffff88 ;  /* 0xffffff882fd17836 */ /* 0x040fe40000000000 */
[----:B------:R-:W-:Y:S01]  /*6360*/  VIADD R208, R47, 0xffffff89 ;  /* 0xffffff892fd07836 */ /* 0x000fe20000000000 */
[----:B------:R-:W-:Y:S01]  /*6370*/  ISETP.GE.AND P4, PT, R45, R232, PT ;  /* 0x000000e82d00720c */ /* 0x000fe20003f86270 */
[----:B------:R-:W-:Y:S01]  /*6380*/  VIADD R211, R47, 0xffffff90 ;  /* 0xffffff902fd37836 */ /* 0x000fe20000000000 */
[----:B------:R-:W-:Y:S01]  /*6390*/  HMMA.16816.F32 R28, R52, R50, R28 ;  /* 0x00000032341c723c */ /* 0x000fe2000000181c */
[----:B------:R-:W-:Y:S01]  /*63a0*/  ISETP.GE.AND P2, PT, R45, R230, PT ;  /* 0x000000e62d00720c */ /* 0x000fe20003f46270 */
[----:B------:R-:W-:-:S03]  /*63b0*/  VIADD R248, R47, 0xffffffa8 ;  /* 0xffffffa82ff87836 */ /* 0x000fc60000000000 */
[----:B------:R-:W-:Y:S02]  /*63c0*/  FSEL R34, R34, -INF , !P2 ;  /* 0xff80000022227808 */ /* 0x000fe40005000000 */
[----:B------:R-:W-:Y:S01]  /*63d0*/  ISETP.GE.AND P2, PT, R209, R230, PT ;  /* 0x000000e6d100720c */ /* 0x000fe20003f46270 */
[----:B------:R-:W-:Y:S08]  /*63e0*/  HMMA.16816.F32 R196, R216, R212, R196 ;  /* 0x000000d4d8c4723c */ /* 0x000ff000000018c4 */
[----:B------:R-:W-:Y:S03]  /*63f0*/  HMMA.16816.F32 R16, R52, R40, R16 ;  /* 0x000000283410723c */ /* 0x000fe60000001810 */
[----:B------:R-:W-:-:S02]  /*6400*/  FSEL R30, R30, -INF , !P2 ;  /* 0xff8000001e1e7808 */ /* 0x000fc40005000000 */
[----:B------:R-:W-:-:S03]  /*6410*/  ISETP.GE.AND P2, PT, R211, R230, PT ;  /* 0x000000e6d300720c */ /* 0x000fc60003f46270 */
[----:B------:R-:W-:Y:S01]  /*6420*/  HMMA.16816.F32 R176, R56, R40, R176 ;  /* 0x0000002838b0723c */ /* 0x000fe200000018b0 */
[C---:B------:R-:W-:Y:S01]  /*6430*/  VIADD R41, R47.reuse, 0xffffff81 ;  /* 0xffffff812f297836 */ /* 0x040fe20000000000 */
[----:B------:R-:W-:Y:S01]  /*6440*/  FSEL R251, R26, -INF , !P2 ;  /* 0xff8000001afb7808 */ /* 0x000fe20005000000 */
[----:B------:R-:W-:Y:S02]  /*6450*/  IMAD.U32 R40, RZ, RZ, UR24 ;  /* 0x00000018ff287e24 */ /* 0x000fe4000f8e00ff */
[----:B------:R-:W-:Y:S01]  /*6460*/  VIADD R26, R47, 0xffffffb1 ;  /* 0xffffffb12f1a7836 */ /* 0x000fe20000000000 */
[C---:B------:R-:W-:Y:S02]  /*6470*/  ISETP.GE.AND P1, PT, R41.reuse, R230, PT ;  /* 0x000000e62900720c */ /* 0x040fe40003f26270 */
[----:B------:R-:W-:Y:S01]  /*6480*/  HMMA.16816.F32 R12, R52, R42, R12 ;  /* 0x0000002a340c723c */ /* 0x000fe2000000180c */
[----:B------:R-:W-:Y:S02]  /*6490*/  ISETP.GE.AND P3, PT, R41, R232, PT ;  /* 0x000000e82900720c */ /* 0x000fe40003f66270 */
[----:B------:R-:W-:-:S02]  /*64a0*/  ISETP.GE.U32.AND P0, PT, R40, 0x3, PT ;  /* 0x000000032800780c */ /* 0x000fc40003f06070 */
[----:B------:R-:W-:Y:S01]  /*64b0*/  FSEL R40, R33, -INF , !P3 ;  /* 0xff80000021287808 */ /* 0x000fe20005800000 */
[C---:B------:R-:W-:Y:S01]  /*64c0*/  VIADD R33, R47.reuse, 0xffffffa1 ;  /* 0xffffffa12f217836 */ /* 0x040fe20000000000 */
[-C--:B------:R-:W-:Y:S01]  /*64d0*/  ISETP.GE.AND P3, PT, R208, R232.reuse, PT ;  /* 0x000000e8d000720c */ /* 0x080fe20003f66270 */
[C---:B------:R-:W-:Y:S01]  /*64e0*/  HMMA.16816.F32 R172, R56.reuse, R42, R172 ;  /* 0x0000002a38ac723c */ /* 0x040fe200000018ac */
[----:B------:R-:W-:Y:S01]  /*64f0*/  FSEL R42, R32, -INF , !P4 ;  /* 0xff800000202a7808 */ /* 0x000fe20006000000 */
[----:B------:R-:W-:Y:S01]  /*6500*/  VIADD R43, R47, 0xffffffa0 ;  /* 0xffffffa02f2b7836 */ /* 0x000fe20000000000 */
[----:B------:R-:W-:Y:S02]  /*6510*/  ISETP.GE.AND P4, PT, R209, R232, PT ;  /* 0x000000e8d100720c */ /* 0x000fe40003f86270 */
[----:B------:R-:W-:Y:S01]  /*6520*/  FSEL R32, R35, -INF , !P1 ;  /* 0xff80000023207808 */ /* 0x000fe20004800000 */
[C---:B------:R-:W-:Y:S01]  /*6530*/  VIADD R35, R47.reuse, 0xffffff98 ;  /* 0xffffff982f237836 */ /* 0x040fe20000000000 */
[----:B------:R-:W-:Y:S01]  /*6540*/  ISETP.GE.AND P1, PT, R208, R230, PT ;  /* 0x000000e6d000720c */ /* 0x000fe20003f26270 */
[----:B------:R-:W-:Y:S01]  /*6550*/  HMMA.16816.F32 R192, R56, R50, R192 ;  /* 0x0000003238c0723c */ /* 0x000fe200000018c0 */
[C---:B------:R-:W-:Y:S01]  /*6560*/  VIADD R50, R47.reuse, 0xffffff91 ;  /* 0xffffff912f327836 */ /* 0x040fe20000000000 */
[----:B------:R-:W-:Y:S01]  /*6570*/  FSEL R44, R28, -INF , !P4 ;  /* 0xff8000001c2c7808 */ /* 0x000fe20006000000 */
[----:B------:R-:W-:Y:S01]  /*6580*/  VIADD R51, R47, 0xffffff99 ;  /* 0xffffff992f337836 */ /* 0x000fe20000000000 */
[----:B------:R-:W-:-:S02]  /*6590*/  ISETP.GE.AND P4, PT, R211, R232, PT ;  /* 0x000000e8d300720c */ /* 0x000fc40003f86270 */
[----:B------:R-:W-:Y:S01]  /*65a0*/  FSEL R28, R31, -INF , !P1 ;  /* 0xff8000001f1c7808 */ /* 0x000fe20004800000 */
[----:B------:R-:W-:Y:S01]  /*65b0*/  VIADD R31, R47, 0xffffffb8 ;  /* 0xffffffb82f1f7836 */ /* 0x000fe20000000000 */
[----:B------:R-:W-:Y:S01]  /*65c0*/  HMMA.16816.F32 R196, R56, R48, R196 ;  /* 0x0000003038c4723c */ /* 0x000fe200000018c4 */
[----:B------:R-:W-:Y:S01]  /*65d0*/  FSEL R46, R29, -INF , !P3 ;  /* 0xff8000001d2e7808 */ /* 0x000fe20005800000 */
[C---:B------:R-:W-:Y:S01]  /*65e0*/  VIADD R29, R47.reuse, 0xffffffb9 ;  /* 0xffffffb92f1d7836 */ /* 0x040fe20000000000 */
[----:B------:R-:W-:Y:S02]  /*65f0*/  ISETP.GE.AND P1, PT, R50, R230, PT ;  /* 0x000000e63200720c */ /* 0x000fe40003f26270 */
[----:B------:R-:W-:Y:S01]  /*6600*/  FSEL R49, R24, -INF , !P4 ;  /* 0xff80000018317808 */ /* 0x000fe20006000000 */
[----:B------:R-:W-:Y:S01]  /*6610*/  VIADD R24, R47, 0xffffffb0 ;  /* 0xffffffb02f187836 */ /* 0x000fe20000000000 */
[-C--:B------:R-:W-:Y:S01]  /*6620*/  ISETP.GE.AND P3, PT, R50, R232.reuse, PT ;  /* 0x000000e83200720c */ /* 0x080fe20003f66270 */
[----:B-1----:R-:W-:Y:S01]  /*6630*/  HMMA.16816.F32 R8, R52, R36, R8 ;  /* 0x000000243408723c */ /* 0x002fe20000001808 */
[----:B------:R-:W-:Y:S01]  /*6640*/  BAR.SYNC.DEFER_BLOCKING 0x0 ;  /* 0x0000000000007b1d */ /* 0x000fe20000010000 */
[----:B------:R-:W-:-:S02]  /*6650*/  ISETP.GE.AND P4, PT, R35, R232, PT ;  /* 0x000000e82300720c */ /* 0x000fc40003f86270 */
[----:B------:R-:W-:Y:S02]  /*6660*/  FSEL R239, R27, -INF , !P1 ;  /* 0xff8000001bef7808 */ /* 0x000fe40004800000 */
[----:B------:R-:W-:Y:S02]  /*6670*/  ISETP.GE.AND P1, PT, R51, R230, PT ;  /* 0x000000e63300720c */ /* 0x000fe40003f26270 */
[----:B------:R-:W-:Y:S01]  /*6680*/  HMMA.16816.F32 R4, R52, R38, R4 ;  /* 0x000000263404723c */ /* 0x000fe20000001804 */
[----:B------:R-:W-:Y:S01]  /*6690*/  FSEL R54, R25, -INF , !P3 ;  /* 0xff80000019367808 */ /* 0x000fe20005800000 */
[----:B------:R-:W-:Y:S01]  /*66a0*/  VIADD R53, R47, 0xffffffa9 ;  /* 0xffffffa92f357836 */ /* 0x000fe20000000000 */
[----:B------:R-:W-:Y:S01]  /*66b0*/  FSEL R52, R20, -INF , !P4 ;  /* 0xff80000014347808 */ /* 0x000fe20006000000 */
[----:B------:R-:W-:Y:S01]  /*66c0*/  IMAD.MOV.U32 R47, RZ, RZ, R248 ;  /* 0x000000ffff2f7224 */ /* 0x000fe200078e00f8 */
[-C--:B------:R-:W-:Y:S02]  /*66d0*/  ISETP.GE.AND P3, PT, R51, R232.reuse, PT ;  /* 0x000000e83300720c */ /* 0x080fe40003f66270 */
[----:B------:R-:W-:Y:S01]  /*66e0*/  ISETP.GE.AND P4, PT, R43, R232, PT ;  /* 0x000000e82b00720c */ /* 0x000fe20003f86270 */
[----:B------:R-:W-:Y:S01]  /*66f0*/  HMMA.16816.F32 R64, R216, R200, R64 ;  /* 0x000000c8d840723c */ /* 0x000fe20000001840 */
[----:B------:R-:W-:-:S02]  /*6700*/  ISETP.GE.AND P2, PT, R35, R230, PT ;  /* 0x000000e62300720c */ /* 0x000fc40003f46270 */
[----:B------:R-:W-:Y:S02]  /*6710*/  FSEL R55, R23, -INF , !P1 ;  /* 0xff80000017377808 */ /* 0x000fe40004800000 */
[----:B------:R-:W-:Y:S02]  /*6720*/  FSEL R48, R21, -INF , !P3 ;  /* 0xff80000015307808 */ /* 0x000fe40005800000 */
[C---:B------:R-:W-:Y:S01]  /*6730*/  ISETP.GE.AND P1, PT, R33.reuse, R230, PT ;  /* 0x000000e62100720c */ /* 0x040fe20003f26270 */
[----:B------:R-:W-:Y:S01]  /*6740*/  HMMA.16816.F32 R60, R216, R202, R60 ;  /* 0x000000cad83c723c */ /* 0x000fe2000000183c */
[----:B------:R-:W-:Y:S02]  /*6750*/  FSEL R250, R16, -INF , !P4 ;  /* 0xff80000010fa7808 */ /* 0x000fe40006000000 */
[-C--:B------:R-:W-:Y:S02]  /*6760*/  ISETP.GE.AND P3, PT, R33, R232.reuse, PT ;  /* 0x000000e82100720c */ /* 0x080fe40003f66270 */
[----:B------:R-:W-:-:S02]  /*6770*/  ISETP.GE.AND P4, PT, R53, R232, PT ;  /* 0x000000e83500720c */ /* 0x000fc40003f86270 */
[----:B------:R-:W-:Y:S02]  /*6780*/  FSEL R245, R22, -INF , !P2 ;  /* 0xff80000016f57808 */ /* 0x000fe40005000000 */
[----:B------:R-:W-:Y:S02]  /*6790*/  ISETP.GE.AND P2, PT, R43, R230, PT ;  /* 0x000000e62b00720c */ /* 0x000fe40003f46270 */
[----:B------:R-:W-:Y:S01]  /*67a0*/  FSEL R238, R19, -INF , !P1 ;  /* 0xff80000013ee7808 */ /* 0x000fe20004800000 */
[----:B------:R-:W-:Y:S01]  /*67b0*/  HMMA.16816.F32 R64, R56, R36, R64 ;  /* 0x000000243840723c */ /* 0x000fe20000001840 */
[----:B------:R-:W-:Y:S02]  /*67c0*/  FSEL R235, R17, -INF , !P3 ;  /* 0xff80000011eb7808 */ /* 0x000fe40005800000 */
[----:B------:R-:W-:Y:S02]  /*67d0*/  ISETP.GE.AND P1, PT, R24, R232, PT ;  /* 0x000000e81800720c */ /* 0x000fe40003f26270 */
[----:B------:R-:W-:-:S02]  /*67e0*/  FSEL R252, R13, -INF , !P4 ;  /* 0xff8000000dfc7808 */ /* 0x000fc40006000000 */
[C---:B------:R-:W-:Y:S01]  /*67f0*/  ISETP.GE.AND P3, PT, R47.reuse, R232, PT ;  /* 0x000000e82f00720c */ /* 0x040fe20003f66270 */
[----:B------:R-:W-:Y:S01]  /*6800*/  HMMA.16816.F32 R60, R56, R38, R60 ;  /* 0x00000026383c723c */ /* 0x000fe2000000183c */
[----:B------:R-:W-:Y:S02]  /*6810*/  ISETP.GE.AND P5, PT, R47, R230, PT ;  /* 0x000000e62f00720c */ /* 0x000fe40003fa6270 */
[----:B------:R-:W-:Y:S02]  /*6820*/  FMNMX3.FTZ R13, R166, R42, R40, !PT ;  /* 0x0000002aa60d7276 */ /* 0x000fe40007810028 */
[----:B------:R-:W-:Y:S02]  /*6830*/  FSEL R236, R18, -INF , !P2 ;  /* 0xff80000012ec7808 */ /* 0x000fe40005000000 */
[----:B------:R-:W-:Y:S02]  /*6840*/  ISETP.GE.AND P2, PT, R53, R230, PT ;  /* 0x000000e63500720c */ /* 0x000fe40003f46270 */
[----:B------:R-:W-:-:S02]  /*6850*/  FSEL R213, R8, -INF , !P1 ;  /* 0xff80000008d57808 */ /* 0x000fc40004800000 */
[----:B------:R-:W-:Y:S02]  /*6860*/  FSEL R248, R12, -INF , !P3 ;  /* 0xff8000000cf87808 */ /* 0x000fe40005800000 */
[----:B------:R-:W-:Y:S02]  /*6870*/  FSEL R234, R14, -INF , !P5 ;  /* 0xff8000000eea7808 */ /* 0x000fe40006800000 */
[----:B------:R-:W-:Y:S02]  /*6880*/  FMNMX3.FTZ R8, R13, R44, R46, !PT ;  /* 0x0000002c0d087276 */ /* 0x000fe4000781002e */
[-C--:B------:R-:W-:Y:S02]  /*6890*/  ISETP.GE.AND P3, PT, R26, R232.reuse, PT ;  /* 0x000000e81a00720c */ /* 0x080fe40003f66270 */
[-C--:B------:R-:W-:Y:S02]  /*68a0*/  ISETP.GE.AND P5, PT, R31, R232.reuse, PT ;  /* 0x000000e81f00720c */ /* 0x080fe40003fa6270 */
[----:B------:R-:W-:-:S02]  /*68b0*/  ISETP.GE.AND P4, PT, R29, R232, PT ;  /* 0x000000e81d00720c */ /* 0x000fc40003f86270 */
[----:B------:R-:W-:Y:S02]  /*68c0*/  FSEL R232, R15, -INF , !P2 ;  /* 0xff8000000fe87808 */ /* 0x000fe40005000000 */
[-C--:B------:R-:W-:Y:S02]  /*68d0*/  ISETP.GE.AND P2, PT, R24, R230.reuse, PT ;  /* 0x000000e61800720c */ /* 0x080fe40003f46270 */
[----:B------:R-:W-:Y:S02]  /*68e0*/  ISETP.GE.AND P1, PT, R26, R230, PT ;  /* 0x000000e61a00720c */ /* 0x000fe40003f26270 */
[----:B------:R-:W-:Y:S02]  /*68f0*/  FMNMX3.FTZ R8, R8, R49, R54, !PT ;  /* 0x0000003108087276 */ /* 0x000fe40007810036 */
[----:B------:R-:W-:Y:S02]  /*6900*/  FSEL R214, R9, -INF , !P3 ;  /* 0xff80000009d67808 */ /* 0x000fe40005800000 */
[----:B------:R-:W-:-:S02]  /*6910*/  FSEL R212, R10, -INF , !P2 ;  /* 0xff8000000ad47808 */ /* 0x000fc40005000000 */
[-C--:B------:R-:W-:Y:S02]  /*6920*/  ISETP.GE.AND P3, PT, R31, R230.reuse, PT ;  /* 0x000000e61f00720c */ /* 0x080fe40003f66270 */
[----:B------:R-:W-:Y:S02]  /*6930*/  ISETP.GE.AND P2, PT, R29, R230, PT ;  /* 0x000000e61d00720c */ /* 0x000fe40003f46270 */
[----:B------:R-:W-:Y:S02]  /*6940*/  FSEL R218, R11, -INF , !P1 ;  /* 0xff8000000bda7808 */ /* 0x000fe40004800000 */
[----:B------:R-:W-:Y:S02]  /*6950*/  FMNMX3.FTZ R13, R165, R34, R32, !PT ;  /* 0x00000022a50d7276 */ /* 0x000fe40007810020 */
[----:B------:R-:W-:Y:S01]  /*6960*/  FMNMX3.FTZ R12, R8, R52, R48, !PT ;  /* 0x00000034080c7276 */ /* 0x000fe20007810030 */
[----:B------:R-:W-:Y:S06]  /*6970*/  @!P0 BRA `(.L_x_416) ;  /* 0x0000000000708947 */ /* 0x000fec0003800000 */
[----:B------:R-:W-:Y:S01]  /*6980*/  UIADD3 UR4, UPT, UPT, UR24, -0x3, URZ ;  /* 0xfffffffd18047890 */ /* 0x000fe2000fffe0ff */
[----:B------:R-:W1:Y:S03]  /*6990*/  LDCU.64 UR14, c[0x0][0x358] ;  /* 0x00006b00ff0e77ac */ /* 0x000e660008000a00 */
[----:B------:R-:W-:-:S04]  /*69a0*/  UIMAD.WIDE.U32 UR16, UR4, UR6, URZ ;  /* 0x00000006041072a5 */ /* 0x000fc8000f8e00ff */
[----:B------:R-:W-:Y:S02]  /*69b0*/  USHF.L.U32 UR13, UR16, 0x6, URZ ;  /* 0x00000006100d7899 */ /* 0x000fe400080006ff */
[----:B------:R-:W-:Y:S01]  /*69c0*/  UIMAD UR4, UR4, UR7, UR17 ;  /* 0x00000007040472a4 */ /* 0x000fe2000f8e0211 */
[----:B------:R-:W-:Y:S01]  /*69d0*/  IMAD.U32 R8, RZ, RZ, UR16 ;  /* 0x00000010ff087e24 */ /* 0x000fe2000f8e00ff */
[----:B------:R-:W-:Y:S01]  /*69e0*/  ULEA UR13, UP0, UR6, UR13, 0x5 ;  /* 0x0000000d060d7291 */ /* 0x000fe2000f8028ff */
[----:B------:R-:W-:Y:S01]  /*69f0*/  IMAD.U32 R10, RZ, RZ, UR16 ;  /* 0x00000010ff0a7e24 */ /* 0x000fe2000f8e00ff */
[----:B------:R-:W-:Y:S02]  /*6a00*/  USHF.L.U64.HI UR12, UR16, 0x6, UR4 ;  /* 0x00000006100c7899 */ /* 0x000fe40008010204 */
[----:B------:R-:W-:Y:S02]  /*6a10*/  LEA R16, P1, R8, R229, 0x7 ;  /* 0x000000e508107211 */ /* 0x000fe400078238ff */
[----:B------:R-:W-:Y:S01]  /*6a20*/  ULEA.HI.X UR12, UR6, UR12, UR7, 0x5, UP0 ;  /* 0x0000000c060c7291 */ /* 0x000fe200080f2c07 */
[----:B------:R-:W-:Y:S01]  /*6a30*/  IMAD.U32 R14, RZ, RZ, UR13 ;  /* 0x0000000dff0e7e24 */ /* 0x000fe2000f8e00ff */
[----:B------:R-:W-:Y:S01]  /*6a40*/  MOV R11, UR4 ;  /* 0x00000004000b7c02 */ /* 0x000fe20008000f00 */
[----:B------:R-:W-:-:S03]  /*6a50*/  IMAD.U32 R8, RZ, RZ, UR13 ;  /* 0x0000000dff087e24 */ /* 0x000fc6000f8e00ff */
[----:B------:R-:W-:Y:S02]  /*6a60*/  LEA R14, P0, R14, R229, 0x1 ;  /* 0x000000e50e0e7211 */ /* 0x000fe400078008ff */
[----:B------:R-:W-:Y:S02]  /*6a70*/  MOV R9, UR12 ;  /* 0x0000000c00097c02 */ /* 0x000fe40008000f00 */
[-C--:B------:R-:W-:Y:S02]  /*6a80*/  LEA.HI.X R17, R10, R228.reuse, R11, 0x7, P1 ;  /* 0x000000e40a117211 */ /* 0x080fe400008f3c0b */
[----:B------:R-:W-:-:S03]  /*6a90*/  LEA.HI.X R15, R8, R228, R9, 0x1, P0 ;  /* 0x000000e4080f7211 */ /* 0x000fc600000f0c09 */
[----:B------:R-:W-:Y:S01]  /*6aa0*/  @!PT LDS RZ, [RZ] ;  /* 0x00000000fffff984 */ /* 0x000fe20000000800 */
[----:B------:R-:W-:Y:S01]  /*6ab0*/  @!PT LDS RZ, [RZ] ;  /* 0x00000000fffff984 */ /* 0x000fe20000000800 */
[----:B------:R-:W-:Y:S01]  /*6ac0*/  @!PT LDS RZ, [RZ] ;  /* 0x00000000fffff984 */ /* 0x000fe20000000800 */
[----:B-1----:R1:W-:Y:S04]  /*6ad0*/  LDGSTS.E.BYPASS.LTC128B.128 [R223+0x6000], desc[UR14][R16.64] ;  /* 0x0600000010df7fae */ /* 0x0023e8000b981a0e */
[----:B------:R1:W-:Y:S04]  /*6ae0*/  LDGSTS.E.BYPASS.LTC128B.128 [R223+0x7000], desc[UR14][R16.64+0x40] ;  /* 0x0700004010df7fae */ /* 0x0003e8000b981a0e */
[----:B------:R1:W-:Y:S04]  /*6af0*/  LDGSTS.E.BYPASS.LTC128B.128 [R223+0x8000], desc[UR14][R16.64+0x80] ;  /* 0x0800008010df7fae */ /* 0x0003e8000b981a0e */
[----:B------:R1:W-:Y:S04]  /*6b00*/  LDGSTS.E.BYPASS.LTC128B.128 [R223+0x6800], desc[UR14][R14.64] ;  /* 0x068000000edf7fae */ /* 0x0003e8000b981a0e */
[----:B------:R1:W-:Y:S04]  /*6b10*/  LDGSTS.E.BYPASS.LTC128B.128 [R223+0x7800], desc[UR14][R14.64+0x40] ;  /* 0x078000400edf7fae */ /* 0x0003e8000b981a0e */
[----:B------:R1:W-:Y:S04]  /*6b20*/  LDGSTS.E.BYPASS.LTC128B.128 [R223+0x8800], desc[UR14][R14.64+0x80] ;  /* 0x088000800edf7fae */ /* 0x0003e8000b981a0e */
[----:B------:R-:W0:Y:S02]  /*6b30*/  LDGDEPBAR ;  /* 0x00000000000079af */ /* 0x000e240000000000 */
.L_x_416:
[----:B------:R-:W-:Y:S01]  /*6b40*/  FMNMX3.FTZ R8, R13, R30, R28, !PT ;  /* 0x0000001e0d087276 */ /* 0x000fe2000781001c */
[----:B------:R-:W-:Y:S01]  /*6b50*/  IMAD.U32 R249, RZ, RZ, UR24 ;  /* 0x00000018fff97e24 */ /* 0x000fe2000f8e00ff */
[----:B------:R-:W-:Y:S01]  /*6b60*/  FMNMX3.FTZ R9, R12, R250, R235, !PT ;  /* 0x000000fa0c097276 */ /* 0x000fe200078100eb */
[----:B------:R-:W-:Y:S01]  /*6b70*/  UIADD3 UR4, UPT, UPT, UR27, -0x4498517b, URZ ;  /* 0xbb67ae851b047890 */ /* 0x000fe2000fffe0ff */
[----:B------:R-:W-:Y:S01]  /*6b80*/  FMNMX3.FTZ R8, R8, R251, R239, !PT ;  /* 0x000000fb08087276 */ /* 0x000fe200078100ef */
[----:B------:R-:W-:Y:S01]  /*6b90*/  UIADD3 UR7, UPT, UPT, UR26, -0x61c88647, URZ ;  /* 0x9e3779b91a077890 */ /* 0x000fe2000fffe0ff */
[----:B------:R-:W-:Y:S01]  /*6ba0*/  FMNMX3.FTZ R9, R9, R248, R252, !PT ;  /* 0x000000f809097276 */ /* 0x000fe200078100fc */
[----:B------:R-:W-:Y:S01]  /*6bb0*/  UIADD3 UR6, UPT, UPT, UR26, 0x3c6ef372, URZ ;  /* 0x3c6ef3721a067890 */ /* 0x000fe2000fffe0ff */
[----:B------:R-:W-:Y:S01]  /*6bc0*/  FMNMX3.FTZ R11, R8, R245, R55, !PT ;  /* 0x000000f5080b7276 */ /* 0x000fe20007810037 */
[----:B------:R-:W-:Y:S01]  /*6bd0*/  UIADD3 UR15, UPT, UPT, UR27, 0x76cf5d0a, URZ ;  /* 0x76cf5d0a1b0f7890 */ /* 0x000fe2000fffe0ff */
[----:B------:R-:W-:Y:S01]  /*6be0*/  FSEL R219, R4, -INF , !P5 ;  /* 0xff80000004db7808 */ /* 0x000fe20006800000 */
[----:B------:R-:W-:Y:S01]  /*6bf0*/  UIADD3 UR14, UPT, UPT, UR27, 0x32370b8f, URZ ;  /* 0x32370b8f1b0e7890 */ /* 0x000fe2000fffe0ff */
[----:B------:R-:W-:Y:S01]  /*6c00*/  FMNMX3.FTZ R4, R9, R213, R214, !PT ;  /* 0x000000d509047276 */ /* 0x000fe200078100d6 */
[----:B------:R-:W-:Y:S01]  /*6c10*/  STL.64 [R1+0x10], R226 ;  /* 0x000010e201007387 */ /* 0x000fe20000100a00 */
[----:B------:R-:W-:Y:S01]  /*6c20*/  FMNMX3.FTZ R9, R11, R236, R238, !PT ;  /* 0x000000ec0b097276 */ /* 0x000fe200078100ee */
[----:B------:R-:W-:Y:S01]  /*6c30*/  UIADD3 UR12, UPT, UPT, UR27, -0x56f99767, URZ ;  /* 0xa90668991b0c7890 */ /* 0x000fe2000fffe0ff */
[----:B------:R-:W-:Y:S01]  /*6c40*/  LEA R249, R249, 0xfffffffc, 0x1 ;  /* 0xfffffffcf9f97811 */ /* 0x000fe200078e08ff */
[----:B------:R-:W-:Y:S01]  /*6c50*/  UIADD3 UR13, UPT, UPT, UR27, -0x126145ec, URZ ;  /* 0xed9eba141b0d7890 */ /* 0x000fe2000fffe0ff */
[----:B------:R-:W-:Y:S01]  /*6c60*/  FSEL R230, R5, -INF , !P4 ;  /* 0xff80000005e67808 */ /* 0x000fe20006000000 */
[----:B------:R-:W-:Y:S01]  /*6c70*/  STL.64 [R1+0x8], R220 ;  /* 0x000008dc01007387 */ /* 0x000fe20000100a00 */
[----:B------:R-:W-:Y:S01]  /*6c80*/  FMNMX3.FTZ R9, R9, R234, R232, !PT ;  /* 0x000000ea09097276 */ /* 0x000fe200078100e8 */
[----:B------:R-:W2:Y:S01]  /*6c90*/  LDCU UR16, c[0x0][0x45c] ;  /* 0x00008b80ff1077ac */ /* 0x000ea20008000800 */
[----:B------:R-:W-:Y:S01]  /*6ca0*/  LOP3.LUT R5, R249, UR27, R247, 0x96, !PT ;  /* 0x0000001bf9057c12 */ /* 0x000fe2000f8e96f7 */
[----:B------:R-:W-:Y:S01]  /*6cb0*/  IMAD.MOV.U32 R56, RZ, RZ, R209 ;  /* 0x000000ffff387224 */ /* 0x000fe200078e00d1 */
[----:B------:R-:W-:Y:S01]  /*6cc0*/  FSEL R216, R7, -INF , !P2 ;  /* 0xff80000007d87808 */ /* 0x000fe20005000000 */
[----:B------:R-:W-:Y:S01]  /*6cd0*/  IMAD.MOV.U32 R36, RZ, RZ, R211 ;  /* 0x000000ffff247224 */ /* 0x000fe200078e00d3 */
[----:B------:R-:W-:Y:S01]  /*6ce0*/  FMNMX3.FTZ R4, R4, R219, R230, !PT ;  /* 0x000000db04047276 */ /* 0x000fe200078100e6 */
[----:B-1----:R-:W-:Y:S01]  /*6cf0*/  IMAD.WIDE.U32 R16, R5, -0x326172a9, RZ ;  /* 0xcd9e8d5705107825 */ /* 0x002fe200078e00ff */
[----:B------:R-:W-:Y:S01]  /*6d00*/  LOP3.LUT R8, R246, UR4, R241, 0x96, !PT ;  /* 0x00000004f6087c12 */ /* 0x000fe2000f8e96f1 */
[----:B------:R-:W-:Y:S01]  /*6d10*/  STL.64 [R1], R184 ;  /* 0x000000b801007387 */ /* 0x000fe20000100a00 */
[----:B------:R-:W-:Y:S01]  /*6d20*/  FSEL R215, R6, -INF , !P3 ;  /* 0xff80000006d77808 */ /* 0x000fe20005800000 */
[----:B------:R-:W-:Y:S01]  /*6d30*/  VIADD R211, R2, 0x9020 ;  /* 0x0000902002d37836 */ /* 0x000fe20000000000 */
[----:B------:R-:W-:Y:S01]  /*6d40*/  FMNMX3.FTZ R7, R9, R212, R218, !PT ;  /* 0x000000d409077276 */ /* 0x000fe200078100da */
[----:B------:R-:W1:Y:S01]  /*6d50*/  SHFL.BFLY PT, R5, R4, 0x2, 0x1f ;  /* 0x0c401f0004057f89 */ /* 0x000e6200000e0000 */
[----:B------:R-:W-:Y:S01]  /*6d60*/  IMAD.WIDE.U32 R14, R8, -0x326172a9, RZ ;  /* 0xcd9e8d57080e7825 */ /* 0x000fe200078e00ff */
[----:B------:R-:W-:-:S02]  /*6d70*/  LOP3.LUT R6, R170, UR7, R17, 0x96, !PT ;  /* 0x00000007aa067c12 */ /* 0x000fc4000f8e9611 */
[----:B------:R-:W-:Y:S01]  /*6d80*/  FMNMX3.FTZ R7, R7, R215, R216, !PT ;  /* 0x000000d707077276 */ /* 0x000fe200078100d8 */
[----:B------:R-:W-:Y:S01]  /*6d90*/  IMAD.MOV.U32 R37, RZ, RZ, R208 ;  /* 0x000000ffff257224 */ /* 0x000fe200078e00d0 */
[----:B------:R-:W-:Y:S01]  /*6da0*/  LOP3.LUT R8, R16, UR6, R15, 0x96, !PT ;  /* 0x0000000610087c12 */ /* 0x000fe2000f8e960f */
[----:B------:R-:W-:Y:S01]  /*6db0*/  IMAD.WIDE.U32 R12, R6, -0x2daee0ad, RZ ;  /* 0xd2511f53060c7825 */ /* 0x000fe200078e00ff */
[-C--:B------:R-:W-:Y:S01]  /*6dc0*/  ISETP.GE.AND P5, PT, R41, R164.reuse, PT ;  /* 0x000000a42900720c */ /* 0x080fe20003fa6270 */
[----:B------:R-:W3:Y:S01]  /*6dd0*/  SHFL.BFLY PT, R10, R7, 0x2, 0x1f ;  /* 0x0c401f00070a7f89 */ /* 0x000ee200000e0000 */
[C---:B------:R-:W-:Y:S01]  /*6de0*/  ISETP.GE.AND P3, PT, R45.reuse, R187, PT ;  /* 0x000000bb2d00720c */ /* 0x040fe20003f66270 */
[----:B------:R-:W-:Y:S01]  /*6df0*/  IMAD.WIDE.U32 R8, R8, -0x2daee0ad, RZ ;  /* 0xd2511f5308087825 */ /* 0x000fe200078e00ff */
[----:B------:R-:W-:Y:S02]  /*6e00*/  LOP3.LUT R11, R240, UR15, R13, 0x96, !PT ;  /* 0x0000000ff00b7c12 */ /* 0x000fe4000f8e960d */
[----:B------:R-:W-:-:S02]  /*6e10*/  ISETP.GE.AND P2, PT, R45, R164, PT ;  /* 0x000000a42d00720c */ /* 0x000fc40003f46270 */
[----:B------:R-:W-:Y:S01]  /*6e20*/  LOP3.LUT R6, R12, UR14, R9, 0x96, !PT ;  /* 0x0000000e0c067c12 */ /* 0x000fe2000f8e9609 */
[----:B------:R-:W-:Y:S01]  /*6e30*/  IMAD.WIDE.U32 R12, R11, -0x326172a9, RZ ;  /* 0xcd9e8d570b0c7825 */ /* 0x000fe200078e00ff */
[----:B------:R-:W-:-:S03]  /*6e40*/  FSEL R198, R198, -INF , !P2 ;  /* 0xff800000c6c67808 */ /* 0x000fc60005000000 */
[----:B------:R-:W-:Y:S01]  /*6e50*/  IMAD.WIDE.U32 R38, R6, -0x326172a9, RZ ;  /* 0xcd9e8d5706267825 */ /* 0x000fe200078e00ff */
[----:B------:R-:W-:Y:S02]  /*6e60*/  LOP3.LUT R6, R14, UR11, R13, 0x96, !PT ;  /* 0x0000000b0e067c12 */ /* 0x000fe4000f8e960d */
[----:B-1----:R-:W-:Y:S01]  /*6e70*/  FMNMX.FTZ R5, R4, R5, !PT ;  /* 0x0000000504057209 */ /* 0x002fe20007810000 */
[----:B------:R-:W-:Y:S01]  /*6e80*/  IMAD.MOV.U32 R185, RZ, RZ, R48 ;  /* 0x000000ffffb97224 */ /* 0x000fe200078e0030 */
[----:B------:R-:W-:Y:S01]  /*6e90*/  LOP3.LUT R4, R12, UR10, R39, 0x96, !PT ;  /* 0x0000000a0c047c12 */ /* 0x000fe2000f8e9627 */
[----:B------:R-:W-:Y:S02]  /*6ea0*/  IMAD.WIDE.U32 R12, R6, -0x2daee0ad, RZ ;  /* 0xd2511f53060c7825 */ /* 0x000fe400078e00ff */
[----:B------:R-:W1:Y:S02]  /*6eb0*/  SHFL.BFLY PT, R204, R5, 0x1, 0x1f ;  /* 0x0c201f0005cc7f89 */ /* 0x000e6400000e0000 */
[----:B------:R-:W-:Y:S01]  /*6ec0*/  IMAD.WIDE.U32 R226, R4, -0x2daee0ad, RZ ;  /* 0xd2511f5304e27825 */ /* 0x000fe200078e00ff */
[----:B------:R-:W-:-:S02]  /*6ed0*/  LOP3.LUT R4, R8, UR13, R13, 0x96, !PT ;  /* 0x0000000d08047c12 */ /* 0x000fc4000f8e960d */
[----:B---3--:R-:W-:Y:S01]  /*6ee0*/  FMNMX.FTZ R10, R7, R10, !PT ;  /* 0x0000000a070a7209 */ /* 0x008fe20007810000 */
[----:B------:R-:W-:Y:S01]  /*6ef0*/  IMAD.MOV.U32 R184, RZ, RZ, R49 ;  /* 0x000000ffffb87224 */ /* 0x000fe200078e0031 */
[----:B------:R-:W-:Y:S01]  /*6f00*/  LOP3.LUT R6, R12, UR12, R227, 0x96, !PT ;  /* 0x0000000c0c067c12 */ /* 0x000fe2000f8e96e3 */
[----:B------:R-:W-:Y:S02]  /*6f10*/  IMAD.WIDE.U32 R220, R4, -0x326172a9, RZ ;  /* 0xcd9e8d5704dc7825 */ /* 0x000fe400078e00ff */
[----:B------:R-:W3:Y:S02]  /*6f20*/  SHFL.BFLY PT, R203, R10, 0x1, 0x1f ;  /* 0x0c201f000acb7f89 */ /* 0x000ee400000e0000 */
[----:B------:R-:W-:-:S04]  /*6f30*/  IMAD.WIDE.U32 R6, R6, -0x326172a9, RZ ;  /* 0xcd9e8d5706067825 */ /* 0x000fc800078e00ff */
[----:B------:R-:W-:Y:S01]  /*6f40*/  IMAD.MOV.U32 R12, RZ, RZ, R6 ;  /* 0x000000ffff0c7224 */ /* 0x000fe200078e0006 */
[C---:B------:R-:W-:Y:S02]  /*6f50*/  PRMT R9, R6.reuse, 0x7773, RZ ;  /* 0x0000777306097816 */ /* 0x040fe400000000ff */
[C---:B------:R-:W-:Y:S02]  /*6f60*/  PRMT R4, R6.reuse, 0x7772, RZ ;  /* 0x0000777206047816 */ /* 0x040fe400000000ff */
[----:B------:R-:W-:Y:S02]  /*6f70*/  PRMT R11, R6, 0x7771, RZ ;  /* 0x00007771060b7816 */ /* 0x000fe400000000ff */
[----:B------:R-:W4:Y:S01]  /*6f80*/  LDC R6, c[0x0][0x4f8] ;  /* 0x00013e00ff067b82 */ /* 0x000f220000000800 */
[----:B------:R-:W-:Y:S02]  /*6f90*/  LOP3.LUT R7, R220, UR8, R7, 0x96, !PT ;  /* 0x00000008dc077c12 */ /* 0x000fe4000f8e9607 */
[----:B------:R-:W-:-:S02]  /*6fa0*/  PRMT R4, R4, 0x5410, R9 ;  /* 0x0000541004047816 */ /* 0x000fc40000000009 */
[----:B------:R-:W-:Y:S02]  /*6fb0*/  LOP3.LUT R9, R7, 0xffff, RZ, 0xc0, !PT ;  /* 0x0000ffff07097812 */ /* 0x000fe400078ec0ff */
[----:B-1----:R-:W-:Y:S01]  /*6fc0*/  FMNMX.FTZ R204, R5, R204, !PT ;  /* 0x000000cc05cc7209 */ /* 0x002fe20007810000 */
[----:B------:R-:W-:Y:S01]  /*6fd0*/  VIADD R5, R2, 0x9000 ;  /* 0x0000900002057836 */ /* 0x000fe20000000000 */
[----:B------:R-:W-:Y:S02]  /*6fe0*/  SHF.R.U32.HI R9, RZ, 0x8, R9 ;  /* 0x00000008ff097819 */ /* 0x000fe40000011609 */
[----:B---3--:R-:W-:Y:S01]  /*6ff0*/  FMNMX.FTZ R203, R10, R203, !PT ;  /* 0x000000cb0acb7209 */ /* 0x008fe20007810000 */
[C---:B--2---:R-:W-:Y:S01]  /*7000*/  FMUL.FTZ R223, R204.reuse, UR16 ;  /* 0x00000010ccdf7c20 */ /* 0x044fe20008410000 */
[----:B------:R-:W-:Y:S01]  /*7010*/  LOP3.LUT R8, R7, 0xff, RZ, 0xc0, !PT ;  /* 0x000000ff07087812 */ /* 0x000fe200078ec0ff */
[----:B------:R-:W-:Y:S01]  /*7020*/  @P6 VIADD R211, R5, 0xffffffe0 ;  /* 0xffffffe005d36836 */ /* 0x000fe20000000000 */
[----:B------:R-:W-:Y:S01]  /*7030*/  FSETP.NEU.FTZ.AND P0, PT, R204, -INF , PT ;  /* 0xff800000cc00780b */ /* 0x000fe20003f1d000 */
[C---:B------:R-:W-:Y:S01]  /*7040*/  FMUL.FTZ R217, R203.reuse, UR16 ;  /* 0x00000010cbd97c20 */ /* 0x040fe20008410000 */
[----:B------:R-:W-:-:S02]  /*7050*/  FSETP.NEU.FTZ.AND P1, PT, R203, -INF , PT ;  /* 0xff800000cb00780b */ /* 0x000fc40003f3d000 */
[----:B------:R-:W-:Y:S02]  /*7060*/  PRMT R9, R8, 0x5410, R9 ;  /* 0x0000541008097816 */ /* 0x000fe40000000009 */
[----:B------:R-:W-:Y:S02]  /*7070*/  PRMT R8, R7, 0x7632, R8 ;  /* 0x0000763207087816 */ /* 0x000fe40000000008 */
[----:B------:R-:W-:Y:S02]  /*7080*/  SHF.R.U32.HI R13, RZ, 0x18, R7 ;  /* 0x00000018ff0d7819 */ /* 0x000fe40000011607 */
[----:B------:R-:W-:Y:S02]  /*7090*/  FSEL R7, R204, RZ, P0 ;  /* 0x000000ffcc077208 */ /* 0x000fe40000000000 */
[----:B------:R-:W-:Y:S02]  /*70a0*/  FSEL R217, R217, RZ, P1 ;  /* 0x000000ffd9d97208 */ /* 0x000fe40000800000 */
[----:B----4-:R-:W-:Y:S01]  /*70b0*/  LOP3.LUT R210, R6, 0xff, RZ, 0xc0, !PT ;  /* 0x000000ff06d27812 */ /* 0x010fe200078ec0ff */
[----:B------:R-:W-:Y:S01]  /*70c0*/  FADD.FTZ R6, R166, -R7 ;  /* 0x80000007a6067221 */ /* 0x000fe20000010000 */
[----:B------:R-:W-:Y:S01]  /*70d0*/  LOP3.LUT R8, R8, 0xff, RZ, 0xc0, !PT ;  /* 0x000000ff08087812 */ /* 0x000fe200078ec0ff */
[--C-:B------:R-:W-:Y:S01]  /*70e0*/  FFMA.FTZ R205, R30, UR16, -R217.reuse ;  /* 0x000000101ecd7c23 */ /* 0x100fe200080108d9 */
[----:B------:R-:W-:Y:S01]  /*70f0*/  FSEL R223, R223, RZ, P0 ;  /* 0x000000ffdfdf7208 */ /* 0x000fe20000000000 */
[----:B------:R-:W-:Y:S01]  /*7100*/  FFMA.FTZ R166, R28, UR16, -R217 ;  /* 0x000000101ca67c23 */ /* 0x000fe200080108d9 */
[----:B------:R-:W-:Y:S01]  /*7110*/  PRMT R13, R8, 0x5410, R13 ;  /* 0x00005410080d7816 */ /* 0x000fe2000000000d */
[----:B------:R-:W-:Y:S01]  /*7120*/  FMUL.FTZ R209, R6, UR16 ;  /* 0x0000001006d17c20 */ /* 0x000fe20008410000 */
[----:B------:R-:W-:Y:S01]  /*7130*/  FSEL R8, R203, RZ, P1 ;  /* 0x000000ffcb087208 */ /* 0x000fe20000800000 */
[--C-:B------:R-:W-:Y:S01]  /*7140*/  FFMA.FTZ R202, R42, UR16, -R223.reuse ;  /* 0x000000102aca7c23 */ /* 0x100fe200080108df */
[----:B------:R-:W-:Y:S01]  /*7150*/  FFMA.FTZ R207, R40, UR16, -R223 ;  /* 0x0000001028cf7c23 */ /* 0x000fe200080108df */
[----:B------:R-:W-:Y:S01]  /*7160*/  MUFU.EX2 R205, R205 ;  /* 0x000000cd00cd7308 */ /* 0x000fe20000000800 */
[----:B------:R-:W-:Y:S01]  /*7170*/  LOP3.LUT R12, R12, 0xff, RZ, 0xc0, !PT ;  /* 0x000000ff0c0c7812 */ /* 0x000fe200078ec0ff */
[----:B------:R-:W-:Y:S01]  /*7180*/  FADD.FTZ R8, R165, -R8 ;  /* 0x80000008a5087221 */ /* 0x000fe20000010000 */
[--C-:B------:R-:W-:Y:S01]  /*7190*/  FFMA.FTZ R206, R34, UR16, -R217.reuse ;  /* 0x0000001022ce7c23 */ /* 0x100fe200080108d9 */
[----:B------:R-:W1:Y:S01]  /*71a0*/  MUFU.EX2 R166, R166 ;  /* 0x000000a600a67308 */ /* 0x000e620000000800 */
[----:B------:R-:W-:Y:S01]  /*71b0*/  FFMA.FTZ R165, R32, UR16, -R217 ;  /* 0x0000001020a57c23 */ /* 0x000fe200080108d9 */
[--C-:B------:R-:W-:Y:S01]  /*71c0*/  FFMA.FTZ R201, R44, UR16, -R223.reuse ;  /* 0x000000102cc97c23 */ /* 0x100fe200080108df */
[----:B------:R-:W-:Y:S01]  /*71d0*/  FFMA.FTZ R200, R46, UR16, -R223 ;  /* 0x000000102ec87c23 */ /* 0x000fe200080108df */
[----:B------:R-:W-:Y:S01]  /*71e0*/  MUFU.EX2 R202, R202 ;  /* 0x000000ca00ca7308 */ /* 0x000fe20000000800 */
[----:B------:R-:W-:Y:S01]  /*71f0*/  PRMT R5, R12, 0x5410, R11 ;  /* 0x000054100c057816 */ /* 0x000fe2000000000b */
[----:B------:R-:W-:Y:S01]  /*7200*/  FMUL.FTZ R208, R8, UR16 ;  /* 0x0000001008d07c20 */ /* 0x000fe20008410000 */
[----:B------:R-:W-:Y:S01]  /*7210*/  IMAD R210, R210, 0x10000, R210 ;  /* 0x00010000d2d27824 */ /* 0x000fe200078e02d2 */
[----:B------:R-:W2:Y:S01]  /*7220*/  MUFU.EX2 R207, R207 ;  /* 0x000000cf00cf7308 */ /* 0x000ea20000000800 */
[----:B------:R-:W-:-:S02]  /*7230*/  LOP3.LUT R11, R4, 0xff00ff, RZ, 0xc0, !PT ;  /* 0x00ff00ff040b7812 */ /* 0x000fc400078ec0ff */
[----:B------:R-:W-:Y:S01]  /*7240*/  ISETP.GE.AND P1, PT, R41, R187, PT ;  /* 0x000000bb2900720c */ /* 0x000fe20003f26270 */
[----:B------:R-:W3:Y:S01]  /*7250*/  MUFU.EX2 R209, R209 ;  /* 0x000000d100d17308 */ /* 0x000ee20000000800 */
[--C-:B------:R-:W-:Y:S02]  /*7260*/  HSET2.LE.AND R9, R9, R210.reuse, PT ;  /* 0x000000d209097233 */ /* 0x100fe40003803000 */
[--C-:B------:R-:W-:Y:S01]  /*7270*/  HSET2.LE.AND R11, R11, R210.reuse, PT ;  /* 0x000000d20b0b7233 */ /* 0x100fe20003803000 */
[----:B------:R-:W-:Y:S01]  /*7280*/  MUFU.EX2 R206, R206 ;  /* 0x000000ce00ce7308 */ /* 0x000fe20000000800 */
[----:B-1----:R-:W-:Y:S02]  /*7290*/  F2FP.F16.F32.PACK_AB R12, R166, R205 ;  /* 0x000000cda60c723e */ /* 0x002fe400000000ff */
[----:B------:R-:W-:Y:S01]  /*72a0*/  HSET2.LE.AND R5, R5, R210, PT ;  /* 0x000000d205057233 */ /* 0x000fe20003803000 */
[----:B------:R-:W1:Y:S01]  /*72b0*/  MUFU.EX2 R165, R165 ;  /* 0x000000a500a57308 */ /* 0x000e620000000800 */
[----:B------:R-:W-:-:S02]  /*72c0*/  LOP3.LUT R11, R12, R11, RZ, 0xc0, !PT ;  /* 0x0000000b0c0b7212 */ /* 0x000fc400078ec0ff */
[----:B--2---:R-:W-:Y:S01]  /*72d0*/  F2FP.F16.F32.PACK_AB R12, R207, R202 ;  /* 0x000000cacf0c723e */ /* 0x004fe200000000ff */
[----:B------:R-:W-:Y:S01]  /*72e0*/  MUFU.EX2 R201, R201 ;  /* 0x000000c900c97308 */ /* 0x000fe20000000800 */
[----:B------:R-:W-:Y:S01]  /*72f0*/  FSEL R197, R197, -INF , !P1 ;  /* 0xff800000c5c57808 */ /* 0x000fe20004800000 */
[----:B---3--:R-:W-:Y:S01]  /*7300*/  FMUL.FTZ R48, R92, R209 ;  /* 0x000000d15c307220 */ /* 0x008fe20000410000 */
[----:B------:R-:W-:Y:S01]  /*7310*/  LOP3.LUT R8, R12, R9, RZ, 0xc0, !PT ;  /* 0x000000090c087212 */ /* 0x000fe200078ec0ff */
[----:B------:R-:W2:Y:S01]  /*7320*/  MUFU.EX2 R200, R200 ;  /* 0x000000c800c87308 */ /* 0x000ea20000000800 */
[-C--:B------:R-:W-:Y:S01]  /*7330*/  FMUL.FTZ R49, R93, R209.reuse ;  /* 0x000000d15d317220 */ /* 0x080fe20000410000 */
[----:B------:R-:W-:Y:S01]  /*7340*/  HSET2.LE.AND R9, R13, R210, PT ;  /* 0x000000d20d097233 */ /* 0x000fe20003803000 */
[----:B------:R-:W-:Y:S01]  /*7350*/  IMAD.MOV.U32 R93, RZ, RZ, R39 ;  /* 0x000000ffff5d7224 */ /* 0x000fe200078e0027 */
[----:B------:R-:W3:Y:S01]  /*7360*/  MUFU.EX2 R208, R208 ;  /* 0x000000d000d07308 */ /* 0x000ee20000000800 */
[----:B------:R-:W-:Y:S01]  /*7370*/  MOV R92, R38 ;  /* 0x00000026005c7202 */ /* 0x000fe20000000f00 */
[----:B------:R-:W-:Y:S01]  /*7380*/  FMUL.FTZ R17, R157, R209 ;  /* 0x000000d19d117220 */ /* 0x000fe20000410000 */
[----:B-1----:R-:W-:Y:S01]  /*7390*/  F2FP.F16.F32.PACK_AB R12, R165, R206 ;  /* 0x000000cea50c723e */ /* 0x002fe200000000ff */
[----:B------:R-:W-:-:S02]  /*73a0*/  IMAD.MOV.U32 R157, RZ, RZ, R31 ;  /* 0x000000ffff9d7224 */ /* 0x000fc400078e001f */
[-C--:B------:R-:W-:Y:S01]  /*73b0*/  FMUL.FTZ R28, R72, R209.reuse ;  /* 0x000000d1481c7220 */ /* 0x080fe20000410000 */
[----:B------:R-:W-:Y:S01]  /*73c0*/  FMUL.FTZ R41, R77, R209 ;  /* 0x000000d14d297220 */ /* 0x000fe20000410000 */
[----:B------:R-:W-:Y:S01]  /*73d0*/  IMAD.MOV.U32 R77, RZ, RZ, R50 ;  /* 0x000000ffff4d7224 */ /* 0x000fe200078e0032 */
[----:B------:R-:W-:Y:S01]  /*73e0*/  LOP3.LUT R9, R12, R9, RZ, 0xc0, !PT ;  /* 0x000000090c097212 */ /* 0x000fe200078ec0ff */
[----:B------:R-:W-:Y:S01]  /*73f0*/  IMAD.MOV.U32 R72, RZ, RZ, R51 ;  /* 0x000000ffff487224 */ /* 0x000fe200078e0033 */
[----:B--2---:R-:W-:Y:S01]  /*7400*/  F2FP.F16.F32.PACK_AB R10, R200, R201 ;  /* 0x000000c9c80a723e */ /* 0x004fe200000000ff */
[----:B------:R-:W-:Y:S01]  /*7410*/  LDSM.16.MT88.4 R12, [R211] ;  /* 0x00000000d30c783b */ /* 0x000fe20000004200 */
[----:B------:R-:W-:Y:S01]  /*7420*/  FMUL.FTZ R16, R156, R209 ;  /* 0x000000d19c107220 */ /* 0x000fe20000410000 */
[----:B------:R-:W-:Y:S02]  /*7430*/  IMAD.MOV.U32 R156, RZ, RZ, R29 ;  /* 0x000000ffff9c7224 */ /* 0x000fe400078e001d */
[-C--:B---3--:R-:W-:Y:S01]  /*7440*/  FMUL.FTZ R31, R75, R208.reuse ;  /* 0x000000d04b1f7220 */ /* 0x088fe20000410000 */
[-C--:B------:R-:W-:Y:S01]  /*7450*/  FMUL.FTZ R18, R158, R208.reuse ;  /* 0x000000d09e127220 */ /* 0x080fe20000410000 */
[-C--:B------:R-:W-:Y:S01]  /*7460*/  FMUL.FTZ R19, R159, R208.reuse ;  /* 0x000000d09f137220 */ /* 0x080fe20000410000 */
[-C--:B------:R-:W-:Y:S01]  /*7470*/  FMUL.FTZ R22, R154, R208.reuse ;  /* 0x000000d09a167220 */ /* 0x080fe20000410000 */
[----:B------:R-:W-:Y:S01]  /*7480*/  FMUL.FTZ R23, R155, R208 ;  /* 0x000000d09b177220 */ /* 0x000fe20000410000 */
[----:B------:R-:W-:-:S02]  /*7490*/  IMAD.MOV.U32 R75, RZ, RZ, R56 ;  /* 0x000000ffff4b7224 */ /* 0x000fc400078e0038 */
[-C--:B------:R-:W-:Y:S01]  /*74a0*/  FMUL.FTZ R58, R110, R208.reuse ;  /* 0x000000d06e3a7220 */ /* 0x080fe20000410000 */
[----:B------:R-:W-:Y:S01]  /*74b0*/  FMUL.FTZ R59, R111, R208 ;  /* 0x000000d06f3b7220 */ /* 0x000fe20000410000 */
[----:B------:R-:W-:Y:S01]  /*74c0*/  LOP3.LUT R10, R10, R5, RZ, 0xc0, !PT ;  /* 0x000000050a0a7212 */ /* 0x000fe200078ec0ff */
[----:B------:R-:W-:Y:S01]  /*74d0*/  IMAD.MOV.U32 R155, RZ, RZ, R24 ;  /* 0x000000ffff9b7224 */ /* 0x000fe200078e0018 */
[----:B------:R-:W-:Y:S01]  /*74e0*/  MOV R154, R26 ;  /* 0x0000001a009a7202 */ /* 0x000fe20000000f00 */
[----:B------:R-:W-:Y:S01]  /*74f0*/  IMAD.MOV.U32 R159, RZ, RZ, R47 ;  /* 0x000000ffff9f7224 */ /* 0x000fe200078e002f */
[----:B------:R-:W-:Y:S01]  /*7500*/  MOV R158, R33 ;  /* 0x00000021009e7202 */ /* 0x000fe20000000f00 */
[----:B------:R-:W-:Y:S02]  /*7510*/  IMAD.MOV.U32 R56, RZ, RZ, R35 ;  /* 0x000000ffff387224 */ /* 0x000fe400078e0023 */
[-C--:B------:R-:W-:Y:S01]  /*7520*/  FMUL.FTZ R50, R94, R208.reuse ;  /* 0x000000d05e327220 */ /* 0x080fe20000410000 */
[----:B------:R-:W-:Y:S01]  /*7530*/  FMUL.FTZ R51, R95, R208 ;  /* 0x000000d05f337220 */ /* 0x000fe20000410000 */
[----:B------:R-:W-:Y:S01]  /*7540*/  IMAD.MOV.U32 R110, RZ, RZ, R92 ;  /* 0x000000ffff6e7224 */ /* 0x000fe200078e005c */
[----:B------:R-:W1:Y:S01]  /*7550*/  LDSM.16.MT88.4 R4, [R2+0x9000] ;  /* 0x009000000204783b */ /* 0x000e620000004200 */
[----:B------:R-:W-:-:S02]  /*7560*/  IMAD.MOV.U32 R111, RZ, RZ, R93 ;  /* 0x000000ffff6f7224 */ /* 0x000fc400078e005d */
[-C--:B------:R-:W-:Y:S01]  /*7570*/  FMUL.FTZ R29, R73, R209.reuse ;  /* 0x000000d1491d7220 */ /* 0x080fe20000410000 */
[----:B------:R-:W-:Y:S01]  /*7580*/  IMAD.MOV.U32 R73, RZ, RZ, R36 ;  /* 0x000000ffff497224 */ /* 0x000fe200078e0024 */
[----:B------:R-:W2:Y:S01]  /*7590*/  LDSM.16.MT88.4 R24, [R2+0xa000] ;  /* 0x00a000000218783b */ /* 0x000ea20000004200 */
[-C--:B------:R-:W-:Y:S01]  /*75a0*/  FMUL.FTZ R20, R152, R209.reuse ;  /* 0x000000d198147220 */ /* 0x080fe20000410000 */
[----:B------:R-:W-:Y:S01]  /*75b0*/  FMUL.FTZ R30, R74, R208 ;  /* 0x000000d04a1e7220 */ /* 0x000fe20000410000 */
[----:B------:R-:W-:Y:S01]  /*75c0*/  IMAD.MOV.U32 R74, RZ, RZ, R37 ;  /* 0x000000ffff4a7224 */ /* 0x000fe200078e0025 */
[----:B------:R-:W3:Y:S01]  /*75d0*/  LDSM.16.MT88.4 R32, [R211+0x1000] ;  /* 0x00100000d320783b */ /* 0x000ee20000004200 */
[----:B------:R-:W-:Y:S02]  /*75e0*/  IMAD.MOV.U32 R152, RZ, RZ, R52 ;  /* 0x000000ffff987224 */ /* 0x000fe400078e0034 */
[-C--:B------:R-:W-:Y:S01]  /*75f0*/  FMUL.FTZ R52, R104, R209.reuse ;  /* 0x000000d168347220 */ /* 0x080fe20000410000 */
[----:B------:R-:W-:Y:S01]  /*7600*/  IMAD.MOV.U32 R104, RZ, RZ, R73 ;  /* 0x000000ffff687224 */ /* 0x000fe200078e0049 */
[----:B------:R-:W4:Y:S01]  /*7610*/  LDSM.16.MT88.4 R44, [R2+0xb000] ;  /* 0x00b00000022c783b */ /* 0x000f220000004200 */
[----:B------:R-:W-:Y:S01]  /*7620*/  FMUL.FTZ R73, R121, R209 ;  /* 0x000000d179497220 */ /* 0x000fe20000410000 */
[----:B------:R-:W-:-:S02]  /*7630*/  IMAD.MOV.U32 R121, RZ, RZ, R74 ;  /* 0x000000ffff797224 */ /* 0x000fc400078e004a */
[-C--:B------:R-:W-:Y:S01]  /*7640*/  FMUL.FTZ R36, R88, R209.reuse ;  /* 0x000000d158247220 */ /* 0x080fe20000410000 */
[----:B------:R-:W4:Y:S01]  /*7650*/  LDSM.16.MT88.4 R92, [R211+0x2000] ;  /* 0x00200000d35c783b */ /* 0x000f220000004200 */
[----:B------:R-:W-:Y:S01]  /*7660*/  FMUL.FTZ R74, R122, R208 ;  /* 0x000000d07a4a7220 */ /* 0x000fe20000410000 */
[-C--:B------:R-:W-:Y:S01]  /*7670*/  FMUL.FTZ R40, R76, R209.reuse ;  /* 0x000000d14c287220 */ /* 0x080fe20000410000 */
[----:B------:R-:W-:Y:S02]  /*7680*/  IMAD.MOV.U32 R88, RZ, RZ, R53 ;  /* 0x000000ffff587224 */ /* 0x000fe400078e0035 */
[-C--:B------:R-:W-:Y:S01]  /*7690*/  FMUL.FTZ R53, R105, R209.reuse ;  /* 0x000000d169357220 */ /* 0x080fe20000410000 */
[----:B------:R-:W-:Y:S02]  /*76a0*/  IMAD.MOV.U32 R122, RZ, RZ, R75 ;  /* 0x000000ffff7a7224 */ /* 0x000fe400078e004b */
[----:B------:R-:W-:Y:S01]  /*76b0*/  FMUL.FTZ R21, R153, R209 ;  /* 0x000000d199157220 */ /* 0x000fe20000410000 */
[----:B------:R-:W-:-:S02]  /*76c0*/  IMAD.MOV.U32 R76, RZ, RZ, R43 ;  /* 0x000000ffff4c7224 */ /* 0x000fc400078e002b */
[-C--:B------:R-:W-:Y:S01]  /*76d0*/  FMUL.FTZ R42, R78, R208.reuse ;  /* 0x000000d04e2a7220 */ /* 0x080fe20000410000 */
[----:B------:R-:W-:Y:S01]  /*76e0*/  IMAD.MOV.U32 R105, RZ, RZ, R72 ;  /* 0x000000ffff697224 */ /* 0x000fe200078e0048 */
[C---:B------:R-:W-:Y:S01]  /*76f0*/  ISETP.GE.AND P6, PT, R122.reuse, R187, PT ;  /* 0x000000bb7a00720c */ /* 0x040fe20003fc6270 */
[----:B------:R-:W-:Y:S02]  /*7700*/  IMAD.MOV.U32 R153, RZ, RZ, R55 ;  /* 0x000000ffff997224 */ /* 0x000fe400078e0037 */
[----:B------:R-:W-:Y:S01]  /*7710*/  FMUL.FTZ R55, R107, R208 ;  /* 0x000000d06b377220 */ /* 0x000fe20000410000 */
[----:B------:R-:W-:Y:S01]  /*7720*/  IMAD.MOV.U32 R107, RZ, RZ, R76 ;  /* 0x000000ffff6b7224 */ /* 0x000fe200078e004c */
[----:B------:R-:W-:Y:S01]  /*7730*/  ISETP.GE.AND P0, PT, R122, R164, PT ;  /* 0x000000a47a00720c */ /* 0x000fe20003f06270 */
[-C--:B------:R-:W-:Y:S01]  /*7740*/  FMUL.FTZ R72, R120, R209.reuse ;  /* 0x000000d178487220 */ /* 0x080fe20000410000 */
[----:B------:R-:W-:Y:S02]  /*7750*/  IMAD.MOV.U32 R122, RZ, RZ, R105 ;  /* 0x000000ffff7a7224 */ /* 0x000fe400078e0069 */
[----:B------:R-:W-:Y:S01]  /*7760*/  FMUL.FTZ R57, R109, R209 ;  /* 0x000000d16d397220 */ /* 0x000fe20000410000 */
[----:B------:R-:W-:Y:S01]  /*7770*/  IMAD.MOV.U32 R78, RZ, RZ, R54 ;  /* 0x000000ffff4e7224 */ /* 0x000fe200078e0036 */
[----:B------:R-:W-:Y:S01]  /*7780*/  MOV R120, R77 ;  /* 0x0000004d00787202 */ /* 0x000fe20000000f00 */
[----:B------:R-:W-:Y:S01]  /*7790*/  FMUL.FTZ R54, R106, R208 ;  /* 0x000000d06a367220 */ /* 0x000fe20000410000 */
[----:B------:R-:W-:Y:S01]  /*77a0*/  FSEL R105, R196, -INF , !P3 ;  /* 0xff800000c4697808 */ /* 0x000fe20005800000 */
[----:B------:R-:W-:Y:S01]  /*77b0*/  IMAD.MOV.U32 R109, RZ, RZ, R88 ;  /* 0x000000ffff6d7224 */ /* 0x000fe200078e0058 */
[CC--:B------:R-:W-:Y:S01]  /*77c0*/  ISETP.GE.AND P4, PT, R121.reuse, R187.reuse, PT ;  /* 0x000000bb7900720c */ /* 0x0c0fe20003f86270 */
[----:B------:R-:W-:Y:S01]  /*77d0*/  IMAD.MOV.U32 R106, RZ, RZ, R56 ;  /* 0x000000ffff6a7224 */ /* 0x000fe200078e0038 */
[----:B------:R-:W-:Y:S01]  /*77e0*/  ISETP.GE.AND P3, PT, R121, R164, PT ;  /* 0x000000a47900720c */ /* 0x000fe20003f66270 */
[----:B------:R-:W-:Y:S01]  /*77f0*/  IMAD.MOV.U32 R121, RZ, RZ, R107 ;  /* 0x000000ffff797224 */ /* 0x000fe200078e006b */
[C---:B------:R-:W-:Y:S01]  /*7800*/  ISETP.GE.AND P2, PT, R104.reuse, R187, PT ;  /* 0x000000bb6800720c */ /* 0x040fe20003f46270 */
[----:B------:R-:W-:Y:S01]  /*7810*/  FMUL.FTZ R43, R79, R208 ;  /* 0x000000d04f2b7220 */ /* 0x000fe20000410000 */
[----:B------:R-:W-:Y:S01]  /*7820*/  ISETP.GE.AND P1, PT, R104, R164, PT ;  /* 0x000000a46800720c */ /* 0x000fe20003f26270 */
[-C--:B------:R-:W-:Y:S01]  /*7830*/  FMUL.FTZ R56, R108, R209.reuse ;  /* 0x000000d16c387220 */ /* 0x080fe20000410000 */
[----:B------:R-:W-:Y:S01]  /*7840*/  FSEL R104, R199, -INF , !P5 ;  /* 0xff800000c7687808 */ /* 0x000fe20006800000 */
[-C--:B------:R-:W-:Y:S01]  /*7850*/  FMUL.FTZ R79, R143, R208.reuse ;  /* 0x000000d08f4f7220 */ /* 0x080fe20000410000 */
[----:B------:R-:W-:Y:S01]  /*7860*/  FSEL R107, R192, -INF , !P6 ;  /* 0xff800000c06b7808 */ /* 0x000fe20007000000 */
[----:B------:R-:W-:Y:S01]  /*7870*/  FMUL.FTZ R37, R89, R209 ;  /* 0x000000d159257220 */ /* 0x000fe20000410000 */
[-C--:B------:R-:W-:Y:S01]  /*7880*/  ISETP.GE.AND P5, PT, R120, R187.reuse, PT ;  /* 0x000000bb7800720c */ /* 0x080fe20003fa6270 */
[----:B------:R-:W-:Y:S01]  /*7890*/  FMUL.FTZ R38, R90, R208 ;  /* 0x000000d05a267220 */ /* 0x000fe20000410000 */
[----:B------:R-:W-:Y:S01]  /*78a0*/  ISETP.GE.AND P6, PT, R120, R164, PT ;  /* 0x000000a47800720c */ /* 0x000fe20003fc6270 */
[----:B------:R-:W-:Y:S01]  /*78b0*/  IMAD.MOV.U32 R120, RZ, RZ, R109 ;  /* 0x000000ffff787224 */ /* 0x000fe200078e006d */
[----:B------:R-:W-:Y:S01]  /*78c0*/  FSEL R194, R194, -INF , !P0 ;  /* 0xff800000c2c27808 */ /* 0x000fe20004000000 */
[-C--:B------:R-:W-:Y:S01]  /*78d0*/  FMUL.FTZ R39, R91, R208.reuse ;  /* 0x000000d05b277220 */ /* 0x080fe20000410000 */
[----:B------:R-:W-:Y:S01]  /*78e0*/  FSEL R109, R193, -INF , !P4 ;  /* 0xff800000c16d7808 */ /* 0x000fe20006000000 */
        /* <DEDUP_REMOVED lines=8> */
[-C--:B------:R-:W-:Y:S01]  /*7970*/  FMUL.FTZ R76, R140, R209.reuse ;  /* 0x000000d18c4c7220 */ /* 0x080fe20000410000 */
[----:B------:R-:W-:Y:S01]  /*7980*/  FMUL.FTZ R77, R141, R209 ;  /* 0x000000d18d4d7220 */ /* 0x000fe20000410000 */
[-C--:B------:R-:W-:Y:S01]  /*7990*/  FMUL.FTZ R90, R126, R208.reuse ;  /* 0x000000d07e5a7220 */ /* 0x080fe20000410000 */
[-C--:B------:R-:W-:Y:S01]  /*79a0*/  FMUL.FTZ R91, R127, R208.reuse ;  /* 0x000000d07f5b7220 */ /* 0x080fe20000410000 */
[----:B------:R-:W-:Y:S01]  /*79b0*/  FMUL.FTZ R78, R142, R208 ;  /* 0x000000d08e4e7220 */ /* 0x000fe20000410000 */
[----:B------:R-:W-:Y:S01]  /*79c0*/  ISETP.GE.AND P3, PT, R122, R187, PT ;  /* 0x000000bb7a00720c */ /* 0x000fe20003f66270 */
[-C--:B------:R-:W-:Y:S01]  /*79d0*/  FMUL.FTZ R136, R136, R209.reuse ;  /* 0x000000d188887220 */ /* 0x080fe20000410000 */
[----:B------:R-:W-:Y:S01]  /*79e0*/  ISETP.GE.AND P2, PT, R122, R164, PT ;  /* 0x000000a47a00720c */ /* 0x000fe20003f46270 */
[----:B------:R-:W-:Y:S01]  /*79f0*/  FMUL.FTZ R137, R137, R209 ;  /* 0x000000d189897220 */ /* 0x000fe20000410000 */
[-C--:B------:R-:W-:Y:S01]  /*7a00*/  FMUL.FTZ R138, R138, R208.reuse ;  /* 0x000000d08a8a7220 */ /* 0x080fe20000410000 */
[----:B------:R-:W-:Y:S01]  /*7a10*/  FMUL.FTZ R139, R139, R208 ;  /* 0x000000d08b8b7220 */ /* 0x000fe20000410000 */
[----:B------:R-:W-:Y:S01]  /*7a20*/  MOV R122, R110 ;  /* 0x0000006e007a7202 */ /* 0x000fe20000000f00 */
[----:B------:R-:W-:Y:S01]  /*7a30*/  IMAD.MOV.U32 R123, RZ, RZ, R111 ;  /* 0x000000ffff7b7224 */ /* 0x000fe200078e006f */
[----:B------:R-:W-:Y:S01]  /*7a40*/  FMNMX3.FTZ R110, R168, R105, R197, !PT ;  /* 0x00000069a86e7276 */ /* 0x000fe200078100c5 */
[----:B-1----:R-:W-:Y:S01]  /*7a50*/  HMMA.16816.F32 R16, R8, R4, R16 ;  /* 0x000000040810723c */ /* 0x002fe20000001810 */
[----:B------:R-:W-:Y:S01]  /*7a60*/  FSEL R140, R190, -INF , !P1 ;  /* 0xff800000be8c7808 */ /* 0x000fe20004800000 */
[----:B------:R-:W-:Y:S01]  /*7a70*/  IMAD.MOV.U32 R125, RZ, RZ, R108 ;  /* 0x000000ffff7d7224 */ /* 0x000fe200078e006c */
[----:B------:R-:W-:Y:S01]  /*7a80*/  FSEL R124, R180, -INF , !P0 ;  /* 0xff800000b47c7808 */ /* 0x000fe20004000000 */
[----:B------:R-:W-:Y:S01]  /*7a90*/  IMAD.MOV.U32 R196, RZ, RZ, R184 ;  /* 0x000000ffffc47224 */ /* 0x000fe200078e00b8 */
[----:B------:R-:W-:-:S02]  /*7aa0*/  FMNMX3.FTZ R111, R167, R198, R104, !PT ;  /* 0x000000c6a76f7276 */ /* 0x000fc40007810068 */
[-C--:B------:R-:W-:Y:S01]  /*7ab0*/  ISETP.GE.AND P1, PT, R121, R187.reuse, PT ;  /* 0x000000bb7900720c */ /* 0x080fe20003f26270 */
[C---:B------:R-:W-:Y:S01]  /*7ac0*/  HMMA.16816.F32 R20, R8.reuse, R6, R20 ;  /* 0x000000060814723c */ /* 0x040fe20000001814 */
[----:B------:R-:W-:Y:S02]  /*7ad0*/  FSEL R142, R191, -INF , !P6 ;  /* 0xff800000bf8e7808 */ /* 0x000fe40007000000 */
[C---:B------:R-:W-:Y:S02]  /*7ae0*/  ISETP.GE.AND P0, PT, R158.reuse, R164, PT ;  /* 0x000000a49e00720c */ /* 0x040fe40003f06270 */
[----:B------:R-:W-:Y:S02]  /*7af0*/  FSEL R141, R189, -INF , !P5 ;  /* 0xff800000bd8d7808 */ /* 0x000fe40006800000 */
[----:B------:R-:W-:Y:S01]  /*7b00*/  ISETP.GE.AND P6, PT, R158, R187, PT ;  /* 0x000000bb9e00720c */ /* 0x000fe20003fc6270 */
[----:B------:R-:W-:Y:S01]  /*7b10*/  HMMA.16816.F32 R28, R8, R12, R28 ;  /* 0x0000000c081c723c */ /* 0x000fe2000000181c */
[----:B------:R-:W-:-:S02]  /*7b20*/  FMNMX3.FTZ R110, R110, R107, R109, !PT ;  /* 0x0000006b6e6e7276 */ /* 0x000fc4000781006d */
[----:B------:R-:W-:Y:S02]  /*7b30*/  FSEL R158, R182, -INF , !P4 ;  /* 0xff800000b69e7808 */ /* 0x000fe40006000000 */
[----:B------:R-:W-:Y:S02]  /*7b40*/  FSEL R126, R181, -INF , !P3 ;  /* 0xff800000b57e7808 */ /* 0x000fe40005800000 */
[C---:B------:R-:W-:Y:S01]  /*7b50*/  ISETP.GE.AND P4, PT, R159.reuse, R187, PT ;  /* 0x000000bb9f00720c */ /* 0x040fe20003f86270 */
[----:B------:R-:W-:Y:S01]  /*7b60*/  HMMA.16816.F32 R40, R8, R14, R40 ;  /* 0x0000000e0828723c */ /* 0x000fe20000001828 */
[----:B------:R-:W-:Y:S02]  /*7b70*/  ISETP.GE.AND P3, PT, R159, R164, PT ;  /* 0x000000a49f00720c */ /* 0x000fe40003f66270 */
[----:B------:R-:W-:Y:S02]  /*7b80*/  FMNMX3.FTZ R111, R111, R194, R106, !PT ;  /* 0x000000c26f6f7276 */ /* 0x000fe4000781006a */
[----:B------:R-:W-:-:S02]  /*7b90*/  FSEL R159, R183, -INF , !P2 ;  /* 0xff800000b79f7808 */ /* 0x000fc40005000000 */
[----:B------:R-:W-:Y:S01]  /*7ba0*/  ISETP.GE.AND P2, PT, R120, R187, PT ;  /* 0x000000bb7800720c */ /* 0x000fe20003f46270 */
[C---:B--2---:R-:W-:Y:S01]  /*7bb0*/  HMMA.16816.F32 R36, R8.reuse, R24, R36 ;  /* 0x000000180824723c */ /* 0x044fe20000001824 */
[----:B------:R-:W-:Y:S02]  /*7bc0*/  FMNMX3.FTZ R110, R110, R143, R141, !PT ;  /* 0x0000008f6e6e7276 */ /* 0x000fe4000781008d */
[----:B------:R-:W-:Y:S01]  /*7bd0*/  ISETP.GE.AND P5, PT, R121, R164, PT ;  /* 0x000000a47900720c */ /* 0x000fe20003fa6270 */
[----:B------:R-:W-:Y:S01]  /*7be0*/  IMAD.MOV.U32 R121, RZ, RZ, R153 ;  /* 0x000000ffff797224 */ /* 0x000fe200078e0099 */
[----:B------:R-:W-:Y:S02]  /*7bf0*/  LOP3.LUT R192, R249, UR27, R247, 0x96, !PT ;  /* 0x0000001bf9c07c12 */ /* 0x000fe4000f8e96f7 */
[----:B------:R-:W-:Y:S01]  /*7c00*/  FMNMX3.FTZ R111, R111, R140, R142, !PT ;  /* 0x0000008c6f6f7276 */ /* 0x000fe2000781008e */
[----:B------:R-:W-:Y:S01]  /*7c10*/  HMMA.16816.F32 R48, R8, R26, R48 ;  /* 0x0000001a0830723c */ /* 0x000fe20000001830 */
[----:B------:R-:W-:Y:S01]  /*7c20*/  FSEL R153, R172, -INF , !P4 ;  /* 0xff800000ac997808 */ /* 0x000fe20006000000 */
[----:B------:R-:W-:Y:S01]  /*7c30*/  IMAD.WIDE.U32 R192, R192, -0x326172a9, RZ ;  /* 0xcd9e8d57c0c07825 */ /* 0x000fe200078e00ff */
[----:B------:R-:W-:-:S02]  /*7c40*/  FMNMX3.FTZ R110, R110, R124, R126, !PT ;  /* 0x0000007c6e6e7276 */ /* 0x000fc4000781007e */
[----:B------:R-:W-:Y:S01]  /*7c50*/  ISETP.GE.AND P4, PT, R156, R187, PT ;  /* 0x000000bb9c00720c */ /* 0x000fe20003f86270 */
[----:B------:R-:W-:Y:S01]  /*7c60*/  IMAD.MOV.U32 R127, RZ, RZ, R121 ;  /* 0x000000ffff7f7224 */ /* 0x000fe200078e0079 */
[----:B------:R-:W-:Y:S01]  /*7c70*/  MOV R195, R185 ;  /* 0x000000b900c37202 */ /* 0x000fe20000000f00 */
[----:B---3--:R-:W-:Y:S01]  /*7c80*/  HMMA.16816.F32 R52, R8, R32, R52 ;  /* 0x000000200834723c */ /* 0x008fe20000001834 */
[----:B------:R-:W-:-:S07]  /*7c90*/  FSEL R189, R61, -INF , !P4 ;  /* 0xff8000003dbd7808 */ /* 0x000fce0006000000 */
[C---:B------:R-:W-:Y:S08]  /*7ca0*/  HMMA.16816.F32 R56, R8.reuse, R34, R56 ;  /* 0x000000220838723c */ /* 0x040ff00000001838 */
[C---:B----4-:R-:W-:Y:S08]  /*7cb0*/  HMMA.16816.F32 R72, R8.reuse, R44, R72 ;  /* 0x0000002c0848723c */ /* 0x050ff00000001848 */
[C---:B------:R-:W-:Y:S08]  /*7cc0*/  HMMA.16816.F32 R88, R8.reuse, R46, R88 ;  /* 0x0000002e0858723c */ /* 0x040ff00000001858 */
[C---:B------:R-:W-:Y:S08]  /*7cd0*/  HMMA.16816.F32 R76, R8.reuse, R92, R76 ;  /* 0x0000005c084c723c */ /* 0x040ff0000000184c */
[----:B------:R-:W-:Y:S01]  /*7ce0*/  HMMA.16816.F32 R8, R8, R94, R136 ;  /* 0x0000005e0808723c */ /* 0x000fe20000001888 */
[----:B------:R-:W-:-:S02]  /*7cf0*/  FSEL R137, R176, -INF , !P1 ;  /* 0xff800000b0897808 */ /* 0x000fc40004800000 */
[----:B------:R-:W-:Y:S01]  /*7d00*/  FSEL R138, R179, -INF , !P0 ;  /* 0xff800000b38a7808 */ /* 0x000fe20004000000 */
[----:B------:R-:W-:Y:S01]  /*7d10*/  IMAD.MOV.U32 R179, RZ, RZ, R123 ;  /* 0x000000ffffb37224 */ /* 0x000fe200078e007b */
[----:B------:R-:W-:Y:S01]  /*7d20*/  ISETP.GE.AND P1, PT, R120, R164, PT ;  /* 0x000000a47800720c */ /* 0x000fe20003f26270 */
[----:B------:R-:W-:Y:S01]  /*7d30*/  IMAD.MOV.U32 R120, RZ, RZ, R152 ;  /* 0x000000ffff787224 */ /* 0x000fe200078e0098 */
[----:B------:R-:W-:Y:S02]  /*7d40*/  FSEL R139, R177, -INF , !P6 ;  /* 0xff800000b18b7808 */ /* 0x000fe40007000000 */
[-C--:B------:R-:W-:Y:S01]  /*7d50*/  ISETP.GE.AND P0, PT, R155, R187.reuse, PT ;  /* 0x000000bb9b00720c */ /* 0x080fe20003f06270 */
[----:B------:R-:W-:Y:S01]  /*7d60*/  IMAD.MOV.U32 R199, RZ, RZ, R120 ;  /* 0x000000ffffc77224 */ /* 0x000fe200078e0078 */
        /* <DEDUP_REMOVED lines=8> */
[----:B------:R-:W-:Y:S01]  /*7df0*/  FSEL R136, R178, -INF , !P5 ;  /* 0xff800000b2887808 */ /* 0x000fe20006800000 */
[----:B------:R-:W-:Y:S01]  /*7e00*/  IMAD.MOV.U32 R178, RZ, RZ, R122 ;  /* 0x000000ffffb27224 */ /* 0x000fe200078e007a */
[----:B------:R-:W-:Y:S02]  /*7e10*/  LOP3.LUT R156, R246, UR4, R243, 0x96, !PT ;  /* 0x00000004f69c7c12 */ /* 0x000fe4000f8e96f3 */
[----:B------:R-:W-:Y:S02]  /*7e20*/  FMNMX3.FTZ R65, R111, R158, R159, !PT ;  /* 0x0000009e6f417276 */ /* 0x000fe4000781009f */
[----:B------:R-:W-:Y:S02]  /*7e30*/  FMNMX3.FTZ R110, R110, R137, R139, !PT ;  /* 0x000000896e6e7276 */ /* 0x000fe4000781008b */
[----:B------:R-:W-:Y:S02]  /*7e40*/  ISETP.GE.AND P5, PT, R157, R187, PT ;  /* 0x000000bb9d00720c */ /* 0x000fe40003fa6270 */
[----:B------:R-:W-:-:S02]  /*7e50*/  FSEL R154, R175, -INF , !P1 ;  /* 0xff800000af9a7808 */ /* 0x000fc40004800000 */
[----:B------:R-:W-:Y:S02]  /*7e60*/  FSEL R183, R67, -INF , !P2 ;  /* 0xff80000043b77808 */ /* 0x000fe40005000000 */
[----:B------:R-:W-:Y:S01]  /*7e70*/  ISETP.GE.AND P1, PT, R157, R164, PT ;  /* 0x000000a49d00720c */ /* 0x000fe20003f26270 */
[----:B------:R-:W-:Y:S01]  /*7e80*/  IMAD.WIDE.U32 R156, R156, -0x326172a9, RZ ;  /* 0xcd9e8d579c9c7825 */ /* 0x000fe200078e00ff */
[----:B------:R-:W-:Y:S02]  /*7e90*/  FMNMX3.FTZ R67, R65, R136, R138, !PT ;  /* 0x0000008841437276 */ /* 0x000fe4000781008a */
[----:B------:R-:W-:Y:S02]  /*7ea0*/  LOP3.LUT R64, R224, UR7, R193, 0x96, !PT ;  /* 0x00000007e0407c12 */ /* 0x000fe4000f8e96c1 */
[----:B------:R-:W-:Y:S02]  /*7eb0*/  FMNMX3.FTZ R65, R110, R153, R155, !PT ;  /* 0x000000996e417276 */ /* 0x000fe4000781009b */
[----:B------:R-:W-:Y:S01]  /*7ec0*/  FSEL R193, R60, -INF , !P5 ;  /* 0xff8000003cc17808 */ /* 0x000fe20006800000 */
[----:B------:R-:W-:Y:S01]  /*7ed0*/  IMAD.WIDE.U32 R110, R64, -0x2daee0ad, RZ ;  /* 0xd2511f53406e7825 */ /* 0x000fe200078e00ff */
[----:B------:R-:W-:-:S02]  /*7ee0*/  FSEL R182, R66, -INF , !P3 ;  /* 0xff80000042b67808 */ /* 0x000fc40005800000 */
[----:B------:R-:W-:Y:S02]  /*7ef0*/  FMNMX3.FTZ R60, R67, R152, R154, !PT ;  /* 0x00000098433c7276 */ /* 0x000fe4000781009a */
[----:B------:R-:W-:Y:S02]  /*7f00*/  LOP3.LUT R108, R192, UR6, R157, 0x96, !PT ;  /* 0x00000006c06c7c12 */ /* 0x000fe4000f8e969d */
[----:B------:R-:W-:Y:S02]  /*7f10*/  FMNMX3.FTZ R66, R65, R191, R190, !PT ;  /* 0x000000bf41427276 */ /* 0x000fe400078100be */
[----:B------:R-:W-:Y:S02]  /*7f20*/  FSEL R181, R62, -INF , !P1 ;  /* 0xff8000003eb57808 */ /* 0x000fe40004800000 */
[----:B------:R-:W-:Y:S02]  /*7f30*/  FSEL R188, R63, -INF , !P0 ;  /* 0xff8000003fbc7808 */ /* 0x000fe40004000000 */
[----:B------:R-:W-:-:S02]  /*7f40*/  FMNMX3.FTZ R60, R60, R182, R183, !PT ;  /* 0x000000b63c3c7276 */ /* 0x000fc400078100b7 */
[----:B------:R-:W-:Y:S01]  /*7f50*/  FMNMX3.FTZ R62, R66, R193, R189, !PT ;  /* 0x000000c1423e7276 */ /* 0x000fe200078100bd */
[----:B------:R-:W-:Y:S01]  /*7f60*/  IMAD.WIDE.U32 R66, R108, -0x2daee0ad, RZ ;  /* 0xd2511f536c427825 */ /* 0x000fe200078e00ff */
[----:B------:R-:W-:Y:S02]  /*7f70*/  FMNMX3.FTZ R64, R60, R181, R188, !PT ;  /* 0x000000b53c407276 */ /* 0x000fe400078100bc */
[----:B------:R-:W-:Y:S02]  /*7f80*/  LOP3.LUT R61, R242, UR15, R111, 0x96, !PT ;  /* 0x0000000ff23d7c12 */ /* 0x000fe4000f8e966f */
[----:B------:R-:W-:Y:S01]  /*7f90*/  LOP3.LUT R60, R110, UR14, R67, 0x96, !PT ;  /* 0x0000000e6e3c7c12 */ /* 0x000fe2000f8e9643 */
[----:B------:R-:W1:Y:S01]  /*7fa0*/  SHFL.BFLY PT, R111, R62, 0x2, 0x1f ;  /* 0x0c401f003e6f7f89 */ /* 0x000e6200000e0000 */
[----:B------:R-:W-:Y:S02]  /*7fb0*/  IMAD.MOV.U32 R110, RZ, RZ, R178 ;  /* 0x000000ffff6e7224 */ /* 0x000fe400078e00b2 */
[----:B------:R-:W-:Y:S01]  /*7fc0*/  IMAD.WIDE.U32 R120, R61, -0x326172a9, RZ ;  /* 0xcd9e8d573d787825 */ /* 0x000fe200078e00ff */
[----:B------:R-:W2:Y:S03]  /*7fd0*/  SHFL.BFLY PT, R67, R64, 0x2, 0x1f ;  /* 0x0c401f0040437f89 */ /* 0x000ea600000e0000 */
[----:B------:R-:W-:Y:S01]  /*7fe0*/  IMAD.WIDE.U32 R176, R60, -0x326172a9, RZ ;  /* 0xcd9e8d573cb07825 */ /* 0x000fe200078e00ff */
[----:B------:R-:W-:-:S04]  /*7ff0*/  LOP3.LUT R61, R156, UR11, R121, 0x96, !PT ;  /* 0x0000000b9c3d7c12 */ /* 0x000fc8000f8e9679 */
[----:B------:R-:W-:Y:S01]  /*8000*/  LOP3.LUT R60, R120, UR10, R177, 0x96, !PT ;  /* 0x0000000a783c7c12 */ /* 0x000fe2000f8e96b1 */
[----:B------:R-:W-:-:S04]  /*8010*/  IMAD.WIDE.U32 R120, R61, -0x2daee0ad, RZ ;  /* 0xd2511f533d787825 */ /* 0x000fc800078e00ff */
[----:B------:R-:W-:Y:S01]  /*8020*/  IMAD.WIDE.U32 R184, R60, -0x2daee0ad, RZ ;  /* 0xd2511f533cb87825 */ /* 0x000fe200078e00ff */
[----:B------:R-:W-:-:S04]  /*8030*/  LOP3.LUT R61, R66, UR13, R121, 0x96, !PT ;  /* 0x0000000d423d7c12 */ /* 0x000fc8000f8e9679 */
[----:B------:R-:W-:Y:S01]  /*8040*/  LOP3.LUT R60, R120, UR12, R185, 0x96, !PT ;  /* 0x0000000c783c7c12 */ /* 0x000fe2000f8e96b9 */
[----:B------:R-:W-:Y:S01]  /*8050*/  IMAD.WIDE.U32 R122, R61, -0x326172a9, RZ ;  /* 0xcd9e8d573d7a7825 */ /* 0x000fe200078e00ff */
[----:B-1----:R-:W-:-:S03]  /*8060*/  FMNMX.FTZ R111, R62, R111, !PT ;  /* 0x0000006f3e6f7209 */ /* 0x002fc60007810000 */
[----:B------:R-:W-:Y:S01]  /*8070*/  IMAD.WIDE.U32 R120, R60, -0x326172a9, RZ ;  /* 0xcd9e8d573c787825 */ /* 0x000fe200078e00ff */
[----:B--2---:R-:W-:Y:S01]  /*8080*/  FMNMX.FTZ R67, R64, R67, !PT ;  /* 0x0000004340437209 */ /* 0x004fe20007810000 */
[----:B------:R-:W1:Y:S02]  /*8090*/  SHFL.BFLY PT, R172, R111, 0x1, 0x1f ;  /* 0x0c201f006fac7f89 */ /* 0x000e6400000e0000 */
[----:B------:R-:W-:Y:S01]  /*80a0*/  IMAD.MOV.U32 R60, RZ, RZ, R120 ;  /* 0x000000ffff3c7224 */ /* 0x000fe200078e0078 */
[C---:B------:R-:W-:Y:S01]  /*80b0*/  PRMT R65, R120.reuse, 0x7771, RZ ;  /* 0x0000777178417816 */ /* 0x040fe200000000ff */
[----:B------:R-:W2:Y:S01]  /*80c0*/  SHFL.BFLY PT, R164, R67, 0x1, 0x1f ;  /* 0x0c201f0043a47f89 */ /* 0x000ea200000e0000 */
[----:B------:R-:W-:Y:S02]  /*80d0*/  PRMT R63, R120, 0x7773, RZ ;  /* 0x00007773783f7816 */ /* 0x000fe400000000ff */
[----:B------:R-:W-:Y:S02]  /*80e0*/  LOP3.LUT R60, R60, 0xff, RZ, 0xc0, !PT ;  /* 0x000000ff3c3c7812 */ /* 0x000fe400078ec0ff */
[----:B------:R-:W-:Y:S01]  /*80f0*/  PRMT R62, R120, 0x7772, RZ ;  /* 0x00007772783e7816 */ /* 0x000fe200000000ff */
[----:B------:R-:W-:Y:S01]  /*8100*/  IMAD.MOV.U32 R120, RZ, RZ, R176 ;  /* 0x000000ffff787224 */ /* 0x000fe200078e00b0 */
[----:B------:R-:W-:Y:S01]  /*8110*/  LOP3.LUT R61, R122, UR8, R121, 0x96, !PT ;  /* 0x000000087a3d7c12 */ /* 0x000fe2000f8e9679 */
[----:B------:R-:W-:Y:S01]  /*8120*/  IMAD.MOV.U32 R121, RZ, RZ, R177 ;  /* 0x000000ffff797224 */ /* 0x000fe200078e00b1 */
[----:B------:R-:W-:-:S02]  /*8130*/  PRMT R65, R60, 0x5410, R65 ;  /* 0x000054103c417816 */ /* 0x000fc40000000041 */
[----:B------:R-:W-:Y:S02]  /*8140*/  PRMT R62, R62, 0x5410, R63 ;  /* 0x000054103e3e7816 */ /* 0x000fe4000000003f */
[C---:B------:R-:W-:Y:S02]  /*8150*/  PRMT R60, R61.reuse, 0x7632, R60 ;  /* 0x000076323d3c7816 */ /* 0x040fe4000000003c */
[C---:B------:R-:W-:Y:S02]  /*8160*/  LOP3.LUT R63, R61.reuse, 0xffff, RZ, 0xc0, !PT ;  /* 0x0000ffff3d3f7812 */ /* 0x040fe400078ec0ff */
[----:B------:R-:W-:Y:S02]  /*8170*/  LOP3.LUT R64, R61, 0xff, RZ, 0xc0, !PT ;  /* 0x000000ff3d407812 */ /* 0x000fe400078ec0ff */
[----:B------:R-:W-:Y:S02]  /*8180*/  SHF.R.U32.HI R61, RZ, 0x18, R61 ;  /* 0x00000018ff3d7819 */ /* 0x000fe4000001163d */
[----:B-1----:R-:W-:Y:S01]  /*8190*/  FMNMX.FTZ R172, R111, R172, !PT ;  /* 0x000000ac6fac7209 */ /* 0x002fe20007810000 */
[----:B------:R-:W-:Y:S01]  /*81a0*/  IMAD.MOV.U32 R111, RZ, RZ, R179 ;  /* 0x000000ffff6f7224 */ /* 0x000fe200078e00b3 */
[----:B------:R-:W-:-:S02]  /*81b0*/  LOP3.LUT R60, R60, 0xff, RZ, 0xc0, !PT ;  /* 0x000000ff3c3c7812 */ /* 0x000fc400078ec0ff */
[----:B--2---:R-:W-:Y:S01]  /*81c0*/  FMNMX.FTZ R164, R67, R164, !PT ;  /* 0x000000a443a47209 */ /* 0x004fe20007810000 */
[C---:B------:R-:W-:Y:S01]  /*81d0*/  FMUL.FTZ R192, R172.reuse, UR16 ;  /* 0x00000010acc07c20 */ /* 0x040fe20008410000 */
[----:B------:R-:W-:Y:S02]  /*81e0*/  FSETP.NEU.FTZ.AND P1, PT, R172, -INF , PT ;  /* 0xff800000ac00780b */ /* 0x000fe40003f3d000 */
[C---:B------:R-:W-:Y:S01]  /*81f0*/  FSETP.NEU.FTZ.AND P0, PT, R164.reuse, -INF , PT ;  /* 0xff800000a400780b */ /* 0x040fe20003f1d000 */
[----:B------:R-:W-:Y:S01]  /*8200*/  FMUL.FTZ R187, R164, UR16 ;  /* 0x00000010a4bb7c20 */ /* 0x000fe20008410000 */
[----:B------:R-:W-:Y:S02]  /*8210*/  FSEL R67, R172, RZ, P1 ;  /* 0x000000ffac437208 */ /* 0x000fe40000800000 */
[----:B------:R-:W-:Y:S02]  /*8220*/  SHF.R.U32.HI R63, RZ, 0x8, R63 ;  /* 0x00000008ff3f7819 */ /* 0x000fe4000001163f */
[----:B------:R-:W-:-:S02]  /*8230*/  FSEL R187, R187, RZ, P0 ;  /* 0x000000ffbbbb7208 */ /* 0x000fc40000000000 */
[----:B------:R-:W-:Y:S02]  /*8240*/  FSEL R192, R192, RZ, P1 ;  /* 0x000000ffc0c07208 */ /* 0x000fe40000800000 */
[----:B------:R-:W-:Y:S01]  /*8250*/  PRMT R61, R60, 0x5410, R61 ;  /* 0x000054103c3d7816 */ /* 0x000fe2000000003d */
[----:B------:R-:W-:Y:S01]  /*8260*/  FADD.FTZ R60, R168, -R67 ;  /* 0x80000043a83c7221 */ /* 0x000fe20000010000 */
[----:B------:R-:W-:Y:S01]  /*8270*/  PRMT R63, R64, 0x5410, R63 ;  /* 0x00005410403f7816 */ /* 0x000fe2000000003f */
[--C-:B------:R-:W-:Y:S01]  /*8280*/  FFMA.FTZ R168, R194, UR16, -R187.reuse ;  /* 0x00000010c2a87c23 */ /* 0x100fe200080108bb */
[----:B------:R-:W-:Y:S01]  /*8290*/  FSEL R64, R164, RZ, P0 ;  /* 0x000000ffa4407208 */ /* 0x000fe20000000000 */
[--C-:B------:R-:W-:Y:S01]  /*82a0*/  FFMA.FTZ R178, R105, UR16, -R192.reuse ;  /* 0x0000001069b27c23 */ /* 0x100fe200080108c0 */
[--C-:B------:R-:W-:Y:S01]  /*82b0*/  FFMA.FTZ R176, R197, UR16, -R192.reuse ;  /* 0x00000010c5b07c23 */ /* 0x100fe200080108c0 */
[--C-:B------:R-:W-:Y:S01]  /*82c0*/  FFMA.FTZ R66, R106, UR16, -R187.reuse ;  /* 0x000000106a427c23 */ /* 0x100fe200080108bb */
[--C-:B------:R-:W-:Y:S01]  /*82d0*/  FFMA.FTZ R173, R107, UR16, -R192.reuse ;  /* 0x000000106bad7c23 */ /* 0x100fe200080108c0 */
[----:B------:R-:W-:Y:S01]  /*82e0*/  FFMA.FTZ R174, R109, UR16, -R192 ;  /* 0x000000106dae7c23 */ /* 0x000fe200080108c0 */
[----:B------:R-:W-:Y:S01]  /*82f0*/  FADD.FTZ R64, R167, -R64 ;  /* 0x80000040a7407221 */ /* 0x000fe20000010000 */
[--C-:B------:R-:W-:Y:S01]  /*8300*/  FFMA.FTZ R177, R198, UR16, -R187.reuse ;  /* 0x00000010c6b17c23 */ /* 0x100fe200080108bb */
[----:B------:R-:W-:Y:S01]  /*8310*/  FFMA.FTZ R175, R104, UR16, -R187 ;  /* 0x0000001068af7c23 */ /* 0x000fe200080108bb */
[----:B------:R-:W-:Y:S01]  /*8320*/  MUFU.EX2 R168, R168 ;  /* 0x000000a800a87308 */ /* 0x000fe20000000800 */
[----:B------:R-:W-:Y:S01]  /*8330*/  FMUL.FTZ R180, R60, UR16 ;  /* 0x000000103cb47c20 */ /* 0x000fe20008410000 */
[----:B------:R-:W-:Y:S01]  /*8340*/  LOP3.LUT R67, R62, 0xff00ff, RZ, 0xc0, !PT ;  /* 0x00ff00ff3e437812 */ /* 0x000fe200078ec0ff */
[----:B------:R-:W-:Y:S01]  /*8350*/  IMAD.MOV.U32 R105, RZ, RZ, R227 ;  /* 0x000000ffff697224 */ /* 0x000fe200078e00e3 */
[----:B------:R-:W1:Y:S01]  /*8360*/  MUFU.EX2 R167, R66 ;  /* 0x0000004200a77308 */ /* 0x000e620000000800 */
[--C-:B------:R-:W-:Y:S01]  /*8370*/  HSET2.LE.AND R63, R63, R210.reuse, PT ;  /* 0x000000d23f3f7233 */ /* 0x100fe20003803000 */
[----:B------:R-:W-:Y:S01]  /*8380*/  IMAD.MOV.U32 R109, RZ, RZ, R195 ;  /* 0x000000ffff6d7224 */ /* 0x000fe200078e00c3 */
[----:B------:R-:W-:Y:S01]  /*8390*/  HSET2.LE.AND R65, R65, R210, PT ;  /* 0x000000d241417233 */ /* 0x000fe20003803000 */
[----:B------:R-:W-:Y:S04]  /*83a0*/  MUFU.EX2 R178, R178 ;  /* 0x000000b200b27308 */ /* 0x000fe80000000800 */
[----:B------:R-:W-:Y:S04]  /*83b0*/  MUFU.EX2 R176, R176 ;  /* 0x000000b000b07308 */ /* 0x000fe80000000800 */
[----:B------:R-:W-:Y:S04]  /*83c0*/  MUFU.EX2 R173, R173 ;  /* 0x000000ad00ad7308 */ /* 0x000fe80000000800 */
[----:B------:R-:W2:Y:S01]  /*83d0*/  MUFU.EX2 R174, R174 ;  /* 0x000000ae00ae7308 */ /* 0x000ea20000000800 */
[----:B------:R-:W-:Y:S01]  /*83e0*/  FMUL.FTZ R64, R64, UR16 ;  /* 0x0000001040407c20 */ /* 0x000fe20008410000 */
[----:B------:R-:W-:-:S02]  /*83f0*/  MOV R104, R226 ;  /* 0x000000e200687202 */ /* 0x000fc40000000f00 */
[----:B------:R-:W-:Y:S04]  /*8400*/  MUFU.EX2 R177, R177 ;  /* 0x000000b100b17308 */ /* 0x000fe80000000800 */
[----:B------:R-:W3:Y:S01]  /*8410*/  MUFU.EX2 R175, R175 ;  /* 0x000000af00af7308 */ /* 0x000ee20000000800 */
[----:B------:R-:W-:-:S03]  /*8420*/  HSET2.LE.AND R67, R67, R210, PT ;  /* 0x000000d243437233 */ /* 0x000fc60003803000 */
[----:B------:R-:W4:Y:S01]  /*8430*/  MUFU.EX2 R180, R180 ;  /* 0x000000b400b47308 */ /* 0x000f220000000800 */
[----:B-1----:R-:W-:Y:S02]  /*8440*/  F2FP.F16.F32.PACK_AB R60, R167, R168 ;  /* 0x000000a8a73c723e */ /* 0x002fe400000000ff */
[----:B------:R-:W-:Y:S01]  /*8450*/  HSET2.LE.AND R61, R61, R210, PT ;  /* 0x000000d23d3d7233 */ /* 0x000fe20003803000 */
[----:B------:R1:W4:Y:S01]  /*8460*/  MUFU.EX2 R179, R64 ;  /* 0x0000004000b37308 */ /* 0x0003220000000800 */
[----:B--2---:R-:W-:Y:S01]  /*8470*/  F2FP.F16.F32.PACK_AB R106, R174, R173 ;  /* 0x000000adae6a723e */ /* 0x004fe200000000ff */
[----:B------:R-:W-:Y:S01]  /*8480*/  IMAD.MOV.U32 R62, RZ, RZ, R184 ;  /* 0x000000ffff3e7224 */ /* 0x000fe200078e00b8 */
[----:B------:R-:W-:Y:S01]  /*8490*/  LOP3.LUT R107, R60, R67, RZ, 0xc0, !PT ;  /* 0x000000433c6b7212 */ /* 0x000fe200078ec0ff */
[----:B------:R-:W-:Y:S01]  /*84a0*/  IMAD.MOV.U32 R66, RZ, RZ, R220 ;  /* 0x000000ffff427224 */ /* 0x000fe200078e00dc */
[----:B------:R-:W-:Y:S01]  /*84b0*/  LOP3.LUT R106, R106, R65, RZ, 0xc0, !PT ;  /* 0x000000416a6a7212 */ /* 0x000fe200078ec0ff */
[----:B------:R-:W-:Y:S01]  /*84c0*/  IMAD.MOV.U32 R195, RZ, RZ, R199 ;  /* 0x000000ffffc37224 */ /* 0x000fe200078e00c7 */
[----:B---3--:R-:W-:Y:S01]  /*84d0*/  F2FP.F16.F32.PACK_AB R60, R175, R177 ;  /* 0x000000b1af3c723e */ /* 0x008fe200000000ff */
[----:B------:R-:W-:Y:S01]  /*84e0*/  UIADD3 UR4, UPT, UPT, UR27, 0x646e171e, URZ ;  /* 0x646e171e1b047890 */ /* 0x000fe2000fffe0ff */
[----:B------:R-:W-:Y:S01]  /*84f0*/  FFMA.FTZ R194, R109, UR16, -R223 ;  /* 0x000000106dc27c23 */ /* 0x000fe200080108df */
[--C-:B------:R-:W-:Y:S01]  /*8500*/  FFMA.FTZ R198, R245, UR16, -R217.reuse ;  /* 0x00000010f5c67c23 */ /* 0x100fe200080108d9 */
[----:B------:R-:W-:Y:S01]  /*8510*/  FFMA.FTZ R251, R251, UR16, -R217 ;  /* 0x00000010fbfb7c23 */ /* 0x000fe200080108d9 */
[----:B------:R-:W-:Y:S01]  /*8520*/  FFMA.FTZ R196, R196, UR16, -R223 ;  /* 0x00000010c4c47c23 */ /* 0x000fe200080108df */
[----:B------:R-:W-:Y:S01]  /*8530*/  FFMA.FTZ R143, R143, UR16, -R192 ;  /* 0x000000108f8f7c23 */ /* 0x000fe200080108c0 */
[----:B-1----:R-:W-:Y:S01]  /*8540*/  IMAD.MOV.U32 R64, RZ, RZ, R104 ;  /* 0x000000ffff407224 */ /* 0x002fe200078e0068 */
[----:B------:R-:W-:Y:S01]  /*8550*/  F2FP.F16.F32.PACK_AB R104, R176, R178 ;  /* 0x000000b2b068723e */ /* 0x000fe200000000ff */
[----:B------:R-:W-:-:S02]  /*8560*/  IMAD.MOV.U32 R65, RZ, RZ, R105 ;  /* 0x000000ffff417224 */ /* 0x000fc400078e0069 */
[-C--:B----4-:R-:W-:Y:S01]  /*8570*/  FMUL.FTZ R148, R148, R180.reuse ;  /* 0x000000b494947220 */ /* 0x090fe20000410000 */
[-C--:B------:R-:W-:Y:S01]  /*8580*/  FMUL.FTZ R149, R149, R180.reuse ;  /* 0x000000b495957220 */ /* 0x080fe20000410000 */
[----:B------:R-:W-:Y:S01]  /*8590*/  LOP3.LUT R104, R104, R63, RZ, 0xc0, !PT ;  /* 0x0000003f68687212 */ /* 0x000fe200078ec0ff */
[----:B------:R-:W-:Y:S01]  /*85a0*/  IMAD.MOV.U32 R63, RZ, RZ, R185 ;  /* 0x000000ffff3f7224 */ /* 0x000fe200078e00b9 */
[----:B------:R-:W-:Y:S01]  /*85b0*/  LOP3.LUT R105, R60, R61, RZ, 0xc0, !PT ;  /* 0x0000003d3c697212 */ /* 0x000fe200078ec0ff */
[-C--:B------:R-:W-:Y:S01]  /*85c0*/  FMUL.FTZ R60, R160, R180.reuse ;  /* 0x000000b4a03c7220 */ /* 0x080fe20000410000 */
[----:B------:R-:W-:Y:S01]  /*85d0*/  FMUL.FTZ R61, R161, R180 ;  /* 0x000000b4a13d7220 */ /* 0x000fe20000410000 */
[----:B------:R-:W-:Y:S01]  /*85e0*/  IMAD.MOV.U32 R160, RZ, RZ, R62 ;  /* 0x000000ffffa07224 */ /* 0x000fe200078e003e */
[----:B------:R-:W-:Y:S01]  /*85f0*/  MOV R161, R63 ;  /* 0x0000003f00a17202 */ /* 0x000fe20000000f00 */
[-C--:B------:R-:W-:Y:S01]  /*8600*/  FMUL.FTZ R62, R162, R179.reuse ;  /* 0x000000b3a23e7220 */ /* 0x080fe20000410000 */
[-C--:B------:R-:W-:Y:S01]  /*8610*/  FMUL.FTZ R63, R163, R179.reuse ;  /* 0x000000b3a33f7220 */ /* 0x080fe20000410000 */
[-C--:B------:R-:W-:Y:S01]  /*8620*/  FMUL.FTZ R150, R150, R179.reuse ;  /* 0x000000b396967220 */ /* 0x080fe20000410000 */
[----:B------:R-:W-:Y:S01]  /*8630*/  FMUL.FTZ R151, R151, R179 ;  /* 0x000000b397977220 */ /* 0x000fe20000410000 */
[----:B------:R-:W-:-:S02]  /*8640*/  IMAD.MOV.U32 R67, RZ, RZ, R221 ;  /* 0x000000ffff437224 */ /* 0x000fc400078e00dd */
[----:B------:R-:W-:Y:S01]  /*8650*/  FFMA.FTZ R158, R158, UR16, -R187 ;  /* 0x000000109e9e7c23 */ /* 0x000fe200080108bb */
[----:B------:R-:W-:Y:S02]  /*8660*/  IMAD.MOV.U32 R162, RZ, RZ, R64 ;  /* 0x000000ffffa27224 */ /* 0x000fe400078e0040 */
[----:B------:R-:W-:Y:S01]  /*8670*/  FFMA.FTZ R141, R141, UR16, -R192 ;  /* 0x000000108d8d7c23 */ /* 0x000fe200080108c0 */
[C---:B------:R-:W-:Y:S01]  /*8680*/  HMMA.16816.F32 R60, R104.reuse, R4, R60 ;  /* 0x00000004683c723c */ /* 0x040fe2000000183c */
[----:B------:R-:W-:Y:S02]  /*8690*/  IMAD.MOV.U32 R163, RZ, RZ, R65 ;  /* 0x000000ffffa37224 */ /* 0x000fe400078e0041 */
[-C--:B------:R-:W-:Y:S01]  /*86a0*/  FMUL.FTZ R64, R68, R180.reuse ;  /* 0x000000b444407220 */ /* 0x080fe20000410000 */
[-C--:B------:R-:W-:Y:S01]  /*86b0*/  FMUL.FTZ R65, R69, R180.reuse ;  /* 0x000000b445417220 */ /* 0x080fe20000410000 */
[-C--:B------:R-:W-:Y:S01]  /*86c0*/  FMUL.FTZ R68, R84, R180.reuse ;  /* 0x000000b454447220 */ /* 0x080fe20000410000 */
[-C--:B------:R-:W-:Y:S01]  /*86d0*/  FMUL.FTZ R69, R85, R180.reuse ;  /* 0x000000b455457220 */ /* 0x080fe20000410000 */
[-C--:B------:R-:W-:Y:S01]  /*86e0*/  FMUL.FTZ R96, R96, R180.reuse ;  /* 0x000000b460607220 */ /* 0x080fe20000410000 */
[----:B------:R-:W-:Y:S01]  /*86f0*/  FMUL.FTZ R97, R97, R180 ;  /* 0x000000b461617220 */ /* 0x000fe20000410000 */
[----:B------:R-:W-:Y:S01]  /*8700*/  HMMA.16816.F32 R4, R104, R6, R148 ;  /* 0x000000066804723c */ /* 0x000fe20000001894 */
[----:B------:R-:W-:-:S02]  /*8710*/  IMAD.MOV.U32 R150, RZ, RZ, R66 ;  /* 0x000000ffff967224 */ /* 0x000fc400078e0042 */
[-C--:B------:R-:W-:Y:S01]  /*8720*/  FMUL.FTZ R66, R70, R179.reuse ;  /* 0x000000b346427220 */ /* 0x080fe20000410000 */
[----:B------:R-:W-:Y:S02]  /*8730*/  IMAD.MOV.U32 R151, RZ, RZ, R67 ;  /* 0x000000ffff977224 */ /* 0x000fe400078e0043 */
        /* <DEDUP_REMOVED lines=10> */
[----:B------:R-:W-:Y:S01]  /*87e0*/  FFMA.FTZ R195, R195, UR16, -R223 ;  /* 0x00000010c3c37c23 */ /* 0x000fe200080108df */
[-C--:B------:R-:W-:Y:S01]  /*87f0*/  FMUL.FTZ R84, R116, R180.reuse ;  /* 0x000000b474547220 */ /* 0x080fe20000410000 */
[-C--:B------:R-:W-:Y:S01]  /*8800*/  FMUL.FTZ R128, R128, R180.reuse ;  /* 0x000000b480807220 */ /* 0x080fe20000410000 */
[-C--:B------:R-:W-:Y:S01]  /*8810*/  FMUL.FTZ R129, R129, R180.reuse ;  /* 0x000000b481817220 */ /* 0x080fe20000410000 */
[-C--:B------:R-:W-:Y:S01]  /*8820*/  FMUL.FTZ R130, R130, R179.reuse ;  /* 0x000000b382827220 */ /* 0x080fe20000410000 */
[-C--:B------:R-:W-:Y:S01]  /*8830*/  FMUL.FTZ R131, R131, R179.reuse ;  /* 0x000000b383837220 */ /* 0x080fe20000410000 */
[----:B------:R-:W-:Y:S01]  /*8840*/  IMAD.MOV.U32 R199, RZ, RZ, R127 ;  /* 0x000000ffffc77224 */ /* 0x000fe200078e007f */
[C---:B------:R-:W-:Y:S01]  /*8850*/  HMMA.16816.F32 R24, R104.reuse, R26, R96 ;  /* 0x0000001a6818723c */ /* 0x040fe20000001860 */
[----:B------:R-:W-:Y:S01]  /*8860*/  LOP3.LUT R96, R110, UR9, R151, 0x96, !PT ;  /* 0x000000096e607c12 */ /* 0x000fe2000f8e9697 */
[-C--:B------:R-:W-:Y:S01]  /*8870*/  FMUL.FTZ R85, R117, R180.reuse ;  /* 0x000000b475557220 */ /* 0x080fe20000410000 */
[-C--:B------:R-:W-:Y:S01]  /*8880*/  FMUL.FTZ R86, R118, R179.reuse ;  /* 0x000000b376567220 */ /* 0x080fe20000410000 */
[-C--:B------:R-:W-:Y:S01]  /*8890*/  FMUL.FTZ R87, R119, R179.reuse ;  /* 0x000000b377577220 */ /* 0x080fe20000410000 */
[--C-:B------:R-:W-:Y:S01]  /*88a0*/  FFMA.FTZ R140, R140, UR16, -R187.reuse ;  /* 0x000000108c8c7c23 */ /* 0x100fe200080108bb */
[----:B------:R-:W-:Y:S01]  /*88b0*/  IMAD.WIDE.U32 R110, R96, -0x2daee0ad, RZ ;  /* 0xd2511f53606e7825 */ /* 0x000fe200078e00ff */
[----:B------:R-:W-:Y:S01]  /*88c0*/  MUFU.EX2 R195, R195 ;  /* 0x000000c300c37308 */ /* 0x000fe20000000800 */
[C---:B------:R-:W-:Y:S02]  /*88d0*/  HMMA.16816.F32 R64, R104.reuse, R12, R64 ;  /* 0x0000000c6840723c */ /* 0x040fe40000001840 */
[----:B------:R-:W-:Y:S01]  /*88e0*/  FFMA.FTZ R142, R142, UR16, -R187 ;  /* 0x000000108e8e7c23 */ /* 0x000fe200080108bb */
[----:B------:R-:W-:Y:S01]  /*88f0*/  IMAD.MOV.U32 R127, RZ, RZ, R125 ;  /* 0x000000ffff7f7224 */ /* 0x000fe200078e007d */
[----:B------:R-:W-:Y:S01]  /*8900*/  LOP3.LUT R125, R162, UR4, R111, 0x96, !PT ;  /* 0x00000004a27d7c12 */ /* 0x000fe2000f8e966f */
[----:B------:R-:W-:Y:S01]  /*8910*/  IMAD.MOV.U32 R108, RZ, RZ, R110 ;  /* 0x000000ffff6c7224 */ /* 0x000fe200078e006e */
[----:B------:R-:W1:Y:S01]  /*8920*/  MUFU.EX2 R194, R194 ;  /* 0x000000c200c27308 */ /* 0x000e620000000800 */
[-C--:B------:R-:W-:Y:S01]  /*8930*/  FMUL.FTZ R96, R144, R180.reuse ;  /* 0x000000b490607220 */ /* 0x080fe20000410000 */
[-C--:B------:R-:W-:Y:S01]  /*8940*/  FMUL.FTZ R97, R145, R180.reuse ;  /* 0x000000b491617220 */ /* 0x080fe20000410000 */
[-C--:B------:R-:W-:Y:S01]  /*8950*/  FMUL.FTZ R98, R146, R179.reuse ;  /* 0x000000b392627220 */ /* 0x080fe20000410000 */
[-C--:B------:R-:W-:Y:S01]  /*8960*/  FMUL.FTZ R99, R147, R179.reuse ;  /* 0x000000b393637220 */ /* 0x080fe20000410000 */
[C---:B------:R-:W-:Y:S01]  /*8970*/  HMMA.16816.F32 R12, R104.reuse, R14, R80 ;  /* 0x0000000e680c723c */ /* 0x040fe20000001850 */
[-C--:B------:R-:W-:Y:S01]  /*8980*/  FMUL.FTZ R81, R101, R180.reuse ;  /* 0x000000b465517220 */ /* 0x080fe20000410000 */
[----:B------:R-:W-:Y:S01]  /*8990*/  PRMT R101, R110, 0x7771, RZ ;  /* 0x000077716e657816 */ /* 0x000fe200000000ff */
[-C--:B------:R-:W-:Y:S01]  /*89a0*/  FMUL.FTZ R112, R112, R180.reuse ;  /* 0x000000b470707220 */ /* 0x080fe20000410000 */
[----:B------:R-:W-:Y:S01]  /*89b0*/  LOP3.LUT R108, R108, 0xff, RZ, 0xc0, !PT ;  /* 0x000000ff6c6c7812 */ /* 0x000fe200078ec0ff */
        /* <DEDUP_REMOVED lines=12> */
[C---:B------:R-:W-:Y:S01]  /*8a80*/  LOP3.LUT R129, R125.reuse, 0xffff, RZ, 0xc0, !PT ;  /* 0x0000ffff7d817812 */ /* 0x040fe200078ec0ff */
[----:B------:R-:W-:Y:S01]  /*8a90*/  IMAD.MOV.U32 R150, RZ, RZ, R120 ;  /* 0x000000ffff967224 */ /* 0x000fe200078e0078 */
[C---:B------:R-:W-:Y:S01]  /*8aa0*/  LOP3.LUT R102, R125.reuse, 0xff, RZ, 0xc0, !PT ;  /* 0x000000ff7d667812 */ /* 0x040fe200078ec0ff */
[----:B------:R-:W-:Y:S01]  /*8ab0*/  IMAD.MOV.U32 R151, RZ, RZ, R121 ;  /* 0x000000ffff977224 */ /* 0x000fe200078e0079 */
[----:B------:R-:W-:Y:S01]  /*8ac0*/  SHF.R.U32.HI R129, RZ, 0x8, R129 ;  /* 0x00000008ff817819 */ /* 0x000fe20000011681 */
[----:B------:R-:W-:Y:S01]  /*8ad0*/  IMAD.MOV.U32 R148, RZ, RZ, R122 ;  /* 0x000000ffff947224 */ /* 0x000fe200078e007a */
[----:B------:R-:W-:Y:S01]  /*8ae0*/  PRMT R101, R108, 0x5410, R101 ;  /* 0x000054106c657816 */ /* 0x000fe20000000065 */
[C---:B------:R-:W-:Y:S01]  /*8af0*/  HMMA.16816.F32 R96, R104.reuse, R92, R96 ;  /* 0x0000005c6860723c */ /* 0x040fe20000001860 */
[C---:B------:R-:W-:Y:S01]  /*8b00*/  PRMT R103, R110.reuse, 0x7773, RZ ;  /* 0x000077736e677816 */ /* 0x040fe200000000ff */
[----:B------:R-:W-:Y:S01]  /*8b10*/  IMAD.MOV.U32 R149, RZ, RZ, R123 ;  /* 0x000000ffff957224 */ /* 0x000fe200078e007b */
[----:B------:R-:W-:Y:S01]  /*8b20*/  PRMT R100, R110, 0x7772, RZ ;  /* 0x000077726e647816 */ /* 0x000fe200000000ff */
[----:B------:R-:W-:Y:S01]  /*8b30*/  IMAD.MOV.U32 R162, RZ, RZ, R160 ;  /* 0x000000ffffa27224 */ /* 0x000fe200078e00a0 */
[----:B------:R-:W-:Y:S01]  /*8b40*/  PRMT R92, R125, 0x7632, R92 ;  /* 0x000076327d5c7816 */ /* 0x000fe2000000005c */
[----:B------:R-:W2:Y:S01]  /*8b50*/  LDSM.16.MT88.4 R120, [R2+0x9400] ;  /* 0x009400000278783b */ /* 0x000ea20000004200 */
[----:B------:R-:W-:Y:S01]  /*8b60*/  PRMT R129, R102, 0x5410, R129 ;  /* 0x0000541066817816 */ /* 0x000fe20000000081 */
[----:B------:R-:W-:Y:S01]  /*8b70*/  FFMA.FTZ R102, R127, UR16, -R223 ;  /* 0x000000107f667c23 */ /* 0x000fe200080108df */
[----:B------:R-:W-:Y:S01]  /*8b80*/  PRMT R100, R100, 0x5410, R103 ;  /* 0x0000541064647816 */ /* 0x000fe20000000067 */
[----:B------:R-:W-:Y:S01]  /*8b90*/  HMMA.16816.F32 R80, R104, R32, R80 ;  /* 0x000000206850723c */ /* 0x000fe20000001850 */
[----:B------:R-:W-:Y:S01]  /*8ba0*/  SHF.R.U32.HI R125, RZ, 0x18, R125 ;  /* 0x00000018ff7d7819 */ /* 0x000fe2000001167d */
[----:B------:R-:W3:Y:S01]  /*8bb0*/  LDSM.16.MT88.4 R116, [R211+0x400] ;  /* 0x00040000d374783b */ /* 0x000ee20000004200 */
[----:B------:R-:W-:-:S02]  /*8bc0*/  LOP3.LUT R92, R92, 0xff, RZ, 0xc0, !PT ;  /* 0x000000ff5c5c7812 */ /* 0x000fc400078ec0ff */
[----:B------:R-:W-:Y:S01]  /*8bd0*/  HSET2.LE.AND R101, R101, R210, PT ;  /* 0x000000d265657233 */ /* 0x000fe20003803000 */
[----:B------:R-:W-:Y:S01]  /*8be0*/  LDSM.16.MT88.4 R108, [R211+0x1400] ;  /* 0x00140000d36c783b */ /* 0x000fe20000004200 */
[----:B------:R-:W-:Y:S02]  /*8bf0*/  MOV R160, R126 ;  /* 0x0000007e00a07202 */ /* 0x000fe40000000f00 */
[----:B-1----:R-:W-:Y:S01]  /*8c00*/  F2FP.F16.F32.PACK_AB R126, R194, R195 ;  /* 0x000000c3c27e723e */ /* 0x002fe200000000ff */
[----:B------:R-:W-:Y:S01]  /*8c10*/  HMMA.16816.F32 R32, R104, R34, R112 ;  /* 0x000000226820723c */ /* 0x000fe20000001870 */
[----:B------:R-:W-:Y:S01]  /*8c20*/  PRMT R125, R92, 0x5410, R125 ;  /* 0x000054105c7d7816 */ /* 0x000fe2000000007d */
[----:B------:R1:W-:Y:S01]  /*8c30*/  MUFU.EX2 R245, R102 ;  /* 0x0000006600f57308 */ /* 0x0003e20000000800 */
[----:B------:R-:W-:Y:S01]  /*8c40*/  LOP3.LUT R127, R100, 0xff00ff, RZ, 0xc0, !PT ;  /* 0x00ff00ff647f7812 */ /* 0x000fe200078ec0ff */
[----:B------:R-:W4:Y:S01]  /*8c50*/  LDSM.16.MT88.4 R112, [R2+0xa400] ;  /* 0x00a400000270783b */ /* 0x000f220000004200 */
[----:B------:R-:W-:-:S03]  /*8c60*/  LOP3.LUT R126, R126, R101, RZ, 0xc0, !PT ;  /* 0x000000657e7e7212 */ /* 0x000fc600078ec0ff */
[----:B------:R-:W-:Y:S01]  /*8c70*/  HMMA.16816.F32 R92, R104, R94, R132 ;  /* 0x0000005e685c723c */ /* 0x000fe20000001884 */
[----:B------:R-:W4:Y:S01]  /*8c80*/  LDSM.16.MT88.4 R104, [R2+0xb400] ;  /* 0x00b400000268783b */ /* 0x000f220000004200 */
[--C-:B------:R-:W-:Y:S01]  /*8c90*/  FFMA.FTZ R197, R199, UR16, -R217.reuse ;  /* 0x00000010c7c57c23 */ /* 0x100fe200080108d9 */
[----:B------:R-:W-:Y:S01]  /*8ca0*/  VIADD R249, R249, 0x1 ;  /* 0x00000001f9f97836 */ /* 0x000fe20000000000 */
[----:B------:R-:W-:Y:S01]  /*8cb0*/  UIADD3 UR17, UPT, UPT, UR27, -0x4498517b, URZ ;  /* 0xbb67ae851b117890 */ /* 0x000fe2000fffe0ff */
[----:B------:R2:W5:Y:S04]  /*8cc0*/  LDL.LU.64 R226, [R1+0x10] ;  /* 0x0000100001e27983 */ /* 0x0005680000300a00 */
[----:B-1----:R-:W1:Y:S01]  /*8cd0*/  LDSM.16.MT88.4 R100, [R211+0x2400] ;  /* 0x00240000d364783b */ /* 0x002e620000004200 */
[----:B------:R-:W-:Y:S01]  /*8ce0*/  FFMA.FTZ R199, R239, UR16, -R217 ;  /* 0x00000010efc77c23 */ /* 0x000fe200080108d9 */
[----:B------:R-:W-:Y:S04]  /*8cf0*/  MUFU.EX2 R198, R198 ;  /* 0x000000c600c67308 */ /* 0x000fe80000000800 */
[----:B------:R-:W3:Y:S04]  /*8d00*/  MUFU.EX2 R197, R197 ;  /* 0x000000c500c57308 */ /* 0x000ee80000000800 */
[----:B------:R-:W2:Y:S01]  /*8d10*/  MUFU.EX2 R196, R196 ;  /* 0x000000c400c47308 */ /* 0x000ea20000000800 */
[----:B------:R-:W-:Y:S01]  /*8d20*/  IMAD.MOV.U32 R163, RZ, RZ, R161 ;  /* 0x000000ffffa37224 */ /* 0x000fe200078e00a1 */
[--C-:B------:R-:W-:Y:S01]  /*8d30*/  HSET2.LE.AND R127, R127, R210.reuse, PT ;  /* 0x000000d27f7f7233 */ /* 0x100fe20003803000 */
[----:B------:R1:W5:Y:S01]  /*8d40*/  LDL.LU.64 R220, [R1+0x8] ;  /* 0x0000080001dc7983 */ /* 0x0003620000300a00 */
[----:B------:R2:W-:Y:S04]  /*8d50*/  MUFU.EX2 R239, R251 ;  /* 0x000000fb00ef7308 */ /* 0x0005e80000000800 */
[----:B------:R-:W4:Y:S01]  /*8d60*/  MUFU.EX2 R199, R199 ;  /* 0x000000c700c77308 */ /* 0x000f220000000800 */
[----:B------:R-:W-:Y:S01]  /*8d70*/  IMAD.MOV.U32 R161, RZ, RZ, R124 ;  /* 0x000000ffffa17224 */ /* 0x000fe200078e007c */
[----:B---3--:R-:W-:Y:S01]  /*8d80*/  F2FP.F16.F32.PACK_AB R124, R197, R198 ;  /* 0x000000c6c57c723e */ /* 0x008fe200000000ff */
[----:B------:R3:W5:Y:S01]  /*8d90*/  LDL.LU.64 R184, [R1] ;  /* 0x0000000001b87983 */ /* 0x0007620000300a00 */
[--C-:B------:R-:W-:Y:S01]  /*8da0*/  HSET2.LE.AND R125, R125, R210.reuse, PT ;  /* 0x000000d27d7d7233 */ /* 0x100fe20003803000 */
[----:B------:R-:W-:Y:S01]  /*8db0*/  MUFU.EX2 R163, R140 ;  /* 0x0000008c00a37308 */ /* 0x000fe20000000800 */
[----:B------:R-:W-:Y:S01]  /*8dc0*/  LOP3.LUT R127, R124, R127, RZ, 0xc0, !PT ;  /* 0x0000007f7c7f7212 */ /* 0x000fe200078ec0ff */
[--C-:B------:R-:W-:Y:S01]  /*8dd0*/  FFMA.FTZ R250, R250, UR16, -R223.reuse ;  /* 0x00000010fafa7c23 */ /* 0x100fe200080108df */
[----:B------:R-:W-:Y:S01]  /*8de0*/  HSET2.LE.AND R124, R129, R210, PT ;  /* 0x000000d2817c7233 */ /* 0x000fe20003803000 */
[----:B------:R-:W-:Y:S01]  /*8df0*/  FFMA.FTZ R235, R235, UR16, -R223 ;  /* 0x00000010ebeb7c23 */ /* 0x000fe200080108df */
[----:B--2---:R-:W-:Y:S01]  /*8e00*/  F2FP.F16.F32.PACK_AB R129, R245, R196 ;  /* 0x000000c4f581723e */ /* 0x004fe200000000ff */
[----:B------:R-:W-:Y:S01]  /*8e10*/  FFMA.FTZ R251, R159, UR16, -R187 ;  /* 0x000000109ffb7c23 */ /* 0x000fe200080108bb */
[----:B------:R-:W-:Y:S01]  /*8e20*/  LOP3.LUT R148, R246, UR17, R241, 0x96, !PT ;  /* 0x00000011f6947c12 */ /* 0x000fe2000f8e96f1 */
[----:B------:R-:W-:Y:S01]  /*8e30*/  MUFU.EX2 R250, R250 ;  /* 0x000000fa00fa7308 */ /* 0x000fe20000000800 */
[----:B----4-:R-:W-:Y:S01]  /*8e40*/  F2FP.F16.F32.PACK_AB R128, R199, R239 ;  /* 0x000000efc780723e */ /* 0x010fe200000000ff */
[----:B------:R-:W-:Y:S01]  /*8e50*/  FFMA.FTZ R232, R232, UR16, -R217 ;  /* 0x00000010e8e87c23 */ /* 0x000fe200080108d9 */
[----:B------:R-:W-:Y:S01]  /*8e60*/  LOP3.LUT R124, R129, R124, RZ, 0xc0, !PT ;  /* 0x0000007c817c7212 */ /* 0x000fe200078ec0ff */
[----:B------:R-:W-:Y:S01]  /*8e70*/  MUFU.EX2 R251, R251 ;  /* 0x000000fb00fb7308 */ /* 0x000fe20000000800 */
[----:B------:R-:W-:Y:S01]  /*8e80*/  LOP3.LUT R125, R128, R125, RZ, 0xc0, !PT ;  /* 0x0000007d807d7212 */ /* 0x000fe200078ec0ff */
[----:B------:R-:W-:Y:S01]  /*8e90*/  FFMA.FTZ R252, R252, UR16, -R223 ;  /* 0x00000010fcfc7c23 */ /* 0x000fe200080108df */
[----:B------:R-:W-:Y:S01]  /*8ea0*/  LOP3.LUT R128, R150, UR9, R149, 0x96, !PT ;  /* 0x0000000996807c12 */ /* 0x000fe2000f8e9695 */
[----:B------:R-:W-:Y:S01]  /*8eb0*/  IMAD.WIDE.U32 R148, R148, -0x326172a9, RZ ;  /* 0xcd9e8d5794947825 */ /* 0x000fe200078e00ff */
[----:B------:R-:W-:Y:S01]  /*8ec0*/  LOP3.LUT R150, R249, UR27, R247, 0x96, !PT ;  /* 0x0000001bf9967c12 */ /* 0x000fe2000f8e96f7 */
[----:B------:R-:W2:Y:S02]  /*8ed0*/  MUFU.EX2 R235, R235 ;  /* 0x000000eb00eb7308 */ /* 0x000ea40000000800 */
[----:B------:R-:W-:Y:S01]  /*8ee0*/  FFMA.FTZ R249, R248, UR16, -R223 ;  /* 0x00000010f8f97c23 */ /* 0x000fe200080108df */
[----:B------:R-:W-:Y:S01]  /*8ef0*/  IMAD.WIDE.U32 R128, R128, -0x2daee0ad, RZ ;  /* 0xd2511f5380807825 */ /* 0x000fe200078e00ff */
[----:B------:R-:W-:Y:S03]  /*8f00*/  HMMA.16816.F32 R16, R124, R120, R16 ;  /* 0x000000787c10723c */ /* 0x000fe60000001810 */
[----:B------:R-:W-:Y:S01]  /*8f10*/  FFMA.FTZ R248, R234, UR16, -R217 ;  /* 0x00000010eaf87c23 */ /* 0x000fe200080108d9 */
[----:B------:R-:W-:Y:S01]  /*8f20*/  MUFU.EX2 R232, R232 ;  /* 0x000000e800e87308 */ /* 0x000fe20000000800 */
[----:B------:R-:W-:-:S02]  /*8f30*/  IMAD.MOV.U32 R130, RZ, RZ, R128 ;  /* 0x000000ffff827224 */ /* 0x000fc400078e0080 */
[--C-:B------:R-:W-:Y:S01]  /*8f40*/  FFMA.FTZ R152, R152, UR16, -R187.reuse ;  /* 0x0000001098987c23 */ /* 0x100fe200080108bb */
[----:B------:R-:W-:Y:S01]  /*8f50*/  IMAD.WIDE.U32 R150, R150, -0x326172a9, RZ ;  /* 0xcd9e8d5796967825 */ /* 0x000fe200078e00ff */
[----:B------:R-:W-:Y:S03]  /*8f60*/  MUFU.EX2 R249, R249 ;  /* 0x000000f900f97308 */ /* 0x000fe60000000800 */
[--C-:B------:R-:W-:Y:S01]  /*8f70*/  FFMA.FTZ R137, R137, UR16, -R192.reuse ;  /* 0x0000001089897c23 */ /* 0x100fe200080108c0 */
[C---:B------:R-:W-:Y:S01]  /*8f80*/  HMMA.16816.F32 R20, R124.reuse, R122, R20 ;  /* 0x0000007a7c14723c */ /* 0x040fe20000001814 */
[----:B------:R-:W-:Y:S01]  /*8f90*/  LOP3.LUT R130, R130, 0xff, RZ, 0xc0, !PT ;  /* 0x000000ff82827812 */ /* 0x000fe200078ec0ff */
[----:B------:R-:W-:Y:S01]  /*8fa0*/  MUFU.EX2 R248, R248 ;  /* 0x000000f800f87308 */ /* 0x000fe20000000800 */
[----:B--2---:R-:W-:Y:S01]  /*8fb0*/  F2FP.F16.F32.PACK_AB R132, R235, R250 ;  /* 0x000000faeb84723e */ /* 0x004fe200000000ff */
[--C-:B------:R-:W-:Y:S01]  /*8fc0*/  FFMA.FTZ R154, R154, UR16, -R187.reuse ;  /* 0x000000109a9a7c23 */ /* 0x100fe200080108bb */
[--C-:B------:R-:W-:Y:S01]  /*8fd0*/  FFMA.FTZ R153, R153, UR16, -R192.reuse ;  /* 0x0000001099997c23 */ /* 0x100fe200080108c0 */
[----:B------:R-:W-:Y:S01]  /*8fe0*/  FFMA.FTZ R139, R139, UR16, -R192 ;  /* 0x000000108b8b7c23 */ /* 0x000fe200080108c0 */
[--C-:B------:R-:W-:Y:S01]  /*8ff0*/  FFMA.FTZ R136, R136, UR16, -R187.reuse ;  /* 0x0000001088887c23 */ /* 0x100fe200080108bb */
[C---:B------:R-:W-:Y:S01]  /*9000*/  HMMA.16816.F32 R28, R124.reuse, R116, R28 ;  /* 0x000000747c1c723c */ /* 0x040fe2000000181c */
[----:B------:R-:W-:Y:S01]  /*9010*/  FFMA.FTZ R138, R138, UR16, -R187 ;  /* 0x000000108a8a7c23 */ /* 0x000fe200080108bb */
[----:B------:R-:W-:Y:S01]  /*9020*/  MUFU.EX2 R154, R154 ;  /* 0x0000009a009a7308 */ /* 0x000fe20000000800 */
[--C-:B------:R-:W-:Y:S01]  /*9030*/  FFMA.FTZ R213, R213, UR16, -R223.reuse ;  /* 0x00000010d5d57c23 */ /* 0x100fe200080108df */
[----:B------:R-:W-:Y:S01]  /*9040*/  FFMA.FTZ R214, R214, UR16, -R223 ;  /* 0x00000010d6d67c23 */ /* 0x000fe200080108df */
[--C-:B------:R-:W-:Y:S01]  /*9050*/  FFMA.FTZ R218, R218, UR16, -R217.reuse ;  /* 0x00000010dada7c23 */ /* 0x100fe200080108d9 */
[----:B------:R-:W-:Y:S01]  /*9060*/  FFMA.FTZ R216, R216, UR16, -R217 ;  /* 0x00000010d8d87c23 */ /* 0x000fe200080108d9 */
[----:B------:R-:W-:Y:S01]  /*9070*/  FFMA.FTZ R237, R237, R180, R178 ;  /* 0x000000b4eded7223 */ /* 0x000fe200000100b2 */
[C---:B------:R-:W-:Y:S01]  /*9080*/  HMMA.16816.F32 R40, R124.reuse, R118, R40 ;  /* 0x000000767c28723c */ /* 0x040fe20000001828 */
[----:B------:R-:W-:Y:S01]  /*9090*/  MUFU.EX2 R213, R213 ;  /* 0x000000d500d57308 */ /* 0x000fe20000000800 */
[----:B------:R-:W-:Y:S01]  /*90a0*/  FFMA.FTZ R244, R244, R179, R177 ;  /* 0x000000b3f4f47223 */ /* 0x000fe200000100b1 */
[----:B------:R-:W-:Y:S01]  /*90b0*/  FFMA.FTZ R202, R233, R209, R202 ;  /* 0x000000d1e9ca7223 */ /* 0x000fe200000100ca */
[----:B------:R-:W-:Y:S01]  /*90c0*/  FFMA.FTZ R206, R231, R208, R206 ;  /* 0x000000d0e7ce7223 */ /* 0x000fe200000100ce */
[----:B------:R-:W-:Y:S01]  /*90d0*/  MUFU.EX2 R214, R214 ;  /* 0x000000d600d67308 */ /* 0x000fe20000000800 */
        /* <DEDUP_REMOVED lines=11> */
[----:B------:R-:W-:Y:S01]  /*9190*/  FADD.FTZ R205, R205, R206 ;  /* 0x000000cecdcd7221 */ /* 0x000fe20000010000 */
[--C-:B------:R-:W-:Y:S01]  /*91a0*/  FFMA.FTZ R190, R190, UR16, -R192.reuse ;  /* 0x00000010bebe7c23 */ /* 0x100fe200080108c0 */
[----:B------:R-:W-:Y:S01]  /*91b0*/  FFMA.FTZ R189, R189, UR16, -R192 ;  /* 0x00000010bdbd7c23 */ /* 0x000fe200080108c0 */
[----:B------:R-:W-:Y:S01]  /*91c0*/  FADD.FTZ R173, R174, R173 ;  /* 0x000000adaead7221 */ /* 0x000fe20000010000 */
[----:B------:R-:W-:Y:S01]  /*91d0*/  FADD.FTZ R168, R167, R168 ;  /* 0x000000a8a7a87221 */ /* 0x000fe20000010000 */
[----:B------:R-:W-:Y:S01]  /*91e0*/  FADD.FTZ R201, R200, R201 ;  /* 0x000000c9c8c97221 */ /* 0x000fe20000010000 */
[----:B------:R-:W-:Y:S01]  /*91f0*/  FADD.FTZ R166, R166, R205 ;  /* 0x000000cda6a67221 */ /* 0x000fe20000010000 */
[----:B------:R-:W-:Y:S01]  /*9200*/  HMMA.16816.F32 R52, R124, R108, R52 ;  /* 0x0000006c7c34723c */ /* 0x000fe20000001834 */
[----:B------:R-:W-:-:S02]  /*9210*/  IMAD.MOV.U32 R165, RZ, RZ, R203 ;  /* 0x000000ffffa57224 */ /* 0x000fc400078e00cb */
[----:B------:R-:W-:Y:S01]  /*9220*/  FADD.FTZ R196, R196, R201 ;  /* 0x000000c9c4c47221 */ /* 0x000fe20000010000 */
[----:B------:R-:W-:Y:S01]  /*9230*/  FADD.FTZ R166, R239, R166 ;  /* 0x000000a6efa67221 */ /* 0x000fe20000010000 */
[----:B------:R-:W-:Y:S02]  /*9240*/  IMAD.MOV.U32 R167, RZ, RZ, R164 ;  /* 0x000000ffffa77224 */ /* 0x000fe400078e00a4 */
[----:B------:R-:W-:Y:S01]  /*9250*/  FADD.FTZ R196, R245, R196 ;  /* 0x000000c4f5c47221 */ /* 0x000fe20000010000 */
[----:B------:R-:W-:Y:S01]  /*9260*/  FADD.FTZ R199, R199, R166 ;  /* 0x000000a6c7c77221 */ /* 0x000fe20000010000 */
[----:B------:R-:W-:Y:S01]  /*9270*/  HMMA.16816.F32 R56, R124, R110, R56 ;  /* 0x0000006e7c38723c */ /* 0x000fe20000001838 */
[----:B------:R-:W-:Y:S02]  /*9280*/  IMAD.MOV.U32 R166, RZ, RZ, R204 ;  /* 0x000000ffffa67224 */ /* 0x000fe400078e00cc */
[----:B------:R-:W-:Y:S01]  /*9290*/  FADD.FTZ R195, R195, R196 ;  /* 0x000000c4c3c37221 */ /* 0x000fe20000010000 */
[----:B------:R-:W-:-:S03]  /*92a0*/  FADD.FTZ R198, R198, R199 ;  /* 0x000000c7c6c67221 */ /* 0x000fc60000010000 */
[----:B------:R-:W-:Y:S01]  /*92b0*/  FADD.FTZ R195, R194, R195 ;  /* 0x000000c3c2c37221 */ /* 0x000fe20000010000 */
[----:B------:R-:W-:Y:S01]  /*92c0*/  FADD.FTZ R197, R197, R198 ;  /* 0x000000c6c5c57221 */ /* 0x000fe20000010000 */
[----:B------:R-:W-:Y:S02]  /*92d0*/  HMMA.16816.F32 R72, R124, R104, R72 ;  /* 0x000000687c48723c */ /* 0x000fe40000001848 */
[----:B------:R-:W-:-:S04]  /*92e0*/  FADD.FTZ R250, R250, R195 ;  /* 0x000000c3fafa7221 */ /* 0x000fc80000010000 */
[----:B------:R-:W-:Y:S02]  /*92f0*/  FADD.FTZ R250, R235, R250 ;  /* 0x000000faebfa7221 */ /* 0x000fe40000010000 */
[C---:B------:R-:W-:Y:S08]  /*9300*/  HMMA.16816.F32 R88, R124.reuse, R106, R88 ;  /* 0x0000006a7c58723c */ /* 0x040ff00000001858 */
[C---:B-1----:R-:W-:Y:S08]  /*9310*/  HMMA.16816.F32 R76, R124.reuse, R100, R76 ;  /* 0x000000647c4c723c */ /* 0x042ff0000000184c */
[----:B------:R-:W-:Y:S01]  /*9320*/  HMMA.16816.F32 R8, R124, R102, R8 ;  /* 0x000000667c08723c */ /* 0x000fe20000001808 */
[----:B------:R-:W-:-:S02]  /*9330*/  LOP3.LUT R125, R162, UR4, R129, 0x96, !PT ;  /* 0x00000004a27d7c12 */ /* 0x000fc4000f8e9681 */
[C---:B------:R-:W-:Y:S01]  /*9340*/  PRMT R129, R128.reuse, 0x7773, RZ ;  /* 0x0000777380817816 */ /* 0x040fe200000000ff */
[----:B------:R-:W-:Y:S01]  /*9350*/  MUFU.EX2 R162, R143 ;  /* 0x0000008f00a27308 */ /* 0x000fe20000000800 */
[C---:B------:R-:W-:Y:S02]  /*9360*/  PRMT R124, R128.reuse, 0x7772, RZ ;  /* 0x00007772807c7816 */ /* 0x040fe400000000ff */
[C---:B------:R-:W-:Y:S01]  /*9370*/  PRMT R126, R125.reuse, 0x7632, R126 ;  /* 0x000076327d7e7816 */ /* 0x040fe2000000007e */
[----:B------:R-:W1:Y:S01]  /*9380*/  MUFU.EX2 R143, R158 ;  /* 0x0000009e008f7308 */ /* 0x000e620000000800 */
[----:B------:R-:W-:Y:S02]  /*9390*/  PRMT R127, R128, 0x7771, RZ ;  /* 0x00007771807f7816 */ /* 0x000fe400000000ff */
[----:B------:R-:W-:Y:S01]  /*93a0*/  PRMT R124, R124, 0x5410, R129 ;  /* 0x000054107c7c7816 */ /* 0x000fe20000000081 */
[----:B------:R-:W-:Y:S01]  /*93b0*/  MUFU.EX2 R158, R141 ;  /* 0x0000008d009e7308 */ /* 0x000fe20000000800 */
[----:B------:R-:W-:-:S02]  /*93c0*/  LOP3.LUT R129, R125, 0xffff, RZ, 0xc0, !PT ;  /* 0x0000ffff7d817812 */ /* 0x000fc400078ec0ff */
[----:B------:R-:W-:Y:S02]  /*93d0*/  LOP3.LUT R128, R125, 0xff, RZ, 0xc0, !PT ;  /* 0x000000ff7d807812 */ /* 0x000fe400078ec0ff */
[----:B------:R-:W-:Y:S02]  /*93e0*/  LOP3.LUT R126, R126, 0xff, RZ, 0xc0, !PT ;  /* 0x000000ff7e7e7812 */ /* 0x000fe400078ec0ff */
[----:B------:R-:W-:Y:S02]  /*93f0*/  SHF.R.U32.HI R125, RZ, 0x18, R125 ;  /* 0x00000018ff7d7819 */ /* 0x000fe4000001167d */
[----:B------:R-:W-:Y:S01]  /*9400*/  PRMT R127, R130, 0x5410, R127 ;  /* 0x00005410827f7816 */ /* 0x000fe2000000007f */
[----:B------:R-:W-:Y:S01]  /*9410*/  FFMA.FTZ R130, R161, UR16, -R192 ;  /* 0x00000010a1827c23 */ /* 0x000fe200080108c0 */
[----:B------:R-:W-:Y:S01]  /*9420*/  SHF.R.U32.HI R129, RZ, 0x8, R129 ;  /* 0x00000008ff817819 */ /* 0x000fe20000011681 */
[----:B------:R-:W-:Y:S01]  /*9430*/  MUFU.EX2 R161, R142 ;  /* 0x0000008e00a17308 */ /* 0x000fe20000000800 */
[----:B------:R-:W-:-:S02]  /*9440*/  PRMT R125, R126, 0x5410, R125 ;  /* 0x000054107e7d7816 */ /* 0x000fc4000000007d */
[----:B------:R-:W-:Y:S01]  /*9450*/  PRMT R129, R128, 0x5410, R129 ;  /* 0x0000541080817816 */ /* 0x000fe20000000081 */
[----:B------:R-:W2:Y:S01]  /*9460*/  MUFU.EX2 R126, R130 ;  /* 0x00000082007e7308 */ /* 0x000ea20000000800 */
[----:B------:R-:W-:Y:S01]  /*9470*/  FFMA.FTZ R128, R160, UR16, -R192 ;  /* 0x00000010a0807c23 */ /* 0x000fe200080108c0 */
[----:B------:R-:W-:Y:S02]  /*9480*/  LOP3.LUT R131, R124, 0xff00ff, RZ, 0xc0, !PT ;  /* 0x00ff00ff7c837812 */ /* 0x000fe400078ec0ff */
[----:B-1----:R-:W-:Y:S01]  /*9490*/  F2FP.F16.F32.PACK_AB R124, R251, R143 ;  /* 0x0000008ffb7c723e */ /* 0x002fe200000000ff */
[----:B------:R-:W1:Y:S01]  /*94a0*/  MUFU.EX2 R160, R128 ;  /* 0x0000008000a07308 */ /* 0x000e620000000800 */
[--C-:B------:R-:W-:Y:S01]  /*94b0*/  HSET2.LE.AND R125, R125, R210.reuse, PT ;  /* 0x000000d27d7d7233 */ /* 0x100fe20003803000 */
[----:B--2---:R-:W-:Y:S01]  /*94c0*/  IMAD.MOV.U32 R159, RZ, RZ, R126 ;  /* 0x000000ffff9f7224 */ /* 0x004fe200078e007e */
[----:B------:R-:W-:-:S04]  /*94d0*/  HSET2.LE.AND R126, R127, R210, PT ;  /* 0x000000d27f7e7233 */ /* 0x000fc80003803000 */
[----:B-1----:R-:W-:Y:S02]  /*94e0*/  F2FP.F16.F32.PACK_AB R127, R160, R159 ;  /* 0x0000009fa07f723e */ /* 0x002fe400000000ff */
[----:B------:R-:W-:Y:S02]  /*94f0*/  F2FP.F16.F32.PACK_AB R128, R161, R163 ;  /* 0x000000a3a180723e */ /* 0x000fe400000000ff */
[----:B------:R-:W-:Y:S02]  /*9500*/  LOP3.LUT R126, R127, R126, RZ, 0xc0, !PT ;  /* 0x0000007e7f7e7212 */ /* 0x000fe400078ec0ff */
[----:B------:R-:W-:Y:S02]  /*9510*/  HSET2.LE.AND R127, R131, R210, PT ;  /* 0x000000d2837f7233 */ /* 0x000fe40003803000 */
[----:B------:R-:W-:-:S03]  /*9520*/  LOP3.LUT R125, R128, R125, RZ, 0xc0, !PT ;  /* 0x0000007d807d7212 */ /* 0x000fc600078ec0ff */
[----:B------:R-:W-:Y:S02]  /*9530*/  LOP3.LUT R127, R124, R127, RZ, 0xc0, !PT ;  /* 0x0000007f7c7f7212 */ /* 0x000fe400078ec0ff */
[----:B------:R-:W-:Y:S02]  /*9540*/  HSET2.LE.AND R124, R129, R210, PT ;  /* 0x000000d2817c7233 */ /* 0x000fe40003803000 */
[----:B------:R-:W-:-:S04]  /*9550*/  F2FP.F16.F32.PACK_AB R129, R158, R162 ;  /* 0x000000a29e81723e */ /* 0x000fc800000000ff */
[----:B------:R-:W-:Y:S02]  /*9560*/  LOP3.LUT R124, R129, R124, RZ, 0xc0, !PT ;  /* 0x0000007c817c7212 */ /* 0x000fe400078ec0ff */
[----:B------:R-:W1:Y:S05]  /*9570*/  LDSM.16.MT88.4 R128, [R2+0x9800] ;  /* 0x009800000280783b */ /* 0x000e6a0000004200 */
[----:B------:R-:W-:Y:S01]  /*9580*/  HMMA.16816.F32 R64, R124, R116, R64 ;  /* 0x000000747c40723c */ /* 0x000fe20000001840 */
[----:B------:R-:W-:Y:S02]  /*9590*/  LOP3.LUT R117, R170, UR7, R151, 0x96, !PT ;  /* 0x00000007aa757c12 */ /* 0x000fe4000f8e9697 */
[----:B------:R-:W-:-:S02]  /*95a0*/  LOP3.LUT R116, R150, UR6, R149, 0x96, !PT ;  /* 0x0000000696747c12 */ /* 0x000fc4000f8e9695 */
        /* <DEDUP_REMOVED lines=21> */
[C---:B------:R-:W-:Y:S01]  /*9700*/  HMMA.16816.F32 R44, R124.reuse, R106, R44 ;  /* 0x0000006a7c2c723c */ /* 0x040fe2000000182c */
[----:B------:R-:W-:Y:S01]  /*9710*/  PRMT R105, R110, 0x7773, RZ ;  /* 0x000077736e697816 */ /* 0x000fe200000000ff */
[----:B------:R-:W-:Y:S01]  /*9720*/  IMAD.WIDE.U32 R144, R144, -0x2daee0ad, RZ ;  /* 0xd2511f5390907825 */ /* 0x000fe200078e00ff */
[C---:B------:R-:W-:Y:S02]  /*9730*/  LOP3.LUT R106, R104.reuse, 0xffff, RZ, 0xc0, !PT ;  /* 0x0000ffff686a7812 */ /* 0x040fe400078ec0ff */
[----:B------:R-:W-:Y:S02]  /*9740*/  MOV R108, R110 ;  /* 0x0000006e006c7202 */ /* 0x000fe40000000f00 */
[----:B------:R-:W-:Y:S01]  /*9750*/  LOP3.LUT R107, R104, 0xff, RZ, 0xc0, !PT ;  /* 0x000000ff686b7812 */ /* 0x000fe200078ec0ff */
[----:B------:R-:W-:Y:S01]  /*9760*/  HMMA.16816.F32 R60, R124, R120, R60 ;  /* 0x000000787c3c723c */ /* 0x000fe2000000183c */
[----:B------:R-:W-:-:S02]  /*9770*/  PRMT R120, R110, 0x7772, RZ ;  /* 0x000077726e787816 */ /* 0x000fc400000000ff */
[----:B------:R-:W-:Y:S02]  /*9780*/  SHF.R.U32.HI R106, RZ, 0x8, R106 ;  /* 0x00000008ff6a7819 */ /* 0x000fe4000001166a */
[----:B------:R-:W-:Y:S02]  /*9790*/  PRMT R120, R120, 0x5410, R105 ;  /* 0x0000541078787816 */ /* 0x000fe40000000069 */
[----:B------:R-:W-:Y:S01]  /*97a0*/  LOP3.LUT R108, R108, 0xff, RZ, 0xc0, !PT ;  /* 0x000000ff6c6c7812 */ /* 0x000fe200078ec0ff */
[----:B------:R-:W-:Y:S01]  /*97b0*/  HMMA.16816.F32 R96, R124, R100, R96 ;  /* 0x000000647c60723c */ /* 0x000fe20000001860 */
[----:B------:R-:W-:Y:S02]  /*97c0*/  PRMT R105, R107, 0x5410, R106 ;  /* 0x000054106b697816 */ /* 0x000fe4000000006a */
[----:B------:R-:W-:Y:S02]  /*97d0*/  PRMT R121, R110, 0x7771, RZ ;  /* 0x000077716e797816 */ /* 0x000fe400000000ff */
[----:B------:R-:W-:-:S02]  /*97e0*/  PRMT R100, R104, 0x7632, R100 ;  /* 0x0000763268647816 */ /* 0x000fc40000000064 */
[----:B------:R-:W-:Y:S01]  /*97f0*/  SHF.R.U32.HI R133, RZ, 0x18, R104 ;  /* 0x00000018ff857819 */ /* 0x000fe20000011668 */
[----:B------:R-:W-:Y:S01]  /*9800*/  FFMA.FTZ R104, R236, UR16, -R217 ;  /* 0x00000010ec687c23 */ /* 0x000fe200080108d9 */
[----:B------:R-:W-:Y:S01]  /*9810*/  PRMT R121, R108, 0x5410, R121 ;  /* 0x000054106c797816 */ /* 0x000fe20000000079 */
[C---:B------:R-:W-:Y:S01]  /*9820*/  HMMA.16816.F32 R4, R124.reuse, R122, R4 ;  /* 0x0000007a7c04723c */ /* 0x040fe20000001804 */
[--C-:B------:R-:W-:Y:S01]  /*9830*/  HSET2.LE.AND R105, R105, R210.reuse, PT ;  /* 0x000000d269697233 */ /* 0x100fe20003803000 */
[----:B------:R-:W2:Y:S01]  /*9840*/  LDSM.16.MT88.4 R108, [R2+0xb800] ;  /* 0x00b80000026c783b */ /* 0x000ea20000004200 */
[----:B------:R-:W-:Y:S01]  /*9850*/  FFMA.FTZ R122, R238, UR16, -R217 ;  /* 0x00000010ee7a7c23 */ /* 0x000fe200080108d9 */
[----:B------:R-:W-:Y:S01]  /*9860*/  LOP3.LUT R100, R100, 0xff, RZ, 0xc0, !PT ;  /* 0x000000ff64647812 */ /* 0x000fe200078ec0ff */
[----:B------:R-:W4:Y:S01]  /*9870*/  MUFU.EX2 R238, R104 ;  /* 0x0000006800ee7308 */ /* 0x000f220000000800 */
[----:B------:R-:W-:Y:S02]  /*9880*/  LOP3.LUT R132, R132, R105, RZ, 0xc0, !PT ;  /* 0x0000006984847212 */ /* 0x000fe400078ec0ff */
[----:B------:R-:W-:Y:S01]  /*9890*/  HMMA.16816.F32 R12, R124, R118, R12 ;  /* 0x000000767c0c723c */ /* 0x000fe2000000180c */
[----:B------:R3:W1:Y:S01]  /*98a0*/  MUFU.EX2 R236, R252 ;  /* 0x000000fc00ec7308 */ /* 0x0006620000000800 */
[----:B------:R-:W-:Y:S01]  /*98b0*/  PRMT R133, R100, 0x5410, R133 ;  /* 0x0000541064857816 */ /* 0x000fe20000000085 */
[----:B------:R-:W-:Y:S01]  /*98c0*/  LDSM.16.MT88.4 R116, [R211+0x800] ;  /* 0x00080000d374783b */ /* 0x000fe20000004200 */
[----:B------:R-:W-:Y:S01]  /*98d0*/  LOP3.LUT R123, R120, 0xff00ff, RZ, 0xc0, !PT ;  /* 0x00ff00ff787b7812 */ /* 0x000fe200078ec0ff */
[----:B------:R-:W1:Y:S01]  /*98e0*/  MUFU.EX2 R234, R122 ;  /* 0x0000007a00ea7308 */ /* 0x000e620000000800 */
[----:B------:R-:W-:-:S02]  /*98f0*/  HSET2.LE.AND R121, R121, R210, PT ;  /* 0x000000d279797233 */ /* 0x000fc40003803000 */
[C---:B------:R-:W-:Y:S01]  /*9900*/  HMMA.16816.F32 R24, R124.reuse, R114, R24 ;  /* 0x000000727c18723c */ /* 0x040fe20000001818 */
[----:B------:R-:W-:Y:S01]  /*9910*/  LDSM.16.MT88.4 R112, [R211+0x1800] ;  /* 0x00180000d370783b */ /* 0x000fe20000004200 */
[--C-:B------:R-:W-:Y:S01]  /*9920*/  HSET2.LE.AND R133, R133, R210.reuse, PT ;  /* 0x000000d285857233 */ /* 0x100fe20003803000 */
[----:B----4-:R-:W-:Y:S01]  /*9930*/  FADD.FTZ R197, R238, R197 ;  /* 0x000000c5eec57221 */ /* 0x010fe20000010000 */
[----:B------:R-:W-:Y:S01]  /*9940*/  HSET2.LE.AND R123, R123, R210, PT ;  /* 0x000000d27b7b7233 */ /* 0x000fe20003803000 */
[----:B------:R-:W4:Y:S01]  /*9950*/  LDSM.16.MT88.4 R104, [R211+0x2800] ;  /* 0x00280000d368783b */ /* 0x000f220000004200 */
[----:B------:R-:W-:Y:S01]  /*9960*/  F2FP.F16.F32.PACK_AB R120, R232, R248 ;  /* 0x000000f8e878723e */ /* 0x000fe200000000ff */
[----:B---3--:R-:W-:Y:S01]  /*9970*/  IMAD.MOV.U32 R252, RZ, RZ, R143 ;  /* 0x000000fffffc7224 */ /* 0x008fe200078e008f */
[----:B------:R-:W-:Y:S01]  /*9980*/  HMMA.16816.F32 R92, R124, R102, R92 ;  /* 0x000000667c5c723c */ /* 0x000fe2000000185c */
[----:B------:R-:W3:Y:S01]  /*9990*/  LDSM.16.MT88.4 R100, [R2+0xa800] ;  /* 0x00a800000264783b */ /* 0x000ee20000004200 */
[----:B-1----:R-:W-:Y:S01]  /*99a0*/  F2FP.F16.F32.PACK_AB R134, R236, R249 ;  /* 0x000000f9ec86723e */ /* 0x002fe200000000ff */
[C---:B------:R-:W-:Y:S01]  /*99b0*/  FADD.FTZ R197, R234.reuse, R197 ;  /* 0x000000c5eac57221 */ /* 0x040fe20000010000 */
        /* <DEDUP_REMOVED lines=8> */
[----:B------:R-:W-:-:S05]  /*9a40*/  LOP3.LUT R146, R146, UR4, R145, 0x96, !PT ;  /* 0x0000000492927c12 */ /* 0x000fca000f8e9691 */
[C---:B------:R-:W-:Y:S08]  /*9a50*/  HMMA.16816.F32 R16, R132.reuse, R128, R16 ;  /* 0x000000808410723c */ /* 0x040ff00000001810 */
[----:B--2---:R-:W-:Y:S01]  /*9a60*/  HMMA.16816.F32 R120, R132, R108, R72 ;  /* 0x0000006c8478723c */ /* 0x004fe20000001848 */
[----:B------:R-:W-:Y:S01]  /*9a70*/  LOP3.LUT R72, R224, UR7, R151, 0x96, !PT ;  /* 0x00000007e0487c12 */ /* 0x000fe2000f8e9697 */
[----:B------:R-:W-:-:S06]  /*9a80*/  IMAD.WIDE.U32 R150, R150, -0x2daee0ad, RZ ;  /* 0xd2511f5396967825 */ /* 0x000fcc00078e00ff */
[C---:B------:R-:W-:Y:S08]  /*9a90*/  HMMA.16816.F32 R20, R132.reuse, R130, R20 ;  /* 0x000000828414723c */ /* 0x040ff00000001814 */
[----:B----4-:R-:W-:Y:S01]  /*9aa0*/  HMMA.16816.F32 R140, R132, R104, R76 ;  /* 0x00000068848c723c */ /* 0x010fe2000000184c */
[----:B------:R-:W-:-:S05]  /*9ab0*/  IMAD.WIDE.U32 R76, R72, -0x2daee0ad, RZ ;  /* 0xd2511f53484c7825 */ /* 0x000fca00078e00ff */
[----:B------:R-:W-:Y:S02]  /*9ac0*/  LOP3.LUT R72, R242, UR15, R77, 0x96, !PT ;  /* 0x0000000ff2487c12 */ /* 0x000fe4000f8e964d */
[----:B------:R-:W-:Y:S01]  /*9ad0*/  LOP3.LUT R76, R76, UR14, R151, 0x96, !PT ;  /* 0x0000000e4c4c7c12 */ /* 0x000fe2000f8e9697 */
[----:B------:R-:W-:Y:S02]  /*9ae0*/  HMMA.16816.F32 R28, R132, R116, R28 ;  /* 0x00000074841c723c */ /* 0x000fe4000000181c */
[----:B------:R-:W-:-:S04]  /*9af0*/  IMAD.WIDE.U32 R72, R72, -0x326172a9, RZ ;  /* 0xcd9e8d5748487825 */ /* 0x000fc800078e00ff */
[----:B------:R-:W-:Y:S01]  /*9b00*/  IMAD.WIDE.U32 R76, R76, -0x326172a9, RZ ;  /* 0xcd9e8d574c4c7825 */ /* 0x000fe200078e00ff */
[----:B------:R-:W-:Y:S01]  /*9b10*/  LOP3.LUT R156, R156, UR11, R73, 0x96, !PT ;  /* 0x0000000b9c9c7c12 */ /* 0x000fe2000f8e9649 */
[----:B------:R-:W-:Y:S04]  /*9b20*/  HMMA.16816.F32 R40, R132, R118, R40 ;  /* 0x000000768428723c */ /* 0x000fe80000001828 */
[----:B------:R-:W-:-:S04]  /*9b30*/  IMAD.WIDE.U32 R156, R156, -0x2daee0ad, RZ ;  /* 0xd2511f539c9c7825 */ /* 0x000fc800078e00ff */
[C---:B---3--:R-:W-:Y:S01]  /*9b40*/  HMMA.16816.F32 R36, R132.reuse, R100, R36 ;  /* 0x000000648424723c */ /* 0x048fe20000001824 */
[----:B------:R-:W-:Y:S02]  /*9b50*/  LOP3.LUT R78, R150, UR13, R157, 0x96, !PT ;  /* 0x0000000d964e7c12 */ /* 0x000fe4000f8e969d */
[----:B------:R-:W-:Y:S01]  /*9b60*/  MUFU.EX2 R157, R139 ;  /* 0x0000008b009d7308 */ /* 0x000fe20000000800 */
[----:B------:R-:W-:Y:S02]  /*9b70*/  LDSM.16.MT88.4 R148, [R2+0x9c00] ;  /* 0x009c00000294783b */ /* 0x000fe40000004200 */
[----:B------:R-:W-:Y:S02]  /*9b80*/  IMAD.WIDE.U32 R78, R78, -0x326172a9, RZ ;  /* 0xcd9e8d574e4e7825 */ /* 0x000fe400078e00ff */
[C---:B------:R-:W-:Y:S08]  /*9b90*/  HMMA.16816.F32 R48, R132.reuse, R102, R48 ;  /* 0x000000668430723c */ /* 0x040ff00000001830 */
[C---:B------:R-:W-:Y:S08]  /*9ba0*/  HMMA.16816.F32 R52, R132.reuse, R112, R52 ;  /* 0x000000708434723c */ /* 0x040ff00000001834 */
[C---:B------:R-:W-:Y:S08]  /*9bb0*/  HMMA.16816.F32 R56, R132.reuse, R114, R56 ;  /* 0x000000728438723c */ /* 0x040ff00000001838 */
[----:B------:R-:W-:Y:S01]  /*9bc0*/  HMMA.16816.F32 R124, R132, R110, R88 ;  /* 0x0000006e847c723c */ /* 0x000fe20000001858 */
[----:B------:R-:W-:-:S07]  /*9bd0*/  IMAD.MOV.U32 R89, RZ, RZ, R161 ;  /* 0x000000ffff597224 */ /* 0x000fce00078e00a1 */
[----:B------:R-:W-:Y:S01]  /*9be0*/  HMMA.16816.F32 R8, R132, R106, R8 ;  /* 0x0000006a8408723c */ /* 0x000fe20000001808 */
[----:B------:R-:W-:Y:S01]  /*9bf0*/  IMAD.MOV.U32 R135, RZ, RZ, R160 ;  /* 0x000000ffff877224 */ /* 0x000fe200078e00a0 */
[----:B------:R-:W-:-:S05]  /*9c00*/  LOP3.LUT R160, R72, UR10, R77, 0x96, !PT ;  /* 0x0000000a48a07c12 */ /* 0x000fca000f8e964d */
[----:B------:R-:W-:-:S05]  /*9c10*/  IMAD.WIDE.U32 R160, R160, -0x2daee0ad, RZ ;  /* 0xd2511f53a0a07825 */ /* 0x000fca00078e00ff */
[----:B------:R-:W-:Y:S01]  /*9c20*/  LOP3.LUT R72, R156, UR12, R161, 0x96, !PT ;  /* 0x0000000c9c487c12 */ /* 0x000fe2000f8e96a1 */
[----:B------:R-:W-:Y:S01]  /*9c30*/  UIADD3 UR12, UPT, UPT, UR24, -0x3, URZ ;  /* 0xfffffffd180c7890 */ /* 0x000fe2000fffe0ff */
[----:B------:R-:W-:Y:S03]  /*9c40*/  MUFU.EX2 R156, R136 ;  /* 0x00000088009c7308 */ /* 0x000fe60000000800 */
[----:B------:R-:W-:-:S04]  /*9c50*/  IMAD.WIDE.U32 R90, R72, -0x326172a9, RZ ;  /* 0xcd9e8d57485a7825 */ /* 0x000fc800078e00ff */
[----:B------:R-:W-:Y:S01]  /*9c60*/  IMAD.MOV.U32 R88, RZ, RZ, R90 ;  /* 0x000000ffff587224 */ /* 0x000fe200078e005a */
[----:B------:R-:W-:Y:S02]  /*9c70*/  LOP3.LUT R73, R78, UR8, R91, 0x96, !PT ;  /* 0x000000084e497c12 */ /* 0x000fe4000f8e965b */
[C---:B------:R-:W-:Y:S01]  /*9c80*/  PRMT R75, R90.reuse, 0x7773, RZ ;  /* 0x000077735a4b7816 */ /* 0x040fe200000000ff */
[----:B------:R1:W-:Y:S01]  /*9c90*/  MUFU.EX2 R91, R137 ;  /* 0x00000089005b7308 */ /* 0x0003e20000000800 */
[----:B------:R-:W-:Y:S02]  /*9ca0*/  PRMT R72, R90, 0x7772, RZ ;  /* 0x000077725a487816 */ /* 0x000fe400000000ff */
[C---:B------:R-:W-:Y:S02]  /*9cb0*/  PRMT R74, R73.reuse, 0x7632, R74 ;  /* 0x00007632494a7816 */ /* 0x040fe4000000004a */
[----:B------:R-:W-:Y:S02]  /*9cc0*/  PRMT R72, R72, 0x5410, R75 ;  /* 0x0000541048487816 */ /* 0x000fe4000000004b */
[----:B------:R-:W-:-:S02]  /*9cd0*/  LOP3.LUT R75, R73, 0xffff, RZ, 0xc0, !PT ;  /* 0x0000ffff494b7812 */ /* 0x000fc400078ec0ff */
[----:B------:R-:W-:Y:S02]  /*9ce0*/  LOP3.LUT R78, R73, 0xff, RZ, 0xc0, !PT ;  /* 0x000000ff494e7812 */ /* 0x000fe400078ec0ff */
[----:B------:R-:W-:Y:S02]  /*9cf0*/  LOP3.LUT R74, R74, 0xff, RZ, 0xc0, !PT ;  /* 0x000000ff4a4a7812 */ /* 0x000fe400078ec0ff */
[----:B------:R-:W-:Y:S01]  /*9d00*/  SHF.R.U32.HI R73, RZ, 0x18, R73 ;  /* 0x00000018ff497819 */ /* 0x000fe20000011649 */
[----:B-1----:R-:W-:Y:S02]  /*9d10*/  IMAD.MOV.U32 R137, RZ, RZ, R252 ;  /* 0x000000ffff897224 */ /* 0x002fe400078e00fc */
[----:B------:R-:W-:Y:S01]  /*9d20*/  FFMA.FTZ R252, R155, UR16, -R192 ;  /* 0x000000109bfc7c23 */ /* 0x000fe200080108c0 */
[----:B------:R-:W-:Y:S01]  /*9d30*/  IMAD.MOV.U32 R155, RZ, RZ, R159 ;  /* 0x000000ffff9b7224 */ /* 0x000fe200078e009f */
[----:B------:R-:W-:Y:S01]  /*9d40*/  PRMT R73, R74, 0x5410, R73 ;  /* 0x000054104a497816 */ /* 0x000fe20000000049 */
[----:B------:R1:W-:Y:S01]  /*9d50*/  MUFU.EX2 R159, R153 ;  /* 0x00000099009f7308 */ /* 0x0003e20000000800 */
[----:B------:R-:W-:Y:S01]  /*9d60*/  PRMT R77, R90, 0x7771, RZ ;  /* 0x000077715a4d7816 */ /* 0x000fe200000000ff */
[----:B------:R-:W-:Y:S01]  /*9d70*/  IMAD.MOV.U32 R90, RZ, RZ, R135 ;  /* 0x000000ffff5a7224 */ /* 0x000fe200078e0087 */
[----:B------:R-:W-:Y:S01]  /*9d80*/  LOP3.LUT R88, R88, 0xff, RZ, 0xc0, !PT ;  /* 0x000000ff58587812 */ /* 0x000fe200078ec0ff */
[----:B------:R-:W2:Y:S01]  /*9d90*/  MUFU.EX2 R74, R152 ;  /* 0x00000098004a7308 */ /* 0x000ea20000000800 */
[----:B------:R-:W-:-:S02]  /*9da0*/  SHF.R.U32.HI R75, RZ, 0x8, R75 ;  /* 0x00000008ff4b7819 */ /* 0x000fc4000001164b */
[----:B------:R-:W-:Y:S01]  /*9db0*/  PRMT R77, R88, 0x5410, R77 ;  /* 0x00005410584d7816 */ /* 0x000fe2000000004d */
[----:B------:R-:W3:Y:S01]  /*9dc0*/  MUFU.EX2 R252, R252 ;  /* 0x000000fc00fc7308 */ /* 0x000ee20000000800 */
[----:B------:R-:W-:Y:S01]  /*9dd0*/  PRMT R75, R78, 0x5410, R75 ;  /* 0x000054104e4b7816 */ /* 0x000fe2000000004b */
[----:B------:R-:W-:Y:S01]  /*9de0*/  FFMA.FTZ R88, R219, UR16, -R223 ;  /* 0x00000010db587c23 */ /* 0x000fe200080108df */
[--C-:B------:R-:W-:Y:S01]  /*9df0*/  HSET2.LE.AND R73, R73, R210.reuse, PT ;  /* 0x000000d249497233 */ /* 0x100fe20003803000 */
[----:B------:R-:W-:Y:S01]  /*9e00*/  FFMA.FTZ R219, R212, UR16, -R217 ;  /* 0x00000010d4db7c23 */ /* 0x000fe200080108d9 */
[--C-:B------:R-:W-:Y:S01]  /*9e10*/  HSET2.LE.AND R77, R77, R210.reuse, PT ;  /* 0x000000d24d4d7233 */ /* 0x100fe20003803000 */
[----:B-1----:R-:W-:Y:S01]  /*9e20*/  IMAD.MOV.U32 R153, RZ, RZ, R89 ;  /* 0x000000ffff997224 */ /* 0x002fe200078e0059 */
[----:B------:R-:W-:Y:S01]  /*9e30*/  LOP3.LUT R89, R72, 0xff00ff, RZ, 0xc0, !PT ;  /* 0x00ff00ff48597812 */ /* 0x000fe200078ec0ff */
[----:B------:R-:W-:Y:S01]  /*9e40*/  FFMA.FTZ R223, R230, UR16, -R223 ;  /* 0x00000010e6df7c23 */ /* 0x000fe200080108df */
[--C-:B------:R-:W-:Y:S01]  /*9e50*/  HSET2.LE.AND R75, R75, R210.reuse, PT ;  /* 0x000000d24b4b7233 */ /* 0x100fe20003803000 */
[----:B--2---:R-:W-:Y:S01]  /*9e60*/  IMAD.MOV.U32 R139, RZ, RZ, R74 ;  /* 0x000000ffff8b7224 */ /* 0x004fe200078e004a */
[----:B------:R-:W-:Y:S01]  /*9e70*/  MOV R152, R158 ;  /* 0x0000009e00987202 */ /* 0x000fe20000000f00 */
[----:B------:R-:W-:Y:S01]  /*9e80*/  IMAD.MOV.U32 R74, RZ, RZ, R144 ;  /* 0x000000ffff4a7224 */ /* 0x000fe200078e0090 */
[----:B------:R-:W1:Y:S01]  /*9e90*/  MUFU.EX2 R158, R138 ;  /* 0x0000008a009e7308 */ /* 0x000e620000000800 */
[----:B------:R-:W-:Y:S01]  /*9ea0*/  HSET2.LE.AND R89, R89, R210, PT ;  /* 0x000000d259597233 */ /* 0x000fe20003803000 */
[----:B------:R-:W-:Y:S01]  /*9eb0*/  IMAD.MOV.U32 R230, RZ, RZ, R154 ;  /* 0x000000ffffe67224 */ /* 0x000fe200078e009a */
[----:B------:R-:W-:Y:S01]  /*9ec0*/  F2FP.F16.F32.PACK_AB R72, R154, R139 ;  /* 0x0000008b9a48723e */ /* 0x000fe200000000ff */
[----:B------:R-:W-:Y:S01]  /*9ed0*/  MUFU.EX2 R212, R88 ;  /* 0x0000005800d47308 */ /* 0x000fe20000000800 */
[----:B---3--:R-:W-:-:S02]  /*9ee0*/  F2FP.F16.F32.PACK_AB R134, R252, R159 ;  /* 0x0000009ffc86723e */ /* 0x008fc400000000ff */
[----:B------:R-:W-:Y:S01]  /*9ef0*/  LOP3.LUT R135, R72, R89, RZ, 0xc0, !PT ;  /* 0x0000005948877212 */ /* 0x000fe200078ec0ff */
[----:B------:R-:W-:Y:S01]  /*9f00*/  MUFU.EX2 R219, R219 ;  /* 0x000000db00db7308 */ /* 0x000fe20000000800 */
[----:B------:R-:W-:Y:S02]  /*9f10*/  F2FP.F16.F32.PACK_AB R132, R157, R91 ;  /* 0x0000005b9d84723e */ /* 0x000fe400000000ff */
[----:B------:R-:W-:Y:S02]  /*9f20*/  LOP3.LUT R134, R134, R77, RZ, 0xc0, !PT ;  /* 0x0000004d86867212 */ /* 0x000fe400078ec0ff */
[----:B------:R-:W-:Y:S02]  /*9f30*/  LOP3.LUT R132, R132, R75, RZ, 0xc0, !PT ;  /* 0x0000004b84847212 */ /* 0x000fe400078ec0ff */
[----:B-1----:R-:W-:Y:S02]  /*9f40*/  F2FP.F16.F32.PACK_AB R72, R158, R156 ;  /* 0x0000009c9e48723e */ /* 0x002fe400000000ff */
[----:B------:R-:W-:-:S02]  /*9f50*/  PRMT R78, R144, 0x7772, RZ ;  /* 0x00007772904e7816 */ /* 0x000fc400000000ff */
[----:B------:R-:W-:Y:S02]  /*9f60*/  LOP3.LUT R133, R72, R73, RZ, 0xc0, !PT ;  /* 0x0000004948857212 */ /* 0x000fe400078ec0ff */
[----:B------:R-:W-:Y:S02]  /*9f70*/  PRMT R73, R144, 0x7773, RZ ;  /* 0x0000777390497816 */ /* 0x000fe400000000ff */
[----:B------:R-:W-:Y:S02]  /*9f80*/  SHF.R.U32.HI R75, RZ, 0x18, R146 ;  /* 0x00000018ff4b7819 */ /* 0x000fe40000011692 */
[----:B------:R-:W-:Y:S01]  /*9f90*/  PRMT R73, R78, 0x5410, R73 ;  /* 0x000054104e497816 */ /* 0x000fe20000000049 */
[----:B------:R-:W-:Y:S01]  /*9fa0*/  HMMA.16816.F32 R68, R132, R100, R68 ;  /* 0x000000648444723c */ /* 0x000fe20000001844 */
[----:B------:R-:W-:Y:S01]  /*9fb0*/  FFMA.FTZ R78, R215, UR16, -R217 ;  /* 0x00000010d74e7c23 */ /* 0x000fe200080108d9 */
[----:B------:R-:W-:Y:S01]  /*9fc0*/  LOP3.LUT R77, R146, 0xff, RZ, 0xc0, !PT ;  /* 0x000000ff924d7812 */ /* 0x000fe200078ec0ff */
[----:B------:R-:W1:Y:S01]  /*9fd0*/  MUFU.EX2 R215, R223 ;  /* 0x000000df00d77308 */ /* 0x000e620000000800 */
[----:B------:R-:W-:-:S02]  /*9fe0*/  PRMT R72, R144, 0x7771, RZ ;  /* 0x0000777190487816 */ /* 0x000fc400000000ff */
[----:B------:R-:W-:Y:S01]  /*9ff0*/  LOP3.LUT R73, R73, 0xff00ff, RZ, 0xc0, !PT ;  /* 0x00ff00ff49497812 */ /* 0x000fe200078ec0ff */
[----:B------:R-:W2:Y:S01]  /*a000*/  MUFU.EX2 R217, R78 ;  /* 0x0000004e00d97308 */ /* 0x000ea20000000800 */
[----:B------:R-:W-:Y:S01]  /*a010*/  HMMA.16816.F32 R24, R132, R102, R24 ;  /* 0x000000668418723c */ /* 0x000fe20000001818 */
[----:B------:R-:W-:Y:S01]  /*a020*/  F2FP.F16.F32.PACK_AB R136, R214, R213 ;  /* 0x000000d5d688723e */ /* 0x000fe200000000ff */
[----:B------:R-:W-:Y:S01]  /*a030*/  FADD.FTZ R213, R213, R236 ;  /* 0x000000ecd5d57221 */ /* 0x000fe20000010000 */
[----:B------:R-:W-:-:S03]  /*a040*/  HSET2.LE.AND R73, R73, R210, PT ;  /* 0x000000d249497233 */ /* 0x000fc60003803000 */
[----:B------:R-:W-:Y:S02]  /*a050*/  FADD.FTZ R213, R214, R213 ;  /* 0x000000d5d6d57221 */ /* 0x000fe40000010000 */
[----:B------:R-:W-:Y:S01]  /*a060*/  HMMA.16816.F32 R100, R132, R112, R80 ;  /* 0x000000708464723c */ /* 0x000fe20000001850 */
[----:B------:R-:W3:Y:S01]  /*a070*/  LDSM.16.MT88.4 R80, [R211+0xc00] ;  /* 0x000c0000d350783b */ /* 0x000ee20000004200 */
[----:B-1----:R-:W-:Y:S01]  /*a080*/  F2FP.F16.F32.PACK_AB R138, R215, R212 ;  /* 0x000000d4d78a723e */ /* 0x002fe200000000ff */
[----:B------:R-:W-:Y:S02]  /*a090*/  IMAD.MOV.U32 R223, RZ, RZ, R139 ;  /* 0x000000ffffdf7224 */ /* 0x000fe400078e008b */
[----:B------:R-:W-:-:S03]  /*a0a0*/  FADD.FTZ R212, R212, R213 ;  /* 0x000000d5d4d47221 */ /* 0x000fc60000010000 */
[----:B------:R-:W-:Y:S01]  /*a0b0*/  HMMA.16816.F32 R64, R132, R116, R64 ;  /* 0x000000748440723c */ /* 0x000fe20000001840 */
[----:B------:R-:W-:-:S07]  /*a0c0*/  FADD.FTZ R233, R215, R212 ;  /* 0x000000d4d7e97221 */ /* 0x000fce0000010000 */
[C---:B------:R-:W-:Y:S08]  /*a0d0*/  HMMA.16816.F32 R12, R132.reuse, R118, R12 ;  /* 0x00000076840c723c */ /* 0x040ff0000000180c */
[C---:B------:R-:W-:Y:S01]  /*a0e0*/  HMMA.16816.F32 R116, R132.reuse, R108, R84 ;  /* 0x0000006c8474723c */ /* 0x040fe20000001854 */
[C---:B------:R-:W-:Y:S01]  /*a0f0*/  PRMT R84, R146.reuse, 0x7632, R84 ;  /* 0x0000763292547816 */ /* 0x040fe20000000054 */
[----:B------:R-:W-:Y:S01]  /*a100*/  IMAD.MOV.U32 R87, RZ, RZ, R152 ;  /* 0x000000ffff577224 */ /* 0x000fe200078e0098 */
[----:B------:R-:W-:Y:S01]  /*a110*/  LOP3.LUT R86, R146, 0xffff, RZ, 0xc0, !PT ;  /* 0x0000ffff92567812 */ /* 0x000fe200078ec0ff */
[----:B------:R-:W-:Y:S01]  /*a120*/  IMAD.MOV.U32 R109, RZ, RZ, R153 ;  /* 0x000000ffff6d7224 */ /* 0x000fe200078e0099 */
[----:B------:R-:W-:Y:S01]  /*a130*/  LOP3.LUT R84, R84, 0xff, RZ, 0xc0, !PT ;  /* 0x000000ff54547812 */ /* 0x000fe200078ec0ff */
[----:B------:R-:W-:Y:S01]  /*a140*/  IMAD.MOV.U32 R108, RZ, RZ, R155 ;  /* 0x000000ffff6c7224 */ /* 0x000fe200078e009b */
[----:B------:R-:W-:Y:S01]  /*a150*/  SHF.R.U32.HI R86, RZ, 0x8, R86 ;  /* 0x00000008ff567819 */ /* 0x000fe20000011656 */
[----:B------:R-:W-:Y:S01]  /*a160*/  HMMA.16816.F32 R60, R132, R128, R60 ;  /* 0x00000080843c723c */ /* 0x000fe2000000183c */
[----:B------:R-:W-:-:S02]  /*a170*/  PRMT R75, R84, 0x5410, R75 ;  /* 0x00005410544b7816 */ /* 0x000fc4000000004b */
[----:B------:R-:W-:Y:S02]  /*a180*/  LOP3.LUT R85, R74, 0xff, RZ, 0xc0, !PT ;  /* 0x000000ff4a557812 */ /* 0x000fe400078ec0ff */
[----:B------:R-:W-:Y:S01]  /*a190*/  PRMT R77, R77, 0x5410, R86 ;  /* 0x000054104d4d7816 */ /* 0x000fe20000000056 */
[----:B------:R-:W-:Y:S01]  /*a1a0*/  IMAD.MOV.U32 R86, RZ, RZ, R137 ;  /* 0x000000ffff567224 */ /* 0x000fe200078e0089 */
[--C-:B------:R-:W-:Y:S01]  /*a1b0*/  HSET2.LE.AND R137, R75, R210.reuse, PT ;  /* 0x000000d24b897233 */ /* 0x100fe20003803000 */
[C---:B------:R-:W-:Y:S01]  /*a1c0*/  HMMA.16816.F32 R4, R132.reuse, R130, R4 ;  /* 0x000000828404723c */ /* 0x040fe20000001804 */
[----:B------:R-:W1:Y:S01]  /*a1d0*/  LDSM.16.MT88.4 R128, [R2+0xac00] ;  /* 0x00ac00000280783b */ /* 0x000e620000004200 */
[----:B------:R-:W-:Y:S01]  /*a1e0*/  PRMT R75, R85, 0x5410, R72 ;  /* 0x00005410554b7816 */ /* 0x000fe20000000048 */
[----:B------:R-:W-:Y:S01]  /*a1f0*/  IMAD.MOV.U32 R85, RZ, RZ, R157 ;  /* 0x000000ffff557224 */ /* 0x000fe200078e009d */
[--C-:B------:R-:W-:Y:S02]  /*a200*/  HSET2.LE.AND R77, R77, R210.reuse, PT ;  /* 0x000000d24d4d7233 */ /* 0x100fe40003803000 */
[C---:B------:R-:W-:Y:S01]  /*a210*/  F2FP.F16.F32.PACK_AB R74, R218.reuse, R219 ;  /* 0x000000dbda4a723e */ /* 0x040fe200000000ff */
[----:B------:R-:W-:Y:S01]  /*a220*/  FADD.FTZ R219, R219, R232 ;  /* 0x000000e8dbdb7221 */ /* 0x000fe20000010000 */
[----:B------:R-:W-:Y:S01]  /*a230*/  HMMA.16816.F32 R32, R132, R114, R32 ;  /* 0x000000728420723c */ /* 0x000fe20000001820 */
[----:B------:R-:W4:Y:S01]  /*a240*/  LDSM.16.MT88.4 R112, [R211+0x1c00] ;  /* 0x001c0000d370783b */ /* 0x000f220000004200 */
[----:B------:R-:W-:Y:S01]  /*a250*/  HSET2.LE.AND R75, R75, R210, PT ;  /* 0x000000d24b4b7233 */ /* 0x000fe20003803000 */
[----:B------:R-:W-:Y:S01]  /*a260*/  FADD.FTZ R218, R218, R219 ;  /* 0x000000dbdada7221 */ /* 0x000fe20000010000 */
[----:B--2---:R-:W-:-:S02]  /*a270*/  F2FP.F16.F32.PACK_AB R72, R216, R217 ;  /* 0x000000d9d848723e */ /* 0x004fc400000000ff */
[----:B------:R-:W-:Y:S01]  /*a280*/  LOP3.LUT R136, R136, R77, RZ, 0xc0, !PT ;  /* 0x0000004d88887212 */ /* 0x000fe200078ec0ff */
[----:B------:R-:W-:Y:S01]  /*a290*/  FADD.FTZ R217, R217, R218 ;  /* 0x000000dad9d97221 */ /* 0x000fe20000010000 */
[----:B------:R-:W-:Y:S01]  /*a2a0*/  LOP3.LUT R137, R74, R137, RZ, 0xc0, !PT ;  /* 0x000000894a897212 */ /* 0x000fe200078ec0ff */
[C---:B------:R-:W-:Y:S01]  /*a2b0*/  HMMA.16816.F32 R44, R132.reuse, R110, R44 ;  /* 0x0000006e842c723c */ /* 0x040fe2000000182c */
[----:B------:R-:W-:Y:S01]  /*a2c0*/  LOP3.LUT R138, R138, R75, RZ, 0xc0, !PT ;  /* 0x0000004b8a8a7212 */ /* 0x000fe200078ec0ff */
[----:B------:R-:W-:Y:S01]  /*a2d0*/  IMAD.MOV.U32 R110, RZ, RZ, R156 ;  /* 0x000000ffff6e7224 */ /* 0x000fe200078e009c */
[----:B------:R-:W-:Y:S01]  /*a2e0*/  LOP3.LUT R139, R72, R73, RZ, 0xc0, !PT ;  /* 0x00000049488b7212 */ /* 0x000fe200078ec0ff */
[----:B------:R-:W-:Y:S01]  /*a2f0*/  IMAD.MOV.U32 R111, RZ, RZ, R91 ;  /* 0x000000ffff6f7224 */ /* 0x000fe200078e005b */
[----:B------:R-:W-:Y:S01]  /*a300*/  MOV R84, R90 ;  /* 0x0000005a00547202 */ /* 0x000fe20000000f00 */
[----:B------:R-:W-:Y:S02]  /*a310*/  FADD.FTZ R231, R216, R217 ;  /* 0x000000d9d8e77221 */ /* 0x000fe40000010000 */
[----:B------:R-:W-:Y:S01]  /*a320*/  HMMA.16816.F32 R144, R132, R104, R96 ;  /* 0x000000688490723c */ /* 0x000fe20000001860 */
[----:B------:R-:W-:-:S02]  /*a330*/  IMAD.MOV.U32 R98, RZ, RZ, R159 ;  /* 0x000000ffff627224 */ /* 0x000fc400078e009f */
[----:B------:R-:W-:-:S05]  /*a340*/  IMAD.MOV.U32 R99, RZ, RZ, R158 ;  /* 0x000000ffff637224 */ /* 0x000fca00078e009e */
[----:B---3--:R-:W-:Y:S01]  /*a350*/  HMMA.16816.F32 R72, R136, R80, R28 ;  /* 0x000000508848723c */ /* 0x008fe2000000181c */
[----:B------:R-:W-:-:S05]  /*a360*/  LOP3.LUT R28, R76, UR9, R79, 0x96, !PT ;  /* 0x000000094c1c7c12 */ /* 0x000fca000f8e964f */
[----:B------:R-:W-:Y:S02]  /*a370*/  IMAD.WIDE.U32 R28, R28, -0x2daee0ad, RZ ;  /* 0xd2511f531c1c7825 */ /* 0x000fe400078e00ff */
[C---:B------:R-:W-:Y:S01]  /*a380*/  HMMA.16816.F32 R156, R136.reuse, R148, R16 ;  /* 0x00000094889c723c */ /* 0x040fe20000001810 */
[----:B------:R-:W-:Y:S01]  /*a390*/  LDSM.16.MT88.4 R16, [R211+0x2c00] ;  /* 0x002c0000d310783b */ /* 0x000fe20000004200 */
[----:B------:R-:W-:Y:S01]  /*a3a0*/  IMAD.MOV.U32 R30, RZ, RZ, R28 ;  /* 0x000000ffff1e7224 */ /* 0x000fe200078e001c */
[----:B------:R-:W-:Y:S01]  /*a3b0*/  LOP3.LUT R160, R160, UR4, R29, 0x96, !PT ;  /* 0x00000004a0a07c12 */ /* 0x000fe2000f8e961d */
[----:B------:R-:W-:Y:S01]  /*a3c0*/  UIADD3 UR4, UPT, UPT, UR24, -0x1, URZ ;  /* 0xffffffff18047890 */ /* 0x000fe2000fffe0ff */
[----:B------:R-:W-:Y:S02]  /*a3d0*/  PRMT R29, R28, 0x7772, RZ ;  /* 0x000077721c1d7816 */ /* 0x000fe400000000ff */
[----:B------:R-:W-:Y:S01]  /*a3e0*/  LOP3.LUT R31, R30, 0xff, RZ, 0xc0, !PT ;  /* 0x000000ff1e1f7812 */ /* 0x000fe200078ec0ff */
[----:B------:R-:W-:Y:S01]  /*a3f0*/  HMMA.16816.F32 R152, R136, R150, R20 ;  /* 0x000000968898723c */ /* 0x000fe20000001814 */
[----:B------:R2:W3:Y:S01]  /*a400*/  LDSM.16.MT88.4 R20, [R2+0xbc00] ;  /* 0x00bc00000214783b */ /* 0x0004e20000004200 */
[----:B------:R-:W-:Y:S01]  /*a410*/  LOP3.LUT R30, R160, 0xff, RZ, 0xc0, !PT ;  /* 0x000000ffa01e7812 */ /* 0x000fe200078ec0ff */
[----:B------:R-:W-:-:S04]  /*a420*/  UISETP.NE.AND UP0, UPT, UR4, 0x1, UPT ;  /* 0x000000010400788c */ /* 0x000fc8000bf05270 */
[----:B------:R-:W-:Y:S01]  /*a430*/  USEL UR12, UR12, 0xffffffff, UP0 ;  /* 0xffffffff0c0c7887 */ /* 0x000fe20008000000 */
[C---:B------:R-:W-:Y:S01]  /*a440*/  HMMA.16816.F32 R76, R136.reuse, R82, R40 ;  /* 0x00000052884c723c */ /* 0x040fe20000001828 */
[--C-:B------:R-:W-:Y:S01]  /*a450*/  FFMA.FTZ R43, R182, UR16, -R187.reuse ;  /* 0x00000010b62b7c23 */ /* 0x100fe200080108bb */
[--C-:B------:R-:W-:Y:S01]  /*a460*/  FFMA.FTZ R40, R183, UR16, -R187.reuse ;  /* 0x00000010b7287c23 */ /* 0x100fe200080108bb */
[----:B------:R-:W-:Y:S01]  /*a470*/  FFMA.FTZ R41, R181, UR16, -R187 ;  /* 0x00000010b5297c23 */ /* 0x000fe200080108bb */
[----:B------:R-:W-:Y:S01]  /*a480*/  IMAD.MOV.U32 R182, RZ, RZ, R163 ;  /* 0x000000ffffb67224 */ /* 0x000fe200078e00a3 */
[----:B------:R-:W-:Y:S01]  /*a490*/  LOP3.LUT R42, R160, 0xffff, RZ, 0xc0, !PT ;  /* 0x0000ffffa02a7812 */ /* 0x000fe200078ec0ff */
[----:B------:R-:W-:Y:S01]  /*a4a0*/  IMAD.MOV.U32 R183, RZ, RZ, R162 ;  /* 0x000000ffffb77224 */ /* 0x000fe200078e00a2 */
[----:B------:R-:W-:Y:S01]  /*a4b0*/  MUFU.EX2 R43, R43 ;  /* 0x0000002b002b7308 */ /* 0x000fe20000000800 */
[----:B-1----:R-:W-:Y:S01]  /*a4c0*/  HMMA.16816.F32 R88, R136, R128, R36 ;  /* 0x000000808858723c */ /* 0x002fe20000001824 */
[--C-:B------:R-:W-:Y:S01]  /*a4d0*/  FFMA.FTZ R37, R191, UR16, -R192.reuse ;  /* 0x00000010bf257c23 */ /* 0x100fe200080108c0 */
[----:B------:R-:W-:Y:S01]  /*a4e0*/  PRMT R36, R28, 0x7773, RZ ;  /* 0x000077731c247816 */ /* 0x000fe200000000ff */
[----:B------:R-:W-:Y:S01]  /*a4f0*/  FFMA.FTZ R39, R193, UR16, -R192 ;  /* 0x00000010c1277c23 */ /* 0x000fe200080108c0 */
[----:B------:R-:W-:Y:S01]  /*a500*/  FFMA.FTZ R38, R188, UR16, -R187 ;  /* 0x00000010bc267c23 */ /* 0x000fe200080108bb */
[----:B------:R-:W-:Y:S01]  /*a510*/  MOV R192, R87 ;  /* 0x0000005700c07202 */ /* 0x000fe20000000f00 */
[----:B------:R-:W-:Y:S01]  /*a520*/  MUFU.EX2 R41, R41 ;  /* 0x0000002900297308 */ /* 0x000fe20000000800 */
[----:B------:R-:W-:Y:S01]  /*a530*/  PRMT R29, R29, 0x5410, R36 ;  /* 0x000054101d1d7816 */ /* 0x000fe20000000024 */
[----:B------:R-:W-:Y:S01]  /*a540*/  HMMA.16816.F32 R132, R132, R106, R92 ;  /* 0x0000006a8484723c */ /* 0x000fe2000000185c */
[----:B------:R-:W-:Y:S01]  /*a550*/  FADD.FTZ R173, R183, R173 ;  /* 0x000000adb7ad7221 */ /* 0x000fe20000010000 */
[----:B------:R-:W-:Y:S01]  /*a560*/  MUFU.EX2 R37, R37 ;  /* 0x0000002500257308 */ /* 0x000fe20000000800 */
[----:B------:R-:W-:Y:S01]  /*a570*/  FADD.FTZ R168, R182, R168 ;  /* 0x000000a8b6a87221 */ /* 0x000fe20000010000 */
[----:B------:R-:W-:Y:S01]  /*a580*/  PRMT R28, R28, 0x7771, RZ ;  /* 0x000077711c1c7816 */ /* 0x000fe200000000ff */
[----:B------:R-:W-:Y:S01]  /*a590*/  FADD.FTZ R173, R192, R173 ;  /* 0x000000adc0ad7221 */ /* 0x000fe20000010000 */
[----:B--2---:R1:W-:Y:S01]  /*a5a0*/  MUFU.EX2 R2, R190 ;  /* 0x000000be00027308 */ /* 0x0043e20000000800 */
[----:B------:R-:W-:Y:S01]  /*a5b0*/  LOP3.LUT R29, R29, 0xff00ff, RZ, 0xc0, !PT ;  /* 0x00ff00ff1d1d7812 */ /* 0x000fe200078ec0ff */
[C---:B------:R-:W-:Y:S01]  /*a5c0*/  HMMA.16816.F32 R92, R136.reuse, R130, R48 ;  /* 0x00000082885c723c */ /* 0x040fe20000001830 */
[----:B------:R-:W-:Y:S01]  /*a5d0*/  PRMT R49, R160, 0x7632, R49 ;  /* 0x00007632a0317816 */ /* 0x000fe20000000031 */
[----:B------:R-:W-:Y:S01]  /*a5e0*/  MUFU.EX2 R39, R39 ;  /* 0x0000002700277308 */ /* 0x000fe20000000800 */
[----:B------:R-:W-:Y:S01]  /*a5f0*/  SHF.R.U32.HI R160, RZ, 0x18, R160 ;  /* 0x00000018ffa07819 */ /* 0x000fe200000116a0 */
[----:B------:R-:W-:Y:S01]  /*a600*/  IMAD.MOV.U32 R193, RZ, RZ, R110 ;  /* 0x000000ffffc17224 */ /* 0x000fe200078e006e */
[----:B------:R-:W-:Y:S01]  /*a610*/  SHF.R.U32.HI R51, RZ, 0x8, R42 ;  /* 0x00000008ff337819 */ /* 0x000fe2000001162a */
[----:B------:R-:W2:Y:S01]  /*a620*/  MUFU.EX2 R36, R189 ;  /* 0x000000bd00247308 */ /* 0x000ea20000000800 */
[----:B------:R-:W-:Y:S01]  /*a630*/  LOP3.LUT R49, R49, 0xff, RZ, 0xc0, !PT ;  /* 0x000000ff31317812 */ /* 0x000fe200078ec0ff */
[C---:B----4-:R-:W-:Y:S01]  /*a640*/  HMMA.16816.F32 R104, R136.reuse, R112, R52 ;  /* 0x000000708868723c */ /* 0x050fe20000001834 */
[----:B------:R-:W-:Y:S01]  /*a650*/  IMAD.MOV.U32 R52, RZ, RZ, R109 ;  /* 0x000000ffff347224 */ /* 0x000fe200078e006d */
[----:B------:R-:W4:Y:S01]  /*a660*/  MUFU.EX2 R38, R38 ;  /* 0x0000002600267308 */ /* 0x000f220000000800 */
[----:B------:R-:W-:Y:S01]  /*a670*/  IMAD.MOV.U32 R54, RZ, RZ, R86 ;  /* 0x000000ffff367224 */ /* 0x000fe200078e0056 */
[----:B------:R-:W-:Y:S01]  /*a680*/  PRMT R31, R31, 0x5410, R28 ;  /* 0x000054101f1f7816 */ /* 0x000fe2000000001c */
[----:B------:R-:W-:Y:S01]  /*a690*/  IMAD.MOV.U32 R53, RZ, RZ, R108 ;  /* 0x000000ffff357224 */ /* 0x000fe200078e006c */
[----:B------:R-:W3:Y:S01]  /*a6a0*/  MUFU.EX2 R40, R40 ;  /* 0x0000002800287308 */ /* 0x000ee20000000800 */
[----:B------:R-:W-:Y:S01]  /*a6b0*/  FADD.FTZ R168, R52, R168 ;  /* 0x000000a834a87221 */ /* 0x000fe20000010000 */
[----:B------:R-:W-:Y:S01]  /*a6c0*/  PRMT R51, R30, 0x5410, R51 ;  /* 0x000054101e337816 */ /* 0x000fe20000000033 */
[----:B------:R-:W-:Y:S01]  /*a6d0*/  IMAD.MOV.U32 R55, RZ, RZ, R84 ;  /* 0x000000ffff377224 */ /* 0x000fe200078e0054 */
[----:B------:R-:W-:Y:S01]  /*a6e0*/  PRMT R49, R49, 0x5410, R160 ;  /* 0x0000541031317816 */ /* 0x000fe200000000a0 */
[----:B------:R-:W-:Y:S01]  /*a6f0*/  FADD.FTZ R173, R53, R173 ;  /* 0x000000ad35ad7221 */ /* 0x000fe20000010000 */
[----:B------:R-:W-:Y:S01]  /*a700*/  FADD.FTZ R168, R54, R168 ;  /* 0x000000a836a87221 */ /* 0x000fe20000010000 */
[--C-:B------:R-:W-:Y:S01]  /*a710*/  HSET2.LE.AND R30, R31, R210.reuse, PT ;  /* 0x000000d21f1e7233 */ /* 0x100fe20003803000 */
[----:B-1----:R-:W-:Y:S01]  /*a720*/  IMAD.MOV.U32 R190, RZ, RZ, R111 ;  /* 0x000000ffffbe7224 */ /* 0x002fe200078e006f */
[--C-:B------:R-:W-:Y:S01]  /*a730*/  HSET2.LE.AND R31, R29, R210.reuse, PT ;  /* 0x000000d21d1f7233 */ /* 0x100fe20003803000 */
[----:B------:R-:W-:Y:S01]  /*a740*/  FADD.FTZ R173, R55, R173 ;  /* 0x000000ad37ad7221 */ /* 0x000fe20000010000 */
[--C-:B------:R-:W-:Y:S01]  /*a750*/  HSET2.LE.AND R28, R51, R210.reuse, PT ;  /* 0x000000d2331c7233 */ /* 0x100fe20003803000 */
[----:B------:R-:W-:Y:S01]  /*a760*/  FADD.FTZ R168, R251, R168 ;  /* 0x000000a8fba87221 */ /* 0x000fe20000010000 */
[----:B------:R-:W-:Y:S01]  /*a770*/  HSET2.LE.AND R29, R49, R210, PT ;  /* 0x000000d2311d7233 */ /* 0x000fe20003803000 */
[----:B------:R-:W-:Y:S01]  /*a780*/  IMAD.MOV.U32 R191, RZ, RZ, R99 ;  /* 0x000000ffffbf7224 */ /* 0x000fe200078e0063 */
[----:B--2---:R-:W-:Y:S01]  /*a790*/  F2FP.F16.F32.PACK_AB R51, R36, R39 ;  /* 0x000000272433723e */ /* 0x004fe200000000ff */
[----:B------:R-:W-:Y:S01]  /*a7a0*/  FADD.FTZ R173, R190, R173 ;  /* 0x000000adbead7221 */ /* 0x000fe20000010000 */
[----:B----4-:R-:W-:Y:S01]  /*a7b0*/  F2FP.F16.F32.PACK_AB R48, R38, R41 ;  /* 0x000000292630723e */ /* 0x010fe200000000ff */
[----:B------:R-:W-:Y:S01]  /*a7c0*/  FADD.FTZ R168, R193, R168 ;  /* 0x000000a8c1a87221 */ /* 0x000fe20000010000 */
[----:B------:R-:W-:Y:S01]  /*a7d0*/  F2FP.F16.F32.PACK_AB R49, R2, R37 ;  /* 0x000000250231723e */ /* 0x000fe200000000ff */
[----:B------:R-:W-:Y:S01]  /*a7e0*/  IMAD.MOV.U32 R211, RZ, RZ, R98 ;  /* 0x000000ffffd37224 */ /* 0x000fe200078e0062 */
[----:B---3--:R-:W-:Y:S01]  /*a7f0*/  F2FP.F16.F32.PACK_AB R42, R40, R43 ;  /* 0x0000002b282a723e */ /* 0x008fe200000000ff */
[----:B------:R-:W-:Y:S01]  /*a800*/  FADD.FTZ R168, R191, R168 ;  /* 0x000000a8bfa87221 */ /* 0x000fe20000010000 */
[----:B------:R-:W-:Y:S01]  /*a810*/  MOV R50, R85 ;  /* 0x0000005500327202 */ /* 0x000fe20000000f00 */
[C---:B------:R-:W-:Y:S01]  /*a820*/  HMMA.16816.F32 R108, R136.reuse, R114, R56 ;  /* 0x00000072886c723c */ /* 0x040fe20000001838 */
        /* <DEDUP_REMOVED lines=9> */
[----:B------:R-:W-:Y:S01]  /*a8c0*/  FADD.FTZ R43, R43, R168 ;  /* 0x000000a82b2b7221 */ /* 0x000fe20000010000 */
[----:B------:R-:W-:-:S02]  /*a8d0*/  IMAD.MOV.U32 R168, RZ, RZ, R172 ;  /* 0x000000ffffa87224 */ /* 0x000fc400078e00ac */
[----:B------:R-:W-:Y:S01]  /*a8e0*/  FADD.FTZ R252, R252, R173 ;  /* 0x000000adfcfc7221 */ /* 0x000fe20000010000 */
[----:B------:R-:W-:-:S03]  /*a8f0*/  FADD.FTZ R40, R40, R43 ;  /* 0x0000002b28287221 */ /* 0x000fc60000010000 */
[----:B------:R-:W-:Y:S01]  /*a900*/  FADD.FTZ R37, R37, R252 ;  /* 0x000000fc25257221 */ /* 0x000fe20000010000 */
[----:B------:R-:W-:Y:S01]  /*a910*/  HMMA.16816.F32 R84, R28, R128, R68 ;  /* 0x000000801c54723c */ /* 0x000fe20000001844 */
[----:B------:R-:W-:Y:S02]  /*a920*/  FADD.FTZ R41, R41, R40 ;  /* 0x0000002829297221 */ /* 0x000fe40000010000 */
[----:B------:R-:W-:Y:S02]  /*a930*/  FADD.FTZ R2, R2, R37 ;  /* 0x0000002502027221 */ /* 0x000fe40000010000 */
[----:B------:R-:W-:Y:S02]  /*a940*/  FADD.FTZ R244, R38, R41 ;  /* 0x0000002926f47221 */ /* 0x000fe40000010000 */
[----:B------:R-:W-:Y:S01]  /*a950*/  FADD.FTZ R39, R39, R2 ;  /* 0x0000000227277221 */ /* 0x000fe20000010000 */
[----:B------:R-:W-:Y:S03]  /*a960*/  HMMA.16816.F32 R124, R136, R22, R124 ;  /* 0x00000016887c723c */ /* 0x000fe6000000187c */
[----:B------:R-:W-:-:S05]  /*a970*/  FADD.FTZ R237, R36, R39 ;  /* 0x0000002724ed7221 */ /* 0x000fca0000010000 */
[----:B------:R-:W-:Y:S08]  /*a980*/  HMMA.16816.F32 R140, R136, R16, R140 ;  /* 0x00000010888c723c */ /* 0x000ff0000000188c */
[C---:B------:R-:W-:Y:S08]  /*a990*/  HMMA.16816.F32 R160, R28.reuse, R148, R60 ;  /* 0x000000941ca0723c */ /* 0x040ff0000000183c */
[C---:B------:R-:W-:Y:S08]  /*a9a0*/  HMMA.16816.F32 R96, R28.reuse, R130, R24 ;  /* 0x000000821c60723c */ /* 0x040ff00000001818 */
        /* <DEDUP_REMOVED lines=11> */
.L_x_415:
[----:B------:R-:W-:Y:S01]  /*aa60*/  UISETP.GE.AND UP0, UPT, UR12, URZ, UPT ;  /* 0x000000ff0c00728c */ /* 0x000fe2000bf06270 */
[----:B------:R-:W1:Y:S08]  /*aa70*/  LDCU.64 UR14, c[0x0][0x358] ;  /* 0x00006b00ff0e77ac */ /* 0x000e700008000a00 */
[----:B------:R-:W-:Y:S05]  /*aa80*/  BRA.U !UP0, `(.L_x_417) ;  /* 0x00000041084c7547 */ /* 0x000fea000b800000 */
[----:B------:R-:W2:Y:S01]  /*aa90*/  S2UR UR18, SR_CgaCtaId ;  /* 0x00000000001279c3 */ /* 0x000ea20000008800 */
[----:B------:R-:W3:Y:S01]  /*aaa0*/  S2R R223, SR_TID.X ;  /* 0x0000000000df7919 */ /* 0x000ee20000002100 */
[----:B-----5:R-:W-:Y:S01]  /*aab0*/  IMAD.SHL.U32 R230, R184, 0x8, RZ ;  /* 0x00000008b8e67824 */ /* 0x020fe200078e00ff */
[----:B------:R-:W4:Y:S01]  /*aac0*/  LDCU.64 UR6, c[0x0][0x3c0] ;  /* 0x00007800ff0677ac */ /* 0x000f220008000a00 */
[----:B------:R-:W-:Y:S01]  /*aad0*/  SHF.R.U32.HI R2, RZ, 0x1, R184 ;  /* 0x00000001ff027819 */ /* 0x000fe200000116b8 */
[----:B------:R-:W-:Y:S02]  /*aae0*/  UIADD3 UR16, UPT, UPT, UR27, -0x4498517b, URZ ;  /* 0xbb67ae851b107890 */ /* 0x000fe4000fffe0ff */
[----:B------:R-:W-:Y:S01]  /*aaf0*/  LOP3.LUT R5, R230, 0xd8, RZ, 0xc0, !PT ;  /* 0x000000d8e6057812 */ /* 0x000fe200078ec0ff */
[----:B------:R-:W-:Y:S01]  /*ab00*/  UIADD3 UR4, UPT, UPT, UR26, -0x61c88647, URZ ;  /* 0x9e3779b91a047890 */ /* 0x000fe2000fffe0ff */
[----:B------:R-:W-:Y:S01]  /*ab10*/  LOP3.LUT R2, R169, 0x8, R2, 0x78, !PT ;  /* 0x00000008a9027812 */ /* 0x000fe200078e7802 */
[----:B------:R-:W-:Y:S01]  /*ab20*/  UIADD3 UR17, UPT, UPT, UR26, 0x3c6ef372, URZ ;  /* 0x3c6ef3721a117890 */ /* 0x000fe2000fffe0ff */
[----:B------:R-:W-:Y:S01]  /*ab30*/  LOP3.LUT R5, R5, 0x18, R184, 0x78, !PT ;  /* 0x0000001805057812 */ /* 0x000fe200078e78b8 */
[----:B------:R-:W-:Y:S01]  /*ab40*/  IMAD.MOV.U32 R169, RZ, RZ, R166 ;  /* 0x000000ffffa97224 */ /* 0x000fe200078e00a6 */
[----:B------:R-:W-:-:S02]  /*ab50*/  LOP3.LUT R234, R246, UR16, R243, 0x96, !PT ;  /* 0x00000010f6ea7c12 */ /* 0x000fc4000f8e96f3 */
[----:B------:R-:W-:Y:S01]  /*ab60*/  LOP3.LUT R238, R246, UR16, R241, 0x96, !PT ;  /* 0x00000010f6ee7c12 */ /* 0x000fe2000f8e96f1 */
[----:B------:R-:W-:Y:S01]  /*ab70*/  UMOV UR16, 0x400 ;  /* 0x0000040000107882 */ /* 0x000fe20000000000 */
[----:B------:R-:W-:Y:S01]  /*ab80*/  LOP3.LUT R171, R2, R3, R0, 0xfe, !PT ;  /* 0x0000000302ab7212 */ /* 0x000fe200078efe00 */
[----:B------:R-:W-:Y:S01]  /*ab90*/  IMAD.WIDE.U32 R234, R234, -0x326172a9, RZ ;  /* 0xcd9e8d57eaea7825 */ /* 0x000fe200078e00ff */
[----:B------:R-:W-:Y:S01]  /*aba0*/  LOP3.LUT R230, R5, 0x1f20, R230, 0xf8, !PT ;  /* 0x00001f2005e67812 */ /* 0x000fe200078ef8e6 */
[----:B----4-:R-:W-:Y:S01]  /*abb0*/  USHF.L.U64.HI UR13, UR6, 0x5, UR7 ;  /* 0x00000005060d7899 */ /* 0x010fe20008010207 */
[----:B------:R-:W-:Y:S01]  /*abc0*/  LEA R171, R171, UR5, 0x1 ;  /* 0x00000005abab7c11 */ /* 0x000fe2000f8e08ff */
[----:B------:R-:W-:Y:S01]  /*abd0*/  IMAD.WIDE.U32 R238, R238, -0x326172a9, RZ ;  /* 0xcd9e8d57eeee7825 */ /* 0x000fe200078e00ff */
[----:B------:R-:W-:Y:S01]  /*abe0*/  LOP3.LUT R236, R235, UR17, RZ, 0x3c, !PT ;  /* 0x00000011ebec7c12 */ /* 0x000fe2000f8e3cff */
[----:B------:R-:W-:Y:S01]  /*abf0*/  USHF.L.U32 UR22, UR6, 0x5, URZ ;  /* 0x0000000506167899 */ /* 0x000fe200080006ff */
[----:B------:R-:W-:Y:S01]  /*ac00*/  LEA R230, R230, UR5, 0x1 ;  /* 0x00000005e6e67c11 */ /* 0x000fe2000f8e08ff */
[----:B------:R-:W-:Y:S01]  /*ac10*/  IMAD.MOV.U32 R0, RZ, RZ, R165 ;  /* 0x000000ffff007224 */ /* 0x000fe200078e00a5 */
[----:B------:R-:W-:Y:S01]  /*ac20*/  LOP3.LUT R232, R239, UR17, RZ, 0x3c, !PT ;  /* 0x00000011efe87c12 */ /* 0x000fe2000f8e3cff */
[----:B------:R-:W-:Y:S01]  /*ac30*/  IMAD.MOV.U32 R2, RZ, RZ, R167 ;  /* 0x000000ffff027224 */ /* 0x000fe200078e00a7 */
[----:B------:R-:W-:Y:S01]  /*ac40*/  LOP3.LUT R225, R224, UR4, RZ, 0x3c, !PT ;  /* 0x00000004e0e17c12 */ /* 0x000fe2000f8e3cff */
[----:B------:R-:W-:Y:S01]  /*ac50*/  IMAD.MOV.U32 R3, RZ, RZ, R168 ;  /* 0x000000ffff037224 */ /* 0x000fe200078e00a8 */
[----:B------:R-:W-:Y:S01]  /*ac60*/  LOP3.LUT R224, R170, UR4, RZ, 0x3c, !PT ;  /* 0x00000004aae07c12 */ /* 0x000fe2000f8e3cff */
[----:B------:R-:W4:Y:S01]  /*ac70*/  LDCU UR4, c[0x0][0x45c] ;  /* 0x00008b80ff0477ac */ /* 0x000f220008000800 */
[----:B------:R-:W1:Y:S01]  /*ac80*/  LDCU.64 UR6, c[0x0][0x3c0] ;  /* 0x00007800ff0677ac */ /* 0x000e620008000a00 */
[----:B--2---:R-:W-:Y:S01]  /*ac90*/  ULEA UR16, UR18, UR16, 0x18 ;  /* 0x0000001012107291 */ /* 0x004fe2000f8ec0ff */
[----:B---3--:R-:W-:Y:S11]  /*aca0*/  BRA `(.L_x_418) ;  /* 0x00000000005c7947 */ /* 0x008ff60003800000 */
.L_x_420:
[----:B------:R-:W1:Y:S01]  /*acb0*/  LDC.64 R164, c[0x0][0x3b8] ;  /* 0x0000ee00ffa47b82 */ /* 0x000e620000000a00 */
[----:B------:R-:W-:Y:S06]  /*acc0*/  UIADD3 UR17, UPT, UPT, UR12, -0x1, URZ ;  /* 0xffffffff0c117890 */ /* 0x000fec000fffe0ff */
[----:B-1----:R-:W-:Y:S04]  /*acd0*/  IMAD.WIDE.U32 R166, R164, UR17, RZ ;  /* 0x00000011a4a67c25 */ /* 0x002fe8000f8e00ff */
[----:B------:R-:W-:Y:S01]  /*ace0*/  IMAD R167, R165, UR17, R167 ;  /* 0x00000011a5a77c24 */ /* 0x000fe2000f8e02a7 */
        /* <DEDUP_REMOVED lines=19> */
.L_x_418:
[----:B------:R-:W-:Y:S04]  /*ae20*/  DEPBAR.LE SB0, 0x0 ;  /* 0x000080000000791a */ /* 0x000fe80000000000 */
[----:B------:R-:W-:Y:S01]  /*ae30*/  BAR.SYNC.DEFER_BLOCKING 0x0 ;  /* 0x0000000000007b1d */ /* 0x000fe20000010000 */
[----:B-1----:R-:W-:Y:S02]  /*ae40*/  UIMAD.WIDE.U32 UR20, UR12, UR6, URZ ;  /* 0x000000060c1472a5 */ /* 0x002fe4000f8e00ff */
[----:B------:R-:W-:Y:S02]  /*ae50*/  USHF.L.U32 UR23, UR12, 0x1, URZ ;  /* 0x000000010c177899 */ /* 0x000fe400080006ff */
[----:B------:R-:W-:Y:S02]  /*ae60*/  UIMAD UR17, UR12, UR7, UR21 ;  /* 0x000000070c1172a4 */ /* 0x000fe4000f8e0215 */
[----:B------:R-:W-:Y:S01]  /*ae70*/  IMAD.U32 R212, RZ, RZ, UR20 ;  /* 0x00000014ffd47e24 */ /* 0x000fe2000f8e00ff */
[----:B------:R-:W-:Y:S01]  /*ae80*/  ULEA UR19, UP0, UR20, UR22, 0x6 ;  /* 0x0000001614137291 */ /* 0x000fe2000f8030ff */
[----:B------:R-:W-:Y:S01]  /*ae90*/  IMAD.U32 R213, RZ, RZ, UR21 ;  /* 0x00000015ffd57e24 */ /* 0x000fe2000f8e00ff */
[----:B------:R-:W-:Y:S01]  /*aea0*/  UIADD3 UR21, UPT, UPT, UR27, 0x76cf5d0a, URZ ;  /* 0x76cf5d0a1b157890 */ /* 0x000fe2000fffe0ff */
[----:B------:R-:W-:Y:S01]  /*aeb0*/  IMAD.U32 R215, RZ, RZ, UR17 ;  /* 0x00000011ffd77e24 */ /* 0x000fe2000f8e00ff */
[CC--:B------:R-:W-:Y:S01]  /*aec0*/  LEA R216, P1, R212.reuse, R227.reuse, 0x7 ;  /* 0x000000e3d4d87211 */ /* 0x0c0fe200078238ff */
[----:B------:R-:W-:Y:S01]  /*aed0*/  ULEA.HI.X UR18, UR20, UR13, UR17, 0x6, UP0 ;  /* 0x0000000d14127291 */ /* 0x000fe200080f3411 */
[----:B------:R-:W-:Y:S01]  /*aee0*/  IMAD.U32 R168, RZ, RZ, UR19 ;  /* 0x00000013ffa87e24 */ /* 0x000fe2000f8e00ff */
[----:B------:R-:W-:Y:S01]  /*aef0*/  UIADD3 UR20, UPT, UPT, UR27, 0x32370b8f, URZ ;  /* 0x32370b8f1b147890 */ /* 0x000fe2000fffe0ff */
[-C--:B------:R-:W-:Y:S01]  /*af00*/  LEA.HI.X R217, R212, R226.reuse, R215, 0x7, P1 ;  /* 0x000000e2d4d97211 */ /* 0x080fe200008f3cd7 */
[----:B------:R-:W-:Y:S02]  /*af10*/  UISETP.NE.AND UP0, UPT, UR12, URZ, UPT ;  /* 0x000000ff0c00728c */ /* 0x000fe4000bf05270 */
[----:B------:R-:W-:Y:S01]  /*af20*/  IMAD.U32 R213, RZ, RZ, UR18 ;  /* 0x00000012ffd57e24 */ /* 0x000fe2000f8e00ff */
[C---:B------:R-:W-:Y:S01]  /*af30*/  LEA R214, P0, R168.reuse, R227, 0x1 ;  /* 0x000000e3a8d67211 */ /* 0x040fe200078008ff */
[----:B------:R-:W-:Y:S02]  /*af40*/  UIADD3 UR19, UPT, UPT, UR27, -0x126145ec, URZ ;  /* 0xed9eba141b137890 */ /* 0x000fe4000fffe0ff */
[----:B------:R-:W-:Y:S01]  /*af50*/  UIADD3 UR18, UPT, UPT, UR27, -0x56f99767, URZ ;  /* 0xa90668991b127890 */ /* 0x000fe2000fffe0ff */
[----:B------:R-:W-:Y:S01]  /*af60*/  @!PT LDS RZ, [RZ] ;  /* 0x00000000fffff984 */ /* 0x000fe20000000800 */
[----:B------:R-:W-:Y:S01]  /*af70*/  @!PT LDS RZ, [RZ] ;  /* 0x00000000fffff984 */ /* 0x000fe20000000800 */
[----:B------:R-:W-:Y:S01]  /*af80*/  @!PT LDS RZ, [RZ] ;  /* 0x00000000fffff984 */ /* 0x000fe20000000800 */
[----:B------:R-:W-:Y:S01]  /*af90*/  LDGSTS.E.BYPASS.LTC128B.128 [R230+0x9000], desc[UR14][R216.64] ;  /* 0x09000000d8e67fae */ /* 0x000fe2000b981a0e */
[----:B------:R-:W-:Y:S01]  /*afa0*/  LEA.HI.X R215, R168, R226, R213, 0x1, P0 ;  /* 0x000000e2a8d77211 */ /* 0x000fe200000f0cd5 */
[----:B------:R-:W-:Y:S06]  /*afb0*/  UMOV UR5, UR16 ;  /* 0x0000001000057c82 */ /* 0x000fec0008000000 */
[----:B------:R-:W-:Y:S08]  /*afc0*/  LDGSTS.E.BYPASS.LTC128B.128 [R230+0xa000], desc[UR14][R216.64+0x40] ;  /* 0x0a000040d8e67fae */ /* 0x000ff0000b981a0e */
[----:B------:R-:W-:Y:S08]  /*afd0*/  LDGSTS.E.BYPASS.LTC128B.128 [R230+0xb000], desc[UR14][R216.64+0x80] ;  /* 0x0b000080d8e67fae */ /* 0x000ff0000b981a0e */
[----:B------:R-:W-:Y:S08]  /*afe0*/  LDGSTS.E.BYPASS.LTC128B.128 [R230+0x9800], desc[UR14][R214.64] ;  /* 0x09800000d6e67fae */ /* 0x000ff0000b981a0e */
[----:B------:R-:W-:Y:S08]  /*aff0*/  LDGSTS.E.BYPASS.LTC128B.128 [R230+0xa800], desc[UR14][R214.64+0x40] ;  /* 0x0a800040d6e67fae */ /* 0x000ff0000b981a0e */
[----:B------:R1:W-:Y:S08]  /*b000*/  LDGSTS.E.BYPASS.LTC128B.128 [R230+0xb800], desc[UR14][R214.64+0x80] ;  /* 0x0b800080d6e67fae */ /* 0x0003f0000b981a0e */
[----:B------:R-:W-:Y:S08]  /*b010*/  LDSM.16.M88.4 R164, [R171] ;  /* 0x00000000aba4783b */ /* 0x000ff00000000200 */
[----:B------:R-:W2:Y:S08]  /*b020*/  LDSM.16.M88.4 R172, [R222+0x6000] ;  /* 0x00600000deac783b */ /* 0x000eb00000000200 */
[----:B------:R-:W3:Y:S08]  /*b030*/  LDSM.16.M88.4 R176, [R171+0x1000] ;  /* 0x00100000abb0783b */ /* 0x000ef00000000200 */
[----:B------:R-:W5:Y:S08]  /*b040*/  LDSM.16.M88.4 R180, [R222+0x6400] ;  /* 0x00640000deb4783b */ /* 0x000f700000000200 */
[----:B------:R-:W0:Y:S08]  /*b050*/  LDGDEPBAR ;  /* 0x00000000000079af */ /* 0x000e300000000000 */
[----:B------:R-:W4:Y:S08]  /*b060*/  LDSM.16.M88.4 R184, [R222+0x6800] ;  /* 0x00680000deb8783b */ /* 0x000f300000000200 */
[----:B------:R-:W4:Y:S01]  /*b070*/  LDSM.16.M88.4 R188, [R222+0x6c00] ;  /* 0x006c0000debc783b */ /* 0x000f220000000200 */
        /* <DEDUP_REMOVED lines=8> */
[-C--:B-----5:R-:W-:Y:S07]  /*b100*/  HMMA.16816.F32 R20, R164, R180.reuse, RZ ;  /* 0x000000b4a414723c */ /* 0x0a0fee00000018ff */
[----:B------:R-:W5:Y:S01]  /*b110*/  LDSM.16.M88.4 R208, [R220+0x6800] ;  /* 0x00680000dcd0783b */ /* 0x000f620000000200 */
[C---:B------:R-:W-:Y:S07]  /*b120*/  HMMA.16816.F32 R24, R176.reuse, R180, RZ ;  /* 0x000000b4b018723c */ /* 0x040fee00000018ff */
[----:B------:R-:W5:Y:S01]  /*b130*/  LDSM.16.M88.4 R172, [R220+0x6c00] ;  /* 0x006c0000dcac783b */ /* 0x000f620000000200 */
[-C--:B------:R-:W-:Y:S07]  /*b140*/  HMMA.16816.F32 R28, R176, R182.reuse, RZ ;  /* 0x000000b6b01c723c */ /* 0x080fee00000018ff */
[----:B-1----:R-:W-:Y:S01]  /*b150*/  LDSM.16.M88.4 R212, [R221+0x3000] ;  /* 0x00300000ddd4783b */ /* 0x002fe20000000200 */
[C---:B------:R-:W-:Y:S07]  /*b160*/  HMMA.16816.F32 R32, R164.reuse, R182, RZ ;  /* 0x000000b6a420723c */ /* 0x040fee00000018ff */
[----:B------:R-:W-:Y:S01]  /*b170*/  LDSM.16.M88.4 R180, [R171+0x3000] ;  /* 0x00300000abb4783b */ /* 0x000fe20000000200 */
[-C--:B----4-:R-:W-:Y:S07]  /*b180*/  HMMA.16816.F32 R36, R164, R184.reuse, RZ ;  /* 0x000000b8a424723c */ /* 0x090fee00000018ff */
[----:B------:R-:W-:Y:S01]  /*b190*/  LDSM.16.M88.4 R216, [R220+0x7400] ;  /* 0x00740000dcd8783b */ /* 0x000fe20000000200 */
        /* <DEDUP_REMOVED lines=11> */
[----:B------:R-:W2:Y:S07]  /*b250*/  LDSM.16.M88.4 R188, [R222+0x7800] ;  /* 0x00780000debc783b */ /* 0x000eae0000000200 */
        /* <DEDUP_REMOVED lines=13> */
[----:B------:R-:W4:Y:S07]  /*b330*/  LDSM.16.M88.4 R208, [R220+0x7000] ;  /* 0x00700000dcd0783b */ /* 0x000f2e0000000200 */
[-C--:B------:R-:W-:Y:S08]  /*b340*/  HMMA.16816.F32 R52, R192, R172.reuse, R52 ;  /* 0x000000acc034723c */ /* 0x080ff00000001834 */
[C---:B------:R-:W-:Y:S08]  /*b350*/  HMMA.16816.F32 R56, R200.reuse, R172, R56 ;  /* 0x000000acc838723c */ /* 0x040ff00000001838 */
[-C--:B------:R-:W-:Y:S01]  /*b360*/  HMMA.16816.F32 R60, R200, R174.reuse, R60 ;  /* 0x000000aec83c723c */ /* 0x080fe2000000183c */
[----:B------:R-:W5:Y:S07]  /*b370*/  LDSM.16.M88.4 R200, [R220+0x7800] ;  /* 0x00780000dcc8783b */ /* 0x000f6e0000000200 */
[----:B------:R-:W-:Y:S01]  /*b380*/  HMMA.16816.F32 R64, R192, R174, R64 ;  /* 0x000000aec040723c */ /* 0x000fe20000001840 */
[----:B------:R-:W5:Y:S07]  /*b390*/  LDSM.16.M88.4 R172, [R220+0x7c00] ;  /* 0x007c0000dcac783b */ /* 0x000f6e0000000200 */
[-C--:B-1----:R-:W-:Y:S01]  /*b3a0*/  HMMA.16816.F32 R4, R164, R176.reuse, R4 ;  /* 0x000000b0a404723c */ /* 0x082fe20000001804 */
        /* <DEDUP_REMOVED lines=20> */
[----:B------:R-:W1:Y:S07]  /*b4f0*/  LDSM.16.M88.4 R164, [R171+0x4000] ;  /* 0x00400000aba4783b */ /* 0x000e6e0000000200 */
        /* <DEDUP_REMOVED lines=9> */
[C---:B------:R-:W-:Y:S08]  /*b590*/  HMMA.16816.F32 R32, R204.reuse, R218, R32 ;  /* 0x000000dacc20723c */ /* 0x040ff00000001820 */
[-C--:B-----5:R-:W-:Y:S08]  /*b5a0*/  HMMA.16816.F32 R36, R204, R200.reuse, R36 ;  /* 0x000000c8cc24723c */ /* 0x0a0ff00000001824 */
[C---:B------:R-:W-:Y:S08]  /*b5b0*/  HMMA.16816.F32 R40, R212.reuse, R200, R40 ;  /* 0x000000c8d428723c */ /* 0x040ff00000001828 */
[-C--:B------:R-:W-:Y:S08]  /*b5c0*/  HMMA.16816.F32 R44, R212, R202.reuse, R44 ;  /* 0x000000cad42c723c */ /* 0x080ff0000000182c */
[C---:B------:R-:W-:Y:S01]  /*b5d0*/  HMMA.16816.F32 R48, R204.reuse, R202, R48 ;  /* 0x000000cacc30723c */ /* 0x040fe20000001830 */
[----:B------:R-:W2:Y:S07]  /*b5e0*/  LDSM.16.M88.4 R200, [R220+0x8000] ;  /* 0x00800000dcc8783b */ /* 0x000eae0000000200 */
[-C--:B------:R-:W-:Y:S08]  /*b5f0*/  HMMA.16816.F32 R52, R204, R172.reuse, R52 ;  /* 0x000000accc34723c */ /* 0x080ff00000001834 */
[C---:B------:R-:W-:Y:S08]  /*b600*/  HMMA.16816.F32 R56, R212.reuse, R172, R56 ;  /* 0x000000acd438723c */ /* 0x040ff00000001838 */
[-C--:B------:R-:W-:Y:S01]  /*b610*/  HMMA.16816.F32 R60, R212, R174.reuse, R60 ;  /* 0x000000aed43c723c */ /* 0x080fe2000000183c */
[----:B------:R-:W3:Y:S07]  /*b620*/  LDSM.16.M88.4 R212, [R220+0x8400] ;  /* 0x00840000dcd4783b */ /* 0x000eee0000000200 */
[----:B------:R-:W-:Y:S01]  /*b630*/  HMMA.16816.F32 R64, R204, R174, R64 ;  /* 0x000000aecc40723c */ /* 0x000fe20000001840 */
[----:B------:R-:W4:Y:S07]  /*b640*/  LDSM.16.M88.4 R172, [R220+0x8800] ;  /* 0x00880000dcac783b */ /* 0x000f2e0000000200 */
[-C--:B-1----:R-:W-:Y:S08]  /*b650*/  HMMA.16816.F32 R4, R164, R176.reuse, R4 ;  /* 0x000000b0a404723c */ /* 0x082ff00000001804 */
[C---:B------:R-:W-:Y:S08]  /*b660*/  HMMA.16816.F32 R8, R180.reuse, R176, R8 ;  /* 0x000000b0b408723c */ /* 0x040ff00000001808 */
[-C--:B------:R-:W-:Y:S08]  /*b670*/  HMMA.16816.F32 R12, R180, R178.reuse, R12 ;  /* 0x000000b2b40c723c */ /* 0x080ff0000000180c */
[C---:B------:R-:W-:Y:S08]  /*b680*/  HMMA.16816.F32 R16, R164.reuse, R178, R16 ;  /* 0x000000b2a410723c */ /* 0x040ff00000001810 */
[-C--:B------:R-:W-:Y:S08]  /*b690*/  HMMA.16816.F32 R20, R164, R184.reuse, R20 ;  /* 0x000000b8a414723c */ /* 0x080ff00000001814 */
[C---:B------:R-:W-:Y:S04]  /*b6a0*/  HMMA.16816.F32 R24, R180.reuse, R184, R24 ;  /* 0x000000b8b418723c */ /* 0x040fe80000001818 */
[----:B------:R-:W-:Y:S04]  /*b6b0*/  IMAD.MOV.U32 R184, RZ, RZ, R223 ;  /* 0x000000ffffb87224 */ /* 0x000fe800078e00df */
[-C--:B------:R-:W-:Y:S03]  /*b6c0*/  HMMA.16816.F32 R28, R180, R186.reuse, R28 ;  /* 0x000000bab41c723c */ /* 0x080fe6000000181c */
[C---:B------:R-:W-:Y:S01]  /*b6d0*/  IMAD.SHL.U32 R185, R184.reuse, 0x4, RZ ;  /* 0x00000004b8b97824 */ /* 0x040fe200078e00ff */
[C---:B------:R-:W-:Y:S01]  /*b6e0*/  LOP3.LUT P0, RZ, R184.reuse, 0x4, RZ, 0xc0, !PT ;  /* 0x00000004b8ff7812 */ /* 0x040fe2000780c0ff */
[----:B------:R-:W-:Y:S03]  /*b6f0*/  IMAD.SHL.U32 R168, R184, 0x20, RZ ;  /* 0x00000020b8a87824 */ /* 0x000fe600078e00ff */
[C---:B------:R-:W-:Y:S04]  /*b700*/  HMMA.16816.F32 R32, R164.reuse, R186, R32 ;  /* 0x000000baa420723c */ /* 0x040fe80000001820 */
[----:B------:R-:W-:Y:S04]  /*b710*/  SHF.R.U32.HI R186, RZ, 0x1, R184 ;  /* 0x00000001ffba7819 */ /* 0x000fe800000116b8 */
[-C--:B------:R-:W-:Y:S03]  /*b720*/  HMMA.16816.F32 R36, R164, R188.reuse, R36 ;  /* 0x000000bca424723c */ /* 0x080fe60000001824 */
[----:B------:R-:W-:Y:S05]  /*b730*/  LOP3.LUT R170, R186, 0x8, RZ, 0xc0, !PT ;  /* 0x00000008baaa7812 */ /* 0x000fea00078ec0ff */
[C---:B------:R-:W-:Y:S08]  /*b740*/  HMMA.16816.F32 R40, R180.reuse, R188, R40 ;  /* 0x000000bcb428723c */ /* 0x040ff00000001828 */
[-C--:B------:R-:W-:Y:S08]  /*b750*/  HMMA.16816.F32 R44, R180, R190.reuse, R44 ;  /* 0x000000beb42c723c */ /* 0x080ff0000000182c */
[C---:B------:R-:W-:Y:S08]  /*b760*/  HMMA.16816.F32 R48, R164.reuse, R190, R48 ;  /* 0x000000bea430723c */ /* 0x040ff00000001830 */
[-C--:B------:R-:W-:Y:S08]  /*b770*/  HMMA.16816.F32 R52, R164, R192.reuse, R52 ;  /* 0x000000c0a434723c */ /* 0x080ff00000001834 */
[C---:B------:R-:W-:Y:S08]  /*b780*/  HMMA.16816.F32 R56, R180.reuse, R192, R56 ;  /* 0x000000c0b438723c */ /* 0x040ff00000001838 */
[-C--:B------:R-:W-:Y:S08]  /*b790*/  HMMA.16816.F32 R60, R180, R194.reuse, R60 ;  /* 0x000000c2b43c723c */ /* 0x080ff0000000183c */
[----:B------:R-:W-:Y:S01]  /*b7a0*/  HMMA.16816.F32 R64, R164, R194, R64 ;  /* 0x000000c2a440723c */ /* 0x000fe20000001840 */
[----:B------:R-:W1:Y:S01]  /*b7b0*/  LDSM.16.M88.4 R164, [R220+0x8c00] ;  /* 0x008c0000dca4783b */ /* 0x000e620000000200 */
[----:B------:R-:W-:Y:S06]  /*b7c0*/  DEPBAR.LE SB0, 0x0 ;  /* 0x000080000000791a */ /* 0x000fec0000000000 */
[-C--:B--2---:R-:W-:Y:S01]  /*b7d0*/  HMMA.16816.F32 R4, R196, R200.reuse, R4 ;  /* 0x000000c8c404723c */ /* 0x084fe20000001804 */
[----:B------:R-:W-:Y:S07]  /*b7e0*/  BAR.SYNC.DEFER_BLOCKING 0x0 ;  /* 0x0000000000007b1d */ /* 0x000fee0000010000 */
[C---:B------:R-:W-:Y:S08]  /*b7f0*/  HMMA.16816.F32 R8, R208.reuse, R200, R8 ;  /* 0x000000c8d008723c */ /* 0x040ff00000001808 */
[-C--:B------:R-:W-:Y:S08]  /*b800*/  HMMA.16816.F32 R12, R208, R202.reuse, R12 ;  /* 0x000000cad00c723c */ /* 0x080ff0000000180c */
[C---:B------:R-:W-:Y:S08]  /*b810*/  HMMA.16816.F32 R16, R196.reuse, R202, R16 ;  /* 0x000000cac410723c */ /* 0x040ff00000001810 */
[-C--:B---3--:R-:W-:Y:S08]  /*b820*/  HMMA.16816.F32 R20, R196, R212.reuse, R20 ;  /* 0x000000d4c414723c */ /* 0x088ff00000001814 */
[C---:B------:R-:W-:Y:S01]  /*b830*/  HMMA.16816.F32 R24, R208.reuse, R212, R24 ;  /* 0x000000d4d018723c */ /* 0x040fe20000001818 */
[----:B------:R-:W-:Y:S05]  /*b840*/  IMAD.U32 R213, RZ, RZ, UR27 ;  /* 0x0000001bffd57e24 */ /* 0x000fea000f8e00ff */
[----:B------:R-:W-:Y:S02]  /*b850*/  LOP3.LUT R213, R247, UR23, R213, 0x96, !PT ;  /* 0x00000017f7d57c12 */ /* 0x000fe4000f8e96d5 */
[-C--:B------:R-:W-:Y:S03]  /*b860*/  HMMA.16816.F32 R28, R208, R214.reuse, R28 ;  /* 0x000000d6d01c723c */ /* 0x080fe6000000181c */
[----:B------:R-:W-:Y:S05]  /*b870*/  IMAD.WIDE.U32 R218, R213, -0x326172a9, RZ ;  /* 0xcd9e8d57d5da7825 */ /* 0x000fea00078e00ff */
[----:B------:R-:W-:Y:S01]  /*b880*/  LOP3.LUT R213, R219, R225, RZ, 0x3c, !PT ;  /* 0x000000e1dbd57212 */ /* 0x000fe200078e3cff */
[C---:B------:R-:W-:Y:S04]  /*b890*/  HMMA.16816.F32 R32, R196.reuse, R214, R32 ;  /* 0x000000d6c420723c */ /* 0x040fe80000001820 */
[C---:B------:R-:W-:Y:S01]  /*b8a0*/  LOP3.LUT R248, R218.reuse, R236, RZ, 0x3c, !PT ;  /* 0x000000ecdaf87212 */ /* 0x040fe200078e3cff */
[----:B------:R-:W-:Y:S01]  /*b8b0*/  IMAD.WIDE.U32 R214, R213, -0x2daee0ad, RZ ;  /* 0xd2511f53d5d67825 */ /* 0x000fe200078e00ff */
[----:B------:R-:W-:Y:S02]  /*b8c0*/  LOP3.LUT R212, R219, R224, RZ, 0x3c, !PT ;  /* 0x000000e0dbd47212 */ /* 0x000fe400078e3cff */
[----:B------:R-:W-:Y:S01]  /*b8d0*/  LOP3.LUT R218, R218, R232, RZ, 0x3c, !PT ;  /* 0x000000e8dada7212 */ /* 0x000fe200078e3cff */
[-C--:B----4-:R-:W-:Y:S03]  /*b8e0*/  HMMA.16816.F32 R36, R196, R172.reuse, R36 ;  /* 0x000000acc424723c */ /* 0x090fe60000001824 */
[----:B------:R-:W-:Y:S01]  /*b8f0*/  LOP3.LUT R213, R242, UR21, R215, 0x96, !PT ;  /* 0x00000015f2d57c12 */ /* 0x000fe2000f8e96d7 */
[----:B------:R-:W-:Y:S04]  /*b900*/  IMAD.WIDE.U32 R216, R212, -0x2daee0ad, RZ ;  /* 0xd2511f53d4d87825 */ /* 0x000fe800078e00ff */
[C---:B------:R-:W-:Y:S04]  /*b910*/  HMMA.16816.F32 R40, R208.reuse, R172, R40 ;  /* 0x000000acd028723c */ /* 0x040fe80000001828 */
[----:B------:R-:W-:Y:S01]  /*b920*/  LOP3.LUT R173, R185, 0x18, RZ, 0xc0, !PT ;  /* 0x00000018b9ad7812 */ /* 0x000fe200078ec0ff */
[----:B------:R-:W-:Y:S03]  /*b930*/  IMAD.WIDE.U32 R218, R218, -0x2daee0ad, RZ ;  /* 0xd2511f53dada7825 */ /* 0x000fe600078e00ff */
[--C-:B------:R-:W-:Y:S01]  /*b940*/  LOP3.LUT R173, R173, 0xc0, R168.reuse, 0xf8, !PT ;  /* 0x000000c0adad7812 */ /* 0x100fe200078ef8a8 */
[-C--:B------:R-:W-:Y:S03]  /*b950*/  HMMA.16816.F32 R44, R208, R174.reuse, R44 ;  /* 0x000000aed02c723c */ /* 0x080fe6000000182c */
[----:B------:R-:W-:Y:S01]  /*b960*/  LOP3.LUT R173, R173, R170, RZ, 0x3c, !PT ;  /* 0x000000aaadad7212 */ /* 0x000fe200078e3cff */
[----:B------:R-:W-:Y:S01]  /*b970*/  IMAD.WIDE.U32 R248, R248, -0x2daee0ad, RZ ;  /* 0xd2511f53f8f87825 */ /* 0x000fe200078e00ff */
[----:B------:R-:W-:Y:S02]  /*b980*/  LOP3.LUT R170, R240, UR21, R217, 0x96, !PT ;  /* 0x00000015f0aa7c12 */ /* 0x000fe4000f8e96d9 */
[----:B------:R-:W-:Y:S01]  /*b990*/  LOP3.LUT R212, R216, UR20, R219, 0x96, !PT ;  /* 0x00000014d8d47c12 */ /* 0x000fe2000f8e96db */
[C---:B------:R-:W-:Y:S04]  /*b9a0*/  HMMA.16816.F32 R48, R196.reuse, R174, R48 ;  /* 0x000000aec430723c */ /* 0x040fe80000001830 */
[----:B------:R-:W-:Y:S01]  /*b9b0*/  LOP3.LUT R173, R173, 0x120, R168, 0xf8, !PT ;  /* 0x00000120adad7812 */ /* 0x000fe200078ef8a8 */
[----:B------:R-:W-:Y:S01]  /*b9c0*/  IMAD.WIDE.U32 R216, R213, -0x326172a9, RZ ;  /* 0xcd9e8d57d5d87825 */ /* 0x000fe200078e00ff */
[----:B------:R-:W-:Y:S02]  /*b9d0*/  LOP3.LUT R214, R214, UR20, R249, 0x96, !PT ;  /* 0x00000014d6d67c12 */ /* 0x000fe4000f8e96f9 */
[----:B------:R-:W-:Y:S01]  /*b9e0*/  FMNMX3.FTZ R249, R2, R6, R7, !PT ;  /* 0x0000000602f97276 */ /* 0x000fe20007810007 */
[-C--:B-1----:R-:W-:Y:S03]  /*b9f0*/  HMMA.16816.F32 R52, R196, R164.reuse, R52 ;  /* 0x000000a4c434723c */ /* 0x082fe60000001834 */
[----:B------:R-:W-:Y:S01]  /*ba00*/  FMNMX3.FTZ R249, R249, R18, R19, !PT ;  /* 0x00000012f9f97276 */ /* 0x000fe20007810013 */
[----:B------:R-:W-:Y:S01]  /*ba10*/  IMAD.WIDE.U32 R250, R170, -0x326172a9, RZ ;  /* 0xcd9e8d57aafa7825 */ /* 0x000fe200078e00ff */
[----:B------:R-:W-:Y:S02]  /*ba20*/  LOP3.LUT R217, R234, UR11, R217, 0x96, !PT ;  /* 0x0000000bead97c12 */ /* 0x000fe4000f8e96d9 */
[----:B------:R-:W-:Y:S01]  /*ba30*/  FMNMX3.FTZ R249, R249, R22, R23, !PT ;  /* 0x00000016f9f97276 */ /* 0x000fe20007810017 */
[C---:B------:R-:W-:Y:S04]  /*ba40*/  HMMA.16816.F32 R56, R208.reuse, R164, R56 ;  /* 0x000000a4d038723c */ /* 0x040fe80000001838 */
[----:B------:R-:W-:Y:S01]  /*ba50*/  LOP3.LUT R170, R238, UR11, R251, 0x96, !PT ;  /* 0x0000000beeaa7c12 */ /* 0x000fe2000f8e96fb */
[----:B------:R-:W-:Y:S01]  /*ba60*/  IMAD.WIDE.U32 R212, R212, -0x326172a9, RZ ;  /* 0xcd9e8d57d4d47825 */ /* 0x000fe200078e00ff */
[----:B------:R-:W-:Y:S02]  /*ba70*/  FMNMX3.FTZ R249, R249, R34, R35, !PT ;  /* 0x00000022f9f97276 */ /* 0x000fe40007810023 */
[----:B------:R-:W-:Y:S01]  /*ba80*/  LEA R187, R173, UR5, 0x1 ;  /* 0x00000005adbb7c11 */ /* 0x000fe2000f8e08ff */
[-C--:B------:R-:W-:Y:S03]  /*ba90*/  HMMA.16816.F32 R60, R208, R166.reuse, R60 ;  /* 0x000000a6d03c723c */ /* 0x080fe6000000183c */
[----:B------:R-:W-:Y:S01]  /*baa0*/  LOP3.LUT R168, R250, UR10, R213, 0x96, !PT ;  /* 0x0000000afaa87c12 */ /* 0x000fe2000f8e96d5 */
[----:B------:R-:W-:Y:S01]  /*bab0*/  IMAD.WIDE.U32 R214, R214, -0x326172a9, RZ ;  /* 0xcd9e8d57d6d67825 */ /* 0x000fe200078e00ff */
[----:B------:R-:W-:Y:S02]  /*bac0*/  FMNMX3.FTZ R250, R3, R4, R5, !PT ;  /* 0x0000000403fa7276 */ /* 0x000fe40007810005 */
[----:B------:R-:W-:Y:S01]  /*bad0*/  FMNMX3.FTZ R251, R169, R8, R9, !PT ;  /* 0x00000008a9fb7276 */ /* 0x000fe20007810009 */
[----:B------:R-:W-:Y:S04]  /*bae0*/  HMMA.16816.F32 R64, R196, R166, R64 ;  /* 0x000000a6c440723c */ /* 0x000fe80000001840 */
[----:B------:R-:W-:Y:S01]  /*baf0*/  FMNMX3.FTZ R250, R250, R16, R17, !PT ;  /* 0x00000010fafa7276 */ /* 0x000fe20007810011 */
[----:B------:R-:W-:Y:S01]  /*bb00*/  IMAD.WIDE.U32 R182, R170, -0x2daee0ad, RZ ;  /* 0xd2511f53aab67825 */ /* 0x000fe200078e00ff */
[----:B------:R-:W-:Y:S02]  /*bb10*/  FMNMX3.FTZ R170, R249, R38, R39, !PT ;  /* 0x00000026f9aa7276 */ /* 0x000fe40007810027 */
[----:B------:R-:W-:Y:S01]  /*bb20*/  FMNMX3.FTZ R250, R250, R20, R21, !PT ;  /* 0x00000014fafa7276 */ /* 0x000fe20007810015 */
[----:B------:R-:W-:Y:S01]  /*bb30*/  IMAD.WIDE.U32 R210, R217, -0x2daee0ad, RZ ;  /* 0xd2511f53d9d27825 */ /* 0x000fe200078e00ff */
[----:B------:R-:W-:Y:S02]  /*bb40*/  LOP3.LUT R216, R216, UR10, R215, 0x96, !PT ;  /* 0x0000000ad8d87c12 */ /* 0x000fe4000f8e96d7 */
[----:B------:R-:W-:Y:S01]  /*bb50*/  FMNMX3.FTZ R250, R250, R32, R33, !PT ;  /* 0x00000020fafa7276 */ /* 0x000fe20007810021 */
[C---:B------:R-:W-:Y:S01]  /*bb60*/  VIADD R245, R187.reuse, 0x9000 ;  /* 0x00009000bbf57836 */ /* 0x040fe20000000000 */
[----:B------:R-:W-:Y:S01]  /*bb70*/  FMNMX3.FTZ R170, R170, R50, R51, !PT ;  /* 0x00000032aaaa7276 */ /* 0x000fe20007810033 */
[----:B------:R-:W-:Y:S01]  /*bb80*/  IMAD.WIDE.U32 R216, R216, -0x2daee0ad, RZ ;  /* 0xd2511f53d8d87825 */ /* 0x000fe200078e00ff */
[----:B------:R-:W-:Y:S02]  /*bb90*/  FMNMX3.FTZ R250, R250, R36, R37, !PT ;  /* 0x00000024fafa7276 */ /* 0x000fe40007810025 */
[----:B------:R-:W-:Y:S01]  /*bba0*/  FMNMX3.FTZ R170, R170, R54, R55, !PT ;  /* 0x00000036aaaa7276 */ /* 0x000fe20007810037 */
[----:B------:R-:W-:Y:S01]  /*bbb0*/  VIADD R188, R187, 0x9020 ;  /* 0x00009020bbbc7836 */ /* 0x000fe20000000000 */
[----:B------:R-:W-:Y:S01]  /*bbc0*/  FMNMX3.FTZ R249, R250, R48, R49, !PT ;  /* 0x00000030faf97276 */ /* 0x000fe20007810031 */
[----:B------:R-:W-:Y:S01]  /*bbd0*/  @P0 VIADD R188, R245, 0xffffffe0 ;  /* 0xffffffe0f5bc0836 */ /* 0x000fe20000000000 */
[----:B------:R-:W-:Y:S02]  /*bbe0*/  FMNMX3.FTZ R250, R0, R10, R11, !PT ;  /* 0x0000000a00fa7276 */ /* 0x000fe4000781000b */
[----:B------:R-:W-:Y:S02]  /*bbf0*/  FMNMX3.FTZ R249, R249, R52, R53, !PT ;  /* 0x00000034f9f97276 */ /* 0x000fe40007810035 */
[----:B------:R-:W-:Y:S02]  /*bc00*/  LOP3.LUT R248, R248, UR19, R211, 0x96, !PT ;  /* 0x00000013f8f87c12 */ /* 0x000fe4000f8e96d3 */
[----:B------:R-:W-:Y:S02]  /*bc10*/  LOP3.LUT R245, R210, UR18, R217, 0x96, !PT ;  /* 0x00000012d2f57c12 */ /* 0x000fe4000f8e96d9 */
[----:B------:R-:W-:Y:S02]  /*bc20*/  FMNMX3.FTZ R251, R251, R12, R13, !PT ;  /* 0x0000000cfbfb7276 */ /* 0x000fe4000781000d */
[----:B------:R-:W-:Y:S02]  /*bc30*/  FMNMX3.FTZ R250, R250, R14, R15, !PT ;  /* 0x0000000efafa7276 */ /* 0x000fe4000781000f */
[----:B------:R-:W-:Y:S02]  /*bc40*/  FMNMX3.FTZ R249, R249, R64, R65, !PT ;  /* 0x00000040f9f97276 */ /* 0x000fe40007810041 */
[----:B------:R-:W-:Y:S01]  /*bc50*/  FMNMX3.FTZ R170, R170, R66, R67, !PT ;  /* 0x00000042aaaa7276 */ /* 0x000fe20007810043 */
[----:B------:R-:W-:Y:S06]  /*bc60*/  BRA.U.ANY UP0, `(.L_x_420) ;  /* 0xfffffff100107547 */ /* 0x000fec000b93ffff */
.L_x_419:
[----:B------:R-:W2:Y:S01]  /*bc70*/  SHFL.BFLY PT, R167, R170, 0x2, 0x1f ;  /* 0x0c401f00aaa77f89 */ /* 0x000ea200000e0000 */
[----:B------:R-:W-:Y:S01]  /*bc80*/  FMNMX3.FTZ R250, R250, R26, R27, !PT ;  /* 0x0000001afafa7276 */ /* 0x000fe2000781001b */
[----:B------:R-:W-:Y:S01]  /*bc90*/  IMAD.WIDE.U32 R208, R168, -0x2daee0ad, RZ ;  /* 0xd2511f53a8d07825 */ /* 0x000fe200078e00ff */
[----:B------:R-:W-:Y:S05]  /*bca0*/  FMNMX3.FTZ R251, R251, R24, R25, !PT ;  /* 0x00000018fbfb7276 */ /* 0x000fea0007810019 */
[----:B------:R-:W3:Y:S01]  /*bcb0*/  SHFL.BFLY PT, R176, R249, 0x2, 0x1f ;  /* 0x0c401f00f9b07f89 */ /* 0x000ee200000e0000 */
[----:B-1----:R-:W-:Y:S01]  /*bcc0*/  FMNMX3.FTZ R164, R250, R30, R31, !PT ;  /* 0x0000001efaa47276 */ /* 0x002fe2000781001f */
[----:B------:R-:W-:Y:S01]  /*bcd0*/  IMAD.WIDE.U32 R178, R245, -0x326172a9, RZ ;  /* 0xcd9e8d57f5b27825 */ /* 0x000fe200078e00ff */
[----:B------:R-:W-:Y:S01]  /*bce0*/  FMNMX3.FTZ R175, R251, R28, R29, !PT ;  /* 0x0000001cfbaf7276 */ /* 0x000fe2000781001d */
[----:B------:R-:W-:Y:S01]  /*bcf0*/  UIADD3 UR17, UPT, UPT, UR27, 0x646e171e, URZ ;  /* 0x646e171e1b117890 */ /* 0x000fe2000fffe0ff */
[----:B------:R-:W-:Y:S01]  /*bd00*/  FMNMX3.FTZ R164, R164, R42, R43, !PT ;  /* 0x0000002aa4a47276 */ /* 0x000fe2000781002b */
[----:B------:R-:W-:Y:S01]  /*bd10*/  IMAD.MOV.U32 R172, RZ, RZ, R178 ;  /* 0x000000ffffac7224 */ /* 0x000fe200078e00b2 */
[----:B------:R-:W-:Y:S01]  /*bd20*/  FMNMX3.FTZ R175, R175, R40, R41, !PT ;  /* 0x00000028afaf7276 */ /* 0x000fe20007810029 */
[----:B------:R-:W-:Y:S01]  /*bd30*/  UIADD3 UR23, UPT, UPT, UR23, 0x1, URZ ;  /* 0x0000000117177890 */ /* 0x000fe2000fffe0ff */
[----:B------:R-:W-:Y:S01]  /*bd40*/  FMNMX3.FTZ R164, R164, R46, R47, !PT ;  /* 0x0000002ea4a47276 */ /* 0x000fe2000781002f */
[----:B------:R-:W-:Y:S01]  /*bd50*/  UISETP.NE.AND UP0, UPT, UR12, URZ, UPT ;  /* 0x000000ff0c00728c */ /* 0x000fe2000bf05270 */
[----:B------:R-:W-:Y:S01]  /*bd60*/  FMNMX3.FTZ R175, R175, R44, R45, !PT ;  /* 0x0000002cafaf7276 */ /* 0x000fe2000781002d */
[----:B------:R-:W-:Y:S01]  /*bd70*/  UIADD3 UR12, UPT, UPT, UR12, -0x1, URZ ;  /* 0xffffffff0c0c7890 */ /* 0x000fe2000fffe0ff */
[----:B------:R-:W-:Y:S02]  /*bd80*/  FMNMX3.FTZ R164, R164, R58, R59, !PT ;  /* 0x0000003aa4a47276 */ /* 0x000fe4000781003b */
[----:B------:R-:W-:Y:S02]  /*bd90*/  FMNMX3.FTZ R175, R175, R56, R57, !PT ;  /* 0x00000038afaf7276 */ /* 0x000fe40007810039 */
[----:B------:R-:W-:Y:S02]  /*bda0*/  FMNMX3.FTZ R165, R164, R62, R63, !PT ;  /* 0x0000003ea4a57276 */ /* 0x000fe4000781003f */
[----:B------:R-:W-:Y:S02]  /*bdb0*/  FMNMX3.FTZ R166, R175, R60, R61, !PT ;  /* 0x0000003cafa67276 */ /* 0x000fe4000781003d */
[----:B------:R-:W-:Y:S02]  /*bdc0*/  LOP3.LUT R168, R182, UR18, R209, 0x96, !PT ;  /* 0x00000012b6a87c12 */ /* 0x000fe4000f8e96d1 */
[----:B------:R-:W-:Y:S01]  /*bdd0*/  LOP3.LUT R210, R218, UR19, R183, 0x96, !PT ;  /* 0x00000013dad27c12 */ /* 0x000fe2000f8e96b7 */
[----:B------:R-:W1:Y:S01]  /*bde0*/  SHFL.BFLY PT, R177, R166, 0x2, 0x1f ;  /* 0x0c401f00a6b17f89 */ /* 0x000e6200000e0000 */
[----:B------:R-:W-:Y:S01]  /*bdf0*/  IMAD.WIDE.U32 R218, R248, -0x326172a9, RZ ;  /* 0xcd9e8d57f8da7825 */ /* 0x000fe200078e00ff */
[----:B------:R-:W-:Y:S02]  /*be00*/  LOP3.LUT R191, R172, 0xff, RZ, 0xc0, !PT ;  /* 0x000000ffacbf7812 */ /* 0x000fe400078ec0ff */
[----:B------:R-:W-:Y:S01]  /*be10*/  PRMT R192, R178, 0x7773, RZ ;  /* 0x00007773b2c07816 */ /* 0x000fe200000000ff */
[----:B------:R-:W-:Y:S01]  /*be20*/  IMAD.WIDE.U32 R194, R168, -0x326172a9, RZ ;  /* 0xcd9e8d57a8c27825 */ /* 0x000fe200078e00ff */
[--C-:B------:R-:W-:Y:S02]  /*be30*/  LOP3.LUT R180, R218, UR8, R179.reuse, 0x96, !PT ;  /* 0x00000008dab47c12 */ /* 0x100fe4000f8e96b3 */
[----:B------:R-:W-:Y:S01]  /*be40*/  PRMT R173, R178, 0x7772, RZ ;  /* 0x00007772b2ad7816 */ /* 0x000fe200000000ff */
[----:B------:R-:W-:Y:S01]  /*be50*/  IMAD.WIDE.U32 R210, R210, -0x326172a9, RZ ;  /* 0xcd9e8d57d2d27825 */ /* 0x000fe200078e00ff */
[C---:B------:R-:W-:Y:S02]  /*be60*/  PRMT R179, R180.reuse, 0x7632, R179 ;  /* 0x00007632b4b37816 */ /* 0x040fe400000000b3 */
[----:B------:R-:W-:Y:S01]  /*be70*/  LOP3.LUT R181, R180, 0xff, RZ, 0xc0, !PT ;  /* 0x000000ffb4b57812 */ /* 0x000fe200078ec0ff */
[----:B------:R-:W-:Y:S01]  /*be80*/  IMAD.MOV.U32 R190, RZ, RZ, R194 ;  /* 0x000000ffffbe7224 */ /* 0x000fe200078e00c2 */
[----:B------:R-:W-:Y:S02]  /*be90*/  PRMT R174, R178, 0x7771, RZ ;  /* 0x00007771b2ae7816 */ /* 0x000fe400000000ff */
[----:B------:R-:W-:Y:S02]  /*bea0*/  LOP3.LUT R172, R180, 0xffff, RZ, 0xc0, !PT ;  /* 0x0000ffffb4ac7812 */ /* 0x000fe400078ec0ff */
[C---:B------:R-:W-:Y:S02]  /*beb0*/  PRMT R178, R194.reuse, 0x7773, RZ ;  /* 0x00007773c2b27816 */ /* 0x040fe400000000ff */
[----:B------:R-:W-:Y:S02]  /*bec0*/  PRMT R183, R194, 0x7772, RZ ;  /* 0x00007772c2b77816 */ /* 0x000fe400000000ff */
[----:B------:R-:W-:Y:S02]  /*bed0*/  LOP3.LUT R179, R179, 0xff, RZ, 0xc0, !PT ;  /* 0x000000ffb3b37812 */ /* 0x000fe400078ec0ff */
[----:B--2---:R-:W-:Y:S02]  /*bee0*/  FMNMX.FTZ R164, R170, R167, !PT ;  /* 0x000000a7aaa47209 */ /* 0x004fe40007810000 */
[----:B------:R-:W2:Y:S01]  /*bef0*/  SHFL.BFLY PT, R170, R165, 0x2, 0x1f ;  /* 0x0c401f00a5aa7f89 */ /* 0x000ea200000e0000 */
[----:B---3--:R-:W-:Y:S02]  /*bf00*/  FMNMX.FTZ R175, R249, R176, !PT ;  /* 0x000000b0f9af7209 */ /* 0x008fe40007810000 */
[----:B-1----:R-:W-:Y:S05]  /*bf10*/  FMNMX.FTZ R166, R166, R177, !PT ;  /* 0x000000b1a6a67209 */ /* 0x002fea0007810000 */
[----:B------:R-:W1:Y:S01]  /*bf20*/  SHFL.BFLY PT, R167, R164, 0x1, 0x1f ;  /* 0x0c201f00a4a77f89 */ /* 0x000e6200000e0000 */
[----:B------:R-:W-:Y:S02]  /*bf30*/  SHF.R.U32.HI R180, RZ, 0x18, R180 ;  /* 0x00000018ffb47819 */ /* 0x000fe400000116b4 */
[----:B------:R-:W-:Y:S05]  /*bf40*/  LOP3.LUT R176, R210, UR8, R195, 0x96, !PT ;  /* 0x00000008d2b07c12 */ /* 0x000fea000f8e96c3 */
[----:B------:R-:W3:Y:S01]  /*bf50*/  SHFL.BFLY PT, R168, R175, 0x1, 0x1f ;  /* 0x0c201f00afa87f89 */ /* 0x000ee200000e0000 */
[----:B------:R-:W-:Y:S02]  /*bf60*/  PRMT R183, R183, 0x5410, R178 ;  /* 0x00005410b7b77816 */ /* 0x000fe400000000b2 */
[----:B------:R-:W-:Y:S05]  /*bf70*/  SHF.R.U32.HI R172, RZ, 0x8, R172 ;  /* 0x00000008ffac7819 */ /* 0x000fea00000116ac */
[----:B------:R-:W4:Y:S01]  /*bf80*/  SHFL.BFLY PT, R177, R166, 0x1, 0x1f ;  /* 0x0c201f00a6b17f89 */ /* 0x000f2200000e0000 */
[----:B------:R-:W-:Y:S02]  /*bf90*/  PRMT R180, R179, 0x5410, R180 ;  /* 0x00005410b3b47816 */ /* 0x000fe400000000b4 */
[C---:B------:R-:W-:Y:S02]  /*bfa0*/  PRMT R178, R176.reuse, 0x7632, R178 ;  /* 0x00007632b0b27816 */ /* 0x040fe400000000b2 */
[----:B------:R-:W-:Y:S02]  /*bfb0*/  LOP3.LUT R179, R176, 0xffff, RZ, 0xc0, !PT ;  /* 0x0000ffffb0b37812 */ /* 0x000fe400078ec0ff */
[----:B------:R-:W-:Y:S02]  /*bfc0*/  PRMT R182, R194, 0x7771, RZ ;  /* 0x00007771c2b67816 */ /* 0x000fe400000000ff */
[----:B------:R-:W-:Y:S02]  /*bfd0*/  LOP3.LUT R189, R190, 0xff, RZ, 0xc0, !PT ;  /* 0x000000ffbebd7812 */ /* 0x000fe400078ec0ff */
[----:B------:R-:W-:Y:S02]  /*bfe0*/  PRMT R174, R191, 0x5410, R174 ;  /* 0x00005410bfae7816 */ /* 0x000fe400000000ae */
[----:B--2---:R-:W-:Y:S02]  /*bff0*/  FMNMX.FTZ R170, R165, R170, !PT ;  /* 0x000000aaa5aa7209 */ /* 0x004fe40007810000 */
[----:B------:R-:W-:Y:S02]  /*c000*/  PRMT R172, R181, 0x5410, R172 ;  /* 0x00005410b5ac7816 */ /* 0x000fe400000000ac */
[----:B-1----:R-:W-:Y:S01]  /*c010*/  FMNMX.FTZ R167, R164, R167, !PT ;  /* 0x000000a7a4a77209 */ /* 0x002fe20007810000 */
[----:B------:R-:W1:Y:S01]  /*c020*/  SHFL.BFLY PT, R165, R170, 0x1, 0x1f ;  /* 0x0c201f00aaa57f89 */ /* 0x000e6200000e0000 */
[----:B------:R-:W-:Y:S02]  /*c030*/  LOP3.LUT R202, R176, 0xff, RZ, 0xc0, !PT ;  /* 0x000000ffb0ca7812 */ /* 0x000fe400078ec0ff */
[----:B---3--:R-:W-:Y:S01]  /*c040*/  FMNMX.FTZ R168, R175, R168, !PT ;  /* 0x000000a8afa87209 */ /* 0x008fe20007810000 */
[C---:B------:R-:W-:Y:S01]  /*c050*/  FMUL.FTZ R205, R167.reuse, UR4 ;  /* 0x00000004a7cd7c20 */ /* 0x040fe20008410000 */
[----:B------:R-:W2:Y:S01]  /*c060*/  LDC R175, c[0x0][0x4f8] ;  /* 0x00013e00ffaf7b82 */ /* 0x000ea20000000800 */
[----:B----4-:R-:W-:Y:S01]  /*c070*/  FMNMX.FTZ R166, R166, R177, !PT ;  /* 0x000000b1a6a67209 */ /* 0x010fe20007810000 */
[----:B------:R-:W-:Y:S01]  /*c080*/  FADD.FTZ R2, -R167, R2 ;  /* 0x00000002a7027221 */ /* 0x000fe20000010100 */
[C---:B------:R-:W-:Y:S01]  /*c090*/  FMUL.FTZ R207, R168.reuse, UR4 ;  /* 0x00000004a8cf7c20 */ /* 0x040fe20008410000 */
[C---:B------:R-:W-:Y:S01]  /*c0a0*/  FSETP.NEU.FTZ.AND P0, PT, R168.reuse, -INF , PT ;  /* 0xff800000a800780b */ /* 0x040fe20003f1d000 */
[----:B------:R-:W-:Y:S01]  /*c0b0*/  FADD.FTZ R3, -R168, R3 ;  /* 0x00000003a8037221 */ /* 0x000fe20000010100 */
[----:B------:R-:W-:Y:S01]  /*c0c0*/  SHF.R.U32.HI R176, RZ, 0x18, R176 ;  /* 0x00000018ffb07819 */ /* 0x000fe200000116b0 */
[----:B------:R-:W-:Y:S01]  /*c0d0*/  FMUL.FTZ R206, R166, UR4 ;  /* 0x00000004a6ce7c20 */ /* 0x000fe20008410000 */
[----:B------:R-:W-:Y:S01]  /*c0e0*/  FSEL R207, R207, RZ, P0 ;  /* 0x000000ffcfcf7208 */ /* 0x000fe20000000000 */
[----:B------:R-:W-:Y:S01]  /*c0f0*/  FMUL.FTZ R164, R3, UR4 ;  /* 0x0000000403a47c20 */ /* 0x000fe20008410000 */
[----:B------:R-:W-:Y:S01]  /*c100*/  FSETP.NEU.FTZ.AND P0, PT, R167, -INF , PT ;  /* 0xff800000a700780b */ /* 0x000fe20003f1d000 */
[----:B------:R-:W-:Y:S01]  /*c110*/  FMUL.FTZ R3, R2, UR4 ;  /* 0x0000000402037c20 */ /* 0x000fe20008410000 */
[----:B------:R-:W-:Y:S01]  /*c120*/  SHF.R.U32.HI R179, RZ, 0x8, R179 ;  /* 0x00000008ffb37819 */ /* 0x000fe200000116b3 */
[--C-:B------:R-:W-:Y:S01]  /*c130*/  FFMA.FTZ R190, R17, UR4, -R207.reuse ;  /* 0x0000000411be7c23 */ /* 0x100fe200080108cf */
[----:B------:R-:W-:Y:S01]  /*c140*/  FSEL R205, R205, RZ, P0 ;  /* 0x000000ffcdcd7208 */ /* 0x000fe20000000000 */
[----:B------:R-:W-:Y:S01]  /*c150*/  FFMA.FTZ R193, R4, UR4, -R207 ;  /* 0x0000000404c17c23 */ /* 0x000fe200080108cf */
[----:B------:R-:W-:Y:S01]  /*c160*/  LOP3.LUT R181, R178, 0xff, RZ, 0xc0, !PT ;  /* 0x000000ffb2b57812 */ /* 0x000fe200078ec0ff */
[----:B------:R-:W-:Y:S01]  /*c170*/  MUFU.EX2 R164, R164 ;  /* 0x000000a400a47308 */ /* 0x000fe20000000800 */
[----:B------:R-:W-:Y:S01]  /*c180*/  PRMT R182, R189, 0x5410, R182 ;  /* 0x00005410bdb67816 */ /* 0x000fe200000000b6 */
[--C-:B------:R-:W-:Y:S01]  /*c190*/  FFMA.FTZ R191, R19, UR4, -R205.reuse ;  /* 0x0000000413bf7c23 */ /* 0x100fe200080108cd */
[----:B-1----:R-:W-:Y:S01]  /*c1a0*/  FMNMX.FTZ R165, R170, R165, !PT ;  /* 0x000000a5aaa57209 */ /* 0x002fe20007810000 */
[----:B------:R-:W-:Y:S01]  /*c1b0*/  FFMA.FTZ R18, R18, UR4, -R205 ;  /* 0x0000000412127c23 */ /* 0x000fe200080108cd */
[----:B------:R-:W-:Y:S01]  /*c1c0*/  FFMA.FTZ R189, R16, UR4, -R207 ;  /* 0x0000000410bd7c23 */ /* 0x000fe200080108cf */
[--C-:B------:R-:W-:Y:S01]  /*c1d0*/  FFMA.FTZ R196, R6, UR4, -R205.reuse ;  /* 0x0000000406c47c23 */ /* 0x100fe200080108cd */
[----:B------:R-:W-:Y:S01]  /*c1e0*/  FFMA.FTZ R194, R7, UR4, -R205 ;  /* 0x0000000407c27c23 */ /* 0x000fe200080108cd */
[C---:B------:R-:W-:Y:S01]  /*c1f0*/  FMUL.FTZ R204, R165.reuse, UR4 ;  /* 0x00000004a5cc7c20 */ /* 0x040fe20008410000 */
[----:B------:R-:W-:Y:S01]  /*c200*/  FSETP.NEU.FTZ.AND P1, PT, R166, -INF , PT ;  /* 0xff800000a600780b */ /* 0x000fe20003f3d000 */
[----:B------:R-:W-:Y:S01]  /*c210*/  MUFU.EX2 R170, R18 ;  /* 0x0000001200aa7308 */ /* 0x000fe20000000800 */
[C---:B------:R-:W-:Y:S01]  /*c220*/  FSETP.NEU.FTZ.AND P0, PT, R165.reuse, -INF , PT ;  /* 0xff800000a500780b */ /* 0x040fe20003f1d000 */
[----:B------:R-:W-:Y:S01]  /*c230*/  FADD.FTZ R0, -R165, R0 ;  /* 0x00000000a5007221 */ /* 0x000fe20000010100 */
[----:B------:R-:W-:Y:S07]  /*c240*/  PRMT R202, R202, 0x5410, R179 ;  /* 0x00005410caca7816 */ /* 0x000fee00000000b3 */
[----:B------:R-:W1:Y:S01]  /*c250*/  MUFU.EX2 R191, R191 ;  /* 0x000000bf00bf7308 */ /* 0x000e620000000800 */
[----:B------:R-:W-:Y:S01]  /*c260*/  PRMT R16, R181, 0x5410, R176 ;  /* 0x00005410b5107816 */ /* 0x000fe200000000b0 */
[----:B------:R-:W-:Y:S01]  /*c270*/  FMUL.FTZ R0, R0, UR4 ;  /* 0x0000000400007c20 */ /* 0x000fe20008410000 */
[----:B------:R-:W-:Y:S01]  /*c280*/  PRMT R173, R173, 0x5410, R192 ;  /* 0x00005410adad7816 */ /* 0x000fe200000000c0 */
[----:B------:R-:W3:Y:S01]  /*c290*/  LDSM.16.MT88.4 R176, [R187+0x9000] ;  /* 0x00900000bbb0783b */ /* 0x000ee20000004200 */
[----:B------:R-:W-:Y:S01]  /*c2a0*/  FSEL R206, R206, RZ, P1 ;  /* 0x000000ffcece7208 */ /* 0x000fe20000800000 */
[----:B------:R-:W-:Y:S01]  /*c2b0*/  FFMA.FTZ R192, R5, UR4, -R207 ;  /* 0x0000000405c07c23 */ /* 0x000fe200080108cf */
[----:B------:R-:W-:Y:S03]  /*c2c0*/  FSEL R204, R204, RZ, P0 ;  /* 0x000000ffcccc7208 */ /* 0x000fe60000000000 */
[----:B------:R-:W-:Y:S01]  /*c2d0*/  MUFU.EX2 R189, R189 ;  /* 0x000000bd00bd7308 */ /* 0x000fe20000000800 */
[----:B--2---:R-:W-:Y:S01]  /*c2e0*/  LOP3.LUT R175, R175, 0xff, RZ, 0xc0, !PT ;  /* 0x000000ffafaf7812 */ /* 0x004fe200078ec0ff */
[--C-:B------:R-:W-:Y:S01]  /*c2f0*/  FFMA.FTZ R195, R8, UR4, -R206.reuse ;  /* 0x0000000408c37c23 */ /* 0x100fe200080108ce */
[----:B------:R-:W-:Y:S07]  /*c300*/  FFMA.FTZ R198, R9, UR4, -R206 ;  /* 0x0000000409c67c23 */ /* 0x000fee00080108ce */
[----:B------:R-:W2:Y:S01]  /*c310*/  MUFU.EX2 R190, R190 ;  /* 0x000000be00be7308 */ /* 0x000ea20000000800 */
[--C-:B------:R-:W-:Y:S01]  /*c320*/  FFMA.FTZ R199, R10, UR4, -R204.reuse ;  /* 0x000000040ac77c23 */ /* 0x100fe200080108cc */
[----:B------:R-:W-:Y:S01]  /*c330*/  FFMA.FTZ R197, R11, UR4, -R204 ;  /* 0x000000040bc57c23 */ /* 0x000fe200080108cc */
[----:B------:R-:W-:Y:S07]  /*c340*/  IMAD R203, R175, 0x10000, R175 ;  /* 0x00010000afcb7824 */ /* 0x000fee00078e02af */
[----:B------:R-:W-:Y:S01]  /*c350*/  MUFU.EX2 R196, R196 ;  /* 0x000000c400c47308 */ /* 0x000fe20000000800 */
[----:B------:R-:W-:Y:S01]  /*c360*/  LOP3.LUT R2, R173, 0xff00ff, RZ, 0xc0, !PT ;  /* 0x00ff00ffad027812 */ /* 0x000fe200078ec0ff */
[--C-:B------:R-:W-:Y:S01]  /*c370*/  FFMA.FTZ R200, R12, UR4, -R206.reuse ;  /* 0x000000040cc87c23 */ /* 0x100fe200080108ce */
[----:B-1----:R-:W-:Y:S07]  /*c380*/  F2FP.F16.F32.PACK_AB R4, R191, R170 ;  /* 0x000000aabf04723e */ /* 0x002fee00000000ff */
[----:B------:R-:W1:Y:S01]  /*c390*/  MUFU.EX2 R194, R194 ;  /* 0x000000c200c27308 */ /* 0x000e620000000800 */
[--C-:B------:R-:W-:Y:S01]  /*c3a0*/  HSET2.LE.AND R174, R174, R203.reuse, PT ;  /* 0x000000cbaeae7233 */ /* 0x100fe20003803000 */
[----:B------:R-:W-:Y:S01]  /*c3b0*/  FFMA.FTZ R201, R13, UR4, -R206 ;  /* 0x000000040dc97c23 */ /* 0x000fe200080108ce */
[--C-:B------:R-:W-:Y:S07]  /*c3c0*/  HSET2.LE.AND R175, R2, R203.reuse, PT ;  /* 0x000000cb02af7233 */ /* 0x100fee0003803000 */
[----:B------:R-:W-:Y:S01]  /*c3d0*/  MUFU.EX2 R193, R193 ;  /* 0x000000c100c17308 */ /* 0x000fe20000000800 */
[--C-:B------:R-:W-:Y:S01]  /*c3e0*/  HSET2.LE.AND R173, R180, R203.reuse, PT ;  /* 0x000000cbb4ad7233 */ /* 0x100fe20003803000 */
[--C-:B------:R-:W-:Y:S01]  /*c3f0*/  FFMA.FTZ R14, R14, UR4, -R204.reuse ;  /* 0x000000040e0e7c23 */ /* 0x100fe200080108cc */
[----:B--2---:R-:W-:Y:S07]  /*c400*/  F2FP.F16.F32.PACK_AB R5, R190, R189 ;  /* 0x000000bdbe05723e */ /* 0x004fee00000000ff */
[----:B------:R-:W2:Y:S01]  /*c410*/  MUFU.EX2 R192, R192 ;  /* 0x000000c000c07308 */ /* 0x000ea20000000800 */
[----:B------:R-:W-:Y:S01]  /*c420*/  LOP3.LUT R175, R4, R175, RZ, 0xc0, !PT ;  /* 0x000000af04af7212 */ /* 0x000fe200078ec0ff */
[----:B------:R-:W-:Y:S01]  /*c430*/  FADD.FTZ R4, -R166, R169 ;  /* 0x000000a9a6047221 */ /* 0x000fe20000010100 */
[----:B------:R-:W-:Y:S07]  /*c440*/  FFMA.FTZ R15, R15, UR4, -R204 ;  /* 0x000000040f0f7c23 */ /* 0x000fee00080108cc */
[----:B------:R-:W-:Y:S01]  /*c450*/  MUFU.EX2 R195, R195 ;  /* 0x000000c300c37308 */ /* 0x000fe20000000800 */
[----:B------:R-:W-:Y:S01]  /*c460*/  LOP3.LUT R174, R5, R174, RZ, 0xc0, !PT ;  /* 0x000000ae05ae7212 */ /* 0x000fe200078ec0ff */
[----:B------:R-:W-:Y:S01]  /*c470*/  FMUL.FTZ R17, R164, R149 ;  /* 0x00000095a4117220 */ /* 0x000fe20000410000 */
[----:B-1----:R-:W-:Y:S07]  /*c480*/  F2FP.F16.F32.PACK_AB R2, R194, R196 ;  /* 0x000000c4c202723e */ /* 0x002fee00000000ff */
[----:B------:R-:W1:Y:S01]  /*c490*/  MUFU.EX2 R198, R198 ;  /* 0x000000c600c67308 */ /* 0x000e620000000800 */
[--C-:B------:R-:W-:Y:S01]  /*c4a0*/  HSET2.LE.AND R172, R172, R203.reuse, PT ;  /* 0x000000cbacac7233 */ /* 0x100fe20003803000 */
[----:B------:R-:W-:Y:S01]  /*c4b0*/  FMUL.FTZ R68, R164, R68 ;  /* 0x00000044a4447220 */ /* 0x000fe20000410000 */
[----:B------:R-:W-:Y:S07]  /*c4c0*/  LOP3.LUT R173, R2, R173, RZ, 0xc0, !PT ;  /* 0x000000ad02ad7212 */ /* 0x000fee00078ec0ff */
[----:B------:R-:W-:Y:S01]  /*c4d0*/  MUFU.EX2 R199, R199 ;  /* 0x000000c700c77308 */ /* 0x000fe20000000800 */
[--C-:B------:R-:W-:Y:S01]  /*c4e0*/  HSET2.LE.AND R180, R202, R203.reuse, PT ;  /* 0x000000cbcab47233 */ /* 0x100fe20003803000 */
[----:B------:R-:W-:Y:S01]  /*c4f0*/  FMUL.FTZ R2, R4, UR4 ;  /* 0x0000000404027c20 */ /* 0x000fe20008410000 */
[----:B--2---:R-:W-:Y:S07]  /*c500*/  F2FP.F16.F32.PACK_AB R5, R192, R193 ;  /* 0x000000c1c005723e */ /* 0x004fee00000000ff */
[----:B------:R-:W2:Y:S01]  /*c510*/  MUFU.EX2 R197, R197 ;  /* 0x000000c500c57308 */ /* 0x000ea20000000800 */
[--C-:B------:R-:W-:Y:S01]  /*c520*/  HSET2.LE.AND R181, R16, R203.reuse, PT ;  /* 0x000000cb10b57233 */ /* 0x100fe20003803000 */
[C---:B------:R-:W-:Y:S01]  /*c530*/  FMUL.FTZ R16, R164.reuse, R148 ;  /* 0x00000094a4107220 */ /* 0x040fe20000410000 */
[----:B------:R-:W-:Y:S07]  /*c540*/  LOP3.LUT R172, R5, R172, RZ, 0xc0, !PT ;  /* 0x000000ac05ac7212 */ /* 0x000fee00078ec0ff */
[----:B------:R-:W4:Y:S01]  /*c550*/  MUFU.EX2 R3, R3 ;  /* 0x0000000300037308 */ /* 0x000f220000000800 */
[----:B------:R-:W-:Y:S01]  /*c560*/  LOP3.LUT R6, R183, 0xff00ff, RZ, 0xc0, !PT ;  /* 0x00ff00ffb7067812 */ /* 0x000fe200078ec0ff */
[----:B------:R-:W-:Y:S01]  /*c570*/  FMUL.FTZ R69, R164, R69 ;  /* 0x00000045a4457220 */ /* 0x000fe20000410000 */
[----:B-1----:R-:W-:Y:S07]  /*c580*/  F2FP.F16.F32.PACK_AB R5, R198, R195 ;  /* 0x000000c3c605723e */ /* 0x002fee00000000ff */
[----:B------:R-:W-:Y:S01]  /*c590*/  MUFU.EX2 R169, R14 ;  /* 0x0000000e00a97308 */ /* 0x000fe20000000800 */
[--C-:B------:R-:W-:Y:S01]  /*c5a0*/  HSET2.LE.AND R182, R182, R203.reuse, PT ;  /* 0x000000cbb6b67233 */ /* 0x100fe20003803000 */
[----:B------:R-:W-:Y:S01]  /*c5b0*/  FFMA.FTZ R245, R45, UR4, -R206 ;  /* 0x000000042df57c23 */ /* 0x000fe200080108ce */
[----:B------:R-:W-:Y:S07]  /*c5c0*/  LOP3.LUT R180, R5, R180, RZ, 0xc0, !PT ;  /* 0x000000b405b47212 */ /* 0x000fee00078ec0ff */
[----:B------:R-:W1:Y:S01]  /*c5d0*/  MUFU.EX2 R202, R15 ;  /* 0x0000000f00ca7308 */ /* 0x000e620000000800 */
[--C-:B------:R-:W-:Y:S01]  /*c5e0*/  HSET2.LE.AND R183, R6, R203.reuse, PT ;  /* 0x000000cb06b77233 */ /* 0x100fe20003803000 */
[----:B------:R-:W-:Y:S01]  /*c5f0*/  FMUL.FTZ R5, R164, R161 ;  /* 0x000000a1a4057220 */ /* 0x000fe20000410000 */
[----:B--2---:R-:W-:Y:S07]  /*c600*/  F2FP.F16.F32.PACK_AB R4, R197, R199 ;  /* 0x000000c7c504723e */ /* 0x004fee00000000ff */
[----:B------:R-:W-:Y:S01]  /*c610*/  MUFU.EX2 R200, R200 ;  /* 0x000000c800c87308 */ /* 0x000fe20000000800 */
[--C-:B------:R-:W-:Y:S01]  /*c620*/  FFMA.FTZ R249, R46, UR4, -R204.reuse ;  /* 0x000000042ef97c23 */ /* 0x100fe200080108cc */
[C---:B----4-:R-:W-:Y:S01]  /*c630*/  FMUL.FTZ R6, R3.reuse, R162 ;  /* 0x000000a203067220 */ /* 0x050fe20000410000 */
[----:B------:R-:W-:Y:S07]  /*c640*/  LOP3.LUT R181, R4, R181, RZ, 0xc0, !PT ;  /* 0x000000b504b57212 */ /* 0x000fee00078ec0ff */
[----:B------:R-:W2:Y:S01]  /*c650*/  MUFU.EX2 R201, R201 ;  /* 0x000000c900c97308 */ /* 0x000ea20000000800 */
[----:B------:R-:W-:Y:S01]  /*c660*/  FMUL.FTZ R4, R164, R160 ;  /* 0x000000a0a4047220 */ /* 0x000fe20000410000 */
[C---:B------:R-:W-:Y:S01]  /*c670*/  FMUL.FTZ R7, R3.reuse, R163 ;  /* 0x000000a303077220 */ /* 0x040fe20000410000 */
[C---:B------:R-:W-:Y:S07]  /*c680*/  FMUL.FTZ R18, R3.reuse, R150 ;  /* 0x0000009603127220 */ /* 0x040fee0000410000 */
[----:B------:R-:W4:Y:S01]  /*c690*/  MUFU.EX2 R2, R2 ;  /* 0x0000000200027308 */ /* 0x000f220000000800 */
[----:B------:R-:W5:Y:S01]  /*c6a0*/  LDSM.16.MT88.4 R160, [R188] ;  /* 0x00000000bca0783b */ /* 0x000f620000004200 */
[----:B-1----:R-:W-:Y:S01]  /*c6b0*/  F2FP.F16.F32.PACK_AB R8, R202, R169 ;  /* 0x000000a9ca08723e */ /* 0x002fe200000000ff */
[----:B------:R-:W-:Y:S07]  /*c6c0*/  FMUL.FTZ R19, R3, R151 ;  /* 0x0000009703137220 */ /* 0x000fee0000410000 */
[----:B------:R-:W1:Y:S01]  /*c6d0*/  MUFU.EX2 R0, R0 ;  /* 0x0000000000007308 */ /* 0x000e620000000800 */
[-C--:B---3--:R-:W-:Y:S09]  /*c6e0*/  HMMA.16816.F32 R4, R172, R176.reuse, R4 ;  /* 0x000000b0ac04723c */ /* 0x088ff20000001804 */
[----:B------:R-:W-:Y:S01]  /*c6f0*/  MUFU.EX2 R249, R249 ;  /* 0x000000f900f97308 */ /* 0x000fe20000000800 */
[----:B------:R-:W3:Y:S01]  /*c700*/  LDSM.16.MT88.4 R148, [R187+0xa000] ;  /* 0x00a00000bb94783b */ /* 0x000ee20000004200 */
[----:B--2---:R-:W-:Y:S01]  /*c710*/  F2FP.F16.F32.PACK_AB R9, R201, R200 ;  /* 0x000000c8c909723e */ /* 0x004fe200000000ff */
[C---:B------:R-:W-:Y:S01]  /*c720*/  FMUL.FTZ R70, R3.reuse, R70 ;  /* 0x0000004603467220 */ /* 0x040fe20000410000 */
[----:B------:R-:W-:Y:S01]  /*c730*/  LOP3.LUT R183, R8, R183, RZ, 0xc0, !PT ;  /* 0x000000b708b77212 */ /* 0x000fe200078ec0ff */
[----:B------:R-:W-:Y:S01]  /*c740*/  FMUL.FTZ R71, R3, R71 ;  /* 0x0000004703477220 */ /* 0x000fe20000410000 */
[----:B------:R-:W-:Y:S01]  /*c750*/  LOP3.LUT R182, R9, R182, RZ, 0xc0, !PT ;  /* 0x000000b609b67212 */ /* 0x000fe200078ec0ff */
[C---:B----4-:R-:W-:Y:S01]  /*c760*/  FMUL.FTZ R8, R2.reuse, R156 ;  /* 0x0000009c02087220 */ /* 0x050fe20000410000 */
[C---:B------:R-:W-:Y:S01]  /*c770*/  FMUL.FTZ R9, R2.reuse, R157 ;  /* 0x0000009d02097220 */ /* 0x040fe20000410000 */
[----:B------:R-:W-:Y:S01]  /*c780*/  FMUL.FTZ R12, R2, R152 ;  /* 0x00000098020c7220 */ /* 0x000fe20000410000 */
[C---:B-1----:R-:W-:Y:S01]  /*c790*/  FMUL.FTZ R10, R0.reuse, R158 ;  /* 0x0000009e000a7220 */ /* 0x042fe20000410000 */
[----:B------:R-:W-:Y:S01]  /*c7a0*/  FMUL.FTZ R11, R0, R159 ;  /* 0x0000009f000b7220 */ /* 0x000fe20000410000 */
[----:B------:R-:W-:Y:S01]  /*c7b0*/  FMUL.FTZ R13, R2, R153 ;  /* 0x00000099020d7220 */ /* 0x000fe20000410000 */
[C---:B------:R-:W-:Y:S01]  /*c7c0*/  FMUL.FTZ R14, R0.reuse, R154 ;  /* 0x0000009a000e7220 */ /* 0x040fe20000410000 */
[----:B------:R-:W-:Y:S01]  /*c7d0*/  FMUL.FTZ R15, R0, R155 ;  /* 0x0000009b000f7220 */ /* 0x000fe20000410000 */
[----:B------:R-:W-:Y:S01]  /*c7e0*/  FFMA.FTZ R52, R52, UR4, -R207 ;  /* 0x0000000434347c23 */ /* 0x000fe200080108cf */
[----:B------:R-:W1:Y:S01]  /*c7f0*/  LDSM.16.MT88.4 R152, [R188+0x1000] ;  /* 0x00100000bc98783b */ /* 0x000e620000004200 */
[--C-:B------:R-:W-:Y:S01]  /*c800*/  FFMA.FTZ R58, R58, UR4, -R204.reuse ;  /* 0x000000043a3a7c23 */ /* 0x100fe200080108cc */
[C---:B------:R-:W-:Y:S01]  /*c810*/  HMMA.16816.F32 R8, R180.reuse, R176, R8 ;  /* 0x000000b0b408723c */ /* 0x040fe20000001808 */
[----:B------:R-:W-:Y:S03]  /*c820*/  MUFU.EX2 R245, R245 ;  /* 0x000000f500f57308 */ /* 0x000fe60000000800 */
[----:B------:R-:W-:Y:S01]  /*c830*/  FFMA.FTZ R59, R59, UR4, -R204 ;  /* 0x000000043b3b7c23 */ /* 0x000fe200080108cc */
[----:B------:R-:W-:Y:S01]  /*c840*/  FFMA.FTZ R54, R54, UR4, -R205 ;  /* 0x0000000436367c23 */ /* 0x000fe200080108cd */
[--C-:B------:R-:W-:Y:S01]  /*c850*/  FFMA.FTZ R56, R56, UR4, -R206.reuse ;  /* 0x0000000438387c23 */ /* 0x100fe200080108ce */
[--C-:B------:R-:W-:Y:S01]  /*c860*/  FFMA.FTZ R57, R57, UR4, -R206.reuse ;  /* 0x0000000439397c23 */ /* 0x100fe200080108ce */
[-C--:B------:R-:W-:Y:S03]  /*c870*/  HMMA.16816.F32 R12, R180, R178.reuse, R12 ;  /* 0x000000b2b40c723c */ /* 0x080fe6000000180c */
[C---:B------:R-:W-:Y:S01]  /*c880*/  FMUL.FTZ R84, R164.reuse, R84 ;  /* 0x00000054a4547220 */ /* 0x040fe20000410000 */
[----:B------:R-:W-:Y:S01]  /*c890*/  FMUL.FTZ R85, R164, R85 ;  /* 0x00000055a4557220 */ /* 0x000fe20000410000 */
[C---:B------:R-:W-:Y:S01]  /*c8a0*/  FMUL.FTZ R86, R3.reuse, R86 ;  /* 0x0000005603567220 */ /* 0x040fe20000410000 */
[C---:B------:R-:W-:Y:S01]  /*c8b0*/  FMUL.FTZ R87, R3.reuse, R87 ;  /* 0x0000005703577220 */ /* 0x040fe20000410000 */
[C---:B------:R-:W-:Y:S01]  /*c8c0*/  FMUL.FTZ R88, R2.reuse, R88 ;  /* 0x0000005802587220 */ /* 0x040fe20000410000 */
[C---:B------:R-:W-:Y:S04]  /*c8d0*/  HMMA.16816.F32 R16, R172.reuse, R178, R16 ;  /* 0x000000b2ac10723c */ /* 0x040fe80000001810 */
[----:B------:R-:W-:Y:S01]  /*c8e0*/  FMUL.FTZ R89, R2, R89 ;  /* 0x0000005902597220 */ /* 0x000fe20000410000 */
[C---:B------:R-:W-:Y:S01]  /*c8f0*/  FMUL.FTZ R90, R0.reuse, R90 ;  /* 0x0000005a005a7220 */ /* 0x040fe20000410000 */
[----:B------:R-:W-:Y:S01]  /*c900*/  FMUL.FTZ R91, R0, R91 ;  /* 0x0000005b005b7220 */ /* 0x000fe20000410000 */
[C---:B------:R-:W-:Y:S01]  /*c910*/  FMUL.FTZ R92, R2.reuse, R92 ;  /* 0x0000005c025c7220 */ /* 0x040fe20000410000 */
[-C--:B-----5:R-:W-:Y:S03]  /*c920*/  HMMA.16816.F32 R68, R172, R160.reuse, R68 ;  /* 0x000000a0ac44723c */ /* 0x0a0fe60000001844 */
[C---:B------:R-:W-:Y:S01]  /*c930*/  FMUL.FTZ R72, R2.reuse, R72 ;  /* 0x0000004802487220 */ /* 0x040fe20000410000 */
[----:B------:R-:W-:Y:S01]  /*c940*/  FMUL.FTZ R73, R2, R73 ;  /* 0x0000004902497220 */ /* 0x000fe20000410000 */
        /* <DEDUP_REMOVED lines=8> */
[C---:B------:R-:W-:Y:S04]  /*c9d0*/  HMMA.16816.F32 R72, R180.reuse, R160, R72 ;  /* 0x000000a0b448723c */ /* 0x040fe80000001848 */
[C---:B------:R-:W-:Y:S01]  /*c9e0*/  FMUL.FTZ R76, R2.reuse, R76 ;  /* 0x0000004c024c7220 */ /* 0x040fe20000410000 */
[----:B------:R-:W-:Y:S01]  /*c9f0*/  FMUL.FTZ R77, R2, R77 ;  /* 0x0000004d024d7220 */ /* 0x000fe20000410000 */
        /* <DEDUP_REMOVED lines=8> */
[-C--:B------:R-:W-:Y:S03]  /*ca80*/  HMMA.16816.F32 R76, R180, R162.reuse, R76 ;  /* 0x000000a2b44c723c */ /* 0x080fe6000000184c */
[C---:B------:R-:W-:Y:S01]  /*ca90*/  FMUL.FTZ R80, R164.reuse, R80 ;  /* 0x00000050a4507220 */ /* 0x040fe20000410000 */
[C---:B------:R-:W-:Y:S01]  /*caa0*/  FMUL.FTZ R81, R164.reuse, R81 ;  /* 0x00000051a4517220 */ /* 0x040fe20000410000 */
[C---:B------:R-:W-:Y:S01]  /*cab0*/  FMUL.FTZ R82, R3.reuse, R82 ;  /* 0x0000005203527220 */ /* 0x040fe20000410000 */
[C---:B------:R-:W-:Y:S01]  /*cac0*/  FMUL.FTZ R83, R3.reuse, R83 ;  /* 0x0000005303537220 */ /* 0x040fe20000410000 */
[----:B------:R-:W-:Y:S01]  /*cad0*/  FMUL.FTZ R113, R164, R113 ;  /* 0x00000071a4717220 */ /* 0x000fe20000410000 */
[C---:B------:R-:W-:Y:S01]  /*cae0*/  FMUL.FTZ R114, R3.reuse, R114 ;  /* 0x0000007203727220 */ /* 0x040fe20000410000 */
[----:B------:R-:W-:Y:S01]  /*caf0*/  FMUL.FTZ R115, R3, R115 ;  /* 0x0000007303737220 */ /* 0x000fe20000410000 */
[----:B------:R-:W-:Y:S01]  /*cb00*/  FFMA.FTZ R209, R21, UR4, -R207 ;  /* 0x0000000415d17c23 */ /* 0x000fe200080108cf */
[----:B------:R-:W-:Y:S01]  /*cb10*/  FMUL.FTZ R21, R2, R141 ;  /* 0x0000008d02157220 */ /* 0x000fe20000410000 */
[--C-:B------:R-:W-:Y:S01]  /*cb20*/  FFMA.FTZ R210, R22, UR4, -R205.reuse ;  /* 0x0000000416d27c23 */ /* 0x100fe200080108cd */
[C---:B------:R-:W-:Y:S03]  /*cb30*/  HMMA.16816.F32 R80, R172.reuse, R162, R80 ;  /* 0x000000a2ac50723c */ /* 0x040fe60000001850 */
[----:B------:R-:W-:Y:S01]  /*cb40*/  MUFU.EX2 R209, R209 ;  /* 0x000000d100d17308 */ /* 0x000fe20000000800 */
[C---:B------:R-:W-:Y:S01]  /*cb50*/  FMUL.FTZ R22, R0.reuse, R142 ;  /* 0x0000008e00167220 */ /* 0x040fe20000410000 */
[--C-:B------:R-:W-:Y:S01]  /*cb60*/  FFMA.FTZ R215, R23, UR4, -R205.reuse ;  /* 0x0000000417d77c23 */ /* 0x100fe200080108cd */
[----:B------:R-:W-:Y:S01]  /*cb70*/  FMUL.FTZ R23, R0, R143 ;  /* 0x0000008f00177220 */ /* 0x000fe20000410000 */
[--C-:B------:R-:W-:Y:S01]  /*cb80*/  FFMA.FTZ R178, R34, UR4, -R205.reuse ;  /* 0x0000000422b27c23 */ /* 0x100fe200080108cd */
[-C--:B---3--:R-:W-:Y:S05]  /*cb90*/  HMMA.16816.F32 R84, R172, R148.reuse, R84 ;  /* 0x00000094ac54723c */ /* 0x088fea0000001854 */
[----:B------:R-:W-:Y:S01]  /*cba0*/  MUFU.EX2 R210, R210 ;  /* 0x000000d200d27308 */ /* 0x000fe20000000800 */
[----:B------:R-:W-:Y:S01]  /*cbb0*/  FFMA.FTZ R179, R35, UR4, -R205 ;  /* 0x0000000423b37c23 */ /* 0x000fe200080108cd */
[C---:B------:R-:W-:Y:S01]  /*cbc0*/  FMUL.FTZ R35, R3.reuse, R147 ;  /* 0x0000009303237220 */ /* 0x040fe20000410000 */
[C---:B------:R-:W-:Y:S01]  /*cbd0*/  FMUL.FTZ R34, R3.reuse, R146 ;  /* 0x0000009203227220 */ /* 0x040fe20000410000 */
[----:B------:R-:W-:Y:S01]  /*cbe0*/  FFMA.FTZ R146, R28, UR4, -R206 ;  /* 0x000000041c927c23 */ /* 0x000fe200080108ce */
        /* <DEDUP_REMOVED lines=12> */
[----:B------:R-:W-:Y:S01]  /*ccb0*/  LOP3.LUT R158, R214, UR9, R219, 0x96, !PT ;  /* 0x00000009d69e7c12 */ /* 0x000fe2000f8e96db */
[----:B------:R-:W-:Y:S01]  /*ccc0*/  FFMA.FTZ R219, R38, UR4, -R205 ;  /* 0x0000000426db7c23 */ /* 0x000fe200080108cd */
[C---:B------:R-:W-:Y:S01]  /*ccd0*/  HMMA.16816.F32 R96, R172.reuse, R150, R96 ;  /* 0x00000096ac60723c */ /* 0x040fe20000001860 */
[----:B------:R-:W2:Y:S03]  /*cce0*/  LDSM.16.MT88.4 R148, [R187+0xb000] ;  /* 0x00b00000bb94783b */ /* 0x000ea60000004200 */
[----:B------:R-:W-:Y:S01]  /*ccf0*/  MUFU.EX2 R215, R215 ;  /* 0x000000d700d77308 */ /* 0x000fe20000000800 */
[----:B------:R-:W-:Y:S01]  /*cd00*/  IMAD.WIDE.U32 R158, R158, -0x2daee0ad, RZ ;  /* 0xd2511f539e9e7825 */ /* 0x000fe200078e00ff */
[----:B------:R-:W-:Y:S08]  /*cd10*/  LOP3.LUT R160, R212, UR9, R211, 0x96, !PT ;  /* 0x00000009d4a07c12 */ /* 0x000ff0000f8e96d3 */
[----:B------:R-:W-:Y:S01]  /*cd20*/  MUFU.EX2 R219, R219 ;  /* 0x000000db00db7308 */ /* 0x000fe20000000800 */
[----:B------:R-:W-:Y:S01]  /*cd30*/  FMUL.FTZ R116, R164, R116 ;  /* 0x00000074a4747220 */ /* 0x000fe20000410000 */
[-C--:B-1----:R-:W-:Y:S03]  /*cd40*/  HMMA.16816.F32 R100, R172, R152.reuse, R100 ;  /* 0x00000098ac64723c */ /* 0x082fe60000001864 */
[----:B------:R-:W-:Y:S01]  /*cd50*/  PRMT R212, R158, 0x7771, RZ ;  /* 0x000077719ed47816 */ /* 0x000fe200000000ff */
[----:B------:R-:W-:Y:S01]  /*cd60*/  IMAD.WIDE.U32 R160, R160, -0x2daee0ad, RZ ;  /* 0xd2511f53a0a07825 */ /* 0x000fe200078e00ff */
[C---:B------:R-:W-:Y:S02]  /*cd70*/  PRMT R156, R158.reuse, 0x7773, RZ ;  /* 0x000077739e9c7816 */ /* 0x040fe400000000ff */
[----:B------:R-:W-:Y:S01]  /*cd80*/  PRMT R157, R158, 0x7772, RZ ;  /* 0x000077729e9d7816 */ /* 0x000fe200000000ff */
[C---:B------:R-:W-:Y:S04]  /*cd90*/  HMMA.16816.F32 R104, R180.reuse, R152, R104 ;  /* 0x00000098b468723c */ /* 0x040fe80000001868 */
[----:B------:R-:W-:Y:S01]  /*cda0*/  IMAD.MOV.U32 R152, RZ, RZ, R158 ;  /* 0x000000ffff987224 */ /* 0x000fe200078e009e */
[C---:B------:R-:W-:Y:S01]  /*cdb0*/  PRMT R153, R160.reuse, 0x7772, RZ ;  /* 0x00007772a0997816 */ /* 0x040fe200000000ff */
[----:B------:R-:W-:Y:S01]  /*cdc0*/  IMAD.MOV.U32 R158, RZ, RZ, R160 ;  /* 0x000000ffff9e7224 */ /* 0x000fe200078e00a0 */
[----:B------:R-:W-:Y:S01]  /*cdd0*/  PRMT R157, R157, 0x5410, R156 ;  /* 0x000054109d9d7816 */ /* 0x000fe2000000009c */
[-C--:B------:R-:W-:Y:S03]  /*cde0*/  HMMA.16816.F32 R108, R180, R154.reuse, R108 ;  /* 0x0000009ab46c723c */ /* 0x080fe6000000186c */
[----:B------:R-:W-:Y:S01]  /*cdf0*/  PRMT R162, R160, 0x7773, RZ ;  /* 0x00007773a0a27816 */ /* 0x000fe200000000ff */
[----:B------:R-:W-:Y:S01]  /*ce00*/  FMUL.FTZ R117, R164, R117 ;  /* 0x00000075a4757220 */ /* 0x000fe20000410000 */
[----:B------:R-:W-:Y:S01]  /*ce10*/  PRMT R248, R160, 0x7771, RZ ;  /* 0x00007771a0f87816 */ /* 0x000fe200000000ff */
[----:B------:R-:W-:Y:S01]  /*ce20*/  FMUL.FTZ R118, R3, R118 ;  /* 0x0000007603767220 */ /* 0x000fe20000410000 */
[----:B------:R-:W-:Y:S01]  /*ce30*/  PRMT R156, R153, 0x5410, R162 ;  /* 0x00005410999c7816 */ /* 0x000fe200000000a2 */
[C---:B------:R-:W-:Y:S04]  /*ce40*/  HMMA.16816.F32 R112, R172.reuse, R154, R112 ;  /* 0x0000009aac70723c */ /* 0x040fe80000001870 */
[----:B------:R-:W-:Y:S01]  /*ce50*/  LOP3.LUT R155, R152, 0xff, RZ, 0xc0, !PT ;  /* 0x000000ff989b7812 */ /* 0x000fe200078ec0ff */
[----:B------:R-:W-:Y:S01]  /*ce60*/  FMUL.FTZ R119, R3, R119 ;  /* 0x0000007703777220 */ /* 0x000fe20000410000 */
[----:B------:R-:W-:Y:S01]  /*ce70*/  LOP3.LUT R153, R158, 0xff, RZ, 0xc0, !PT ;  /* 0x000000ff9e997812 */ /* 0x000fe200078ec0ff */
[C---:B------:R-:W-:Y:S01]  /*ce80*/  FMUL.FTZ R120, R2.reuse, R120 ;  /* 0x0000007802787220 */ /* 0x040fe20000410000 */
[----:B------:R-:W-:Y:S01]  /*ce90*/  PRMT R212, R155, 0x5410, R212 ;  /* 0x000054109bd47816 */ /* 0x000fe200000000d4 */
[----:B------:R-:W-:Y:S01]  /*cea0*/  FMUL.FTZ R121, R2, R121 ;  /* 0x0000007902797220 */ /* 0x000fe20000410000 */
[----:B------:R-:W-:Y:S01]  /*ceb0*/  PRMT R248, R153, 0x5410, R248 ;  /* 0x0000541099f87816 */ /* 0x000fe200000000f8 */
[C---:B------:R-:W-:Y:S01]  /*cec0*/  FMUL.FTZ R122, R0.reuse, R122 ;  /* 0x0000007a007a7220 */ /* 0x040fe20000410000 */
[-C--:B--2---:R-:W-:Y:S01]  /*ced0*/  HMMA.16816.F32 R116, R172, R148.reuse, R116 ;  /* 0x00000094ac74723c */ /* 0x084fe20000001874 */
[----:B------:R-:W1:Y:S02]  /*cee0*/  LDSM.16.MT88.4 R152, [R188+0x2000] ;  /* 0x00200000bc98783b */ /* 0x000e640000004200 */
[----:B------:R-:W-:Y:S01]  /*cef0*/  FMUL.FTZ R123, R0, R123 ;  /* 0x0000007b007b7220 */ /* 0x000fe20000410000 */
[----:B------:R-:W-:Y:S01]  /*cf00*/  LOP3.LUT R156, R156, 0xff00ff, RZ, 0xc0, !PT ;  /* 0x00ff00ff9c9c7812 */ /* 0x000fe200078ec0ff */
[C---:B------:R-:W-:Y:S01]  /*cf10*/  FMUL.FTZ R124, R2.reuse, R124 ;  /* 0x0000007c027c7220 */ /* 0x040fe20000410000 */
[----:B------:R-:W-:Y:S01]  /*cf20*/  FMUL.FTZ R125, R2, R125 ;  /* 0x0000007d027d7220 */ /* 0x000fe20000410000 */
[C---:B------:R-:W-:Y:S01]  /*cf30*/  FMUL.FTZ R126, R0.reuse, R126 ;  /* 0x0000007e007e7220 */ /* 0x040fe20000410000 */
[----:B------:R-:W-:Y:S01]  /*cf40*/  FMUL.FTZ R127, R0, R127 ;  /* 0x0000007f007f7220 */ /* 0x000fe20000410000 */
[C---:B------:R-:W-:Y:S01]  /*cf50*/  FMUL.FTZ R128, R164.reuse, R128 ;  /* 0x00000080a4807220 */ /* 0x040fe20000410000 */
[C---:B------:R-:W-:Y:S04]  /*cf60*/  HMMA.16816.F32 R120, R180.reuse, R148, R120 ;  /* 0x00000094b478723c */ /* 0x040fe80000001878 */
[----:B------:R-:W-:Y:S01]  /*cf70*/  FMUL.FTZ R129, R164, R129 ;  /* 0x00000081a4817220 */ /* 0x000fe20000410000 */
[C---:B------:R-:W-:Y:S01]  /*cf80*/  FMUL.FTZ R130, R3.reuse, R130 ;  /* 0x0000008203827220 */ /* 0x040fe20000410000 */
[----:B------:R-:W-:Y:S01]  /*cf90*/  FMUL.FTZ R131, R3, R131 ;  /* 0x0000008303837220 */ /* 0x000fe20000410000 */
[----:B------:R-:W-:Y:S01]  /*cfa0*/  LOP3.LUT R208, R208, UR17, R161, 0x96, !PT ;  /* 0x00000011d0d07c12 */ /* 0x000fe2000f8e96a1 */
[-C--:B------:R-:W-:Y:S03]  /*cfb0*/  HMMA.16816.F32 R124, R180, R150.reuse, R124 ;  /* 0x00000096b47c723c */ /* 0x080fe6000000187c */
[----:B------:R-:W-:Y:S01]  /*cfc0*/  LOP3.LUT R158, R208, 0xffff, RZ, 0xc0, !PT ;  /* 0x0000ffffd09e7812 */ /* 0x000fe200078ec0ff */
[--C-:B------:R-:W-:Y:S01]  /*cfd0*/  FFMA.FTZ R176, R32, UR4, -R207.reuse ;  /* 0x0000000420b07c23 */ /* 0x100fe200080108cf */
[C---:B------:R-:W-:Y:S01]  /*cfe0*/  LOP3.LUT R148, R208.reuse, 0xff, RZ, 0xc0, !PT ;  /* 0x000000ffd0947812 */ /* 0x040fe200078ec0ff */
[----:B------:R-:W-:Y:S01]  /*cff0*/  FFMA.FTZ R177, R33, UR4, -R207 ;  /* 0x0000000421b17c23 */ /* 0x000fe200080108cf */
[----:B------:R-:W-:Y:S01]  /*d000*/  PRMT R149, R208, 0x7632, R149 ;  /* 0x00007632d0957816 */ /* 0x000fe20000000095 */
[C---:B------:R-:W-:Y:S02]  /*d010*/  HMMA.16816.F32 R128, R172.reuse, R150, R128 ;  /* 0x00000096ac80723c */ /* 0x040fe40000001880 */
[----:B------:R-:W-:Y:S02]  /*d020*/  MUFU.EX2 R176, R176 ;  /* 0x000000b000b07308 */ /* 0x000fe40000000800 */
[----:B------:R-:W-:Y:S01]  /*d030*/  SHF.R.U32.HI R160, RZ, 0x18, R208 ;  /* 0x00000018ffa07819 */ /* 0x000fe200000116d0 */
[----:B------:R-:W-:Y:S01]  /*d040*/  FFMA.FTZ R208, R20, UR4, -R207 ;  /* 0x0000000414d07c23 */ /* 0x000fe200080108cf */
[----:B------:R-:W-:Y:S01]  /*d050*/  FMUL.FTZ R20, R2, R140 ;  /* 0x0000008c02147220 */ /* 0x000fe20000410000 */
[C---:B------:R-:W-:Y:S01]  /*d060*/  FMUL.FTZ R33, R164.reuse, R145 ;  /* 0x00000091a4217220 */ /* 0x040fe20000410000 */
[----:B------:R-:W-:Y:S01]  /*d070*/  FMUL.FTZ R32, R164, R144 ;  /* 0x00000090a4207220 */ /* 0x000fe20000410000 */
[----:B------:R-:W2:Y:S01]  /*d080*/  LDSM.16.MT88.4 R140, [R187+0x9400] ;  /* 0x00940000bb8c783b */ /* 0x000ea20000004200 */
[--C-:B------:R-:W-:Y:S01]  /*d090*/  HSET2.LE.AND R145, R212, R203.reuse, PT ;  /* 0x000000cbd4917233 */ /* 0x100fe20003803000 */
[----:B------:R-:W-:Y:S01]  /*d0a0*/  FFMA.FTZ R151, R25, UR4, -R206 ;  /* 0x0000000419977c23 */ /* 0x000fe200080108ce */
[----:B------:R-:W-:Y:S01]  /*d0b0*/  MUFU.EX2 R212, R146 ;  /* 0x0000009200d47308 */ /* 0x000fe20000000800 */
[----:B------:R-:W-:Y:S01]  /*d0c0*/  FFMA.FTZ R150, R27, UR4, -R204 ;  /* 0x000000041b967c23 */ /* 0x000fe200080108cc */
[----:B------:R-:W-:Y:S01]  /*d0d0*/  LOP3.LUT R144, R157, 0xff00ff, RZ, 0xc0, !PT ;  /* 0x00ff00ff9d907812 */ /* 0x000fe200078ec0ff */
[-C--:B-1----:R-:W-:Y:S07]  /*d0e0*/  HMMA.16816.F32 R32, R172, R152.reuse, R32 ;  /* 0x00000098ac20723c */ /* 0x082fee0000001820 */
[----:B------:R-:W1:Y:S01]  /*d0f0*/  MUFU.EX2 R177, R177 ;  /* 0x000000b100b17308 */ /* 0x000e620000000800 */
[----:B------:R-:W-:Y:S01]  /*d100*/  FFMA.FTZ R211, R29, UR4, -R206 ;  /* 0x000000041dd37c23 */ /* 0x000fe200080108ce */
[--C-:B------:R-:W-:Y:S01]  /*d110*/  LOP3.LUT R216, R216, UR17, R159.reuse, 0x96, !PT ;  /* 0x00000011d8d87c12 */ /* 0x100fe2000f8e969f */
[--C-:B------:R-:W-:Y:S01]  /*d120*/  FFMA.FTZ R214, R30, UR4, -R204.reuse ;  /* 0x000000041ed67c23 */ /* 0x100fe200080108cc */
[--C-:B------:R-:W-:Y:S01]  /*d130*/  HSET2.LE.AND R144, R144, R203.reuse, PT ;  /* 0x000000cb90907233 */ /* 0x100fe20003803000 */
[----:B------:R-:W-:Y:S01]  /*d140*/  FFMA.FTZ R213, R31, UR4, -R204 ;  /* 0x000000041fd57c23 */ /* 0x000fe200080108cc */
[C---:B------:R-:W-:Y:S04]  /*d150*/  HMMA.16816.F32 R20, R180.reuse, R152, R20 ;  /* 0x00000098b414723c */ /* 0x040fe80000001814 */
[----:B------:R-:W3:Y:S01]  /*d160*/  MUFU.EX2 R208, R208 ;  /* 0x000000d000d07308 */ /* 0x000ee20000000800 */
[----:B------:R-:W-:Y:S01]  /*d170*/  LOP3.LUT R149, R149, 0xff, RZ, 0xc0, !PT ;  /* 0x000000ff95957812 */ /* 0x000fe200078ec0ff */
[C---:B------:R-:W-:Y:S01]  /*d180*/  FMUL.FTZ R28, R2.reuse, R136 ;  /* 0x00000088021c7220 */ /* 0x040fe20000410000 */
[----:B------:R-:W-:Y:S01]  /*d190*/  FMUL.FTZ R29, R2, R137 ;  /* 0x00000089021d7220 */ /* 0x000fe20000410000 */
[C---:B------:R-:W-:Y:S01]  /*d1a0*/  FMUL.FTZ R30, R0.reuse, R138 ;  /* 0x0000008a001e7220 */ /* 0x040fe20000410000 */
[----:B------:R-:W-:Y:S01]  /*d1b0*/  FMUL.FTZ R31, R0, R139 ;  /* 0x0000008b001f7220 */ /* 0x000fe20000410000 */
[C---:B------:R-:W-:Y:S04]  /*d1c0*/  LOP3.LUT R161, R216.reuse, 0xffff, RZ, 0xc0, !PT ;  /* 0x0000ffffd8a17812 */ /* 0x040fe800078ec0ff */
[----:B------:R-:W4:Y:S01]  /*d1d0*/  MUFU.EX2 R211, R211 ;  /* 0x000000d300d37308 */ /* 0x000f220000000800 */
[----:B------:R-:W-:Y:S01]  /*d1e0*/  PRMT R159, R216, 0x7632, R159 ;  /* 0x00007632d89f7816 */ /* 0x000fe2000000009f */
[----:B------:R-:W-:Y:S01]  /*d1f0*/  FMUL.FTZ R25, R164, R133 ;  /* 0x00000085a4197220 */ /* 0x000fe20000410000 */
[----:B------:R-:W-:Y:S07]  /*d200*/  LOP3.LUT R218, R216, 0xff, RZ, 0xc0, !PT ;  /* 0x000000ffd8da7812 */ /* 0x000fee00078ec0ff */
[----:B------:R-:W-:Y:S01]  /*d210*/  MUFU.EX2 R214, R214 ;  /* 0x000000d600d67308 */ /* 0x000fe20000000800 */
[-C--:B------:R-:W-:Y:S03]  /*d220*/  HMMA.16816.F32 R28, R180, R154.reuse, R28 ;  /* 0x0000009ab41c723c */ /* 0x080fe6000000181c */
[----:B------:R-:W-:Y:S01]  /*d230*/  SHF.R.U32.HI R162, RZ, 0x18, R216 ;  /* 0x00000018ffa27819 */ /* 0x000fe200000116d8 */
[----:B------:R-:W-:Y:S01]  /*d240*/  FFMA.FTZ R216, R24, UR4, -R206 ;  /* 0x0000000418d87c23 */ /* 0x000fe200080108ce */
[----:B------:R-:W-:Y:S01]  /*d250*/  PRMT R160, R149, 0x5410, R160 ;  /* 0x0000541095a07816 */ /* 0x000fe200000000a0 */
[----:B------:R-:W-:Y:S01]  /*d260*/  FFMA.FTZ R149, R26, UR4, -R204 ;  /* 0x000000041a957c23 */ /* 0x000fe200080108cc */
[----:B------:R-:W-:Y:S02]  /*d270*/  SHF.R.U32.HI R161, RZ, 0x8, R161 ;  /* 0x00000008ffa17819 */ /* 0x000fe400000116a1 */
[----:B------:R-:W-:Y:S01]  /*d280*/  MUFU.EX2 R181, R151 ;  /* 0x0000009700b57308 */ /* 0x000fe20000000800 */
[----:B------:R-:W-:Y:S01]  /*d290*/  LOP3.LUT R159, R159, 0xff, RZ, 0xc0, !PT ;  /* 0x000000ff9f9f7812 */ /* 0x000fe200078ec0ff */
[----:B------:R-:W-:Y:S01]  /*d2a0*/  FMUL.FTZ R26, R3, R134 ;  /* 0x00000086031a7220 */ /* 0x000fe20000410000 */
[----:B------:R-:W-:Y:S07]  /*d2b0*/  PRMT R218, R218, 0x5410, R161 ;  /* 0x00005410dada7816 */ /* 0x000fee00000000a1 */
[----:B------:R-:W5:Y:S01]  /*d2c0*/  MUFU.EX2 R213, R213 ;  /* 0x000000d500d57308 */ /* 0x000f620000000800 */
[----:B------:R-:W-:Y:S01]  /*d2d0*/  PRMT R162, R159, 0x5410, R162 ;  /* 0x000054109fa27816 */ /* 0x000fe200000000a2 */
[----:B------:R-:W-:Y:S01]  /*d2e0*/  FMUL.FTZ R24, R164, R132 ;  /* 0x00000084a4187220 */ /* 0x000fe20000410000 */
[----:B------:R-:W-:Y:S07]  /*d2f0*/  SHF.R.U32.HI R159, RZ, 0x8, R158 ;  /* 0x00000008ff9f7819 */ /* 0x000fee000001169e */
[----:B------:R-:W5:Y:S01]  /*d300*/  MUFU.EX2 R216, R216 ;  /* 0x000000d800d87308 */ /* 0x000f620000000800 */
[----:B------:R-:W-:Y:S01]  /*d310*/  FMUL.FTZ R27, R3, R135 ;  /* 0x00000087031b7220 */ /* 0x000fe20000410000 */
[----:B-1----:R-:W-:Y:S01]  /*d320*/  F2FP.F16.F32.PACK_AB R138, R177, R176 ;  /* 0x000000b0b18a723e */ /* 0x002fe200000000ff */
[--C-:B------:R-:W-:Y:S07]  /*d330*/  FFMA.FTZ R182, R36, UR4, -R207.reuse ;  /* 0x0000000424b67c23 */ /* 0x100fee00080108cf */
[----:B------:R-:W-:Y:S01]  /*d340*/  MUFU.EX2 R183, R149 ;  /* 0x0000009500b77308 */ /* 0x000fe20000000800 */
[----:B------:R-:W-:Y:S01]  /*d350*/  F2FP.F16.F32.PACK_AB R139, R179, R178 ;  /* 0x000000b2b38b723e */ /* 0x000fe200000000ff */
[--C-:B------:R-:W-:Y:S01]  /*d360*/  FFMA.FTZ R217, R37, UR4, -R207.reuse ;  /* 0x0000000425d97c23 */ /* 0x100fe200080108cf */
[--C-:B------:R-:W-:Y:S01]  /*d370*/  HSET2.LE.AND R136, R218, R203.reuse, PT ;  /* 0x000000cbda887233 */ /* 0x100fe20003803000 */
[----:B------:R-:W-:Y:S06]  /*d380*/  HMMA.16816.F32 R24, R172, R154, R24 ;  /* 0x0000009aac18723c */ /* 0x000fec0000001818 */
[----:B------:R5:W1:Y:S01]  /*d390*/  MUFU.EX2 R180, R150 ;  /* 0x0000009600b47308 */ /* 0x000a620000000800 */
[--C-:B------:R-:W-:Y:S01]  /*d3a0*/  HSET2.LE.AND R137, R162, R203.reuse, PT ;  /* 0x000000cba2897233 */ /* 0x100fe20003803000 */
[----:B------:R-:W-:Y:S01]  /*d3b0*/  FFMA.FTZ R173, R48, UR4, -R207 ;  /* 0x0000000430ad7c23 */ /* 0x000fe200080108cf */
[----:B------:R-:W-:Y:S01]  /*d3c0*/  PRMT R158, R148, 0x5410, R159 ;  /* 0x00005410949e7816 */ /* 0x000fe2000000009f */
[----:B------:R-:W-:Y:S01]  /*d3d0*/  FFMA.FTZ R218, R39, UR4, -R205 ;  /* 0x0000000427da7c23 */ /* 0x000fe200080108cd */
[----:B---3--:R-:W-:Y:S05]  /*d3e0*/  F2FP.F16.F32.PACK_AB R135, R209, R208 ;  /* 0x000000d0d187723e */ /* 0x008fea00000000ff */
[----:B------:R-:W-:Y:S01]  /*d3f0*/  MUFU.EX2 R182, R182 ;  /* 0x000000b600b67308 */ /* 0x000fe20000000800 */
[----:B------:R-:W-:Y:S01]  /*d400*/  F2FP.F16.F32.PACK_AB R132, R215, R210 ;  /* 0x000000d2d784723e */ /* 0x000fe200000000ff */
[--C-:B------:R-:W-:Y:S01]  /*d410*/  FFMA.FTZ R251, R42, UR4, -R204.reuse ;  /* 0x000000042afb7c23 */ /* 0x100fe200080108cc */
[----:B------:R-:W-:Y:S07]  /*d420*/  LOP3.LUT R138, R138, R145, RZ, 0xc0, !PT ;  /* 0x000000918a8a7212 */ /* 0x000fee00078ec0ff */
[----:B------:R-:W-:Y:S01]  /*d430*/  MUFU.EX2 R217, R217 ;  /* 0x000000d900d97308 */ /* 0x000fe20000000800 */
[----:B------:R-:W-:Y:S01]  /*d440*/  LOP3.LUT R139, R139, R144, RZ, 0xc0, !PT ;  /* 0x000000908b8b7212 */ /* 0x000fe200078ec0ff */
[----:B------:R-:W-:Y:S01]  /*d450*/  FFMA.FTZ R252, R43, UR4, -R204 ;  /* 0x000000042bfc7c23 */ /* 0x000fe200080108cc */
[--C-:B------:R-:W-:Y:S01]  /*d460*/  HSET2.LE.AND R148, R248, R203.reuse, PT ;  /* 0x000000cbf8947233 */ /* 0x100fe20003803000 */
[----:B------:R-:W3:Y:S01]  /*d470*/  LDSM.16.MT88.4 R144, [R188+0x400] ;  /* 0x00040000bc90783b */ /* 0x000ee20000004200 */
[----:B----4-:R-:W-:Y:S05]  /*d480*/  F2FP.F16.F32.PACK_AB R133, R211, R212 ;  /* 0x000000d4d385723e */ /* 0x010fea00000000ff */
[----:B------:R-:W-:Y:S01]  /*d490*/  MUFU.EX2 R173, R173 ;  /* 0x000000ad00ad7308 */ /* 0x000fe20000000800 */
[----:B------:R-:W-:Y:S01]  /*d4a0*/  LOP3.LUT R136, R135, R136, RZ, 0xc0, !PT ;  /* 0x0000008887887212 */ /* 0x000fe200078ec0ff */
[----:B------:R-:W-:Y:S01]  /*d4b0*/  FFMA.FTZ R195, R2, R233, R195 ;  /* 0x000000e902c37223 */ /* 0x000fe200000100c3 */
[----:B------:R-:W-:Y:S07]  /*d4c0*/  LOP3.LUT R137, R132, R137, RZ, 0xc0, !PT ;  /* 0x0000008984897212 */ /* 0x000fee00078ec0ff */
[----:B------:R-:W-:Y:S01]  /*d4d0*/  MUFU.EX2 R218, R218 ;  /* 0x000000da00da7308 */ /* 0x000fe20000000800 */
[----:B------:R-:W-:Y:S01]  /*d4e0*/  LOP3.LUT R134, R133, R148, RZ, 0xc0, !PT ;  /* 0x0000009485867212 */ /* 0x000fe200078ec0ff */
[----:B------:R-:W-:Y:S01]  /*d4f0*/  FADD.FTZ R195, R198, R195 ;  /* 0x000000c3c6c37221 */ /* 0x000fe20000010000 */
[--C-:B------:R-:W-:Y:S07]  /*d500*/  HSET2.LE.AND R135, R156, R203.reuse, PT ;  /* 0x000000cb9c877233 */ /* 0x100fee0003803000 */
[----:B------:R-:W-:Y:S01]  /*d510*/  MUFU.EX2 R251, R251 ;  /* 0x000000fb00fb7308 */ /* 0x000fe20000000800 */
[--C-:B------:R-:W-:Y:S01]  /*d520*/  HSET2.LE.AND R132, R158, R203.reuse, PT ;  /* 0x000000cb9e847233 */ /* 0x100fe20003803000 */
[-C--:B--2---:R-:W-:Y:S08]  /*d530*/  HMMA.16816.F32 R4, R136, R140.reuse, R4 ;  /* 0x0000008c8804723c */ /* 0x084ff00000001804 */
[----:B------:R-:W-:Y:S01]  /*d540*/  MUFU.EX2 R252, R252 ;  /* 0x000000fc00fc7308 */ /* 0x000fe20000000800 */
[--C-:B------:R-:W-:Y:S01]  /*d550*/  HSET2.LE.AND R133, R160, R203.reuse, PT ;  /* 0x000000cba0857233 */ /* 0x100fe20003803000 */
[----:B------:R-:W-:Y:S01]  /*d560*/  FADD.FTZ R200, R200, R195 ;  /* 0x000000c3c8c87221 */ /* 0x000fe20000010000 */
[----:B-----5:R-:W-:Y:S01]  /*d570*/  F2FP.F16.F32.PACK_AB R150, R213, R214 ;  /* 0x000000d6d596723e */ /* 0x020fe200000000ff */
[----:B------:R-:W-:Y:S01]  /*d580*/  FFMA.FTZ R193, R164, R237, R193 ;  /* 0x000000eda4c17223 */ /* 0x000fe200000100c1 */
[----:B------:R-:W-:Y:S01]  /*d590*/  F2FP.F16.F32.PACK_AB R149, R181, R216 ;  /* 0x000000d8b595723e */ /* 0x000fe200000000ff */
[----:B------:R-:W-:Y:S01]  /*d5a0*/  FADD.FTZ R201, R201, R200 ;  /* 0x000000c8c9c97221 */ /* 0x000fe20000010000 */
[----:B-1----:R-:W-:Y:S01]  /*d5b0*/  F2FP.F16.F32.PACK_AB R148, R180, R183 ;  /* 0x000000b7b494723e */ /* 0x002fe200000000ff */
[----:B------:R-:W-:Y:S01]  /*d5c0*/  FFMA.FTZ R196, R3, R244, R196 ;  /* 0x000000f403c47223 */ /* 0x000fe200000100c4 */
[----:B------:R-:W-:Y:S01]  /*d5d0*/  LOP3.LUT R135, R150, R135, RZ, 0xc0, !PT ;  /* 0x0000008796877212 */ /* 0x000fe200078ec0ff */
[----:B------:R-:W-:Y:S01]  /*d5e0*/  FFMA.FTZ R199, R0, R231, R199 ;  /* 0x000000e700c77223 */ /* 0x000fe200000100c7 */
[----:B------:R-:W-:Y:S01]  /*d5f0*/  LOP3.LUT R132, R149, R132, RZ, 0xc0, !PT ;  /* 0x0000008495847212 */ /* 0x000fe200078ec0ff */
[----:B------:R-:W-:Y:S01]  /*d600*/  FADD.FTZ R216, R216, R201 ;  /* 0x000000c9d8d87221 */ /* 0x000fe20000010000 */
[----:B------:R-:W-:Y:S01]  /*d610*/  LOP3.LUT R133, R148, R133, RZ, 0xc0, !PT ;  /* 0x0000008594857212 */ /* 0x000fe200078ec0ff */
[----:B------:R-:W-:Y:S01]  /*d620*/  FADD.FTZ R192, R192, R193 ;  /* 0x000000c1c0c07221 */ /* 0x000fe20000010000 */
[----:B------:R-:W1:Y:S01]  /*d630*/  LDSM.16.MT88.4 R148, [R187+0xa400] ;  /* 0x00a40000bb94783b */ /* 0x000e620000004200 */
[----:B------:R-:W-:Y:S01]  /*d640*/  FADD.FTZ R3, R194, R196 ;  /* 0x000000c4c2037221 */ /* 0x000fe20000010000 */
[----:B------:R-:W-:Y:S01]  /*d650*/  FADD.FTZ R0, R197, R199 ;  /* 0x000000c7c5007221 */ /* 0x000fe20000010000 */
[----:B------:R-:W-:Y:S01]  /*d660*/  FADD.FTZ R181, R181, R216 ;  /* 0x000000d8b5b57221 */ /* 0x000fe20000010000 */
[----:B------:R-:W-:Y:S01]  /*d670*/  FADD.FTZ R189, R189, R192 ;  /* 0x000000c0bdbd7221 */ /* 0x000fe20000010000 */
[C---:B------:R-:W-:Y:S01]  /*d680*/  HMMA.16816.F32 R8, R132.reuse, R140, R8 ;  /* 0x0000008c8408723c */ /* 0x040fe20000001808 */
[----:B------:R-:W-:Y:S03]  /*d690*/  IMAD.U32 R141, RZ, RZ, UR23 ;  /* 0x00000017ff8d7e24 */ /* 0x000fe6000f8e00ff */
[----:B------:R-:W-:Y:S01]  /*d6a0*/  FADD.FTZ R170, R170, R3 ;  /* 0x00000003aaaa7221 */ /* 0x000fe20000010000 */
[----:B------:R-:W-:Y:S01]  /*d6b0*/  IMAD.MOV.U32 R3, RZ, RZ, R168 ;  /* 0x000000ffff037224 */ /* 0x000fe200078e00a8 */
[----:B------:R-:W-:Y:S01]  /*d6c0*/  LOP3.LUT R141, R247, UR27, R141, 0x96, !PT ;  /* 0x0000001bf78d7c12 */ /* 0x000fe2000f8e968d */
[----:B------:R-:W-:Y:S01]  /*d6d0*/  FADD.FTZ R169, R169, R0 ;  /* 0x00000000a9a97221 */ /* 0x000fe20000010000 */
[-C--:B------:R-:W-:Y:S03]  /*d6e0*/  HMMA.16816.F32 R12, R132, R142.reuse, R12 ;  /* 0x0000008e840c723c */ /* 0x080fe6000000180c */
[----:B------:R-:W-:Y:S01]  /*d6f0*/  FADD.FTZ R212, R212, R181 ;  /* 0x000000b5d4d47221 */ /* 0x000fe20000010000 */
[----:B------:R-:W-:Y:S01]  /*d700*/  FADD.FTZ R189, R190, R189 ;  /* 0x000000bdbebd7221 */ /* 0x000fe20000010000 */
[----:B------:R-:W-:Y:S01]  /*d710*/  FADD.FTZ R191, R191, R170 ;  /* 0x000000aabfbf7221 */ /* 0x000fe20000010000 */
[----:B------:R-:W-:Y:S01]  /*d720*/  FADD.FTZ R202, R202, R169 ;  /* 0x000000a9caca7221 */ /* 0x000fe20000010000 */
[----:B------:R-:W-:Y:S01]  /*d730*/  MOV R169, R166 ;  /* 0x000000a600a97202 */ /* 0x000fe20000000f00 */
[C---:B------:R-:W-:Y:S04]  /*d740*/  HMMA.16816.F32 R16, R136.reuse, R142, R16 ;  /* 0x0000008e8810723c */ /* 0x040fe80000001810 */
[----:B------:R-:W-:Y:S01]  /*d750*/  FADD.FTZ R212, R211, R212 ;  /* 0x000000d4d3d47221 */ /* 0x000fe20000010000 */
[----:B------:R-:W-:Y:S01]  /*d760*/  FADD.FTZ R208, R208, R189 ;  /* 0x000000bdd0d07221 */ /* 0x000fe20000010000 */
[----:B------:R-:W-:Y:S01]  /*d770*/  FADD.FTZ R210, R210, R191 ;  /* 0x000000bfd2d27221 */ /* 0x000fe20000010000 */
[----:B------:R-:W-:Y:S01]  /*d780*/  FADD.FTZ R183, R183, R202 ;  /* 0x000000cab7b77221 */ /* 0x000fe20000010000 */
[-C--:B---3--:R-:W-:Y:S03]  /*d790*/  HMMA.16816.F32 R68, R136, R144.reuse, R68 ;  /* 0x000000908844723c */ /* 0x088fe60000001844 */
[----:B------:R-:W-:Y:S01]  /*d7a0*/  FADD.FTZ R209, R209, R208 ;  /* 0x000000d0d1d17221 */ /* 0x000fe20000010000 */
[----:B------:R-:W-:Y:S01]  /*d7b0*/  FADD.FTZ R215, R215, R210 ;  /* 0x000000d2d7d77221 */ /* 0x000fe20000010000 */
[----:B------:R-:W-:Y:S02]  /*d7c0*/  FADD.FTZ R183, R180, R183 ;  /* 0x000000b7b4b77221 */ /* 0x000fe40000010000 */
[----:B------:R-:W-:Y:S01]  /*d7d0*/  FADD.FTZ R176, R176, R209 ;  /* 0x000000d1b0b07221 */ /* 0x000fe20000010000 */
[C---:B------:R-:W-:Y:S04]  /*d7e0*/  HMMA.16816.F32 R72, R132.reuse, R144, R72 ;  /* 0x000000908448723c */ /* 0x040fe80000001848 */
[----:B------:R-:W-:Y:S04]  /*d7f0*/  IMAD.WIDE.U32 R144, R141, -0x326172a9, RZ ;  /* 0xcd9e8d578d907825 */ /* 0x000fe800078e00ff */
[----:B------:R-:W-:Y:S01]  /*d800*/  FADD.FTZ R178, R178, R215 ;  /* 0x000000d7b2b27221 */ /* 0x000fe20000010000 */
[----:B------:R-:W-:Y:S01]  /*d810*/  FADD.FTZ R214, R214, R183 ;  /* 0x000000b7d6d67221 */ /* 0x000fe20000010000 */
[-C--:B------:R-:W-:Y:S03]  /*d820*/  HMMA.16816.F32 R76, R132, R146.reuse, R76 ;  /* 0x00000092844c723c */ /* 0x080fe6000000184c */
[----:B------:R-:W-:Y:S01]  /*d830*/  LOP3.LUT R140, R145, R225, RZ, 0x3c, !PT ;  /* 0x000000e1918c7212 */ /* 0x000fe200078e3cff */
[----:B------:R-:W-:Y:S01]  /*d840*/  FADD.FTZ R177, R177, R176 ;  /* 0x000000b0b1b17221 */ /* 0x000fe20000010000 */
[----:B------:R-:W-:Y:S01]  /*d850*/  LOP3.LUT R145, R145, R224, RZ, 0x3c, !PT ;  /* 0x000000e091917212 */ /* 0x000fe200078e3cff */
[----:B------:R-:W-:Y:S01]  /*d860*/  FADD.FTZ R178, R179, R178 ;  /* 0x000000b2b3b27221 */ /* 0x000fe20000010000 */
[----:B------:R-:W-:Y:S01]  /*d870*/  LOP3.LUT R158, R144, R236, RZ, 0x3c, !PT ;  /* 0x000000ec909e7212 */ /* 0x000fe200078e3cff */
[C---:B------:R-:W-:Y:S04]  /*d880*/  HMMA.16816.F32 R80, R136.reuse, R146, R80 ;  /* 0x000000928850723c */ /* 0x040fe80000001850 */
[----:B------:R-:W-:Y:S01]  /*d890*/  IMAD.WIDE.U32 R156, R140, -0x2daee0ad, RZ ;  /* 0xd2511f538c9c7825 */ /* 0x000fe200078e00ff */
[----:B------:R-:W-:Y:S01]  /*d8a0*/  LOP3.LUT R144, R144, R232, RZ, 0x3c, !PT ;  /* 0x000000e890907212 */ /* 0x000fe200078e3cff */
[----:B------:R-:W2:Y:S02]  /*d8b0*/  LDSM.16.MT88.4 R140, [R188+0x1400] ;  /* 0x00140000bc8c783b */ /* 0x000ea40000004200 */
[----:B------:R-:W-:Y:S01]  /*d8c0*/  FADD.FTZ R214, R213, R214 ;  /* 0x000000d6d5d67221 */ /* 0x000fe20000010000 */
[-C--:B-1----:R-:W-:Y:S03]  /*d8d0*/  HMMA.16816.F32 R84, R136, R148.reuse, R84 ;  /* 0x000000948854723c */ /* 0x082fe60000001854 */
[----:B------:R-:W-:Y:S01]  /*d8e0*/  IMAD.WIDE.U32 R152, R145, -0x2daee0ad, RZ ;  /* 0xd2511f5391987825 */ /* 0x000fe200078e00ff */
[----:B------:R-:W-:Y:S03]  /*d8f0*/  LOP3.LUT R147, R242, UR21, R157, 0x96, !PT ;  /* 0x00000015f2937c12 */ /* 0x000fe6000f8e969d */
[----:B------:R-:W-:Y:S01]  /*d900*/  IMAD.WIDE.U32 R158, R158, -0x2daee0ad, RZ ;  /* 0xd2511f539e9e7825 */ /* 0x000fe200078e00ff */
[C---:B------:R-:W-:Y:S04]  /*d910*/  HMMA.16816.F32 R88, R132.reuse, R148, R88 ;  /* 0x000000948458723c */ /* 0x040fe80000001858 */
[----:B------:R-:W-:Y:S01]  /*d920*/  IMAD.WIDE.U32 R144, R144, -0x2daee0ad, RZ ;  /* 0xd2511f5390907825 */ /* 0x000fe200078e00ff */
[----:B------:R-:W-:Y:S02]  /*d930*/  LOP3.LUT R156, R156, UR20, R159, 0x96, !PT ;  /* 0x000000149c9c7c12 */ /* 0x000fe4000f8e969f */
[----:B------:R-:W-:Y:S01]  /*d940*/  LOP3.LUT R146, R240, UR21, R153, 0x96, !PT ;  /* 0x00000015f0927c12 */ /* 0x000fe2000f8e9699 */
[-C--:B------:R-:W-:Y:S03]  /*d950*/  HMMA.16816.F32 R92, R132, R150.reuse, R92 ;  /* 0x00000096845c723c */ /* 0x080fe6000000185c */
[----:B------:R-:W-:Y:S01]  /*d960*/  LOP3.LUT R152, R152, UR20, R145, 0x96, !PT ;  /* 0x0000001498987c12 */ /* 0x000fe2000f8e9691 */
[----:B------:R-:W-:Y:S04]  /*d970*/  IMAD.WIDE.U32 R154, R147, -0x326172a9, RZ ;  /* 0xcd9e8d57939a7825 */ /* 0x000fe800078e00ff */
[C---:B------:R-:W-:Y:S04]  /*d980*/  HMMA.16816.F32 R96, R136.reuse, R150, R96 ;  /* 0x000000968860723c */ /* 0x040fe80000001860 */
[----:B------:R-:W-:Y:S01]  /*d990*/  IMAD.WIDE.U32 R156, R156, -0x326172a9, RZ ;  /* 0xcd9e8d579c9c7825 */ /* 0x000fe200078e00ff */
[----:B------:R-:W-:Y:S03]  /*d9a0*/  LOP3.LUT R145, R234, UR11, R155, 0x96, !PT ;  /* 0x0000000bea917c12 */ /* 0x000fe6000f8e969b */
[----:B------:R-:W-:Y:S01]  /*d9b0*/  IMAD.WIDE.U32 R160, R146, -0x326172a9, RZ ;  /* 0xcd9e8d5792a07825 */ /* 0x000fe200078e00ff */
[----:B------:R-:W-:Y:S03]  /*d9c0*/  LOP3.LUT R154, R154, UR10, R157, 0x96, !PT ;  /* 0x0000000a9a9a7c12 */ /* 0x000fe6000f8e969d */
[----:B------:R-:W-:Y:S01]  /*d9d0*/  IMAD.WIDE.U32 R152, R152, -0x326172a9, RZ ;  /* 0xcd9e8d5798987825 */ /* 0x000fe200078e00ff */
[----:B------:R-:W-:Y:S01]  /*d9e0*/  LOP3.LUT R146, R238, UR11, R161, 0x96, !PT ;  /* 0x0000000bee927c12 */ /* 0x000fe2000f8e96a1 */
[-C--:B--2---:R-:W-:Y:S03]  /*d9f0*/  HMMA.16816.F32 R100, R136, R140.reuse, R100 ;  /* 0x0000008c8864723c */ /* 0x084fe60000001864 */
[----:B------:R-:W-:Y:S01]  /*da00*/  LOP3.LUT R148, R160, UR10, R153, 0x96, !PT ;  /* 0x0000000aa0947c12 */ /* 0x000fe2000f8e9699 */
[----:B------:R-:W-:Y:S04]  /*da10*/  IMAD.WIDE.U32 R160, R145, -0x2daee0ad, RZ ;  /* 0xd2511f5391a07825 */ /* 0x000fe800078e00ff */
[C---:B------:R-:W-:Y:S04]  /*da20*/  HMMA.16816.F32 R104, R132.reuse, R140, R104 ;  /* 0x0000008c8468723c */ /* 0x040fe80000001868 */
[----:B------:R-:W-:Y:S01]  /*da30*/  IMAD.WIDE.U32 R154, R154, -0x2daee0ad, RZ ;  /* 0xd2511f539a9a7825 */ /* 0x000fe200078e00ff */
[----:B------:R-:W-:Y:S03]  /*da40*/  LOP3.LUT R158, R158, UR19, R161, 0x96, !PT ;  /* 0x000000139e9e7c12 */ /* 0x000fe6000f8e96a1 */
[-C--:B------:R-:W-:Y:S03]  /*da50*/  HMMA.16816.F32 R108, R132, R142.reuse, R108 ;  /* 0x0000008e846c723c */ /* 0x080fe6000000186c */
[----:B------:R-:W-:Y:S01]  /*da60*/  IMAD.WIDE.U32 R146, R146, -0x2daee0ad, RZ ;  /* 0xd2511f5392927825 */ /* 0x000fe200078e00ff */
[----:B------:R-:W-:Y:S03]  /*da70*/  LOP3.LUT R162, R160, UR18, R155, 0x96, !PT ;  /* 0x00000012a0a27c12 */ /* 0x000fe6000f8e969b */
[----:B------:R-:W-:Y:S01]  /*da80*/  IMAD.WIDE.U32 R148, R148, -0x2daee0ad, RZ ;  /* 0xd2511f5394947825 */ /* 0x000fe200078e00ff */
[C---:B------:R-:W-:Y:S04]  /*da90*/  HMMA.16816.F32 R112, R136.reuse, R142, R112 ;  /* 0x0000008e8870723c */ /* 0x040fe80000001870 */
[----:B------:R-:W-:Y:S01]  /*daa0*/  LOP3.LUT R155, R144, UR19, R147, 0x96, !PT ;  /* 0x00000013909b7c12 */ /* 0x000fe2000f8e9693 */
[----:B------:R-:W-:Y:S01]  /*dab0*/  IMAD.WIDE.U32 R162, R162, -0x326172a9, RZ ;  /* 0xcd9e8d57a2a27825 */ /* 0x000fe200078e00ff */
[----:B------:R-:W-:Y:S02]  /*dac0*/  LOP3.LUT R149, R146, UR18, R149, 0x96, !PT ;  /* 0x0000001292957c12 */ /* 0x000fe4000f8e9695 */
[----:B------:R-:W1:Y:S01]  /*dad0*/  LDSM.16.MT88.4 R144, [R187+0xb400] ;  /* 0x00b40000bb90783b */ /* 0x000e620000004200 */
[----:B------:R-:W-:Y:S01]  /*dae0*/  IMAD.WIDE.U32 R158, R158, -0x326172a9, RZ ;  /* 0xcd9e8d579e9e7825 */ /* 0x000fe200078e00ff */
[C---:B------:R-:W-:Y:S02]  /*daf0*/  PRMT R172, R162.reuse, 0x7773, RZ ;  /* 0x00007773a2ac7816 */ /* 0x040fe400000000ff */
[----:B------:R-:W-:Y:S01]  /*db00*/  PRMT R153, R162, 0x7772, RZ ;  /* 0x00007772a2997816 */ /* 0x000fe200000000ff */
[----:B------:R-:W-:Y:S01]  /*db10*/  IMAD.WIDE.U32 R174, R149, -0x326172a9, RZ ;  /* 0xcd9e8d5795ae7825 */ /* 0x000fe200078e00ff */
[----:B------:R-:W-:Y:S02]  /*db20*/  LOP3.LUT R161, R158, UR8, R163, 0x96, !PT ;  /* 0x000000089ea17c12 */ /* 0x000fe4000f8e96a3 */
[----:B------:R-:W-:Y:S01]  /*db30*/  PRMT R248, R162, 0x7771, RZ ;  /* 0x00007771a2f87816 */ /* 0x000fe200000000ff */
[----:B------:R-:W-:Y:S01]  /*db40*/  IMAD.WIDE.U32 R150, R155, -0x326172a9, RZ ;  /* 0xcd9e8d579b967825 */ /* 0x000fe200078e00ff */
[C---:B------:R-:W-:Y:S02]  /*db50*/  LOP3.LUT R141, R161.reuse, 0xffff, RZ, 0xc0, !PT ;  /* 0x0000ffffa18d7812 */ /* 0x040fe400078ec0ff */
[C---:B------:R-:W-:Y:S01]  /*db60*/  PRMT R140, R161.reuse, 0x7632, R140 ;  /* 0x00007632a18c7816 */ /* 0x040fe2000000008c */
[----:B------:R-:W-:Y:S01]  /*db70*/  IMAD.MOV.U32 R160, RZ, RZ, R162 ;  /* 0x000000ffffa07224 */ /* 0x000fe200078e00a2 */
[----:B------:R-:W-:Y:S01]  /*db80*/  SHF.R.U32.HI R141, RZ, 0x8, R141 ;  /* 0x00000008ff8d7819 */ /* 0x000fe2000001168d */
[----:B------:R-:W-:Y:S01]  /*db90*/  IMAD.MOV.U32 R162, RZ, RZ, R174 ;  /* 0x000000ffffa27224 */ /* 0x000fe200078e00ae */
[----:B------:R-:W-:Y:S02]  /*dba0*/  LOP3.LUT R250, R161, 0xff, RZ, 0xc0, !PT ;  /* 0x000000ffa1fa7812 */ /* 0x000fe400078ec0ff */
[----:B------:R-:W-:Y:S01]  /*dbb0*/  LOP3.LUT R155, R150, UR8, R175, 0x96, !PT ;  /* 0x00000008969b7c12 */ /* 0x000fe2000f8e96af */
[----:B------:R-:W-:Y:S01]  /*dbc0*/  FFMA.FTZ R175, R50, UR4, -R205 ;  /* 0x0000000432af7c23 */ /* 0x000fe200080108cd */
[----:B------:R-:W-:Y:S01]  /*dbd0*/  LOP3.LUT R150, R162, 0xff, RZ, 0xc0, !PT ;  /* 0x000000ffa2967812 */ /* 0x000fe200078ec0ff */
[----:B------:R-:W-:Y:S01]  /*dbe0*/  FFMA.FTZ R50, R44, UR4, -R206 ;  /* 0x000000042c327c23 */ /* 0x000fe200080108ce */
[----:B------:R-:W-:Y:S02]  /*dbf0*/  SHF.R.U32.HI R162, RZ, 0x18, R161 ;  /* 0x00000018ffa27819 */ /* 0x000fe400000116a1 */
[----:B------:R-:W-:Y:S01]  /*dc00*/  LOP3.LUT R161, R140, 0xff, RZ, 0xc0, !PT ;  /* 0x000000ff8ca17812 */ /* 0x000fe200078ec0ff */
[----:B------:R-:W-:Y:S01]  /*dc10*/  MUFU.EX2 R175, R175 ;  /* 0x000000af00af7308 */ /* 0x000fe20000000800 */
[----:B------:R-:W-:Y:S02]  /*dc20*/  PRMT R250, R250, 0x5410, R141 ;  /* 0x00005410fafa7816 */ /* 0x000fe4000000008d */
[----:B------:R-:W2:Y:S01]  /*dc30*/  LDSM.16.MT88.4 R140, [R188+0x2400] ;  /* 0x00240000bc8c783b */ /* 0x000ea20000004200 */
[----:B------:R-:W-:Y:S01]  /*dc40*/  PRMT R153, R153, 0x5410, R172 ;  /* 0x0000541099997816 */ /* 0x000fe200000000ac */
[----:B------:R-:W-:Y:S01]  /*dc50*/  FFMA.FTZ R172, R49, UR4, -R207 ;  /* 0x0000000431ac7c23 */ /* 0x000fe200080108cf */
[C---:B------:R-:W-:Y:S02]  /*dc60*/  PRMT R158, R174.reuse, 0x7773, RZ ;  /* 0x00007773ae9e7816 */ /* 0x040fe400000000ff */
[----:B------:R-:W-:Y:S01]  /*dc70*/  LOP3.LUT R36, R153, 0xff00ff, RZ, 0xc0, !PT ;  /* 0x00ff00ff99247812 */ /* 0x000fe200078ec0ff */
[----:B------:R-:W-:Y:S01]  /*dc80*/  FFMA.FTZ R153, R47, UR4, -R204 ;  /* 0x000000042f997c23 */ /* 0x000fe200080108cc */
[----:B------:R-:W-:Y:S01]  /*dc90*/  PRMT R149, R174, 0x7772, RZ ;  /* 0x00007772ae957816 */ /* 0x000fe200000000ff */
[----:B------:R-:W3:Y:S01]  /*dca0*/  LDSM.16.MT88.4 R44, [R187+0x9800] ;  /* 0x00980000bb2c783b */ /* 0x000ee20000004200 */
[----:B------:R-:W-:Y:S01]  /*dcb0*/  LOP3.LUT R163, R160, 0xff, RZ, 0xc0, !PT ;  /* 0x000000ffa0a37812 */ /* 0x000fe200078ec0ff */
[----:B------:R-:W4:Y:S01]  /*dcc0*/  MUFU.EX2 R172, R172 ;  /* 0x000000ac00ac7308 */ /* 0x000f220000000800 */
[----:B------:R-:W-:Y:S01]  /*dcd0*/  PRMT R149, R149, 0x5410, R158 ;  /* 0x0000541095957816 */ /* 0x000fe2000000009e */
[-C--:B-1----:R-:W-:Y:S03]  /*dce0*/  HMMA.16816.F32 R116, R136, R144.reuse, R116 ;  /* 0x000000908874723c */ /* 0x082fe60000001874 */
[----:B------:R-:W-:Y:S05]  /*dcf0*/  PRMT R248, R163, 0x5410, R248 ;  /* 0x00005410a3f87816 */ /* 0x000fea00000000f8 */
[----:B------:R-:W-:Y:S01]  /*dd00*/  MUFU.EX2 R163, R52 ;  /* 0x0000003400a37308 */ /* 0x000fe20000000800 */
[----:B------:R-:W-:Y:S01]  /*dd10*/  LOP3.LUT R160, R155, 0xff, RZ, 0xc0, !PT ;  /* 0x000000ff9ba07812 */ /* 0x000fe200078ec0ff */
[C---:B------:R-:W-:Y:S04]  /*dd20*/  HMMA.16816.F32 R120, R132.reuse, R144, R120 ;  /* 0x000000908478723c */ /* 0x040fe80000001878 */
[--C-:B------:R-:W-:Y:S04]  /*dd30*/  HSET2.LE.AND R38, R248, R203.reuse, PT ;  /* 0x000000cbf8267233 */ /* 0x100fe80003803000 */
[----:B------:R-:W-:Y:S01]  /*dd40*/  MUFU.EX2 R248, R50 ;  /* 0x0000003200f87308 */ /* 0x000fe20000000800 */
[----:B------:R-:W-:Y:S01]  /*dd50*/  PRMT R162, R161, 0x5410, R162 ;  /* 0x00005410a1a27816 */ /* 0x000fe200000000a2 */
[-C--:B------:R-:W-:Y:S08]  /*dd60*/  HMMA.16816.F32 R124, R132, R146.reuse, R124 ;  /* 0x00000092847c723c */ /* 0x080ff0000000187c */
[----:B------:R-:W-:Y:S01]  /*dd70*/  MUFU.EX2 R161, R54 ;  /* 0x0000003600a17308 */ /* 0x000fe20000000800 */
[----:B----4-:R-:W-:Y:S02]  /*dd80*/  F2FP.F16.F32.PACK_AB R37, R172, R173 ;  /* 0x000000adac25723e */ /* 0x010fe400000000ff */
[--C-:B------:R-:W-:Y:S02]  /*dd90*/  HSET2.LE.AND R39, R36, R203.reuse, PT ;  /* 0x000000cb24277233 */ /* 0x100fe40003803000 */
[----:B------:R-:W-:Y:S01]  /*dda0*/  LOP3.LUT R38, R37, R38, RZ, 0xc0, !PT ;  /* 0x0000002625267212 */ /* 0x000fe200078ec0ff */
[C---:B------:R-:W-:Y:S01]  /*ddb0*/  HMMA.16816.F32 R128, R136.reuse, R146, R128 ;  /* 0x000000928880723c */ /* 0x040fe20000001880 */
[----:B------:R-:W-:Y:S03]  /*ddc0*/  LDSM.16.MT88.4 R144, [R187+0xa800] ;  /* 0x00a80000bb90783b */ /* 0x000fe60000004200 */
[----:B------:R-:W-:Y:S01]  /*ddd0*/  PRMT R157, R174, 0x7771, RZ ;  /* 0x00007771ae9d7816 */ /* 0x000fe200000000ff */
[----:B------:R-:W-:Y:S01]  /*dde0*/  FFMA.FTZ R174, R51, UR4, -R205 ;  /* 0x0000000433ae7c23 */ /* 0x000fe200080108cd */
[C---:B------:R-:W-:Y:S02]  /*ddf0*/  LOP3.LUT R51, R155.reuse, 0xffff, RZ, 0xc0, !PT ;  /* 0x0000ffff9b337812 */ /* 0x040fe400078ec0ff */
[-C--:B--2---:R-:W-:Y:S03]  /*de00*/  HMMA.16816.F32 R32, R136, R140.reuse, R32 ;  /* 0x0000008c8820723c */ /* 0x084fe60000001820 */
[----:B------:R-:W1:Y:S01]  /*de10*/  MUFU.EX2 R174, R174 ;  /* 0x000000ae00ae7308 */ /* 0x000e620000000800 */
[----:B------:R-:W-:Y:S02]  /*de20*/  SHF.R.U32.HI R51, RZ, 0x8, R51 ;  /* 0x00000008ff337819 */ /* 0x000fe40000011633 */
[--C-:B------:R-:W-:Y:S02]  /*de30*/  HSET2.LE.AND R36, R250, R203.reuse, PT ;  /* 0x000000cbfa247233 */ /* 0x100fe40003803000 */
[C---:B------:R-:W-:Y:S05]  /*de40*/  HMMA.16816.F32 R20, R132.reuse, R140, R20 ;  /* 0x0000008c8414723c */ /* 0x040fea0000001814 */
[----:B------:R-:W2:Y:S01]  /*de50*/  MUFU.EX2 R250, R153 ;  /* 0x0000009900fa7308 */ /* 0x000ea20000000800 */
[----:B------:R-:W-:Y:S01]  /*de60*/  PRMT R49, R155, 0x7632, R49 ;  /* 0x000076329b317816 */ /* 0x000fe20000000031 */
[--C-:B------:R-:W-:Y:S01]  /*de70*/  FFMA.FTZ R140, R41, UR4, -R206.reuse ;  /* 0x00000004298c7c23 */ /* 0x100fe200080108ce */
[----:B------:R-:W-:Y:S01]  /*de80*/  SHF.R.U32.HI R158, RZ, 0x18, R155 ;  /* 0x00000018ff9e7819 */ /* 0x000fe2000001169b */
[----:B------:R-:W-:Y:S01]  /*de90*/  FFMA.FTZ R155, R40, UR4, -R206 ;  /* 0x00000004289b7c23 */ /* 0x000fe200080108ce */
[-C--:B------:R-:W-:Y:S01]  /*dea0*/  HMMA.16816.F32 R28, R132, R142.reuse, R28 ;  /* 0x0000008e841c723c */ /* 0x080fe2000000181c */
[----:B------:R-:W-:Y:S02]  /*deb0*/  LDSM.16.MT88.4 R132, [R188+0x1800] ;  /* 0x00180000bc84783b */ /* 0x000fe40000004200 */
[----:B------:R-:W-:Y:S02]  /*dec0*/  LOP3.LUT R49, R49, 0xff, RZ, 0xc0, !PT ;  /* 0x000000ff31317812 */ /* 0x000fe400078ec0ff */
[----:B------:R-:W-:Y:S01]  /*ded0*/  MUFU.EX2 R141, R155 ;  /* 0x0000009b008d7308 */ /* 0x000fe20000000800 */
[--C-:B------:R-:W-:Y:S02]  /*dee0*/  HSET2.LE.AND R37, R162, R203.reuse, PT ;  /* 0x000000cba2257233 */ /* 0x100fe40003803000 */
[----:B------:R-:W-:Y:S01]  /*def0*/  PRMT R158, R49, 0x5410, R158 ;  /* 0x00005410319e7816 */ /* 0x000fe2000000009e */
[----:B------:R-:W-:Y:S06]  /*df00*/  HMMA.16816.F32 R24, R136, R142, R24 ;  /* 0x0000008e8818723c */ /* 0x000fec0000001818 */
[----:B------:R-:W4:Y:S01]  /*df10*/  MUFU.EX2 R140, R140 ;  /* 0x0000008c008c7308 */ /* 0x000f220000000800 */
[----:B------:R-:W-:Y:S01]  /*df20*/  F2FP.F16.F32.PACK_AB R40, R218, R219 ;  /* 0x000000dbda28723e */ /* 0x000fe200000000ff */
[--C-:B------:R-:W-:Y:S01]  /*df30*/  FFMA.FTZ R143, R62, UR4, -R204.reuse ;  /* 0x000000043e8f7c23 */ /* 0x100fe200080108cc */
[----:B------:R-:W-:Y:S07]  /*df40*/  PRMT R150, R150, 0x5410, R157 ;  /* 0x0000541096967816 */ /* 0x000fee000000009d */
[----:B------:R-:W-:Y:S01]  /*df50*/  MUFU.EX2 R62, R58 ;  /* 0x0000003a003e7308 */ /* 0x000fe20000000800 */
[----:B-1----:R-:W-:Y:S01]  /*df60*/  F2FP.F16.F32.PACK_AB R48, R174, R175 ;  /* 0x000000afae30723e */ /* 0x002fe200000000ff */
[----:B------:R-:W-:Y:S01]  /*df70*/  FFMA.FTZ R204, R63, UR4, -R204 ;  /* 0x000000043fcc7c23 */ /* 0x000fe200080108cc */
[----:B------:R-:W-:Y:S07]  /*df80*/  F2FP.F16.F32.PACK_AB R49, R217, R182 ;  /* 0x000000b6d931723e */ /* 0x000fee00000000ff */
[----:B------:R-:W-:Y:S01]  /*df90*/  MUFU.EX2 R63, R59 ;  /* 0x0000003b003f7308 */ /* 0x000fe20000000800 */
[----:B------:R-:W-:Y:S01]  /*dfa0*/  LOP3.LUT R37, R40, R37, RZ, 0xc0, !PT ;  /* 0x0000002528257212 */ /* 0x000fe200078ec0ff */
[----:B------:R-:W-:Y:S01]  /*dfb0*/  FADD.FTZ R182, R182, R177 ;  /* 0x000000b1b6b67221 */ /* 0x000fe20000010000 */
[----:B------:R-:W-:Y:S01]  /*dfc0*/  PRMT R160, R160, 0x5410, R51 ;  /* 0x00005410a0a07816 */ /* 0x000fe20000000033 */
[----:B------:R-:W-:Y:S01]  /*dfd0*/  FADD.FTZ R219, R219, R178 ;  /* 0x000000b2dbdb7221 */ /* 0x000fe20000010000 */
[----:B------:R-:W-:Y:S01]  /*dfe0*/  LOP3.LUT R39, R48, R39, RZ, 0xc0, !PT ;  /* 0x0000002730277212 */ /* 0x000fe200078ec0ff */
[----:B------:R-:W-:Y:S01]  /*dff0*/  FADD.FTZ R182, R217, R182 ;  /* 0x000000b6d9b67221 */ /* 0x000fe20000010000 */
[----:B------:R-:W-:Y:S01]  /*e000*/  LOP3.LUT R36, R49, R36, RZ, 0xc0, !PT ;  /* 0x0000002431247212 */ /* 0x000fe200078ec0ff */
[----:B------:R-:W-:Y:S01]  /*e010*/  FADD.FTZ R218, R218, R219 ;  /* 0x000000dbdada7221 */ /* 0x000fe20000010000 */
[----:B------:R-:W-:Y:S01]  /*e020*/  LOP3.LUT R40, R149, 0xff00ff, RZ, 0xc0, !PT ;  /* 0x00ff00ff95287812 */ /* 0x000fe200078ec0ff */
[----:B------:R-:W1:Y:S01]  /*e030*/  LDSM.16.MT88.4 R48, [R188+0x800] ;  /* 0x00080000bc30783b */ /* 0x000e620000004200 */
[--C-:B------:R-:W-:Y:S01]  /*e040*/  HSET2.LE.AND R42, R150, R203.reuse, PT ;  /* 0x000000cb962a7233 */ /* 0x100fe20003803000 */
[----:B------:R-:W-:Y:S01]  /*e050*/  FADD.FTZ R173, R173, R182 ;  /* 0x000000b6adad7221 */ /* 0x000fe20000010000 */
[----:B------:R-:W-:Y:S01]  /*e060*/  F2FP.F16.F32.PACK_AB R41, R245, R248 ;  /* 0x000000f8f529723e */ /* 0x000fe200000000ff */
[-C--:B---3--:R-:W-:Y:S05]  /*e070*/  HMMA.16816.F32 R4, R36, R44.reuse, R4 ;  /* 0x0000002c2404723c */ /* 0x088fea0000001804 */
[----:B------:R-:W-:Y:S01]  /*e080*/  LOP3.LUT R42, R41, R42, RZ, 0xc0, !PT ;  /* 0x0000002a292a7212 */ /* 0x000fe200078ec0ff */
[----:B------:R-:W-:Y:S01]  /*e090*/  FADD.FTZ R175, R175, R218 ;  /* 0x000000daafaf7221 */ /* 0x000fe20000010000 */
[--C-:B------:R-:W-:Y:S01]  /*e0a0*/  HSET2.LE.AND R43, R40, R203.reuse, PT ;  /* 0x000000cb282b7233 */ /* 0x100fe20003803000 */
[----:B------:R-:W-:Y:S01]  /*e0b0*/  FADD.FTZ R173, R172, R173 ;  /* 0x000000adacad7221 */ /* 0x000fe20000010000 */
[--C-:B------:R-:W-:Y:S01]  /*e0c0*/  HSET2.LE.AND R40, R160, R203.reuse, PT ;  /* 0x000000cba0287233 */ /* 0x100fe20003803000 */
[----:B------:R-:W-:Y:S01]  /*e0d0*/  FADD.FTZ R175, R174, R175 ;  /* 0x000000afaeaf7221 */ /* 0x000fe20000010000 */
[--C-:B------:R-:W-:Y:S02]  /*e0e0*/  HSET2.LE.AND R41, R158, R203.reuse, PT ;  /* 0x000000cb9e297233 */ /* 0x100fe40003803000 */
[----:B--2---:R-:W-:Y:S02]  /*e0f0*/  F2FP.F16.F32.PACK_AB R138, R250, R249 ;  /* 0x000000f9fa8a723e */ /* 0x004fe400000000ff */
[----:B------:R-:W-:Y:S01]  /*e100*/  F2FP.F16.F32.PACK_AB R136, R252, R251 ;  /* 0x000000fbfc88723e */ /* 0x000fe200000000ff */
[----:B------:R-:W-:Y:S01]  /*e110*/  FADD.FTZ R251, R251, R214 ;  /* 0x000000d6fbfb7221 */ /* 0x000fe20000010000 */
[----:B----4-:R-:W-:Y:S01]  /*e120*/  F2FP.F16.F32.PACK_AB R137, R140, R141 ;  /* 0x0000008d8c89723e */ /* 0x010fe200000000ff */
[----:B------:R-:W-:Y:S01]  /*e130*/  FADD.FTZ R141, R141, R212 ;  /* 0x000000d48d8d7221 */ /* 0x000fe20000010000 */
[----:B------:R-:W-:Y:S01]  /*e140*/  LOP3.LUT R43, R138, R43, RZ, 0xc0, !PT ;  /* 0x0000002b8a2b7212 */ /* 0x000fe200078ec0ff */
[----:B------:R-:W-:Y:S01]  /*e150*/  FADD.FTZ R252, R252, R251 ;  /* 0x000000fbfcfc7221 */ /* 0x000fe20000010000 */
[----:B------:R-:W-:Y:S01]  /*e160*/  LOP3.LUT R40, R137, R40, RZ, 0xc0, !PT ;  /* 0x0000002889287212 */ /* 0x000fe200078ec0ff */
[----:B------:R-:W-:Y:S01]  /*e170*/  FADD.FTZ R141, R140, R141 ;  /* 0x0000008d8c8d7221 */ /* 0x000fe20000010000 */
[----:B------:R-:W-:Y:S01]  /*e180*/  LOP3.LUT R41, R136, R41, RZ, 0xc0, !PT ;  /* 0x0000002988297212 */ /* 0x000fe200078ec0ff */
[----:B------:R-:W-:Y:S01]  /*e190*/  FADD.FTZ R249, R249, R252 ;  /* 0x000000fcf9f97221 */ /* 0x000fe20000010000 */
[----:B------:R-:W-:Y:S01]  /*e1a0*/  LOP3.LUT R150, R152, UR9, R151, 0x96, !PT ;  /* 0x0000000998967c12 */ /* 0x000fe2000f8e9697 */
[----:B------:R-:W-:Y:S01]  /*e1b0*/  FADD.FTZ R248, R248, R141 ;  /* 0x0000008df8f87221 */ /* 0x000fe20000010000 */
[----:B------:R-:W-:Y:S01]  /*e1c0*/  LOP3.LUT R156, R156, UR9, R159, 0x96, !PT ;  /* 0x000000099c9c7c12 */ /* 0x000fe2000f8e969f */
[----:B------:R-:W-:Y:S02]  /*e1d0*/  FADD.FTZ R249, R250, R249 ;  /* 0x000000f9faf97221 */ /* 0x000fe40000010000 */
[C---:B------:R-:W-:Y:S04]  /*e1e0*/  HMMA.16816.F32 R8, R40.reuse, R44, R8 ;  /* 0x0000002c2808723c */ /* 0x040fe80000001808 */
[----:B------:R-:W-:Y:S04]  /*e1f0*/  IMAD.WIDE.U32 R150, R150, -0x2daee0ad, RZ ;  /* 0xd2511f5396967825 */ /* 0x000fe800078e00ff */
[----:B------:R-:W-:Y:S01]  /*e200*/  FADD.FTZ R245, R245, R248 ;  /* 0x000000f8f5f57221 */ /* 0x000fe20000010000 */
[-C--:B------:R-:W-:Y:S03]  /*e210*/  HMMA.16816.F32 R12, R40, R46.reuse, R12 ;  /* 0x0000002e280c723c */ /* 0x080fe6000000180c */
[----:B------:R-:W-:Y:S01]  /*e220*/  IMAD.MOV.U32 R136, RZ, RZ, R150 ;  /* 0x000000ffff887224 */ /* 0x000fe200078e0096 */
[----:B------:R-:W-:Y:S01]  /*e230*/  PRMT R138, R150, 0x7771, RZ ;  /* 0x00007771968a7816 */ /* 0x000fe200000000ff */
[----:B------:R-:W-:Y:S01]  /*e240*/  IMAD.WIDE.U32 R156, R156, -0x2daee0ad, RZ ;  /* 0xd2511f539c9c7825 */ /* 0x000fe200078e00ff */
[----:B------:R-:W-:Y:S02]  /*e250*/  LOP3.LUT R148, R148, UR17, R151, 0x96, !PT ;  /* 0x0000001194947c12 */ /* 0x000fe4000f8e9697 */
[C---:B------:R-:W-:Y:S01]  /*e260*/  HMMA.16816.F32 R16, R36.reuse, R46, R16 ;  /* 0x0000002e2410723c */ /* 0x040fe20000001810 */
[----:B------:R-:W2:Y:S03]  /*e270*/  LDSM.16.MT88.4 R44, [R187+0xb800] ;  /* 0x00b80000bb2c783b */ /* 0x000ea60000004200 */
[----:B------:R-:W-:Y:S02]  /*e280*/  SHF.R.U32.HI R142, RZ, 0x18, R148 ;  /* 0x00000018ff8e7819 */ /* 0x000fe40000011694 */
[----:B------:R-:W-:Y:S02]  /*e290*/  LOP3.LUT R154, R154, UR17, R157, 0x96, !PT ;  /* 0x000000119a9a7c12 */ /* 0x000fe4000f8e969d */
[-C--:B-1----:R-:W-:Y:S03]  /*e2a0*/  HMMA.16816.F32 R68, R36, R48.reuse, R68 ;  /* 0x000000302444723c */ /* 0x082fe60000001844 */
[----:B------:R-:W-:Y:S02]  /*e2b0*/  LOP3.LUT R139, R136, 0xff, RZ, 0xc0, !PT ;  /* 0x000000ff888b7812 */ /* 0x000fe400078ec0ff */
[----:B------:R-:W-:Y:S02]  /*e2c0*/  LOP3.LUT R137, R154, 0xff, RZ, 0xc0, !PT ;  /* 0x000000ff9a897812 */ /* 0x000fe400078ec0ff */
[----:B------:R-:W-:Y:S01]  /*e2d0*/  PRMT R138, R139, 0x5410, R138 ;  /* 0x000054108b8a7816 */ /* 0x000fe2000000008a */
[C---:B------:R-:W-:Y:S04]  /*e2e0*/  HMMA.16816.F32 R72, R40.reuse, R48, R72 ;  /* 0x000000302848723c */ /* 0x040fe80000001848 */
[----:B------:R-:W-:Y:S01]  /*e2f0*/  PRMT R49, R156, 0x7771, RZ ;  /* 0x000077719c317816 */ /* 0x000fe200000000ff */
[--C-:B------:R-:W-:Y:S01]  /*e300*/  FFMA.FTZ R139, R66, UR4, -R205.reuse ;  /* 0x00000004428b7c23 */ /* 0x100fe200080108cd */
[----:B------:R-:W-:Y:S01]  /*e310*/  MOV R48, R156 ;  /* 0x0000009c00307202 */ /* 0x000fe20000000f00 */
[--C-:B------:R-:W-:Y:S01]  /*e320*/  FFMA.FTZ R66, R67, UR4, -R205.reuse ;  /* 0x0000000443427c23 */ /* 0x100fe200080108cd */
[-C--:B------:R-:W-:Y:S01]  /*e330*/  HMMA.16816.F32 R76, R40, R50.reuse, R76 ;  /* 0x00000032284c723c */ /* 0x080fe2000000184c */
[----:B------:R-:W-:Y:S02]  /*e340*/  MUFU.EX2 R67, R139 ;  /* 0x0000008b00437308 */ /* 0x000fe40000000800 */
[----:B------:R-:W-:Y:S01]  /*e350*/  LOP3.LUT R48, R48, 0xff, RZ, 0xc0, !PT ;  /* 0x000000ff30307812 */ /* 0x000fe200078ec0ff */
[----:B------:R-:W-:Y:S01]  /*e360*/  FFMA.FTZ R205, R55, UR4, -R205 ;  /* 0x0000000437cd7c23 */ /* 0x000fe200080108cd */
[--C-:B------:R-:W-:Y:S06]  /*e370*/  HSET2.LE.AND R138, R138, R203.reuse, PT ;  /* 0x000000cb8a8a7233 */ /* 0x100fec0003803000 */
[----:B------:R-:W-:Y:S01]  /*e380*/  MUFU.EX2 R66, R66 ;  /* 0x0000004200427308 */ /* 0x000fe20000000800 */
[C---:B------:R-:W-:Y:S09]  /*e390*/  HMMA.16816.F32 R80, R36.reuse, R50, R80 ;  /* 0x000000322450723c */ /* 0x040ff20000001850 */
[----:B------:R-:W-:Y:S01]  /*e3a0*/  MUFU.EX2 R205, R205 ;  /* 0x000000cd00cd7308 */ /* 0x000fe20000000800 */
[----:B------:R-:W-:Y:S02]  /*e3b0*/  PRMT R51, R150, 0x7772, RZ ;  /* 0x0000777296337816 */ /* 0x000fe400000000ff */
[----:B------:R-:W-:Y:S01]  /*e3c0*/  PRMT R50, R156, 0x7773, RZ ;  /* 0x000077739c327816 */ /* 0x000fe200000000ff */
[-C--:B------:R-:W-:Y:S08]  /*e3d0*/  HMMA.16816.F32 R84, R36, R144.reuse, R84 ;  /* 0x000000902454723c */ /* 0x080ff00000001854 */
[C---:B------:R-:W-:Y:S04]  /*e3e0*/  HMMA.16816.F32 R88, R40.reuse, R144, R88 ;  /* 0x000000902858723c */ /* 0x040fe80000001858 */
[--C-:B------:R-:W-:Y:S01]  /*e3f0*/  FFMA.FTZ R145, R60, UR4, -R206.reuse ;  /* 0x000000043c917c23 */ /* 0x100fe200080108ce */
[----:B------:R-:W-:Y:S01]  /*e400*/  FFMA.FTZ R206, R61, UR4, -R206 ;  /* 0x000000043dce7c23 */ /* 0x000fe200080108ce */
[----:B------:R-:W-:Y:S01]  /*e410*/  MUFU.EX2 R60, R56 ;  /* 0x00000038003c7308 */ /* 0x000fe20000000800 */
[----:B------:R-:W-:Y:S01]  /*e420*/  SHF.R.U32.HI R144, RZ, 0x18, R154 ;  /* 0x00000018ff907819 */ /* 0x000fe2000001169a */
[-C--:B------:R-:W-:Y:S08]  /*e430*/  HMMA.16816.F32 R92, R40, R146.reuse, R92 ;  /* 0x00000092285c723c */ /* 0x080ff0000000185c */
[----:B------:R1:W-:Y:S10]  /*e440*/  MUFU.EX2 R61, R57 ;  /* 0x00000039003d7308 */ /* 0x0003f40000000800 */
[----:B------:R-:W-:Y:S01]  /*e450*/  MUFU.EX2 R206, R206 ;  /* 0x000000ce00ce7308 */ /* 0x000fe20000000800 */
[C---:B------:R-:W-:Y:S08]  /*e460*/  HMMA.16816.F32 R96, R36.reuse, R146, R96 ;  /* 0x000000922460723c */ /* 0x040ff00000001860 */
[-C--:B------:R-:W-:Y:S01]  /*e470*/  HMMA.16816.F32 R100, R36, R132.reuse, R100 ;  /* 0x000000842464723c */ /* 0x080fe20000001864 */
[----:B-1----:R-:W-:Y:S07]  /*e480*/  LDSM.16.MT88.4 R56, [R188+0x1c00] ;  /* 0x001c0000bc38783b */ /* 0x002fee0000004200 */
[C---:B------:R-:W-:Y:S04]  /*e490*/  HMMA.16816.F32 R104, R40.reuse, R132, R104 ;  /* 0x000000842868723c */ /* 0x040fe80000001868 */
[----:B------:R-:W-:Y:S02]  /*e4a0*/  PRMT R132, R150, 0x7773, RZ ;  /* 0x0000777396847816 */ /* 0x000fe400000000ff */
[----:B------:R-:W-:Y:S02]  /*e4b0*/  PRMT R133, R156, 0x7772, RZ ;  /* 0x000077729c857816 */ /* 0x000fe400000000ff */
[-C--:B------:R-:W-:Y:S03]  /*e4c0*/  HMMA.16816.F32 R108, R40, R134.reuse, R108 ;  /* 0x00000086286c723c */ /* 0x080fe6000000186c */
[----:B------:R-:W-:Y:S02]  /*e4d0*/  PRMT R133, R133, 0x5410, R50 ;  /* 0x0000541085857816 */ /* 0x000fe40000000032 */
[----:B------:R-:W-:Y:S03]  /*e4e0*/  LOP3.LUT R50, R154, 0xffff, RZ, 0xc0, !PT ;  /* 0x0000ffff9a327812 */ /* 0x000fe600078ec0ff */
[C---:B------:R-:W-:Y:S04]  /*e4f0*/  HMMA.16816.F32 R112, R36.reuse, R134, R112 ;  /* 0x000000862470723c */ /* 0x040fe80000001870 */
[----:B------:R-:W-:Y:S02]  /*e500*/  SHF.R.U32.HI R136, RZ, 0x8, R50 ;  /* 0x00000008ff887819 */ /* 0x000fe40000011632 */
[----:B------:R-:W-:Y:S02]  /*e510*/  PRMT R135, R51, 0x5410, R132 ;  /* 0x0000541033877816 */ /* 0x000fe40000000084 */
[-C--:B--2---:R-:W-:Y:S03]  /*e520*/  HMMA.16816.F32 R116, R36, R44.reuse, R116 ;  /* 0x0000002c2474723c */ /* 0x084fe60000001874 */
[----:B------:R-:W-:Y:S02]  /*e530*/  PRMT R134, R48, 0x5410, R49 ;  /* 0x0000541030867816 */ /* 0x000fe40000000031 */
[----:B------:R-:W1:Y:S01]  /*e540*/  LDSM.16.MT88.4 R48, [R188+0x2800] ;  /* 0x00280000bc30783b */ /* 0x000e620000004200 */
[----:B------:R-:W-:Y:S01]  /*e550*/  PRMT R132, R137, 0x5410, R136 ;  /* 0x0000541089847816 */ /* 0x000fe20000000088 */
[----:B------:R-:W-:Y:S01]  /*e560*/  FFMA.FTZ R137, R64, UR4, -R207 ;  /* 0x0000000440897c23 */ /* 0x000fe200080108cf */
[C---:B------:R-:W-:Y:S04]  /*e570*/  HMMA.16816.F32 R120, R40.reuse, R44, R120 ;  /* 0x0000002c2878723c */ /* 0x040fe80000001878 */
[C---:B------:R-:W-:Y:S01]  /*e580*/  PRMT R45, R148.reuse, 0x7632, R45 ;  /* 0x00007632942d7816 */ /* 0x040fe2000000002d */
[--C-:B------:R-:W-:Y:S01]  /*e590*/  FFMA.FTZ R64, R65, UR4, -R207.reuse ;  /* 0x0000000441407c23 */ /* 0x100fe200080108cf */
[C---:B------:R-:W-:Y:S01]  /*e5a0*/  LOP3.LUT R136, R148.reuse, 0xff, RZ, 0xc0, !PT ;  /* 0x000000ff94887812 */ /* 0x040fe200078ec0ff */
[----:B------:R-:W-:Y:S01]  /*e5b0*/  FFMA.FTZ R207, R53, UR4, -R207 ;  /* 0x0000000435cf7c23 */ /* 0x000fe200080108cf */
[-C--:B------:R-:W-:Y:S01]  /*e5c0*/  HMMA.16816.F32 R124, R40, R46.reuse, R124 ;  /* 0x0000002e287c723c */ /* 0x080fe2000000187c */
[----:B------:R2:W-:Y:S02]  /*e5d0*/  MUFU.EX2 R65, R137 ;  /* 0x0000008900417308 */ /* 0x0005e40000000800 */
[----:B------:R-:W-:Y:S02]  /*e5e0*/  LOP3.LUT R53, R148, 0xffff, RZ, 0xc0, !PT ;  /* 0x0000ffff94357812 */ /* 0x000fe400078ec0ff */
[----:B------:R-:W3:Y:S01]  /*e5f0*/  LDSM.16.MT88.4 R148, [R187+0x9c00] ;  /* 0x009c0000bb94783b */ /* 0x000ee20000004200 */
[----:B------:R-:W-:Y:S05]  /*e600*/  LOP3.LUT R45, R45, 0xff, RZ, 0xc0, !PT ;  /* 0x000000ff2d2d7812 */ /* 0x000fea00078ec0ff */
[----:B------:R-:W4:Y:S01]  /*e610*/  MUFU.EX2 R207, R207 ;  /* 0x000000cf00cf7308 */ /* 0x000f220000000800 */
[C---:B------:R-:W-:Y:S09]  /*e620*/  HMMA.16816.F32 R128, R36.reuse, R46, R128 ;  /* 0x0000002e2480723c */ /* 0x040ff20000001880 */
[----:B------:R-:W5:Y:S01]  /*e630*/  MUFU.EX2 R64, R64 ;  /* 0x0000004000407308 */ /* 0x000f620000000800 */
[----:B------:R-:W-:Y:S02]  /*e640*/  SHF.R.U32.HI R53, RZ, 0x8, R53 ;  /* 0x00000008ff357819 */ /* 0x000fe40000011635 */
[----:B------:R-:W-:Y:S02]  /*e650*/  PRMT R142, R45, 0x5410, R142 ;  /* 0x000054102d8e7816 */ /* 0x000fe4000000008e */
[----:B------:R-:W-:Y:S02]  /*e660*/  PRMT R136, R136, 0x5410, R53 ;  /* 0x0000541088887816 */ /* 0x000fe40000000035 */
[----:B------:R-:W-:Y:S01]  /*e670*/  LDSM.16.MT88.4 R52, [R187+0xac00] ;  /* 0x00ac0000bb34783b */ /* 0x000fe20000004200 */
[----:B------:R-:W-:Y:S02]  /*e680*/  PRMT R44, R154, 0x7632, R44 ;  /* 0x000076329a2c7816 */ /* 0x000fe4000000002c */
[--C-:B------:R-:W-:Y:S02]  /*e690*/  HSET2.LE.AND R134, R134, R203.reuse, PT ;  /* 0x000000cb86867233 */ /* 0x100fe40003803000 */
[----:B--2---:R-:W-:Y:S02]  /*e6a0*/  LOP3.LUT R137, R44, 0xff, RZ, 0xc0, !PT ;  /* 0x000000ff2c897812 */ /* 0x004fe400078ec0ff */
[----:B------:R-:W-:Y:S02]  /*e6b0*/  LOP3.LUT R44, R133, 0xff00ff, RZ, 0xc0, !PT ;  /* 0x00ff00ff852c7812 */ /* 0x000fe400078ec0ff */
[--C-:B------:R-:W-:Y:S01]  /*e6c0*/  HSET2.LE.AND R132, R132, R203.reuse, PT ;  /* 0x000000cb84847233 */ /* 0x100fe20003803000 */
[-C--:B-1----:R-:W-:Y:S03]  /*e6d0*/  HMMA.16816.F32 R32, R36, R48.reuse, R32 ;  /* 0x000000302420723c */ /* 0x082fe60000001820 */
[----:B------:R-:W-:Y:S02]  /*e6e0*/  PRMT R144, R137, 0x5410, R144 ;  /* 0x0000541089907816 */ /* 0x000fe40000000090 */
[--C-:B------:R-:W-:Y:S02]  /*e6f0*/  HSET2.LE.AND R136, R136, R203.reuse, PT ;  /* 0x000000cb88887233 */ /* 0x100fe40003803000 */
[--C-:B------:R-:W-:Y:S01]  /*e700*/  HSET2.LE.AND R137, R142, R203.reuse, PT ;  /* 0x000000cb8e897233 */ /* 0x100fe20003803000 */
[C---:B------:R-:W-:Y:S01]  /*e710*/  HMMA.16816.F32 R20, R40.reuse, R48, R20 ;  /* 0x000000302814723c */ /* 0x040fe20000001814 */
[----:B------:R-:W1:Y:S03]  /*e720*/  MUFU.EX2 R49, R145 ;  /* 0x0000009100317308 */ /* 0x000e660000000800 */
[----:B------:R-:W-:Y:S02]  /*e730*/  LOP3.LUT R48, R135, 0xff00ff, RZ, 0xc0, !PT ;  /* 0x00ff00ff87307812 */ /* 0x000fe400078ec0ff */
[--C-:B------:R-:W-:Y:S02]  /*e740*/  HSET2.LE.AND R135, R44, R203.reuse, PT ;  /* 0x000000cb2c877233 */ /* 0x100fe40003803000 */
[-C--:B------:R-:W-:Y:S01]  /*e750*/  HMMA.16816.F32 R28, R40, R50.reuse, R28 ;  /* 0x00000032281c723c */ /* 0x080fe2000000181c */
[----:B------:R-:W2:Y:S02]  /*e760*/  LDSM.16.MT88.4 R44, [R188+0xc00] ;  /* 0x000c0000bc2c783b */ /* 0x000ea40000004200 */
[--C-:B------:R-:W-:Y:S02]  /*e770*/  HSET2.LE.AND R133, R144, R203.reuse, PT ;  /* 0x000000cb90857233 */ /* 0x100fe40003803000 */
[----:B------:R-:W-:Y:S02]  /*e780*/  HSET2.LE.AND R139, R48, R203, PT ;  /* 0x000000cb308b7233 */ /* 0x000fe40003803000 */
[----:B------:R3:W-:Y:S01]  /*e790*/  MUFU.EX2 R203, R204 ;  /* 0x000000cc00cb7308 */ /* 0x0007e20000000800 */
[----:B------:R-:W-:Y:S01]  /*e7a0*/  HMMA.16816.F32 R24, R36, R50, R24 ;  /* 0x000000322418723c */ /* 0x000fe20000001818 */
[----:B------:R-:W2:Y:S08]  /*e7b0*/  LDSM.16.MT88.4 R36, [R187+0xbc00] ;  /* 0x00bc0000bb24783b */ /* 0x000eb00000004200 */
[----:B------:R-:W1:Y:S01]  /*e7c0*/  MUFU.EX2 R48, R143 ;  /* 0x0000008f00307308 */ /* 0x000e620000000800 */
[----:B----4-:R-:W-:Y:S01]  /*e7d0*/  F2FP.F16.F32.PACK_AB R41, R207, R163 ;  /* 0x000000a3cf29723e */ /* 0x010fe200000000ff */
[----:B------:R-:W-:Y:S01]  /*e7e0*/  IMAD.MOV.U32 R51, RZ, RZ, R163 ;  /* 0x000000ffff337224 */ /* 0x000fe200078e00a3 */
[----:B-----5:R-:W-:Y:S02]  /*e7f0*/  F2FP.F16.F32.PACK_AB R43, R64, R65 ;  /* 0x00000041402b723e */ /* 0x020fe400000000ff */
[----:B------:R-:W-:Y:S01]  /*e800*/  F2FP.F16.F32.PACK_AB R42, R66, R67 ;  /* 0x00000043422a723e */ /* 0x000fe200000000ff */
[----:B------:R-:W-:Y:S01]  /*e810*/  FADD.FTZ R0, R51, R173 ;  /* 0x000000ad33007221 */ /* 0x000fe20000010000 */
[----:B------:R-:W-:Y:S02]  /*e820*/  LOP3.LUT R134, R43, R134, RZ, 0xc0, !PT ;  /* 0x000000862b867212 */ /* 0x000fe400078ec0ff */
[----:B------:R-:W-:Y:S01]  /*e830*/  LOP3.LUT R135, R42, R135, RZ, 0xc0, !PT ;  /* 0x000000872a877212 */ /* 0x000fe200078ec0ff */
[----:B---3--:R-:W-:Y:S01]  /*e840*/  IMAD.MOV.U32 R204, RZ, RZ, R161 ;  /* 0x000000ffffcc7224 */ /* 0x008fe200078e00a1 */
[----:B------:R-:W-:Y:S01]  /*e850*/  LOP3.LUT R132, R41, R132, RZ, 0xc0, !PT ;  /* 0x0000008429847212 */ /* 0x000fe200078ec0ff */
        /* <DEDUP_REMOVED lines=9> */
[----:B-1----:R-:W-:Y:S01]  /*e8f0*/  F2FP.F16.F32.PACK_AB R41, R206, R49 ;  /* 0x00000031ce29723e */ /* 0x002fe200000000ff */
[----:B------:R-:W-:Y:S01]  /*e900*/  FADD.FTZ R60, R61, R60 ;  /* 0x0000003c3d3c7221 */ /* 0x000fe20000010000 */
[----:B------:R-:W-:Y:S01]  /*e910*/  F2FP.F16.F32.PACK_AB R40, R203, R48 ;  /* 0x00000030cb28723e */ /* 0x000fe200000000ff */
[----:B------:R-:W-:Y:S01]  /*e920*/  FADD.FTZ R63, R63, R62 ;  /* 0x0000003e3f3f7221 */ /* 0x000fe20000010000 */
[----:B------:R-:W-:Y:S01]  /*e930*/  LOP3.LUT R136, R43, R136, RZ, 0xc0, !PT ;  /* 0x000000882b887212 */ /* 0x000fe200078ec0ff */
[-C--:B------:R-:W-:Y:S01]  /*e940*/  HMMA.16816.F32 R160, R132, R148.reuse, R4 ;  /* 0x0000009484a0723c */ /* 0x080fe20000001804 */
[----:B------:R-:W1:Y:S04]  /*e950*/  LDSM.16.MT88.4 R4, [R188+0x2c00] ;  /* 0x002c0000bc04783b */ /* 0x000e680000004200 */
[----:B------:R-:W-:Y:S01]  /*e960*/  LOP3.LUT R137, R42, R137, RZ, 0xc0, !PT ;  /* 0x000000892a897212 */ /* 0x000fe200078ec0ff */
[----:B------:R-:W-:Y:S01]  /*e970*/  FADD.FTZ R65, R65, R0 ;  /* 0x0000000041417221 */ /* 0x000fe20000010000 */
[----:B------:R-:W-:Y:S01]  /*e980*/  LOP3.LUT R138, R41, R138, RZ, 0xc0, !PT ;  /* 0x0000008a298a7212 */ /* 0x000fe200078ec0ff */
[----:B------:R-:W-:Y:S01]  /*e990*/  IMAD.MOV.U32 R0, RZ, RZ, R165 ;  /* 0x000000ffff007224 */ /* 0x000fe200078e00a5 */
[----:B------:R-:W-:Y:S01]  /*e9a0*/  LOP3.LUT R139, R40, R139, RZ, 0xc0, !PT ;  /* 0x0000008b288b7212 */ /* 0x000fe200078ec0ff */
[----:B------:R-:W-:Y:S01]  /*e9b0*/  FADD.FTZ R67, R67, R2 ;  /* 0x0000000243437221 */ /* 0x000fe20000010000 */
[----:B------:R-:W-:Y:S01]  /*e9c0*/  FADD.FTZ R49, R49, R60 ;  /* 0x0000003c31317221 */ /* 0x000fe20000010000 */
[----:B------:R-:W-:Y:S01]  /*e9d0*/  FADD.FTZ R48, R48, R63 ;  /* 0x0000003f30307221 */ /* 0x000fe20000010000 */
[----:B------:R-:W-:Y:S01]  /*e9e0*/  FADD.FTZ R237, R64, R65 ;  /* 0x0000004140ed7221 */ /* 0x000fe20000010000 */
[----:B------:R-:W-:Y:S01]  /*e9f0*/  FADD.FTZ R244, R66, R67 ;  /* 0x0000004342f47221 */ /* 0x000fe20000010000 */
[----:B------:R-:W-:Y:S01]  /*ea00*/  FADD.FTZ R233, R206, R49 ;  /* 0x00000031cee97221 */ /* 0x000fe20000010000 */
[C---:B------:R-:W-:Y:S04]  /*ea10*/  HMMA.16816.F32 R156, R136.reuse, R148, R8 ;  /* 0x00000094889c723c */ /* 0x040fe80000001808 */
[----:B------:R-:W-:Y:S01]  /*ea20*/  FADD.FTZ R231, R203, R48 ;  /* 0x00000030cbe77221 */ /* 0x000fe20000010000 */
[----:B------:R-:W-:Y:S03]  /*ea30*/  IMAD.MOV.U32 R2, RZ, RZ, R167 ;  /* 0x000000ffff027224 */ /* 0x000fe600078e00a7 */
        /* <DEDUP_REMOVED lines=21> */
[----:B------:R-:W-:Y:S01]  /*eb90*/  HMMA.16816.F32 R132, R132, R6, R24 ;  /* 0x000000068484723c */ /* 0x000fe20000001818 */
[----:B------:R-:W-:Y:S08]  /*eba0*/  @!UPT UIADD3 URZ, UPT, UPT, URZ, URZ, URZ ;  /* 0x000000fffffff290 */ /* 0x000ff0000fffe0ff */
[----:B------:R-:W-:Y:S11]  /*ebb0*/  BRA.U UP0, `(.L_x_418) ;  /* 0xffffffc100987547 */ /* 0x000ff6000b83ffff */
.L_x_417:
[----:B------:R-:W2:Y:S01]  /*ebc0*/  SHFL.BFLY PT, R2, R237, 0x2, 0x1f ;  /* 0x0c401f00ed027f89 */ /* 0x000ea200000e0000 */
[----:B------:R-:W3:Y:S01]  /*ebd0*/  LDCU UR4, c[0x0][0x4fc] ;  /* 0x00009f80ff0477ac */ /* 0x000ee20008000800 */
[----:B------:R-:W4:Y:S01]  /*ebe0*/  LDC R22, c[0x0][0x434] ;  /* 0x00010d00ff167b82 */ /* 0x000f220000000800 */
[----:B-----5:R-:W-:Y:S01]  /*ebf0*/  LOP3.LUT R20, R184, 0x18, RZ, 0xc0, !PT ;  /* 0x00000018b8147812 */ /* 0x020fe200078ec0ff */
[----:B------:R-:W1:Y:S01]  /*ec00*/  SHFL.BFLY PT, R3, R244, 0x2, 0x1f ;  /* 0x0c401f00f4037f89 */ /* 0x000e6200000e0000 */
[----:B------:R-:W-:Y:S02]  /*ec10*/  MOV R30, 0x7f800000 ;  /* 0x7f800000001e7802 */ /* 0x000fe40000000f00 */
[----:B------:R-:W-:Y:S01]  /*ec20*/  MOV R29, 0x7f800000 ;  /* 0x7f800000001d7802 */ /* 0x000fe20000000f00 */
[----:B------:R-:W3:Y:S02]  /*ec30*/  SHFL.BFLY PT, R0, R233, 0x2, 0x1f ;  /* 0x0c401f00e9007f89 */ /* 0x000ee400000e0000 */
[----:B------:R-:W4:Y:S02]  /*ec40*/  S2UR UR7, SR_CTAID.Y ;  /* 0x00000000000779c3 */ /* 0x000f240000002600 */
[----:B------:R-:W3:Y:S01]  /*ec50*/  SHFL.BFLY PT, R10, R231, 0x2, 0x1f ;  /* 0x0c401f00e70a7f89 */ /* 0x000ee200000e0000 */
[----:B------:R-:W4:Y:S05]  /*ec60*/  S2R R21, SR_CTAID.X ;  /* 0x0000000000157919 */ /* 0x000f2a0000002500 */
[----:B------:R-:W4:Y:S01]  /*ec70*/  S2UR UR6, SR_CTAID.Z ;  /* 0x00000000000679c3 */ /* 0x000f220000002700 */
[----:B--2---:R-:W-:Y:S01]  /*ec80*/  FADD.FTZ R5, R2, R237 ;  /* 0x000000ed02057221 */ /* 0x004fe20000010000 */
[----:B------:R-:W-:Y:S01]  /*ec90*/  SHF.L.U32 R2, R184, 0x4, RZ ;  /* 0x00000004b8027819 */ /* 0x000fe200000006ff */
[----:B-1----:R-:W-:-:S03]  /*eca0*/  FADD.FTZ R3, R3, R244 ;  /* 0x000000f403037221 */ /* 0x002fc60000010000 */
[----:B------:R-:W1:Y:S01]  /*ecb0*/  SHFL.BFLY PT, R6, R5, 0x1, 0x1f ;  /* 0x0c201f0005067f89 */ /* 0x000e6200000e0000 */
[----:B---3--:R-:W-:-:S03]  /*ecc0*/  FADD.FTZ R0, R0, R233 ;  /* 0x000000e900007221 */ /* 0x008fc60000010000 */
[----:B------:R-:W2:Y:S01]  /*ecd0*/  SHFL.BFLY PT, R4, R3, 0x1, 0x1f ;  /* 0x0c201f0003047f89 */ /* 0x000ea200000e0000 */
[----:B------:R-:W-:-:S03]  /*ece0*/  FADD.FTZ R10, R10, R231 ;  /* 0x000000e70a0a7221 */ /* 0x000fc60000010000 */
[----:B------:R-:W3:Y:S04]  /*ecf0*/  SHFL.BFLY PT, R11, R0, 0x1, 0x1f ;  /* 0x0c201f00000b7f89 */ /* 0x000ee800000e0000 */
[----:B------:R-:W4:Y:S01]  /*ed00*/  SHFL.BFLY PT, R9, R10, 0x1, 0x1f ;  /* 0x0c201f000a097f89 */ /* 0x000f2200000e0000 */
[----:B-1----:R-:W-:Y:S01]  /*ed10*/  FADD.FTZ R6, R5, R6 ;  /* 0x0000000605067221 */ /* 0x002fe20000010000 */
[----:B------:R-:W-:-:S03]  /*ed20*/  SHF.L.U32 R5, R184, 0x1, RZ ;  /* 0x00000001b8057819 */ /* 0x000fc600000006ff */
[----:B------:R-:W1:Y:S01]  /*ed30*/  MUFU.RCP R8, R6 ;  /* 0x0000000600087308 */ /* 0x000e620000001000 */
[----:B--2---:R-:W-:Y:S01]  /*ed40*/  FADD.FTZ R4, R3, R4 ;  /* 0x0000000403047221 */ /* 0x004fe20000010000 */
[----:B------:R-:W-:Y:S02]  /*ed50*/  LOP3.LUT R5, R5, 0x6, RZ, 0xc0, !PT ;  /* 0x0000000605057812 */ /* 0x000fe400078ec0ff */
[----:B------:R-:W-:Y:S01]  /*ed60*/  FSETP.NE.FTZ.AND P5, PT, R6, RZ, PT ;  /* 0x000000ff0600720b */ /* 0x000fe20003fb5000 */
[----:B---3--:R-:W-:Y:S01]  /*ed70*/  FADD.FTZ R11, R0, R11 ;  /* 0x0000000b000b7221 */ /* 0x008fe20000010000 */
[----:B------:R-:W-:Y:S02]  /*ed80*/  SHF.L.U32 R3, R184, 0x3, RZ ;  /* 0x00000003b8037819 */ /* 0x000fe400000006ff */
[----:B------:R-:W-:Y:S01]  /*ed90*/  LOP3.LUT R2, R5, 0x3e00, R2, 0xf8, !PT ;  /* 0x00003e0005027812 */ /* 0x000fe200078ef802 */
[----:B----4-:R-:W-:Y:S01]  /*eda0*/  FADD.FTZ R0, R10, R9 ;  /* 0x000000090a007221 */ /* 0x010fe20000010000 */
[----:B------:R-:W-:Y:S01]  /*edb0*/  LOP3.LUT R5, R3, 0xc0, RZ, 0xc0, !PT ;  /* 0x000000c003057812 */ /* 0x000fe200078ec0ff */
[----:B------:R-:W2:Y:S01]  /*edc0*/  MUFU.RCP R7, R4 ;  /* 0x0000000400077308 */ /* 0x000ea20000001000 */
[----:B------:R-:W-:-:S02]  /*edd0*/  LOP3.LUT R2, R2, 0x20, R3, 0xf8, !PT ;  /* 0x0000002002027812 */ /* 0x000fc400078ef803 */
[----:B------:R-:W-:Y:S02]  /*ede0*/  LOP3.LUT R5, R5, 0x18, R184, 0xf8, !PT ;  /* 0x0000001805057812 */ /* 0x000fe400078ef8b8 */
[----:B------:R-:W-:Y:S01]  /*edf0*/  FSETP.NE.FTZ.AND P4, PT, R4, RZ, PT ;  /* 0x000000ff0400720b */ /* 0x000fe20003f95000 */
[----:B------:R-:W3:Y:S01]  /*ee00*/  @P5 LDC R25, c[0x0][0x458] ;  /* 0x00011600ff195b82 */ /* 0x000ee20000000800 */
[----:B-1----:R-:W-:Y:S01]  /*ee10*/  FSEL R8, R8, 1, P5 ;  /* 0x3f80000008087808 */ /* 0x002fe20002800000 */
[----:B------:R-:W-:Y:S01]  /*ee20*/  @P5 MUFU.LG2 R27, R6 ;  /* 0x00000006001b5308 */ /* 0x000fe20000000c00 */
[----:B------:R-:W-:Y:S02]  /*ee30*/  LOP3.LUT R2, R2, R5, RZ, 0xfc, !PT ;  /* 0x0000000502027212 */ /* 0x000fe400078efcff */
[----:B------:R-:W-:Y:S01]  /*ee40*/  FSETP.NE.FTZ.AND P3, PT, R11, RZ, PT ;  /* 0x000000ff0b00720b */ /* 0x000fe20003f75000 */
[----:B------:R-:W-:Y:S01]  /*ee50*/  FMUL.FTZ R8, R8, UR4 ;  /* 0x0000000408087c20 */ /* 0x000fe20008410000 */
[----:B------:R-:W-:-:S02]  /*ee60*/  FSETP.NE.FTZ.AND P2, PT, R0, RZ, PT ;  /* 0x000000ff0000720b */ /* 0x000fc40003f55000 */
[----:B------:R-:W-:Y:S01]  /*ee70*/  LEA R9, R2, UR5, 0x1 ;  /* 0x0000000502097c11 */ /* 0x000fe2000f8e08ff */
        /* <DEDUP_REMOVED lines=24> */
[----:B------:R-:W1:Y:S01]  /*f000*/  MUFU.RCP R5, R11 ;  /* 0x0000000b00057308 */ /* 0x000e620000001000 */
[----:B--2---:R-:W-:-:S02]  /*f010*/  FSEL R7, R7, 1, P4 ;  /* 0x3f80000007077808 */ /* 0x004fc40002000000 */
[----:B------:R-:W-:Y:S02]  /*f020*/  F2FP.F16.F32.PACK_AB R160, R161, R160 ;  /* 0x000000a0a1a0723e */ /* 0x000fe400000000ff */
[----:B------:R-:W-:Y:S01]  /*f030*/  LOP3.LUT R2, R185, 0x40, RZ, 0xc0, !PT ;  /* 0x00000040b9027812 */ /* 0x000fe200078ec0ff */
[----:B------:R-:W-:Y:S01]  /*f040*/  FMUL.FTZ R7, R7, UR4 ;  /* 0x0000000407077c20 */ /* 0x000fe20008410000 */
[----:B------:R-:W-:Y:S01]  /*f050*/  F2FP.F16.F32.PACK_AB R148, R149, R148 ;  /* 0x000000949594723e */ /* 0x000fe200000000ff */
[----:B------:R-:W2:Y:S01]  /*f060*/  MUFU.RCP R8, R0 ;  /* 0x0000000000087308 */ /* 0x000ea20000001000 */
        /* <DEDUP_REMOVED lines=10> */
[----:B------:R-:W-:Y:S01]  /*f110*/  FMUL.FTZ R86, R7, R86 ;  /* 0x0000005607567220 */ /* 0x000fe20000410000 */
[----:B------:R-:W-:Y:S01]  /*f120*/  F2FP.F16.F32.PACK_AB R162, R163, R162 ;  /* 0x000000a2a3a2723e */ /* 0x000fe200000000ff */
[----:B------:R-:W-:Y:S01]  /*f130*/  FMUL.FTZ R87, R7, R87 ;  /* 0x0000005707577220 */ /* 0x000fe20000410000 */
[----:B------:R-:W-:Y:S01]  /*f140*/  F2FP.F16.F32.PACK_AB R150, R151, R150 ;  /* 0x000000969796723e */ /* 0x000fe200000000ff */
[----:B------:R-:W-:Y:S01]  /*f150*/  FMUL.FTZ R5, R5, UR4 ;  /* 0x0000000405057c20 */ /* 0x000fe20008410000 */
[C---:B------:R-:W-:Y:S01]  /*f160*/  FMUL.FTZ R98, R7.reuse, R98 ;  /* 0x0000006207627220 */ /* 0x040fe20000410000 */
[----:B------:R-:W-:Y:S01]  /*f170*/  FMUL.FTZ R99, R7, R99 ;  /* 0x0000006307637220 */ /* 0x000fe20000410000 */
[----:B--2---:R-:W-:Y:S01]  /*f180*/  FSEL R8, R8, 1, P2 ;  /* 0x3f80000008087808 */ /* 0x004fe20001000000 */
[C---:B------:R-:W-:Y:S01]  /*f190*/  FMUL.FTZ R156, R5.reuse, R156 ;  /* 0x0000009c059c7220 */ /* 0x040fe20000410000 */
[C---:B------:R-:W-:Y:S01]  /*f1a0*/  FMUL.FTZ R157, R5.reuse, R157 ;  /* 0x0000009d059d7220 */ /* 0x040fe20000410000 */
[C---:B------:R-:W-:Y:S01]  /*f1b0*/  FMUL.FTZ R152, R5.reuse, R152 ;  /* 0x0000009805987220 */ /* 0x040fe20000410000 */
[C---:B------:R-:W-:Y:S01]  /*f1c0*/  FMUL.FTZ R153, R5.reuse, R153 ;  /* 0x0000009905997220 */ /* 0x040fe20000410000 */
[----:B------:R-:W-:Y:S01]  /*f1d0*/  FMUL.FTZ R8, R8, UR4 ;  /* 0x0000000408087c20 */ /* 0x000fe20008410000 */
[----:B------:R-:W1:Y:S01]  /*f1e0*/  LDCU.U8 UR4, c[0x0][0x549] ;  /* 0x0000a920ff0477ac */ /* 0x000e620008000000 */
        /* <DEDUP_REMOVED lines=26> */
[----:B------:R-:W-:Y:S01]  /*f390*/  LOP3.LUT R8, R185, 0x20, RZ, 0xc0, !PT ;  /* 0x00000020b9087812 */ /* 0x000fe200078ec0ff */
[C---:B------:R-:W-:Y:S01]  /*f3a0*/  FMUL.FTZ R76, R5.reuse, R76 ;  /* 0x0000004c054c7220 */ /* 0x040fe20000410000 */
[----:B------:R-:W-:Y:S01]  /*f3b0*/  FMUL.FTZ R77, R5, R77 ;  /* 0x0000004d054d7220 */ /* 0x000fe20000410000 */
[----:B------:R-:W-:Y:S01]  /*f3c0*/  F2FP.F16.F32.PACK_AB R156, R157, R156 ;  /* 0x0000009c9d9c723e */ /* 0x000fe200000000ff */
[----:B------:R-:W-:Y:S01]  /*f3d0*/  FMUL.FTZ R88, R5, R88 ;  /* 0x0000005805587220 */ /* 0x000fe20000410000 */
[----:B------:R-:W-:Y:S01]  /*f3e0*/  IADD3 R13, PT, PT, R9, -R8, RZ ;  /* 0x80000008090d7210 */ /* 0x000fe20007ffe0ff */
        /* <DEDUP_REMOVED lines=9> */
[----:B------:R-:W-:Y:S01]  /*f480*/  IADD3 R15, PT, PT, R9, -R2, RZ ;  /* 0x80000002090f7210 */ /* 0x000fe20007ffe0ff */
[----:B------:R-:W-:Y:S01]  /*f490*/  STS [R13+0x10], R148 ;  /* 0x000010940d007388 */ /* 0x000fe20000000800 */
        /* <DEDUP_REMOVED lines=34> */
[----:B-1----:R-:W-:Y:S01]  /*f6c0*/  ISETP.NE.AND P1, PT, RZ, UR4, PT ;  /* 0x00000004ff007c0c */ /* 0x002fe2000bf25270 */
        /* <DEDUP_REMOVED lines=29> */
[----:B------:R-:W-:Y:S01]  /*f8a0*/  FMUL.FTZ R136, R5, R136 ;  /* 0x0000008805887220 */ /* 0x000fe20000410000 */
[----:B------:R-:W-:Y:S01]  /*f8b0*/  F2FP.F16.F32.PACK_AB R128, R129, R128 ;  /* 0x000000808180723e */ /* 0x000fe200000000ff */
[----:B------:R-:W-:Y:S01]  /*f8c0*/  FMUL.FTZ R5, R5, R137 ;  /* 0x0000008905057220 */ /* 0x000fe20000410000 */
[----:B------:R-:W-:Y:S01]  /*f8d0*/  STS [R13+0x2210], R98 ;  /* 0x002210620d007388 */ /* 0x000fe20000000800 */
[----:B------:R-:W-:Y:S01]  /*f8e0*/  F2FP.F16.F32.PACK_AB R130, R131, R130 ;  /* 0x000000828382723e */ /* 0x000fe200000000ff */
[----:B------:R-:W1:Y:S01]  /*f8f0*/  @P1 LDC.64 R18, c[0x0][0x430] ;  /* 0x00010c00ff121b82 */ /* 0x000e620000000a00 */
[----:B------:R-:W-:Y:S01]  /*f900*/  F2FP.F16.F32.PACK_AB R120, R121, R120 ;  /* 0x000000787978723e */ /* 0x000fe200000000ff */
[----:B------:R-:W-:Y:S01]  /*f910*/  STS [R9+0x3000], R88 ;  /* 0x0030005809007388 */ /* 0x000fe20000000800 */
[----:B------:R-:W-:Y:S01]  /*f920*/  F2FP.F16.F32.PACK_AB R122, R123, R122 ;  /* 0x0000007a7b7a723e */ /* 0x000fe200000000ff */
[----:B------:R-:W2:Y:S01]  /*f930*/  @P4 MUFU.LG2 R10, R4 ;  /* 0x00000004000a4308 */ /* 0x000ea20000000c00 */
[----:B------:R-:W-:Y:S01]  /*f940*/  F2FP.F16.F32.PACK_AB R124, R125, R124 ;  /* 0x0000007c7d7c723e */ /* 0x000fe200000000ff */
[----:B------:R-:W-:Y:S01]  /*f950*/  STS [R9+0x3200], R90 ;  /* 0x0032005a09007388 */ /* 0x000fe20000000800 */
[----:B------:R-:W-:Y:S01]  /*f960*/  F2FP.F16.F32.PACK_AB R126, R127, R126 ;  /* 0x0000007e7f7e723e */ /* 0x000fe200000000ff */
[----:B------:R-:W4:Y:S01]  /*f970*/  @P4 LDC R2, c[0x0][0x458] ;  /* 0x00011600ff024b82 */ /* 0x000f220000000800 */
[----:B------:R-:W-:Y:S01]  /*f980*/  F2FP.F16.F32.PACK_AB R144, R145, R144 ;  /* 0x000000909190723e */ /* 0x000fe200000000ff */
[----:B------:R-:W-:Y:S01]  /*f990*/  STS [R13+0x3010], R92 ;  /* 0x0030105c0d007388 */ /* 0x000fe20000000800 */
[----:B------:R-:W-:Y:S01]  /*f9a0*/  F2FP.F16.F32.PACK_AB R146, R147, R146 ;  /* 0x000000929392723e */ /* 0x000fe200000000ff */
[----:B------:R-:W1:Y:S01]  /*f9b0*/  LDCU.U8 UR4, c[0x0][0x548] ;  /* 0x0000a900ff0477ac */ /* 0x000e620008000000 */
[----:B------:R-:W-:Y:S01]  /*f9c0*/  F2FP.F16.F32.PACK_AB R132, R133, R132 ;  /* 0x000000848584723e */ /* 0x000fe200000000ff */
[----:B------:R-:W-:Y:S01]  /*f9d0*/  STS [R13+0x3210], R94 ;  /* 0x0032105e0d007388 */ /* 0x000fe20000000800 */
[----:B------:R-:W-:Y:S01]  /*f9e0*/  F2FP.F16.F32.PACK_AB R7, R7, R134 ;  /* 0x000000860707723e */ /* 0x000fe200000000ff */
[----:B------:R-:W2:Y:S01]  /*f9f0*/  @P1 LDC R28, c[0x0][0x430] ;  /* 0x00010c00ff1c1b82 */ /* 0x000ea20000000800 */
[----:B------:R-:W-:Y:S01]  /*fa00*/  F2FP.F16.F32.PACK_AB R140, R141, R140 ;  /* 0x0000008c8d8c723e */ /* 0x000fe200000000ff */
[----:B------:R-:W-:Y:S01]  /*fa10*/  STS [R15+0x2020], R100 ;  /* 0x002020640f007388 */ /* 0x000fe20000000800 */
[----:B------:R-:W-:Y:S01]  /*fa20*/  F2FP.F16.F32.PACK_AB R142, R143, R142 ;  /* 0x0000008e8f8e723e */ /* 0x000fe200000000ff */
[----:B------:R3:W1:Y:S01]  /*fa30*/  @P3 MUFU.LG2 R23, R11 ;  /* 0x0000000b00173308 */ /* 0x0006620000000c00 */
[----:B------:R-:W-:Y:S01]  /*fa40*/  F2FP.F16.F32.PACK_AB R5, R5, R136 ;  /* 0x000000880505723e */ /* 0x000fe200000000ff */
[----:B------:R-:W-:Y:S01]  /*fa50*/  STS [R15+0x2220], R102 ;  /* 0x002220660f007388 */ /* 0x000fe20000000800 */
[----:B------:R-:W-:Y:S01]  /*fa60*/  F2FP.F16.F32.PACK_AB R138, R139, R138 ;  /* 0x0000008a8b8a723e */ /* 0x000fe200000000ff */
[----:B-1----:R-:W-:Y:S01]  /*fa70*/  @P1 IMAD R24, R19, R18, RZ ;  /* 0x0000001213181224 */ /* 0x002fe200078e02ff */
[--C-:B------:R-:W-:Y:S01]  /*fa80*/  LOP3.LUT R20, R20, 0xd8, R3.reuse, 0x78, !PT ;  /* 0x000000d814147812 */ /* 0x100fe200078e7803 */
[----:B------:R-:W-:Y:S03]  /*fa90*/  STS [R17+0x2030], R112 ;  /* 0x0020307011007388 */ /* 0x000fe60000000800 */
[----:B------:R-:W-:Y:S01]  /*faa0*/  LOP3.LUT R20, R20, 0x1f20, R3, 0xf8, !PT ;  /* 0x00001f2014147812 */ /* 0x000fe200078ef803 */
[----:B------:R-:W-:Y:S04]  /*fab0*/  STS [R17+0x2230], R114 ;  /* 0x0022307211007388 */ /* 0x000fe80000000800 */
[----:B------:R-:W-:Y:S04]  /*fac0*/  STS [R15+0x3020], R104 ;  /* 0x003020680f007388 */ /* 0x000fe80000000800 */
[----:B------:R-:W-:Y:S01]  /*fad0*/  STS [R15+0x3220], R106 ;  /* 0x0032206a0f007388 */ /* 0x000fe20000000800 */
[----:B---3--:R-:W-:-:S03]  /*fae0*/  @P1 MOV R11, 0x1 ;  /* 0x00000001000b1802 */ /* 0x008fc60000000f00 */
        /* <DEDUP_REMOVED lines=14> */
[----:B-1----:R-:W1:Y:S03]  /*fbd0*/  LDC.64 R8, c[0x0][0x400] ;  /* 0x00010000ff087b82 */ /* 0x002e660000000a00 */
[----:B------:R3:W-:Y:S04]  /*fbe0*/  STS [R15+0x5020], R140 ;  /* 0x0050208c0f007388 */ /* 0x0007e80000000800 */
[----:B------:R3:W-:Y:S04]  /*fbf0*/  STS [R15+0x5220], R142 ;  /* 0x0052208e0f007388 */ /* 0x0007e80000000800 */
[----:B------:R3:W-:Y:S04]  /*fc00*/  STS [R17+0x5030], R5 ;  /* 0x0050300511007388 */ /* 0x0007e80000000800 */
[----:B------:R3:W-:Y:S01]  /*fc10*/  STS [R17+0x5230], R138 ;  /* 0x0052308a11007388 */ /* 0x0007e20000000800 */
[----:B--2-4-:R-:W-:Y:S05]  /*fc20*/  @P1 BRA `(.L_x_421) ;  /* 0x0000000000281947 */ /* 0x014fea0003800000 */
[----:B------:R-:W-:Y:S01]  /*fc30*/  ISETP.NE.AND P0, PT, RZ, UR4, PT ;  /* 0x00000004ff007c0c */ /* 0x000fe2000bf05270 */
[----:B---3--:R-:W2:-:S12]  /*fc40*/  LDC R5, c[0x0][0x3e0] ;  /* 0x0000f800ff057b82 */ /* 0x008e980000000800 */
[----:B------:R-:W4:Y:S01]  /*fc50*/  @P0 LDC R24, c[0x0][0x454] ;  /* 0x00011500ff180b82 */ /* 0x000f220000000800 */
[----:B------:R-:W-:Y:S02]  /*fc60*/  @P0 MOV R28, 0x1 ;  /* 0x00000001001c0802 */ /* 0x000fe40000000f00 */
[----:B------:R-:W-:-:S05]  /*fc70*/  @!P0 MOV R28, 0x1 ;  /* 0x00000001001c8802 */ /* 0x000fca0000000f00 */
[----:B------:R-:W2:Y:S08]  /*fc80*/  @P0 LDC R6, c[0x0][0x454] ;  /* 0x00011500ff060b82 */ /* 0x000eb00000000800 */
[----:B------:R-:W3:Y:S08]  /*fc90*/  @!P0 LDC R4, c[0x0][0x434] ;  /* 0x00010d00ff048b82 */ /* 0x000ef00000000800 */
[----:B------:R-:W1:Y:S01]  /*fca0*/  @!P0 LDC R24, c[0x0][0x434] ;  /* 0x00010d00ff188b82 */ /* 0x000e620000000800 */
[----:B--2---:R-:W-:-:S02]  /*fcb0*/  @P0 IMAD R11, R6, R5, RZ ;  /* 0x00000005060b0224 */ /* 0x004fc400078e02ff */
[----:B---34-:R-:W-:-:S07]  /*fcc0*/  @!P0 IMAD R11, R4, R5, RZ ;  /* 0x00000005040b8224 */ /* 0x018fce00078e02ff */
.L_x_421:
[----:B------:R-:W-:Y:S01]  /*fcd0*/  BAR.SYNC.DEFER_BLOCKING 0x0 ;  /* 0x0000000000007b1d */ /* 0x000fe20000010000 */
[----:B------:R-:W-:Y:S01]  /*fce0*/  LEA R20, R20, UR5, 0x1 ;  /* 0x0000000514147c11 */ /* 0x000fe2000f8e08ff */
[----:B------:R-:W-:Y:S01]  /*fcf0*/  @P5 FMUL.FTZ R27, R27, 0.69314718246459960938 ;  /* 0x3f3172181b1b5820 */ /* 0x000fe20000410000 */
[----:B------:R-:W-:Y:S01]  /*fd00*/  ISETP.NE.AND P1, PT, RZ, UR4, !P1 ;  /* 0x00000004ff007c0c */ /* 0x000fe2000cf25270 */
[----:B------:R-:W-:Y:S01]  /*fd10*/  @P4 FMUL.FTZ R10, R10, 0.69314718246459960938 ;  /* 0x3f3172180a0a4820 */ /* 0x000fe20000410000 */
[----:B-1----:R-:W-:Y:S02]  /*fd20*/  IMAD R24, R24, UR6, RZ ;  /* 0x0000000618187c24 */ /* 0x002fe4000f8e02ff */
[----:B------:R-:W-:Y:S01]  /*fd30*/  @P5 FFMA.FTZ R30, R168, R25, R27 ;  /* 0x00000019a81e5223 */ /* 0x000fe2000001001b */
[----:B------:R-:W1:Y:S01]  /*fd40*/  @P2 MUFU.LG2 R0, R0 ;  /* 0x0000000000002308 */ /* 0x000e620000000c00 */
[----:B------:R-:W2:Y:S01]  /*fd50*/  @P3 LDC R27, c[0x0][0x458] ;  /* 0x00011600ff1b3b82 */ /* 0x000ea20000000800 */
[----:B------:R-:W-:Y:S01]  /*fd60*/  @P4 FFMA.FTZ R29, R167, R2, R10 ;  /* 0x00000002a71d4223 */ /* 0x000fe2000001000a */
[----:B------:R-:W-:Y:S01]  /*fd70*/  LOP3.LUT R42, R3, 0x18, RZ, 0xc0, !PT ;  /* 0x00000018032a7812 */ /* 0x000fe200078ec0ff */
[----:B------:R-:W-:Y:S01]  /*fd80*/  IMAD R32, R22, UR7, RZ ;  /* 0x0000000716207c24 */ /* 0x000fe2000f8e02ff */
[----:B------:R-:W-:Y:S01]  /*fd90*/  SHF.L.U32 R25, R21, 0x7, RZ ;  /* 0x0000000715197819 */ /* 0x000fe200000006ff */
[----:B------:R-:W-:Y:S01]  /*fda0*/  @P3 FMUL.FTZ R33, R23, 0.69314718246459960938 ;  /* 0x3f31721817213820 */ /* 0x000fe20000410000 */
[----:B------:R-:W-:Y:S01]  /*fdb0*/  LOP3.LUT P5, RZ, R184, 0x3, RZ, 0xc0, !PT ;  /* 0x00000003b8ff7812 */ /* 0x000fe200078ac0ff */
[----:B------:R-:W-:Y:S01]  /*fdc0*/  BSSY.RECONVERGENT B0, `(.L_x_422) ;  /* 0x0000043000007945 */ /* 0x000fe20003800200 */
[----:B------:R-:W4:Y:S01]  /*fdd0*/  @P2 LDC R26, c[0x0][0x458] ;  /* 0x00011600ff1a2b82 */ /* 0x000f220000000800 */
[----:B------:R-:W-:Y:S01]  /*fde0*/  @!P1 IMAD R24, R11, UR7, R24 ;  /* 0x000000070b189c24 */ /* 0x000fe2000f8e0218 */
[----:B------:R-:W-:Y:S01]  /*fdf0*/  MOV R43, RZ ;  /* 0x000000ff002b7202 */ /* 0x000fe20000000f00 */
[----:B------:R-:W-:Y:S01]  /*fe00*/  IMAD R35, R25, R28, RZ ;  /* 0x0000001c19237224 */ /* 0x000fe200078e02ff */
[----:B------:R-:W-:-:S02]  /*fe10*/  SEL R34, R32, RZ, P1 ;  /* 0x000000ff20227207 */ /* 0x000fc40000800000 */
[----:B------:R-:W-:Y:S01]  /*fe20*/  SHF.R.S32.HI R32, RZ, 0x1f, R32 ;  /* 0x0000001fff207819 */ /* 0x000fe20000011420 */
[----:B------:R-:W-:Y:S01]  /*fe30*/  IMAD.WIDE.U32 R42, R8, UR7, R42 ;  /* 0x00000007082a7c25 */ /* 0x000fe2000f8e002a */
[----:B---3--:R3:W3:Y:S01]  /*fe40*/  LDS.128 R16, [R20] ;  /* 0x0000000014107984 */ /* 0x0086e20000000c00 */
[----:B------:R-:W3:Y:S01]  /*fe50*/  LDC.64 R10, c[0x0][0x410] ;  /* 0x00010400ff0a7b82 */ /* 0x000ee20000000a00 */
[----:B------:R-:W-:Y:S01]  /*fe60*/  SHF.R.U32.HI R56, RZ, 0x2, R184 ;  /* 0x00000002ff387819 */ /* 0x000fe200000116b8 */
[----:B-1----:R-:W-:Y:S01]  /*fe70*/  @P2 FMUL.FTZ R8, R0, 0.69314718246459960938 ;  /* 0x3f31721800082820 */ /* 0x002fe20000410000 */
[----:B------:R1:W1:Y:S01]  /*fe80*/  LDS.128 R12, [R20+0x2000] ;  /* 0x00200000140c7984 */ /* 0x0002620000000c00 */
[----:B------:R-:W-:Y:S01]  /*fe90*/  MOV R57, RZ ;  /* 0x000000ff00397202 */ /* 0x000fe20000000f00 */
[----:B------:R-:W-:Y:S01]  /*fea0*/  IMAD R37, R9, UR7, R43 ;  /* 0x0000000709257c24 */ /* 0x000fe2000f8e022b */
[----:B------:R-:W-:Y:S01]  /*feb0*/  IADD3 R0, P4, P0, R35, R34, R24 ;  /* 0x0000002223007210 */ /* 0x000fe2000789e018 */
[----:B------:R1:W1:Y:S01]  /*fec0*/  LDS.128 R4, [R20+0x4000] ;  /* 0x0040000014047984 */ /* 0x0002620000000c00 */
[----:B------:R-:W1:Y:S01]  /*fed0*/  LDC.64 R2, c[0x0][0x408] ;  /* 0x00010200ff027b82 */ /* 0x000e620000000a00 */
[----:B------:R-:W-:Y:S01]  /*fee0*/  SHF.R.S32.HI R23, RZ, 0x1f, R35 ;  /* 0x0000001fff177819 */ /* 0x000fe20000011423 */
[----:B------:R-:W-:Y:S01]  /*fef0*/  IMAD.WIDE.U32 R56, R21, 0x80, R56 ;  /* 0x0000008015387825 */ /* 0x000fe200078e0038 */
[----:B------:R-:W-:-:S02]  /*ff00*/  SEL R32, R32, RZ, P1 ;  /* 0x000000ff20207207 */ /* 0x000fc40000800000 */
[----:B------:R-:W-:Y:S02]  /*ff10*/  SHF.R.S32.HI R24, RZ, 0x1f, R24 ;  /* 0x0000001fff187819 */ /* 0x000fe40000011418 */
[----:B------:R-:W-:Y:S01]  /*ff20*/  MOV R31, 0x7f800000 ;  /* 0x7f800000001f7802 */ /* 0x000fe20000000f00 */
[----:B--2---:R-:W-:Y:S01]  /*ff30*/  @P3 FFMA.FTZ R31, R166, R27, R33 ;  /* 0x0000001ba61f3223 */ /* 0x004fe20000010021 */
[----:B------:R-:W-:Y:S01]  /*ff40*/  MOV R21, 0x7f800000 ;  /* 0x7f80000000157802 */ /* 0x000fe20000000f00 */
[----:B----4-:R-:W-:Y:S01]  /*ff50*/  @P2 FFMA.FTZ R21, R165, R26, R8 ;  /* 0x0000001aa5152223 */ /* 0x010fe20000010008 */
[----:B------:R-:W-:Y:S01]  /*ff60*/  IADD3.X R32, PT, PT, R23, R32, R24, P4, P0 ;  /* 0x0000002017207210 */ /* 0x000fe200027e0418 */
[----:B------:R-:W-:Y:S06]  /*ff70*/  @P5 BRA `(.L_x_423) ;  /* 0x00000000009c5947 */ /* 0x000fec0003800000 */
[----:B------:R-:W-:Y:S01]  /*ff80*/  LOP3.LUT R45, R186, 0x30, RZ, 0xc0, !PT ;  /* 0x00000030ba2d7812 */ /* 0x000fe200078ec0ff */
[----:B------:R-:W-:Y:S01]  /*ff90*/  IMAD.IADD R22, R22, 0x1, -R25 ;  /* 0x0000000116167824 */ /* 0x000fe200078e0a19 */
[----:B------:R-:W-:-:S04]  /*ffa0*/  SHF.R.U32.HI R184, RZ, 0x2, R184 ;  /* 0x00000002ffb87819 */ /* 0x000fc800000116b8 */
        /* <DEDUP_REMOVED lines=8> */
[----:B------:R-:W2:Y:S01]  /*10030*/  @!P6 LDC.64 R26, c[0x0][0x420] ;  /* 0x00010800ff1aeb82 */ /* 0x000ea20000000a00 */
[-C--:B------:R-:W-:Y:S02]  /*10040*/  @!P6 IMAD R45, R45, R28.reuse, RZ ;  /* 0x0000001c2d2de224 */ /* 0x080fe400078e02ff */
[-C--:B------:R-:W-:Y:S02]  /*10050*/  @!P4 IMAD R35, R35, R28.reuse, RZ ;  /* 0x0000001c2323c224 */ /* 0x080fe400078e02ff */
[----:B------:R-:W-:Y:S01]  /*10060*/  @!P5 IMAD R39, R39, R28, RZ ;  /* 0x0000001c2727d224 */ /* 0x000fe200078e02ff */
[----:B------:R-:W-:Y:S01]  /*10070*/  @!P6 IADD3 R33, P0, PT, R45, R0, RZ ;  /* 0x000000002d21e210 */ /* 0x000fe20007f1e0ff */
[----:B------:R-:W-:Y:S01]  /*10080*/  @!P3 IMAD R41, R41, R28, RZ ;  /* 0x0000001c2929b224 */ /* 0x000fe200078e02ff */
[----:B------:R-:W4:Y:S01]  /*10090*/  @!P5 LDC.64 R24, c[0x0][0x420] ;  /* 0x00010800ff18db82 */ /* 0x000f220000000a00 */
[-C--:B------:R-:W-:Y:S02]  /*100a0*/  @!P4 IADD3 R38, P1, PT, R35, R0.reuse, RZ ;  /* 0x000000002326c210 */ /* 0x080fe40007f3e0ff */
[----:B------:R-:W-:-:S02]  /*100b0*/  @!P5 IADD3 R34, P2, PT, R39, R0, RZ ;  /* 0x000000002722d210 */ /* 0x000fc40007f5e0ff */
[-C--:B------:R-:W-:Y:S02]  /*100c0*/  @!P4 LEA.HI.X.SX32 R35, R35, R32.reuse, 0x1, P1 ;  /* 0x000000202323c211 */ /* 0x080fe400008f0eff */
[-C--:B------:R-:W-:Y:S01]  /*100d0*/  @!P6 LEA.HI.X.SX32 R28, R45, R32.reuse, 0x1, P0 ;  /* 0x000000202d1ce211 */ /* 0x080fe200000f0eff */
[----:B------:R-:W5:Y:S01]  /*100e0*/  @!P4 LDC.64 R22, c[0x0][0x420] ;  /* 0x00010800ff16cb82 */ /* 0x000f620000000a00 */
[----:B------:R-:W-:Y:S02]  /*100f0*/  @!P5 LEA.HI.X.SX32 R39, R39, R32, 0x1, P2 ;  /* 0x000000202727d211 */ /* 0x000fe400010f0eff */
[----:B------:R-:W-:-:S04]  /*10100*/  @!P3 IADD3 R0, P0, PT, R41, R0, RZ ;  /* 0x000000002900b210 */ /* 0x000fc80007f1e0ff */
[----:B------:R-:W-:Y:S01]  /*10110*/  @!P3 LEA.HI.X.SX32 R32, R41, R32, 0x1, P0 ;  /* 0x000000202920b211 */ /* 0x000fe200000f0eff */
[----:B------:R-:W3:Y:S01]  /*10120*/  @!P3 LDC.64 R8, c[0x0][0x420] ;  /* 0x00010800ff08bb82 */ /* 0x000ee20000000a00 */
[----:B--2---:R-:W-:-:S04]  /*10130*/  @!P6 LEA R26, P2, R33, R26, 0x2 ;  /* 0x0000001a211ae211 */ /* 0x004fc800078410ff */
        /* <DEDUP_REMOVED lines=11> */
.L_x_423:
[----:B------:R-:W-:Y:S05]  /*101f0*/  BSYNC.RECONVERGENT B0 ;  /* 0x0000000000007941 */ /* 0x000fea0003800200 */
.L_x_422:
[----:B------:R-:W-:Y:S01]  /*10200*/  IMAD.MOV.U32 R36, RZ, RZ, R42 ;  /* 0x000000ffff247224 */ /* 0x000fe200078e002a */
[----:B------:R-:W4:Y:S01]  /*10210*/  LDS.128 R32, [R20+0x800] ;  /* 0x0008000014207984 */ /* 0x000f220000000c00 */
[----:B------:R-:W5:Y:S01]  /*10220*/  LDCU.64 UR4, c[0x0][0x3f0] ;  /* 0x00007e00ff0477ac */ /* 0x000f620008000a00 */
[----:B-1----:R-:W-:Y:S02]  /*10230*/  IMAD R0, R57, R2, RZ ;  /* 0x0000000239007224 */ /* 0x002fe400078e02ff */
[----:B--23--:R-:W-:Y:S01]  /*10240*/  IMAD.WIDE.U32 R22, R10, UR6, R36 ;  /* 0x000000060a167c25 */ /* 0x00cfe2000f8e0024 */
[----:B------:R-:W1:Y:S03]  /*10250*/  LDS.128 R28, [R20+0x2800] ;  /* 0x00280000141c7984 */ /* 0x000e660000000c00 */
[----:B------:R-:W-:Y:S01]  /*10260*/  IMAD R23, R11, UR6, R23 ;  /* 0x000000060b177c24 */ /* 0x000fe2000f8e0217 */
[----:B------:R-:W2:Y:S01]  /*10270*/  LDS.128 R24, [R20+0x4800] ;  /* 0x0048000014187984 */ /* 0x000ea20000000c00 */
[----:B------:R-:W-:-:S02]  /*10280*/  IMAD R21, R56, R3, R0 ;  /* 0x0000000338157224 */ /* 0x000fc400078e0200 */
[----:B------:R-:W-:Y:S01]  /*10290*/  IMAD.WIDE.U32 R56, R56, R2, R22 ;  /* 0x0000000238387225 */ /* 0x000fe200078e0016 */
[----:B------:R-:W3:Y:S03]  /*102a0*/  LDS.128 R44, [R20+0x1000] ;  /* 0x00100000142c7984 */ /* 0x000ee60000000c00 */
[----:B------:R-:W-:Y:S01]  /*102b0*/  IMAD.SHL.U32 R0, R2, 0x40, RZ ;  /* 0x0000004002007824 */ /* 0x000fe200078e00ff */
[----:B------:R-:W3:Y:S01]  /*102c0*/  LDS.128 R40, [R20+0x3000] ;  /* 0x0030000014287984 */ /* 0x000ee20000000c00 */
[----:B------:R-:W-:Y:S02]  /*102d0*/  IADD3 R21, PT, PT, R57, R21, RZ ;  /* 0x0000001539157210 */ /* 0x000fe40007ffe0ff */
[C---:B-----5:R-:W-:Y:S01]  /*102e0*/  LEA R22, P0, R56.reuse, UR4, 0x1 ;  /* 0x0000000438167c11 */ /* 0x060fe2000f8008ff */
[----:B------:R-:W5:Y:S03]  /*102f0*/  LDS.128 R36, [R20+0x5000] ;  /* 0x0050000014247984 */ /* 0x000f660000000c00 */
[----:B------:R-:W-:Y:S01]  /*10300*/  LEA.HI.X R23, R56, UR5, R21, 0x1, P0 ;  /* 0x0000000538177c11 */ /* 0x000fe200080f0c15 */
[----:B------:R-:W5:Y:S01]  /*10310*/  LDS.128 R48, [R20+0x1800] ;  /* 0x0018000014307984 */ /* 0x000f620000000c00 */
[----:B------:R-:W-:-:S02]  /*10320*/  LEA R56, P0, R2, R22, 0x7 ;  /* 0x0000001602387211 */ /* 0x000fc400078038ff */
[--C-:B------:R-:W-:Y:S01]  /*10330*/  SHF.L.U64.HI R21, R2, 0x6, R3.reuse ;  /* 0x0000000602157819 */ /* 0x100fe20000010203 */
[----:B------:R-:W5:Y:S01]  /*10340*/  LDS.128 R8, [R20+0x3800] ;  /* 0x0038000014087984 */ /* 0x000f620000000c00 */
[----:B------:R-:W-:Y:S02]  /*10350*/  IADD3 R58, P1, PT, R22, R0, RZ ;  /* 0x00000000163a7210 */ /* 0x000fe40007f3e0ff */
[----:B------:R-:W-:Y:S01]  /*10360*/  LEA.HI.X R57, R2, R23, R3, 0x7, P0 ;  /* 0x0000001702397211 */ /* 0x000fe200000f3c03 */
[----:B------:R-:W5:Y:S01]  /*10370*/  LDS.128 R52, [R20+0x5800] ;  /* 0x0058000014347984 */ /* 0x000f620000000c00 */
[----:B------:R-:W-:Y:S02]  /*10380*/  IADD3 R2, P0, PT, R0, R56, RZ ;  /* 0x0000003800027210 */ /* 0x000fe40007f1e0ff */
[----:B------:R-:W-:Y:S01]  /*10390*/  IADD3.X R59, PT, PT, R23, R21, RZ, P1, !PT ;  /* 0x00000015173b7210 */ /* 0x000fe20000ffe4ff */
[----:B------:R-:W-:Y:S02]  /*103a0*/  STG.E.128 desc[UR14][R22.64], R16 ;  /* 0x0000001016007986 */ /* 0x000fe4000c101d0e */
[----:B------:R-:W-:-:S02]  /*103b0*/  IMAD.X R3, R21, 0x1, R57, P0 ;  /* 0x0000000115037824 */ /* 0x000fc400000e0639 */
[----:B------:R-:W-:Y:S04]  /*103c0*/  STG.E.128 desc[UR14][R22.64+0x40], R12 ;  /* 0x0000400c16007986 */ /* 0x000fe8000c101d0e */
[----:B------:R-:W-:Y:S04]  /*103d0*/  STG.E.128 desc[UR14][R22.64+0x80], R4 ;  /* 0x0000800416007986 */ /* 0x000fe8000c101d0e */
[----:B----4-:R-:W-:Y:S04]  /*103e0*/  STG.E.128 desc[UR14][R58.64], R32 ;  /* 0x000000203a007986 */ /* 0x010fe8000c101d0e */
[----:B-1----:R-:W-:Y:S04]  /*103f0*/  STG.E.128 desc[UR14][R58.64+0x40], R28 ;  /* 0x0000401c3a007986 */ /* 0x002fe8000c101d0e */
[----:B--2---:R-:W-:Y:S04]  /*10400*/  STG.E.128 desc[UR14][R58.64+0x80], R24 ;  /* 0x000080183a007986 */ /* 0x004fe8000c101d0e */
[----:B---3--:R-:W-:Y:S04]  /*10410*/  STG.E.128 desc[UR14][R56.64], R44 ;  /* 0x0000002c38007986 */ /* 0x008fe8000c101d0e */
[----:B------:R-:W-:Y:S04]  /*10420*/  STG.E.128 desc[UR14][R56.64+0x40], R40 ;  /* 0x0000402838007986 */ /* 0x000fe8000c101d0e */
[----:B-----5:R-:W-:Y:S04]  /*10430*/  STG.E.128 desc[UR14][R56.64+0x80], R36 ;  /* 0x0000802438007986 */ /* 0x020fe8000c101d0e */
[----:B------:R-:W-:Y:S04]  /*10440*/  STG.E.128 desc[UR14][R2.64], R48 ;  /* 0x0000003002007986 */ /* 0x000fe8000c101d0e */
[----:B------:R-:W-:Y:S04]  /*10450*/  STG.E.128 desc[UR14][R2.64+0x40], R8 ;  /* 0x0000400802007986 */ /* 0x000fe8000c101d0e */
[----:B------:R-:W-:Y:S01]  /*10460*/  STG.E.128 desc[UR14][R2.64+0x80], R52 ;  /* 0x0000803402007986 */ /* 0x000fe2000c101d0e */
[----:B------:R-:W-:Y:S05]  /*10470*/  EXIT ;  /* 0x000000000000794d */ /* 0x000fea0003800000 */
.L_x_424:
        /* <DEDUP_REMOVED lines=16> */
.L_x_1268:


//--------------------- .text._ZN5flash16flash_fwd_kernelI23Flash_fwd_kernel_traitsILi96ELi128ELi64ELi4ELb0ELb0EN7cutlass6half_tE19Flash_kernel_traitsILi96ELi128ELi64ELi4ES3_EELb0ELb1ELb0ELb0ELb1ELb1ELb1ELb0EEEvNS_16Flash_fwd_paramsE --------------------------
	.section	.text._ZN5flash16flash_fwd_kernelI23Flash_fwd_kernel_traitsILi96ELi128ELi64ELi4ELb0ELb0EN7cutlass6half_tE19Flash_kernel_traitsILi96ELi128ELi64ELi4ES3_EELb0ELb1ELb0ELb0ELb1ELb1ELb1ELb0EEEvNS_16Flash_fwd_paramsE,"ax",@progbits
	.align	128
        .global         _ZN5flash16flash_fwd_kernelI23Flash_fwd_kernel_traitsILi96ELi128ELi64ELi4ELb0ELb0EN7cutlass6half_tE19Flash_kernel_traitsILi96ELi128ELi64ELi4ES3_EELb0ELb1ELb0ELb0ELb1ELb1ELb1ELb0EEEvNS_16Flash_fwd_paramsE
        .type           _ZN5flash16flash_fwd_kernelI23Flash_fwd_kernel_traitsILi96ELi128ELi64ELi4ELb0ELb0EN7cutlass6half_tE19Flash_kernel_traitsILi96ELi128ELi64ELi4ES3_EELb0ELb1ELb0ELb0ELb1ELb1ELb1ELb0EEEvNS_16Flash_fwd_paramsE,@function
        .size           _ZN5flash16flash_fwd_kernelI23Flash_fwd_kernel_traitsILi96ELi128ELi64ELi4ELb0ELb0EN7cutlass6half_tE19Flash_kernel_traitsILi96ELi128ELi64ELi4ES3_EELb0ELb1ELb0ELb0ELb1ELb1ELb1ELb0EEEvNS_16Flash_fwd_paramsE,(.L_x_1269 - _ZN5flash16flash_fwd_kernelI23Flash_fwd_kernel_traitsILi96ELi128ELi64ELi4ELb0ELb0EN7cutlass6half_tE19Flash_kernel_traitsILi96ELi128ELi64ELi4ES3_EELb0ELb1ELb0ELb0ELb1ELb1ELb1ELb0EEEvNS_16Flash_fwd_paramsE)
        .other          _ZN5flash16flash_fwd_kernelI23Flash_fwd_kernel_traitsILi96ELi128ELi64ELi4ELb0ELb0EN7cutlass6half_tE19Flash_kernel_traitsILi96ELi128ELi64ELi4ES3_EELb0ELb1ELb0ELb0ELb1ELb1ELb1ELb0EEEvNS_16Flash_fwd_paramsE,@"STO_CUDA_ENTRY STV_DEFAULT"
_ZN5flash16flash_fwd_kernelI23Flash_fwd_kernel_traitsILi96ELi128ELi64ELi4ELb0ELb0EN7cutlass6half_tE19Flash_kernel_traitsILi96ELi128ELi64ELi4ES3_EELb0ELb1ELb0ELb0ELb1ELb1ELb1ELb0EEEvNS_16Flash_fwd_paramsE:
.text._ZN5flash16flash_fwd_kernelI23Flash_fwd_kernel_traitsILi96ELi128ELi64ELi4ELb0ELb0EN7cutlass6half_tE19Flash_kernel_traitsILi96ELi128ELi64ELi4ES3_EELb0ELb1ELb0ELb0ELb1ELb1ELb1ELb0EEEvNS_16Flash_fwd_paramsE:
[----:B------:R-:W-:Y:S08]  /*0000*/  LDC R1, c[0x0][0x37c] ;  /* 0x0000df00ff017b82 */ /* 0x000ff00000000800 */
[----:B------:R-:W1:Y:S01]  /*0010*/  LDC.64 R2, c[0x0][0x478] ;  /* 0x00011e00ff027b82 */ /* 0x000e620000000a00 */
[----:B------:R-:W2:Y:S01]  /*0020*/  S2R R18, SR_CTAID.Y ;  /* 0x0000000000127919 */ /* 0x000ea20000002600 */
[----:B------:R-:W3:Y:S01]  /*0030*/  LDCU.64 UR26, c[0x0][0x358] ;  /* 0x00006b00ff1a77ac */ /* 0x000ee20008000a00 */
[----:B------:R-:W-:-:S05]  /*0040*/  IMAD.MOV.U32 R6, RZ, RZ, RZ ;  /* 0x000000ffff067224 */ /* 0x000fca00078e00ff */
[----:B------:R-:W4:Y:S01]  /*0050*/  LDC.64 R4, c[0x0][0x470] ;  /* 0x00011c00ff047b82 */ /* 0x000f220000000a00 */
[----:B-1----:R-:W-:-:S04]  /*0060*/  ISETP.NE.U32.AND P2, PT, R2, RZ, PT ;  /* 0x000000ff0200720c */ /* 0x002fc80003f45070 */
[----:B------:R-:W-:Y:S02]  /*0070*/  ISETP.NE.AND.EX P2, PT, R3, RZ, PT, P2 ;  /* 0x000000ff0300720c */ /* 0x000fe40003f45320 */
[----:B----4-:R-:W-:-:S04]  /*0080*/  ISETP.NE.U32.AND P0, PT, R4, RZ, PT ;  /* 0x000000ff0400720c */ /* 0x010fc80003f05070 */
[----:B------:R-:W-:-:S07]  /*0090*/  ISETP.NE.AND.EX P0, PT, R5, RZ, PT, P0 ;  /* 0x000000ff0500720c */ /* 0x000fce0003f05300 */
[----:B------:R-:W2:Y:S01]  /*00a0*/  @P2 LDC.64 R2, c[0x0][0x478] ;  /* 0x00011e00ff022b82 */ /* 0x000ea20000000a00 */
[----:B------:R-:W1:Y:S07]  /*00b0*/  S2R R22, SR_CTAID.X ;  /* 0x0000000000167919 */ /* 0x000e6e0000002500 */
[----:B------:R-:W4:Y:S08]  /*00c0*/  @P0 LDC.64 R4, c[0x0][0x470] ;  /* 0x00011c00ff040b82 */ /* 0x000f300000000a00 */
[----:B------:R-:W1:Y:S01]  /*00d0*/  @!P2 LDC.64 R8, c[0x0][0x488] ;  /* 0x00012200ff08ab82 */ /* 0x000e620000000a00 */
[----:B--2---:R-:W-:-:S05]  /*00e0*/  @P2 IMAD.WIDE.U32 R2, R18, 0x4, R2 ;  /* 0x0000000412022825 */ /* 0x004fca00078e0002 */
[----:B---3--:R2:W5:Y:S01]  /*00f0*/  @P2 LDG.E R49, desc[UR26][R2.64] ;  /* 0x0000001a02312981 */ /* 0x008562000c1e1900 */
[----:B----4-:R-:W-:-:S04]  /*0100*/  @P0 IMAD.WIDE.U32 R4, R18, 0x4, R4 ;  /* 0x0000000412040825 */ /* 0x010fc800078e0004 */
[----:B-1----:R-:W-:Y:S01]  /*0110*/  IMAD.SHL.U32 R227, R22, 0x80, RZ ;  /* 0x0000008016e37824 */ /* 0x002fe200078e00ff */
[----:B------:R1:W5:Y:S01]  /*0120*/  @P0 LDG.E R6, desc[UR26][R4.64] ;  /* 0x0000001a04060981 */ /* 0x000362000c1e1900 */
[----:B--2---:R-:W2:Y:S08]  /*0130*/  LDC R2, c[0x0][0x434] ;  /* 0x00010d00ff027b82 */ /* 0x004eb00000000800 */
[----:B-1----:R-:W1:Y:S01]  /*0140*/  @!P2 LDC.64 R4, c[0x0][0x438] ;  /* 0x00010e00ff04ab82 */ /* 0x002e620000000a00 */
[----:B------:R-:W-:-:S02]  /*0150*/  @!P2 ISETP.NE.U32.AND P0, PT, R8, RZ, PT ;  /* 0x000000ff0800a20c */ /* 0x000fc40003f05070 */
[----:B--2---:R-:W-:-:S13]  /*0160*/  ISETP.GE.AND P1, PT, R227, R2, PT ;  /* 0x00000002e300720c */ /* 0x004fda0003f26270 */
[----:B-1----:R-:W-:Y:S05]  /*0170*/  @P1 EXIT ;  /* 0x000000000000194d */ /* 0x002fea0003800000 */
        /* <DEDUP_REMOVED lines=40> */
.L_x_426:
[----:B------:R-:W1:Y:S01]  /*0400*/  LDCU.64 UR4, c[0x0][0x410] ;  /* 0x00008200ff0477ac */ /* 0x000e620008000a00 */
[----:B------:R-:W-:Y:S01]  /*0410*/  IMAD.MOV.U32 R11, RZ, RZ, RZ ;  /* 0x000000ffff0b7224 */ /* 0x000fe200078e00ff */
[----:B------:R-:W2:Y:S01]  /*0420*/  LDC.64 R4, c[0x0][0x408] ;  /* 0x00010200ff047b82 */ /* 0x000ea20000000a00 */
[----:B------:R-:W-:Y:S01]  /*0430*/  ISETP.NE.AND P0, PT, RZ, UR6, !P1 ;  /* 0x00000006ff007c0c */ /* 0x000fe2000cf05270 */
[----:B---3--:R-:W-:Y:S01]  /*0440*/  IMAD R8, R12, R8, RZ ;  /* 0x000000080c087224 */ /* 0x008fe200078e02ff */
[----:B------:R-:W-:Y:S01]  /*0450*/  BSSY.RECONVERGENT B0, `(.L_x_427) ;  /* 0x0000043000007945 */ /* 0x000fe20003800200 */
[----:B------:R-:W-:-:S04]  /*0460*/  IMAD.WIDE.U32 R10, R18, R6, R10 ;  /* 0x00000006120a7225 */ /* 0x000fc800078e000a */
[----:B------:R-:W-:Y:S01]  /*0470*/  IMAD R11, R18, R7, R11 ;  /* 0x00000007120b7224 */ /* 0x000fe200078e020b */
[----:B------:R-:W-:Y:S02]  /*0480*/  SHF.R.U32.HI R7, RZ, 0x2, R235 ;  /* 0x00000002ff077819 */ /* 0x000fe400000116eb */
[----:B------:R-:W-:Y:S02]  /*0490*/  LOP3.LUT P6, R235, R235, 0x3, RZ, 0xc0, !PT ;  /* 0x00000003ebeb7812 */ /* 0x000fe400078cc0ff */
[----:B------:R-:W-:Y:S01]  /*04a0*/  LEA R6, P1, R22, R7, 0x7 ;  /* 0x0000000716067211 */ /* 0x000fe200078238ff */
[----:B------:R-:W-:Y:S02]  /*04b0*/  @!P0 IMAD R8, R18, R0, R8 ;  /* 0x0000000012088224 */ /* 0x000fe400078e0208 */
[----:B-1----:R-:W-:Y:S01]  /*04c0*/  IMAD.WIDE.U32 R10, R12, UR4, R10 ;  /* 0x000000040c0a7c25 */ /* 0x002fe2000f8e000a */
[----:B------:R-:W-:-:S03]  /*04d0*/  LEA.HI.X R22, R22, RZ, RZ, 0x7, P1 ;  /* 0x000000ff16167211 */ /* 0x000fc600008f3cff */
[----:B------:R-:W-:Y:S01]  /*04e0*/  IMAD R13, R12, UR5, R11 ;  /* 0x000000050c0d7c24 */ /* 0x000fe2000f8e020b */
[----:B------:R-:W1:Y:S01]  /*04f0*/  LDCU.64 UR4, c[0x0][0x3f0] ;  /* 0x00007e00ff0477ac */ /* 0x000e620008000a00 */
[----:B------:R-:W-:Y:S02]  /*0500*/  IMAD R18, R18, R2, RZ ;  /* 0x0000000212127224 */ /* 0x000fe400078e02ff */
[-C--:B--2---:R-:W-:Y:S02]  /*0510*/  IMAD R0, R22, R4.reuse, RZ ;  /* 0x0000000416007224 */ /* 0x084fe400078e02ff */
[----:B------:R-:W-:Y:S02]  /*0520*/  IMAD.MOV.U32 R12, RZ, RZ, R10 ;  /* 0x000000ffff0c7224 */ /* 0x000fe400078e000a */
[C---:B------:R-:W-:Y:S02]  /*0530*/  IMAD R0, R6.reuse, R5, R0 ;  /* 0x0000000506007224 */ /* 0x040fe400078e0200 */
[----:B------:R-:W-:Y:S01]  /*0540*/  IMAD.WIDE.U32 R12, R6, R4, R12 ;  /* 0x00000004060c7225 */ /* 0x000fe200078e000c */
[----:B------:R-:W-:-:S02]  /*0550*/  SHF.R.S32.HI R6, RZ, 0x1f, R18 ;  /* 0x0000001fff067819 */ /* 0x000fc40000011412 */
[----:B------:R-:W-:Y:S01]  /*0560*/  SEL R18, R18, RZ, P0 ;  /* 0x000000ff12127207 */ /* 0x000fe20000000000 */
[----:B------:R-:W-:Y:S01]  /*0570*/  IMAD.IADD R2, R2, 0x1, -R227 ;  /* 0x0000000102027824 */ /* 0x000fe200078e0ae3 */
[----:B------:R-:W-:Y:S01]  /*0580*/  SEL R6, R6, RZ, P0 ;  /* 0x000000ff06067207 */ /* 0x000fe20000000000 */
[C---:B------:R-:W-:Y:S02]  /*0590*/  VIADD R10, R7.reuse, 0x20 ;  /* 0x00000020070a7836 */ /* 0x040fe40000000000 */
[----:B------:R-:W-:Y:S01]  /*05a0*/  VIADD R9, R7, 0x40 ;  /* 0x0000004007097836 */ /* 0x000fe20000000000 */
[----:B-1----:R-:W-:Y:S01]  /*05b0*/  LEA R14, P0, R12, UR4, 0x1 ;  /* 0x000000040c0e7c11 */ /* 0x002fe2000f8008ff */
[----:B----4-:R-:W-:Y:S01]  /*05c0*/  IMAD R227, R227, R3, RZ ;  /* 0x00000003e3e37224 */ /* 0x010fe200078e02ff */
[CC--:B------:R-:W-:Y:S01]  /*05d0*/  ISETP.GE.OR P6, PT, R7.reuse, R2.reuse, P6 ;  /* 0x000000020700720c */ /* 0x0c0fe200037c6670 */
[----:B------:R-:W-:Y:S01]  /*05e0*/  VIADD R11, R7, 0x60 ;  /* 0x00000060070b7836 */ /* 0x000fe20000000000 */
[----:B------:R-:W-:Y:S01]  /*05f0*/  ISETP.GE.AND P5, PT, R10, R2, PT ;  /* 0x000000020a00720c */ /* 0x000fe20003fa6270 */
[----:B------:R-:W-:Y:S01]  /*0600*/  IMAD.IADD R0, R13, 0x1, R0 ;  /* 0x000000010d007824 */ /* 0x000fe200078e0200 */
[----:B------:R-:W-:-:S02]  /*0610*/  IADD3 R18, P2, P1, R227, R18, R8 ;  /* 0x00000012e3127210 */ /* 0x000fc4000795e008 */
[-C--:B------:R-:W-:Y:S02]  /*0620*/  ISETP.GE.AND P4, PT, R9, R2.reuse, PT ;  /* 0x000000020900720c */ /* 0x080fe40003f86270 */
[----:B------:R-:W-:Y:S01]  /*0630*/  ISETP.GE.AND P3, PT, R11, R2, PT ;  /* 0x000000020b00720c */ /* 0x000fe20003f66270 */
[----:B------:R-:W-:Y:S01]  /*0640*/  IMAD.SHL.U32 R2, R4, 0x40, RZ ;  /* 0x0000004004027824 */ /* 0x000fe200078e00ff */
[----:B------:R-:W-:Y:S02]  /*0650*/  SHF.R.S32.HI R227, RZ, 0x1f, R227 ;  /* 0x0000001fffe37819 */ /* 0x000fe400000114e3 */
[----:B------:R-:W-:Y:S02]  /*0660*/  SHF.R.S32.HI R8, RZ, 0x1f, R8 ;  /* 0x0000001fff087819 */ /* 0x000fe40000011408 */
[----:B------:R-:W-:Y:S02]  /*0670*/  LEA.HI.X R15, R12, UR5, R0, 0x1, P0 ;  /* 0x000000050c0f7c11 */ /* 0x000fe400080f0c00 */
[----:B------:R-:W-:-:S02]  /*0680*/  LEA R12, P0, R4, R14, 0x7 ;  /* 0x0000000e040c7211 */ /* 0x000fc400078038ff */
[----:B------:R-:W-:Y:S01]  /*0690*/  IADD3.X R6, PT, PT, R227, R6, R8, P2, P1 ;  /* 0x00000006e3067210 */ /* 0x000fe200017e2408 */
[----:B------:R1:W-:Y:S01]  /*06a0*/  STG.E.128 desc[UR26][R14.64], RZ ;  /* 0x000000ff0e007986 */ /* 0x0003e2000c101d1a */
[--C-:B------:R-:W-:Y:S02]  /*06b0*/  SHF.L.U64.HI R0, R4, 0x6, R5.reuse ;  /* 0x0000000604007819 */ /* 0x100fe40000010205 */
[----:B------:R-:W-:Y:S01]  /*06c0*/  IADD3 R16, P1, PT, R2, R14, RZ ;  /* 0x0000000e02107210 */ /* 0x000fe20007f3e0ff */
[----:B------:R1:W-:Y:S01]  /*06d0*/  STG.E.128 desc[UR26][R14.64+0x40], RZ ;  /* 0x000040ff0e007986 */ /* 0x0003e2000c101d1a */
[----:B------:R-:W-:Y:S02]  /*06e0*/  LEA.HI.X R13, R4, R15, R5, 0x7, P0 ;  /* 0x0000000f040d7211 */ /* 0x000fe400000f3c05 */
[----:B------:R-:W-:Y:S01]  /*06f0*/  IADD3 R4, P0, PT, R2, R12, RZ ;  /* 0x0000000c02047210 */ /* 0x000fe20007f1e0ff */
[----:B------:R-:W-:Y:S01]  /*0700*/  IMAD.X R17, R0, 0x1, R15, P1 ;  /* 0x0000000100117824 */ /* 0x000fe200008e060f */
[----:B------:R1:W-:Y:S01]  /*0710*/  STG.E.128 desc[UR26][R14.64+0x80], RZ ;  /* 0x000080ff0e007986 */ /* 0x0003e2000c101d1a */
[----:B------:R-:W-:-:S02]  /*0720*/  ISETP.NE.OR P5, PT, R235, RZ, P5 ;  /* 0x000000ffeb00720c */ /* 0x000fc40002fa5670 */
[----:B------:R-:W-:Y:S01]  /*0730*/  IMAD.X R5, R0, 0x1, R13, P0 ;  /* 0x0000000100057824 */ /* 0x000fe200000e060d */
[----:B------:R1:W-:Y:S01]  /*0740*/  STG.E.128 desc[UR26][R16.64], RZ ;  /* 0x000000ff10007986 */ /* 0x0003e2000c101d1a */
[C---:B------:R-:W-:Y:S02]  /*0750*/  ISETP.NE.OR P4, PT, R235.reuse, RZ, P4 ;  /* 0x000000ffeb00720c */ /* 0x040fe40002785670 */
[----:B------:R-:W-:Y:S01]  /*0760*/  ISETP.NE.OR P3, PT, R235, RZ, P3 ;  /* 0x000000ffeb00720c */ /* 0x000fe20001f65670 */
[----:B------:R1:W-:Y:S04]  /*0770*/  STG.E.128 desc[UR26][R16.64+0x40], RZ ;  /* 0x000040ff10007986 */ /* 0x0003e8000c101d1a */
        /* <DEDUP_REMOVED lines=8> */
[----:B------:R-:W1:Y:S01]  /*0800*/  LDCU.64 UR4, c[0x0][0x420] ;  /* 0x00008400ff0477ac */ /* 0x000e620008000a00 */
[----:B------:R-:W-:-:S05]  /*0810*/  IMAD R0, R7, R3, RZ ;  /* 0x0000000307007224 */ /* 0x000fca00078e02ff */
[----:B------:R-:W-:-:S04]  /*0820*/  IADD3 R2, P0, PT, R0, R18, RZ ;  /* 0x0000001200027210 */ /* 0x000fc80007f1e0ff */
[----:B------:R-:W-:Y:S02]  /*0830*/  LEA.HI.X.SX32 R0, R0, R6, 0x1, P0 ;  /* 0x0000000600007211 */ /* 0x000fe400000f0eff */
[----:B-1----:R-:W-:-:S04]  /*0840*/  LEA R4, P0, R2, UR4, 0x2 ;  /* 0x0000000402047c11 */ /* 0x002fc8000f8010ff */
[----:B------:R-:W-:Y:S01]  /*0850*/  LEA.HI.X R5, R2, UR5, R0, 0x2, P0 ;  /* 0x0000000502057c11 */ /* 0x000fe200080f1400 */
[----:B------:R-:W-:-:S05]  /*0860*/  IMAD.MOV.U32 R0, RZ, RZ, 0x7f800000 ;  /* 0x7f800000ff007424 */ /* 0x000fca00078e00ff */
[----:B------:R2:W-:Y:S03]  /*0870*/  STG.E desc[UR26][R4.64], R0 ;  /* 0x0000000004007986 */ /* 0x0005e6000c10191a */
.L_x_428:
[----:B------:R-:W-:Y:S05]  /*0880*/  BSYNC.RECONVERGENT B0 ;  /* 0x0000000000007941 */ /* 0x000fea0003800200 */
.L_x_427:
[----:B------:R-:W-:Y:S04]  /*0890*/  BSSY.RECONVERGENT B0, `(.L_x_429) ;  /* 0x000000a000007945 */ /* 0x000fe80003800200 */
[----:B------:R-:W-:Y:S05]  /*08a0*/  @P5 BRA `(.L_x_430) ;  /* 0x0000000000205947 */ /* 0x000fea0003800000 */
[----:B------:R-:W1:Y:S01]  /*08b0*/  LDCU.64 UR4, c[0x0][0x420] ;  /* 0x00008400ff0477ac */ /* 0x000e620008000a00 */
[----:B--2---:R-:W-:-:S05]  /*08c0*/  IMAD R0, R10, R3, RZ ;  /* 0x000000030a007224 */ /* 0x004fca00078e02ff */
[----:B------:R-:W-:-:S04]  /*08d0*/  IADD3 R2, P0, PT, R0, R18, RZ ;  /* 0x0000001200027210 */ /* 0x000fc80007f1e0ff */
[----:B------:R-:W-:Y:S02]  /*08e0*/  LEA.HI.X.SX32 R0, R0, R6, 0x1, P0 ;  /* 0x0000000600007211 */ /* 0x000fe400000f0eff */
[----:B-1----:R-:W-:-:S04]  /*08f0*/  LEA R4, P0, R2, UR4, 0x2 ;  /* 0x0000000402047c11 */ /* 0x002fc8000f8010ff */
[----:B------:R-:W-:Y:S01]  /*0900*/  LEA.HI.X R5, R2, UR5, R0, 0x2, P0 ;  /* 0x0000000502057c11 */ /* 0x000fe200080f1400 */
[----:B------:R-:W-:-:S05]  /*0910*/  IMAD.MOV.U32 R0, RZ, RZ, 0x7f800000 ;  /* 0x7f800000ff007424 */ /* 0x000fca00078e00ff */
[----:B------:R3:W-:Y:S03]  /*0920*/  STG.E desc[UR26][R4.64], R0 ;  /* 0x0000000004007986 */ /* 0x0007e6000c10191a */
.L_x_430:
[----:B------:R-:W-:Y:S05]  /*0930*/  BSYNC.RECONVERGENT B0 ;  /* 0x0000000000007941 */ /* 0x000fea0003800200 */
.L_x_429:
[----:B------:R-:W-:Y:S04]  /*0940*/  BSSY.RECONVERGENT B0, `(.L_x_431) ;  /* 0x000000a000007945 */ /* 0x000fe80003800200 */
[----:B------:R-:W-:Y:S05]  /*0950*/  @P4 BRA `(.L_x_432) ;  /* 0x0000000000204947 */ /* 0x000fea0003800000 */
[----:B------:R-:W1:Y:S01]  /*0960*/  LDCU.64 UR4, c[0x0][0x420] ;  /* 0x00008400ff0477ac */ /* 0x000e620008000a00 */
[----:B--23--:R-:W-:-:S05]  /*0970*/  IMAD R0, R9, R3, RZ ;  /* 0x0000000309007224 */ /* 0x00cfca00078e02ff */
[----:B------:R-:W-:-:S04]  /*0980*/  IADD3 R2, P0, PT, R0, R18, RZ ;  /* 0x0000001200027210 */ /* 0x000fc80007f1e0ff */
[----:B------:R-:W-:Y:S02]  /*0990*/  LEA.HI.X.SX32 R0, R0, R6, 0x1, P0 ;  /* 0x0000000600007211 */ /* 0x000fe400000f0eff */
[----:B-1----:R-:W-:-:S04]  /*09a0*/  LEA R4, P0, R2, UR4, 0x2 ;  /* 0x0000000402047c11 */ /* 0x002fc8000f8010ff */
[----:B------:R-:W-:Y:S01]  /*09b0*/  LEA.HI.X R5, R2, UR5, R0, 0x2, P0 ;  /* 0x0000000502057c11 */ /* 0x000fe200080f1400 */
[----:B------:R-:W-:-:S05]  /*09c0*/  IMAD.MOV.U32 R0, RZ, RZ, 0x7f800000 ;  /* 0x7f800000ff007424 */ /* 0x000fca00078e00ff */
[----:B------:R4:W-:Y:S03]  /*09d0*/  STG.E desc[UR26][R4.64], R0 ;  /* 0x0000000004007986 */ /* 0x0009e6000c10191a */
.L_x_432:
[----:B------:R-:W-:Y:S05]  /*09e0*/  BSYNC.RECONVERGENT B0 ;  /* 0x0000000000007941 */ /* 0x000fea0003800200 */
.L_x_431:
[----:B------:R-:W-:Y:S05]  /*09f0*/  @P3 EXIT ;  /* 0x000000000000394d */ /* 0x000fea0003800000 */
[----:B------:R-:W5:Y:S01]  /*0a00*/  LDCU.64 UR4, c[0x0][0x420] ;  /* 0x00008400ff0477ac */ /* 0x000f620008000a00 */
[----:B------:R-:W-:Y:S02]  /*0a10*/  IMAD R3, R11, R3, RZ ;  /* 0x000000030b037224 */ /* 0x000fe400078e02ff */
[----:B--234-:R-:W-:-:S03]  /*0a20*/  IMAD.MOV.U32 R0, RZ, RZ, 0x7f800000 ;  /* 0x7f800000ff007424 */ /* 0x01cfc600078e00ff */
[----:B------:R-:W-:-:S04]  /*0a30*/  IADD3 R18, P0, PT, R3, R18, RZ ;  /* 0x0000001203127210 */ /* 0x000fc80007f1e0ff */
[----:B------:R-:W-:Y:S02]  /*0a40*/  LEA.HI.X.SX32 R3, R3, R6, 0x1, P0 ;  /* 0x0000000603037211 */ /* 0x000fe400000f0eff */
[----:B-----5:R-:W-:-:S04]  /*0a50*/  LEA R2, P0, R18, UR4, 0x2 ;  /* 0x0000000412027c11 */ /* 0x020fc8000f8010ff */
[----:B------:R-:W-:-:S05]  /*0a60*/  LEA.HI.X R3, R18, UR5, R3, 0x2, P0 ;  /* 0x0000000512037c11 */ /* 0x000fca00080f1403 */
[----:B------:R-:W-:Y:S01]  /*0a70*/  STG.E desc[UR26][R2.64], R0 ;  /* 0x0000000002007986 */ /* 0x000fe2000c10191a */
[----:B------:R-:W-:Y:S05]  /*0a80*/  EXIT ;  /* 0x000000000000794d */ /* 0x000fea0003800000 */
.L_x_425:
[----:B------:R-:W1:Y:S01]  /*0a90*/  LDC R0, c[0x0][0x3e8] ;  /* 0x0000fa00ff007b82 */ /* 0x000e620000000800 */
[----:B------:R-:W2:Y:S01]  /*0aa0*/  LDCU.128 UR20, c[0x0][0x3c0] ;  /* 0x00007800ff1477ac */ /* 0x000ea20008000c00 */
[C---:B------:R-:W-:Y:S01]  /*0ab0*/  IMAD.SHL.U32 R226, R235.reuse, 0x8, RZ ;  /* 0x00000008ebe27824 */ /* 0x040fe200078e00ff */
[----:B------:R-:W-:Y:S01]  /*0ac0*/  SHF.R.S32.HI R5, RZ, 0x1f, R6 ;  /* 0x0000001fff057819 */ /* 0x000fe20000011406 */
[C---:B------:R-:W-:Y:S01]  /*0ad0*/  IMAD.SHL.U32 R148, R235.reuse, 0x20, RZ ;  /* 0x00000020eb947824 */ /* 0x040fe200078e00ff */
[----:B------:R-:W3:Y:S01]  /*0ae0*/  LDCU.128 UR4, c[0x0][0x3b0] ;  /* 0x00007600ff0477ac */ /* 0x000ee20008000c00 */
[----:B------:R-:W-:Y:S01]  /*0af0*/  IMAD.SHL.U32 R50, R235, 0x4, RZ ;  /* 0x00000004eb327824 */ /* 0x000fe200078e00ff */
[C---:B------:R-:W-:Y:S01]  /*0b00*/  LOP3.LUT R7, R226.reuse, 0xd8, RZ, 0xc0, !PT ;  /* 0x000000d8e2077812 */ /* 0x040fe200078ec0ff */
[----:B------:R-:W-:Y:S01]  /*0b10*/  IMAD.MOV.U32 R9, RZ, RZ, RZ ;  /* 0x000000ffff097224 */ /* 0x000fe200078e00ff */
[----:B------:R-:W-:Y:S01]  /*0b20*/  LOP3.LUT R8, R226, 0x18, RZ, 0xc0, !PT ;  /* 0x00000018e2087812 */ /* 0x000fe200078ec0ff */
[----:B------:R-:W4:Y:S01]  /*0b30*/  LDCU.128 UR16, c[0x0][0x390] ;  /* 0x00007200ff1077ac */ /* 0x000f220008000c00 */
[--C-:B------:R-:W-:Y:S01]  /*0b40*/  LOP3.LUT R7, R7, 0x18, R235.reuse, 0x78, !PT ;  /* 0x0000001807077812 */ /* 0x100fe200078e78eb */
[----:B------:R-:W-:Y:S01]  /*0b50*/  IMAD.MOV.U32 R151, RZ, RZ, RZ ;  /* 0x000000ffff977224 */ /* 0x000fe200078e00ff */
[----:B------:R-:W-:Y:S01]  /*0b60*/  SHF.R.U32.HI R150, RZ, 0x2, R235 ;  /* 0x00000002ff967819 */ /* 0x000fe200000116eb */
[----:B------:R-:W5:Y:S01]  /*0b70*/  LDCU.128 UR12, c[0x0][0x3a0] ;  /* 0x00007400ff0c77ac */ /* 0x000f620008000c00 */
[----:B------:R-:W-:Y:S01]  /*0b80*/  LOP3.LUT R226, R7, 0x1f20, R226, 0xf8, !PT ;  /* 0x00001f2007e27812 */ /* 0x000fe200078ef8e2 */
[----:B------:R-:W-:Y:S01]  /*0b90*/  VIADD R48, R3, 0xffffffff ;  /* 0xffffffff03307836 */ /* 0x000fe20000000000 */
[----:B------:R-:W-:Y:S01]  /*0ba0*/  IABS R7, R12 ;  /* 0x0000000c00077213 */ /* 0x000fe20000000000 */
[----:B------:R-:W-:Y:S01]  /*0bb0*/  IMAD.WIDE.U32 R22, R22, 0x80, R150 ;  /* 0x0000008016167825 */ /* 0x000fe200078e0096 */
[----:B------:R-:W-:-:S02]  /*0bc0*/  LOP3.LUT R221, R148, 0x120, RZ, 0xc0, !PT ;  /* 0x0000012094dd7812 */ /* 0x000fc400078ec0ff */
[----:B------:R-:W-:Y:S01]  /*0bd0*/  SHF.R.U32.HI R51, RZ, 0x1, R235 ;  /* 0x00000001ff337819 */ /* 0x000fe200000116eb */
[----:B--2---:R-:W-:Y:S01]  /*0be0*/  IMAD.U32 R170, RZ, RZ, UR20 ;  /* 0x00000014ffaa7e24 */ /* 0x004fe2000f8e00ff */
[----:B---3--:R-:W-:Y:S01]  /*0bf0*/  USHF.L.U32 UR9, UR4, 0x6, URZ ;  /* 0x0000000604097899 */ /* 0x008fe200080006ff */
[----:B-1----:R-:W-:Y:S01]  /*0c00*/  IABS R4, R0 ;  /* 0x0000000000047213 */ /* 0x002fe20000000000 */
[C---:B------:R-:W-:Y:S01]  /*0c10*/  IMAD R20, R5.reuse, UR6, RZ ;  /* 0x0000000605147c24 */ /* 0x040fe2000f8e02ff */
[----:B------:R-:W-:Y:S01]  /*0c20*/  USHF.L.U64.HI UR8, UR4, 0x6, UR5 ;  /* 0x0000000604087899 */ /* 0x000fe20008010205 */
[----:B------:R-:W-:Y:S01]  /*0c30*/  IMAD.U32 R171, RZ, RZ, UR21 ;  /* 0x00000015ffab7e24 */ /* 0x000fe2000f8e00ff */
[----:B------:R-:W1:Y:S01]  /*0c40*/  I2F.RP R10, R4 ;  /* 0x00000004000a7306 */ /* 0x000e620000209400 */
[----:B------:R-:W-:Y:S01]  /*0c50*/  IMAD R5, R5, R170, RZ ;  /* 0x000000aa05057224 */ /* 0x000fe200078e02ff */
[----:B------:R-:W-:Y:S01]  /*0c60*/  USHF.L.U32 UR20, UR4, 0x5, URZ ;  /* 0x0000000504147899 */ /* 0x000fe200080006ff */
[----:B------:R-:W-:-:S02]  /*0c70*/  IMAD R20, R6, UR7, R20 ;  /* 0x0000000706147c24 */ /* 0x000fc4000f8e0214 */
[C---:B------:R-:W-:Y:S02]  /*0c80*/  IMAD R26, R6.reuse, R171, R5 ;  /* 0x000000ab061a7224 */ /* 0x040fe400078e0205 */
[----:B------:R-:W-:Y:S02]  /*0c90*/  IMAD.MOV.U32 R5, RZ, RZ, R7 ;  /* 0x000000ffff057224 */ /* 0x000fe400078e0007 */
[----:B------:R-:W-:-:S04]  /*0ca0*/  IMAD.WIDE.U32 R14, R6, UR6, R8 ;  /* 0x00000006060e7c25 */ /* 0x000fc8000f8e0008 */
[----:B------:R-:W-:Y:S01]  /*0cb0*/  IMAD.IADD R21, R15, 0x1, R20 ;  /* 0x000000010f157824 */ /* 0x000fe200078e0214 */
[----:B-1----:R-:W1:Y:S01]  /*0cc0*/  MUFU.RCP R10, R10 ;  /* 0x0000000a000a7308 */ /* 0x002e620000001000 */
[----:B------:R-:W-:Y:S02]  /*0cd0*/  IMAD.U32 R24, RZ, RZ, UR20 ;  /* 0x00000014ff187e24 */ /* 0x000fe4000f8e00ff */
[----:B------:R-:W-:-:S04]  /*0ce0*/  IMAD.MOV.U32 R20, RZ, RZ, R14 ;  /* 0x000000ffff147224 */ /* 0x000fc800078e000e */
[----:B-----5:R-:W-:-:S04]  /*0cf0*/  IMAD.WIDE.U32 R20, R18, UR12, R20 ;  /* 0x0000000c12147c25 */ /* 0x020fc8000f8e0014 */
[----:B------:R-:W-:Y:S02]  /*0d00*/  IMAD R21, R18, UR13, R21 ;  /* 0x0000000d12157c24 */ /* 0x000fe4000f8e0215 */
[----:B------:R-:W-:-:S04]  /*0d10*/  IMAD.WIDE.U32 R20, R150, UR6, R20 ;  /* 0x0000000696147c25 */ /* 0x000fc8000f8e0014 */
[----:B-1----:R-:W-:Y:S02]  /*0d20*/  VIADD R10, R10, 0xffffffe ;  /* 0x0ffffffe0a0a7836 */ /* 0x002fe40000000000 */
[----:B------:R-:W-:Y:S02]  /*0d30*/  IMAD R21, R150, UR7, R21 ;  /* 0x0000000796157c24 */ /* 0x000fe4000f8e0215 */
[----:B------:R1:W2:Y:S02]  /*0d40*/  F2I.FTZ.U32.TRUNC.NTZ R11, R10 ;  /* 0x0000000a000b7305 */ /* 0x0002a4000021f000 */
[----:B-1----:R-:W-:Y:S01]  /*0d50*/  LOP3.LUT R10, R148, 0xc0, RZ, 0xc0, !PT ;  /* 0x000000c0940a7812 */ /* 0x002fe200078ec0ff */
[----:B--2---:R-:W-:-:S03]  /*0d60*/  IMAD.MOV R13, RZ, RZ, -R11 ;  /* 0x000000ffff0d7224 */ /* 0x004fc600078e0a0b */
[----:B------:R-:W-:Y:S01]  /*0d70*/  LOP3.LUT R50, R10, 0x18, R50, 0xf8, !PT ;  /* 0x000000180a327812 */ /* 0x000fe200078ef832 */
[----:B------:R-:W-:Y:S02]  /*0d80*/  IMAD R13, R13, R4, RZ ;  /* 0x000000040d0d7224 */ /* 0x000fe400078e02ff */
[----:B------:R-:W-:Y:S01]  /*0d90*/  IMAD.MOV.U32 R10, RZ, RZ, RZ ;  /* 0x000000ffff0a7224 */ /* 0x000fe200078e00ff */
[C---:B------:R-:W-:Y:S02]  /*0da0*/  LOP3.LUT R220, R50.reuse, 0x8, R235, 0x78, !PT ;  /* 0x0000000832dc7812 */ /* 0x040fe400078e78eb */
[----:B------:R-:W-:Y:S01]  /*0db0*/  LOP3.LUT R50, R50, 0x8, R51, 0x78, !PT ;  /* 0x0000000832327812 */ /* 0x000fe200078e7833 */
[----:B------:R-:W-:-:S04]  /*0dc0*/  IMAD.HI.U32 R13, R11, R13, R10 ;  /* 0x0000000d0b0d7227 */ /* 0x000fc800078e000a */
[----:B------:R-:W-:-:S04]  /*0dd0*/  IMAD.WIDE.U32 R10, R6, R170, R8 ;  /* 0x000000aa060a7225 */ /* 0x000fc800078e0008 */
[----:B------:R-:W-:-:S04]  /*0de0*/  IMAD.HI.U32 R13, R13, R5, RZ ;  /* 0x000000050d0d7227 */ /* 0x000fc800078e00ff */
[----:B------:R-:W-:Y:S02]  /*0df0*/  IMAD.MOV R15, RZ, RZ, -R13 ;  /* 0x000000ffff0f7224 */ /* 0x000fe400078e0a0d */
[----:B----4-:R-:W-:Y:S01]  /*0e00*/  IMAD.WIDE.U32 R8, R18, UR18, R8 ;  /* 0x0000001212087c25 */ /* 0x010fe2000f8e0008 */
[----:B------:R-:W-:-:S03]  /*0e10*/  USHF.L.U64.HI UR18, UR4, 0x5, UR5 ;  /* 0x0000000504127899 */ /* 0x000fc60008010205 */
[----:B------:R-:W-:Y:S02]  /*0e20*/  IMAD R15, R4, R15, R5 ;  /* 0x0000000f040f7224 */ /* 0x000fe400078e0205 */
[----:B------:R-:W-:Y:S01]  /*0e30*/  IMAD R17, R18, UR19, R9 ;  /* 0x0000001312117c24 */ /* 0x000fe2000f8e0209 */
[----:B------:R-:W-:Y:S01]  /*0e40*/  USHF.L.U64.HI UR19, UR6, 0x5, UR7 ;  /* 0x0000000506137899 */ /* 0x000fe20008010207 */
[----:B------:R-:W-:Y:S01]  /*0e50*/  IMAD.MOV.U32 R16, RZ, RZ, R8 ;  /* 0x000000ffff107224 */ /* 0x000fe200078e0008 */
[----:B------:R-:W-:Y:S01]  /*0e60*/  ISETP.GT.U32.AND P4, PT, R4, R15, PT ;  /* 0x0000000f0400720c */ /* 0x000fe20003f84070 */
[----:B------:R-:W-:Y:S02]  /*0e70*/  IMAD.U32 R8, RZ, RZ, UR9 ;  /* 0x00000009ff087e24 */ /* 0x000fe4000f8e00ff */
[----:B------:R-:W-:Y:S01]  /*0e80*/  IMAD.U32 R9, RZ, RZ, UR8 ;  /* 0x00000008ff097e24 */ /* 0x000fe2000f8e00ff */
[----:B------:R-:W1:Y:S01]  /*0e90*/  LDCU.128 UR8, c[0x0][0x380] ;  /* 0x00007000ff0877ac */ /* 0x000e620008000c00 */
[----:B------:R-:W-:-:S02]  /*0ea0*/  IMAD R6, R23, UR4, RZ ;  /* 0x0000000417067c24 */ /* 0x000fc4000f8e02ff */
[----:B------:R-:W-:Y:S02]  /*0eb0*/  IMAD.U32 R25, RZ, RZ, UR18 ;  /* 0x00000012ff197e24 */ /* 0x000fe4000f8e00ff */
[C---:B------:R-:W-:Y:S01]  /*0ec0*/  IMAD R6, R22.reuse, UR5, R6 ;  /* 0x0000000516067c24 */ /* 0x040fe2000f8e0206 */
[----:B------:R-:W-:Y:S01]  /*0ed0*/  USHF.L.U64.HI UR5, UR6, 0x6, UR7 ;  /* 0x0000000606057899 */ /* 0x000fe20008010207 */
[----:B------:R-:W-:Y:S01]  /*0ee0*/  IMAD.WIDE.U32 R8, R22, UR4, R8 ;  /* 0x0000000416087c25 */ /* 0x000fe2000f8e0008 */
[----:B------:R-:W2:Y:S03]  /*0ef0*/  LDCU UR7, c[0x0][0x50c] ;  /* 0x0000a180ff0777ac */ /* 0x000ea60008000800 */
[----:B------:R-:W-:-:S04]  /*0f00*/  IMAD.WIDE.U32 R16, R12, UR22, R16 ;  /* 0x000000160c107c25 */ /* 0x000fc8000f8e0010 */
[----:B------:R-:W-:Y:S01]  /*0f10*/  IMAD.IADD R27, R11, 0x1, R26 ;  /* 0x000000010b1b7824 */ /* 0x000fe200078e021a */
[----:B------:R-:W-:Y:S01]  /*0f20*/  IADD3 R11, P1, P0, R16, UR20, R8 ;  /* 0x00000014100b7c10 */ /* 0x000fe2000f83e008 */
[----:B------:R-:W-:Y:S01]  /*0f30*/  IMAD.MOV.U32 R26, RZ, RZ, R10 ;  /* 0x000000ffff1a7224 */ /* 0x000fe200078e000a */
[----:B------:R-:W3:Y:S01]  /*0f40*/  S2UR UR20, SR_CgaCtaId ;  /* 0x00000000001479c3 */ /* 0x000ee20000008800 */
[----:B------:R-:W-:-:S04]  /*0f50*/  IMAD.WIDE.U32 R24, R22, UR4, R24 ;  /* 0x0000000416187c25 */ /* 0x000fc8000f8e0018 */
[----:B------:R-:W-:Y:S01]  /*0f60*/  IMAD.IADD R10, R6, 0x1, R9 ;  /* 0x00000001060a7824 */ /* 0x000fe200078e0209 */
[----:B------:R-:W-:Y:S01]  /*0f70*/  IADD3 R9, P2, PT, R16, R8, RZ ;  /* 0x0000000810097210 */ /* 0x000fe20007f5e0ff */
[----:B------:R-:W-:Y:S01]  /*0f80*/  IMAD R17, R12, UR23, R17 ;  /* 0x000000170c117c24 */ /* 0x000fe2000f8e0211 */
[----:B------:R-:W-:Y:S01]  /*0f90*/  IADD3 R7, P3, PT, R16, R24, RZ ;  /* 0x0000001810077210 */ /* 0x000fe20007f7e0ff */
[----:B------:R-:W-:Y:S01]  /*0fa0*/  @!P4 IMAD.IADD R15, R15, 0x1, -R4 ;  /* 0x000000010f0fc824 */ /* 0x000fe200078e0a04 */
[----:B------:R-:W-:Y:S01]  /*0fb0*/  LOP3.LUT R12, R12, R0, RZ, 0x3c, !PT ;  /* 0x000000000c0c7212 */ /* 0x000fe200078e3cff */
[----:B------:R-:W-:Y:S01]  /*0fc0*/  IMAD.X R8, R10, 0x1, R17, P2 ;  /* 0x000000010a087824 */ /* 0x000fe200010e0611 */
[C---:B------:R-:W-:Y:S01]  /*0fd0*/  IADD3.X R10, PT, PT, R17.reuse, UR18, R10, P1, P0 ;  /* 0x00000012110a7c10 */ /* 0x040fe20008fe040a */
[C---:B------:R-:W-:Y:S01]  /*0fe0*/  IMAD.WIDE.U32 R26, R18.reuse, UR14, R26 ;  /* 0x0000000e121a7c25 */ /* 0x040fe2000f8e001a */
[----:B------:R-:W-:Y:S01]  /*0ff0*/  IADD3.X R5, PT, PT, R17, R6, R25, P3, !PT ;  /* 0x0000000611057210 */ /* 0x000fe20001ffe419 */
[----:B------:R-:W-:Y:S01]  /*1000*/  USHF.L.U32 UR18, UR6, 0x6, URZ ;  /* 0x0000000606127899 */ /* 0x000fe200080006ff */
[----:B-1----:R-:W-:Y:S01]  /*1010*/  LEA R14, P1, R7, UR8, 0x1 ;  /* 0x00000008070e7c11 */ /* 0x002fe2000f8208ff */
[----:B------:R-:W-:Y:S01]  /*1020*/  IMAD R19, R18, UR15, R27 ;  /* 0x0000000f12137c24 */ /* 0x000fe2000f8e021b */
[----:B------:R-:W-:Y:S01]  /*1030*/  ISETP.GE.U32.AND P2, PT, R15, R4, PT ;  /* 0x000000040f00720c */ /* 0x000fe20003f46070 */
[----:B------:R-:W1:Y:S01]  /*1040*/  LDCU.128 UR12, c[0x0][0x3d0] ;  /* 0x00007a00ff0c77ac */ /* 0x000e620008000c00 */
[----:B------:R-:W-:Y:S01]  /*1050*/  LEA R4, P0, R9, UR8, 0x1 ;  /* 0x0000000809047c11 */ /* 0x000fe2000f8008ff */
[----:B------:R-:W-:Y:S01]  /*1060*/  @!P4 VIADD R13, R13, 0x1 ;  /* 0x000000010d0dc836 */ /* 0x000fe20000000000 */
[----:B------:R-:W-:Y:S01]  /*1070*/  LEA.HI.X R15, R7, UR9, R5, 0x1, P1 ;  /* 0x00000009070f7c11 */ /* 0x000fe200088f0c05 */
[----:B------:R-:W-:Y:S01]  /*1080*/  IMAD.MOV.U32 R18, RZ, RZ, R26 ;  /* 0x000000ffff127224 */ /* 0x000fe200078e001a */
[----:B------:R-:W-:Y:S01]  /*1090*/  LEA.HI.X R5, R9, UR9, R8, 0x1, P0 ;  /* 0x0000000909057c11 */ /* 0x000fe200080f0c08 */
[----:B------:R-:W-:Y:S01]  /*10a0*/  IMAD.WIDE.U32 R16, R22, UR4, R16 ;  /* 0x0000000416107c25 */ /* 0x000fe2000f8e0010 */
[----:B------:R-:W-:Y:S01]  /*10b0*/  ISETP.GE.AND P0, PT, R12, RZ, PT ;  /* 0x000000ff0c00720c */ /* 0x000fe20003f06270 */
[----:B------:R-:W-:Y:S01]  /*10c0*/  UMOV UR4, 0x400 ;  /* 0x0000040000047882 */ /* 0x000fe20000000000 */
[----:B------:R-:W-:Y:S01]  /*10d0*/  ISETP.NE.AND P1, PT, R0, RZ, PT ;  /* 0x000000ff0000720c */ /* 0x000fe20003f25270 */
[----:B------:R-:W-:Y:S01]  /*10e0*/  IMAD.WIDE.U32 R22, R150, R170, R18 ;  /* 0x000000aa96167225 */ /* 0x000fe200078e0012 */
[----:B---3--:R-:W-:-:S02]  /*10f0*/  ULEA UR4, UR20, UR4, 0x18 ;  /* 0x0000000414047291 */ /* 0x008fc4000f8ec0ff */
[----:B------:R-:W-:Y:S01]  /*1100*/  USHF.L.U32 UR6, UR6, 0x5, URZ ;  /* 0x0000000506067899 */ /* 0x000fe200080006ff */
[----:B------:R-:W-:Y:S01]  /*1110*/  @P2 VIADD R13, R13, 0x1 ;  /* 0x000000010d0d2836 */ /* 0x000fe20000000000 */
[----:B------:R-:W-:Y:S01]  /*1120*/  LEA R8, P2, R11, UR8, 0x1 ;  /* 0x000000080b087c11 */ /* 0x000fe2000f8408ff */
[----:B------:R-:W-:Y:S01]  /*1130*/  IMAD.IADD R6, R17, 0x1, R6 ;  /* 0x0000000111067824 */ /* 0x000fe200078e0206 */
[----:B------:R-:W-:Y:S01]  /*1140*/  LEA R226, R226, UR4, 0x1 ;  /* 0x00000004e2e27c11 */ /* 0x000fe2000f8e08ff */
[----:B------:R-:W-:Y:S01]  /*1150*/  IMAD R7, R150, R171, RZ ;  /* 0x000000ab96077224 */ /* 0x000fe200078e02ff */
[----:B------:R-:W-:Y:S01]  /*1160*/  LEA.HI.X R9, R11, UR9, R10, 0x1, P2 ;  /* 0x000000090b097c11 */ /* 0x000fe200090f0c0a */
[----:B------:R-:W-:Y:S01]  /*1170*/  @!P0 IMAD.MOV R13, RZ, RZ, -R13 ;  /* 0x000000ffff0d8224 */ /* 0x000fe200078e0a0d */
[----:B------:R-:W-:Y:S01]  /*1180*/  LEA R18, P0, R16, UR8, 0x1 ;  /* 0x0000000810127c11 */ /* 0x000fe2000f8008ff */
[----:B------:R-:W-:Y:S01]  /*1190*/  IMAD.IADD R23, R23, 0x1, R7 ;  /* 0x0000000117177824 */ /* 0x000fe200078e0207 */
[----:B------:R-:W-:Y:S01]  /*11a0*/  @!P1 LOP3.LUT R13, RZ, R0, RZ, 0x33, !PT ;  /* 0x00000000ff0d9212 */ /* 0x000fe200078e33ff */
[----:B------:R-:W-:Y:S01]  /*11b0*/  IMAD.WIDE.U32 R10, R48, UR18, RZ ;  /* 0x00000012300a7c25 */ /* 0x000fe2000f8e00ff */
[----:B------:R-:W-:-:S02]  /*11c0*/  LEA.HI.X R19, R16, UR9, R6, 0x1, P0 ;  /* 0x0000000910137c11 */ /* 0x000fc400080f0c06 */
[----:B------:R-:W-:Y:S01]  /*11d0*/  SHF.R.S32.HI R0, RZ, 0x1f, R13 ;  /* 0x0000001fff007819 */ /* 0x000fe2000001140d */
[C---:B-1----:R-:W-:Y:S01]  /*11e0*/  IMAD.WIDE.U32 R20, R13.reuse, UR12, R20 ;  /* 0x0000000c0d147c25 */ /* 0x042fe2000f8e0014 */
[----:B------:R-:W-:Y:S01]  /*11f0*/  LOP3.LUT R150, R150, 0x7, RZ, 0xc0, !PT ;  /* 0x0000000796967812 */ /* 0x000fe200078ec0ff */
[----:B------:R-:W-:Y:S01]  /*1200*/  @!PT LDS RZ, [RZ] ;  /* 0x00000000fffff984 */ /* 0x000fe20000000800 */
[----:B------:R-:W-:Y:S01]  /*1210*/  @!PT LDS RZ, [RZ] ;  /* 0x00000000fffff984 */ /* 0x000fe20000000800 */
[----:B------:R-:W-:Y:S01]  /*1220*/  @!PT LDS RZ, [RZ] ;  /* 0x00000000fffff984 */ /* 0x000fe20000000800 */
[----:B------:R-:W-:Y:S02]  /*1230*/  LDGSTS.E.BYPASS.LTC128B.128 [R226], desc[UR26][R18.64] ;  /* 0x0000000012e27fae */ /* 0x000fe4000b981a1a */
[----:B------:R-:W-:Y:S01]  /*1240*/  IMAD R6, R0, UR12, RZ ;  /* 0x0000000c00067c24 */ /* 0x000fe2000f8e02ff */
[----:B------:R-:W-:Y:S01]  /*1250*/  LEA R225, P0, R20, UR10, 0x1 ;  /* 0x0000000a14e17c11 */ /* 0x000fe2000f8008ff */
[----:B------:R-:W-:Y:S01]  /*1260*/  LDGSTS.E.BYPASS.LTC128B.128 [R226+0x2000], desc[UR26][R18.64+0x40] ;  /* 0x0200004012e27fae */ /* 0x000fe2000b981a1a */
[----:B------:R-:W-:Y:S02]  /*1270*/  IMAD R0, R0, UR14, RZ ;  /* 0x0000000e00007c24 */ /* 0x000fe4000f8e02ff */
[----:B------:R-:W-:Y:S01]  /*1280*/  IMAD R7, R13, UR13, R6 ;  /* 0x0000000d0d077c24 */ /* 0x000fe2000f8e0206 */
[----:B------:R-:W-:Y:S01]  /*1290*/  LDGSTS.E.BYPASS.LTC128B.128 [R226+0x4000], desc[UR26][R18.64+0x80] ;  /* 0x0400008012e27fae */ /* 0x000fe2000b981a1a */
[----:B------:R-:W-:-:S02]  /*12a0*/  IMAD R6, R48, UR5, RZ ;  /* 0x0000000530067c24 */ /* 0x000fc4000f8e02ff */
[----:B------:R-:W-:Y:S01]  /*12b0*/  IMAD.IADD R7, R21, 0x1, R7 ;  /* 0x0000000115077824 */ /* 0x000fe200078e0207 */
[----:B------:R-:W-:Y:S01]  /*12c0*/  LDGSTS.E.BYPASS.LTC128B.128 [R226+0x800], desc[UR26][R14.64] ;  /* 0x008000000ee27fae */ /* 0x000fe2000b981a1a */
[----:B------:R-:W-:Y:S02]  /*12d0*/  IMAD.IADD R6, R11, 0x1, R6 ;  /* 0x000000010b067824 */ /* 0x000fe400078e0206 */
[C---:B------:R-:W-:Y:S01]  /*12e0*/  IMAD.WIDE.U32 R22, R13.reuse, UR14, R22 ;  /* 0x0000000e0d167c25 */ /* 0x040fe2000f8e0016 */
[----:B------:R-:W-:Y:S01]  /*12f0*/  LDGSTS.E.BYPASS.LTC128B.128 [R226+0x2800], desc[UR26][R14.64+0x40] ;  /* 0x028000400ee27fae */ /* 0x000fe2000b981a1a */
[----:B------:R-:W-:Y:S02]  /*1300*/  LEA.HI.X R224, R20, UR11, R7, 0x1, P0 ;  /* 0x0000000b14e07c11 */ /* 0x000fe400080f0c07 */
[----:B------:R-:W-:Y:S01]  /*1310*/  IADD3 R7, P0, PT, R10, UR6, RZ ;  /* 0x000000060a077c10 */ /* 0x000fe2000ff1e0ff */
[----:B------:R1:W-:Y:S01]  /*1320*/  LDGSTS.E.BYPASS.LTC128B.128 [R226+0x4800], desc[UR26][R14.64+0x80] ;  /* 0x048000800ee27fae */ /* 0x0003e2000b981a1a */
[----:B------:R-:W-:-:S03]  /*1330*/  IMAD R0, R13, UR15, R0 ;  /* 0x0000000f0d007c24 */ /* 0x000fc6000f8e0200 */
[----:B------:R-:W-:Y:S01]  /*1340*/  LDGSTS.E.BYPASS.LTC128B.128 [R226+0x1000], desc[UR26][R4.64] ;  /* 0x0100000004e27fae */ /* 0x000fe2000b981a1a */
[----:B------:R-:W-:-:S03]  /*1350*/  IMAD.IADD R0, R23, 0x1, R0 ;  /* 0x0000000117007824 */ /* 0x000fc600078e0200 */
[----:B------:R-:W-:Y:S04]  /*1360*/  LDGSTS.E.BYPASS.LTC128B.128 [R226+0x3000], desc[UR26][R4.64+0x40] ;  /* 0x0300004004e27fae */ /* 0x000fe8000b981a1a */
[----:B------:R3:W-:Y:S04]  /*1370*/  LDGSTS.E.BYPASS.LTC128B.128 [R226+0x5000], desc[UR26][R4.64+0x80] ;  /* 0x0500008004e27fae */ /* 0x0007e8000b981a1a */
[----:B------:R-:W-:Y:S04]  /*1380*/  LDGSTS.E.BYPASS.LTC128B.128 [R226+0x1800], desc[UR26][R8.64] ;  /* 0x0180000008e27fae */ /* 0x000fe8000b981a1a */
[----:B------:R-:W-:Y:S04]  /*1390*/  LDGSTS.E.BYPASS.LTC128B.128 [R226+0x3800], desc[UR26][R8.64+0x40] ;  /* 0x0380004008e27fae */ /* 0x000fe8000b981a1a */
[----:B------:R4:W-:Y:S01]  /*13a0*/  LDGSTS.E.BYPASS.LTC128B.128 [R226+0x5800], desc[UR26][R8.64+0x80] ;  /* 0x0580008008e27fae */ /* 0x0009e2000b981a1a */
[----:B-1----:R-:W-:-:S04]  /*13b0*/  LEA R14, P1, R10, R225, 0x1 ;  /* 0x000000e10a0e7211 */ /* 0x002fc800078208ff */
[----:B------:R-:W-:Y:S01]  /*13c0*/  LEA.HI.X R15, R10, R224, R6, 0x1, P1 ;  /* 0x000000e00a0f7211 */ /* 0x000fe200008f0c06 */
[----:B------:R-:W-:Y:S01]  /*13d0*/  IMAD.WIDE.U32 R10, R48, R170, RZ ;  /* 0x000000aa300a7225 */ /* 0x000fe200078e00ff */
[----:B------:R-:W-:Y:S02]  /*13e0*/  IADD3.X R6, PT, PT, R6, UR19, RZ, P0, !PT ;  /* 0x0000001306067c10 */ /* 0x000fe400087fe4ff */
[C---:B------:R-:W-:Y:S01]  /*13f0*/  LEA R12, P0, R7.reuse, R225, 0x1 ;  /* 0x000000e1070c7211 */ /* 0x040fe200078008ff */
[----:B------:R-:W-:Y:S03]  /*1400*/  LDGSTS.E.BYPASS.LTC128B.128 [R226+0x6000], desc[UR26][R14.64] ;  /* 0x060000000ee27fae */ /* 0x000fe6000b981a1a */
[----:B------:R-:W-:Y:S01]  /*1410*/  LEA.HI.X R13, R7, R224, R6, 0x1, P0 ;  /* 0x000000e0070d7211 */ /* 0x000fe200000f0c06 */
[----:B------:R-:W-:Y:S01]  /*1420*/  LDGSTS.E.BYPASS.LTC128B.128 [R226+0x7000], desc[UR26][R14.64+0x40] ;  /* 0x070000400ee27fae */ /* 0x000fe2000b981a1a */
[----:B---3--:R-:W-:Y:S01]  /*1430*/  IMAD R4, R48, R171, RZ ;  /* 0x000000ab30047224 */ /* 0x008fe200078e02ff */
[C---:B------:R-:W-:Y:S01]  /*1440*/  LEA R223, P0, R22.reuse, UR16, 0x1 ;  /* 0x0000001016df7c11 */ /* 0x040fe2000f8008ff */
[----:B------:R-:W-:Y:S01]  /*1450*/  IMAD.SHL.U32 R6, R235, 0x10, RZ ;  /* 0x00000010eb067824 */ /* 0x000fe200078e00ff */
[----:B------:R-:W-:Y:S01]  /*1460*/  LDGSTS.E.BYPASS.LTC128B.128 [R226+0x8000], desc[UR26][R14.64+0x80] ;  /* 0x080000800ee27fae */ /* 0x000fe2000b981a1a */
[----:B------:R-:W-:Y:S01]  /*1470*/  IMAD.IADD R4, R11, 0x1, R4 ;  /* 0x000000010b047824 */ /* 0x000fe200078e0204 */
[----:B------:R-:W-:Y:S01]  /*1480*/  LEA.HI.X R222, R22, UR17, R0, 0x1, P0 ;  /* 0x0000001116de7c11 */ /* 0x000fe200080f0c00 */
[----:B------:R-:W-:Y:S01]  /*1490*/  IMAD.SHL.U32 R5, R10, 0x40, RZ ;  /* 0x000000400a057824 */ /* 0x000fe200078e00ff */
[----:B------:R-:W-:Y:S01]  /*14a0*/  LDGSTS.E.BYPASS.LTC128B.128 [R226+0x6800], desc[UR26][R12.64] ;  /* 0x068000000ce27fae */ /* 0x000fe2000b981a1a */
[----:B------:R-:W-:-:S02]  /*14b0*/  LOP3.LUT R221, R221, 0x3e00, R6, 0xf8, !PT ;  /* 0x00003e00dddd7812 */ /* 0x000fc400078ef806 */
[----:B----4-:R-:W-:Y:S01]  /*14c0*/  LEA R8, P0, R10, R223, 0x7 ;  /* 0x000000df0a087211 */ /* 0x010fe200078038ff */
[----:B------:R-:W-:Y:S01]  /*14d0*/  LDGSTS.E.BYPASS.LTC128B.128 [R226+0x7800], desc[UR26][R12.64+0x40] ;  /* 0x078000400ce27fae */ /* 0x000fe2000b981a1a */
[----:B------:R-:W-:Y:S02]  /*14e0*/  LOP3.LUT R6, R6, 0x100, RZ, 0xc0, !PT ;  /* 0x0000010006067812 */ /* 0x000fe400078ec0ff */
[C-C-:B------:R-:W-:Y:S01]  /*14f0*/  LEA.HI.X R9, R10.reuse, R222, R4.reuse, 0x7, P0 ;  /* 0x000000de0a097211 */ /* 0x140fe200000f3c04 */
[----:B------:R-:W-:Y:S01]  /*1500*/  LDGSTS.E.BYPASS.LTC128B.128 [R226+0x8800], desc[UR26][R12.64+0x80] ;  /* 0x088000800ce27fae */ /* 0x000fe2000b981a1a */
[----:B------:R-:W-:Y:S02]  /*1510*/  SHF.L.U64.HI R0, R10, 0x6, R4 ;  /* 0x000000060a007819 */ /* 0x000fe40000010204 */
[----:B------:R-:W-:Y:S01]  /*1520*/  LEA R5, P0, R170, R5, 0x5 ;  /* 0x00000005aa057211 */ /* 0x000fe200078028ff */
[----:B------:R-:W0:Y:S01]  /*1530*/  LDGDEPBAR ;  /* 0x00000000000079af */ /* 0x000e220000000000 */
[----:B------:R-:W-:-:S02]  /*1540*/  LOP3.LUT R6, R6, 0x20, R148, 0xf8, !PT ;  /* 0x0000002006067812 */ /* 0x000fc400078ef894 */
[----:B------:R-:W-:Y:S02]  /*1550*/  LEA.HI.X R0, R170, R0, R171, 0x5, P0 ;  /* 0x00000000aa007211 */ /* 0x000fe400000f2cab */
[----:B------:R-:W-:Y:S02]  /*1560*/  LEA R4, P0, R5, R223, 0x1 ;  /* 0x000000df05047211 */ /* 0x000fe400078008ff */
[----:B------:R-:W-:Y:S02]  /*1570*/  LOP3.LUT R220, R6, R220, RZ, 0xfc, !PT ;  /* 0x000000dc06dc7212 */ /* 0x000fe400078efcff */
[----:B------:R-:W-:Y:S02]  /*1580*/  LOP3.LUT R221, R221, R50, RZ, 0xfc, !PT ;  /* 0x00000032dddd7212 */ /* 0x000fe400078efcff */
[----:B------:R-:W-:Y:S01]  /*1590*/  LEA.HI.X R5, R5, R222, R0, 0x1, P0 ;  /* 0x000000de05057211 */ /* 0x000fe200000f0c00 */
[----:B------:R-:W-:Y:S01]  /*15a0*/  IMAD.MOV.U32 R0, RZ, RZ, 0x20 ;  /* 0x00000020ff007424 */ /* 0x000fe200078e00ff */
[----:B------:R-:W-:-:S02]  /*15b0*/  LEA R221, R221, UR4, 0x1 ;  /* 0x00000004dddd7c11 */ /* 0x000fc4000f8e08ff */
[----:B------:R-:W-:Y:S02]  /*15c0*/  LEA R220, R220, UR4, 0x1 ;  /* 0x00000004dcdc7c11 */ /* 0x000fe4000f8e08ff */
[----:B------:R-:W-:-:S04]  /*15d0*/  LOP3.LUT P0, RZ, R235, 0x4, RZ, 0xc0, !PT ;  /* 0x00000004ebff7812 */ /* 0x000fc8000780c0ff */
[----:B------:R-:W-:Y:S01]  /*15e0*/  SEL R0, R0, 0xffffffe0, !P0 ;  /* 0xffffffe000007807 */ /* 0x000fe20004000000 */
        /* <DEDUP_REMOVED lines=15> */
[----:B------:R-:W-:Y:S04]  /*16e0*/  LDSM.16.M88.4 R124, [R219] ;  /* 0x00000000db7c783b */ /* 0x000fe80000000200 */
[----:B------:R-:W-:Y:S04]  /*16f0*/  LDSM.16.M88.4 R144, [R217+0x6000] ;  /* 0x00600000d990783b */ /* 0x000fe80000000200 */
[----:B------:R-:W5:Y:S04]  /*1700*/  LDSM.16.M88.4 R44, [R221+0x1000] ;  /* 0x00100000dd2c783b */ /* 0x000f680000000200 */
[----:B------:R-:W2:Y:S04]  /*1710*/  LDSM.16.M88.4 R76, [R220+0x6400] ;  /* 0x00640000dc4c783b */ /* 0x000ea80000000200 */
[----:B------:R-:W2:Y:S04]  /*1720*/  LDSM.16.M88.4 R60, [R220+0x6800] ;  /* 0x00680000dc3c783b */ /* 0x000ea80000000200 */
[----:B-1----:R-:W1:Y:S04]  /*1730*/  LDSM.16.M88.4 R8, [R220+0x6c00] ;  /* 0x006c0000dc08783b */ /* 0x002e680000000200 */
[----:B------:R-:W-:Y:S04]  /*1740*/  LDSM.16.M88.4 R128, [R220+0x7000] ;  /* 0x00700000dc80783b */ /* 0x000fe80000000200 */
[----:B------:R-:W1:Y:S04]  /*1750*/  LDSM.16.M88.4 R116, [R221+0x2000] ;  /* 0x00200000dd74783b */ /* 0x000e680000000200 */
[----:B---3--:R-:W3:Y:S01]  /*1760*/  LDSM.16.M88.4 R4, [R219+0x1000] ;  /* 0x00100000db04783b */ /* 0x008ee20000000200 */
[-C--:B----4-:R-:W-:Y:S03]  /*1770*/  HMMA.16816.F32 R16, R120, R92.reuse, RZ ;  /* 0x0000005c7810723c */ /* 0x090fe600000018ff */
[----:B------:R-:W-:Y:S04]  /*1780*/  LDSM.16.M88.4 R32, [R217+0x7000] ;  /* 0x00700000d920783b */ /* 0x000fe80000000200 */
[----:B------:R-:W4:Y:S04]  /*1790*/  LDSM.16.M88.4 R40, [R219+0x2000] ;  /* 0x00200000db28783b */ /* 0x000f280000000200 */
[----:B------:R-:W4:Y:S01]  /*17a0*/  LDSM.16.M88.4 R112, [R221+0x3000] ;  /* 0x00300000dd70783b */ /* 0x000f220000000200 */
[----:B-----5:R-:W-:Y:S03]  /*17b0*/  HMMA.16816.F32 R28, R44, R92, RZ ;  /* 0x0000005c2c1c723c */ /* 0x020fe600000018ff */
[----:B------:R-:W5:Y:S04]  /*17c0*/  LDSM.16.M88.4 R140, [R217+0x6400] ;  /* 0x00640000d98c783b */ /* 0x000f680000000200 */
[----:B------:R-:W5:Y:S01]  /*17d0*/  LDSM.16.M88.4 R136, [R217+0x6800] ;  /* 0x00680000d988783b */ /* 0x000f620000000200 */
[----:B------:R-:W-:Y:S03]  /*17e0*/  HMMA.16816.F32 R16, R124, R144, R16 ;  /* 0x000000907c10723c */ /* 0x000fe60000001810 */
[----:B------:R-:W5:Y:S04]  /*17f0*/  LDSM.16.M88.4 R132, [R217+0x6c00] ;  /* 0x006c0000d984783b */ /* 0x000f680000000200 */
[----:B------:R-:W-:Y:S01]  /*1800*/  LDSM.16.M88.4 R20, [R220+0x8000] ;  /* 0x00800000dc14783b */ /* 0x000fe20000000200 */
[C---:B------:R-:W-:Y:S03]  /*1810*/  HMMA.16816.F32 R96, R44.reuse, R94, RZ ;  /* 0x0000005e2c60723c */ /* 0x040fe600000018ff */
[----:B------:R-:W-:Y:S04]  /*1820*/  LDSM.16.M88.4 R36, [R219+0x3000] ;  /* 0x00300000db24783b */ /* 0x000fe80000000200 */
[----:B------:R-:W-:Y:S01]  /*1830*/  LDSM.16.M88.4 R24, [R221+0x5000] ;  /* 0x00500000dd18783b */ /* 0x000fe20000000200 */
[C---:B--2---:R-:W-:Y:S03]  /*1840*/  HMMA.16816.F32 R84, R44.reuse, R76, RZ ;  /* 0x0000004c2c54723c */ /* 0x044fe600000018ff */
[----:B------:R-:W-:Y:S04]  /*1850*/  LDSM.16.M88.4 R12, [R217+0x8000] ;  /* 0x00800000d90c783b */ /* 0x000fe80000000200 */
[----:B------:R-:W-:Y:S01]  /*1860*/  LDSM.16.M88.4 R100, [R220+0x7c00] ;  /* 0x007c0000dc64783b */ /* 0x000fe20000000200 */
[C---:B------:R-:W-:Y:S03]  /*1870*/  HMMA.16816.F32 R68, R44.reuse, R60, RZ ;  /* 0x0000003c2c44723c */ /* 0x040fe600000018ff */
[----:B------:R-:W-:Y:S04]  /*1880*/  LDSM.16.M88.4 R108, [R220+0x7400] ;  /* 0x00740000dc6c783b */ /* 0x000fe80000000200 */
[----:B------:R-:W-:Y:S01]  /*1890*/  LDSM.16.M88.4 R104, [R220+0x7800] ;  /* 0x00780000dc68783b */ /* 0x000fe20000000200 */
[C---:B------:R-:W-:Y:S03]  /*18a0*/  HMMA.16816.F32 R80, R44.reuse, R78, RZ ;  /* 0x0000004e2c50723c */ /* 0x040fe600000018ff */
[----:B------:R-:W0:Y:S05]  /*18b0*/  LDGDEPBAR ;  /* 0x00000000000079af */ /* 0x000e2a0000000000 */
        /* <DEDUP_REMOVED lines=11> */
[----:B------:R-:W-:Y:S08]  /*1970*/  HMMA.16816.F32 R16, R116, R128, R16 ;  /* 0x000000807410723c */ /* 0x000ff00000001810 */
[C---:B---3--:R-:W-:Y:S08]  /*1980*/  HMMA.16816.F32 R28, R4.reuse, R144, R28 ;  /* 0x00000090041c723c */ /* 0x048ff0000000181c */
[----:B------:R-:W-:Y:S08]  /*1990*/  HMMA.16816.F32 R96, R4, R146, R96 ;  /* 0x000000920460723c */ /* 0x000ff00000001860 */
        /* <DEDUP_REMOVED lines=8> */
[----:B------:R-:W-:Y:S08]  /*1a20*/  HMMA.16816.F32 R120, R124, R134, R120 ;  /* 0x000000867c78723c */ /* 0x000ff00000001878 */
[----:B-1----:R-:W-:Y:S01]  /*1a30*/  HMMA.16816.F32 R124, R8, R20, R16 ;  /* 0x00000014087c723c */ /* 0x002fe20000001810 */
[----:B------:R-:W1:Y:S07]  /*1a40*/  LDSM.16.M88.4 R16, [R219+0x5000] ;  /* 0x00500000db10783b */ /* 0x000e6e0000000200 */
[----:B------:R-:W-:Y:S08]  /*1a50*/  HMMA.16816.F32 R28, R36, R32, R28 ;  /* 0x00000020241c723c */ /* 0x000ff0000000181c */
[-C--:B------:R-:W-:Y:S08]  /*1a60*/  HMMA.16816.F32 R96, R112, R130.reuse, R96 ;  /* 0x000000827060723c */ /* 0x080ff00000001860 */
        /* <DEDUP_REMOVED lines=8> */
[----:B------:R-:W2:Y:S07]  /*1af0*/  LDSM.16.M88.4 R4, [R219+0x4000] ;  /* 0x00400000db04783b */ /* 0x000eae0000000200 */
[-C--:B------:R-:W-:Y:S08]  /*1b00*/  HMMA.16816.F32 R92, R40, R34.reuse, R92 ;  /* 0x00000022285c723c */ /* 0x080ff0000000185c */
[----:B------:R-:W-:Y:S01]  /*1b10*/  HMMA.16816.F32 R96, R36, R34, R96 ;  /* 0x000000222460723c */ /* 0x000fe20000001860 */
[----:B------:R-:W3:Y:S07]  /*1b20*/  LDSM.16.M88.4 R32, [R217+0x7400] ;  /* 0x00740000d920783b */ /* 0x000eee0000000200 */
[----:B-1----:R-:W-:Y:S08]  /*1b30*/  HMMA.16816.F32 R28, R16, R12, R28 ;  /* 0x0000000c101c723c */ /* 0x002ff0000000181c */
[-C--:B------:R-:W-:Y:S08]  /*1b40*/  HMMA.16816.F32 R92, R8, R22.reuse, R92 ;  /* 0x00000016085c723c */ /* 0x080ff0000000185c */
[----:B------:R-:W-:Y:S01]  /*1b50*/  HMMA.16816.F32 R96, R24, R22, R96 ;  /* 0x000000161860723c */ /* 0x000fe20000001860 */
[----:B------:R-:W-:Y:S02]  /*1b60*/  LDSM.16.M88.4 R20, [R217+0x8400] ;  /* 0x00840000d914783b */ /* 0x000fe40000000200 */
[----:B------:R-:W-:Y:S01]  /*1b70*/  FMUL.FTZ R28, R28, UR7 ;  /* 0x000000071c1c7c20 */ /* 0x000fe20008410000 */
[----:B------:R-:W-:Y:S01]  /*1b80*/  FMUL.FTZ R29, R29, UR7 ;  /* 0x000000071d1d7c20 */ /* 0x000fe20008410000 */
[----:B------:R-:W-:Y:S01]  /*1b90*/  FMUL.FTZ R30, R30, UR7 ;  /* 0x000000071e1e7c20 */ /* 0x000fe20008410000 */
[----:B------:R-:W-:-:S02]  /*1ba0*/  FMUL.FTZ R31, R31, UR7 ;  /* 0x000000071f1f7c20 */ /* 0x000fc40008410000 */
[C---:B------:R-:W-:Y:S08]  /*1bb0*/  HMMA.16816.F32 R52, R112.reuse, R100, R52 ;  /* 0x000000647034723c */ /* 0x040ff00000001834 */
[----:B------:R-:W-:Y:S08]  /*1bc0*/  HMMA.16816.F32 R44, R112, R102, R44 ;  /* 0x00000066702c723c */ /* 0x000ff0000000182c */
[C---:B------:R-:W-:Y:S08]  /*1bd0*/  HMMA.16816.F32 R56, R116.reuse, R100, R56 ;  /* 0x000000647438723c */ /* 0x040ff00000001838 */
[----:B------:R-:W-:Y:S01]  /*1be0*/  HMMA.16816.F32 R120, R116, R102, R120 ;  /* 0x000000667478723c */ /* 0x000fe20000001878 */
[----:B------:R-:W1:Y:S07]  /*1bf0*/  LDSM.16.M88.4 R100, [R220+0x8400] ;  /* 0x00840000dc64783b */ /* 0x000e6e0000000200 */
[-C--:B------:R-:W-:Y:S08]  /*1c00*/  HMMA.16816.F32 R84, R112, R108.reuse, R84 ;  /* 0x0000006c7054723c */ /* 0x080ff00000001854 */
[----:B------:R-:W-:Y:S01]  /*1c10*/  HMMA.16816.F32 R88, R116, R108, R88 ;  /* 0x0000006c7458723c */ /* 0x000fe20000001858 */
[----:B------:R-:W-:Y:S07]  /*1c20*/  MUFU.TANH R109, R30 ;  /* 0x0000001e006d7308 */ /* 0x000fee0000002400 */
[C---:B------:R-:W-:Y:S08]  /*1c30*/  HMMA.16816.F32 R80, R112.reuse, R110, R80 ;  /* 0x0000006e7050723c */ /* 0x040ff00000001850 */
[----:B------:R-:W-:Y:S08]  /*1c40*/  HMMA.16816.F32 R64, R112, R106, R64 ;  /* 0x0000006a7040723c */ /* 0x000ff00000001840 */
[C---:B------:R-:W-:Y:S01]  /*1c50*/  HMMA.16816.F32 R76, R116.reuse, R110, R76 ;  /* 0x0000006e744c723c */ /* 0x040fe2000000184c */
[----:B------:R-:W-:Y:S07]  /*1c60*/  MUFU.TANH R110, R29 ;  /* 0x0000001d006e7308 */ /* 0x000fee0000002400 */
[----:B------:R-:W-:Y:S01]  /*1c70*/  HMMA.16816.F32 R60, R116, R106, R60 ;  /* 0x0000006a743c723c */ /* 0x000fe2000000183c */
[----:B------:R-:W-:Y:S07]  /*1c80*/  MUFU.TANH R107, R28 ;  /* 0x0000001c006b7308 */ /* 0x000fee0000002400 */
[C---:B--2---:R-:W-:Y:S01]  /*1c90*/  HMMA.16816.F32 R124, R4.reuse, R12, R124 ;  /* 0x0000000c047c723c */ /* 0x044fe2000000187c */
[----:B------:R2:W-:Y:S07]  /*1ca0*/  MUFU.TANH R111, R31 ;  /* 0x0000001f006f7308 */ /* 0x0005ee0000002400 */
[-C--:B------:R-:W-:Y:S08]  /*1cb0*/  HMMA.16816.F32 R92, R4, R14.reuse, R92 ;  /* 0x0000000e045c723c */ /* 0x080ff0000000185c */
[----:B------:R-:W-:Y:S01]  /*1cc0*/  HMMA.16816.F32 R96, R16, R14, R96 ;  /* 0x0000000e1060723c */ /* 0x000fe20000001860 */
[----:B------:R-:W4:Y:S02]  /*1cd0*/  LDSM.16.M88.4 R12, [R217+0x7800] ;  /* 0x00780000d90c783b */ /* 0x000f240000000200 */
[----:B------:R-:W-:Y:S01]  /*1ce0*/  FMUL.FTZ R106, R125, UR7 ;  /* 0x000000077d6a7c20 */ /* 0x000fe20008410000 */
[----:B------:R-:W-:Y:S01]  /*1cf0*/  FMUL.FTZ R108, R127, UR7 ;  /* 0x000000077f6c7c20 */ /* 0x000fe20008410000 */
[----:B--2---:R-:W2:Y:S03]  /*1d00*/  LDSM.16.M88.4 R28, [R217+0x7c00] ;  /* 0x007c0000d91c783b */ /* 0x004ea60000000200 */
[----:B---3--:R-:W-:Y:S01]  /*1d10*/  HMMA.16816.F32 R88, R40, R32, R88 ;  /* 0x000000202858723c */ /* 0x008fe20000001858 */
[----:B------:R-:W3:Y:S02]  /*1d20*/  MUFU.TANH R106, R106 ;  /* 0x0000006a006a7308 */ /* 0x000ee40000002400 */
[----:B------:R-:W-:Y:S01]  /*1d30*/  FMUL.FTZ R94, R94, UR7 ;  /* 0x000000075e5e7c20 */ /* 0x000fe20008410000 */
[----:B------:R-:W-:Y:S01]  /*1d40*/  FMUL.FTZ R92, R92, UR7 ;  /* 0x000000075c5c7c20 */ /* 0x000fe20008410000 */
[----:B------:R-:W-:-:S03]  /*1d50*/  FMUL.FTZ R93, R93, UR7 ;  /* 0x000000075d5d7c20 */ /* 0x000fc60008410000 */
[----:B------:R-:W-:Y:S01]  /*1d60*/  HMMA.16816.F32 R84, R36, R32, R84 ;  /* 0x000000202454723c */ /* 0x000fe20000001854 */
[----:B------:R-:W5:Y:S02]  /*1d70*/  MUFU.TANH R108, R108 ;  /* 0x0000006c006c7308 */ /* 0x000f640000002400 */
[----:B------:R-:W-:-:S05]  /*1d80*/  FMUL.FTZ R96, R96, UR7 ;  /* 0x0000000760607c20 */ /* 0x000fca0008410000 */
[----:B------:R-:W-:Y:S01]  /*1d90*/  HMMA.16816.F32 R68, R112, R104, R68 ;  /* 0x000000687044723c */ /* 0x000fe20000001844 */
[----:B------:R-:W5:Y:S07]  /*1da0*/  MUFU.TANH R92, R92 ;  /* 0x0000005c005c7308 */ /* 0x000f6e0000002400 */
[-C--:B------:R-:W-:Y:S01]  /*1db0*/  HMMA.16816.F32 R80, R36, R34.reuse, R80 ;  /* 0x000000222450723c */ /* 0x080fe20000001850 */
[----:B------:R-:W-:Y:S07]  /*1dc0*/  MUFU.TANH R93, R93 ;  /* 0x0000005d005d7308 */ /* 0x000fee0000002400 */
[----:B------:R-:W-:Y:S01]  /*1dd0*/  HMMA.16816.F32 R76, R40, R34, R76 ;  /* 0x00000022284c723c */ /* 0x000fe2000000184c */
[----:B------:R-:W3:Y:S01]  /*1de0*/  LDSM.16.M88.4 R32, [R220+0x8800] ;  /* 0x00880000dc20783b */ /* 0x000ee20000000200 */
[----:B------:R-:W-:Y:S06]  /*1df0*/  MUFU.TANH R96, R96 ;  /* 0x0000006000607308 */ /* 0x000fec0000002400 */
[----:B------:R-:W-:Y:S01]  /*1e00*/  HMMA.16816.F32 R72, R116, R104, R72 ;  /* 0x000000687448723c */ /* 0x000fe20000001848 */
[----:B------:R-:W-:Y:S01]  /*1e10*/  FMUL.FTZ R104, R124, UR7 ;  /* 0x000000077c687c20 */ /* 0x000fe20008410000 */
[----:B------:R-:W-:-:S05]  /*1e20*/  FMUL.FTZ R105, R126, UR7 ;  /* 0x000000077e697c20 */ /* 0x000fca0008410000 */
[----:B------:R-:W-:Y:S01]  /*1e30*/  MUFU.TANH R104, R104 ;  /* 0x0000006800687308 */ /* 0x000fe20000002400 */
[-C--:B-1----:R-:W-:Y:S07]  /*1e40*/  HMMA.16816.F32 R88, R8, R100.reuse, R88 ;  /* 0x000000640858723c */ /* 0x082fee0000001858 */
[----:B------:R-:W-:Y:S01]  /*1e50*/  MUFU.TANH R105, R105 ;  /* 0x0000006900697308 */ /* 0x000fe20000002400 */
[----:B------:R-:W-:Y:S07]  /*1e60*/  HMMA.16816.F32 R84, R24, R100, R84 ;  /* 0x000000641854723c */ /* 0x000fee0000001854 */
[----:B------:R1:W5:Y:S01]  /*1e70*/  MUFU.TANH R100, R94 ;  /* 0x0000005e00647308 */ /* 0x0003620000002400 */
[C---:B----4-:R-:W-:Y:S08]  /*1e80*/  HMMA.16816.F32 R68, R36.reuse, R12, R68 ;  /* 0x0000000c2444723c */ /* 0x050ff00000001844 */
[C---:B------:R-:W-:Y:S08]  /*1e90*/  HMMA.16816.F32 R64, R36.reuse, R14, R64 ;  /* 0x0000000e2440723c */ /* 0x040ff00000001840 */
[----:B--2---:R-:W-:Y:S01]  /*1ea0*/  HMMA.16816.F32 R52, R36, R28, R52 ;  /* 0x0000001c2434723c */ /* 0x004fe20000001834 */
[----:B-1----:R-:W-:Y:S01]  /*1eb0*/  FMUL.FTZ R94, R95, UR7 ;  /* 0x000000075f5e7c20 */ /* 0x002fe20008410000 */
[----:B------:R-:W-:Y:S01]  /*1ec0*/  FMUL.FTZ R95, R97, UR7 ;  /* 0x00000007615f7c20 */ /* 0x000fe20008410000 */
[----:B------:R-:W-:Y:S01]  /*1ed0*/  FMUL.FTZ R97, R98, UR7 ;  /* 0x0000000762617c20 */ /* 0x000fe20008410000 */
[----:B------:R-:W-:-:S03]  /*1ee0*/  FMUL.FTZ R98, R99, UR7 ;  /* 0x0000000763627c20 */ /* 0x000fc60008410000 */
[----:B------:R-:W-:Y:S01]  /*1ef0*/  MUFU.TANH R94, R94 ;  /* 0x0000005e005e7308 */ /* 0x000fe20000002400 */
[----:B------:R-:W-:Y:S01]  /*1f00*/  HMMA.16816.F32 R44, R36, R30, R44 ;  /* 0x0000001e242c723c */ /* 0x000fe2000000182c */
[----:B------:R-:W1:Y:S06]  /*1f10*/  LDSM.16.M88.4 R36, [R217+0x8800] ;  /* 0x00880000d924783b */ /* 0x000e6c0000000200 */
[----:B------:R-:W2:Y:S01]  /*1f20*/  MUFU.TANH R97, R97 ;  /* 0x0000006100617308 */ /* 0x000ea20000002400 */
[----:B------:R-:W-:Y:S07]  /*1f30*/  HMMA.16816.F32 R60, R40, R14, R60 ;  /* 0x0000000e283c723c */ /* 0x000fee000000183c */
[----:B------:R-:W4:Y:S01]  /*1f40*/  MUFU.TANH R98, R98 ;  /* 0x0000006200627308 */ /* 0x000f220000002400 */
[-C--:B------:R-:W-:Y:S07]  /*1f50*/  HMMA.16816.F32 R76, R8, R102.reuse, R76 ;  /* 0x00000066084c723c */ /* 0x080fee000000184c */
[----:B------:R-:W-:Y:S01]  /*1f60*/  MUFU.TANH R95, R95 ;  /* 0x0000005f005f7308 */ /* 0x000fe20000002400 */
[----:B------:R-:W-:Y:S08]  /*1f70*/  HMMA.16816.F32 R80, R24, R102, R80 ;  /* 0x000000661850723c */ /* 0x000ff00000001850 */
[----:B------:R-:W-:Y:S01]  /*1f80*/  HMMA.16816.F32 R72, R40, R12, R72 ;  /* 0x0000000c2848723c */ /* 0x000fe20000001848 */
[----:B------:R-:W5:Y:S07]  /*1f90*/  LDSM.16.M88.4 R12, [R220+0x8c00] ;  /* 0x008c0000dc0c783b */ /* 0x000f6e0000000200 */
[-C--:B------:R-:W-:Y:S08]  /*1fa0*/  HMMA.16816.F32 R88, R4, R20.reuse, R88 ;  /* 0x000000140458723c */ /* 0x080ff00000001858 */
[----:B------:R-:W-:Y:S01]  /*1fb0*/  HMMA.16816.F32 R84, R16, R20, R84 ;  /* 0x000000141054723c */ /* 0x000fe20000001854 */
[----:B------:R-:W-:Y:S01]  /*1fc0*/  LOP3.LUT R20, R51, 0x1f0, RZ, 0xc0, !PT ;  /* 0x000001f033147812 */ /* 0x000fe200078ec0ff */
[----:B------:R-:W-:-:S03]  /*1fd0*/  IMAD.SHL.U32 R21, R235, 0x2, RZ ;  /* 0x00000002eb157824 */ /* 0x000fc600078e00ff */
[----:B------:R-:W-:-:S03]  /*1fe0*/  IADD3 R20, PT, PT, R20, 0x1, R227 ;  /* 0x0000000114147810 */ /* 0x000fc60007ffe0e3 */
[C---:B---3--:R-:W-:Y:S01]  /*1ff0*/  HMMA.16816.F32 R68, R24.reuse, R32, R68 ;  /* 0x000000201844723c */ /* 0x048fe20000001844 */
[----:B------:R-:W-:Y:S02]  /*2000*/  IADD3 R150, PT, PT, R20, -R2, R150 ;  /* 0x8000000214967210 */ /* 0x000fe40007ffe096 */
[----:B------:R-:W-:Y:S01]  /*2010*/  LOP3.LUT R20, R21, 0x6, RZ, 0xc0, !PT ;  /* 0x0000000615147812 */ /* 0x000fe200078ec0ff */
[----:B------:R-:W-:Y:S01]  /*2020*/  FMUL.FTZ R88, R88, UR7 ;  /* 0x0000000758587c20 */ /* 0x000fe20008410000 */
[--C-:B------:R-:W-:Y:S01]  /*2030*/  IADD3 R164, PT, PT, R150, UR24, R49.reuse ;  /* 0x0000001896a47c10 */ /* 0x100fe2000fffe031 */
[----:B------:R-:W-:Y:S01]  /*2040*/  FMUL.FTZ R90, R90, UR7 ;  /* 0x000000075a5a7c20 */ /* 0x000fe20008410000 */
[----:B------:R-:W-:Y:S01]  /*2050*/  LOP3.LUT R2, R50, 0x120, R148, 0xf8, !PT ;  /* 0x0000012032027812 */ /* 0x000fe200078ef894 */
[-C--:B------:R-:W-:Y:S01]  /*2060*/  HMMA.16816.F32 R64, R24, R34.reuse, R64 ;  /* 0x000000221840723c */ /* 0x080fe20000001840 */
[C---:B------:R-:W-:Y:S01]  /*2070*/  VIMNMX R229, PT, PT, R164.reuse, R49, PT ;  /* 0x00000031a4e57248 */ /* 0x040fe20003fe0100 */
[----:B------:R3:W-:Y:S01]  /*2080*/  MUFU.TANH R99, R88 ;  /* 0x0000005800637308 */ /* 0x0007e20000002400 */
[----:B------:R-:W-:Y:S01]  /*2090*/  FMUL.FTZ R85, R85, UR7 ;  /* 0x0000000755557c20 */ /* 0x000fe20008410000 */
[--C-:B------:R-:W-:Y:S01]  /*20a0*/  VIADDMNMX R228, R164, 0x8, R49.reuse, PT ;  /* 0x00000008a4e47846 */ /* 0x100fe20003800131 */
[----:B------:R-:W-:Y:S01]  /*20b0*/  FMUL.FTZ R86, R86, UR7 ;  /* 0x0000000756567c20 */ /* 0x000fe20008410000 */
[--C-:B------:R-:W-:Y:S01]  /*20c0*/  VIADDMNMX R169, R164, 0x40, R49.reuse, PT ;  /* 0x00000040a4a97846 */ /* 0x100fe20003800131 */
[----:B------:R-:W-:Y:S01]  /*20d0*/  FMUL.FTZ R84, R84, UR7 ;  /* 0x0000000754547c20 */ /* 0x000fe20008410000 */
[----:B------:R-:W-:Y:S01]  /*20e0*/  HMMA.16816.F32 R60, R8, R34, R60 ;  /* 0x00000022083c723c */ /* 0x000fe2000000183c */
[----:B------:R-:W-:Y:S01]  /*20f0*/  IMAD R34, R48, 0x40, R20 ;  /* 0x0000004030227824 */ /* 0x000fe200078e0214 */
[----:B------:R-:W-:Y:S01]  /*2100*/  VIADDMNMX R164, R164, 0x48, R49, PT ;  /* 0x00000048a4a47846 */ /* 0x000fe20003800131 */
[----:B------:R-:W4:Y:S02]  /*2110*/  MUFU.TANH R85, R85 ;  /* 0x0000005500557308 */ /* 0x000f240000002400 */
[----:B------:R-:W-:-:S03]  /*2120*/  VIADD R35, R34, 0x31 ;  /* 0x0000003122237836 */ /* 0x000fc60000000000 */
[----:B------:R-:W-:Y:S03]  /*2130*/  HMMA.16816.F32 R76, R4, R22, R76 ;  /* 0x00000016044c723c */ /* 0x000fe6000000184c */
[----:B------:R-:W-:Y:S01]  /*2140*/  MUFU.TANH R90, R90 ;  /* 0x0000005a005a7308 */ /* 0x000fe20000002400 */
[----:B---3--:R-:W-:Y:S01]  /*2150*/  FMUL.FTZ R88, R89, UR7 ;  /* 0x0000000759587c20 */ /* 0x008fe20008410000 */
[----:B------:R-:W-:-:S03]  /*2160*/  FMUL.FTZ R89, R91, UR7 ;  /* 0x000000075b597c20 */ /* 0x000fc60008410000 */
[----:B------:R-:W-:Y:S01]  /*2170*/  HMMA.16816.F32 R80, R16, R22, R80 ;  /* 0x000000161050723c */ /* 0x000fe20000001850 */
[----:B------:R-:W3:Y:S01]  /*2180*/  LDSM.16.M88.4 R20, [R217+0x8c00] ;  /* 0x008c0000d914783b */ /* 0x000ee20000000200 */
[----:B------:R-:W-:-:S04]  /*2190*/  DEPBAR.LE SB0, 0x0 ;  /* 0x000080000000791a */ /* 0x000fc80000000000 */
[----:B------:R2:W4:Y:S02]  /*21a0*/  MUFU.TANH R91, R86 ;  /* 0x00000056005b7308 */ /* 0x0005240000002400 */
[C---:B------:R-:W-:Y:S03]  /*21b0*/  HMMA.16816.F32 R56, R40.reuse, R28, R56 ;  /* 0x0000001c2838723c */ /* 0x040fe60000001838 */
[----:B------:R-:W-:Y:S01]  /*21c0*/  FMUL.FTZ R76, R76, UR7 ;  /* 0x000000074c4c7c20 */ /* 0x000fe20008410000 */
[----:B------:R-:W-:Y:S01]  /*21d0*/  FMUL.FTZ R77, R77, UR7 ;  /* 0x000000074d4d7c20 */ /* 0x000fe20008410000 */
[----:B------:R-:W-:Y:S01]  /*21e0*/  FMUL.FTZ R78, R78, UR7 ;  /* 0x000000074e4e7c20 */ /* 0x000fe20008410000 */
[----:B------:R-:W-:Y:S01]  /*21f0*/  MUFU.TANH R84, R84 ;  /* 0x0000005400547308 */ /* 0x000fe20000002400 */
[----:B------:R-:W-:Y:S01]  /*2200*/  FMUL.FTZ R79, R79, UR7 ;  /* 0x000000074f4f7c20 */ /* 0x000fe20008410000 */
[----:B------:R-:W-:Y:S03]  /*2210*/  HMMA.16816.F32 R120, R40, R30, R120 ;  /* 0x0000001e2878723c */ /* 0x000fe60000001878 */
[----:B------:R-:W-:Y:S01]  /*2220*/  FMUL.FTZ R31, R80, UR7 ;  /* 0x00000007501f7c20 */ /* 0x000fe20008410000 */
[----:B------:R-:W-:Y:S01]  /*2230*/  FMUL.FTZ R40, R83, UR7 ;  /* 0x0000000753287c20 */ /* 0x000fe20008410000 */
[----:B------:R-:W-:Y:S01]  /*2240*/  FMUL.FTZ R30, R81, UR7 ;  /* 0x00000007511e7c20 */ /* 0x000fe20008410000 */
[----:B------:R-:W-:Y:S02]  /*2250*/  MUFU.TANH R88, R88 ;  /* 0x0000005800587308 */ /* 0x000fe40000002400 */
[----:B-1----:R-:W-:Y:S01]  /*2260*/  HMMA.16816.F32 R68, R16, R36, R68 ;  /* 0x000000241044723c */ /* 0x002fe20000001844 */
[----:B--2---:R-:W-:-:S05]  /*2270*/  FMUL.FTZ R86, R87, UR7 ;  /* 0x0000000757567c20 */ /* 0x004fca0008410000 */
[----:B------:R-:W-:Y:S02]  /*2280*/  MUFU.TANH R31, R31 ;  /* 0x0000001f001f7308 */ /* 0x000fe40000002400 */
[C---:B-----5:R-:W-:Y:S06]  /*2290*/  HMMA.16816.F32 R52, R24.reuse, R12, R52 ;  /* 0x0000000c1834723c */ /* 0x060fec0000001834 */
[----:B------:R-:W-:Y:S02]  /*22a0*/  MUFU.TANH R40, R40 ;  /* 0x0000002800287308 */ /* 0x000fe40000002400 */
[----:B------:R-:W-:Y:S01]  /*22b0*/  HMMA.16816.F32 R44, R24, R14, R44 ;  /* 0x0000000e182c723c */ /* 0x000fe2000000182c */
[----:B------:R-:W-:-:S02]  /*22c0*/  VIADD R25, R34, 0x1 ;  /* 0x0000000122197836 */ /* 0x000fc40000000000 */
[----:B------:R-:W-:Y:S01]  /*22d0*/  FMUL.FTZ R24, R68, UR7 ;  /* 0x0000000744187c20 */ /* 0x000fe20008410000 */
[----:B------:R-:W-:Y:S01]  /*22e0*/  FMUL.FTZ R70, R70, UR7 ;  /* 0x0000000746467c20 */ /* 0x000fe20008410000 */
[----:B------:R-:W-:Y:S01]  /*22f0*/  FMUL.FTZ R71, R71, UR7 ;  /* 0x0000000747477c20 */ /* 0x000fe20008410000 */
[C---:B------:R-:W-:Y:S01]  /*2300*/  ISETP.GE.AND P2, PT, R25.reuse, R229, PT ;  /* 0x000000e51900720c */ /* 0x040fe20003f46270 */
[----:B------:R-:W-:Y:S01]  /*2310*/  MUFU.TANH R86, R86 ;  /* 0x0000005600567308 */ /* 0x000fe20000002400 */
[C---:B------:R-:W-:Y:S01]  /*2320*/  HMMA.16816.F32 R56, R8.reuse, R12, R56 ;  /* 0x0000000c0838723c */ /* 0x040fe20000001838 */
[----:B------:R-:W-:Y:S01]  /*2330*/  VIADD R12, R34, 0x8 ;  /* 0x00000008220c7836 */ /* 0x000fe20000000000 */
[C---:B------:R-:W-:Y:S02]  /*2340*/  ISETP.GE.AND P1, PT, R25.reuse, R228, PT ;  /* 0x000000e41900720c */ /* 0x040fe40003f26270 */
[C---:B------:R-:W-:Y:S02]  /*2350*/  ISETP.GE.AND P6, PT, R25.reuse, R169, PT ;  /* 0x000000a91900720c */ /* 0x040fe40003fc6270 */
[----:B------:R-:W-:Y:S01]  /*2360*/  ISETP.GE.AND P3, PT, R25, R164, PT ;  /* 0x000000a41900720c */ /* 0x000fe20003f66270 */
[----:B------:R-:W-:Y:S01]  /*2370*/  MUFU.TANH R24, R24 ;  /* 0x0000001800187308 */ /* 0x000fe20000002400 */
[----:B------:R-:W-:Y:S01]  /*2380*/  HMMA.16816.F32 R72, R8, R32, R72 ;  /* 0x000000200848723c */ /* 0x000fe20000001848 */
[----:B------:R-:W-:Y:S01]  /*2390*/  FMUL.FTZ R33, R82, UR7 ;  /* 0x0000000752217c20 */ /* 0x000fe20008410000 */
[----:B------:R-:W-:Y:S01]  /*23a0*/  ISETP.GE.AND P0, PT, R12, R229, PT ;  /* 0x000000e50c00720c */ /* 0x000fe20003f06270 */
[----:B------:R-:W-:Y:S01]  /*23b0*/  VIADD R25, R34, 0x19 ;  /* 0x0000001922197836 */ /* 0x000fe20000000000 */
[----:B------:R-:W-:-:S02]  /*23c0*/  FSEL R106, R106, -INF , !P2 ;  /* 0xff8000006a6a7808 */ /* 0x000fc40005000000 */
[----:B------:R-:W-:Y:S01]  /*23d0*/  ISETP.GE.AND P4, PT, R12, R228, PT ;  /* 0x000000e40c00720c */ /* 0x000fe20003f86270 */
[----:B------:R-:W1:Y:S01]  /*23e0*/  MUFU.TANH R33, R33 ;  /* 0x0000002100217308 */ /* 0x000e620000002400 */
[----:B------:R-:W-:Y:S01]  /*23f0*/  HMMA.16816.F32 R120, R8, R14, R120 ;  /* 0x0000000e0878723c */ /* 0x000fe20000001878 */
[----:B------:R-:W-:Y:S01]  /*2400*/  VIADD R9, R34, 0x9 ;  /* 0x0000000922097836 */ /* 0x000fe20000000000 */
[----:B------:R-:W-:Y:S01]  /*2410*/  FSEL R10, R108, -INF , !P1 ;  /* 0xff8000006c0a7808 */ /* 0x000fe20004800000 */
[----:B------:R-:W-:Y:S01]  /*2420*/  VIADD R8, R34, 0x10 ;  /* 0x0000001022087836 */ /* 0x000fe20000000000 */
[C---:B------:R-:W-:Y:S01]  /*2430*/  ISETP.GE.AND P5, PT, R12.reuse, R169, PT ;  /* 0x000000a90c00720c */ /* 0x040fe20003fa6270 */
[----:B------:R-:W-:Y:S01]  /*2440*/  FMUL.FTZ R14, R69, UR7 ;  /* 0x00000007450e7c20 */ /* 0x000fe20008410000 */
[----:B------:R-:W-:Y:S01]  /*2450*/  ISETP.GE.AND P2, PT, R12, R164, PT ;  /* 0x000000a40c00720c */ /* 0x000fe20003f46270 */
[----:B------:R-:W-:Y:S01]  /*2460*/  VIADD R15, R34, 0x18 ;  /* 0x00000018220f7836 */ /* 0x000fe20000000000 */
[----:B------:R-:W-:Y:S01]  /*2470*/  HMMA.16816.F32 R64, R16, R38, R64 ;  /* 0x000000261040723c */ /* 0x000fe20000001840 */
[----:B------:R-:W-:Y:S01]  /*2480*/  ISETP.GE.AND P1, PT, R9, R229, PT ;  /* 0x000000e50900720c */ /* 0x000fe20003f26270 */
[----:B------:R-:W-:Y:S01]  /*2490*/  MUFU.TANH R214, R70 ;  /* 0x0000004600d67308 */ /* 0x000fe20000002400 */
[----:B------:R-:W-:-:S02]  /*24a0*/  FSEL R110, R110, -INF , !P6 ;  /* 0xff8000006e6e7808 */ /* 0x000fc40007000000 */
[----:B------:R-:W-:Y:S02]  /*24b0*/  FSEL R111, R111, -INF , !P3 ;  /* 0xff8000006f6f7808 */ /* 0x000fe40005800000 */
[----:B------:R-:W-:Y:S01]  /*24c0*/  FSEL R11, R92, -INF , !P0 ;  /* 0xff8000005c0b7808 */ /* 0x000fe20004000000 */
[C---:B---3--:R-:W-:Y:S01]  /*24d0*/  HMMA.16816.F32 R52, R16.reuse, R20, R52 ;  /* 0x000000141034723c */ /* 0x048fe20000001834 */
[C---:B------:R-:W-:Y:S01]  /*24e0*/  ISETP.GE.AND P6, PT, R9.reuse, R228, PT ;  /* 0x000000e40900720c */ /* 0x040fe20003fc6270 */
[----:B------:R-:W2:Y:S01]  /*24f0*/  MUFU.TANH R14, R14 ;  /* 0x0000000e000e7308 */ /* 0x000ea20000002400 */
[C---:B------:R-:W-:Y:S02]  /*2500*/  ISETP.GE.AND P3, PT, R9.reuse, R169, PT ;  /* 0x000000a90900720c */ /* 0x040fe40003f66270 */
[----:B------:R-:W-:Y:S02]  /*2510*/  ISETP.GE.AND P0, PT, R9, R164, PT ;  /* 0x000000a40900720c */ /* 0x000fe40003f06270 */
[----:B------:R-:W-:Y:S01]  /*2520*/  FSEL R9, R100, -INF , !P4 ;  /* 0xff80000064097808 */ /* 0x000fe20006000000 */
[----:B------:R-:W-:Y:S01]  /*2530*/  HMMA.16816.F32 R44, R16, R22, R44 ;  /* 0x00000016102c723c */ /* 0x000fe2000000182c */
[----:B------:R-:W-:Y:S01]  /*2540*/  FSEL R96, R96, -INF , !P5 ;  /* 0xff80000060607808 */ /* 0x000fe20006800000 */
[----:B------:R-:W-:Y:S01]  /*2550*/  MUFU.TANH R213, R71 ;  /* 0x0000004700d57308 */ /* 0x000fe20000002400 */
[----:B------:R-:W-:Y:S01]  /*2560*/  FSEL R97, R97, -INF , !P2 ;  /* 0xff80000061617808 */ /* 0x000fe20005000000 */
[----:B------:R-:W-:Y:S01]  /*2570*/  FMUL.FTZ R64, R64, UR7 ;  /* 0x0000000740407c20 */ /* 0x000fe20008410000 */
[----:B------:R-:W-:Y:S01]  /*2580*/  FSEL R12, R93, -INF , !P1 ;  /* 0xff8000005d0c7808 */ /* 0x000fe20004800000 */
[----:B------:R-:W-:Y:S01]  /*2590*/  FMUL.FTZ R65, R65, UR7 ;  /* 0x0000000741417c20 */ /* 0x000fe20008410000 */
[C---:B------:R-:W-:Y:S01]  /*25a0*/  ISETP.GE.AND P4, PT, R8.reuse, R229, PT ;  /* 0x000000e50800720c */ /* 0x040fe20003f86270 */
[C---:B------:R-:W-:Y:S01]  /*25b0*/  HMMA.16816.F32 R60, R4.reuse, R38, R60 ;  /* 0x00000026043c723c */ /* 0x040fe2000000183c */
[----:B------:R-:W-:Y:S01]  /*25c0*/  ISETP.GE.AND P5, PT, R8, R228, PT ;  /* 0x000000e40800720c */ /* 0x000fe20003fa6270 */
[----:B------:R-:W-:Y:S01]  /*25d0*/  VIADD R38, R34, 0x20 ;  /* 0x0000002022267836 */ /* 0x000fe20000000000 */
[C---:B------:R-:W-:Y:S01]  /*25e0*/  ISETP.GE.AND P2, PT, R8.reuse, R169, PT ;  /* 0x000000a90800720c */ /* 0x040fe20003f46270 */
[----:B------:R-:W3:Y:S01]  /*25f0*/  MUFU.TANH R230, R64 ;  /* 0x0000004000e67308 */ /* 0x000ee20000002400 */
[----:B------:R-:W-:Y:S01]  /*2600*/  ISETP.GE.AND P1, PT, R8, R164, PT ;  /* 0x000000a40800720c */ /* 0x000fe20003f26270 */
[----:B------:R-:W-:Y:S01]  /*2610*/  VIADD R8, R34, 0x11 ;  /* 0x0000001122087836 */ /* 0x000fe20000000000 */
[----:B----4-:R-:W-:Y:S01]  /*2620*/  FSEL R98, R98, -INF , !P0 ;  /* 0xff80000062627808 */ /* 0x010fe20004000000 */
[----:B------:R-:W-:Y:S01]  /*2630*/  HMMA.16816.F32 R56, R4, R20, R56 ;  /* 0x000000140438723c */ /* 0x000fe20000001838 */
[----:B------:R-:W-:-:S02]  /*2640*/  VIADD R21, R34, 0x21 ;  /* 0x0000002122157836 */ /* 0x000fc40000000000 */
[----:B------:R-:W-:Y:S01]  /*2650*/  FMUL.FTZ R52, R52, UR7 ;  /* 0x0000000734347c20 */ /* 0x000fe20008410000 */
[-C--:B------:R-:W-:Y:S01]  /*2660*/  ISETP.GE.AND P0, PT, R8, R169.reuse, PT ;  /* 0x000000a90800720c */ /* 0x080fe20003f06270 */
[----:B------:R-:W4:Y:S01]  /*2670*/  MUFU.TANH R215, R65 ;  /* 0x0000004100d77308 */ /* 0x000f220000002400 */
[C---:B------:R-:W-:Y:S02]  /*2680*/  VIADD R20, R34.reuse, 0x28 ;  /* 0x0000002822147836 */ /* 0x040fe40000000000 */
[----:B------:R-:W-:Y:S01]  /*2690*/  FMUL.FTZ R53, R53, UR7 ;  /* 0x0000000735357c20 */ /* 0x000fe20008410000 */
[----:B------:R-:W-:Y:S01]  /*26a0*/  FSEL R32, R85, -INF , !P0 ;  /* 0xff80000055207808 */ /* 0x000fe20004000000 */
[C---:B------:R-:W-:Y:S01]  /*26b0*/  HMMA.16816.F32 R72, R4.reuse, R36, R72 ;  /* 0x000000240448723c */ /* 0x040fe20000001848 */
[-C--:B------:R-:W-:Y:S01]  /*26c0*/  ISETP.GE.AND P0, PT, R15, R164.reuse, PT ;  /* 0x000000a40f00720c */ /* 0x080fe20003f06270 */
[----:B------:R-:W-:Y:S01]  /*26d0*/  VIADD R37, R34, 0x29 ;  /* 0x0000002922257836 */ /* 0x000fe20000000000 */
[----:B------:R-:W-:Y:S01]  /*26e0*/  FSEL R28, R91, -INF , !P1 ;  /* 0xff8000005b1c7808 */ /* 0x000fe20004800000 */
[----:B------:R-:W5:Y:S01]  /*26f0*/  MUFU.TANH R202, R52 ;  /* 0x0000003400ca7308 */ /* 0x000f620000002400 */
[----:B-1----:R-:W-:Y:S01]  /*2700*/  FSEL R27, R33, -INF , !P0 ;  /* 0xff800000211b7808 */ /* 0x002fe20004000000 */
[----:B------:R-:W-:Y:S01]  /*2710*/  FMUL.FTZ R66, R66, UR7 ;  /* 0x0000000742427c20 */ /* 0x000fe20008410000 */
[-C--:B------:R-:W-:Y:S01]  /*2720*/  ISETP.GE.AND P0, PT, R38, R169.reuse, PT ;  /* 0x000000a92600720c */ /* 0x080fe20003f06270 */
[----:B------:R-:W-:Y:S01]  /*2730*/  FMUL.FTZ R44, R44, UR7 ;  /* 0x000000072c2c7c20 */ /* 0x000fe20008410000 */
[-C--:B------:R-:W-:Y:S01]  /*2740*/  ISETP.GE.AND P1, PT, R15, R169.reuse, PT ;  /* 0x000000a90f00720c */ /* 0x080fe20003f26270 */
[----:B------:R-:W-:Y:S01]  /*2750*/  VIADD R36, R34, 0x30 ;  /* 0x0000003022247836 */ /* 0x000fe20000000000 */
[----:B------:R-:W-:Y:S01]  /*2760*/  FSEL R17, R24, -INF , !P0 ;  /* 0xff80000018117808 */ /* 0x000fe20004000000 */
[----:B------:R-:W1:Y:S01]  /*2770*/  MUFU.TANH R201, R53 ;  /* 0x0000003500c97308 */ /* 0x000e620000002400 */
[-C--:B------:R-:W-:Y:S01]  /*2780*/  ISETP.GE.AND P0, PT, R21, R169.reuse, PT ;  /* 0x000000a91500720c */ /* 0x080fe20003f06270 */
[----:B------:R-:W-:Y:S01]  /*2790*/  FMUL.FTZ R67, R67, UR7 ;  /* 0x0000000743437c20 */ /* 0x000fe20008410000 */
[----:B------:R-:W-:Y:S01]  /*27a0*/  FSEL R31, R31, -INF , !P1 ;  /* 0xff8000001f1f7808 */ /* 0x000fe20004800000 */
[----:B------:R-:W-:Y:S01]  /*27b0*/  FMUL.FTZ R54, R54, UR7 ;  /* 0x0000000736367c20 */ /* 0x000fe20008410000 */
[----:B--2---:R-:W-:Y:S01]  /*27c0*/  FSEL R16, R14, -INF , !P0 ;  /* 0xff8000000e107808 */ /* 0x004fe20004000000 */
[----:B------:R-:W-:Y:S01]  /*27d0*/  FMUL.FTZ R55, R55, UR7 ;  /* 0x0000000737377c20 */ /* 0x000fe20008410000 */
[-C--:B------:R-:W-:Y:S01]  /*27e0*/  ISETP.GE.AND P0, PT, R20, R169.reuse, PT ;  /* 0x000000a91400720c */ /* 0x080fe20003f06270 */
[----:B------:R-:W2:Y:S01]  /*27f0*/  MUFU.TANH R212, R66 ;  /* 0x0000004200d47308 */ /* 0x000ea20000002400 */
[-C--:B------:R-:W-:Y:S01]  /*2800*/  ISETP.GE.AND P1, PT, R25, R164.reuse, PT ;  /* 0x000000a41900720c */ /* 0x080fe20003f26270 */
[----:B------:R-:W-:Y:S01]  /*2810*/  FMUL.FTZ R72, R72, UR7 ;  /* 0x0000000748487c20 */ /* 0x000fe20008410000 */
[----:B---3--:R-:W-:Y:S01]  /*2820*/  FSEL R230, R230, -INF , !P0 ;  /* 0xff800000e6e67808 */ /* 0x008fe20004000000 */
[----:B------:R-:W-:Y:S01]  /*2830*/  FMUL.FTZ R73, R73, UR7 ;  /* 0x0000000749497c20 */ /* 0x000fe20008410000 */
[-C--:B------:R-:W-:Y:S01]  /*2840*/  ISETP.GE.AND P0, PT, R37, R169.reuse, PT ;  /* 0x000000a92500720c */ /* 0x080fe20003f06270 */
[----:B------:R-:W-:Y:S01]  /*2850*/  FMUL.FTZ R74, R74, UR7 ;  /* 0x000000074a4a7c20 */ /* 0x000fe20008410000 */
[----:B------:R-:W-:Y:S01]  /*2860*/  FSEL R26, R40, -INF , !P1 ;  /* 0xff800000281a7808 */ /* 0x000fe20004800000 */
[----:B------:R-:W3:Y:S01]  /*2870*/  MUFU.TANH R199, R44 ;  /* 0x0000002c00c77308 */ /* 0x000ee20000002400 */
[----:B----4-:R-:W-:Y:S01]  /*2880*/  FSEL R215, R215, -INF , !P0 ;  /* 0xff800000d7d77808 */ /* 0x010fe20004000000 */
[----:B------:R-:W-:Y:S01]  /*2890*/  FMUL.FTZ R75, R75, UR7 ;  /* 0x000000074b4b7c20 */ /* 0x000fe20008410000 */
[----:B------:R-:W-:Y:S01]  /*28a0*/  ISETP.GE.AND P1, PT, R38, R164, PT ;  /* 0x000000a42600720c */ /* 0x000fe20003f26270 */
[----:B------:R-:W-:Y:S01]  /*28b0*/  FMUL.FTZ R60, R60, UR7 ;  /* 0x000000073c3c7c20 */ /* 0x000fe20008410000 */
[----:B------:R-:W-:Y:S01]  /*28c0*/  ISETP.GE.AND P0, PT, R36, R169, PT ;  /* 0x000000a92400720c */ /* 0x000fe20003f06270 */
[----:B------:R-:W-:Y:S01]  /*28d0*/  FMUL.FTZ R45, R45, UR7 ;  /* 0x000000072d2d7c20 */ /* 0x000fe20008410000 */
[----:B------:R-:W-:Y:S01]  /*28e0*/  FSEL R13, R94, -INF , !P6 ;  /* 0xff8000005e0d7808 */ /* 0x000fe20007000000 */
[----:B------:R-:W4:Y:S01]  /*28f0*/  MUFU.TANH R211, R67 ;  /* 0x0000004300d37308 */ /* 0x000f220000002400 */
[----:B------:R-:W-:Y:S01]  /*2900*/  FSEL R95, R95, -INF , !P3 ;  /* 0xff8000005f5f7808 */ /* 0x000fe20005800000 */
[----:B------:R-:W-:Y:S01]  /*2910*/  FMUL.FTZ R46, R46, UR7 ;  /* 0x000000072e2e7c20 */ /* 0x000fe20008410000 */
[----:B------:R-:W-:Y:S01]  /*2920*/  FSEL R19, R99, -INF , !P4 ;  /* 0xff80000063137808 */ /* 0x000fe20006000000 */
[----:B------:R-:W-:Y:S01]  /*2930*/  HMMA.16816.F32 R120, R4, R22, R120 ;  /* 0x000000160478723c */ /* 0x000fe20000001878 */
[C---:B------:R-:W-:Y:S01]  /*2940*/  ISETP.GE.AND P6, PT, R8.reuse, R229, PT ;  /* 0x000000e50800720c */ /* 0x040fe20003fc6270 */
[----:B------:R-:W-:Y:S01]  /*2950*/  FMUL.FTZ R47, R47, UR7 ;  /* 0x000000072f2f7c20 */ /* 0x000fe20008410000 */
[C---:B------:R-:W-:Y:S01]  /*2960*/  ISETP.GE.AND P3, PT, R8.reuse, R228, PT ;  /* 0x000000e40800720c */ /* 0x040fe20003f66270 */
[----:B------:R-:W4:Y:S01]  /*2970*/  MUFU.TANH R197, R54 ;  /* 0x0000003600c57308 */ /* 0x000f220000002400 */
[----:B------:R-:W-:Y:S01]  /*2980*/  ISETP.GE.AND P4, PT, R8, R164, PT ;  /* 0x000000a40800720c */ /* 0x000fe20003f86270 */
[----:B------:R-:W-:Y:S01]  /*2990*/  VIADD R4, R34, 0x39 ;  /* 0x0000003922047836 */ /* 0x000fe20000000000 */
[----:B------:R-:W-:-:S02]  /*29a0*/  FSEL R18, R90, -INF , !P5 ;  /* 0xff8000005a127808 */ /* 0x000fc40006800000 */
[----:B------:R-:W-:Y:S02]  /*29b0*/  FSEL R8, R84, -INF , !P2 ;  /* 0xff80000054087808 */ /* 0x000fe40005000000 */
[C---:B------:R-:W-:Y:S01]  /*29c0*/  ISETP.GE.AND P5, PT, R15.reuse, R229, PT ;  /* 0x000000e50f00720c */ /* 0x040fe20003fa6270 */
[----:B------:R-:W4:Y:S01]  /*29d0*/  MUFU.TANH R195, R55 ;  /* 0x0000003700c37308 */ /* 0x000f220000002400 */
[----:B------:R-:W-:Y:S01]  /*29e0*/  ISETP.GE.AND P2, PT, R15, R228, PT ;  /* 0x000000e40f00720c */ /* 0x000fe20003f46270 */
[----:B------:R-:W-:Y:S01]  /*29f0*/  VIADD R15, R34, 0x38 ;  /* 0x00000038220f7836 */ /* 0x000fe20000000000 */
[----:B------:R-:W-:Y:S02]  /*2a00*/  FSEL R214, R214, -INF , !P1 ;  /* 0xff800000d6d67808 */ /* 0x000fe40004800000 */
[----:B-----5:R-:W-:Y:S02]  /*2a10*/  FSEL R202, R202, -INF , !P0 ;  /* 0xff800000caca7808 */ /* 0x020fe40004000000 */
[----:B------:R-:W-:Y:S01]  /*2a20*/  ISETP.GE.AND P1, PT, R21, R164, PT ;  /* 0x000000a41500720c */ /* 0x000fe20003f26270 */
[----:B------:R-:W5:Y:S01]  /*2a30*/  MUFU.TANH R30, R30 ;  /* 0x0000001e001e7308 */ /* 0x000f620000002400 */
[----:B------:R-:W-:-:S02]  /*2a40*/  ISETP.GE.AND P0, PT, R35, R169, PT ;  /* 0x000000a92300720c */ /* 0x000fc40003f06270 */
[----:B------:R-:W-:Y:S02]  /*2a50*/  FSEL R213, R213, -INF , !P1 ;  /* 0xff800000d5d57808 */ /* 0x000fe40004800000 */
[----:B-1----:R-:W-:Y:S02]  /*2a60*/  FSEL R201, R201, -INF , !P0 ;  /* 0xff800000c9c97808 */ /* 0x002fe40004000000 */
[----:B------:R-:W-:Y:S01]  /*2a70*/  ISETP.GE.AND P1, PT, R20, R164, PT ;  /* 0x000000a41400720c */ /* 0x000fe20003f26270 */
[----:B------:R-:W1:Y:S01]  /*2a80*/  MUFU.TANH R89, R89 ;  /* 0x0000005900597308 */ /* 0x000e620000002400 */
[----:B------:R-:W-:Y:S02]  /*2a90*/  ISETP.GE.AND P0, PT, R15, R169, PT ;  /* 0x000000a90f00720c */ /* 0x000fe40003f06270 */
[----:B--2---:R-:W-:Y:S02]  /*2aa0*/  FSEL R212, R212, -INF , !P1 ;  /* 0xff800000d4d47808 */ /* 0x004fe40004800000 */
[----:B---3--:R-:W-:-:S02]  /*2ab0*/  FSEL R199, R199, -INF , !P0 ;  /* 0xff800000c7c77808 */ /* 0x008fc40004000000 */
[-C--:B------:R-:W-:Y:S01]  /*2ac0*/  ISETP.GE.AND P1, PT, R37, R164.reuse, PT ;  /* 0x000000a42500720c */ /* 0x080fe20003f26270 */
[----:B------:R-:W2:Y:S01]  /*2ad0*/  MUFU.TANH R76, R76 ;  /* 0x0000004c004c7308 */ /* 0x000ea20000002400 */
[-C--:B------:R-:W-:Y:S02]  /*2ae0*/  ISETP.GE.AND P0, PT, R34, R164.reuse, PT ;  /* 0x000000a42200720c */ /* 0x080fe40003f06270 */
[----:B----4-:R-:W-:Y:S02]  /*2af0*/  FSEL R211, R211, -INF , !P1 ;  /* 0xff800000d3d37808 */ /* 0x010fe40004800000 */
[----:B------:R-:W-:Y:S02]  /*2b00*/  FSEL R109, R109, -INF , !P0 ;  /* 0xff8000006d6d7808 */ /* 0x000fe40004000000 */
[----:B------:R-:W-:Y:S01]  /*2b10*/  ISETP.GE.AND P1, PT, R36, R164, PT ;  /* 0x000000a42400720c */ /* 0x000fe20003f26270 */
[----:B------:R-:W3:Y:S01]  /*2b20*/  MUFU.TANH R77, R77 ;  /* 0x0000004d004d7308 */ /* 0x000ee20000002400 */
[----:B------:R-:W-:-:S02]  /*2b30*/  ISETP.NE.AND P0, PT, R3, 0x1, PT ;  /* 0x000000010300780c */ /* 0x000fc40003f05270 */
[----:B------:R-:W-:Y:S02]  /*2b40*/  FSEL R197, R197, -INF , !P1 ;  /* 0xff800000c5c57808 */ /* 0x000fe40004800000 */
[----:B------:R-:W-:Y:S02]  /*2b50*/  ISETP.GE.AND P1, PT, R35, R164, PT ;  /* 0x000000a42300720c */ /* 0x000fe40003f26270 */
[----:B------:R-:W-:Y:S01]  /*2b60*/  FSEL R29, R86, -INF , !P4 ;  /* 0xff800000561d7808 */ /* 0x000fe20006000000 */
[----:B------:R-:W4:Y:S01]  /*2b70*/  MUFU.TANH R78, R78 ;  /* 0x0000004e004e7308 */ /* 0x000f220000002400 */
[----:B------:R-:W-:Y:S02]  /*2b80*/  FSEL R195, R195, -INF , !P1 ;  /* 0xff800000c3c37808 */ /* 0x000fe40004800000 */
[-C--:B------:R-:W-:Y:S02]  /*2b90*/  ISETP.GE.AND P4, PT, R25, R169.reuse, PT ;  /* 0x000000a91900720c */ /* 0x080fe40003f86270 */
[----:B------:R-:W-:-:S02]  /*2ba0*/  ISETP.GE.AND P1, PT, R34, R169, PT ;  /* 0x000000a92200720c */ /* 0x000fc40003f26270 */
[----:B-----5:R-:W-:Y:S01]  /*2bb0*/  FSEL R30, R30, -INF , !P4 ;  /* 0xff8000001e1e7808 */ /* 0x020fe20006000000 */
[----:B------:R-:W1:Y:S01]  /*2bc0*/  MUFU.TANH R79, R79 ;  /* 0x0000004f004f7308 */ /* 0x000e620000002400 */
[----:B------:R-:W-:Y:S02]  /*2bd0*/  FSEL R107, R107, -INF , !P1 ;  /* 0xff8000006b6b7808 */ /* 0x000fe40004800000 */
[C---:B------:R-:W-:Y:S02]  /*2be0*/  ISETP.GE.AND P4, PT, R25.reuse, R229, PT ;  /* 0x000000e51900720c */ /* 0x040fe40003f86270 */
[----:B------:R-:W-:-:S03]  /*2bf0*/  ISETP.GE.AND P1, PT, R25, R228, PT ;  /* 0x000000e41900720c */ /* 0x000fc60003f26270 */
[----:B------:R1:W1:Y:S08]  /*2c00*/  MUFU.TANH R210, R72 ;  /* 0x0000004800d27308 */ /* 0x0002700000002400 */
[----:B------:R1:W1:Y:S08]  /*2c10*/  MUFU.TANH R209, R73 ;  /* 0x0000004900d17308 */ /* 0x0002700000002400 */
[----:B------:R1:W1:Y:S08]  /*2c20*/  MUFU.TANH R206, R74 ;  /* 0x0000004a00ce7308 */ /* 0x0002700000002400 */
[----:B------:R1:W1:Y:S08]  /*2c30*/  MUFU.TANH R205, R75 ;  /* 0x0000004b00cd7308 */ /* 0x0002700000002400 */
[----:B------:R1:W1:Y:S08]  /*2c40*/  MUFU.TANH R208, R60 ;  /* 0x0000003c00d07308 */ /* 0x0002700000002400 */
[----:B------:R1:W1:Y:S08]  /*2c50*/  MUFU.TANH R198, R45 ;  /* 0x0000002d00c67308 */ /* 0x0002700000002400 */
[----:B------:R1:W1:Y:S01]  /*2c60*/  MUFU.TANH R194, R46 ;  /* 0x0000002e00c27308 */ /* 0x0002620000002400 */
[----:B------:R-:W-:Y:S06]  /*2c70*/  BAR.SYNC.DEFER_BLOCKING 0x0 ;  /* 0x0000000000007b1d */ /* 0x000fec0000010000 */
[----:B--234-:R-:W-:Y:S05]  /*2c80*/  @!P0 BRA `(.L_x_433) ;  /* 0x0000000000508947 */ /* 0x01cfea0003800000 */
        /* <DEDUP_REMOVED lines=20> */
.L_x_433:
[----:B------:R-:W-:Y:S01]  /*2dd0*/  FMNMX3.FTZ R5, R109, R111, R97, !PT ;  /* 0x0000006f6d057276 */ /* 0x000fe20007810061 */
[----:B------:R-:W3:Y:S01]  /*2de0*/  MUFU.TANH R193, R47 ;  /* 0x0000002f00c17308 */ /* 0x000ee20000002400 */
[----:B------:R-:W-:Y:S01]  /*2df0*/  FMNMX3.FTZ R6, R107, R110, R96, !PT ;  /* 0x0000006e6b067276 */ /* 0x000fe20007810060 */
[----:B------:R-:W-:Y:S01]  /*2e00*/  FMUL.FTZ R63, R63, UR7 ;  /* 0x000000073f3f7c20 */ /* 0x000fe20008410000 */
[----:B------:R-:W-:Y:S01]  /*2e10*/  FMNMX3.FTZ R5, R5, R98, R28, !PT ;  /* 0x0000006205057276 */ /* 0x000fe2000781001c */
[----:B------:R-:W-:Y:S01]  /*2e20*/  FMUL.FTZ R56, R56, UR7 ;  /* 0x0000000738387c20 */ /* 0x000fe20008410000 */
[----:B------:R-:W-:Y:S01]  /*2e30*/  FMNMX3.FTZ R6, R6, R95, R8, !PT ;  /* 0x0000005f06067276 */ /* 0x000fe20007810008 */
[----:B------:R-:W-:Y:S01]  /*2e40*/  FMUL.FTZ R62, R62, UR7 ;  /* 0x000000073e3e7c20 */ /* 0x000fe20008410000 */
[----:B------:R-:W-:Y:S01]  /*2e50*/  FMNMX3.FTZ R5, R5, R29, R27, !PT ;  /* 0x0000001d05057276 */ /* 0x000fe2000781001b */
[----:B------:R-:W4:Y:S01]  /*2e60*/  MUFU.TANH R203, R63 ;  /* 0x0000003f00cb7308 */ /* 0x000f220000002400 */
[----:B------:R-:W-:Y:S01]  /*2e70*/  FMNMX3.FTZ R6, R6, R32, R31, !PT ;  /* 0x0000002006067276 */ /* 0x000fe2000781001f */
[----:B------:R-:W-:Y:S01]  /*2e80*/  FMUL.FTZ R61, R61, UR7 ;  /* 0x000000073d3d7c20 */ /* 0x000fe20008410000 */
[----:B------:R-:W-:Y:S01]  /*2e90*/  ISETP.GE.AND P0, PT, R15, R164, PT ;  /* 0x000000a40f00720c */ /* 0x000fe20003f06270 */
[----:B------:R-:W-:Y:S01]  /*2ea0*/  FMUL.FTZ R57, R57, UR7 ;  /* 0x0000000739397c20 */ /* 0x000fe20008410000 */
[----:B------:R-:W-:Y:S01]  /*2eb0*/  FMNMX3.FTZ R5, R5, R26, R214, !PT ;  /* 0x0000001a05057276 */ /* 0x000fe200078100d6 */
[----:B------:R-:W-:Y:S01]  /*2ec0*/  FMUL.FTZ R120, R120, UR7 ;  /* 0x0000000778787c20 */ /* 0x000fe20008410000 */
[----:B------:R-:W-:Y:S01]  /*2ed0*/  FMNMX3.FTZ R6, R6, R30, R17, !PT ;  /* 0x0000001e06067276 */ /* 0x000fe20007810011 */
[----:B------:R-:W5:Y:S01]  /*2ee0*/  MUFU.TANH R190, R56 ;  /* 0x0000003800be7308 */ /* 0x000f620000002400 */
[----:B-1----:R-:W-:Y:S01]  /*2ef0*/  FSEL R194, R194, -INF , !P0 ;  /* 0xff800000c2c27808 */ /* 0x002fe20004000000 */
[----:B------:R-:W-:Y:S01]  /*2f00*/  FMUL.FTZ R58, R58, UR7 ;  /* 0x000000073a3a7c20 */ /* 0x000fe20008410000 */
[----:B------:R-:W-:Y:S01]  /*2f10*/  ISETP.GE.AND P0, PT, R4, R169, PT ;  /* 0x000000a90400720c */ /* 0x000fe20003f06270 */
[----:B------:R-:W-:Y:S01]  /*2f20*/  FMUL.FTZ R121, R121, UR7 ;  /* 0x0000000779797c20 */ /* 0x000fe20008410000 */
[----:B------:R-:W-:Y:S01]  /*2f30*/  FMNMX3.FTZ R5, R5, R213, R212, !PT ;  /* 0x000000d505057276 */ /* 0x000fe200078100d4 */
[----:B------:R-:W-:Y:S01]  /*2f40*/  FMUL.FTZ R59, R59, UR7 ;  /* 0x000000073b3b7c20 */ /* 0x000fe20008410000 */
[----:B------:R-:W-:Y:S01]  /*2f50*/  FMNMX3.FTZ R6, R6, R16, R230, !PT ;  /* 0x0000001006067276 */ /* 0x000fe200078100e6 */
[----:B------:R-:W1:Y:S01]  /*2f60*/  MUFU.TANH R204, R62 ;  /* 0x0000003e00cc7308 */ /* 0x000e620000002400 */
[----:B------:R-:W-:Y:S01]  /*2f70*/  FSEL R198, R198, -INF , !P0 ;  /* 0xff800000c6c67808 */ /* 0x000fe20004000000 */
[----:B------:R-:W-:Y:S01]  /*2f80*/  FMUL.FTZ R122, R122, UR7 ;  /* 0x000000077a7a7c20 */ /* 0x000fe20008410000 */
[----:B------:R-:W-:Y:S01]  /*2f90*/  ISETP.GE.AND P0, PT, R4, R164, PT ;  /* 0x000000a40400720c */ /* 0x000fe20003f06270 */
[----:B------:R-:W-:Y:S01]  /*2fa0*/  FMUL.FTZ R123, R123, UR7 ;  /* 0x000000077b7b7c20 */ /* 0x000fe20008410000 */
[----:B------:R-:W-:Y:S01]  /*2fb0*/  FMNMX3.FTZ R5, R5, R211, R197, !PT ;  /* 0x000000d305057276 */ /* 0x000fe200078100c5 */
[----:B------:R-:W1:Y:S01]  /*2fc0*/  LDCU UR7, c[0x0][0x45c] ;  /* 0x00008b80ff0777ac */ /* 0x000e620008000800 */
[----:B------:R-:W-:Y:S01]  /*2fd0*/  FMNMX3.FTZ R6, R6, R215, R202, !PT ;  /* 0x000000d706067276 */ /* 0x000fe200078100ca */
[----:B------:R-:W1:Y:S01]  /*2fe0*/  MUFU.TANH R207, R61 ;  /* 0x0000003d00cf7308 */ /* 0x000e620000002400 */
[----:B---3--:R-:W-:-:S02]  /*2ff0*/  FSEL R193, R193, -INF , !P0 ;  /* 0xff800000c1c17808 */ /* 0x008fc40004000000 */
[----:B------:R-:W-:Y:S02]  /*3000*/  FMNMX3.FTZ R5, R5, R195, R194, !PT ;  /* 0x000000c305057276 */ /* 0x000fe400078100c2 */
[----:B------:R-:W-:Y:S02]  /*3010*/  FMNMX3.FTZ R6, R6, R201, R199, !PT ;  /* 0x000000c906067276 */ /* 0x000fe400078100c7 */
[----:B------:R-:W-:Y:S01]  /*3020*/  FMNMX.FTZ R5, R193, R5, !PT ;  /* 0x00000005c1057209 */ /* 0x000fe20007810000 */
[----:B------:R-:W3:Y:S01]  /*3030*/  MUFU.TANH R192, R57 ;  /* 0x0000003900c07308 */ /* 0x000ee20000002400 */
[----:B------:R-:W-:Y:S02]  /*3040*/  FMNMX.FTZ R6, R198, R6, !PT ;  /* 0x00000006c6067209 */ /* 0x000fe40007810000 */
[----:B------:R-:W-:Y:S01]  /*3050*/  ISETP.GE.AND P0, PT, R38, R229, PT ;  /* 0x000000e52600720c */ /* 0x000fe20003f06270 */
[----:B------:R-:W1:Y:S01]  /*3060*/  SHFL.BFLY PT, R7, R5, 0x2, 0x1f ;  /* 0x0c401f0005077f89 */ /* 0x000e6200000e0000 */
[----:B--2---:R-:W-:-:S02]  /*3070*/  FSEL R25, R88, -INF , !P6 ;  /* 0xff80000058197808 */ /* 0x004fc40007000000 */
[-C--:B------:R-:W-:Y:S01]  /*3080*/  ISETP.GE.AND P6, PT, R38, R228.reuse, PT ;  /* 0x000000e42600720c */ /* 0x080fe20003fc6270 */
[----:B------:R-:W2:Y:S01]  /*3090*/  SHFL.BFLY PT, R14, R6, 0x2, 0x1f ;  /* 0x0c401f00060e7f89 */ /* 0x000ea200000e0000 */
[----:B------:R-:W-:Y:S01]  /*30a0*/  FSEL R210, R210, -INF , !P0 ;  /* 0xff800000d2d27808 */ /* 0x000fe20004000000 */
[----:B------:R-:W3:Y:S01]  /*30b0*/  MUFU.TANH R191, R120 ;  /* 0x0000007800bf7308 */ /* 0x000ee20000002400 */
[----:B------:R-:W-:Y:S02]  /*30c0*/  ISETP.GE.AND P0, PT, R37, R228, PT ;  /* 0x000000e42500720c */ /* 0x000fe40003f06270 */
[----:B------:R-:W-:Y:S02]  /*30d0*/  FSEL R206, R206, -INF , !P6 ;  /* 0xff800000cece7808 */ /* 0x000fe40007000000 */
[-C--:B------:R-:W-:Y:S02]  /*30e0*/  ISETP.GE.AND P6, PT, R36, R229.reuse, PT ;  /* 0x000000e52400720c */ /* 0x080fe40003fc6270 */
[----:B----4-:R-:W-:Y:S01]  /*30f0*/  FSEL R203, R203, -INF , !P0 ;  /* 0xff800000cbcb7808 */ /* 0x010fe20004000000 */
[----:B------:R-:W4:Y:S01]  /*3100*/  MUFU.TANH R187, R58 ;  /* 0x0000003a00bb7308 */ /* 0x000f220000002400 */
[----:B------:R-:W-:-:S02]  /*3110*/  ISETP.GE.AND P0, PT, R34, R229, PT ;  /* 0x000000e52200720c */ /* 0x000fc40003f06270 */
[----:B-----5:R-:W-:Y:S02]  /*3120*/  FSEL R190, R190, -INF , !P6 ;  /* 0xff800000bebe7808 */ /* 0x020fe40007000000 */
[-C--:B------:R-:W-:Y:S02]  /*3130*/  ISETP.GE.AND P6, PT, R34, R228.reuse, PT ;  /* 0x000000e42200720c */ /* 0x080fe40003fc6270 */
[----:B------:R-:W-:Y:S01]  /*3140*/  FSEL R104, R104, -INF , !P0 ;  /* 0xff80000068687808 */ /* 0x000fe20004000000 */
[----:B------:R-:W5:Y:S01]  /*3150*/  MUFU.TANH R188, R121 ;  /* 0x0000007900bc7308 */ /* 0x000f620000002400 */
[----:B------:R-:W-:Y:S02]  /*3160*/  FSEL R105, R105, -INF , !P6 ;  /* 0xff80000069697808 */ /* 0x000fe40007000000 */
[C---:B------:R-:W-:Y:S02]  /*3170*/  ISETP.GE.AND P0, PT, R4.reuse, R229, PT ;  /* 0x000000e50400720c */ /* 0x040fe40003f06270 */
[----:B------:R-:W-:-:S02]  /*3180*/  ISETP.GE.AND P6, PT, R4, R228, PT ;  /* 0x000000e40400720c */ /* 0x000fc40003fc6270 */
[----:B------:R-:W-:Y:S01]  /*3190*/  FMNMX3.FTZ R4, R104, R106, R11, !PT ;  /* 0x0000006a68047276 */ /* 0x000fe2000781000b */
[----:B------:R-:W5:Y:S01]  /*31a0*/  MUFU.TANH R186, R59 ;  /* 0x0000003b00ba7308 */ /* 0x000f620000002400 */
[----:B-1----:R-:W-:Y:S02]  /*31b0*/  FMNMX.FTZ R7, R5, R7, !PT ;  /* 0x0000000705077209 */ /* 0x002fe40007810000 */
[----:B--2---:R-:W-:Y:S02]  /*31c0*/  FMNMX.FTZ R14, R6, R14, !PT ;  /* 0x0000000e060e7209 */ /* 0x004fe40007810000 */
[----:B------:R-:W-:Y:S01]  /*31d0*/  FMNMX3.FTZ R5, R105, R10, R9, !PT ;  /* 0x0000000a69057276 */ /* 0x000fe20007810009 */
[----:B------:R-:W-:Y:S01]  /*31e0*/  SHFL.BFLY PT, R165, R7, 0x1, 0x1f ;  /* 0x0c201f0007a57f89 */ /* 0x000fe200000e0000 */
[----:B------:R-:W-:Y:S01]  /*31f0*/  FSEL R24, R76, -INF , !P5 ;  /* 0xff8000004c187808 */ /* 0x000fe20006800000 */
[----:B------:R-:W1:Y:S01]  /*3200*/  MUFU.TANH R184, R122 ;  /* 0x0000007a00b87308 */ /* 0x000e620000002400 */
[----:B------:R-:W-:Y:S01]  /*3210*/  FMNMX3.FTZ R6, R4, R12, R19, !PT ;  /* 0x0000000c04067276 */ /* 0x000fe20007810013 */
[----:B------:R-:W2:Y:S01]  /*3220*/  SHFL.BFLY PT, R166, R14, 0x1, 0x1f ;  /* 0x0c201f000ea67f89 */ /* 0x000ea200000e0000 */
[----:B------:R-:W-:-:S02]  /*3230*/  FSEL R22, R89, -INF , !P3 ;  /* 0xff80000059167808 */ /* 0x000fc40005800000 */
[C---:B------:R-:W-:Y:S02]  /*3240*/  ISETP.GE.AND P3, PT, R21.reuse, R229, PT ;  /* 0x000000e51500720c */ /* 0x040fe40003f66270 */
[----:B------:R-:W-:Y:S01]  /*3250*/  ISETP.GE.AND P5, PT, R21, R228, PT ;  /* 0x000000e41500720c */ /* 0x000fe20003fa6270 */
[----:B------:R-:W2:Y:S01]  /*3260*/  MUFU.TANH R183, R123 ;  /* 0x0000007b00b77308 */ /* 0x000ea20000002400 */
[----:B------:R-:W-:Y:S02]  /*3270*/  FSEL R21, R78, -INF , !P2 ;  /* 0xff8000004e157808 */ /* 0x000fe40005000000 */
[----:B------:R-:W-:Y:S02]  /*3280*/  FMNMX3.FTZ R4, R5, R13, R18, !PT ;  /* 0x0000000d05047276 */ /* 0x000fe40007810012 */
[----:B------:R-:W-:Y:S02]  /*3290*/  ISETP.GE.AND P2, PT, R20, R229, PT ;  /* 0x000000e51400720c */ /* 0x000fe40003f46270 */
[----:B------:R-:W-:-:S02]  /*32a0*/  FSEL R23, R77, -INF , !P4 ;  /* 0xff8000004d177808 */ /* 0x000fc40006000000 */
[----:B------:R-:W-:Y:S02]  /*32b0*/  FMNMX3.FTZ R5, R6, R25, R24, !PT ;  /* 0x0000001906057276 */ /* 0x000fe40007810018 */
[----:B------:R-:W-:Y:S02]  /*32c0*/  ISETP.GE.AND P4, PT, R20, R228, PT ;  /* 0x000000e41400720c */ /* 0x000fe40003f86270 */
[----:B------:R-:W-:Y:S02]  /*32d0*/  FSEL R20, R79, -INF , !P1 ;  /* 0xff8000004f147808 */ /* 0x000fe40004800000 */
[----:B------:R-:W-:Y:S02]  /*32e0*/  LEA R218, R2, UR4, 0x1 ;  /* 0x0000000402da7c11 */ /* 0x000fe4000f8e08ff */
[----:B------:R-:W-:Y:S02]  /*32f0*/  ISETP.GE.AND P1, PT, R37, R229, PT ;  /* 0x000000e52500720c */ /* 0x000fe40003f26270 */
[----:B------:R-:W-:Y:S01]  /*3300*/  FSEL R209, R209, -INF , !P3 ;  /* 0xff800000d1d17808 */ /* 0x000fe20005800000 */
[----:B------:R-:W-:Y:S01]  /*3310*/  LDSM.16.MT88.4 R148, [R218+0x9000] ;  /* 0x00900000da94783b */ /* 0x000fe20000004200 */
[----:B------:R-:W-:-:S02]  /*3320*/  FSEL R208, R208, -INF , !P2 ;  /* 0xff800000d0d07808 */ /* 0x000fc40005000000 */
[----:B------:R-:W-:Y:S01]  /*3330*/  FMNMX3.FTZ R2, R5, R23, R210, !PT ;  /* 0x0000001705027276 */ /* 0x000fe200078100d2 */
[----:B------:R-:W-:Y:S01]  /*3340*/  LDSM.16.MT88.4 R116, [R218+0xa000] ;  /* 0x00a00000da74783b */ /* 0x000fe20000004200 */
[----:B------:R-:W-:Y:S02]  /*3350*/  FMNMX3.FTZ R4, R4, R22, R21, !PT ;  /* 0x0000001604047276 */ /* 0x000fe40007810015 */
[----:B------:R-:W-:Y:S01]  /*3360*/  FSEL R205, R205, -INF , !P5 ;  /* 0xff800000cdcd7808 */ /* 0x000fe20006800000 */
[----:B------:R-:W-:Y:S01]  /*3370*/  LDSM.16.MT88.4 R80, [R218+0xb000] ;  /* 0x00b00000da50783b */ /* 0x000fe20000004200 */
[----:B------:R-:W-:Y:S02]  /*3380*/  FSEL R204, R204, -INF , !P4 ;  /* 0xff800000cccc7808 */ /* 0x000fe40006000000 */
[-C--:B------:R-:W-:Y:S01]  /*3390*/  ISETP.GE.AND P5, PT, R35, R229.reuse, PT ;  /* 0x000000e52300720c */ /* 0x080fe20003fa6270 */
[----:B------:R-:W-:Y:S01]  /*33a0*/  LDSM.16.MT88.4 R44, [R218+0xa400] ;  /* 0x00a40000da2c783b */ /* 0x000fe20000004200 */
[----:B------:R-:W-:-:S02]  /*33b0*/  ISETP.GE.AND P4, PT, R15, R229, PT ;  /* 0x000000e50f00720c */ /* 0x000fc40003f86270 */
[----:B------:R-:W-:Y:S02]  /*33c0*/  FSEL R207, R207, -INF , !P1 ;  /* 0xff800000cfcf7808 */ /* 0x000fe40004800000 */
[----:B------:R-:W-:Y:S02]  /*33d0*/  FMNMX3.FTZ R2, R2, R209, R208, !PT ;  /* 0x000000d102027276 */ /* 0x000fe400078100d0 */
[----:B------:R-:W-:Y:S02]  /*33e0*/  ISETP.GE.AND P3, PT, R36, R228, PT ;  /* 0x000000e42400720c */ /* 0x000fe40003f66270 */
[----:B------:R-:W-:Y:S01]  /*33f0*/  FMNMX3.FTZ R4, R4, R20, R206, !PT ;  /* 0x0000001404047276 */ /* 0x000fe200078100ce */
[----:B------:R-:W-:Y:S01]  /*3400*/  LDSM.16.MT88.4 R36, [R218+0xb400] ;  /* 0x00b40000da24783b */ /* 0x000fe20000004200 */
[----:B---3--:R-:W-:Y:S02]  /*3410*/  FSEL R192, R192, -INF , !P5 ;  /* 0xff800000c0c07808 */ /* 0x008fe40006800000 */
[----:B------:R-:W-:-:S02]  /*3420*/  FSEL R191, R191, -INF , !P4 ;  /* 0xff800000bfbf7808 */ /* 0x000fc40006000000 */
[----:B------:R-:W-:Y:S02]  /*3430*/  FMNMX3.FTZ R2, R2, R207, R190, !PT ;  /* 0x000000cf02027276 */ /* 0x000fe400078100be */
[-C--:B------:R-:W-:Y:S02]  /*3440*/  ISETP.GE.AND P2, PT, R35, R228.reuse, PT ;  /* 0x000000e42300720c */ /* 0x080fe40003f46270 */
[----:B------:R-:W-:Y:S02]  /*3450*/  ISETP.GE.AND P1, PT, R15, R228, PT ;  /* 0x000000e40f00720c */ /* 0x000fe40003f26270 */
[----:B----4-:R-:W-:Y:S02]  /*3460*/  FSEL R187, R187, -INF , !P3 ;  /* 0xff800000bbbb7808 */ /* 0x010fe40005800000 */
[----:B------:R-:W-:Y:S02]  /*3470*/  FMNMX3.FTZ R4, R4, R205, R204, !PT ;  /* 0x000000cd04047276 */ /* 0x000fe400078100cc */
[----:B-----5:R-:W-:-:S02]  /*3480*/  FSEL R188, R188, -INF , !P0 ;  /* 0xff800000bcbc7808 */ /* 0x020fc40004000000 */
[----:B------:R-:W-:Y:S02]  /*3490*/  FMNMX3.FTZ R2, R2, R192, R191, !PT ;  /* 0x000000c002027276 */ /* 0x000fe400078100bf */
[----:B------:R-:W-:Y:S02]  /*34a0*/  FSEL R186, R186, -INF , !P2 ;  /* 0xff800000baba7808 */ /* 0x000fe40005000000 */
[----:B-1----:R-:W-:Y:S02]  /*34b0*/  FSEL R184, R184, -INF , !P1 ;  /* 0xff800000b8b87808 */ /* 0x002fe40004800000 */
[----:B------:R-:W-:Y:S02]  /*34c0*/  FMNMX3.FTZ R4, R4, R203, R187, !PT ;  /* 0x000000cb04047276 */ /* 0x000fe400078100bb */
[----:B------:R-:W-:Y:S02]  /*34d0*/  FMNMX.FTZ R168, R188, R2, !PT ;  /* 0x00000002bca87209 */ /* 0x000fe40007810000 */
[----:B--2---:R-:W-:-:S02]  /*34e0*/  FSEL R183, R183, -INF , !P6 ;  /* 0xff800000b7b77808 */ /* 0x004fc40007000000 */
[----:B------:R-:W-:Y:S01]  /*34f0*/  FMNMX3.FTZ R4, R4, R186, R184, !PT ;  /* 0x000000ba04047276 */ /* 0x000fe200078100b8 */
[----:B------:R-:W1:Y:S01]  /*3500*/  SHFL.BFLY PT, R2, R168, 0x2, 0x1f ;  /* 0x0c401f00a8027f89 */ /* 0x000e6200000e0000 */
[----:B------:R-:W-:Y:S02]  /*3510*/  IADD3 R216, PT, PT, R0, R218, RZ ;  /* 0x000000da00d87210 */ /* 0x000fe40007ffe0ff */
[----:B------:R-:W-:Y:S02]  /*3520*/  FMNMX.FTZ R0, R183, R4, !PT ;  /* 0x00000004b7007209 */ /* 0x000fe40007810000 */
[----:B------:R-:W-:Y:S01]  /*3530*/  FMNMX.FTZ R166, R14, R166, !PT ;  /* 0x000000a60ea67209 */ /* 0x000fe20007810000 */
[----:B------:R-:W-:Y:S01]  /*3540*/  LDSM.16.MT88.4 R132, [R216+0x9000] ;  /* 0x00900000d884783b */ /* 0x000fe20000004200 */
[----:B------:R-:W-:Y:S02]  /*3550*/  FMNMX.FTZ R165, R7, R165, !PT ;  /* 0x000000a507a57209 */ /* 0x000fe40007810000 */
[C---:B------:R-:W-:Y:S01]  /*3560*/  FSETP.NEU.FTZ.AND P0, PT, R166.reuse, -INF , PT ;  /* 0xff800000a600780b */ /* 0x040fe20003f1d000 */
[----:B------:R-:W2:Y:S01]  /*3570*/  SHFL.BFLY PT, R4, R0, 0x2, 0x1f ;  /* 0x0c401f0000047f89 */ /* 0x000ea200000e0000 */
[----:B------:R-:W-:Y:S01]  /*3580*/  FMUL.FTZ R200, R166, UR7 ;  /* 0x00000007a6c87c20 */ /* 0x000fe20008410000 */
[----:B------:R-:W-:-:S02]  /*3590*/  FMUL.FTZ R196, R165, UR7 ;  /* 0x00000007a5c47c20 */ /* 0x000fc40008410000 */
[----:B------:R-:W-:Y:S02]  /*35a0*/  LDSM.16.MT88.4 R100, [R216+0xa000] ;  /* 0x00a00000d864783b */ /* 0x000fe40000004200 */
[----:B------:R-:W-:Y:S02]  /*35b0*/  FSEL R200, R200, RZ, P0 ;  /* 0x000000ffc8c87208 */ /* 0x000fe40000000000 */
[----:B------:R-:W-:Y:S01]  /*35c0*/  FSETP.NEU.FTZ.AND P0, PT, R165, -INF , PT ;  /* 0xff800000a500780b */ /* 0x000fe20003f1d000 */
[----:B------:R-:W-:Y:S02]  /*35d0*/  LDSM.16.MT88.4 R40, [R216+0xa400] ;  /* 0x00a40000d828783b */ /* 0x000fe40000004200 */
[--C-:B------:R-:W-:Y:S01]  /*35e0*/  FFMA.FTZ R63, R107, UR7, -R200.reuse ;  /* 0x000000076b3f7c23 */ /* 0x100fe200080108c8 */
[----:B------:R-:W-:Y:S01]  /*35f0*/  FSEL R196, R196, RZ, P0 ;  /* 0x000000ffc4c47208 */ /* 0x000fe20000000000 */
[--C-:B------:R-:W-:Y:S01]  /*3600*/  FFMA.FTZ R62, R110, UR7, -R200.reuse ;  /* 0x000000076e3e7c23 */ /* 0x100fe200080108c8 */
[----:B-1----:R-:W-:Y:S01]  /*3610*/  FMNMX.FTZ R168, R168, R2, !PT ;  /* 0x00000002a8a87209 */ /* 0x002fe20007810000 */
[--C-:B------:R-:W-:Y:S01]  /*3620*/  FFMA.FTZ R61, R96, UR7, -R200.reuse ;  /* 0x00000007603d7c23 */ /* 0x100fe200080108c8 */
[----:B------:R-:W-:Y:S01]  /*3630*/  FFMA.FTZ R56, R95, UR7, -R200 ;  /* 0x000000075f387c23 */ /* 0x000fe200080108c8 */
[--C-:B------:R-:W-:Y:S01]  /*3640*/  FFMA.FTZ R60, R109, UR7, -R196.reuse ;  /* 0x000000076d3c7c23 */ /* 0x100fe200080108c4 */
[--C-:B------:R-:W-:Y:S01]  /*3650*/  FFMA.FTZ R59, R111, UR7, -R196.reuse ;  /* 0x000000076f3b7c23 */ /* 0x100fe200080108c4 */
[----:B------:R-:W1:Y:S01]  /*3660*/  SHFL.BFLY PT, R2, R168, 0x1, 0x1f ;  /* 0x0c201f00a8027f89 */ /* 0x000e6200000e0000 */
[--C-:B------:R-:W-:Y:S01]  /*3670*/  FFMA.FTZ R58, R97, UR7, -R196.reuse ;  /* 0x00000007613a7c23 */ /* 0x100fe200080108c4 */
[----:B------:R-:W-:Y:S01]  /*3680*/  FFMA.FTZ R54, R98, UR7, -R196 ;  /* 0x0000000762367c23 */ /* 0x000fe200080108c4 */
[----:B------:R-:W-:Y:S01]  /*3690*/  MUFU.EX2 R63, R63 ;  /* 0x0000003f003f7308 */ /* 0x000fe20000000800 */
[--C-:B------:R-:W-:Y:S01]  /*36a0*/  FFMA.FTZ R55, R8, UR7, -R200.reuse ;  /* 0x0000000708377c23 */ /* 0x100fe200080108c8 */
[----:B--2---:R-:W-:Y:S01]  /*36b0*/  FMNMX.FTZ R0, R0, R4, !PT ;  /* 0x0000000400007209 */ /* 0x004fe20007810000 */
[----:B------:R-:W-:Y:S01]  /*36c0*/  FFMA.FTZ R49, R32, UR7, -R200 ;  /* 0x0000000720317c23 */ /* 0x000fe200080108c8 */
[----:B------:R-:W-:Y:S01]  /*36d0*/  LDSM.16.MT88.4 R4, [R216+0xb000] ;  /* 0x00b00000d804783b */ /* 0x000fe20000004200 */
[----:B------:R-:W2:Y:S01]  /*36e0*/  MUFU.EX2 R62, R62 ;  /* 0x0000003e003e7308 */ /* 0x000ea20000000800 */
[--C-:B------:R-:W-:Y:S01]  /*36f0*/  FFMA.FTZ R53, R28, UR7, -R196.reuse ;  /* 0x000000071c357c23 */ /* 0x100fe200080108c4 */
[--C-:B------:R-:W-:Y:S01]  /*3700*/  FFMA.FTZ R51, R29, UR7, -R196.reuse ;  /* 0x000000071d337c23 */ /* 0x100fe200080108c4 */
[----:B------:R-:W3:Y:S01]  /*3710*/  SHFL.BFLY PT, R167, R0, 0x1, 0x1f ;  /* 0x0c201f0000a77f89 */ /* 0x000ee200000e0000 */
[----:B------:R-:W4:Y:S01]  /*3720*/  MUFU.EX2 R61, R61 ;  /* 0x0000003d003d7308 */ /* 0x000f220000000800 */
[--C-:B------:R-:W-:Y:S01]  /*3730*/  FFMA.FTZ R50, R27, UR7, -R196.reuse ;  /* 0x000000071b327c23 */ /* 0x100fe200080108c4 */
[----:B------:R-:W-:Y:S01]  /*3740*/  FFMA.FTZ R52, R26, UR7, -R196 ;  /* 0x000000071a347c23 */ /* 0x000fe200080108c4 */
[----:B------:R-:W-:Y:S01]  /*3750*/  LDSM.16.MT88.4 R32, [R216+0xb400] ;  /* 0x00b40000d820783b */ /* 0x000fe20000004200 */
[----:B------:R-:W5:Y:S01]  /*3760*/  MUFU.EX2 R56, R56 ;  /* 0x0000003800387308 */ /* 0x000f620000000800 */
[----:B------:R-:W-:Y:S01]  /*3770*/  FFMA.FTZ R232, R198, UR7, -R200 ;  /* 0x00000007c6e87c23 */ /* 0x000fe200080108c8 */
[----:B------:R-:W-:Y:S01]  /*3780*/  FFMA.FTZ R231, R193, UR7, -R196 ;  /* 0x00000007c1e77c23 */ /* 0x000fe200080108c4 */
[----:B------:R-:W-:Y:S01]  /*3790*/  FFMA.FTZ R202, R202, UR7, -R200 ;  /* 0x00000007caca7c23 */ /* 0x000fe200080108c8 */
[----:B------:R-:W-:Y:S01]  /*37a0*/  MUFU.EX2 R60, R60 ;  /* 0x0000003c003c7308 */ /* 0x000fe20000000800 */
[----:B------:R-:W-:Y:S01]  /*37b0*/  FFMA.FTZ R197, R197, UR7, -R196 ;  /* 0x00000007c5c57c23 */ /* 0x000fe200080108c4 */
[----:B--2---:R-:W-:Y:S01]  /*37c0*/  F2FP.F16.F32.PACK_AB R92, R62, R63 ;  /* 0x0000003f3e5c723e */ /* 0x004fe200000000ff */
[----:B------:R-:W-:Y:S01]  /*37d0*/  FADD.FTZ R62, R63, R62 ;  /* 0x0000003e3f3e7221 */ /* 0x000fe20000010000 */
[----:B-1----:R-:W-:Y:S01]  /*37e0*/  FMNMX.FTZ R168, R168, R2, !PT ;  /* 0x00000002a8a87209 */ /* 0x002fe20007810000 */
[----:B------:R-:W1:Y:S01]  /*37f0*/  MUFU.EX2 R59, R59 ;  /* 0x0000003b003b7308 */ /* 0x000e620000000800 */
[----:B------:R-:W-:Y:S01]  /*3800*/  FFMA.FTZ R2, R31, UR7, -R200 ;  /* 0x000000071f027c23 */ /* 0x000fe200080108c8 */
[----:B----4-:R-:W-:Y:S01]  /*3810*/  FADD.FTZ R62, R61, R62 ;  /* 0x0000003e3d3e7221 */ /* 0x010fe20000010000 */
[C---:B------:R-:W-:Y:S01]  /*3820*/  FSETP.NEU.FTZ.AND P0, PT, R168.reuse, -INF , PT ;  /* 0xff800000a800780b */ /* 0x040fe20003f1d000 */
[----:B------:R-:W-:Y:S01]  /*3830*/  FMUL.FTZ R189, R168, UR7 ;  /* 0x00000007a8bd7c20 */ /* 0x000fe20008410000 */
[----:B------:R-:W-:Y:S01]  /*3840*/  MUFU.EX2 R58, R58 ;  /* 0x0000003a003a7308 */ /* 0x000fe20000000800 */
[C---:B-----5:R-:W-:Y:S01]  /*3850*/  F2FP.F16.F32.PACK_AB R94, R56.reuse, R61 ;  /* 0x0000003d385e723e */ /* 0x060fe200000000ff */
[----:B------:R-:W-:-:S02]  /*3860*/  FADD.FTZ R62, R56, R62 ;  /* 0x0000003e383e7221 */ /* 0x000fc40000010000 */
[----:B------:R-:W-:Y:S01]  /*3870*/  FSEL R189, R189, RZ, P0 ;  /* 0x000000ffbdbd7208 */ /* 0x000fe20000000000 */
[----:B------:R-:W2:Y:S01]  /*3880*/  MUFU.EX2 R54, R54 ;  /* 0x0000003600367308 */ /* 0x000ea20000000800 */
[----:B---3--:R-:W-:Y:S01]  /*3890*/  FMNMX.FTZ R167, R0, R167, !PT ;  /* 0x000000a700a77209 */ /* 0x008fe20007810000 */
[----:B------:R-:W-:Y:S02]  /*38a0*/  FFMA.FTZ R0, R30, UR7, -R200 ;  /* 0x000000071e007c23 */ /* 0x000fe400080108c8 */
[--C-:B------:R-:W-:Y:S01]  /*38b0*/  FFMA.FTZ R66, R11, UR7, -R189.reuse ;  /* 0x000000070b427c23 */ /* 0x100fe200080108bd */
[C---:B------:R-:W-:Y:S01]  /*38c0*/  FSETP.NEU.FTZ.AND P0, PT, R167.reuse, -INF , PT ;  /* 0xff800000a700780b */ /* 0x040fe20003f1d000 */
[----:B------:R-:W-:Y:S01]  /*38d0*/  FMUL.FTZ R185, R167, UR7 ;  /* 0x00000007a7b97c20 */ /* 0x000fe20008410000 */
[--C-:B------:R-:W-:Y:S01]  /*38e0*/  FFMA.FTZ R65, R12, UR7, -R189.reuse ;  /* 0x000000070c417c23 */ /* 0x100fe200080108bd */
[--C-:B------:R-:W-:Y:S01]  /*38f0*/  FFMA.FTZ R174, R104, UR7, -R189.reuse ;  /* 0x0000000768ae7c23 */ /* 0x100fe200080108bd */
[--C-:B------:R-:W-:Y:S01]  /*3900*/  FFMA.FTZ R173, R106, UR7, -R189.reuse ;  /* 0x000000076aad7c23 */ /* 0x100fe200080108bd */
[----:B------:R-:W-:Y:S01]  /*3910*/  MUFU.EX2 R66, R66 ;  /* 0x0000004200427308 */ /* 0x000fe20000000800 */
[----:B------:R-:W-:Y:S01]  /*3920*/  FSEL R185, R185, RZ, P0 ;  /* 0x000000ffb9b97208 */ /* 0x000fe20000000000 */
[----:B------:R-:W-:Y:S01]  /*3930*/  FFMA.FTZ R178, R19, UR7, -R189 ;  /* 0x0000000713b27c23 */ /* 0x000fe200080108bd */
[----:B-1----:R-:W-:Y:S01]  /*3940*/  F2FP.F16.F32.PACK_AB R93, R59, R60 ;  /* 0x0000003c3b5d723e */ /* 0x002fe200000000ff */
[----:B------:R-:W-:Y:S01]  /*3950*/  MUFU.EX2 R174, R174 ;  /* 0x000000ae00ae7308 */ /* 0x000fe20000000800 */
[----:B--2---:R-:W-:Y:S01]  /*3960*/  F2FP.F16.F32.PACK_AB R95, R54, R58 ;  /* 0x0000003a365f723e */ /* 0x004fe200000000ff */
[--C-:B------:R-:W-:Y:S01]  /*3970*/  FFMA.FTZ R67, R10, UR7, -R185.reuse ;  /* 0x000000070a437c23 */ /* 0x100fe200080108b9 */
[--C-:B------:R-:W-:Y:S01]  /*3980*/  FFMA.FTZ R64, R9, UR7, -R185.reuse ;  /* 0x0000000709407c23 */ /* 0x100fe200080108b9 */
[--C-:B------:R-:W-:Y:S01]  /*3990*/  FFMA.FTZ R57, R13, UR7, -R185.reuse ;  /* 0x000000070d397c23 */ /* 0x100fe200080108b9 */
[----:B------:R-:W-:Y:S01]  /*39a0*/  LDSM.16.MT88.4 R8, [R216+0x9400] ;  /* 0x00940000d808783b */ /* 0x000fe20000004200 */
[----:B------:R-:W-:Y:S01]  /*39b0*/  FFMA.FTZ R172, R105, UR7, -R185 ;  /* 0x0000000769ac7c23 */ /* 0x000fe200080108b9 */
[----:B------:R-:W1:Y:S01]  /*39c0*/  MUFU.EX2 R173, R173 ;  /* 0x000000ad00ad7308 */ /* 0x000e620000000800 */
[C---:B------:R-:W-:Y:S01]  /*39d0*/  HMMA.16816.F32 R156, R92.reuse, R148, RZ ;  /* 0x000000945c9c723c */ /* 0x040fe200000018ff */
[----:B------:R-:W2:Y:S01]  /*39e0*/  LDSM.16.MT88.4 R12, [R218+0x9400] ;  /* 0x00940000da0c783b */ /* 0x000ea20000004200 */
[--C-:B------:R-:W-:Y:S01]  /*39f0*/  FFMA.FTZ R175, R25, UR7, -R189.reuse ;  /* 0x0000000719af7c23 */ /* 0x100fe200080108bd */
[----:B------:R-:W3:Y:S01]  /*3a00*/  MUFU.EX2 R65, R65 ;  /* 0x0000004100417308 */ /* 0x000ee20000000800 */
[--C-:B------:R-:W-:Y:S01]  /*3a10*/  FFMA.FTZ R177, R24, UR7, -R189.reuse ;  /* 0x0000000718b17c23 */ /* 0x100fe200080108bd */
[----:B------:R-:W-:Y:S01]  /*3a20*/  FFMA.FTZ R176, R23, UR7, -R189 ;  /* 0x0000000717b07c23 */ /* 0x000fe200080108bd */
[--C-:B------:R-:W-:Y:S01]  /*3a30*/  FFMA.FTZ R181, R18, UR7, -R185.reuse ;  /* 0x0000000712b57c23 */ /* 0x100fe200080108b9 */
[----:B------:R-:W-:Y:S01]  /*3a40*/  MUFU.EX2 R172, R172 ;  /* 0x000000ac00ac7308 */ /* 0x000fe20000000800 */
[C---:B------:R-:W-:Y:S01]  /*3a50*/  HMMA.16816.F32 R140, R92.reuse, R132, RZ ;  /* 0x000000845c8c723c */ /* 0x040fe200000018ff */
[--C-:B------:R-:W-:Y:S01]  /*3a60*/  FFMA.FTZ R180, R22, UR7, -R185.reuse ;  /* 0x0000000716b47c23 */ /* 0x100fe200080108b9 */
[--C-:B------:R-:W-:Y:S01]  /*3a70*/  FFMA.FTZ R179, R21, UR7, -R185.reuse ;  /* 0x0000000715b37c23 */ /* 0x100fe200080108b9 */
[----:B------:R-:W4:Y:S01]  /*3a80*/  MUFU.EX2 R67, R67 ;  /* 0x0000004300437308 */ /* 0x000f220000000800 */
[----:B------:R-:W-:Y:S01]  /*3a90*/  FFMA.FTZ R182, R20, UR7, -R185 ;  /* 0x0000000714b67c23 */ /* 0x000fe200080108b9 */
[----:B-1----:R-:W-:Y:S01]  /*3aa0*/  F2FP.F16.F32.PACK_AB R96, R173, R174 ;  /* 0x000000aead60723e */ /* 0x002fe200000000ff */
[----:B------:R-:W1:Y:S01]  /*3ab0*/  LDSM.16.MT88.4 R28, [R218+0x9800] ;  /* 0x00980000da1c783b */ /* 0x000e620000004200 */
[----:B------:R-:W5:Y:S01]  /*3ac0*/  MUFU.EX2 R64, R64 ;  /* 0x0000004000407308 */ /* 0x000f620000000800 */
[C---:B------:R-:W-:Y:S01]  /*3ad0*/  HMMA.16816.F32 R124, R92.reuse, R116, RZ ;  /* 0x000000745c7c723c */ /* 0x040fe200000018ff */
[----:B---3--:R-:W-:Y:S01]  /*3ae0*/  F2FP.F16.F32.PACK_AB R98, R65, R66 ;  /* 0x000000424162723e */ /* 0x008fe200000000ff */
[----:B------:R-:W3:Y:S01]  /*3af0*/  LDSM.16.MT88.4 R24, [R216+0x9800] ;  /* 0x00980000d818783b */ /* 0x000ee20000004200 */
[----:B------:R-:W5:Y:S01]  /*3b00*/  MUFU.EX2 R57, R57 ;  /* 0x0000003900397308 */ /* 0x000f620000000800 */
[----:B------:R-:W-:Y:S01]  /*3b10*/  FADD.FTZ R173, R174, R173 ;  /* 0x000000adaead7221 */ /* 0x000fe20000010000 */
[----:B------:R-:W-:Y:S01]  /*3b20*/  FADD.FTZ R59, R60, R59 ;  /* 0x0000003b3c3b7221 */ /* 0x000fe20000010000 */
[----:B------:R-:W3:Y:S01]  /*3b30*/  LDSM.16.MT88.4 R20, [R218+0xa800] ;  /* 0x00a80000da14783b */ /* 0x000ee20000004200 */
[----:B------:R-:W2:Y:S01]  /*3b40*/  MUFU.EX2 R55, R55 ;  /* 0x0000003700377308 */ /* 0x000ea20000000800 */
[C---:B------:R-:W-:Y:S01]  /*3b50*/  HMMA.16816.F32 R108, R92.reuse, R100, RZ ;  /* 0x000000645c6c723c */ /* 0x040fe200000018ff */
[----:B----4-:R-:W-:Y:S01]  /*3b60*/  F2FP.F16.F32.PACK_AB R97, R67, R172 ;  /* 0x000000ac4361723e */ /* 0x010fe200000000ff */
[----:B------:R-:W-:Y:S01]  /*3b70*/  FADD.FTZ R67, R172, R67 ;  /* 0x00000043ac437221 */ /* 0x000fe20000010000 */
[----:B------:R-:W4:Y:S01]  /*3b80*/  MUFU.EX2 R49, R49 ;  /* 0x0000003100317308 */ /* 0x000f220000000800 */
[----:B------:R-:W-:Y:S01]  /*3b90*/  FADD.FTZ R173, R66, R173 ;  /* 0x000000ad42ad7221 */ /* 0x000fe20000010000 */
[----:B------:R-:W-:Y:S01]  /*3ba0*/  FADD.FTZ R59, R58, R59 ;  /* 0x0000003b3a3b7221 */ /* 0x000fe20000010000 */
[----:B-----5:R-:W-:Y:S01]  /*3bb0*/  FADD.FTZ R67, R64, R67 ;  /* 0x0000004340437221 */ /* 0x020fe20000010000 */
[----:B------:R-:W5:Y:S01]  /*3bc0*/  MUFU.EX2 R2, R2 ;  /* 0x0000000200027308 */ /* 0x000f620000000800 */
[C---:B------:R-:W-:Y:S01]  /*3bd0*/  HMMA.16816.F32 R72, R92.reuse, R80, RZ ;  /* 0x000000505c48723c */ /* 0x040fe200000018ff */
[----:B------:R-:W-:Y:S01]  /*3be0*/  F2FP.F16.F32.PACK_AB R99, R57, R64 ;  /* 0x000000403963723e */ /* 0x000fe200000000ff */
[----:B------:R-:W-:Y:S01]  /*3bf0*/  FADD.FTZ R173, R65, R173 ;  /* 0x000000ad41ad7221 */ /* 0x000fe20000010000 */
[----:B------:R-:W5:Y:S01]  /*3c00*/  MUFU.EX2 R0, R0 ;  /* 0x0000000000007308 */ /* 0x000f620000000800 */
[----:B------:R-:W-:Y:S01]  /*3c10*/  FADD.FTZ R67, R57, R67 ;  /* 0x0000004339437221 */ /* 0x000fe20000010000 */
[----:B------:R-:W-:Y:S01]  /*3c20*/  FADD.FTZ R59, R54, R59 ;  /* 0x0000003b363b7221 */ /* 0x000fe20000010000 */
[----:B--2---:R-:W-:Y:S01]  /*3c30*/  FADD.FTZ R62, R55, R62 ;  /* 0x0000003e373e7221 */ /* 0x004fe20000010000 */
[----:B------:R-:W2:Y:S01]  /*3c40*/  MUFU.EX2 R53, R53 ;  /* 0x0000003500357308 */ /* 0x000ea20000000800 */
[C---:B------:R-:W-:Y:S01]  /*3c50*/  HMMA.16816.F32 R88, R92.reuse, R4, RZ ;  /* 0x000000045c58723c */ /* 0x040fe200000018ff */
[--C-:B------:R-:W-:Y:S01]  /*3c60*/  FFMA.FTZ R190, R190, UR7, -R189.reuse ;  /* 0x00000007bebe7c23 */ /* 0x100fe200080108bd */
[----:B----4-:R-:W-:Y:S01]  /*3c70*/  FADD.FTZ R62, R49, R62 ;  /* 0x0000003e313e7221 */ /* 0x010fe20000010000 */
[----:B------:R-:W4:Y:S01]  /*3c80*/  MUFU.EX2 R51, R51 ;  /* 0x0000003300337308 */ /* 0x000f220000000800 */
[----:B------:R-:W-:Y:S01]  /*3c90*/  FFMA.FTZ R234, R188, UR7, -R189 ;  /* 0x00000007bcea7c23 */ /* 0x000fe200080108bd */
[----:B------:R-:W-:Y:S01]  /*3ca0*/  FFMA.FTZ R233, R183, UR7, -R185 ;  /* 0x00000007b7e97c23 */ /* 0x000fe200080108b9 */
[----:B-----5:R-:W-:Y:S01]  /*3cb0*/  FADD.FTZ R62, R2, R62 ;  /* 0x0000003e023e7221 */ /* 0x020fe20000010000 */
[----:B------:R-:W5:Y:S01]  /*3cc0*/  MUFU.EX2 R50, R50 ;  /* 0x0000003200327308 */ /* 0x000f620000000800 */
[----:B------:R-:W-:Y:S01]  /*3cd0*/  HMMA.16816.F32 R152, R92, R150, RZ ;  /* 0x000000965c98723c */ /* 0x000fe200000018ff */
[----:B------:R-:W-:Y:S01]  /*3ce0*/  ISETP.NE.AND P0, PT, R48, RZ, PT ;  /* 0x000000ff3000720c */ /* 0x000fe20003f05270 */
[----:B------:R-:W-:Y:S01]  /*3cf0*/  FADD.FTZ R62, R0, R62 ;  /* 0x0000003e003e7221 */ /* 0x000fe20000010000 */
[----:B------:R-:W1:Y:S01]  /*3d00*/  MUFU.EX2 R52, R52 ;  /* 0x0000003400347308 */ /* 0x000e620000000800 */
[----:B--2---:R-:W-:-:S03]  /*3d10*/  FADD.FTZ R59, R53, R59 ;  /* 0x0000003b353b7221 */ /* 0x004fc60000010000 */
[----:B------:R-:W2:Y:S01]  /*3d20*/  MUFU.EX2 R178, R178 ;  /* 0x000000b200b27308 */ /* 0x000ea20000000800 */
[C---:B------:R-:W-:Y:S01]  /*3d30*/  HMMA.16816.F32 R136, R92.reuse, R134, RZ ;  /* 0x000000865c88723c */ /* 0x040fe200000018ff */
[----:B----4-:R-:W-:Y:S02]  /*3d40*/  FADD.FTZ R59, R51, R59 ;  /* 0x0000003b333b7221 */ /* 0x010fe40000010000 */
[----:B------:R-:W4:Y:S02]  /*3d50*/  MUFU.EX2 R175, R175 ;  /* 0x000000af00af7308 */ /* 0x000f240000000800 */
[----:B-----5:R-:W-:Y:S02]  /*3d60*/  FADD.FTZ R59, R50, R59 ;  /* 0x0000003b323b7221 */ /* 0x020fe40000010000 */
[----:B------:R-:W5:Y:S01]  /*3d70*/  MUFU.EX2 R177, R177 ;  /* 0x000000b100b17308 */ /* 0x000f620000000800 */
[----:B------:R-:W-:Y:S01]  /*3d80*/  HMMA.16816.F32 R120, R92, R118, RZ ;  /* 0x000000765c78723c */ /* 0x000fe200000018ff */
[----:B-1----:R-:W-:-:S02]  /*3d90*/  FADD.FTZ R59, R52, R59 ;  /* 0x0000003b343b7221 */ /* 0x002fc40000010000 */
        /* <DEDUP_REMOVED lines=12> */
[----:B------:R-:W-:Y:S01]  /*3e60*/  MUFU.EX2 R232, R232 ;  /* 0x000000e800e87308 */ /* 0x000fe20000000800 */
[----:B------:R-:W-:Y:S01]  /*3e70*/  HMMA.16816.F32 R92, R92, R6, RZ ;  /* 0x000000065c5c723c */ /* 0x000fe200000018ff */
[----:B----4-:R-:W-:Y:S02]  /*3e80*/  FADD.FTZ R67, R180, R67 ;  /* 0x00000043b4437221 */ /* 0x010fe40000010000 */
[----:B------:R-:W-:Y:S02]  /*3e90*/  MUFU.EX2 R231, R231 ;  /* 0x000000e700e77308 */ /* 0x000fe40000000800 */
[----:B-----5:R-:W-:Y:S02]  /*3ea0*/  FADD.FTZ R67, R179, R67 ;  /* 0x00000043b3437221 */ /* 0x020fe40000010000 */
[----:B------:R-:W-:Y:S01]  /*3eb0*/  MUFU.EX2 R190, R190 ;  /* 0x000000be00be7308 */ /* 0x000fe20000000800 */
[----:B------:R-:W-:Y:S01]  /*3ec0*/  HMMA.16816.F32 R160, R96, R148, RZ ;  /* 0x0000009460a0723c */ /* 0x000fe200000018ff */
[----:B-1----:R-:W-:-:S02]  /*3ed0*/  FADD.FTZ R67, R182, R67 ;  /* 0x00000043b6437221 */ /* 0x002fc40000010000 */
        /* <DEDUP_REMOVED lines=12> */
[----:B------:R-:W-:-:S02]  /*3fa0*/  F2FP.F16.F32.PACK_AB R4, R49, R55 ;  /* 0x000000373104723e */ /* 0x000fc400000000ff */
[----:B------:R-:W-:-:S05]  /*3fb0*/  F2FP.F16.F32.PACK_AB R5, R51, R53 ;  /* 0x000000353305723e */ /* 0x000fca00000000ff */
[----:B------:R-:W-:Y:S01]  /*3fc0*/  HMMA.16816.F32 R96, R96, R6, RZ ;  /* 0x000000066060723c */ /* 0x000fe200000018ff */
[----:B------:R-:W-:Y:S02]  /*3fd0*/  F2FP.F16.F32.PACK_AB R6, R0, R2 ;  /* 0x000000020006723e */ /* 0x000fe400000000ff */
[----:B------:R-:W-:-:S07]  /*3fe0*/  F2FP.F16.F32.PACK_AB R7, R52, R50 ;  /* 0x000000323407723e */ /* 0x000fce00000000ff */
        /* <DEDUP_REMOVED lines=12> */
[----:B------:R-:W-:-:S02]  /*40b0*/  F2FP.F16.F32.PACK_AB R4, R175, R178 ;  /* 0x000000b2af04723e */ /* 0x000fc400000000ff */
[----:B------:R-:W-:Y:S02]  /*40c0*/  F2FP.F16.F32.PACK_AB R5, R180, R181 ;  /* 0x000000b5b405723e */ /* 0x000fe400000000ff */
[----:B------:R-:W-:Y:S02]  /*40d0*/  F2FP.F16.F32.PACK_AB R6, R176, R177 ;  /* 0x000000b1b006723e */ /* 0x000fe400000000ff */
[----:B------:R-:W-:-:S07]  /*40e0*/  F2FP.F16.F32.PACK_AB R7, R182, R179 ;  /* 0x000000b3b607723e */ /* 0x000fce00000000ff */
[C---:B------:R-:W-:Y:S01]  /*40f0*/  HMMA.16816.F32 R68, R4.reuse, R36, R68 ;  /* 0x000000240444723c */ /* 0x040fe20000001844 */
[--C-:B------:R-:W-:Y:S01]  /*4100*/  FFMA.FTZ R37, R17, UR7, -R200.reuse ;  /* 0x0000000711257c23 */ /* 0x100fe200080108c8 */
[----:B------:R-:W-:Y:S02]  /*4110*/  FFMA.FTZ R36, R16, UR7, -R200 ;  /* 0x0000000710247c23 */ /* 0x000fe400080108c8 */
[----:B------:R-:W1:Y:S03]  /*4120*/  LDSM.16.MT88.4 R16, [R216+0xa800] ;  /* 0x00a80000d810783b */ /* 0x000e660000004200 */
[----:B------:R-:W2:Y:S01]  /*4130*/  MUFU.EX2 R37, R37 ;  /* 0x0000002500257308 */ /* 0x000ea20000000800 */
[C---:B------:R-:W-:Y:S03]  /*4140*/  HMMA.16816.F32 R160, R4.reuse, R12, R160 ;  /* 0x0000000c04a0723c */ /* 0x040fe600000018a0 */
[----:B------:R-:W4:Y:S05]  /*4150*/  MUFU.EX2 R36, R36 ;  /* 0x0000002400247308 */ /* 0x000f2a0000000800 */
[----:B------:R-:W-:Y:S01]  /*4160*/  HMMA.16816.F32 R144, R4, R8, R144 ;  /* 0x000000080490723c */ /* 0x000fe20000001890 */
[----:B--2---:R-:W-:-:S07]  /*4170*/  FADD.FTZ R62, R37, R62 ;  /* 0x0000003e253e7221 */ /* 0x004fce0000010000 */
[----:B------:R-:W-:Y:S01]  /*4180*/  HMMA.16816.F32 R148, R4, R14, R148 ;  /* 0x0000000e0494723c */ /* 0x000fe20000001894 */
[----:B------:R-:W2:Y:S01]  /*4190*/  LDSM.16.MT88.4 R12, [R218+0xb800] ;  /* 0x00b80000da0c783b */ /* 0x000ea20000004200 */
[----:B----4-:R-:W-:-:S06]  /*41a0*/  FADD.FTZ R62, R36, R62 ;  /* 0x0000003e243e7221 */ /* 0x010fcc0000010000 */
[C---:B------:R-:W-:Y:S01]  /*41b0*/  HMMA.16816.F32 R132, R4.reuse, R10, R132 ;  /* 0x0000000a0484723c */ /* 0x040fe20000001884 */
[----:B------:R-:W4:Y:S07]  /*41c0*/  LDSM.16.MT88.4 R8, [R216+0xb800] ;  /* 0x00b80000d808783b */ /* 0x000f2e0000004200 */
[----:B------:R-:W-:Y:S01]  /*41d0*/  HMMA.16816.F32 R128, R4, R44, R128 ;  /* 0x0000002c0480723c */ /* 0x000fe20000001880 */
[--C-:B------:R-:W-:Y:S01]  /*41e0*/  FFMA.FTZ R44, R214, UR7, -R196.reuse ;  /* 0x00000007d62c7c23 */ /* 0x100fe200080108c4 */
[----:B------:R-:W-:-:S05]  /*41f0*/  FFMA.FTZ R45, R211, UR7, -R196 ;  /* 0x00000007d32d7c23 */ /* 0x000fca00080108c4 */
[----:B------:R-:W5:Y:S01]  /*4200*/  MUFU.EX2 R44, R44 ;  /* 0x0000002c002c7308 */ /* 0x000f620000000800 */
[C---:B------:R-:W-:Y:S01]  /*4210*/  HMMA.16816.F32 R112, R4.reuse, R40, R112 ;  /* 0x000000280470723c */ /* 0x040fe20000001870 */
[--C-:B------:R-:W-:Y:S01]  /*4220*/  FFMA.FTZ R41, R213, UR7, -R196.reuse ;  /* 0x00000007d5297c23 */ /* 0x100fe200080108c4 */
[----:B------:R-:W-:Y:S01]  /*4230*/  FFMA.FTZ R40, R212, UR7, -R196 ;  /* 0x00000007d4287c23 */ /* 0x000fe200080108c4 */
[----:B------:R-:W-:Y:S04]  /*4240*/  MUFU.EX2 R45, R45 ;  /* 0x0000002d002d7308 */ /* 0x000fe80000000800 */
[----:B------:R-:W3:Y:S01]  /*4250*/  MUFU.EX2 R41, R41 ;  /* 0x0000002900297308 */ /* 0x000ee20000000800 */
[----:B------:R-:W-:Y:S01]  /*4260*/  HMMA.16816.F32 R84, R4, R32, R84 ;  /* 0x000000200454723c */ /* 0x000fe20000001854 */
[--C-:B------:R-:W-:Y:S01]  /*4270*/  FFMA.FTZ R33, R230, UR7, -R200.reuse ;  /* 0x00000007e6217c23 */ /* 0x100fe200080108c8 */
[----:B------:R-:W-:Y:S01]  /*4280*/  FFMA.FTZ R32, R215, UR7, -R200 ;  /* 0x00000007d7207c23 */ /* 0x000fe200080108c8 */
[----:B------:R-:W1:Y:S01]  /*4290*/  MUFU.EX2 R40, R40 ;  /* 0x0000002800287308 */ /* 0x000e620000000800 */
[----:B------:R-:W-:Y:S01]  /*42a0*/  MOV R230, 0xffffffff ;  /* 0xffffffff00e67802 */ /* 0x000fe20000000f00 */
[----:B-----5:R-:W-:-:S02]  /*42b0*/  FADD.FTZ R59, R44, R59 ;  /* 0x0000003b2c3b7221 */ /* 0x020fc40000010000 */
[----:B------:R-:W5:Y:S01]  /*42c0*/  MUFU.EX2 R33, R33 ;  /* 0x0000002100217308 */ /* 0x000f620000000800 */
[----:B------:R-:W-:Y:S01]  /*42d0*/  HMMA.16816.F32 R116, R4, R46, R116 ;  /* 0x0000002e0474723c */ /* 0x000fe20000001874 */
[--C-:B------:R-:W-:Y:S01]  /*42e0*/  FFMA.FTZ R46, R205, UR7, -R185.reuse ;  /* 0x00000007cd2e7c23 */ /* 0x100fe200080108b9 */
[----:B------:R-:W-:Y:S01]  /*42f0*/  FFMA.FTZ R47, R203, UR7, -R185 ;  /* 0x00000007cb2f7c23 */ /* 0x000fe200080108b9 */
[----:B------:R-:W2:Y:S01]  /*4300*/  MUFU.EX2 R32, R32 ;  /* 0x0000002000207308 */ /* 0x000ea20000000800 */
[----:B---3--:R-:W-:-:S03]  /*4310*/  FADD.FTZ R59, R41, R59 ;  /* 0x0000003b293b7221 */ /* 0x008fc60000010000 */
[----:B------:R-:W-:Y:S01]  /*4320*/  MUFU.EX2 R46, R46 ;  /* 0x0000002e002e7308 */ /* 0x000fe20000000800 */
[C---:B------:R-:W-:Y:S01]  /*4330*/  HMMA.16816.F32 R100, R4.reuse, R42, R100 ;  /* 0x0000002a0464723c */ /* 0x040fe20000001864 */
[----:B------:R-:W-:Y:S01]  /*4340*/  FFMA.FTZ R42, R208, UR7, -R189 ;  /* 0x00000007d02a7c23 */ /* 0x000fe200080108bd */
[----:B------:R-:W-:Y:S01]  /*4350*/  FFMA.FTZ R43, R204, UR7, -R185 ;  /* 0x00000007cc2b7c23 */ /* 0x000fe200080108b9 */
[----:B------:R-:W-:Y:S01]  /*4360*/  MUFU.EX2 R47, R47 ;  /* 0x0000002f002f7308 */ /* 0x000fe20000000800 */
[----:B-1----:R-:W-:Y:S01]  /*4370*/  FADD.FTZ R59, R40, R59 ;  /* 0x0000003b283b7221 */ /* 0x002fe20000010000 */
[----:B-----5:R-:W-:Y:S02]  /*4380*/  FADD.FTZ R62, R33, R62 ;  /* 0x0000003e213e7221 */ /* 0x020fe40000010000 */
[----:B------:R-:W-:Y:S01]  /*4390*/  MUFU.EX2 R42, R42 ;  /* 0x0000002a002a7308 */ /* 0x000fe20000000800 */
[----:B------:R-:W-:Y:S01]  /*43a0*/  HMMA.16816.F32 R80, R4, R38, R80 ;  /* 0x000000260450723c */ /* 0x000fe20000001850 */
[----:B------:R-:W-:Y:S01]  /*43b0*/  FFMA.FTZ R39, R207, UR7, -R189 ;  /* 0x00000007cf277c23 */ /* 0x000fe200080108bd */
[----:B------:R-:W-:Y:S01]  /*43c0*/  FFMA.FTZ R38, R206, UR7, -R185 ;  /* 0x00000007ce267c23 */ /* 0x000fe200080108b9 */
[----:B------:R-:W-:Y:S01]  /*43d0*/  MUFU.EX2 R43, R43 ;  /* 0x0000002b002b7308 */ /* 0x000fe20000000800 */
[----:B--2---:R-:W-:Y:S01]  /*43e0*/  FADD.FTZ R62, R32, R62 ;  /* 0x0000003e203e7221 */ /* 0x004fe20000010000 */
[----:B------:R-:W-:-:S02]  /*43f0*/  FADD.FTZ R59, R45, R59 ;  /* 0x0000003b2d3b7221 */ /* 0x000fc40000010000 */
[----:B------:R-:W-:Y:S01]  /*4400*/  MUFU.EX2 R39, R39 ;  /* 0x0000002700277308 */ /* 0x000fe20000000800 */
[----:B------:R-:W-:Y:S01]  /*4410*/  HMMA.16816.F32 R96, R4, R34, R96 ;  /* 0x000000220460723c */ /* 0x000fe20000001860 */
[--C-:B------:R-:W-:Y:S01]  /*4420*/  FFMA.FTZ R35, R210, UR7, -R189.reuse ;  /* 0x00000007d2237c23 */ /* 0x100fe200080108bd */
[----:B------:R-:W-:Y:S01]  /*4430*/  FFMA.FTZ R34, R209, UR7, -R189 ;  /* 0x00000007d1227c23 */ /* 0x000fe200080108bd */
[----:B------:R-:W1:Y:S01]  /*4440*/  MUFU.EX2 R38, R38 ;  /* 0x0000002600267308 */ /* 0x000e620000000800 */
[----:B------:R-:W-:Y:S02]  /*4450*/  F2FP.F16.F32.PACK_AB R4, R36, R37 ;  /* 0x000000252404723e */ /* 0x000fe400000000ff */
[----:B------:R-:W-:Y:S01]  /*4460*/  F2FP.F16.F32.PACK_AB R6, R32, R33 ;  /* 0x000000212006723e */ /* 0x000fe200000000ff */
[----:B------:R-:W2:Y:S01]  /*4470*/  MUFU.EX2 R35, R35 ;  /* 0x0000002300237308 */ /* 0x000ea20000000800 */
[----:B------:R-:W-:Y:S02]  /*4480*/  F2FP.F16.F32.PACK_AB R5, R41, R44 ;  /* 0x0000002c2905723e */ /* 0x000fe400000000ff */
[----:B------:R-:W-:Y:S01]  /*4490*/  F2FP.F16.F32.PACK_AB R7, R45, R40 ;  /* 0x000000282d07723e */ /* 0x000fe200000000ff */
[----:B------:R-:W3:Y:S06]  /*44a0*/  MUFU.EX2 R34, R34 ;  /* 0x0000002200227308 */ /* 0x000eec0000000800 */
[----:B------:R-:W-:Y:S01]  /*44b0*/  HMMA.16816.F32 R156, R4, R28, R156 ;  /* 0x0000001c049c723c */ /* 0x000fe2000000189c */
[----:B-1----:R-:W-:Y:S01]  /*44c0*/  FADD.FTZ R67, R38, R67 ;  /* 0x0000004326437221 */ /* 0x002fe20000010000 */
[----:B--2---:R-:W-:-:S03]  /*44d0*/  FADD.FTZ R173, R35, R173 ;  /* 0x000000ad23ad7221 */ /* 0x004fc60000010000 */
[----:B------:R-:W-:-:S03]  /*44e0*/  FADD.FTZ R67, R46, R67 ;  /* 0x000000432e437221 */ /* 0x000fc60000010000 */
[----:B------:R-:W-:Y:S01]  /*44f0*/  HMMA.16816.F32 R140, R4, R24, R140 ;  /* 0x00000018048c723c */ /* 0x000fe2000000188c */
[----:B---3--:R-:W-:Y:S01]  /*4500*/  FADD.FTZ R173, R34, R173 ;  /* 0x000000ad22ad7221 */ /* 0x008fe20000010000 */
[----:B------:R-:W-:-:S03]  /*4510*/  FADD.FTZ R67, R43, R67 ;  /* 0x000000432b437221 */ /* 0x000fc60000010000 */
[----:B------:R-:W-:Y:S01]  /*4520*/  FADD.FTZ R173, R42, R173 ;  /* 0x000000ad2aad7221 */ /* 0x000fe20000010000 */
[----:B------:R-:W-:Y:S02]  /*4530*/  FADD.FTZ R67, R47, R67 ;  /* 0x000000432f437221 */ /* 0x000fe40000010000 */
[----:B------:R-:W-:Y:S01]  /*4540*/  HMMA.16816.F32 R124, R4, R20, R124 ;  /* 0x00000014047c723c */ /* 0x000fe2000000187c */
[----:B------:R-:W-:-:S04]  /*4550*/  FADD.FTZ R173, R39, R173 ;  /* 0x000000ad27ad7221 */ /* 0x000fc80000010000 */
[----:B------:R-:W-:-:S03]  /*4560*/  FADD.FTZ R173, R190, R173 ;  /* 0x000000adbead7221 */ /* 0x000fc60000010000 */
[C---:B------:R-:W-:Y:S08]  /*4570*/  HMMA.16816.F32 R108, R4.reuse, R16, R108 ;  /* 0x00000010046c723c */ /* 0x040ff0000000186c */
[C---:B------:R-:W-:Y:S08]  /*4580*/  HMMA.16816.F32 R72, R4.reuse, R12, R72 ;  /* 0x0000000c0448723c */ /* 0x040ff00000001848 */
[C---:B----4-:R-:W-:Y:S08]  /*4590*/  HMMA.16816.F32 R88, R4.reuse, R8, R88 ;  /* 0x000000080458723c */ /* 0x050ff00000001858 */
        /* <DEDUP_REMOVED lines=12> */
[----:B------:R-:W-:Y:S01]  /*4660*/  FFMA.FTZ R17, R199, UR7, -R200 ;  /* 0x00000007c7117c23 */ /* 0x000fe200080108c8 */
[----:B------:R-:W1:Y:S04]  /*4670*/  MUFU.EX2 R201, R202 ;  /* 0x000000ca00c97308 */ /* 0x000e680000000800 */
[----:B------:R-:W2:Y:S01]  /*4680*/  MUFU.EX2 R199, R16 ;  /* 0x0000001000c77308 */ /* 0x000ea20000000800 */
[C---:B------:R-:W-:Y:S01]  /*4690*/  HMMA.16816.F32 R68, R4.reuse, R12, R68 ;  /* 0x0000000c0444723c */ /* 0x040fe20000001844 */
[--C-:B------:R-:W-:Y:S01]  /*46a0*/  FFMA.FTZ R13, R195, UR7, -R196.reuse ;  /* 0x00000007c30d7c23 */ /* 0x100fe200080108c4 */
[----:B------:R-:W-:Y:S01]  /*46b0*/  FFMA.FTZ R12, R194, UR7, -R196 ;  /* 0x00000007c20c7c23 */ /* 0x000fe200080108c4 */
[----:B------:R-:W3:Y:S01]  /*46c0*/  MUFU.EX2 R198, R17 ;  /* 0x0000001100c67308 */ /* 0x000ee20000000800 */
[--C-:B------:R-:W-:Y:S01]  /*46d0*/  FFMA.FTZ R196, R192, UR7, -R189.reuse ;  /* 0x00000007c0c47c23 */ /* 0x100fe200080108bd */
[----:B------:R-:W-:Y:S01]  /*46e0*/  FFMA.FTZ R192, R191, UR7, -R189 ;  /* 0x00000007bfc07c23 */ /* 0x000fe200080108bd */
[--C-:B------:R-:W-:Y:S01]  /*46f0*/  FFMA.FTZ R189, R187, UR7, -R185.reuse ;  /* 0x00000007bbbd7c23 */ /* 0x100fe200080108b9 */
[----:B------:R-:W-:Y:S01]  /*4700*/  MUFU.EX2 R194, R13 ;  /* 0x0000000d00c27308 */ /* 0x000fe20000000800 */
[C---:B------:R-:W-:Y:S01]  /*4710*/  HMMA.16816.F32 R160, R4.reuse, R28, R160 ;  /* 0x0000001c04a0723c */ /* 0x040fe200000018a0 */
[----:B------:R-:W-:Y:S01]  /*4720*/  FFMA.FTZ R187, R186, UR7, -R185 ;  /* 0x00000007babb7c23 */ /* 0x000fe200080108b9 */
[----:B-1----:R-:W-:Y:S01]  /*4730*/  FADD.FTZ R62, R201, R62 ;  /* 0x0000003ec93e7221 */ /* 0x002fe20000010000 */
[----:B------:R-:W-:Y:S03]  /*4740*/  MUFU.EX2 R193, R12 ;  /* 0x0000000c00c17308 */ /* 0x000fe60000000800 */
[----:B--2---:R-:W-:Y:S01]  /*4750*/  FADD.FTZ R62, R199, R62 ;  /* 0x0000003ec73e7221 */ /* 0x004fe20000010000 */
[----:B------:R-:W1:Y:S01]  /*4760*/  MUFU.EX2 R195, R197 ;  /* 0x000000c500c37308 */ /* 0x000e620000000800 */
[C---:B------:R-:W-:Y:S01]  /*4770*/  HMMA.16816.F32 R148, R4.reuse, R30, R148 ;  /* 0x0000001e0494723c */ /* 0x040fe20000001894 */
[----:B------:R-:W2:Y:S01]  /*4780*/  LDSM.16.MT88.4 R28, [R218+0x9c00] ;  /* 0x009c0000da1c783b */ /* 0x000ea20000004200 */
[----:B---3--:R-:W-:Y:S01]  /*4790*/  FADD.FTZ R62, R198, R62 ;  /* 0x0000003ec63e7221 */ /* 0x008fe20000010000 */
[----:B------:R3:W4:Y:S04]  /*47a0*/  MUFU.EX2 R186, R189 ;  /* 0x000000bd00ba7308 */ /* 0x0007280000000800 */
[----:B------:R-:W5:Y:S01]  /*47b0*/  MUFU.EX2 R191, R196 ;  /* 0x000000c400bf7308 */ /* 0x000f620000000800 */
[----:B------:R-:W-:Y:S03]  /*47c0*/  HMMA.16816.F32 R144, R4, R24, R144 ;  /* 0x000000180490723c */ /* 0x000fe60000001890 */
[----:B------:R-:W5:Y:S01]  /*47d0*/  MUFU.EX2 R188, R192 ;  /* 0x000000c000bc7308 */ /* 0x000f620000000800 */
[----:B-1----:R-:W-:-:S04]  /*47e0*/  FADD.FTZ R59, R195, R59 ;  /* 0x0000003bc33b7221 */ /* 0x002fc80000010000 */
[C---:B------:R-:W-:Y:S01]  /*47f0*/  HMMA.16816.F32 R132, R4.reuse, R26, R132 ;  /* 0x0000001a0484723c */ /* 0x040fe20000001884 */
[----:B------:R-:W1:Y:S01]  /*4800*/  LDSM.16.MT88.4 R24, [R216+0x9c00] ;  /* 0x009c0000d818783b */ /* 0x000e620000004200 */
[----:B---3--:R-:W-:Y:S01]  /*4810*/  FFMA.FTZ R189, R184, UR7, -R185 ;  /* 0x00000007b8bd7c23 */ /* 0x008fe200080108b9 */
[----:B----4-:R-:W-:Y:S01]  /*4820*/  FADD.FTZ R67, R186, R67 ;  /* 0x00000043ba437221 */ /* 0x010fe20000010000 */
[----:B------:R-:W3:Y:S01]  /*4830*/  MUFU.EX2 R184, R187 ;  /* 0x000000bb00b87308 */ /* 0x000ee20000000800 */
[----:B-----5:R-:W-:Y:S01]  /*4840*/  FADD.FTZ R173, R191, R173 ;  /* 0x000000adbfad7221 */ /* 0x020fe20000010000 */
[----:B------:R-:W-:Y:S02]  /*4850*/  FADD.FTZ R59, R194, R59 ;  /* 0x0000003bc23b7221 */ /* 0x000fe40000010000 */
[----:B------:R-:W-:Y:S01]  /*4860*/  HMMA.16816.F32 R128, R4, R20, R128 ;  /* 0x000000140480723c */ /* 0x000fe20000001880 */
[----:B------:R-:W4:Y:S01]  /*4870*/  MUFU.EX2 R183, R189 ;  /* 0x000000bd00b77308 */ /* 0x000f220000000800 */
[----:B------:R-:W-:Y:S01]  /*4880*/  FADD.FTZ R173, R188, R173 ;  /* 0x000000adbcad7221 */ /* 0x000fe20000010000 */
[----:B------:R-:W-:-:S05]  /*4890*/  FADD.FTZ R59, R193, R59 ;  /* 0x0000003bc13b7221 */ /* 0x000fca0000010000 */
[----:B------:R-:W-:Y:S01]  /*48a0*/  HMMA.16816.F32 R116, R4, R22, R116 ;  /* 0x000000160474723c */ /* 0x000fe20000001874 */
[----:B------:R-:W5:Y:S01]  /*48b0*/  LDSM.16.MT88.4 R20, [R218+0xac00] ;  /* 0x00ac0000da14783b */ /* 0x000f620000004200 */
[----:B---3--:R-:W-:-:S04]  /*48c0*/  FADD.FTZ R67, R184, R67 ;  /* 0x00000043b8437221 */ /* 0x008fc80000010000 */
[----:B----4-:R-:W-:Y:S02]  /*48d0*/  FADD.FTZ R67, R183, R67 ;  /* 0x00000043b7437221 */ /* 0x010fe40000010000 */
[C---:B------:R-:W-:Y:S01]  /*48e0*/  HMMA.16816.F32 R100, R4.reuse, R18, R100 ;  /* 0x000000120464723c */ /* 0x040fe20000001864 */
[----:B------:R-:W3:Y:S07]  /*48f0*/  LDSM.16.MT88.4 R16, [R216+0xac00] ;  /* 0x00ac0000d810783b */ /* 0x000eee0000004200 */
[C---:B------:R-:W-:Y:S01]  /*4900*/  HMMA.16816.F32 R80, R4.reuse, R14, R80 ;  /* 0x0000000e0450723c */ /* 0x040fe20000001850 */
[----:B------:R-:W4:Y:S07]  /*4910*/  LDSM.16.MT88.4 R12, [R218+0xbc00] ;  /* 0x00bc0000da0c783b */ /* 0x000f2e0000004200 */
[C---:B------:R-:W-:Y:S08]  /*4920*/  HMMA.16816.F32 R84, R4.reuse, R8, R84 ;  /* 0x000000080454723c */ /* 0x040ff00000001854 */
[----:B------:R-:W-:Y:S01]  /*4930*/  HMMA.16816.F32 R96, R4, R10, R96 ;  /* 0x0000000a0460723c */ /* 0x000fe20000001860 */
[----:B------:R-:W4:Y:S01]  /*4940*/  LDSM.16.MT88.4 R8, [R216+0xbc00] ;  /* 0x00bc0000d808783b */ /* 0x000f220000004200 */
[----:B------:R-:W-:-:S02]  /*4950*/  F2FP.F16.F32.PACK_AB R4, R199, R201 ;  /* 0x000000c9c704723e */ /* 0x000fc400000000ff */
[C---:B------:R-:W-:Y:S01]  /*4960*/  F2FP.F16.F32.PACK_AB R6, R232.reuse, R198 ;  /* 0x000000c6e806723e */ /* 0x040fe200000000ff */
[----:B------:R-:W-:Y:S01]  /*4970*/  FADD.FTZ R232, R232, R62 ;  /* 0x0000003ee8e87221 */ /* 0x000fe20000010000 */
[----:B------:R-:W-:Y:S02]  /*4980*/  F2FP.F16.F32.PACK_AB R5, R194, R195 ;  /* 0x000000c3c205723e */ /* 0x000fe400000000ff */
[C---:B------:R-:W-:Y:S01]  /*4990*/  F2FP.F16.F32.PACK_AB R7, R231.reuse, R193 ;  /* 0x000000c1e707723e */ /* 0x040fe200000000ff */
[----:B------:R-:W-:-:S06]  /*49a0*/  FADD.FTZ R231, R231, R59 ;  /* 0x0000003be7e77221 */ /* 0x000fcc0000010000 */
[C---:B--2---:R-:W-:Y:S08]  /*49b0*/  HMMA.16816.F32 R156, R4.reuse, R28, R156 ;  /* 0x0000001c049c723c */ /* 0x044ff0000000189c */
[C---:B------:R-:W-:Y:S08]  /*49c0*/  HMMA.16816.F32 R152, R4.reuse, R30, R152 ;  /* 0x0000001e0498723c */ /* 0x040ff00000001898 */
[C---:B-1----:R-:W-:Y:S08]  /*49d0*/  HMMA.16816.F32 R140, R4.reuse, R24, R140 ;  /* 0x00000018048c723c */ /* 0x042ff0000000188c */
[C---:B------:R-:W-:Y:S08]  /*49e0*/  HMMA.16816.F32 R136, R4.reuse, R26, R136 ;  /* 0x0000001a0488723c */ /* 0x040ff00000001888 */
[C---:B-----5:R-:W-:Y:S08]  /*49f0*/  HMMA.16816.F32 R124, R4.reuse, R20, R124 ;  /* 0x00000014047c723c */ /* 0x060ff0000000187c */
[C---:B------:R-:W-:Y:S08]  /*4a00*/  HMMA.16816.F32 R120, R4.reuse, R22, R120 ;  /* 0x000000160478723c */ /* 0x040ff00000001878 */
[C---:B---3--:R-:W-:Y:S08]  /*4a10*/  HMMA.16816.F32 R108, R4.reuse, R16, R108 ;  /* 0x00000010046c723c */ /* 0x048ff0000000186c */
[C---:B------:R-:W-:Y:S08]  /*4a20*/  HMMA.16816.F32 R104, R4.reuse, R18, R104 ;  /* 0x000000120468723c */ /* 0x040ff00000001868 */
[C---:B----4-:R-:W-:Y:S08]  /*4a30*/  HMMA.16816.F32 R72, R4.reuse, R12, R72 ;  /* 0x0000000c0448723c */ /* 0x050ff00000001848 */
[C---:B------:R-:W-:Y:S08]  /*4a40*/  HMMA.16816.F32 R76, R4.reuse, R14, R76 ;  /* 0x0000000e044c723c */ /* 0x040ff0000000184c */
[C---:B------:R-:W-:Y:S08]  /*4a50*/  HMMA.16816.F32 R88, R4.reuse, R8, R88 ;  /* 0x000000080458723c */ /* 0x040ff00000001858 */
[----:B------:R-:W-:Y:S01]  /*4a60*/  HMMA.16816.F32 R92, R4, R10, R92 ;  /* 0x0000000a045c723c */ /* 0x000fe2000000185c */
[----:B------:R-:W-:-:S02]  /*4a70*/  F2FP.F16.F32.PACK_AB R4, R191, R190 ;  /* 0x000000bebf04723e */ /* 0x000fc400000000ff */
[----:B------:R-:W-:Y:S02]  /*4a80*/  F2FP.F16.F32.PACK_AB R5, R184, R186 ;  /* 0x000000bab805723e */ /* 0x000fe400000000ff */
[C---:B------:R-:W-:Y:S01]  /*4a90*/  F2FP.F16.F32.PACK_AB R6, R234.reuse, R188 ;  /* 0x000000bcea06723e */ /* 0x040fe200000000ff */
[----:B------:R-:W-:Y:S01]  /*4aa0*/  FADD.FTZ R234, R234, R173 ;  /* 0x000000adeaea7221 */ /* 0x000fe20000010000 */
[C---:B------:R-:W-:Y:S01]  /*4ab0*/  F2FP.F16.F32.PACK_AB R7, R233.reuse, R183 ;  /* 0x000000b7e907723e */ /* 0x040fe200000000ff */
        /* <DEDUP_REMOVED lines=16> */
[----:B------:R-:W-:Y:S01]  /*4bc0*/  VIADD R0, R3, 0xfffffffe ;  /* 0xfffffffe03007836 */ /* 0x000fe20000000000 */
[----:B------:R-:W-:-:S04]  /*4bd0*/  DEPBAR.LE SB0, 0x0 ;  /* 0x000080000000791a */ /* 0x000fc80000000000 */
[----:B------:R-:W2:Y:S01]  /*4be0*/  LDCU UR4, c[0x0][0x50c] ;  /* 0x0000a180ff0477ac */ /* 0x000ea20008000800 */
[----:B-1----:R-:W-:-:S04]  /*4bf0*/  IMAD.WIDE.U32 R6, R0, R170, RZ ;  /* 0x000000aa00067225 */ /* 0x002fc800078e00ff */
[----:B------:R-:W-:Y:S01]  /*4c00*/  IMAD R0, R0, R171, RZ ;  /* 0x000000ab00007224 */ /* 0x000fe200078e02ff */
[----:B------:R-:W-:Y:S01]  /*4c10*/  BAR.SYNC.DEFER_BLOCKING 0x0 ;  /* 0x0000000000007b1d */ /* 0x000fe20000010000 */
[C---:B------:R-:W-:Y:S01]  /*4c20*/  IMAD.SHL.U32 R4, R6.reuse, 0x40, RZ ;  /* 0x0000004006047824 */ /* 0x040fe200078e00ff */
[----:B------:R-:W-:Y:S01]  /*4c30*/  LEA R8, P1, R6, R223, 0x7 ;  /* 0x000000df06087211 */ /* 0x000fe200078238ff */
[----:B------:R-:W-:-:S03]  /*4c40*/  IMAD.IADD R0, R7, 0x1, R0 ;  /* 0x0000000107007824 */ /* 0x000fc600078e0200 */
[----:B------:R-:W-:Y:S02]  /*4c50*/  LEA R4, P0, R170, R4, 0x5 ;  /* 0x00000004aa047211 */ /* 0x000fe400078028ff */
[C-C-:B------:R-:W-:Y:S02]  /*4c60*/  SHF.L.U64.HI R2, R6.reuse, 0x6, R0.reuse ;  /* 0x0000000606027819 */ /* 0x140fe40000010200 */
[----:B------:R-:W-:Y:S02]  /*4c70*/  LEA.HI.X R9, R6, R222, R0, 0x7, P1 ;  /* 0x000000de06097211 */ /* 0x000fe400008f3c00 */
[----:B------:R-:W-:Y:S02]  /*4c80*/  LEA.HI.X R2, R170, R2, R171, 0x5, P0 ;  /* 0x00000002aa027211 */ /* 0x000fe400000f2cab */
[----:B------:R-:W-:-:S04]  /*4c90*/  LEA R6, P0, R4, R223, 0x1 ;  /* 0x000000df04067211 */ /* 0x000fc800078008ff */
[----:B------:R-:W-:Y:S01]  /*4ca0*/  LEA.HI.X R7, R4, R222, R2, 0x1, P0 ;  /* 0x000000de04077211 */ /* 0x000fe200000f0c02 */
        /* <DEDUP_REMOVED lines=10> */
[----:B------:R-:W1:Y:S04]  /*4d50*/  LDSM.16.M88.4 R24, [R220+0x6000] ;  /* 0x00600000dc18783b */ /* 0x000e680000000200 */
[----:B------:R-:W3:Y:S04]  /*4d60*/  LDSM.16.M88.4 R40, [R221+0x1000] ;  /* 0x00100000dd28783b */ /* 0x000ee80000000200 */
[----:B------:R-:W4:Y:S04]  /*4d70*/  LDSM.16.M88.4 R196, [R220+0x6400] ;  /* 0x00640000dcc4783b */ /* 0x000f280000000200 */
[----:B------:R-:W5:Y:S04]  /*4d80*/  LDSM.16.M88.4 R188, [R220+0x6800] ;  /* 0x00680000dcbc783b */ /* 0x000f680000000200 */
[----:B------:R-:W2:Y:S04]  /*4d90*/  LDSM.16.M88.4 R12, [R220+0x6c00] ;  /* 0x006c0000dc0c783b */ /* 0x000ea80000000200 */
[----:B------:R-:W-:Y:S04]  /*4da0*/  LDSM.16.M88.4 R172, [R217+0x6000] ;  /* 0x00600000d9ac783b */ /* 0x000fe80000000200 */
[----:B------:R-:W2:Y:S04]  /*4db0*/  LDSM.16.M88.4 R176, [R219+0x1000] ;  /* 0x00100000dbb0783b */ /* 0x000ea80000000200 */
[----:B------:R-:W2:Y:S04]  /*4dc0*/  LDSM.16.M88.4 R64, [R217+0x6400] ;  /* 0x00640000d940783b */ /* 0x000ea80000000200 */
[----:B------:R-:W2:Y:S04]  /*4dd0*/  LDSM.16.M88.4 R36, [R217+0x6800] ;  /* 0x00680000d924783b */ /* 0x000ea80000000200 */
[----:B------:R-:W2:Y:S04]  /*4de0*/  LDSM.16.M88.4 R32, [R217+0x6c00] ;  /* 0x006c0000d920783b */ /* 0x000ea80000000200 */
[----:B------:R-:W2:Y:S01]  /*4df0*/  LDSM.16.M88.4 R16, [R219] ;  /* 0x00000000db10783b */ /* 0x000ea20000000200 */
[-C--:B-1----:R-:W-:Y:S03]  /*4e00*/  HMMA.16816.F32 R4, R180, R24.reuse, RZ ;  /* 0x00000018b404723c */ /* 0x082fe600000018ff */
[----:B------:R-:W-:Y:S04]  /*4e10*/  LDSM.16.M88.4 R20, [R220+0x7000] ;  /* 0x00700000dc14783b */ /* 0x000fe80000000200 */
[----:B------:R-:W-:Y:S01]  /*4e20*/  LDSM.16.M88.4 R236, [R221+0x2000] ;  /* 0x00200000ddec783b */ /* 0x000fe20000000200 */
[C---:B---3--:R-:W-:Y:S03]  /*4e30*/  HMMA.16816.F32 R8, R40.reuse, R24, RZ ;  /* 0x000000182808723c */ /* 0x048fe600000018ff */
[----:B------:R-:W-:Y:S04]  /*4e40*/  LDSM.16.M88.4 R212, [R220+0x7400] ;  /* 0x00740000dcd4783b */ /* 0x000fe80000000200 */
[----:B------:R-:W-:Y:S01]  /*4e50*/  LDSM.16.M88.4 R208, [R220+0x7800] ;  /* 0x00780000dcd0783b */ /* 0x000fe20000000200 */
[C---:B------:R-:W-:Y:S03]  /*4e60*/  HMMA.16816.F32 R28, R40.reuse, R26, RZ ;  /* 0x0000001a281c723c */ /* 0x040fe600000018ff */
[----:B------:R-:W-:Y:S04]  /*4e70*/  LDSM.16.M88.4 R204, [R220+0x7c00] ;  /* 0x007c0000dccc783b */ /* 0x000fe80000000200 */
[----:B------:R-:W-:Y:S01]  /*4e80*/  LDSM.16.M88.4 R240, [R220+0x8000] ;  /* 0x00800000dcf0783b */ /* 0x000fe20000000200 */
[C---:B----4-:R-:W-:Y:S03]  /*4e90*/  HMMA.16816.F32 R60, R40.reuse, R196, RZ ;  /* 0x000000c4283c723c */ /* 0x050fe600000018ff */
[----:B------:R-:W0:Y:S05]  /*4ea0*/  LDGDEPBAR ;  /* 0x00000000000079af */ /* 0x000e2a0000000000 */
[C---:B-----5:R-:W-:Y:S08]  /*4eb0*/  HMMA.16816.F32 R52, R40.reuse, R188, RZ ;  /* 0x000000bc2834723c */ /* 0x060ff000000018ff */
        /* <DEDUP_REMOVED lines=32> */
[----:B------:R-:W2:Y:S04]  /*50c0*/  LDSM.16.M88.4 R16, [R217+0x7000] ;  /* 0x00700000d910783b */ /* 0x000ea80000000200 */
[----:B------:R-:W3:Y:S03]  /*50d0*/  LDSM.16.M88.4 R32, [R221+0x5000] ;  /* 0x00500000dd20783b */ /* 0x000ee60000000200 */
[-C--:B-1----:R-:W-:Y:S08]  /*50e0*/  HMMA.16816.F32 R8, R12, R20.reuse, R8 ;  /* 0x000000140c08723c */ /* 0x082ff00000001808 */
[----:B------:R-:W-:Y:S08]  /*50f0*/  HMMA.16816.F32 R4, R236, R20, R4 ;  /* 0x00000014ec04723c */ /* 0x000ff00000001804 */
[-C--:B------:R-:W-:Y:S08]  /*5100*/  HMMA.16816.F32 R28, R12, R22.reuse, R28 ;  /* 0x000000160c1c723c */ /* 0x080ff0000000181c */
[----:B------:R-:W-:Y:S01]  /*5110*/  HMMA.16816.F32 R24, R236, R22, R24 ;  /* 0x00000016ec18723c */ /* 0x000fe20000001818 */
[----:B------:R-:W-:Y:S07]  /*5120*/  LDSM.16.M88.4 R20, [R219+0x4000] ;  /* 0x00400000db14783b */ /* 0x000fee0000000200 */
[C---:B------:R-:W-:Y:S08]  /*5130*/  HMMA.16816.F32 R60, R12.reuse, R212, R60 ;  /* 0x000000d40c3c723c */ /* 0x040ff0000000183c */
[C---:B------:R-:W-:Y:S08]  /*5140*/  HMMA.16816.F32 R52, R12.reuse, R208, R52 ;  /* 0x000000d00c34723c */ /* 0x040ff00000001834 */
[C---:B------:R-:W-:Y:S08]  /*5150*/  HMMA.16816.F32 R44, R12.reuse, R204, R44 ;  /* 0x000000cc0c2c723c */ /* 0x040ff0000000182c */
[C---:B------:R-:W-:Y:S08]  /*5160*/  HMMA.16816.F32 R56, R12.reuse, R214, R56 ;  /* 0x000000d60c38723c */ /* 0x040ff00000001838 */
[----:B------:R-:W-:Y:S08]  /*5170*/  HMMA.16816.F32 R48, R12, R210, R48 ;  /* 0x000000d20c30723c */ /* 0x000ff00000001830 */
[----:B--2---:R-:W-:Y:S08]  /*5180*/  HMMA.16816.F32 R4, R176, R16, R4 ;  /* 0x00000010b004723c */ /* 0x004ff00000001804 */
[----:B------:R-:W-:Y:S01]  /*5190*/  HMMA.16816.F32 R40, R12, R206, R40 ;  /* 0x000000ce0c28723c */ /* 0x000fe20000001828 */
[----:B------:R-:W1:Y:S07]  /*51a0*/  LDSM.16.M88.4 R12, [R217+0x8000] ;  /* 0x00800000d90c783b */ /* 0x000e6e0000000200 */
[C---:B------:R-:W-:Y:S08]  /*51b0*/  HMMA.16816.F32 R8, R172.reuse, R16, R8 ;  /* 0x00000010ac08723c */ /* 0x040ff00000001808 */
[-C--:B------:R-:W-:Y:S08]  /*51c0*/  HMMA.16816.F32 R28, R172, R18.reuse, R28 ;  /* 0x00000012ac1c723c */ /* 0x080ff0000000181c */
[----:B------:R-:W-:Y:S01]  /*51d0*/  HMMA.16816.F32 R24, R176, R18, R24 ;  /* 0x00000012b018723c */ /* 0x000fe20000001818 */
[----:B------:R-:W2:Y:S07]  /*51e0*/  LDSM.16.M88.4 R16, [R219+0x5000] ;  /* 0x00500000db10783b */ /* 0x000eae0000000200 */
[-C--:B---3--:R-:W-:Y:S08]  /*51f0*/  HMMA.16816.F32 R8, R32, R240.reuse, R8 ;  /* 0x000000f02008723c */ /* 0x088ff00000001808 */
[----:B------:R-:W-:Y:S08]  /*5200*/  HMMA.16816.F32 R4, R36, R240, R4 ;  /* 0x000000f02404723c */ /* 0x000ff00000001804 */
[C---:B------:R-:W-:Y:S08]  /*5210*/  HMMA.16816.F32 R200, R236.reuse, R212, R200 ;  /* 0x000000d4ecc8723c */ /* 0x040ff000000018c8 */
[----:B------:R-:W-:Y:S01]  /*5220*/  HMMA.16816.F32 R196, R236, R214, R196 ;  /* 0x000000d6ecc4723c */ /* 0x000fe200000018c4 */
[----:B------:R-:W3:Y:S07]  /*5230*/  LDSM.16.M88.4 R212, [R220+0x8400] ;  /* 0x00840000dcd4783b */ /* 0x000eee0000000200 */
[-C--:B-1----:R-:W-:Y:S08]  /*5240*/  HMMA.16816.F32 R4, R20, R12.reuse, R4 ;  /* 0x0000000c1404723c */ /* 0x082ff00000001804 */
[----:B--2---:R-:W-:Y:S08]  /*5250*/  HMMA.16816.F32 R8, R16, R12, R8 ;  /* 0x0000000c1008723c */ /* 0x004ff00000001808 */
[----:B------:R-:W-:Y:S03]  /*5260*/  HMMA.16816.F32 R24, R36, R242, R24 ;  /* 0x000000f22418723c */ /* 0x000fe60000001818 */
[----:B------:R-:W-:Y:S01]  /*5270*/  FMUL.FTZ R6, R6, UR4 ;  /* 0x0000000406067c20 */ /* 0x000fe20008410000 */
[----:B------:R-:W-:Y:S01]  /*5280*/  FMUL.FTZ R7, R7, UR4 ;  /* 0x0000000407077c20 */ /* 0x000fe20008410000 */
[----:B------:R-:W-:Y:S01]  /*5290*/  FMUL.FTZ R0, R4, UR4 ;  /* 0x0000000404007c20 */ /* 0x000fe20008410000 */
[----:B------:R-:W-:-:S02]  /*52a0*/  FMUL.FTZ R2, R5, UR4 ;  /* 0x0000000405027c20 */ /* 0x000fc40008410000 */
[----:B------:R-:W-:Y:S03]  /*52b0*/  HMMA.16816.F32 R28, R32, R242, R28 ;  /* 0x000000f2201c723c */ /* 0x000fe6000000181c */
[----:B------:R-:W-:Y:S01]  /*52c0*/  FMUL.FTZ R8, R8, UR4 ;  /* 0x0000000408087c20 */ /* 0x000fe20008410000 */
[----:B------:R-:W-:Y:S01]  /*52d0*/  FMUL.FTZ R9, R9, UR4 ;  /* 0x0000000409097c20 */ /* 0x000fe20008410000 */
[----:B------:R-:W-:Y:S01]  /*52e0*/  FMUL.FTZ R10, R10, UR4 ;  /* 0x000000040a0a7c20 */ /* 0x000fe20008410000 */
[----:B------:R-:W-:Y:S01]  /*52f0*/  FMUL.FTZ R11, R11, UR4 ;  /* 0x000000040b0b7c20 */ /* 0x000fe20008410000 */
[----:B------:R-:W-:Y:S01]  /*5300*/  MUFU.TANH R243, R8 ;  /* 0x0000000800f37308 */ /* 0x000fe20000002400 */
[-C--:B------:R-:W-:Y:S07]  /*5310*/  HMMA.16816.F32 R200, R176, R64.reuse, R200 ;  /* 0x00000040b0c8723c */ /* 0x080fee00000018c8 */
[----:B------:R-:W-:Y:S01]  /*5320*/  MUFU.TANH R242, R9 ;  /* 0x0000000900f27308 */ /* 0x000fe20000002400 */
[----:B------:R-:W-:Y:S07]  /*5330*/  HMMA.16816.F32 R60, R172, R64, R60 ;  /* 0x00000040ac3c723c */ /* 0x000fee000000183c */
[----:B------:R-:W-:Y:S01]  /*5340*/  MUFU.TANH R244, R10 ;  /* 0x0000000a00f47308 */ /* 0x000fe20000002400 */
[-C--:B------:R-:W-:Y:S07]  /*5350*/  HMMA.16816.F32 R196, R176, R66.reuse, R196 ;  /* 0x00000042b0c4723c */ /* 0x080fee00000018c4 */
[----:B------:R1:W-:Y:S01]  /*5360*/  MUFU.TANH R230, R11 ;  /* 0x0000000b00e67308 */ /* 0x0003e20000002400 */
[----:B------:R-:W-:Y:S07]  /*5370*/  HMMA.16816.F32 R56, R172, R66, R56 ;  /* 0x00000042ac38723c */ /* 0x000fee0000001838 */
[----:B------:R-:W-:Y:S01]  /*5380*/  MUFU.TANH R65, R6 ;  /* 0x0000000600417308 */ /* 0x000fe20000002400 */
[-C--:B------:R-:W-:Y:S07]  /*5390*/  HMMA.16816.F32 R24, R20, R14.reuse, R24 ;  /* 0x0000000e1418723c */ /* 0x080fee0000001818 */
[----:B------:R2:W-:Y:S01]  /*53a0*/  MUFU.TANH R64, R7 ;  /* 0x0000000700407308 */ /* 0x0005e20000002400 */
[----:B------:R-:W-:Y:S01]  /*53b0*/  HMMA.16816.F32 R28, R16, R14, R28 ;  /* 0x0000000e101c723c */ /* 0x000fe2000000181c */
[----:B-1----:R-:W1:Y:S04]  /*53c0*/  LDSM.16.M88.4 R8, [R217+0x7800] ;  /* 0x00780000d908783b */ /* 0x002e680000000200 */
[----:B------:R-:W-:Y:S02]  /*53d0*/  LDSM.16.M88.4 R12, [R220+0x8800] ;  /* 0x00880000dc0c783b */ /* 0x000fe40000000200 */
[----:B------:R-:W4:Y:S01]  /*53e0*/  MUFU.TANH R0, R0 ;  /* 0x0000000000007308 */ /* 0x000f220000002400 */
[-C--:B---3--:R-:W-:Y:S03]  /*53f0*/  HMMA.16816.F32 R200, R36, R212.reuse, R200 ;  /* 0x000000d424c8723c */ /* 0x088fe600000018c8 */
[----:B------:R-:W-:Y:S01]  /*5400*/  FMUL.FTZ R24, R24, UR4 ;  /* 0x0000000418187c20 */ /* 0x000fe20008410000 */
[----:B------:R-:W-:Y:S01]  /*5410*/  FMUL.FTZ R25, R25, UR4 ;  /* 0x0000000419197c20 */ /* 0x000fe20008410000 */
[----:B------:R-:W-:Y:S01]  /*5420*/  FMUL.FTZ R26, R26, UR4 ;  /* 0x000000041a1a7c20 */ /* 0x000fe20008410000 */
[----:B------:R-:W-:Y:S01]  /*5430*/  FMUL.FTZ R27, R27, UR4 ;  /* 0x000000041b1b7c20 */ /* 0x000fe20008410000 */
[----:B------:R-:W-:Y:S01]  /*5440*/  MUFU.TANH R240, R24 ;  /* 0x0000001800f07308 */ /* 0x000fe20000002400 */
[----:B------:R-:W-:Y:S01]  /*5450*/  HMMA.16816.F32 R60, R32, R212, R60 ;  /* 0x000000d4203c723c */ /* 0x000fe2000000183c */
[----:B--2---:R-:W2:Y:S02]  /*5460*/  LDSM.16.M88.4 R4, [R217+0x8400] ;  /* 0x00840000d904783b */ /* 0x004ea40000000200 */
[----:B------:R-:W-:Y:S01]  /*5470*/  FMUL.FTZ R28, R28, UR4 ;  /* 0x000000041c1c7c20 */ /* 0x000fe20008410000 */
[----:B------:R-:W-:Y:S01]  /*5480*/  FMUL.FTZ R30, R30, UR4 ;  /* 0x000000041e1e7c20 */ /* 0x000fe20008410000 */
[----:B------:R-:W-:Y:S01]  /*5490*/  FMUL.FTZ R29, R29, UR4 ;  /* 0x000000041d1d7c20 */ /* 0x000fe20008410000 */
[----:B------:R-:W-:Y:S01]  /*54a0*/  FMUL.FTZ R31, R31, UR4 ;  /* 0x000000041f1f7c20 */ /* 0x000fe20008410000 */
[----:B------:R-:W-:Y:S01]  /*54b0*/  MUFU.TANH R241, R25 ;  /* 0x0000001900f17308 */ /* 0x000fe20000002400 */
[-C--:B------:R-:W-:Y:S07]  /*54c0*/  HMMA.16816.F32 R196, R36, R214.reuse, R196 ;  /* 0x000000d624c4723c */ /* 0x080fee00000018c4 */
[----:B------:R-:W3:Y:S01]  /*54d0*/  MUFU.TANH R2, R2 ;  /* 0x0000000200027308 */ /* 0x000ee20000002400 */
[----:B------:R-:W-:Y:S07]  /*54e0*/  HMMA.16816.F32 R56, R32, R214, R56 ;  /* 0x000000d62038723c */ /* 0x000fee0000001838 */
[----:B------:R-:W-:Y:S01]  /*54f0*/  MUFU.TANH R28, R28 ;  /* 0x0000001c001c7308 */ /* 0x000fe20000002400 */
[----:B------:R-:W-:Y:S07]  /*5500*/  HMMA.16816.F32 R192, R236, R208, R192 ;  /* 0x000000d0ecc0723c */ /* 0x000fee00000018c0 */
[----:B------:R-:W5:Y:S01]  /*5510*/  MUFU.TANH R209, R26 ;  /* 0x0000001a00d17308 */ /* 0x000f620000002400 */
[----:B-1----:R-:W-:Y:S07]  /*5520*/  HMMA.16816.F32 R52, R172, R8, R52 ;  /* 0x00000008ac34723c */ /* 0x002fee0000001834 */
[----:B------:R1:W-:Y:S01]  /*5530*/  MUFU.TANH R208, R27 ;  /* 0x0000001b00d07308 */ /* 0x0003e20000002400 */
[----:B------:R-:W-:Y:S07]  /*5540*/  HMMA.16816.F32 R188, R236, R210, R188 ;  /* 0x000000d2ecbc723c */ /* 0x000fee00000018bc */
[----:B------:R-:W5:Y:S01]  /*5550*/  MUFU.TANH R30, R30 ;  /* 0x0000001e001e7308 */ /* 0x000f620000002400 */
[-C--:B--2---:R-:W-:Y:S07]  /*5560*/  HMMA.16816.F32 R200, R20, R4.reuse, R200 ;  /* 0x0000000414c8723c */ /* 0x084fee00000018c8 */
[----:B------:R-:W2:Y:S01]  /*5570*/  MUFU.TANH R29, R29 ;  /* 0x0000001d001d7308 */ /* 0x000ea20000002400 */
[----:B------:R-:W-:Y:S01]  /*5580*/  HMMA.16816.F32 R60, R16, R4, R60 ;  /* 0x00000004103c723c */ /* 0x000fe2000000183c */
[----:B-1----:R-:W1:Y:S06]  /*5590*/  LDSM.16.M88.4 R24, [R217+0x8800] ;  /* 0x00880000d918783b */ /* 0x002e6c0000000200 */
[----:B------:R-:W2:Y:S01]  /*55a0*/  MUFU.TANH R31, R31 ;  /* 0x0000001f001f7308 */ /* 0x000ea20000002400 */
[----:B------:R-:W-:Y:S03]  /*55b0*/  HMMA.16816.F32 R196, R20, R6, R196 ;  /* 0x0000000614c4723c */ /* 0x000fe600000018c4 */
[----:B------:R-:W-:Y:S01]  /*55c0*/  FMUL.FTZ R200, R200, UR4 ;  /* 0x00000004c8c87c20 */ /* 0x000fe20008410000 */
[----:B------:R-:W-:-:S03]  /*55d0*/  FMUL.FTZ R66, R202, UR4 ;  /* 0x00000004ca427c20 */ /* 0x000fc60008410000 */
[----:B------:R4:W2:Y:S01]  /*55e0*/  MUFU.TANH R210, R200 ;  /* 0x000000c800d27308 */ /* 0x0008a20000002400 */
[----:B------:R-:W-:Y:S01]  /*55f0*/  HMMA.16816.F32 R56, R16, R6, R56 ;  /* 0x000000061038723c */ /* 0x000fe20000001838 */
[----:B------:R-:W3:Y:S02]  /*5600*/  LDSM.16.M88.4 R4, [R217+0x7c00] ;  /* 0x007c0000d904783b */ /* 0x000ee40000000200 */
[----:B------:R-:W-:Y:S01]  /*5610*/  FMUL.FTZ R62, R62, UR4 ;  /* 0x000000043e3e7c20 */ /* 0x000fe20008410000 */
[----:B------:R-:W-:Y:S01]  /*5620*/  FMUL.FTZ R60, R60, UR4 ;  /* 0x000000043c3c7c20 */ /* 0x000fe20008410000 */
[----:B------:R-:W-:Y:S01]  /*5630*/  FMUL.FTZ R61, R61, UR4 ;  /* 0x000000043d3d7c20 */ /* 0x000fe20008410000 */
[----:B------:R-:W-:Y:S01]  /*5640*/  FMUL.FTZ R63, R63, UR4 ;  /* 0x000000043f3f7c20 */ /* 0x000fe20008410000 */
[----:B------:R-:W2:Y:S01]  /*5650*/  MUFU.TANH R66, R66 ;  /* 0x0000004200427308 */ /* 0x000ea20000002400 */
[----:B------:R-:W-:Y:S03]  /*5660*/  HMMA.16816.F32 R52, R32, R12, R52 ;  /* 0x0000000c2034723c */ /* 0x000fe60000001834 */
[----:B------:R-:W-:Y:S01]  /*5670*/  FMUL.FTZ R196, R196, UR4 ;  /* 0x00000004c4c47c20 */ /* 0x000fe20008410000 */
[----:B------:R-:W-:Y:S01]  /*5680*/  FMUL.FTZ R198, R198, UR4 ;  /* 0x00000004c6c67c20 */ /* 0x000fe20008410000 */
[----:B------:R-:W-:-:S02]  /*5690*/  FMUL.FTZ R199, R199, UR4 ;  /* 0x00000004c7c77c20 */ /* 0x000fc40008410000 */
[----:B------:R-:W2:Y:S01]  /*56a0*/  MUFU.TANH R67, R60 ;  /* 0x0000003c00437308 */ /* 0x000ea20000002400 */
[----:B------:R-:W-:Y:S01]  /*56b0*/  HMMA.16816.F32 R192, R176, R8, R192 ;  /* 0x00000008b0c0723c */ /* 0x000fe200000018c0 */
[----:B------:R-:W-:Y:S02]  /*56c0*/  IMAD.SHL.U32 R8, R235, 0x2, RZ ;  /* 0x00000002eb087824 */ /* 0x000fe400078e00ff */
[----:B----4-:R-:W-:Y:S01]  /*56d0*/  FMUL.FTZ R200, R201, UR4 ;  /* 0x00000004c9c87c20 */ /* 0x010fe20008410000 */
[----:B------:R-:W-:Y:S01]  /*56e0*/  FMUL.FTZ R201, R203, UR4 ;  /* 0x00000004cbc97c20 */ /* 0x000fe20008410000 */
[----:B------:R-:W-:Y:S01]  /*56f0*/  FMUL.FTZ R58, R58, UR4 ;  /* 0x000000043a3a7c20 */ /* 0x000fe20008410000 */
[----:B------:R-:W-:Y:S01]  /*5700*/  FMUL.FTZ R56, R56, UR4 ;  /* 0x0000000438387c20 */ /* 0x000fe20008410000 */
[----:B------:R-:W-:Y:S01]  /*5710*/  LOP3.LUT R8, R8, 0x6, RZ, 0xc0, !PT ;  /* 0x0000000608087812 */ /* 0x000fe200078ec0ff */
[----:B------:R-:W-:Y:S01]  /*5720*/  MUFU.TANH R61, R61 ;  /* 0x0000003d003d7308 */ /* 0x000fe20000002400 */
[----:B------:R-:W-:Y:S01]  /*5730*/  HMMA.16816.F32 R48, R172, R10, R48 ;  /* 0x0000000aac30723c */ /* 0x000fe20000001830 */
[----:B------:R-:W-:-:S06]  /*5740*/  FMUL.FTZ R59, R59, UR4 ;  /* 0x000000043b3b7c20 */ /* 0x000fcc0008410000 */
[----:B------:R-:W-:Y:S01]  /*5750*/  MUFU.TANH R200, R200 ;  /* 0x000000c800c87308 */ /* 0x000fe20000002400 */
[----:B-1----:R-:W-:Y:S07]  /*5760*/  HMMA.16816.F32 R52, R16, R24, R52 ;  /* 0x000000181034723c */ /* 0x002fee0000001834 */
[----:B------:R-:W-:Y:S01]  /*5770*/  MUFU.TANH R201, R201 ;  /* 0x000000c900c97308 */ /* 0x000fe20000002400 */
[----:B------:R-:W-:Y:S07]  /*5780*/  HMMA.16816.F32 R188, R176, R10, R188 ;  /* 0x0000000ab0bc723c */ /* 0x000fee00000018bc */
[----:B------:R-:W-:Y:S01]  /*5790*/  MUFU.TANH R212, R58 ;  /* 0x0000003a00d47308 */ /* 0x000fe20000002400 */
[----:B---3--:R-:W-:Y:S03]  /*57a0*/  HMMA.16816.F32 R44, R172, R4, R44 ;  /* 0x00000004ac2c723c */ /* 0x008fe6000000182c */
[----:B------:R-:W-:Y:S01]  /*57b0*/  FMUL.FTZ R52, R52, UR4 ;  /* 0x0000000434347c20 */ /* 0x000fe20008410000 */
[----:B------:R-:W-:-:S03]  /*57c0*/  FMUL.FTZ R53, R53, UR4 ;  /* 0x0000000435357c20 */ /* 0x000fc60008410000 */
[----:B------:R-:W-:Y:S01]  /*57d0*/  MUFU.TANH R202, R196 ;  /* 0x000000c400ca7308 */ /* 0x000fe20000002400 */
[----:B------:R-:W-:Y:S01]  /*57e0*/  HMMA.16816.F32 R40, R172, R6, R40 ;  /* 0x00000006ac28723c */ /* 0x000fe20000001828 */
[----:B------:R-:W-:Y:S02]  /*57f0*/  IMAD R172, R3, 0x40, R8 ;  /* 0x0000004003ac7824 */ /* 0x000fe400078e0208 */
[----:B------:R-:W1:Y:S04]  /*5800*/  LDSM.16.M88.4 R8, [R220+0x8c00] ;  /* 0x008c0000dc08783b */ /* 0x000e680000000200 */
[----:B------:R3:W-:Y:S01]  /*5810*/  MUFU.TANH R173, R52 ;  /* 0x0000003400ad7308 */ /* 0x0007e20000002400 */
[----:B------:R-:W-:Y:S07]  /*5820*/  HMMA.16816.F32 R184, R236, R204, R184 ;  /* 0x000000ccecb8723c */ /* 0x000fee00000018b8 */
[----:B------:R4:W2:Y:S01]  /*5830*/  MUFU.TANH R205, R62 ;  /* 0x0000003e00cd7308 */ /* 0x0008a20000002400 */
[----:B------:R-:W-:Y:S01]  /*5840*/  HMMA.16816.F32 R192, R36, R12, R192 ;  /* 0x0000000c24c0723c */ /* 0x000fe200000018c0 */
[----:B------:R-:W-:-:S02]  /*5850*/  VIADD R13, R172, 0xffffff80 ;  /* 0xffffff80ac0d7836 */ /* 0x000fc40000000000 */
[----:B------:R-:W-:-:S03]  /*5860*/  VIADD R12, R172, 0xffffff81 ;  /* 0xffffff81ac0c7836 */ /* 0x000fc60000000000 */
[C---:B------:R-:W-:Y:S01]  /*5870*/  ISETP.GE.AND P1, PT, R13.reuse, R229, PT ;  /* 0x000000e50d00720c */ /* 0x040fe20003f26270 */
[----:B------:R-:W2:Y:S01]  /*5880*/  MUFU.TANH R204, R63 ;  /* 0x0000003f00cc7308 */ /* 0x000ea20000002400 */
[-C--:B------:R-:W-:Y:S01]  /*5890*/  HMMA.16816.F32 R188, R36, R14.reuse, R188 ;  /* 0x0000000e24bc723c */ /* 0x080fe200000018bc */
[C---:B------:R-:W-:Y:S02]  /*58a0*/  ISETP.GE.AND P6, PT, R13.reuse, R228, PT ;  /* 0x000000e40d00720c */ /* 0x040fe40003fc6270 */
[----:B---3--:R-:W-:Y:S01]  /*58b0*/  FSEL R52, R0, -INF , !P1 ;  /* 0xff80000000347808 */ /* 0x008fe20004800000 */
[----:B------:R-:W-:Y:S01]  /*58c0*/  VIADD R0, R172, 0xffffff88 ;  /* 0xffffff88ac007836 */ /* 0x000fe20000000000 */
[C---:B------:R-:W-:Y:S02]  /*58d0*/  ISETP.GE.AND P3, PT, R13.reuse, R169, PT ;  /* 0x000000a90d00720c */ /* 0x040fe40003f66270 */
[----:B------:R-:W-:Y:S01]  /*58e0*/  ISETP.GE.AND P0, PT, R13, R164, PT ;  /* 0x000000a40d00720c */ /* 0x000fe20003f06270 */
[----:B------:R-:W-:Y:S01]  /*58f0*/  HMMA.16816.F32 R48, R32, R14, R48 ;  /* 0x0000000e2030723c */ /* 0x000fe20000001830 */
[C---:B------:R-:W-:Y:S01]  /*5900*/  ISETP.GE.AND P4, PT, R12.reuse, R229, PT ;  /* 0x000000e50c00720c */ /* 0x040fe20003f86270 */
[----:B----4-:R-:W-:Y:S01]  /*5910*/  FMUL.FTZ R62, R197, UR4 ;  /* 0x00000004c53e7c20 */ /* 0x010fe20008410000 */
[C---:B------:R-:W-:Y:S01]  /*5920*/  ISETP.GE.AND P5, PT, R12.reuse, R228, PT ;  /* 0x000000e40c00720c */ /* 0x040fe20003fa6270 */
[----:B------:R3:W-:Y:S01]  /*5930*/  MUFU.TANH R211, R56 ;  /* 0x0000003800d37308 */ /* 0x0007e20000002400 */
[----:B------:R-:W-:-:S02]  /*5940*/  ISETP.GE.AND P2, PT, R12, R169, PT ;  /* 0x000000a90c00720c */ /* 0x000fc40003f46270 */
[----:B------:R-:W-:Y:S01]  /*5950*/  ISETP.GE.AND P1, PT, R12, R164, PT ;  /* 0x000000a40c00720c */ /* 0x000fe20003f26270 */
[----:B------:R-:W-:Y:S01]  /*5960*/  HMMA.16816.F32 R184, R176, R4, R184 ;  /* 0x00000004b0b8723c */ /* 0x000fe200000018b8 */
[----:B------:R-:W4:Y:S01]  /*5970*/  LDSM.16.M88.4 R12, [R217+0x8c00] ;  /* 0x008c0000d90c783b */ /* 0x000f220000000200 */
[----:B------:R-:W-:Y:S01]  /*5980*/  FSEL R4, R2, -INF , !P4 ;  /* 0xff80000002047808 */ /* 0x000fe20006000000 */
[----:B------:R-:W-:Y:S01]  /*5990*/  VIADD R2, R172, 0xffffff89 ;  /* 0xffffff89ac027836 */ /* 0x000fe20000000000 */
[----:B------:R-:W-:Y:S01]  /*59a0*/  FSEL R243, R243, -INF , !P3 ;  /* 0xff800000f3f37808 */ /* 0x000fe20005800000 */
[----:B------:R-:W-:Y:S01]  /*59b0*/  MUFU.TANH R62, R62 ;  /* 0x0000003e003e7308 */ /* 0x000fe20000002400 */
[----:B------:R-:W-:Y:S01]  /*59c0*/  FSEL R244, R244, -INF , !P0 ;  /* 0xff800000f4f47808 */ /* 0x000fe20004000000 */
[----:B------:R-:W-:Y:S01]  /*59d0*/  FMUL.FTZ R5, R55, UR4 ;  /* 0x0000000437057c20 */ /* 0x000fe20008410000 */
[----:B------:R-:W-:Y:S01]  /*59e0*/  HMMA.16816.F32 R180, R236, R206, R180 ;  /* 0x000000ceecb4723c */ /* 0x000fe200000018b4 */
[----:B------:R-:W-:Y:S01]  /*59f0*/  FSEL R58, R64, -INF , !P5 ;  /* 0xff800000403a7808 */ /* 0x000fe20006800000 */
[----:B------:R-:W-:-:S04]  /*5a00*/  DEPBAR.LE SB0, 0x0 ;  /* 0x000080000000791a */ /* 0x000fc80000000000 */
[C---:B------:R-:W-:Y:S01]  /*5a10*/  ISETP.GE.AND P3, PT, R0.reuse, R228, PT ;  /* 0x000000e40000720c */ /* 0x040fe20003f66270 */
[----:B---3--:R-:W-:Y:S01]  /*5a20*/  FMUL.FTZ R56, R57, UR4 ;  /* 0x0000000439387c20 */ /* 0x008fe20008410000 */
[-C--:B-1----:R-:W-:Y:S01]  /*5a30*/  HMMA.16816.F32 R44, R32, R8.reuse, R44 ;  /* 0x00000008202c723c */ /* 0x082fe2000000182c */
[C---:B------:R-:W-:Y:S01]  /*5a40*/  ISETP.GE.AND P0, PT, R0.reuse, R169, PT ;  /* 0x000000a90000720c */ /* 0x040fe20003f06270 */
[----:B------:R1:W3:Y:S01]  /*5a50*/  MUFU.TANH R203, R198 ;  /* 0x000000c600cb7308 */ /* 0x0002e20000002400 */
[----:B------:R-:W-:Y:S02]  /*5a60*/  ISETP.GE.AND P4, PT, R0, R164, PT ;  /* 0x000000a40000720c */ /* 0x000fe40003f86270 */
[-C--:B------:R-:W-:Y:S02]  /*5a70*/  ISETP.GE.AND P5, PT, R2, R229.reuse, PT ;  /* 0x000000e50200720c */ /* 0x080fe40003fa6270 */
[----:B------:R-:W-:Y:S01]  /*5a80*/  FSEL R57, R65, -INF , !P6 ;  /* 0xff80000041397808 */ /* 0x000fe20007000000 */
[----:B------:R-:W-:Y:S01]  /*5a90*/  HMMA.16816.F32 R184, R36, R8, R184 ;  /* 0x0000000824b8723c */ /* 0x000fe200000018b8 */
[----:B------:R-:W-:Y:S01]  /*5aa0*/  ISETP.GE.AND P6, PT, R0, R229, PT ;  /* 0x000000e50000720c */ /* 0x000fe20003fc6270 */
[----:B------:R-:W3:Y:S01]  /*5ab0*/  MUFU.TANH R206, R199 ;  /* 0x000000c700ce7308 */ /* 0x000ee20000002400 */
[----:B-----5:R-:W-:-:S02]  /*5ac0*/  FSEL R60, R209, -INF , !P3 ;  /* 0xff800000d13c7808 */ /* 0x020fc40005800000 */
[----:B------:R-:W-:Y:S02]  /*5ad0*/  FSEL R28, R28, -INF , !P0 ;  /* 0xff8000001c1c7808 */ /* 0x000fe40004000000 */
[----:B------:R-:W-:Y:S01]  /*5ae0*/  FSEL R30, R30, -INF , !P4 ;  /* 0xff8000001e1e7808 */ /* 0x000fe20006000000 */
[----:B------:R-:W-:Y:S01]  /*5af0*/  HMMA.16816.F32 R40, R32, R10, R40 ;  /* 0x0000000a2028723c */ /* 0x000fe20000001828 */
[----:B------:R-:W-:Y:S01]  /*5b00*/  FSEL R241, R241, -INF , !P5 ;  /* 0xff800000f1f17808 */ /* 0x000fe20006800000 */
[----:B------:R-:W5:Y:S01]  /*5b10*/  MUFU.TANH R59, R59 ;  /* 0x0000003b003b7308 */ /* 0x000f620000002400 */
[----:B------:R-:W-:Y:S02]  /*5b20*/  FSEL R242, R242, -INF , !P2 ;  /* 0xff800000f2f27808 */ /* 0x000fe40005000000 */
[----:B------:R-:W-:Y:S02]  /*5b30*/  FSEL R230, R230, -INF , !P1 ;  /* 0xff800000e6e67808 */ /* 0x000fe40004800000 */
[C---:B------:R-:W-:Y:S01]  /*5b40*/  ISETP.GE.AND P2, PT, R2.reuse, R228, PT ;  /* 0x000000e40200720c */ /* 0x040fe20003f46270 */
[----:B------:R-:W-:Y:S01]  /*5b50*/  HMMA.16816.F32 R192, R20, R24, R192 ;  /* 0x0000001814c0723c */ /* 0x000fe200000018c0 */
[----:B------:R-:W-:Y:S01]  /*5b60*/  ISETP.GE.AND P1, PT, R2, R169, PT ;  /* 0x000000a90200720c */ /* 0x000fe20003f26270 */
[----:B------:R-:W-:Y:S01]  /*5b70*/  MUFU.TANH R5, R5 ;  /* 0x0000000500057308 */ /* 0x000fe20000002400 */
[----:B------:R-:W-:-:S02]  /*5b80*/  FSEL R240, R240, -INF , !P6 ;  /* 0xff800000f0f07808 */ /* 0x000fc40007000000 */
[----:B------:R-:W-:Y:S02]  /*5b90*/  ISETP.GE.AND P6, PT, R2, R164, PT ;  /* 0x000000a40200720c */ /* 0x000fe40003fc6270 */
[----:B------:R-:W-:Y:S01]  /*5ba0*/  FSEL R63, R208, -INF , !P2 ;  /* 0xff800000d03f7808 */ /* 0x000fe20005000000 */
[----:B------:R-:W-:Y:S01]  /*5bb0*/  HMMA.16816.F32 R48, R16, R26, R48 ;  /* 0x0000001a1030723c */ /* 0x000fe20000001830 */
[----:B--2---:R-:W-:Y:S01]  /*5bc0*/  FSEL R29, R29, -INF , !P1 ;  /* 0xff8000001d1d7808 */ /* 0x004fe20004800000 */
[----:B------:R-:W-:Y:S01]  /*5bd0*/  MUFU.TANH R56, R56 ;  /* 0x0000003800387308 */ /* 0x000fe20000002400 */
[----:B------:R-:W-:-:S05]  /*5be0*/  FSEL R31, R31, -INF , !P6 ;  /* 0xff8000001f1f7808 */ /* 0x000fca0007000000 */
[C---:B------:R-:W-:Y:S01]  /*5bf0*/  HMMA.16816.F32 R188, R20.reuse, R26, R188 ;  /* 0x0000001a14bc723c */ /* 0x040fe200000018bc */
[C---:B------:R-:W-:Y:S02]  /*5c00*/  VIADD R26, R172.reuse, 0xffffff90 ;  /* 0xffffff90ac1a7836 */ /* 0x040fe40000000000 */
[----:B------:R-:W-:Y:S02]  /*5c10*/  VIADD R27, R172, 0xffffff98 ;  /* 0xffffff98ac1b7836 */ /* 0x000fe40000000000 */
[----:B------:R-:W-:Y:S01]  /*5c20*/  FMUL.FTZ R192, R192, UR4 ;  /* 0x00000004c0c07c20 */ /* 0x000fe20008410000 */
[----:B------:R-:W-:Y:S01]  /*5c30*/  FMUL.FTZ R24, R193, UR4 ;  /* 0x00000004c1187c20 */ /* 0x000fe20008410000 */
[----:B------:R-:W-:Y:S01]  /*5c40*/  ISETP.GE.AND P3, PT, R26, R229, PT ;  /* 0x000000e51a00720c */ /* 0x000fe20003f66270 */
[----:B------:R-:W-:Y:S01]  /*5c50*/  FMUL.FTZ R193, R194, UR4 ;  /* 0x00000004c2c17c20 */ /* 0x000fe20008410000 */
[-C--:B----4-:R-:W-:Y:S01]  /*5c60*/  HMMA.16816.F32 R184, R20, R12.reuse, R184 ;  /* 0x0000000c14b8723c */ /* 0x090fe200000018b8 */
[C---:B------:R-:W-:Y:S01]  /*5c70*/  ISETP.GE.AND P0, PT, R26.reuse, R228, PT ;  /* 0x000000e41a00720c */ /* 0x040fe20003f06270 */
[----:B------:R2:W-:Y:S01]  /*5c80*/  MUFU.TANH R194, R53 ;  /* 0x0000003500c27308 */ /* 0x0005e20000002400 */
[----:B------:R-:W-:Y:S01]  /*5c90*/  ISETP.GE.AND P4, PT, R26, R169, PT ;  /* 0x000000a91a00720c */ /* 0x000fe20003f86270 */
[----:B------:R-:W-:Y:S01]  /*5ca0*/  FMUL.FTZ R50, R50, UR4 ;  /* 0x0000000432327c20 */ /* 0x000fe20008410000 */
[----:B------:R-:W-:Y:S01]  /*5cb0*/  ISETP.GE.AND P5, PT, R26, R164, PT ;  /* 0x000000a41a00720c */ /* 0x000fe20003fa6270 */
[----:B------:R-:W-:Y:S01]  /*5cc0*/  VIADD R26, R172, 0xffffff91 ;  /* 0xffffff91ac1a7836 */ /* 0x000fe20000000000 */
[----:B------:R-:W-:Y:S01]  /*5cd0*/  FSEL R196, R210, -INF , !P3 ;  /* 0xff800000d2c47808 */ /* 0x000fe20005800000 */
[----:B------:R-:W-:Y:S01]  /*5ce0*/  HMMA.16816.F32 R44, R16, R12, R44 ;  /* 0x0000000c102c723c */ /* 0x000fe2000000182c */
[----:B------:R-:W-:Y:S01]  /*5cf0*/  VIADD R12, R172, 0xffffff99 ;  /* 0xffffff99ac0c7836 */ /* 0x000fe20000000000 */
[----:B-1----:R-:W-:Y:S01]  /*5d00*/  FSEL R198, R66, -INF , !P0 ;  /* 0xff80000042c67808 */ /* 0x002fe20004000000 */
[----:B------:R-:W1:Y:S01]  /*5d10*/  MUFU.TANH R192, R192 ;  /* 0x000000c000c07308 */ /* 0x000e620000002400 */
[----:B------:R-:W-:Y:S01]  /*5d20*/  ISETP.GE.AND P2, PT, R26, R229, PT ;  /* 0x000000e51a00720c */ /* 0x000fe20003f46270 */
[----:B------:R-:W-:Y:S01]  /*5d30*/  VIADD R13, R172, 0xffffffa0 ;  /* 0xffffffa0ac0d7836 */ /* 0x000fe20000000000 */
[----:B------:R-:W-:Y:S01]  /*5d40*/  ISETP.GE.AND P1, PT, R26, R228, PT ;  /* 0x000000e41a00720c */ /* 0x000fe20003f26270 */
[----:B------:R-:W-:Y:S01]  /*5d50*/  FMUL.FTZ R8, R190, UR4 ;  /* 0x00000004be087c20 */ /* 0x000fe20008410000 */
[----:B------:R-:W-:Y:S01]  /*5d60*/  HMMA.16816.F32 R180, R176, R6, R180 ;  /* 0x00000006b0b4723c */ /* 0x000fe200000018b4 */
[----:B------:R-:W-:Y:S01]  /*5d70*/  ISETP.GE.AND P6, PT, R26, R169, PT ;  /* 0x000000a91a00720c */ /* 0x000fe20003fc6270 */
[----:B------:R-:W-:Y:S01]  /*5d80*/  FMUL.FTZ R0, R188, UR4 ;  /* 0x00000004bc007c20 */ /* 0x000fe20008410000 */
[----:B------:R-:W-:Y:S01]  /*5d90*/  ISETP.GE.AND P3, PT, R26, R164, PT ;  /* 0x000000a41a00720c */ /* 0x000fe20003f66270 */
[----:B--2---:R-:W-:Y:S01]  /*5da0*/  FMUL.FTZ R53, R54, UR4 ;  /* 0x0000000436357c20 */ /* 0x004fe20008410000 */
[----:B------:R-:W-:Y:S01]  /*5db0*/  ISETP.GE.AND P0, PT, R27, R229, PT ;  /* 0x000000e51b00720c */ /* 0x000fe20003f06270 */
[----:B------:R-:W2:Y:S01]  /*5dc0*/  MUFU.TANH R190, R50 ;  /* 0x0000003200be7308 */ /* 0x000ea20000002400 */
[----:B------:R-:W-:Y:S01]  /*5dd0*/  FSEL R207, R67, -INF , !P4 ;  /* 0xff80000043cf7808 */ /* 0x000fe20006000000 */
[----:B------:R-:W-:Y:S01]  /*5de0*/  HMMA.16816.F32 R40, R16, R14, R40 ;  /* 0x0000000e1028723c */ /* 0x000fe20000001828 */
[----:B------:R-:W-:Y:S01]  /*5df0*/  FSEL R205, R205, -INF , !P5 ;  /* 0xff800000cdcd7808 */ /* 0x000fe20006800000 */
[----:B------:R-:W-:Y:S01]  /*5e00*/  FMUL.FTZ R26, R49, UR4 ;  /* 0x00000004311a7c20 */ /* 0x000fe20008410000 */
[----:B------:R-:W-:Y:S01]  /*5e10*/  FSEL R197, R200, -INF , !P2 ;  /* 0xff800000c8c57808 */ /* 0x000fe20005000000 */
[----:B------:R-:W-:Y:S01]  /*5e20*/  FMUL.FTZ R44, R44, UR4 ;  /* 0x000000042c2c7c20 */ /* 0x000fe20008410000 */
[----:B------:R-:W-:Y:S01]  /*5e30*/  FSEL R201, R201, -INF , !P1 ;  /* 0xff800000c9c97808 */ /* 0x000fe20004800000 */
[----:B------:R-:W4:Y:S01]  /*5e40*/  MUFU.TANH R193, R193 ;  /* 0x000000c100c17308 */ /* 0x000f220000002400 */
[----:B------:R-:W-:Y:S01]  /*5e50*/  ISETP.GE.AND P4, PT, R27, R228, PT ;  /* 0x000000e41b00720c */ /* 0x000fe20003f86270 */
[----:B------:R-:W-:Y:S01]  /*5e60*/  FMUL.FTZ R6, R45, UR4 ;  /* 0x000000042d067c20 */ /* 0x000fe20008410000 */
[C---:B------:R-:W-:Y:S01]  /*5e70*/  ISETP.GE.AND P5, PT, R27.reuse, R169, PT ;  /* 0x000000a91b00720c */ /* 0x040fe20003fa6270 */
[----:B------:R-:W-:Y:S01]  /*5e80*/  VIADD R16, R172, 0xffffffa8 ;  /* 0xffffffa8ac107836 */ /* 0x000fe20000000000 */
[----:B------:R-:W-:Y:S01]  /*5e90*/  ISETP.GE.AND P2, PT, R27, R164, PT ;  /* 0x000000a41b00720c */ /* 0x000fe20003f46270 */
[----:B------:R-:W-:Y:S01]  /*5ea0*/  HMMA.16816.F32 R180, R36, R10, R180 ;  /* 0x0000000a24b4723c */ /* 0x000fe200000018b4 */
[----:B------:R-:W-:Y:S01]  /*5eb0*/  ISETP.GE.AND P1, PT, R12, R229, PT ;  /* 0x000000e50c00720c */ /* 0x000fe20003f26270 */
[----:B------:R-:W4:Y:S01]  /*5ec0*/  MUFU.TANH R53, R53 ;  /* 0x0000003500357308 */ /* 0x000f220000002400 */
[----:B------:R-:W-:Y:S01]  /*5ed0*/  FSEL R208, R61, -INF , !P6 ;  /* 0xff8000003dd07808 */ /* 0x000fe20007000000 */
[----:B------:R-:W-:Y:S01]  /*5ee0*/  FMUL.FTZ R47, R47, UR4 ;  /* 0x000000042f2f7c20 */ /* 0x000fe20008410000 */
[----:B------:R-:W-:Y:S01]  /*5ef0*/  FSEL R204, R204, -INF , !P3 ;  /* 0xff800000cccc7808 */ /* 0x000fe20005800000 */
[----:B------:R-:W-:Y:S01]  /*5f00*/  VIADD R17, R172, 0xffffffb0 ;  /* 0xffffffb0ac117836 */ /* 0x000fe20000000000 */
[----:B------:R-:W-:Y:S01]  /*5f10*/  FSEL R199, R202, -INF , !P0 ;  /* 0xff800000cac77808 */ /* 0x000fe20004000000 */
[----:B------:R-:W-:Y:S01]  /*5f20*/  FMUL.FTZ R41, R41, UR4 ;  /* 0x0000000429297c20 */ /* 0x000fe20008410000 */
[C---:B------:R-:W-:Y:S01]  /*5f30*/  ISETP.GE.AND P6, PT, R12.reuse, R228, PT ;  /* 0x000000e40c00720c */ /* 0x040fe20003fc6270 */
[----:B------:R-:W4:Y:S01]  /*5f40*/  MUFU.TANH R7, R44 ;  /* 0x0000002c00077308 */ /* 0x000f220000002400 */
[----:B------:R-:W-:Y:S01]  /*5f50*/  ISETP.GE.AND P3, PT, R12, R169, PT ;  /* 0x000000a90c00720c */ /* 0x000fe20003f66270 */
[----:B------:R-:W-:Y:S01]  /*5f60*/  FMUL.FTZ R42, R42, UR4 ;  /* 0x000000042a2a7c20 */ /* 0x000fe20008410000 */
[----:B------:R-:W-:Y:S01]  /*5f70*/  ISETP.GE.AND P0, PT, R12, R164, PT ;  /* 0x000000a40c00720c */ /* 0x000fe20003f06270 */
[----:B------:R-:W-:Y:S01]  /*5f80*/  FMUL.FTZ R12, R184, UR4 ;  /* 0x00000004b80c7c20 */ /* 0x000fe20008410000 */
[----:B---3--:R-:W-:Y:S01]  /*5f90*/  FSEL R202, R203, -INF , !P4 ;  /* 0xff800000cbca7808 */ /* 0x008fe20006000000 */
[----:B------:R-:W-:Y:S01]  /*5fa0*/  VIADD R18, R172, 0xffffffa9 ;  /* 0xffffffa9ac127836 */ /* 0x000fe20000000000 */
[----:B------:R-:W-:Y:S01]  /*5fb0*/  FSEL R209, R211, -INF , !P5 ;  /* 0xff800000d3d17808 */ /* 0x000fe20006800000 */
[----:B------:R-:W3:Y:S01]  /*5fc0*/  MUFU.TANH R26, R26 ;  /* 0x0000001a001a7308 */ /* 0x000ee20000002400 */
[----:B------:R-:W-:Y:S01]  /*5fd0*/  FSEL R184, R212, -INF , !P2 ;  /* 0xff800000d4b87808 */ /* 0x000fe20005000000 */
[----:B------:R-:W-:Y:S01]  /*5fe0*/  FMUL.FTZ R48, R48, UR4 ;  /* 0x0000000430307c20 */ /* 0x000fe20008410000 */
[----:B------:R-:W-:Y:S01]  /*5ff0*/  FSEL R200, R62, -INF , !P1 ;  /* 0xff8000003ec87808 */ /* 0x000fe20004800000 */
[----:B------:R-:W-:Y:S01]  /*6000*/  FMUL.FTZ R9, R191, UR4 ;  /* 0x00000004bf097c20 */ /* 0x000fe20008410000 */
[C---:B------:R-:W-:Y:S01]  /*6010*/  ISETP.GE.AND P4, PT, R13.reuse, R229, PT ;  /* 0x000000e50d00720c */ /* 0x040fe20003f86270 */
[C---:B------:R-:W-:Y:S01]  /*6020*/  VIADD R10, R172.reuse, 0xffffffb9 ;  /* 0xffffffb9ac0a7836 */ /* 0x040fe20000000000 */
[C---:B------:R-:W-:Y:S01]  /*6030*/  ISETP.GE.AND P5, PT, R13.reuse, R228, PT ;  /* 0x000000e40d00720c */ /* 0x040fe20003fa6270 */
[----:B------:R-:W3:Y:S01]  /*6040*/  MUFU.TANH R66, R41 ;  /* 0x0000002900427308 */ /* 0x000ee20000002400 */
[-C--:B------:R-:W-:Y:S01]  /*6050*/  ISETP.GE.AND P2, PT, R13, R169.reuse, PT ;  /* 0x000000a90d00720c */ /* 0x080fe20003f46270 */
[----:B------:R-:W-:Y:S01]  /*6060*/  FMUL.FTZ R25, R195, UR4 ;  /* 0x00000004c3197c20 */ /* 0x000fe20008410000 */
[-C--:B------:R-:W-:Y:S01]  /*6070*/  ISETP.GE.AND P1, PT, R13, R164.reuse, PT ;  /* 0x000000a40d00720c */ /* 0x080fe20003f26270 */
[----:B------:R-:W-:Y:S01]  /*6080*/  VIADD R13, R172, 0xffffffa1 ;  /* 0xffffffa1ac0d7836 */ /* 0x000fe20000000000 */
[----:B------:R-:W-:Y:S01]  /*6090*/  FSEL R203, R206, -INF , !P6 ;  /* 0xff800000cecb7808 */ /* 0x000fe20007000000 */
[----:B------:R-:W-:Y:S01]  /*60a0*/  FMUL.FTZ R189, R189, UR4 ;  /* 0x00000004bdbd7c20 */ /* 0x000fe20008410000 */
[----:B-----5:R-:W-:Y:S01]  /*60b0*/  FSEL R206, R59, -INF , !P0 ;  /* 0xff8000003bce7808 */ /* 0x020fe20004000000 */
[----:B------:R-:W5:Y:S01]  /*60c0*/  MUFU.TANH R6, R6 ;  /* 0x0000000600067308 */ /* 0x000f620000002400 */
[----:B------:R-:W-:Y:S01]  /*60d0*/  ISETP.GE.AND P0, PT, R13, R169, PT ;  /* 0x000000a90d00720c */ /* 0x000fe20003f06270 */
[----:B------:R-:W-:Y:S01]  /*60e0*/  FMUL.FTZ R43, R43, UR4 ;  /* 0x000000042b2b7c20 */ /* 0x000fe20008410000 */
[----:B-1----:R-:W-:Y:S01]  /*60f0*/  FSEL R175, R192, -INF , !P4 ;  /* 0xff800000c0af7808 */ /* 0x002fe20006000000 */
[----:B------:R-:W-:Y:S01]  /*6100*/  VIADD R11, R172, 0xffffffb8 ;  /* 0xffffffb8ac0b7836 */ /* 0x000fe20000000000 */
[----:B------:R-:W-:Y:S01]  /*6110*/  FSEL R194, R194, -INF , !P0 ;  /* 0xff800000c2c27808 */ /* 0x000fe20004000000 */
[----:B------:R-:W-:Y:S01]  /*6120*/  HMMA.16816.F32 R180, R20, R14, R180 ;  /* 0x0000000e14b4723c */ /* 0x000fe200000018b4 */
[-C--:B------:R-:W-:Y:S01]  /*6130*/  ISETP.GE.AND P0, PT, R16, R164.reuse, PT ;  /* 0x000000a41000720c */ /* 0x080fe20003f06270 */
[----:B------:R1:W5:Y:S01]  /*6140*/  MUFU.TANH R62, R47 ;  /* 0x0000002f003e7308 */ /* 0x0003620000002400 */
[----:B------:R-:W-:Y:S01]  /*6150*/  ISETP.GE.AND P4, PT, R13, R164, PT ;  /* 0x000000a40d00720c */ /* 0x000fe20003f86270 */
[----:B------:R-:W-:Y:S01]  /*6160*/  FMUL.FTZ R51, R51, UR4 ;  /* 0x0000000433337c20 */ /* 0x000fe20008410000 */
[----:B--2---:R-:W-:Y:S01]  /*6170*/  FSEL R190, R190, -INF , !P0 ;  /* 0xff800000bebe7808 */ /* 0x004fe20004000000 */
[----:B------:R-:W-:Y:S01]  /*6180*/  FMUL.FTZ R40, R40, UR4 ;  /* 0x0000000428287c20 */ /* 0x000fe20008410000 */
[----:B----4-:R-:W-:Y:S01]  /*6190*/  FSEL R174, R193, -INF , !P5 ;  /* 0xff800000c1ae7808 */ /* 0x010fe20006800000 */
[----:B------:R-:W-:Y:S01]  /*61a0*/  FMUL.FTZ R46, R46, UR4 ;  /* 0x000000042e2e7c20 */ /* 0x000fe20008410000 */
[----:B------:R-:W-:Y:S01]  /*61b0*/  FSEL R192, R173, -INF , !P2 ;  /* 0xff800000adc07808 */ /* 0x000fe20005000000 */
[----:B------:R-:W2:Y:S01]  /*61c0*/  MUFU.TANH R42, R42 ;  /* 0x0000002a002a7308 */ /* 0x000ea20000002400 */
[----:B------:R-:W-:-:S02]  /*61d0*/  FSEL R188, R53, -INF , !P1 ;  /* 0xff80000035bc7808 */ /* 0x000fc40004800000 */
[----:B------:R-:W-:Y:S02]  /*61e0*/  ISETP.GE.AND P0, PT, R17, R169, PT ;  /* 0x000000a91100720c */ /* 0x000fe40003f06270 */
[C---:B------:R-:W-:Y:S02]  /*61f0*/  ISETP.GE.AND P5, PT, R16.reuse, R229, PT ;  /* 0x000000e51000720c */ /* 0x040fe40003fa6270 */
[C---:B------:R-:W-:Y:S01]  /*6200*/  ISETP.GE.AND P2, PT, R16.reuse, R228, PT ;  /* 0x000000e41000720c */ /* 0x040fe20003f46270 */
[----:B------:R4:W2:Y:S01]  /*6210*/  MUFU.TANH R195, R48 ;  /* 0x0000003000c37308 */ /* 0x0008a20000002400 */
[-C--:B------:R-:W-:Y:S01]  /*6220*/  ISETP.GE.AND P1, PT, R16, R169.reuse, PT ;  /* 0x000000a91000720c */ /* 0x080fe20003f26270 */
[----:B------:R-:W-:Y:S01]  /*6230*/  VIADD R16, R172, 0xffffffb1 ;  /* 0xffffffb1ac107836 */ /* 0x000fe20000000000 */
[----:B------:R-:W-:Y:S01]  /*6240*/  FSEL R191, R5, -INF , !P4 ;  /* 0xff80000005bf7808 */ /* 0x000fe20006000000 */
[----:B------:R-:W-:Y:S01]  /*6250*/  FMUL.FTZ R50, R180, UR4 ;  /* 0x00000004b4327c20 */ /* 0x000fe20008410000 */
[-C--:B------:R-:W-:Y:S01]  /*6260*/  ISETP.GE.AND P4, PT, R18, R169.reuse, PT ;  /* 0x000000a91200720c */ /* 0x080fe20003f86270 */
[----:B------:R-:W-:Y:S01]  /*6270*/  FMUL.FTZ R49, R181, UR4 ;  /* 0x00000004b5317c20 */ /* 0x000fe20008410000 */
[----:B------:R-:W-:Y:S01]  /*6280*/  FSEL R172, R7, -INF , !P0 ;  /* 0xff80000007ac7808 */ /* 0x000fe20004000000 */
[----:B------:R-:W2:Y:S01]  /*6290*/  MUFU.TANH R61, R43 ;  /* 0x0000002b003d7308 */ /* 0x000ea20000002400 */
[----:B------:R-:W-:Y:S01]  /*62a0*/  ISETP.GE.AND P0, PT, R10, R169, PT ;  /* 0x000000a90a00720c */ /* 0x000fe20003f06270 */
[----:B-1----:R-:W-:Y:S01]  /*62b0*/  FMUL.FTZ R47, R187, UR4 ;  /* 0x00000004bb2f7c20 */ /* 0x002fe20008410000 */
[----:B---3--:R-:W-:-:S02]  /*62c0*/  FSEL R193, R26, -INF , !P4 ;  /* 0xff8000001ac17808 */ /* 0x008fc40006000000 */
[----:B------:R-:W-:Y:S02]  /*62d0*/  ISETP.GE.AND P4, PT, R16, R169, PT ;  /* 0x000000a91000720c */ /* 0x000fe40003f86270 */
[----:B------:R-:W-:Y:S01]  /*62e0*/  FSEL R66, R66, -INF , !P0 ;  /* 0xff80000042427808 */ /* 0x000fe20004000000 */
[----:B------:R-:W-:Y:S01]  /*62f0*/  MUFU.TANH R2, R189 ;  /* 0x000000bd00027308 */ /* 0x000fe20000002400 */
[----:B------:R-:W-:Y:S01]  /*6300*/  ISETP.GE.AND P0, PT, R16, R164, PT ;  /* 0x000000a41000720c */ /* 0x000fe20003f06270 */
[----:B----4-:R-:W-:Y:S01]  /*6310*/  FMUL.FTZ R48, R186, UR4 ;  /* 0x00000004ba307c20 */ /* 0x010fe20008410000 */
[----:B------:R-:W-:Y:S02]  /*6320*/  FSEL R210, R56, -INF , !P3 ;  /* 0xff80000038d27808 */ /* 0x000fe40005800000 */
[----:B-----5:R-:W-:Y:S02]  /*6330*/  FSEL R173, R6, -INF , !P4 ;  /* 0xff80000006ad7808 */ /* 0x020fe40006000000 */
[C---:B------:R-:W-:Y:S01]  /*6340*/  ISETP.GE.AND P6, PT, R13.reuse, R229, PT ;  /* 0x000000e50d00720c */ /* 0x040fe20003fc6270 */
[----:B------:R1:W3:Y:S01]  /*6350*/  MUFU.TANH R189, R51 ;  /* 0x0000003300bd7308 */ /* 0x0002e20000002400 */
[----:B------:R-:W-:-:S02]  /*6360*/  ISETP.GE.AND P3, PT, R13, R228, PT ;  /* 0x000000e40d00720c */ /* 0x000fc40003f66270 */
[----:B------:R-:W-:Y:S02]  /*6370*/  FMNMX3.FTZ R6, R166, R243, R242, !PT ;  /* 0x000000f3a6067276 */ /* 0x000fe400078100f2 */
[----:B------:R-:W-:Y:S02]  /*6380*/  FSEL R62, R62, -INF , !P0 ;  /* 0xff8000003e3e7808 */ /* 0x000fe40004000000 */
[----:B------:R-:W-:Y:S01]  /*6390*/  ISETP.GE.AND P0, PT, R11, R164, PT ;  /* 0x000000a40b00720c */ /* 0x000fe20003f06270 */
[----:B------:R-:W4:Y:S01]  /*63a0*/  MUFU.TANH R13, R40 ;  /* 0x00000028000d7308 */ /* 0x000f220000002400 */
[----:B------:R-:W-:Y:S02]  /*63b0*/  FMNMX3.FTZ R5, R165, R244, R230, !PT ;  /* 0x000000f4a5057276 */ /* 0x000fe400078100e6 */
[----:B------:R-:W-:Y:S02]  /*63c0*/  FMNMX3.FTZ R6, R6, R28, R29, !PT ;  /* 0x0000001c06067276 */ /* 0x000fe4000781001d */
[----:B--2---:R-:W-:-:S02]  /*63d0*/  FSEL R59, R42, -INF , !P0 ;  /* 0xff8000002a3b7808 */ /* 0x004fc40004000000 */
[----:B------:R-:W-:Y:S01]  /*63e0*/  FMNMX3.FTZ R5, R5, R30, R31, !PT ;  /* 0x0000001e05057276 */ /* 0x000fe2000781001f */
[----:B------:R-:W2:Y:S01]  /*63f0*/  MUFU.TANH R65, R46 ;  /* 0x0000002e00417308 */ /* 0x000ea20000002400 */
[----:B------:R-:W-:Y:S01]  /*6400*/  FMNMX3.FTZ R6, R6, R207, R208, !PT ;  /* 0x000000cf06067276 */ /* 0x000fe200078100d0 */
[----:B-1----:R-:W-:Y:S01]  /*6410*/  FMUL.FTZ R51, R185, UR4 ;  /* 0x00000004b9337c20 */ /* 0x002fe20008410000 */
[-C--:B------:R-:W-:Y:S02]  /*6420*/  ISETP.GE.AND P0, PT, R10, R164.reuse, PT ;  /* 0x000000a40a00720c */ /* 0x080fe40003f06270 */
[----:B------:R-:W-:Y:S02]  /*6430*/  FSEL R195, R195, -INF , !P1 ;  /* 0xff800000c3c37808 */ /* 0x000fe40004800000 */
[----:B------:R-:W-:Y:S01]  /*6440*/  ISETP.GE.AND P1, PT, R18, R164, PT ;  /* 0x000000a41200720c */ /* 0x000fe20003f26270 */
[----:B------:R-:W1:Y:S01]  /*6450*/  MUFU.TANH R24, R24 ;  /* 0x0000001800187308 */ /* 0x000e620000002400 */
[----:B------:R-:W-:-:S02]  /*6460*/  FMNMX3.FTZ R5, R5, R205, R204, !PT ;  /* 0x000000cd05057276 */ /* 0x000fc400078100cc */
[----:B------:R-:W-:Y:S02]  /*6470*/  FMNMX3.FTZ R6, R6, R209, R210, !PT ;  /* 0x000000d106067276 */ /* 0x000fe400078100d2 */
[----:B------:R-:W-:Y:S02]  /*6480*/  FSEL R61, R61, -INF , !P0 ;  /* 0xff8000003d3d7808 */ /* 0x000fe40004000000 */
[----:B------:R-:W-:Y:S01]  /*6490*/  ISETP.GE.U32.AND P0, PT, R3, 0x3, PT ;  /* 0x000000030300780c */ /* 0x000fe20003f06070 */
[----:B------:R-:W1:Y:S01]  /*64a0*/  MUFU.TANH R25, R25 ;  /* 0x0000001900197308 */ /* 0x000e620000002400 */
[----:B---3--:R-:W-:Y:S02]  /*64b0*/  FSEL R189, R189, -INF , !P1 ;  /* 0xff800000bdbd7808 */ /* 0x008fe40004800000 */
[----:B------:R-:W-:Y:S02]  /*64c0*/  ISETP.GE.AND P1, PT, R11, R169, PT ;  /* 0x000000a90b00720c */ /* 0x000fe40003f26270 */
[----:B------:R-:W-:-:S02]  /*64d0*/  FMNMX3.FTZ R5, R5, R184, R206, !PT ;  /* 0x000000b805057276 */ /* 0x000fc400078100ce */
[----:B------:R-:W-:Y:S01]  /*64e0*/  FMNMX3.FTZ R6, R6, R192, R194, !PT ;  /* 0x000000c006067276 */ /* 0x000fe200078100c2 */
[----:B------:R-:W3:Y:S01]  /*64f0*/  MUFU.TANH R0, R0 ;  /* 0x0000000000007308 */ /* 0x000ee20000002400 */
[----:B----4-:R-:W-:Y:S02]  /*6500*/  FSEL R169, R13, -INF , !P1 ;  /* 0xff8000000da97808 */ /* 0x010fe40004800000 */
[----:B------:R-:W-:Y:S02]  /*6510*/  ISETP.GE.AND P1, PT, R17, R164, PT ;  /* 0x000000a41100720c */ /* 0x000fe40003f26270 */
[----:B------:R-:W-:Y:S02]  /*6520*/  FMNMX3.FTZ R5, R5, R188, R191, !PT ;  /* 0x000000bc05057276 */ /* 0x000fe400078100bf */
[----:B------:R-:W-:Y:S01]  /*6530*/  FMNMX3.FTZ R6, R6, R195, R193, !PT ;  /* 0x000000c306067276 */ /* 0x000fe200078100c1 */
[----:B------:R-:W4:Y:S01]  /*6540*/  MUFU.TANH R8, R8 ;  /* 0x0000000800087308 */ /* 0x000f220000002400 */
[----:B--2---:R-:W-:-:S02]  /*6550*/  FSEL R65, R65, -INF , !P1 ;  /* 0xff80000041417808 */ /* 0x004fc40004800000 */
[----:B------:R-:W-:Y:S02]  /*6560*/  FMNMX3.FTZ R5, R5, R190, R189, !PT ;  /* 0x000000be05057276 */ /* 0x000fe400078100bd */
[----:B------:R-:W-:Y:S02]  /*6570*/  FMNMX3.FTZ R7, R6, R172, R173, !PT ;  /* 0x000000ac06077276 */ /* 0x000fe400078100ad */
[C---:B------:R-:W-:Y:S01]  /*6580*/  ISETP.GE.AND P4, PT, R18.reuse, R229, PT ;  /* 0x000000e51200720c */ /* 0x040fe20003f86270 */
[----:B------:R-:W2:Y:S01]  /*6590*/  MUFU.TANH R9, R9 ;  /* 0x0000000900097308 */ /* 0x000ea20000002400 */
[----:B------:R-:W-:Y:S01]  /*65a0*/  BAR.SYNC.DEFER_BLOCKING 0x0 ;  /* 0x0000000000007b1d */ /* 0x000fe20000010000 */
[----:B------:R-:W-:Y:S02]  /*65b0*/  ISETP.GE.AND P1, PT, R18, R228, PT ;  /* 0x000000e41200720c */ /* 0x000fe40003f26270 */
[----:B------:R-:W-:Y:S02]  /*65c0*/  FMNMX3.FTZ R6, R5, R65, R62, !PT ;  /* 0x0000004105067276 */ /* 0x000fe4000781003e */
[----:B------:R-:W-:-:S02]  /*65d0*/  FMNMX3.FTZ R7, R7, R169, R66, !PT ;  /* 0x000000a907077276 */ /* 0x000fc40007810042 */
[----:B------:R-:W1:Y:S08]  /*65e0*/  MUFU.TANH R12, R12 ;  /* 0x0000000c000c7308 */ /* 0x000e700000002400 */
[----:B------:R-:W1:Y:S08]  /*65f0*/  MUFU.TANH R51, R51 ;  /* 0x0000003300337308 */ /* 0x000e700000002400 */
[----:B------:R-:W1:Y:S08]  /*6600*/  MUFU.TANH R50, R50 ;  /* 0x0000003200327308 */ /* 0x000e700000002400 */
[----:B------:R-:W1:Y:S01]  /*6610*/  MUFU.TANH R49, R49 ;  /* 0x0000003100317308 */ /* 0x000e620000002400 */
        /* <DEDUP_REMOVED lines=21> */
.L_x_435:
[----:B------:R-:W-:Y:S01]  /*6770*/  FMNMX3.FTZ R6, R6, R59, R61, !PT ;  /* 0x0000003b06067276 */ /* 0x000fe2000781003d */
[----:B------:R-:W3:Y:S01]  /*6780*/  SHFL.BFLY PT, R5, R7, 0x2, 0x1f ;  /* 0x0c401f0007057f89 */ /* 0x000ee200000e0000 */
[----:B------:R-:W-:Y:S01]  /*6790*/  FSEL R180, R0, -INF , !P5 ;  /* 0xff80000000b47808 */ /* 0x000fe20006800000 */
[----:B------:R-:W-:Y:S01]  /*67a0*/  FMUL.FTZ R46, R182, UR4 ;  /* 0x00000004b62e7c20 */ /* 0x000fe20008410000 */
[----:B------:R-:W-:Y:S01]  /*67b0*/  FMNMX3.FTZ R0, R168, R52, R4, !PT ;  /* 0x00000034a8007276 */ /* 0x000fe20007810004 */
[----:B------:R-:W4:Y:S01]  /*67c0*/  SHFL.BFLY PT, R13, R6, 0x2, 0x1f ;  /* 0x0c401f00060d7f89 */ /* 0x000f2200000e0000 */
[----:B------:R-:W-:Y:S01]  /*67d0*/  FSEL R179, R2, -INF , !P4 ;  /* 0xff80000002b37808 */ /* 0x000fe20006000000 */
[----:B------:R-:W-:Y:S01]  /*67e0*/  FMUL.FTZ R45, R183, UR4 ;  /* 0x00000004b72d7c20 */ /* 0x000fe20008410000 */
[----:B------:R-:W-:Y:S01]  /*67f0*/  FMNMX3.FTZ R0, R0, R240, R241, !PT ;  /* 0x000000f000007276 */ /* 0x000fe200078100f1 */
[----:B------:R-:W5:Y:S01]  /*6800*/  MUFU.TANH R48, R48 ;  /* 0x0000003000307308 */ /* 0x000f620000002400 */
[----:B------:R-:W-:Y:S01]  /*6810*/  FMNMX3.FTZ R2, R167, R57, R58, !PT ;  /* 0x00000039a7027276 */ /* 0x000fe2000781003a */
[----:B------:R-:W-:Y:S01]  /*6820*/  LDSM.16.MT88.4 R20, [R216+0x9000] ;  /* 0x00900000d814783b */ /* 0x000fe20000004200 */
[----:B------:R-:W-:-:S02]  /*6830*/  FMNMX3.FTZ R0, R0, R196, R197, !PT ;  /* 0x000000c400007276 */ /* 0x000fc400078100c5 */
[----:B------:R-:W-:Y:S02]  /*6840*/  FMNMX3.FTZ R2, R2, R60, R63, !PT ;  /* 0x0000003c02027276 */ /* 0x000fe4000781003f */
[----:B-1----:R-:W-:Y:S01]  /*6850*/  FSEL R181, R24, -INF , !P6 ;  /* 0xff80000018b57808 */ /* 0x002fe20007000000 */
[----:B------:R-:W1:Y:S01]  /*6860*/  MUFU.TANH R47, R47 ;  /* 0x0000002f002f7308 */ /* 0x000e620000002400 */
[----:B------:R-:W-:Y:S02]  /*6870*/  FMNMX3.FTZ R0, R0, R199, R200, !PT ;  /* 0x000000c700007276 */ /* 0x000fe400078100c8 */
[-C--:B------:R-:W-:Y:S02]  /*6880*/  ISETP.GE.AND P0, PT, R17, R229.reuse, PT ;  /* 0x000000e51100720c */ /* 0x080fe40003f06270 */
[----:B------:R-:W-:Y:S02]  /*6890*/  ISETP.GE.AND P6, PT, R16, R229, PT ;  /* 0x000000e51000720c */ /* 0x000fe40003fc6270 */
[----:B------:R-:W-:Y:S01]  /*68a0*/  FMNMX3.FTZ R0, R0, R175, R181, !PT ;  /* 0x000000af00007276 */ /* 0x000fe200078100b5 */
[----:B------:R-:W1:Y:S01]  /*68b0*/  MUFU.TANH R46, R46 ;  /* 0x0000002e002e7308 */ /* 0x000e620000002400 */
[----:B---3--:R-:W-:-:S02]  /*68c0*/  FMNMX.FTZ R5, R7, R5, !PT ;  /* 0x0000000507057209 */ /* 0x008fc40007810000 */
[----:B------:R-:W-:Y:S02]  /*68d0*/  FSEL R178, R25, -INF , !P3 ;  /* 0xff80000019b27808 */ /* 0x000fe40005800000 */
[----:B----4-:R-:W-:Y:S01]  /*68e0*/  FMNMX.FTZ R13, R6, R13, !PT ;  /* 0x0000000d060d7209 */ /* 0x010fe20007810000 */
[----:B------:R-:W-:Y:S01]  /*68f0*/  LDSM.16.MT88.4 R24, [R218+0x9000] ;  /* 0x00900000da18783b */ /* 0x000fe20000004200 */
[----:B------:R-:W-:Y:S01]  /*6900*/  FMNMX3.FTZ R6, R2, R198, R201, !PT ;  /* 0x000000c602067276 */ /* 0x000fe200078100c9 */
[----:B------:R-:W3:Y:S01]  /*6910*/  MUFU.TANH R45, R45 ;  /* 0x0000002d002d7308 */ /* 0x000ee20000002400 */
[-C--:B------:R-:W-:Y:S01]  /*6920*/  ISETP.GE.AND P3, PT, R11, R229.reuse, PT ;  /* 0x000000e50b00720c */ /* 0x080fe20003f66270 */
[----:B------:R-:W4:Y:S01]  /*6930*/  SHFL.BFLY PT, R2, R5, 0x1, 0x1f ;  /* 0x0c201f0005027f89 */ /* 0x000f2200000e0000 */
[----:B------:R-:W-:Y:S02]  /*6940*/  FMNMX3.FTZ R6, R6, R202, R203, !PT ;  /* 0x000000ca06067276 */ /* 0x000fe400078100cb */
[----:B------:R-:W-:-:S02]  /*6950*/  ISETP.GE.AND P5, PT, R10, R229, PT ;  /* 0x000000e50a00720c */ /* 0x000fc40003fa6270 */
[----:B------:R-:W-:Y:S02]  /*6960*/  FSEL R44, R12, -INF , !P0 ;  /* 0xff8000000c2c7808 */ /* 0x000fe40004000000 */
[----:B------:R-:W-:Y:S02]  /*6970*/  FSEL R51, R51, -INF , !P6 ;  /* 0xff80000033337808 */ /* 0x000fe40007000000 */
[----:B------:R-:W-:Y:S02]  /*6980*/  FMNMX3.FTZ R33, R0, R180, R179, !PT ;  /* 0x000000b400217276 */ /* 0x000fe400078100b3 */
[----:B------:R-:W-:Y:S01]  /*6990*/  FSEL R177, R8, -INF , !P2 ;  /* 0xff80000008b17808 */ /* 0x000fe20005000000 */
[----:B------:R-:W4:Y:S01]  /*69a0*/  SHFL.BFLY PT, R0, R13, 0x1, 0x1f ;  /* 0x0c201f000d007f89 */ /* 0x000f2200000e0000 */
[----:B------:R-:W-:Y:S02]  /*69b0*/  FSEL R176, R9, -INF , !P1 ;  /* 0xff80000009b07808 */ /* 0x000fe40004800000 */
[----:B------:R-:W-:-:S02]  /*69c0*/  FMNMX3.FTZ R6, R6, R174, R178, !PT ;  /* 0x000000ae06067276 */ /* 0x000fc400078100b2 */
[-C--:B------:R-:W-:Y:S02]  /*69d0*/  ISETP.GE.AND P2, PT, R17, R228.reuse, PT ;  /* 0x000000e41100720c */ /* 0x080fe40003f46270 */
[----:B------:R-:W-:Y:S02]  /*69e0*/  ISETP.GE.AND P4, PT, R16, R228, PT ;  /* 0x000000e41000720c */ /* 0x000fe40003f86270 */
[----:B------:R-:W-:Y:S01]  /*69f0*/  FSEL R50, R50, -INF , !P3 ;  /* 0xff80000032327808 */ /* 0x000fe20005800000 */
[----:B--2---:R-:W-:Y:S01]  /*6a00*/  LDSM.16.MT88.4 R16, [R218+0xa000] ;  /* 0x00a00000da10783b */ /* 0x004fe20000004200 */
[----:B------:R-:W-:Y:S02]  /*6a10*/  FSEL R49, R49, -INF , !P5 ;  /* 0xff80000031317808 */ /* 0x000fe40006800000 */
[----:B------:R-:W-:Y:S02]  /*6a20*/  FMNMX3.FTZ R33, R33, R44, R51, !PT ;  /* 0x0000002c21217276 */ /* 0x000fe40007810033 */
[----:B------:R-:W-:-:S02]  /*6a30*/  FMNMX3.FTZ R6, R6, R177, R176, !PT ;  /* 0x000000b106067276 */ /* 0x000fc400078100b0 */
[-C--:B------:R-:W-:Y:S02]  /*6a40*/  ISETP.GE.AND P1, PT, R11, R228.reuse, PT ;  /* 0x000000e40b00720c */ /* 0x080fe40003f26270 */
[----:B------:R-:W-:Y:S02]  /*6a50*/  ISETP.GE.AND P0, PT, R10, R228, PT ;  /* 0x000000e40a00720c */ /* 0x000fe40003f06270 */
[----:B-----5:R-:W-:Y:S02]  /*6a60*/  FSEL R48, R48, -INF , !P2 ;  /* 0xff80000030307808 */ /* 0x020fe40005000000 */
[----:B-1----:R-:W-:Y:S02]  /*6a70*/  FSEL R47, R47, -INF , !P4 ;  /* 0xff8000002f2f7808 */ /* 0x002fe40006000000 */
[----:B------:R-:W-:Y:S02]  /*6a80*/  FMNMX3.FTZ R33, R33, R50, R49, !PT ;  /* 0x0000003221217276 */ /* 0x000fe40007810031 */
[----:B------:R-:W-:-:S02]  /*6a90*/  FSEL R46, R46, -INF , !P1 ;  /* 0xff8000002e2e7808 */ /* 0x000fc40004800000 */
[----:B---3--:R-:W-:Y:S02]  /*6aa0*/  FSEL R45, R45, -INF , !P0 ;  /* 0xff8000002d2d7808 */ /* 0x008fe40004000000 */
[----:B------:R-:W-:Y:S02]  /*6ab0*/  FMNMX3.FTZ R32, R6, R48, R47, !PT ;  /* 0x0000003006207276 */ /* 0x000fe4000781002f */
[----:B------:R-:W1:Y:S01]  /*6ac0*/  SHFL.BFLY PT, R6, R33, 0x2, 0x1f ;  /* 0x0c401f0021067f89 */ /* 0x000e6200000e0000 */
[----:B----4-:R-:W-:Y:S02]  /*6ad0*/  FMNMX.FTZ R2, R5, R2, !PT ;  /* 0x0000000205027209 */ /* 0x010fe40007810000 */
[----:B------:R-:W-:Y:S02]  /*6ae0*/  FMNMX3.FTZ R32, R32, R46, R45, !PT ;  /* 0x0000002e20207276 */ /* 0x000fe4000781002d */
[C---:B------:R-:W-:Y:S01]  /*6af0*/  FSETP.NEU.FTZ.AND P1, PT, R2.reuse, -INF , PT ;  /* 0xff8000000200780b */ /* 0x040fe20003f3d000 */
[C---:B------:R-:W-:Y:S01]  /*6b00*/  FMUL.FTZ R164, R2.reuse, UR7 ;  /* 0x0000000702a47c20 */ /* 0x040fe20008410000 */
[----:B------:R-:W-:Y:S01]  /*6b10*/  FMNMX.FTZ R0, R13, R0, !PT ;  /* 0x000000000d007209 */ /* 0x000fe20007810000 */
[----:B------:R-:W2:Y:S01]  /*6b20*/  SHFL.BFLY PT, R5, R32, 0x2, 0x1f ;  /* 0x0c401f0020057f89 */ /* 0x000ea200000e0000 */
[----:B------:R-:W-:-:S02]  /*6b30*/  FSEL R8, R2, RZ, P1 ;  /* 0x000000ff02087208 */ /* 0x000fc40000800000 */
[C---:B------:R-:W-:Y:S01]  /*6b40*/  FSETP.NEU.FTZ.AND P0, PT, R0.reuse, -INF , PT ;  /* 0xff8000000000780b */ /* 0x040fe20003f1d000 */
[----:B------:R-:W-:Y:S01]  /*6b50*/  FMUL.FTZ R64, R0, UR7 ;  /* 0x0000000700407c20 */ /* 0x000fe20008410000 */
[----:B------:R-:W-:Y:S01]  /*6b60*/  FSEL R164, R164, RZ, P1 ;  /* 0x000000ffa4a47208 */ /* 0x000fe20000800000 */
[----:B------:R-:W-:Y:S01]  /*6b70*/  FADD.FTZ R8, R166, -R8 ;  /* 0x80000008a6087221 */ /* 0x000fe20000010000 */
[----:B------:R-:W-:Y:S01]  /*6b80*/  FSEL R7, R0, RZ, P0 ;  /* 0x000000ff00077208 */ /* 0x000fe20000000000 */
[----:B------:R-:W-:Y:S01]  /*6b90*/  LDSM.16.MT88.4 R12, [R216+0xa000] ;  /* 0x00a00000d80c783b */ /* 0x000fe20000004200 */
[----:B------:R-:W-:Y:S01]  /*6ba0*/  FSEL R64, R64, RZ, P0 ;  /* 0x000000ff40407208 */ /* 0x000fe20000000000 */
[----:B------:R-:W-:Y:S01]  /*6bb0*/  FMUL.FTZ R8, R8, UR7 ;  /* 0x0000000708087c20 */ /* 0x000fe20008410000 */
[--C-:B------:R-:W-:Y:S01]  /*6bc0*/  FFMA.FTZ R39, R243, UR7, -R164.reuse ;  /* 0x00000007f3277c23 */ /* 0x100fe200080108a4 */
[----:B------:R-:W-:Y:S01]  /*6bd0*/  FADD.FTZ R7, R165, -R7 ;  /* 0x80000007a5077221 */ /* 0x000fe20000010000 */
[--C-:B------:R-:W-:Y:S01]  /*6be0*/  FFMA.FTZ R38, R242, UR7, -R164.reuse ;  /* 0x00000007f2267c23 */ /* 0x100fe200080108a4 */
[----:B------:R3:W4:Y:S01]  /*6bf0*/  MUFU.EX2 R43, R8 ;  /* 0x00000008002b7308 */ /* 0x0007220000000800 */
[--C-:B------:R-:W-:Y:S01]  /*6c00*/  FFMA.FTZ R37, R28, UR7, -R164.reuse ;  /* 0x000000071c257c23 */ /* 0x100fe200080108a4 */
[----:B-1----:R-:W-:Y:S01]  /*6c10*/  FMNMX.FTZ R33, R33, R6, !PT ;  /* 0x0000000621217209 */ /* 0x002fe20007810000 */
[----:B------:R-:W-:Y:S01]  /*6c20*/  FMUL.FTZ R42, R7, UR7 ;  /* 0x00000007072a7c20 */ /* 0x000fe20008410000 */
[----:B------:R-:W-:Y:S01]  /*6c30*/  FFMA.FTZ R36, R29, UR7, -R164 ;  /* 0x000000071d247c23 */ /* 0x000fe200080108a4 */
[--C-:B------:R-:W-:Y:S01]  /*6c40*/  FFMA.FTZ R35, R244, UR7, -R64.reuse ;  /* 0x00000007f4237c23 */ /* 0x100fe20008010840 */
[--C-:B------:R-:W-:Y:S01]  /*6c50*/  FFMA.FTZ R34, R230, UR7, -R64.reuse ;  /* 0x00000007e6227c23 */ /* 0x100fe20008010840 */
[----:B------:R-:W1:Y:S01]  /*6c60*/  SHFL.BFLY PT, R6, R33, 0x1, 0x1f ;  /* 0x0c201f0021067f89 */ /* 0x000e6200000e0000 */
[--C-:B------:R-:W-:Y:S01]  /*6c70*/  FFMA.FTZ R40, R30, UR7, -R64.reuse ;  /* 0x000000071e287c23 */ /* 0x100fe20008010840 */
[--C-:B------:R-:W-:Y:S01]  /*6c80*/  FFMA.FTZ R41, R31, UR7, -R64.reuse ;  /* 0x000000071f297c23 */ /* 0x100fe20008010840 */
[----:B--2---:R-:W-:Y:S01]  /*6c90*/  FMNMX.FTZ R32, R32, R5, !PT ;  /* 0x0000000520207209 */ /* 0x004fe20007810000 */
[----:B------:R-:W-:Y:S01]  /*6ca0*/  MUFU.EX2 R39, R39 ;  /* 0x0000002700277308 */ /* 0x000fe20000000800 */
[----:B------:R-:W-:Y:S01]  /*6cb0*/  FFMA.FTZ R185, R204, UR7, -R64 ;  /* 0x00000007ccb97c23 */ /* 0x000fe20008010840 */
[----:B------:R-:W-:Y:S01]  /*6cc0*/  FFMA.FTZ R183, R208, UR7, -R164 ;  /* 0x00000007d0b77c23 */ /* 0x000fe200080108a4 */
[----:B---3--:R-:W-:Y:S01]  /*6cd0*/  LDSM.16.MT88.4 R8, [R218+0xb000] ;  /* 0x00b00000da08783b */ /* 0x008fe20000004200 */
[----:B------:R-:W2:Y:S01]  /*6ce0*/  MUFU.EX2 R38, R38 ;  /* 0x0000002600267308 */ /* 0x000ea20000000800 */
[-C--:B----4-:R-:W-:Y:S01]  /*6cf0*/  FMUL.FTZ R156, R156, R43.reuse ;  /* 0x0000002b9c9c7220 */ /* 0x090fe20000410000 */
[-C--:B------:R-:W-:Y:S01]  /*6d00*/  FMUL.FTZ R157, R157, R43.reuse ;  /* 0x0000002b9d9d7220 */ /* 0x080fe20000410000 */
[----:B------:R-:W3:Y:S01]  /*6d10*/  SHFL.BFLY PT, R5, R32, 0x1, 0x1f ;  /* 0x0c201f0020057f89 */ /* 0x000ee200000e0000 */
[----:B------:R-:W-:Y:S01]  /*6d20*/  MUFU.EX2 R37, R37 ;  /* 0x0000002500257308 */ /* 0x000fe20000000800 */
[-C--:B------:R-:W-:Y:S01]  /*6d30*/  FMUL.FTZ R152, R152, R43.reuse ;  /* 0x0000002b98987220 */ /* 0x080fe20000410000 */
[-C--:B------:R-:W-:Y:S01]  /*6d40*/  FMUL.FTZ R153, R153, R43.reuse ;  /* 0x0000002b99997220 */ /* 0x080fe20000410000 */
[-C--:B------:R-:W-:Y:S01]  /*6d50*/  FMUL.FTZ R140, R140, R43.reuse ;  /* 0x0000002b8c8c7220 */ /* 0x080fe20000410000 */
[----:B------:R-:W4:Y:S01]  /*6d60*/  MUFU.EX2 R36, R36 ;  /* 0x0000002400247308 */ /* 0x000f220000000800 */
[-C--:B------:R-:W-:Y:S01]  /*6d70*/  FMUL.FTZ R141, R141, R43.reuse ;  /* 0x0000002b8d8d7220 */ /* 0x080fe20000410000 */
[-C--:B------:R-:W-:Y:S01]  /*6d80*/  FMUL.FTZ R136, R136, R43.reuse ;  /* 0x0000002b88887220 */ /* 0x080fe20000410000 */
[-C--:B------:R-:W-:Y:S01]  /*6d90*/  FMUL.FTZ R137, R137, R43.reuse ;  /* 0x0000002b89897220 */ /* 0x080fe20000410000 */
[----:B------:R-:W-:Y:S01]  /*6da0*/  MUFU.EX2 R35, R35 ;  /* 0x0000002300237308 */ /* 0x000fe20000000800 */
[----:B------:R-:W-:Y:S01]  /*6db0*/  FMUL.FTZ R124, R124, R43 ;  /* 0x0000002b7c7c7220 */ /* 0x000fe20000410000 */
[----:B--2---:R-:W-:Y:S01]  /*6dc0*/  F2FP.F16.F32.PACK_AB R28, R38, R39 ;  /* 0x00000027261c723e */ /* 0x004fe200000000ff */
[-C--:B------:R-:W-:Y:S01]  /*6dd0*/  FMUL.FTZ R125, R125, R43.reuse ;  /* 0x0000002b7d7d7220 */ /* 0x080fe20000410000 */
[----:B-1----:R-:W-:Y:S01]  /*6de0*/  FMNMX.FTZ R33, R33, R6, !PT ;  /* 0x0000000621217209 */ /* 0x002fe20007810000 */
[----:B------:R-:W1:Y:S01]  /*6df0*/  MUFU.EX2 R34, R34 ;  /* 0x0000002200227308 */ /* 0x000e620000000800 */
[-C--:B------:R-:W-:Y:S01]  /*6e00*/  FMUL.FTZ R120, R120, R43.reuse ;  /* 0x0000002b78787220 */ /* 0x080fe20000410000 */
[----:B------:R-:W-:Y:S01]  /*6e10*/  FMUL.FTZ R121, R121, R43 ;  /* 0x0000002b79797220 */ /* 0x000fe20000410000 */
[C---:B------:R-:W-:Y:S01]  /*6e20*/  FSETP.NEU.FTZ.AND P1, PT, R33.reuse, -INF , PT ;  /* 0xff8000002100780b */ /* 0x040fe20003f3d000 */
[C---:B------:R-:W-:Y:S01]  /*6e30*/  FMUL.FTZ R53, R33.reuse, UR7 ;  /* 0x0000000721357c20 */ /* 0x040fe20008410000 */
[----:B------:R-:W-:Y:S01]  /*6e40*/  MUFU.EX2 R40, R40 ;  /* 0x0000002800287308 */ /* 0x000fe20000000800 */
[----:B----4-:R-:W-:Y:S01]  /*6e50*/  F2FP.F16.F32.PACK_AB R30, R36, R37 ;  /* 0x00000025241e723e */ /* 0x010fe200000000ff */
[----:B------:R-:W-:Y:S01]  /*6e60*/  FMUL.FTZ R108, R108, R43 ;  /* 0x0000002b6c6c7220 */ /* 0x000fe20000410000 */
[----:B------:R-:W-:Y:S01]  /*6e70*/  FSEL R67, R33, RZ, P1 ;  /* 0x000000ff21437208 */ /* 0x000fe20000800000 */
[----:B------:R-:W2:Y:S01]  /*6e80*/  MUFU.EX2 R41, R41 ;  /* 0x0000002900297308 */ /* 0x000ea20000000800 */
[----:B---3--:R-:W-:Y:S01]  /*6e90*/  FMNMX.FTZ R32, R32, R5, !PT ;  /* 0x0000000520207209 */ /* 0x008fe20007810000 */
[----:B------:R-:W-:Y:S01]  /*6ea0*/  FMUL.FTZ R109, R109, R43 ;  /* 0x0000002b6d6d7220 */ /* 0x000fe20000410000 */
[----:B------:R-:W-:Y:S01]  /*6eb0*/  FSEL R53, R53, RZ, P1 ;  /* 0x000000ff35357208 */ /* 0x000fe20000800000 */
[----:B------:R-:W-:Y:S01]  /*6ec0*/  FADD.FTZ R67, R168, -R67 ;  /* 0x80000043a8437221 */ /* 0x000fe20000010000 */
[C---:B------:R-:W-:Y:S01]  /*6ed0*/  FSETP.NEU.FTZ.AND P0, PT, R32.reuse, -INF , PT ;  /* 0xff8000002000780b */ /* 0x040fe20003f1d000 */
[----:B------:R-:W-:Y:S01]  /*6ee0*/  FMUL.FTZ R56, R32, UR7 ;  /* 0x0000000720387c20 */ /* 0x000fe20008410000 */
[----:B------:R-:W3:Y:S01]  /*6ef0*/  MUFU.EX2 R42, R42 ;  /* 0x0000002a002a7308 */ /* 0x000ee20000000800 */
[--C-:B------:R-:W-:Y:S01]  /*6f00*/  FFMA.FTZ R54, R4, UR7, -R53.reuse ;  /* 0x0000000704367c23 */ /* 0x100fe20008010835 */
[--C-:B------:R-:W-:Y:S01]  /*6f10*/  FFMA.FTZ R52, R52, UR7, -R53.reuse ;  /* 0x0000000734347c23 */ /* 0x100fe20008010835 */
[----:B------:R-:W4:Y:S01]  /*6f20*/  LDSM.16.MT88.4 R4, [R216+0xb000] ;  /* 0x00b00000d804783b */ /* 0x000f220000004200 */
[----:B------:R-:W-:Y:S01]  /*6f30*/  FSEL R56, R56, RZ, P0 ;  /* 0x000000ff38387208 */ /* 0x000fe20000000000 */
[--C-:B------:R-:W-:Y:S01]  /*6f40*/  FFMA.FTZ R55, R240, UR7, -R53.reuse ;  /* 0x00000007f0377c23 */ /* 0x100fe20008010835 */
[----:B------:R-:W-:Y:S01]  /*6f50*/  FFMA.FTZ R241, R241, UR7, -R53 ;  /* 0x00000007f1f17c23 */ /* 0x000fe20008010835 */
[----:B------:R-:W-:Y:S01]  /*6f60*/  MUFU.EX2 R54, R54 ;  /* 0x0000003600367308 */ /* 0x000fe20000000800 */
[----:B-1----:R-:W-:Y:S01]  /*6f70*/  F2FP.F16.F32.PACK_AB R29, R34, R35 ;  /* 0x00000023221d723e */ /* 0x002fe200000000ff */
[--C-:B------:R-:W-:Y:S01]  /*6f80*/  FFMA.FTZ R165, R58, UR7, -R56.reuse ;  /* 0x000000073aa57c23 */ /* 0x100fe20008010838 */
[--C-:B------:R-:W-:Y:S01]  /*6f90*/  FFMA.FTZ R168, R60, UR7, -R56.reuse ;  /* 0x000000073ca87c23 */ /* 0x100fe20008010838 */
[--C-:B------:R-:W-:Y:S01]  /*6fa0*/  FFMA.FTZ R166, R57, UR7, -R56.reuse ;  /* 0x0000000739a67c23 */ /* 0x100fe20008010838 */
[----:B------:R-:W-:Y:S01]  /*6fb0*/  MUFU.EX2 R52, R52 ;  /* 0x0000003400347308 */ /* 0x000fe20000000800 */
[----:B--2---:R-:W-:Y:S01]  /*6fc0*/  F2FP.F16.F32.PACK_AB R31, R41, R40 ;  /* 0x00000028291f723e */ /* 0x004fe200000000ff */
[-C--:B---3--:R-:W-:Y:S01]  /*6fd0*/  FMUL.FTZ R158, R158, R42.reuse ;  /* 0x0000002a9e9e7220 */ /* 0x088fe20000410000 */
[-C--:B------:R-:W-:Y:S01]  /*6fe0*/  FMUL.FTZ R159, R159, R42.reuse ;  /* 0x0000002a9f9f7220 */ /* 0x080fe20000410000 */
[----:B------:R1:W-:Y:S01]  /*6ff0*/  MUFU.EX2 R60, R165 ;  /* 0x000000a5003c7308 */ /* 0x0003e20000000800 */
[-C--:B------:R-:W-:Y:S01]  /*7000*/  FMUL.FTZ R154, R154, R42.reuse ;  /* 0x0000002a9a9a7220 */ /* 0x080fe20000410000 */
[-C--:B------:R-:W-:Y:S01]  /*7010*/  FMUL.FTZ R155, R155, R42.reuse ;  /* 0x0000002a9b9b7220 */ /* 0x080fe20000410000 */
[-C--:B------:R-:W-:Y:S01]  /*7020*/  FMUL.FTZ R142, R142, R42.reuse ;  /* 0x0000002a8e8e7220 */ /* 0x080fe20000410000 */
[----:B------:R2:W-:Y:S01]  /*7030*/  MUFU.EX2 R58, R166 ;  /* 0x000000a6003a7308 */ /* 0x0005e20000000800 */
        /* <DEDUP_REMOVED lines=9> */
[----:B-1----:R-:W-:Y:S01]  /*70d0*/  FSEL R165, R32, RZ, P0 ;  /* 0x000000ff20a57208 */ /* 0x002fe20000000000 */
[-C--:B------:R-:W-:Y:S01]  /*70e0*/  FMUL.FTZ R110, R110, R42.reuse ;  /* 0x0000002a6e6e7220 */ /* 0x080fe20000410000 */
[-C--:B------:R-:W-:Y:S01]  /*70f0*/  FMUL.FTZ R111, R111, R42.reuse ;  /* 0x0000002a6f6f7220 */ /* 0x080fe20000410000 */
[-C--:B------:R-:W-:Y:S01]  /*7100*/  FMUL.FTZ R104, R104, R43.reuse ;  /* 0x0000002b68687220 */ /* 0x080fe20000410000 */
[----:B--2---:R-:W-:Y:S01]  /*7110*/  FFMA.FTZ R166, R63, UR7, -R56 ;  /* 0x000000073fa67c23 */ /* 0x004fe20008010838 */
[----:B------:R-:W-:Y:S01]  /*7120*/  FADD.FTZ R165, R167, -R165 ;  /* 0x800000a5a7a57221 */ /* 0x000fe20000010000 */
[----:B------:R-:W-:Y:S01]  /*7130*/  FMUL.FTZ R167, R67, UR7 ;  /* 0x0000000743a77c20 */ /* 0x000fe20008410000 */
[----:B------:R-:W-:Y:S01]  /*7140*/  MUFU.EX2 R63, R168 ;  /* 0x000000a8003f7308 */ /* 0x000fe20000000800 */
[-C--:B------:R-:W-:Y:S01]  /*7150*/  FMUL.FTZ R105, R105, R43.reuse ;  /* 0x0000002b69697220 */ /* 0x080fe20000410000 */
[-C--:B------:R-:W-:Y:S01]  /*7160*/  FMUL.FTZ R106, R106, R42.reuse ;  /* 0x0000002a6a6a7220 */ /* 0x080fe20000410000 */
[-C--:B------:R-:W-:Y:S01]  /*7170*/  FMUL.FTZ R107, R107, R42.reuse ;  /* 0x0000002a6b6b7220 */ /* 0x080fe20000410000 */
[----:B------:R1:W-:Y:S01]  /*7180*/  MUFU.EX2 R67, R166 ;  /* 0x000000a600437308 */ /* 0x0003e20000000800 */
        /* <DEDUP_REMOVED lines=13> */
[----:B-1----:R-:W-:Y:S01]  /*7260*/  FMUL.FTZ R166, R165, UR7 ;  /* 0x00000007a5a67c20 */ /* 0x002fe20008410000 */
[----:B------:R-:W-:Y:S01]  /*7270*/  FMUL.FTZ R93, R93, R43 ;  /* 0x0000002b5d5d7220 */ /* 0x000fe20000410000 */
[----:B------:R-:W1:Y:S01]  /*7280*/  MUFU.EX2 R165, R167 ;  /* 0x000000a700a57308 */ /* 0x000e620000000800 */
[-C--:B------:R-:W-:Y:S01]  /*7290*/  FMUL.FTZ R94, R94, R42.reuse ;  /* 0x0000002a5e5e7220 */ /* 0x080fe20000410000 */
[----:B------:R-:W-:Y:S01]  /*72a0*/  FMUL.FTZ R95, R95, R42 ;  /* 0x0000002a5f5f7220 */ /* 0x000fe20000410000 */
[C---:B------:R-:W-:Y:S01]  /*72b0*/  HMMA.16816.F32 R156, R28.reuse, R24, R156 ;  /* 0x000000181c9c723c */ /* 0x040fe2000000189c */
[----:B------:R-:W2:Y:S01]  /*72c0*/  MUFU.EX2 R166, R166 ;  /* 0x000000a600a67308 */ /* 0x000ea20000000800 */
[--C-:B------:R-:W-:Y:S01]  /*72d0*/  FFMA.FTZ R182, R209, UR7, -R164.reuse ;  /* 0x00000007d1b67c23 */ /* 0x100fe200080108a4 */
[----:B------:R-:W-:Y:S01]  /*72e0*/  FFMA.FTZ R168, R210, UR7, -R164 ;  /* 0x00000007d2a87c23 */ /* 0x000fe200080108a4 */
[--C-:B------:R-:W-:Y:S01]  /*72f0*/  FFMA.FTZ R186, R205, UR7, -R64.reuse ;  /* 0x00000007cdba7c23 */ /* 0x100fe20008010840 */
[--C-:B------:R-:W-:Y:S01]  /*7300*/  FFMA.FTZ R184, R184, UR7, -R64.reuse ;  /* 0x00000007b8b87c23 */ /* 0x100fe20008010840 */
[----:B------:R-:W-:Y:S01]  /*7310*/  FFMA.FTZ R187, R206, UR7, -R64 ;  /* 0x00000007cebb7c23 */ /* 0x000fe20008010840 */
[--C-:B------:R-:W-:Y:S01]  /*7320*/  FFMA.FTZ R204, R196, UR7, -R53.reuse ;  /* 0x00000007c4cc7c23 */ /* 0x100fe20008010835 */
[C---:B------:R-:W-:Y:S01]  /*7330*/  HMMA.16816.F32 R152, R28.reuse, R26, R152 ;  /* 0x0000001a1c98723c */ /* 0x040fe20000001898 */
[--C-:B------:R-:W-:Y:S01]  /*7340*/  FFMA.FTZ R196, R197, UR7, -R53.reuse ;  /* 0x00000007c5c47c23 */ /* 0x100fe20008010835 */
[--C-:B------:R-:W-:Y:S01]  /*7350*/  FFMA.FTZ R199, R199, UR7, -R53.reuse ;  /* 0x00000007c7c77c23 */ /* 0x100fe20008010835 */
[-C--:B-1----:R-:W-:Y:S01]  /*7360*/  FMUL.FTZ R160, R160, R165.reuse ;  /* 0x000000a5a0a07220 */ /* 0x082fe20000410000 */
[-C--:B------:R-:W-:Y:S01]  /*7370*/  FMUL.FTZ R161, R161, R165.reuse ;  /* 0x000000a5a1a17220 */ /* 0x080fe20000410000 */
[-C--:B------:R-:W-:Y:S01]  /*7380*/  FMUL.FTZ R148, R148, R165.reuse ;  /* 0x000000a594947220 */ /* 0x080fe20000410000 */
[-C--:B------:R-:W-:Y:S01]  /*7390*/  FMUL.FTZ R149, R149, R165.reuse ;  /* 0x000000a595957220 */ /* 0x080fe20000410000 */
[-C--:B--2---:R-:W-:Y:S01]  /*73a0*/  FMUL.FTZ R162, R162, R166.reuse ;  /* 0x000000a6a2a27220 */ /* 0x084fe20000410000 */
        /* <DEDUP_REMOVED lines=46> */
[----:B------:R-:W-:Y:S01]  /*7690*/  FMUL.FTZ R97, R97, R165 ;  /* 0x000000a561617220 */ /* 0x000fe20000410000 */
[-C--:B------:R-:W-:Y:S01]  /*76a0*/  FMUL.FTZ R98, R98, R166.reuse ;  /* 0x000000a662627220 */ /* 0x080fe20000410000 */
[C---:B------:R-:W-:Y:S01]  /*76b0*/  HMMA.16816.F32 R72, R28.reuse, R8, R72 ;  /* 0x000000081c48723c */ /* 0x040fe20000001848 */
[----:B------:R-:W-:Y:S01]  /*76c0*/  FMUL.FTZ R99, R99, R166 ;  /* 0x000000a663637220 */ /* 0x000fe20000410000 */
[----:B------:R-:W-:Y:S01]  /*76d0*/  FFMA.FTZ R167, R207, UR7, -R164 ;  /* 0x00000007cfa77c23 */ /* 0x000fe200080108a4 */
[----:B------:R1:W2:Y:S01]  /*76e0*/  MUFU.EX2 R197, R204 ;  /* 0x000000cc00c57308 */ /* 0x0002a20000000800 */
[--C-:B------:R-:W-:Y:S01]  /*76f0*/  FFMA.FTZ R198, R198, UR7, -R56.reuse ;  /* 0x00000007c6c67c23 */ /* 0x100fe20008010838 */
[--C-:B------:R-:W-:Y:S01]  /*7700*/  FFMA.FTZ R201, R201, UR7, -R56.reuse ;  /* 0x00000007c9c97c23 */ /* 0x100fe20008010838 */
[----:B------:R-:W-:Y:S01]  /*7710*/  FFMA.FTZ R203, R203, UR7, -R56 ;  /* 0x00000007cbcb7c23 */ /* 0x000fe20008010838 */
[----:B------:R-:W-:Y:S01]  /*7720*/  MUFU.EX2 R183, R183 ;  /* 0x000000b700b77308 */ /* 0x000fe20000000800 */
[C---:B------:R-:W-:Y:S01]  /*7730*/  HMMA.16816.F32 R76, R28.reuse, R10, R76 ;  /* 0x0000000a1c4c723c */ /* 0x040fe2000000184c */
[--C-:B------:R-:W-:Y:S01]  /*7740*/  FFMA.FTZ R195, R195, UR7, -R164.reuse ;  /* 0x00000007c3c37c23 */ /* 0x100fe200080108a4 */
[--C-:B------:R-:W-:Y:S01]  /*7750*/  FFMA.FTZ R192, R192, UR7, -R164.reuse ;  /* 0x00000007c0c07c23 */ /* 0x100fe200080108a4 */
[----:B------:R-:W3:Y:S01]  /*7760*/  MUFU.EX2 R167, R167 ;  /* 0x000000a700a77308 */ /* 0x000ee20000000800 */
[--C-:B------:R-:W-:Y:S01]  /*7770*/  FFMA.FTZ R194, R194, UR7, -R164.reuse ;  /* 0x00000007c2c27c23 */ /* 0x100fe200080108a4 */
[--C-:B------:R-:W-:Y:S01]  /*7780*/  FFMA.FTZ R205, R179, UR7, -R53.reuse ;  /* 0x00000007b3cd7c23 */ /* 0x100fe20008010835 */
[--C-:B------:R-:W-:Y:S01]  /*7790*/  FFMA.FTZ R175, R175, UR7, -R53.reuse ;  /* 0x00000007afaf7c23 */ /* 0x100fe20008010835 */
[----:B------:R-:W-:Y:S01]  /*77a0*/  MUFU.EX2 R182, R182 ;  /* 0x000000b600b67308 */ /* 0x000fe20000000800 */
[C---:B----4-:R-:W-:Y:S01]  /*77b0*/  HMMA.16816.F32 R88, R28.reuse, R4, R88 ;  /* 0x000000041c58723c */ /* 0x050fe20000001858 */
[----:B-1----:R-:W-:Y:S01]  /*77c0*/  FFMA.FTZ R204, R200, UR7, -R53 ;  /* 0x00000007c8cc7c23 */ /* 0x002fe20008010835 */
[--C-:B------:R-:W-:Y:S01]  /*77d0*/  FFMA.FTZ R172, R172, UR7, -R164.reuse ;  /* 0x00000007acac7c23 */ /* 0x100fe200080108a4 */
[----:B------:R-:W-:Y:S01]  /*77e0*/  MUFU.EX2 R168, R168 ;  /* 0x000000a800a87308 */ /* 0x000fe20000000800 */
[----:B------:R-:W-:Y:S01]  /*77f0*/  FFMA.FTZ R173, R173, UR7, -R164 ;  /* 0x00000007adad7c23 */ /* 0x000fe200080108a4 */
[----:B------:R-:W-:Y:S01]  /*7800*/  FFMA.FTZ R39, R232, R43, R39 ;  /* 0x0000002be8277223 */ /* 0x000fe20000010027 */
[----:B------:R-:W-:Y:S01]  /*7810*/  FFMA.FTZ R35, R231, R42, R35 ;  /* 0x0000002ae7237223 */ /* 0x000fe20000010023 */
[----:B------:R-:W1:Y:S01]  /*7820*/  MUFU.EX2 R186, R186 ;  /* 0x000000ba00ba7308 */ /* 0x000e620000000800 */
[----:B------:R-:W-:Y:S01]  /*7830*/  HMMA.16816.F32 R92, R28, R6, R92 ;  /* 0x000000061c5c723c */ /* 0x000fe2000000185c */
[----:B------:R-:W-:Y:S01]  /*7840*/  F2FP.F16.F32.PACK_AB R28, R54, R52 ;  /* 0x00000034361c723e */ /* 0x000fe200000000ff */
[----:B------:R-:W-:Y:S01]  /*7850*/  FFMA.FTZ R52, R234, R165, R52 ;  /* 0x000000a5ea347223 */ /* 0x000fe20000010034 */
[----:B------:R-:W-:Y:S01]  /*7860*/  F2FP.F16.F32.PACK_AB R29, R60, R58 ;  /* 0x0000003a3c1d723e */ /* 0x000fe200000000ff */
[----:B------:R-:W-:Y:S01]  /*7870*/  MUFU.EX2 R185, R185 ;  /* 0x000000b900b97308 */ /* 0x000fe20000000800 */
[----:B------:R-:W-:Y:S01]  /*7880*/  F2FP.F16.F32.PACK_AB R30, R57, R55 ;  /* 0x00000037391e723e */ /* 0x000fe200000000ff */
[----:B------:R-:W-:Y:S01]  /*7890*/  FFMA.FTZ R58, R233, R166, R58 ;  /* 0x000000a6e93a7223 */ /* 0x000fe2000001003a */
[----:B------:R-:W-:Y:S01]  /*78a0*/  F2FP.F16.F32.PACK_AB R31, R67, R63 ;  /* 0x0000003f431f723e */ /* 0x000fe200000000ff */
[----:B------:R-:W-:Y:S01]  /*78b0*/  MUFU.EX2 R184, R184 ;  /* 0x000000b800b87308 */ /* 0x000fe20000000800 */
[----:B------:R-:W-:Y:S01]  /*78c0*/  FADD.FTZ R52, R54, R52 ;  /* 0x0000003436347221 */ /* 0x000fe20000010000 */
[----:B------:R-:W-:Y:S01]  /*78d0*/  FADD.FTZ R58, R60, R58 ;  /* 0x0000003a3c3a7221 */ /* 0x000fe20000010000 */
[----:B------:R-:W-:Y:S01]  /*78e0*/  FADD.FTZ R39, R38, R39 ;  /* 0x0000002726277221 */ /* 0x000fe20000010000 */
[----:B------:R-:W-:Y:S01]  /*78f0*/  MUFU.EX2 R187, R187 ;  /* 0x000000bb00bb7308 */ /* 0x000fe20000000800 */
[----:B------:R-:W-:Y:S01]  /*7900*/  FADD.FTZ R35, R34, R35 ;  /* 0x0000002322237221 */ /* 0x000fe20000010000 */
[C---:B------:R-:W-:Y:S01]  /*7910*/  HMMA.16816.F32 R160, R28.reuse, R24, R160 ;  /* 0x000000181ca0723c */ /* 0x040fe200000018a0 */
[----:B------:R-:W-:Y:S01]  /*7920*/  FFMA.FTZ R44, R44, UR7, -R53 ;  /* 0x000000072c2c7c23 */ /* 0x000fe20008010835 */
[----:B------:R-:W-:Y:S01]  /*7930*/  MUFU.EX2 R200, R199 ;  /* 0x000000c700c87308 */ /* 0x000fe20000000800 */
[----:B------:R-:W-:Y:S01]  /*7940*/  FADD.FTZ R52, R55, R52 ;  /* 0x0000003437347221 */ /* 0x000fe20000010000 */
[----:B------:R-:W-:Y:S01]  /*7950*/  FADD.FTZ R58, R63, R58 ;  /* 0x0000003a3f3a7221 */ /* 0x000fe20000010000 */
[----:B------:R-:W-:Y:S01]  /*7960*/  FADD.FTZ R39, R37, R39 ;  /* 0x0000002725277221 */ /* 0x000fe20000010000 */
[----:B------:R4:W-:Y:S01]  /*7970*/  MUFU.EX2 R199, R204 ;  /* 0x000000cc00c77308 */ /* 0x0009e20000000800 */
[----:B------:R-:W-:Y:S01]  /*7980*/  FADD.FTZ R35, R40, R35 ;  /* 0x0000002328237221 */ /* 0x000fe20000010000 */
[C---:B------:R-:W-:Y:S01]  /*7990*/  HMMA.16816.F32 R148, R28.reuse, R26, R148 ;  /* 0x0000001a1c94723c */ /* 0x040fe20000001894 */
[----:B------:R-:W5:Y:S01]  /*79a0*/  LDSM.16.MT88.4 R24, [R218+0x9400] ;  /* 0x00940000da18783b */ /* 0x000f620000004200 */
[----:B------:R-:W1:Y:S01]  /*79b0*/  MUFU.EX2 R196, R196 ;  /* 0x000000c400c47308 */ /* 0x000e620000000800 */
[----:B------:R-:W-:Y:S01]  /*79c0*/  FADD.FTZ R52, R57, R52 ;  /* 0x0000003439347221 */ /* 0x000fe20000010000 */
[----:B------:R-:W-:Y:S01]  /*79d0*/  FADD.FTZ R58, R67, R58 ;  /* 0x0000003a433a7221 */ /* 0x000fe20000010000 */
[----:B------:R-:W-:Y:S01]  /*79e0*/  FADD.FTZ R39, R36, R39 ;  /* 0x0000002724277221 */ /* 0x000fe20000010000 */
[----:B------:R-:W1:Y:S01]  /*79f0*/  MUFU.EX2 R198, R198 ;  /* 0x000000c600c67308 */ /* 0x000e620000000800 */
[----:B------:R-:W-:Y:S01]  /*7a00*/  FADD.FTZ R35, R41, R35 ;  /* 0x0000002329237221 */ /* 0x000fe20000010000 */
[C---:B------:R-:W-:Y:S01]  /*7a10*/  HMMA.16816.F32 R144, R28.reuse, R20, R144 ;  /* 0x000000141c90723c */ /* 0x040fe20000001890 */
[----:B--2---:R-:W-:Y:S01]  /*7a20*/  FADD.FTZ R52, R197, R52 ;  /* 0x00000034c5347221 */ /* 0x004fe20000010000 */
[----:B------:R-:W-:Y:S01]  /*7a30*/  MUFU.EX2 R203, R203 ;  /* 0x000000cb00cb7308 */ /* 0x000fe20000000800 */
[----:B---3--:R-:W-:Y:S01]  /*7a40*/  FADD.FTZ R39, R167, R39 ;  /* 0x00000027a7277221 */ /* 0x008fe20000010000 */
[----:B----4-:R-:W-:Y:S01]  /*7a50*/  FFMA.FTZ R204, R202, UR7, -R56 ;  /* 0x00000007cacc7c23 */ /* 0x010fe20008010838 */
[----:B-1----:R-:W-:Y:S01]  /*7a60*/  FADD.FTZ R35, R186, R35 ;  /* 0x00000023ba237221 */ /* 0x002fe20000010000 */
[----:B------:R-:W1:Y:S01]  /*7a70*/  MUFU.EX2 R202, R201 ;  /* 0x000000c900ca7308 */ /* 0x000e620000000800 */
[----:B------:R-:W-:Y:S01]  /*7a80*/  FADD.FTZ R39, R183, R39 ;  /* 0x00000027b7277221 */ /* 0x000fe20000010000 */
[C---:B------:R-:W-:Y:S01]  /*7a90*/  HMMA.16816.F32 R132, R28.reuse, R22, R132 ;  /* 0x000000161c84723c */ /* 0x040fe20000001884 */
[----:B------:R-:W2:Y:S01]  /*7aa0*/  LDSM.16.MT88.4 R20, [R216+0x9400] ;  /* 0x00940000d814783b */ /* 0x000ea20000004200 */
[----:B------:R3:W4:Y:S01]  /*7ab0*/  MUFU.EX2 R201, R204 ;  /* 0x000000cc00c97308 */ /* 0x0007220000000800 */
[----:B------:R-:W-:Y:S01]  /*7ac0*/  FADD.FTZ R52, R196, R52 ;  /* 0x00000034c4347221 */ /* 0x000fe20000010000 */
[----:B------:R-:W-:Y:S01]  /*7ad0*/  FADD.FTZ R58, R198, R58 ;  /* 0x0000003ac63a7221 */ /* 0x000fe20000010000 */
[----:B------:R-:W-:Y:S01]  /*7ae0*/  FADD.FTZ R35, R185, R35 ;  /* 0x00000023b9237221 */ /* 0x000fe20000010000 */
[----:B------:R-:W4:Y:S01]  /*7af0*/  MUFU.EX2 R192, R192 ;  /* 0x000000c000c07308 */ /* 0x000f220000000800 */
[----:B------:R-:W-:Y:S01]  /*7b00*/  FADD.FTZ R52, R200, R52 ;  /* 0x00000034c8347221 */ /* 0x000fe20000010000 */
[C---:B------:R-:W-:Y:S01]  /*7b10*/  HMMA.16816.F32 R128, R28.reuse, R16, R128 ;  /* 0x000000101c80723c */ /* 0x040fe20000001880 */
[----:B------:R-:W-:Y:S01]  /*7b20*/  FADD.FTZ R39, R182, R39 ;  /* 0x00000027b6277221 */ /* 0x000fe20000010000 */
[----:B------:R-:W5:Y:S01]  /*7b30*/  MUFU.EX2 R194, R194 ;  /* 0x000000c200c27308 */ /* 0x000f620000000800 */
[----:B------:R-:W-:Y:S01]  /*7b40*/  FADD.FTZ R35, R184, R35 ;  /* 0x00000023b8237221 */ /* 0x000fe20000010000 */
[----:B-1----:R-:W-:Y:S01]  /*7b50*/  FADD.FTZ R58, R202, R58 ;  /* 0x0000003aca3a7221 */ /* 0x002fe20000010000 */
[----:B------:R-:W-:Y:S01]  /*7b60*/  FADD.FTZ R52, R199, R52 ;  /* 0x00000034c7347221 */ /* 0x000fe20000010000 */
[----:B------:R-:W1:Y:S01]  /*7b70*/  MUFU.EX2 R175, R175 ;  /* 0x000000af00af7308 */ /* 0x000e620000000800 */
[----:B------:R-:W-:Y:S01]  /*7b80*/  FADD.FTZ R39, R168, R39 ;  /* 0x00000027a8277221 */ /* 0x000fe20000010000 */
[C---:B------:R-:W-:Y:S01]  /*7b90*/  HMMA.16816.F32 R116, R28.reuse, R18, R116 ;  /* 0x000000121c74723c */ /* 0x040fe20000001874 */
[----:B------:R-:W2:Y:S01]  /*7ba0*/  LDSM.16.MT88.4 R16, [R218+0xa400] ;  /* 0x00a40000da10783b */ /* 0x000ea20000004200 */
[--C-:B---3--:R-:W-:Y:S01]  /*7bb0*/  FFMA.FTZ R204, R181, UR7, -R53.reuse ;  /* 0x00000007b5cc7c23 */ /* 0x108fe20008010835 */
[----:B------:R-:W-:Y:S01]  /*7bc0*/  FFMA.FTZ R181, R180, UR7, -R53 ;  /* 0x00000007b4b57c23 */ /* 0x000fe20008010835 */
[----:B------:R-:W-:Y:S01]  /*7bd0*/  MUFU.EX2 R172, R172 ;  /* 0x000000ac00ac7308 */ /* 0x000fe20000000800 */
[----:B----4-:R-:W-:Y:S01]  /*7be0*/  FADD.FTZ R58, R201, R58 ;  /* 0x0000003ac93a7221 */ /* 0x010fe20000010000 */
[----:B------:R-:W-:Y:S01]  /*7bf0*/  FADD.FTZ R35, R187, R35 ;  /* 0x00000023bb237221 */ /* 0x000fe20000010000 */
[----:B------:R-:W-:Y:S01]  /*7c00*/  FADD.FTZ R39, R192, R39 ;  /* 0x00000027c0277221 */ /* 0x000fe20000010000 */
[----:B------:R-:W-:Y:S01]  /*7c10*/  HMMA.16816.F32 R112, R28, R12, R112 ;  /* 0x0000000c1c70723c */ /* 0x000fe20000001870 */
[----:B------:R3:W4:Y:S01]  /*7c20*/  MUFU.EX2 R180, R204 ;  /* 0x000000cc00b47308 */ /* 0x0007220000000800 */
[----:B------:R-:W-:Y:S01]  /*7c30*/  FADD.FTZ R58, R203, R58 ;  /* 0x0000003acb3a7221 */ /* 0x000fe20000010000 */
[----:B-----5:R-:W-:Y:S01]  /*7c40*/  FADD.FTZ R39, R194, R39 ;  /* 0x00000027c2277221 */ /* 0x020fe20000010000 */
[----:B-1----:R-:W-:Y:S01]  /*7c50*/  FADD.FTZ R52, R175, R52 ;  /* 0x00000034af347221 */ /* 0x002fe20000010000 */
[----:B------:R1:W5:Y:S01]  /*7c60*/  MUFU.EX2 R179, R181 ;  /* 0x000000b500b37308 */ /* 0x0003620000000800 */
[----:B------:R-:W-:-:S02]  /*7c70*/  ISETP.NE.AND P0, PT, R3, 0x2, PT ;  /* 0x000000020300780c */ /* 0x000fc40003f05270 */
[C---:B------:R-:W-:Y:S01]  /*7c80*/  HMMA.16816.F32 R100, R28.reuse, R14, R100 ;  /* 0x0000000e1c64723c */ /* 0x040fe20000001864 */
[----:B------:R-:W2:Y:S01]  /*7c90*/  LDSM.16.MT88.4 R12, [R216+0xa400] ;  /* 0x00a40000d80c783b */ /* 0x000ea20000004200 */
[----:B------:R-:W-:Y:S01]  /*7ca0*/  MUFU.EX2 R44, R44 ;  /* 0x0000002c002c7308 */ /* 0x000fe20000000800 */
[----:B------:R-:W-:Y:S02]  /*7cb0*/  IADD3 R3, PT, PT, R3, -0x3, RZ ;  /* 0xfffffffd03037810 */ /* 0x000fe40007ffe0ff */
[----:B------:R-:W-:Y:S01]  /*7cc0*/  MOV R165, R0 ;  /* 0x0000000000a57202 */ /* 0x000fe20000000f00 */
[----:B---3--:R-:W-:Y:S02]  /*7cd0*/  FFMA.FTZ R204, R174, UR7, -R56 ;  /* 0x00000007aecc7c23 */ /* 0x008fe40008010838 */
[C---:B------:R-:W-:Y:S01]  /*7ce0*/  HMMA.16816.F32 R68, R28.reuse, R8, R68 ;  /* 0x000000081c44723c */ /* 0x040fe20000001844 */
[----:B------:R-:W3:Y:S01]  /*7cf0*/  MUFU.EX2 R174, R205 ;  /* 0x000000cd00ae7308 */ /* 0x000ee20000000800 */
[----:B----4-:R-:W-:Y:S01]  /*7d00*/  FADD.FTZ R52, R180, R52 ;  /* 0x00000034b4347221 */ /* 0x010fe20000010000 */
[----:B-1----:R-:W-:Y:S01]  /*7d10*/  FFMA.FTZ R181, R178, UR7, -R56 ;  /* 0x00000007b2b57c23 */ /* 0x002fe20008010838 */
[----:B------:R-:W-:Y:S01]  /*7d20*/  SEL R230, R3, 0xffffffff, P0 ;  /* 0xffffffff03e67807 */ /* 0x000fe20000000000 */
[----:B------:R1:W4:Y:S01]  /*7d30*/  MUFU.EX2 R178, R204 ;  /* 0x000000cc00b27308 */ /* 0x0003220000000800 */
[----:B-----5:R-:W-:Y:S01]  /*7d40*/  FADD.FTZ R52, R179, R52 ;  /* 0x00000034b3347221 */ /* 0x020fe20000010000 */
[----:B------:R-:W-:Y:S01]  /*7d50*/  MOV R166, R2 ;  /* 0x0000000200a67202 */ /* 0x000fe20000000f00 */
[----:B------:R-:W-:Y:S01]  /*7d60*/  HMMA.16816.F32 R80, R28, R10, R80 ;  /* 0x0000000a1c50723c */ /* 0x000fe20000001850 */
[----:B------:R-:W5:Y:S01]  /*7d70*/  LDSM.16.MT88.4 R8, [R218+0xb400] ;  /* 0x00b40000da08783b */ /* 0x000f620000004200 */
[----:B---3--:R-:W-:-:S06]  /*7d80*/  FADD.FTZ R52, R174, R52 ;  /* 0x00000034ae347221 */ /* 0x008fcc0000010000 */
[----:B------:R-:W-:Y:S01]  /*7d90*/  HMMA.16816.F32 R84, R28, R4, R84 ;  /* 0x000000041c54723c */ /* 0x000fe20000001854 */
[----:B-1----:R-:W-:Y:S01]  /*7da0*/  FFMA.FTZ R204, R177, UR7, -R56 ;  /* 0x00000007b1cc7c23 */ /* 0x002fe20008010838 */
[----:B----4-:R-:W-:Y:S01]  /*7db0*/  FADD.FTZ R58, R178, R58 ;  /* 0x0000003ab23a7221 */ /* 0x010fe20000010000 */
[----:B------:R1:W3:Y:S01]  /*7dc0*/  MUFU.EX2 R177, R181 ;  /* 0x000000b500b17308 */ /* 0x0002e20000000800 */
[----:B------:R-:W-:-:S04]  /*7dd0*/  FADD.FTZ R52, R44, R52 ;  /* 0x000000342c347221 */ /* 0x000fc80000010000 */
[----:B------:R-:W-:Y:S01]  /*7de0*/  HMMA.16816.F32 R96, R28, R6, R96 ;  /* 0x000000061c60723c */ /* 0x000fe20000001860 */
[----:B------:R-:W4:Y:S01]  /*7df0*/  LDSM.16.MT88.4 R4, [R216+0xb400] ;  /* 0x00b40000d804783b */ /* 0x000f220000004200 */
[----:B------:R-:W-:Y:S02]  /*7e00*/  F2FP.F16.F32.PACK_AB R28, R183, R167 ;  /* 0x000000a7b71c723e */ /* 0x000fe400000000ff */
[----:B------:R-:W-:Y:S02]  /*7e10*/  F2FP.F16.F32.PACK_AB R29, R185, R186 ;  /* 0x000000bab91d723e */ /* 0x000fe400000000ff */
[----:B------:R-:W-:Y:S02]  /*7e20*/  F2FP.F16.F32.PACK_AB R30, R168, R182 ;  /* 0x000000b6a81e723e */ /* 0x000fe400000000ff */
[----:B------:R-:W-:Y:S02]  /*7e30*/  F2FP.F16.F32.PACK_AB R31, R187, R184 ;  /* 0x000000b8bb1f723e */ /* 0x000fe400000000ff */
[----:B------:R-:W-:Y:S01]  /*7e40*/  MOV R167, R32 ;  /* 0x0000002000a77202 */ /* 0x000fe20000000f00 */
[----:B-1----:R-:W-:Y:S01]  /*7e50*/  FFMA.FTZ R181, R176, UR7, -R56 ;  /* 0x00000007b0b57c23 */ /* 0x002fe20008010838 */
[----:B---3--:R-:W-:Y:S01]  /*7e60*/  FADD.FTZ R58, R177, R58 ;  /* 0x0000003ab13a7221 */ /* 0x008fe20000010000 */
[----:B------:R-:W1:Y:S01]  /*7e70*/  MUFU.EX2 R176, R204 ;  /* 0x000000cc00b07308 */ /* 0x000e620000000800 */
[----:B------:R-:W-:Y:S01]  /*7e80*/  MOV R168, R33 ;  /* 0x0000002100a87202 */ /* 0x000fe20000000f00 */
[C---:B------:R-:W-:Y:S02]  /*7e90*/  HMMA.16816.F32 R156, R28.reuse, R24, R156 ;  /* 0x000000181c9c723c */ /* 0x040fe4000000189c */
[----:B------:R-:W3:Y:S06]  /*7ea0*/  MUFU.EX2 R181, R181 ;  /* 0x000000b500b57308 */ /* 0x000eec0000000800 */
[----:B------:R-:W-:Y:S01]  /*7eb0*/  HMMA.16816.F32 R152, R28, R26, R152 ;  /* 0x0000001a1c98723c */ /* 0x000fe20000001898 */
[----:B-1----:R-:W-:-:S07]  /*7ec0*/  FADD.FTZ R58, R176, R58 ;  /* 0x0000003ab03a7221 */ /* 0x002fce0000010000 */
[----:B--2---:R-:W-:Y:S01]  /*7ed0*/  HMMA.16816.F32 R140, R28, R20, R140 ;  /* 0x000000141c8c723c */ /* 0x004fe2000000188c */
[----:B---3--:R-:W-:-:S07]  /*7ee0*/  FADD.FTZ R58, R181, R58 ;  /* 0x0000003ab53a7221 */ /* 0x008fce0000010000 */
[C---:B------:R-:W-:Y:S08]  /*7ef0*/  HMMA.16816.F32 R136, R28.reuse, R22, R136 ;  /* 0x000000161c88723c */ /* 0x040ff00000001888 */
[C---:B------:R-:W-:Y:S08]  /*7f00*/  HMMA.16816.F32 R124, R28.reuse, R16, R124 ;  /* 0x000000101c7c723c */ /* 0x040ff0000000187c */
[C---:B------:R-:W-:Y:S08]  /*7f10*/  HMMA.16816.F32 R120, R28.reuse, R18, R120 ;  /* 0x000000121c78723c */ /* 0x040ff00000001878 */
[C---:B------:R-:W-:Y:S08]  /*7f20*/  HMMA.16816.F32 R108, R28.reuse, R12, R108 ;  /* 0x0000000c1c6c723c */ /* 0x040ff0000000186c */
[C---:B------:R-:W-:Y:S08]  /*7f30*/  HMMA.16816.F32 R104, R28.reuse, R14, R104 ;  /* 0x0000000e1c68723c */ /* 0x040ff00000001868 */
[C---:B-----5:R-:W-:Y:S08]  /*7f40*/  HMMA.16816.F32 R72, R28.reuse, R8, R72 ;  /* 0x000000081c48723c */ /* 0x060ff00000001848 */
[C---:B------:R-:W-:Y:S08]  /*7f50*/  HMMA.16816.F32 R76, R28.reuse, R10, R76 ;  /* 0x0000000a1c4c723c */ /* 0x040ff0000000184c */
[C---:B----4-:R-:W-:Y:S08]  /*7f60*/  HMMA.16816.F32 R88, R28.reuse, R4, R88 ;  /* 0x000000041c58723c */ /* 0x050ff00000001858 */
[----:B------:R-:W-:Y:S01]  /*7f70*/  HMMA.16816.F32 R92, R28, R6, R92 ;  /* 0x000000061c5c723c */ /* 0x000fe2000000185c */
[----:B------:R-:W-:-:S02]  /*7f80*/  F2FP.F16.F32.PACK_AB R28, R196, R197 ;  /* 0x000000c5c41c723e */ /* 0x000fc400000000ff */
[----:B------:R-:W-:Y:S02]  /*7f90*/  F2FP.F16.F32.PACK_AB R29, R202, R198 ;  /* 0x000000c6ca1d723e */ /* 0x000fe400000000ff */
[----:B------:R-:W-:Y:S02]  /*7fa0*/  F2FP.F16.F32.PACK_AB R30, R199, R200 ;  /* 0x000000c8c71e723e */ /* 0x000fe400000000ff */
[----:B------:R-:W-:-:S07]  /*7fb0*/  F2FP.F16.F32.PACK_AB R31, R203, R201 ;  /* 0x000000c9cb1f723e */ /* 0x000fce00000000ff */
[C---:B------:R-:W-:Y:S01]  /*7fc0*/  HMMA.16816.F32 R112, R28.reuse, R12, R112 ;  /* 0x0000000c1c70723c */ /* 0x040fe20000001870 */
[----:B------:R-:W-:Y:S01]  /*7fd0*/  FFMA.FTZ R13, R193, UR7, -R164 ;  /* 0x00000007c10d7c23 */ /* 0x000fe200080108a4 */
[--C-:B------:R-:W-:Y:S01]  /*7fe0*/  FFMA.FTZ R12, R188, UR7, -R64.reuse ;  /* 0x00000007bc0c7c23 */ /* 0x100fe20008010840 */
[----:B------:R1:W2:Y:S04]  /*7ff0*/  MUFU.EX2 R193, R195 ;  /* 0x000000c300c17308 */ /* 0x0002a80000000800 */
[----:B------:R-:W3:Y:S01]  /*8000*/  MUFU.EX2 R188, R13 ;  /* 0x0000000d00bc7308 */ /* 0x000ee20000000800 */
[C---:B------:R-:W-:Y:S01]  /*8010*/  HMMA.16816.F32 R68, R28.reuse, R8, R68 ;  /* 0x000000081c44723c */ /* 0x040fe20000001844 */
[--C-:B------:R-:W-:Y:S01]  /*8020*/  FFMA.FTZ R9, R191, UR7, -R64.reuse ;  /* 0x00000007bf097c23 */ /* 0x100fe20008010840 */
[--C-:B------:R-:W-:Y:S01]  /*8030*/  FFMA.FTZ R8, R190, UR7, -R64.reuse ;  /* 0x00000007be087c23 */ /* 0x100fe20008010840 */
[----:B------:R-:W4:Y:S04]  /*8040*/  MUFU.EX2 R191, R12 ;  /* 0x0000000c00bf7308 */ /* 0x000f280000000800 */
[----:B------:R-:W5:Y:S01]  /*8050*/  MUFU.EX2 R190, R9 ;  /* 0x0000000900be7308 */ /* 0x000f620000000800 */
[C---:B------:R-:W-:Y:S01]  /*8060*/  HMMA.16816.F32 R160, R28.reuse, R24, R160 ;  /* 0x000000181ca0723c */ /* 0x040fe200000018a0 */
[----:B-1----:R-:W-:Y:S01]  /*8070*/  FFMA.FTZ R195, R189, UR7, -R64 ;  /* 0x00000007bdc37c23 */ /* 0x002fe20008010840 */
[----:B--2---:R-:W-:Y:S01]  /*8080*/  FADD.FTZ R39, R193, R39 ;  /* 0x00000027c1277221 */ /* 0x004fe20000010000 */
[----:B------:R-:W1:Y:S03]  /*8090*/  MUFU.EX2 R189, R8 ;  /* 0x0000000800bd7308 */ /* 0x000e660000000800 */
[----:B---3--:R-:W-:Y:S01]  /*80a0*/  FADD.FTZ R39, R188, R39 ;  /* 0x00000027bc277221 */ /* 0x008fe20000010000 */
[----:B------:R-:W2:Y:S01]  /*80b0*/  MUFU.EX2 R195, R195 ;  /* 0x000000c300c37308 */ /* 0x000ea20000000800 */
[----:B------:R-:W-:Y:S01]  /*80c0*/  HMMA.16816.F32 R148, R28, R26, R148 ;  /* 0x0000001a1c94723c */ /* 0x000fe20000001894 */
[----:B------:R-:W3:Y:S01]  /*80d0*/  LDSM.16.MT88.4 R24, [R218+0x9800] ;  /* 0x00980000da18783b */ /* 0x000ee20000004200 */
[----:B----4-:R-:W-:Y:S01]  /*80e0*/  FADD.FTZ R35, R191, R35 ;  /* 0x00000023bf237221 */ /* 0x010fe20000010000 */
[----:B------:R-:W-:-:S03]  /*80f0*/  FADD.FTZ R39, R172, R39 ;  /* 0x00000027ac277221 */ /* 0x000fc60000010000 */
[----:B-----5:R-:W-:Y:S02]  /*8100*/  FADD.FTZ R35, R190, R35 ;  /* 0x00000023be237221 */ /* 0x020fe40000010000 */
[----:B------:R-:W-:Y:S02]  /*8110*/  HMMA.16816.F32 R144, R28, R20, R144 ;  /* 0x000000141c90723c */ /* 0x000fe40000001890 */
[----:B-1----:R-:W-:-:S04]  /*8120*/  FADD.FTZ R35, R189, R35 ;  /* 0x00000023bd237221 */ /* 0x002fc80000010000 */
[----:B--2---:R-:W-:Y:S02]  /*8130*/  FADD.FTZ R35, R195, R35 ;  /* 0x00000023c3237221 */ /* 0x004fe40000010000 */
[C---:B------:R-:W-:Y:S01]  /*8140*/  HMMA.16816.F32 R132, R28.reuse, R22, R132 ;  /* 0x000000161c84723c */ /* 0x040fe20000001884 */
[----:B------:R-:W1:Y:S07]  /*8150*/  LDSM.16.MT88.4 R20, [R216+0x9800] ;  /* 0x00980000d814783b */ /* 0x000e6e0000004200 */
[C---:B------:R-:W-:Y:S08]  /*8160*/  HMMA.16816.F32 R128, R28.reuse, R16, R128 ;  /* 0x000000101c80723c */ /* 0x040ff00000001880 */
[C---:B------:R-:W-:Y:S01]  /*8170*/  HMMA.16816.F32 R116, R28.reuse, R18, R116 ;  /* 0x000000121c74723c */ /* 0x040fe20000001874 */
[----:B------:R-:W2:Y:S07]  /*8180*/  LDSM.16.MT88.4 R16, [R218+0xa800] ;  /* 0x00a80000da10783b */ /* 0x000eae0000004200 */
[C---:B------:R-:W-:Y:S01]  /*8190*/  HMMA.16816.F32 R100, R28.reuse, R14, R100 ;  /* 0x0000000e1c64723c */ /* 0x040fe20000001864 */
[----:B------:R-:W4:Y:S07]  /*81a0*/  LDSM.16.MT88.4 R12, [R216+0xa800] ;  /* 0x00a80000d80c783b */ /* 0x000f2e0000004200 */
[C---:B------:R-:W-:Y:S01]  /*81b0*/  HMMA.16816.F32 R80, R28.reuse, R10, R80 ;  /* 0x0000000a1c50723c */ /* 0x040fe20000001850 */
[----:B------:R-:W5:Y:S07]  /*81c0*/  LDSM.16.MT88.4 R8, [R218+0xb800] ;  /* 0x00b80000da08783b */ /* 0x000f6e0000004200 */
[C---:B------:R-:W-:Y:S08]  /*81d0*/  HMMA.16816.F32 R84, R28.reuse, R4, R84 ;  /* 0x000000041c54723c */ /* 0x040ff00000001854 */
[----:B------:R-:W-:Y:S01]  /*81e0*/  HMMA.16816.F32 R96, R28, R6, R96 ;  /* 0x000000061c60723c */ /* 0x000fe20000001860 */
[----:B------:R-:W5:Y:S01]  /*81f0*/  LDSM.16.MT88.4 R4, [R216+0xb800] ;  /* 0x00b80000d804783b */ /* 0x000f620000004200 */
[----:B------:R-:W-:-:S02]  /*8200*/  F2FP.F16.F32.PACK_AB R28, R194, R192 ;  /* 0x000000c0c21c723e */ /* 0x000fc400000000ff */
[----:B------:R-:W-:Y:S02]  /*8210*/  F2FP.F16.F32.PACK_AB R29, R190, R191 ;  /* 0x000000bfbe1d723e */ /* 0x000fe400000000ff */
[----:B------:R-:W-:Y:S02]  /*8220*/  F2FP.F16.F32.PACK_AB R30, R188, R193 ;  /* 0x000000c1bc1e723e */ /* 0x000fe400000000ff */
[----:B------:R-:W-:-:S07]  /*8230*/  F2FP.F16.F32.PACK_AB R31, R195, R189 ;  /* 0x000000bdc31f723e */ /* 0x000fce00000000ff */
[C---:B---3--:R-:W-:Y:S08]  /*8240*/  HMMA.16816.F32 R156, R28.reuse, R24, R156 ;  /* 0x000000181c9c723c */ /* 0x048ff0000000189c */
[C---:B------:R-:W-:Y:S08]  /*8250*/  HMMA.16816.F32 R152, R28.reuse, R26, R152 ;  /* 0x0000001a1c98723c */ /* 0x040ff00000001898 */
[C---:B-1----:R-:W-:Y:S08]  /*8260*/  HMMA.16816.F32 R140, R28.reuse, R20, R140 ;  /* 0x000000141c8c723c */ /* 0x042ff0000000188c */
[C---:B------:R-:W-:Y:S08]  /*8270*/  HMMA.16816.F32 R136, R28.reuse, R22, R136 ;  /* 0x000000161c88723c */ /* 0x040ff00000001888 */
[C---:B--2---:R-:W-:Y:S08]  /*8280*/  HMMA.16816.F32 R124, R28.reuse, R16, R124 ;  /* 0x000000101c7c723c */ /* 0x044ff0000000187c */
[C---:B------:R-:W-:Y:S08]  /*8290*/  HMMA.16816.F32 R120, R28.reuse, R18, R120 ;  /* 0x000000121c78723c */ /* 0x040ff00000001878 */
[C---:B----4-:R-:W-:Y:S08]  /*82a0*/  HMMA.16816.F32 R108, R28.reuse, R12, R108 ;  /* 0x0000000c1c6c723c */ /* 0x050ff0000000186c */
[C---:B------:R-:W-:Y:S08]  /*82b0*/  HMMA.16816.F32 R104, R28.reuse, R14, R104 ;  /* 0x0000000e1c68723c */ /* 0x040ff00000001868 */
[C---:B-----5:R-:W-:Y:S08]  /*82c0*/  HMMA.16816.F32 R72, R28.reuse, R8, R72 ;  /* 0x000000081c48723c */ /* 0x060ff00000001848 */
        /* <DEDUP_REMOVED lines=11> */
[----:B------:R2:W3:Y:S01]  /*8380*/  MUFU.EX2 R66, R12 ;  /* 0x0000000c00427308 */ /* 0x0004e20000000800 */
[----:B------:R-:W-:Y:S01]  /*8390*/  HMMA.16816.F32 R68, R28, R8, R68 ;  /* 0x000000081c44723c */ /* 0x000fe20000001844 */
[--C-:B------:R-:W-:Y:S01]  /*83a0*/  FFMA.FTZ R9, R62, UR7, -R64.reuse ;  /* 0x000000073e097c23 */ /* 0x100fe20008010840 */
[----:B------:R-:W-:-:S03]  /*83b0*/  FFMA.FTZ R8, R59, UR7, -R64 ;  /* 0x000000073b087c23 */ /* 0x000fc60008010840 */
[----:B------:R-:W-:Y:S03]  /*83c0*/  MUFU.EX2 R59, R9 ;  /* 0x00000009003b7308 */ /* 0x000fe60000000800 */
[C---:B------:R-:W-:Y:S01]  /*83d0*/  HMMA.16816.F32 R160, R28.reuse, R24, R160 ;  /* 0x000000181ca0723c */ /* 0x040fe200000018a0 */
[----:B-1----:R-:W-:Y:S01]  /*83e0*/  FADD.FTZ R39, R169, R39 ;  /* 0x00000027a9277221 */ /* 0x002fe20000010000 */
[--C-:B--2---:R-:W-:Y:S01]  /*83f0*/  FFMA.FTZ R12, R65, UR7, -R64.reuse ;  /* 0x00000007410c7c23 */ /* 0x104fe20008010840 */
[----:B------:R-:W-:Y:S01]  /*8400*/  FFMA.FTZ R64, R61, UR7, -R64 ;  /* 0x000000073d407c23 */ /* 0x000fe20008010840 */
[----:B------:R1:W2:Y:S04]  /*8410*/  MUFU.EX2 R65, R164 ;  /* 0x000000a400417308 */ /* 0x0002a80000000800 */
[C---:B------:R-:W-:Y:S01]  /*8420*/  HMMA.16816.F32 R148, R28.reuse, R26, R148 ;  /* 0x0000001a1c94723c */ /* 0x040fe20000001894 */
[----:B------:R-:W4:Y:S01]  /*8430*/  LDSM.16.MT88.4 R24, [R218+0x9c00] ;  /* 0x009c0000da18783b */ /* 0x000f220000004200 */
[----:B---3--:R-:W-:Y:S01]  /*8440*/  FADD.FTZ R39, R66, R39 ;  /* 0x0000002742277221 */ /* 0x008fe20000010000 */
[----:B------:R-:W3:Y:S04]  /*8450*/  MUFU.EX2 R62, R12 ;  /* 0x0000000c003e7308 */ /* 0x000ee80000000800 */
[----:B------:R-:W5:Y:S01]  /*8460*/  MUFU.EX2 R61, R8 ;  /* 0x00000008003d7308 */ /* 0x000f620000000800 */
[----:B------:R-:W-:Y:S03]  /*8470*/  HMMA.16816.F32 R144, R28, R20, R144 ;  /* 0x000000141c90723c */ /* 0x000fe60000001890 */
[----:B------:R-:W5:Y:S01]  /*8480*/  MUFU.EX2 R64, R64 ;  /* 0x0000004000407308 */ /* 0x000f620000000800 */
[--C-:B-1----:R-:W-:Y:S01]  /*8490*/  FFMA.FTZ R164, R51, UR7, -R53.reuse ;  /* 0x0000000733a47c23 */ /* 0x102fe20008010835 */
[----:B------:R-:W-:Y:S01]  /*84a0*/  FFMA.FTZ R51, R50, UR7, -R53 ;  /* 0x0000000732337c23 */ /* 0x000fe20008010835 */
[----:B--2---:R-:W-:-:S02]  /*84b0*/  FADD.FTZ R232, R65, R39 ;  /* 0x0000002741e87221 */ /* 0x004fc40000010000 */
[----:B------:R-:W-:Y:S01]  /*84c0*/  HMMA.16816.F32 R132, R28, R22, R132 ;  /* 0x000000161c84723c */ /* 0x000fe20000001884 */
[----:B------:R-:W1:Y:S01]  /*84d0*/  LDSM.16.MT88.4 R20, [R216+0x9c00] ;  /* 0x009c0000d814783b */ /* 0x000e620000004200 */
[----:B------:R2:W2:Y:S01]  /*84e0*/  MUFU.EX2 R50, R164 ;  /* 0x000000a400327308 */ /* 0x0004a20000000800 */
[----:B---3--:R-:W-:-:S04]  /*84f0*/  FADD.FTZ R35, R62, R35 ;  /* 0x000000233e237221 */ /* 0x008fc80000010000 */
[----:B------:R-:W-:Y:S01]  /*8500*/  FADD.FTZ R35, R59, R35 ;  /* 0x000000233b237221 */ /* 0x000fe20000010000 */
[----:B------:R-:W-:Y:S03]  /*8510*/  HMMA.16816.F32 R128, R28, R16, R128 ;  /* 0x000000101c80723c */ /* 0x000fe60000001880 */
[----:B-----5:R-:W-:-:S04]  /*8520*/  FADD.FTZ R35, R61, R35 ;  /* 0x000000233d237221 */ /* 0x020fc80000010000 */
[----:B------:R-:W-:Y:S01]  /*8530*/  FADD.FTZ R231, R64, R35 ;  /* 0x0000002340e77221 */ /* 0x000fe20000010000 */
[----:B------:R-:W-:Y:S01]  /*8540*/  HMMA.16816.F32 R116, R28, R18, R116 ;  /* 0x000000121c74723c */ /* 0x000fe20000001874 */
[----:B------:R-:W3:Y:S01]  /*8550*/  LDSM.16.MT88.4 R16, [R218+0xac00] ;  /* 0x00ac0000da10783b */ /* 0x000ee20000004200 */
[----:B--2---:R-:W-:Y:S01]  /*8560*/  FFMA.FTZ R164, R49, UR7, -R53 ;  /* 0x0000000731a47c23 */ /* 0x004fe20008010835 */
[----:B------:R-:W-:Y:S01]  /*8570*/  FFMA.FTZ R53, R48, UR7, -R56 ;  /* 0x0000000730357c23 */ /* 0x000fe20008010838 */
[----:B------:R2:W5:Y:S01]  /*8580*/  MUFU.EX2 R49, R51 ;  /* 0x0000003300317308 */ /* 0x0005620000000800 */
[----:B------:R-:W-:-:S03]  /*8590*/  FADD.FTZ R52, R50, R52 ;  /* 0x0000003432347221 */ /* 0x000fc60000010000 */
[C---:B------:R-:W-:Y:S01]  /*85a0*/  HMMA.16816.F32 R100, R28.reuse, R14, R100 ;  /* 0x0000000e1c64723c */ /* 0x040fe20000001864 */
[----:B------:R-:W3:Y:S01]  /*85b0*/  LDSM.16.MT88.4 R12, [R216+0xac00] ;  /* 0x00ac0000d80c783b */ /* 0x000ee20000004200 */
[----:B------:R-:W4:Y:S06]  /*85c0*/  MUFU.EX2 R48, R164 ;  /* 0x000000a400307308 */ /* 0x000f2c0000000800 */
[C---:B------:R-:W-:Y:S01]  /*85d0*/  HMMA.16816.F32 R80, R28.reuse, R10, R80 ;  /* 0x0000000a1c50723c */ /* 0x040fe20000001850 */
[----:B------:R-:W3:Y:S01]  /*85e0*/  LDSM.16.MT88.4 R8, [R218+0xbc00] ;  /* 0x00bc0000da08783b */ /* 0x000ee20000004200 */
[----:B--2---:R-:W-:Y:S01]  /*85f0*/  FFMA.FTZ R51, R47, UR7, -R56 ;  /* 0x000000072f337c23 */ /* 0x004fe20008010838 */
[----:B-----5:R-:W-:Y:S01]  /*8600*/  FADD.FTZ R52, R49, R52 ;  /* 0x0000003431347221 */ /* 0x020fe20000010000 */
[----:B------:R2:W5:Y:S04]  /*8610*/  MUFU.EX2 R47, R53 ;  /* 0x00000035002f7308 */ /* 0x0005680000000800 */
[----:B------:R-:W-:Y:S01]  /*8620*/  HMMA.16816.F32 R84, R28, R4, R84 ;  /* 0x000000041c54723c */ /* 0x000fe20000001854 */
[----:B----4-:R-:W-:-:S07]  /*8630*/  FADD.FTZ R234, R48, R52 ;  /* 0x0000003430ea7221 */ /* 0x010fce0000010000 */
[----:B------:R-:W-:Y:S01]  /*8640*/  HMMA.16816.F32 R96, R28, R6, R96 ;  /* 0x000000061c60723c */ /* 0x000fe20000001860 */
[----:B------:R-:W4:Y:S01]  /*8650*/  LDSM.16.MT88.4 R4, [R216+0xbc00] ;  /* 0x00bc0000d804783b */ /* 0x000f220000004200 */
[----:B--2---:R-:W-:Y:S01]  /*8660*/  FFMA.FTZ R53, R46, UR7, -R56 ;  /* 0x000000072e357c23 */ /* 0x004fe20008010838 */
[----:B------:R-:W-:Y:S01]  /*8670*/  F2FP.F16.F32.PACK_AB R28, R169, R172 ;  /* 0x000000aca91c723e */ /* 0x000fe200000000ff */
[----:B------:R2:W1:Y:S01]  /*8680*/  MUFU.EX2 R46, R51 ;  /* 0x00000033002e7308 */ /* 0x0004620000000800 */
[----:B------:R-:W-:Y:S01]  /*8690*/  F2FP.F16.F32.PACK_AB R29, R59, R62 ;  /* 0x0000003e3b1d723e */ /* 0x000fe200000000ff */
[----:B-----5:R-:W-:Y:S01]  /*86a0*/  FADD.FTZ R58, R47, R58 ;  /* 0x0000003a2f3a7221 */ /* 0x020fe20000010000 */
[----:B------:R-:W-:Y:S02]  /*86b0*/  F2FP.F16.F32.PACK_AB R30, R65, R66 ;  /* 0x00000042411e723e */ /* 0x000fe400000000ff */
[----:B------:R-:W-:-:S07]  /*86c0*/  F2FP.F16.F32.PACK_AB R31, R64, R61 ;  /* 0x0000003d401f723e */ /* 0x000fce00000000ff */
[C---:B------:R-:W-:Y:S01]  /*86d0*/  HMMA.16816.F32 R156, R28.reuse, R24, R156 ;  /* 0x000000181c9c723c */ /* 0x040fe2000000189c */
[----:B--2---:R-:W-:Y:S01]  /*86e0*/  FFMA.FTZ R51, R45, UR7, -R56 ;  /* 0x000000072d337c23 */ /* 0x004fe20008010838 */
[----:B-1----:R-:W-:Y:S01]  /*86f0*/  FADD.FTZ R58, R46, R58 ;  /* 0x0000003a2e3a7221 */ /* 0x002fe20000010000 */
[----:B------:R-:W1:Y:S04]  /*8700*/  MUFU.EX2 R45, R53 ;  /* 0x00000035002d7308 */ /* 0x000e680000000800 */
[----:B------:R-:W2:Y:S01]  /*8710*/  MUFU.EX2 R51, R51 ;  /* 0x0000003300337308 */ /* 0x000ea20000000800 */
[C---:B------:R-:W-:Y:S08]  /*8720*/  HMMA.16816.F32 R152, R28.reuse, R26, R152 ;  /* 0x0000001a1c98723c */ /* 0x040ff00000001898 */
[----:B------:R-:W-:Y:S01]  /*8730*/  HMMA.16816.F32 R140, R28, R20, R140 ;  /* 0x000000141c8c723c */ /* 0x000fe2000000188c */
[----:B-1----:R-:W-:-:S04]  /*8740*/  FADD.FTZ R58, R45, R58 ;  /* 0x0000003a2d3a7221 */ /* 0x002fc80000010000 */
[----:B--2---:R-:W-:-:S03]  /*8750*/  FADD.FTZ R233, R51, R58 ;  /* 0x0000003a33e97221 */ /* 0x004fc60000010000 */
[C---:B------:R-:W-:Y:S08]  /*8760*/  HMMA.16816.F32 R136, R28.reuse, R22, R136 ;  /* 0x000000161c88723c */ /* 0x040ff00000001888 */
[C---:B---3--:R-:W-:Y:S08]  /*8770*/  HMMA.16816.F32 R124, R28.reuse, R16, R124 ;  /* 0x000000101c7c723c */ /* 0x048ff0000000187c */
[C---:B------:R-:W-:Y:S08]  /*8780*/  HMMA.16816.F32 R120, R28.reuse, R18, R120 ;  /* 0x000000121c78723c */ /* 0x040ff00000001878 */
[C---:B------:R-:W-:Y:S08]  /*8790*/  HMMA.16816.F32 R108, R28.reuse, R12, R108 ;  /* 0x0000000c1c6c723c */ /* 0x040ff0000000186c */
[C---:B------:R-:W-:Y:S08]  /*87a0*/  HMMA.16816.F32 R104, R28.reuse, R14, R104 ;  /* 0x0000000e1c68723c */ /* 0x040ff00000001868 */
[C---:B------:R-:W-:Y:S08]  /*87b0*/  HMMA.16816.F32 R72, R28.reuse, R8, R72 ;  /* 0x000000081c48723c */ /* 0x040ff00000001848 */
[C---:B------:R-:W-:Y:S08]  /*87c0*/  HMMA.16816.F32 R76, R28.reuse, R10, R76 ;  /* 0x0000000a1c4c723c */ /* 0x040ff0000000184c */
[C---:B----4-:R-:W-:Y:S08]  /*87d0*/  HMMA.16816.F32 R88, R28.reuse, R4, R88 ;  /* 0x000000041c58723c */ /* 0x050ff00000001858 */
[----:B------:R-:W-:Y:S01]  /*87e0*/  HMMA.16816.F32 R92, R28, R6, R92 ;  /* 0x000000061c5c723c */ /* 0x000fe2000000185c */
[----:B------:R-:W-:-:S02]  /*87f0*/  F2FP.F16.F32.PACK_AB R28, R50, R44 ;  /* 0x0000002c321c723e */ /* 0x000fc400000000ff */
[----:B------:R-:W-:Y:S02]  /*8800*/  F2FP.F16.F32.PACK_AB R29, R46, R47 ;  /* 0x0000002f2e1d723e */ /* 0x000fe400000000ff */
        /* <DEDUP_REMOVED lines=15> */
.L_x_434:
        /* <DEDUP_REMOVED lines=8> */
[----:B------:R-:W1:Y:S01]  /*8980*/  LDCU UR7, c[0x0][0x50c] ;  /* 0x0000a180ff0777ac */ /* 0x000e620008000800 */
[----:B------:R-:W2:Y:S01]  /*8990*/  LDCU UR4, c[0x0][0x45c] ;  /* 0x00008b80ff0477ac */ /* 0x000ea20008000800 */
[----:B------:R-:W3:Y:S01]  /*89a0*/  LDCU.64 UR8, c[0x0][0x3c0] ;  /* 0x00007800ff0877ac */ /* 0x000ee20008000a00 */
[----:B------:R-:W-:Y:S05]  /*89b0*/  BRA `(.L_x_437) ;  /* 0x0000000000547947 */ /* 0x000fea0003800000 */
.L_x_439:
        /* <DEDUP_REMOVED lines=21> */
.L_x_437:
[----:B------:R-:W-:Y:S04]  /*8b10*/  DEPBAR.LE SB0, 0x0 ;  /* 0x000080000000791a */ /* 0x000fe80000000000 */
[----:B------:R-:W-:Y:S01]  /*8b20*/  BAR.SYNC.DEFER_BLOCKING 0x0 ;  /* 0x0000000000007b1d */ /* 0x000fe20000010000 */
[C---:B---3--:R-:W-:Y:S04]  /*8b30*/  IMAD.WIDE.U32 R8, R230.reuse, UR8, RZ ;  /* 0x00000008e6087c25 */ /* 0x048fe8000f8e00ff */
[----:B------:R-:W-:Y:S01]  /*8b40*/  IMAD R4, R230, UR9, R9 ;  /* 0x00000009e6047c24 */ /* 0x000fe2000f8e0209 */
[C---:B------:R-:W-:Y:S02]  /*8b50*/  LEA R12, P1, R8.reuse, R223, 0x7 ;  /* 0x000000df080c7211 */ /* 0x040fe400078238ff */
        /* <DEDUP_REMOVED lines=9> */
[----:B------:R-:W-:Y:S08]  /*8bf0*/  LDGSTS.E.BYPASS.LTC128B.128 [R226+0x9000], desc[UR26][R12.64] ;  /* 0x090000000ce27fae */ /* 0x000ff0000b981a1a */
[----:B------:R-:W-:Y:S08]  /*8c00*/  LDGSTS.E.BYPASS.LTC128B.128 [R226+0xa000], desc[UR26][R12.64+0x40] ;  /* 0x0a0000400ce27fae */ /* 0x000ff0000b981a1a */
[----:B------:R-:W-:Y:S08]  /*8c10*/  LDGSTS.E.BYPASS.LTC128B.128 [R226+0xb000], desc[UR26][R12.64+0x80] ;  /* 0x0b0000800ce27fae */ /* 0x000ff0000b981a1a */
[----:B------:R-:W-:Y:S08]  /*8c20*/  LDGSTS.E.BYPASS.LTC128B.128 [R226+0x9800], desc[UR26][R10.64] ;  /* 0x098000000ae27fae */ /* 0x000ff0000b981a1a */
[----:B------:R-:W-:Y:S08]  /*8c30*/  LDGSTS.E.BYPASS.LTC128B.128 [R226+0xa800], desc[UR26][R10.64+0x40] ;  /* 0x0a8000400ae27fae */ /* 0x000ff0000b981a1a */
[----:B------:R3:W-:Y:S08]  /*8c40*/  LDGSTS.E.BYPASS.LTC128B.128 [R226+0xb800], desc[UR26][R10.64+0x80] ;  /* 0x0b8000800ae27fae */ /* 0x0007f0000b981a1a */
[----:B------:R-:W-:Y:S08]  /*8c50*/  LDSM.16.M88.4 R64, [R221] ;  /* 0x00000000dd40783b */ /* 0x000ff00000000200 */
[----:B------:R-:W4:Y:S08]  /*8c60*/  LDSM.16.M88.4 R16, [R220+0x6000] ;  /* 0x00600000dc10783b */ /* 0x000f300000000200 */
[----:B------:R-:W3:Y:S08]  /*8c70*/  LDSM.16.M88.4 R60, [R221+0x1000] ;  /* 0x00100000dd3c783b */ /* 0x000ef00000000200 */
[----:B------:R-:W5:Y:S08]  /*8c80*/  LDSM.16.M88.4 R32, [R220+0x6400] ;  /* 0x00640000dc20783b */ /* 0x000f700000000200 */
[----:B------:R-:W0:Y:S08]  /*8c90*/  LDGDEPBAR ;  /* 0x00000000000079af */ /* 0x000e300000000000 */
[----:B------:R-:W1:Y:S08]  /*8ca0*/  LDSM.16.M88.4 R48, [R220+0x6800] ;  /* 0x00680000dc30783b */ /* 0x000e700000000200 */
[----:B------:R-:W2:Y:S01]  /*8cb0*/  LDSM.16.M88.4 R168, [R220+0x6c00] ;  /* 0x006c0000dca8783b */ /* 0x000ea20000000200 */
[-C--:B----4-:R-:W-:Y:S07]  /*8cc0*/  HMMA.16816.F32 R4, R64, R16.reuse, RZ ;  /* 0x000000104004723c */ /* 0x090fee00000018ff */
[----:B------:R-:W-:Y:S01]  /*8cd0*/  LDSM.16.M88.4 R172, [R219] ;  /* 0x00000000dbac783b */ /* 0x000fe20000000200 */
[C---:B---3--:R-:W-:Y:S07]  /*8ce0*/  HMMA.16816.F32 R8, R60.reuse, R16, RZ ;  /* 0x000000103c08723c */ /* 0x048fee00000018ff */
        /* <DEDUP_REMOVED lines=13> */
[-C--:B-1----:R-:W-:Y:S07]  /*8dc0*/  HMMA.16816.F32 R36, R64, R48.reuse, RZ ;  /* 0x000000304024723c */ /* 0x082fee00000018ff */
[----:B------:R-:W-:Y:S01]  /*8dd0*/  LDSM.16.M88.4 R204, [R220+0x8400] ;  /* 0x00840000dccc783b */ /* 0x000fe20000000200 */
[C---:B------:R-:W-:Y:S07]  /*8de0*/  HMMA.16816.F32 R40, R60.reuse, R48, RZ ;  /* 0x000000303c28723c */ /* 0x040fee00000018ff */
[----:B------:R-:W-:Y:S01]  /*8df0*/  LDSM.16.M88.4 R208, [R220+0x8c00] ;  /* 0x008c0000dcd0783b */ /* 0x000fe20000000200 */
[-C--:B------:R-:W-:Y:S07]  /*8e00*/  HMMA.16816.F32 R44, R60, R50.reuse, RZ ;  /* 0x000000323c2c723c */ /* 0x080fee00000018ff */
[----:B------:R-:W-:Y:S01]  /*8e10*/  LDSM.16.M88.4 R212, [R217+0x8000] ;  /* 0x00800000d9d4783b */ /* 0x000fe20000000200 */
[C---:B------:R-:W-:Y:S08]  /*8e20*/  HMMA.16816.F32 R48, R64.reuse, R50, RZ ;  /* 0x000000324030723c */ /* 0x040ff000000018ff */
[-C--:B--2---:R-:W-:Y:S08]  /*8e30*/  HMMA.16816.F32 R52, R64, R168.reuse, RZ ;  /* 0x000000a84034723c */ /* 0x084ff000000018ff */
[C---:B------:R-:W-:Y:S08]  /*8e40*/  HMMA.16816.F32 R56, R60.reuse, R168, RZ ;  /* 0x000000a83c38723c */ /* 0x040ff000000018ff */
[-C--:B------:R-:W-:Y:S08]  /*8e50*/  HMMA.16816.F32 R60, R60, R170.reuse, RZ ;  /* 0x000000aa3c3c723c */ /* 0x080ff000000018ff */
[----:B------:R-:W-:Y:S01]  /*8e60*/  HMMA.16816.F32 R64, R64, R170, RZ ;  /* 0x000000aa4040723c */ /* 0x000fe200000018ff */
[----:B------:R-:W1:Y:S07]  /*8e70*/  LDSM.16.M88.4 R168, [R221+0x2000] ;  /* 0x00200000dda8783b */ /* 0x000e6e0000000200 */
[-C--:B---3--:R-:W-:Y:S08]  /*8e80*/  HMMA.16816.F32 R4, R172, R176.reuse, R4 ;  /* 0x000000b0ac04723c */ /* 0x088ff00000001804 */
[C---:B----4-:R-:W-:Y:S08]  /*8e90*/  HMMA.16816.F32 R8, R180.reuse, R176, R8 ;  /* 0x000000b0b408723c */ /* 0x050ff00000001808 */
[-C--:B------:R-:W-:Y:S08]  /*8ea0*/  HMMA.16816.F32 R12, R180, R178.reuse, R12 ;  /* 0x000000b2b40c723c */ /* 0x080ff0000000180c */
[C---:B------:R-:W-:Y:S01]  /*8eb0*/  HMMA.16816.F32 R16, R172.reuse, R178, R16 ;  /* 0x000000b2ac10723c */ /* 0x040fe20000001810 */
[----:B------:R-:W2:Y:S07]  /*8ec0*/  LDSM.16.M88.4 R176, [R221+0x3000] ;  /* 0x00300000ddb0783b */ /* 0x000eae0000000200 */
        /* <DEDUP_REMOVED lines=17> */
[----:B------:R-:W1:Y:S07]  /*8fe0*/  LDSM.16.M88.4 R192, [R217+0x7000] ;  /* 0x00700000d9c0783b */ /* 0x000e6e0000000200 */
[C---:B--2---:R-:W-:Y:S08]  /*8ff0*/  HMMA.16816.F32 R8, R176.reuse, R196, R8 ;  /* 0x000000c4b008723c */ /* 0x044ff00000001808 */
[-C--:B------:R-:W-:Y:S08]  /*9000*/  HMMA.16816.F32 R12, R176, R198.reuse, R12 ;  /* 0x000000c6b00c723c */ /* 0x080ff0000000180c */
[C---:B------:R-:W-:Y:S01]  /*9010*/  HMMA.16816.F32 R16, R168.reuse, R198, R16 ;  /* 0x000000c6a810723c */ /* 0x040fe20000001810 */
[----:B------:R-:W2:Y:S07]  /*9020*/  LDSM.16.M88.4 R196, [R217+0x7400] ;  /* 0x00740000d9c4783b */ /* 0x000eae0000000200 */
[-C--:B---3--:R-:W-:Y:S08]  /*9030*/  HMMA.16816.F32 R20, R168, R180.reuse, R20 ;  /* 0x000000b4a814723c */ /* 0x088ff00000001814 */
        /* <DEDUP_REMOVED lines=15> */
[-C--:B-1----:R-:W-:Y:S01]  /*9130*/  HMMA.16816.F32 R4, R188, R192.reuse, R4 ;  /* 0x000000c0bc04723c */ /* 0x082fe20000001804 */
[----:B------:R-:W1:Y:S07]  /*9140*/  LDSM.16.M88.4 R172, [R217+0x7c00] ;  /* 0x007c0000d9ac783b */ /* 0x000e6e0000000200 */
[C---:B------:R-:W-:Y:S08]  /*9150*/  HMMA.16816.F32 R8, R200.reuse, R192, R8 ;  /* 0x000000c0c808723c */ /* 0x040ff00000001808 */
[-C--:B------:R-:W-:Y:S08]  /*9160*/  HMMA.16816.F32 R12, R200, R194.reuse, R12 ;  /* 0x000000c2c80c723c */ /* 0x080ff0000000180c */
[C---:B------:R-:W-:Y:S01]  /*9170*/  HMMA.16816.F32 R16, R188.reuse, R194, R16 ;  /* 0x000000c2bc10723c */ /* 0x040fe20000001810 */
[----:B------:R-:W4:Y:S07]  /*9180*/  LDSM.16.M88.4 R192, [R220+0x8800] ;  /* 0x00880000dcc0783b */ /* 0x000f2e0000000200 */
[-C--:B--2---:R-:W-:Y:S08]  /*9190*/  HMMA.16816.F32 R20, R188, R196.reuse, R20 ;  /* 0x000000c4bc14723c */ /* 0x084ff00000001814 */
[C---:B------:R-:W-:Y:S08]  /*91a0*/  HMMA.16816.F32 R24, R200.reuse, R196, R24 ;  /* 0x000000c4c818723c */ /* 0x040ff00000001818 */
[-C--:B------:R-:W-:Y:S08]  /*91b0*/  HMMA.16816.F32 R28, R200, R198.reuse, R28 ;  /* 0x000000c6c81c723c */ /* 0x080ff0000000181c */
[C---:B------:R-:W-:Y:S01]  /*91c0*/  HMMA.16816.F32 R32, R188.reuse, R198, R32 ;  /* 0x000000c6bc20723c */ /* 0x040fe20000001820 */
[----:B------:R-:W2:Y:S07]  /*91d0*/  LDSM.16.M88.4 R196, [R219+0x4000] ;  /* 0x00400000dbc4783b */ /* 0x000eae0000000200 */
[-C--:B---3--:R-:W-:Y:S08]  /*91e0*/  HMMA.16816.F32 R36, R188, R168.reuse, R36 ;  /* 0x000000a8bc24723c */ /* 0x088ff00000001824 */
[C---:B------:R-:W-:Y:S08]  /*91f0*/  HMMA.16816.F32 R40, R200.reuse, R168, R40 ;  /* 0x000000a8c828723c */ /* 0x040ff00000001828 */
[-C--:B------:R-:W-:Y:S08]  /*9200*/  HMMA.16816.F32 R44, R200, R170.reuse, R44 ;  /* 0x000000aac82c723c */ /* 0x080ff0000000182c */
[C---:B------:R-:W-:Y:S01]  /*9210*/  HMMA.16816.F32 R48, R188.reuse, R170, R48 ;  /* 0x000000aabc30723c */ /* 0x040fe20000001830 */
[----:B------:R-:W3:Y:S07]  /*9220*/  LDSM.16.M88.4 R168, [R219+0x5000] ;  /* 0x00500000dba8783b */ /* 0x000eee0000000200 */
[-C--:B-1----:R-:W-:Y:S08]  /*9230*/  HMMA.16816.F32 R52, R188, R172.reuse, R52 ;  /* 0x000000acbc34723c */ /* 0x082ff00000001834 */
[C---:B------:R-:W-:Y:S08]  /*9240*/  HMMA.16816.F32 R56, R200.reuse, R172, R56 ;  /* 0x000000acc838723c */ /* 0x040ff00000001838 */
[-C--:B------:R-:W-:Y:S08]  /*9250*/  HMMA.16816.F32 R60, R200, R174.reuse, R60 ;  /* 0x000000aec83c723c */ /* 0x080ff0000000183c */
[----:B------:R-:W-:Y:S08]  /*9260*/  HMMA.16816.F32 R64, R188, R174, R64 ;  /* 0x000000aebc40723c */ /* 0x000ff00000001840 */
        /* <DEDUP_REMOVED lines=8> */
[-C--:B----4-:R-:W-:Y:S08]  /*92f0*/  HMMA.16816.F32 R36, R176, R192.reuse, R36 ;  /* 0x000000c0b024723c */ /* 0x090ff00000001824 */
[C---:B------:R-:W-:Y:S08]  /*9300*/  HMMA.16816.F32 R40, R184.reuse, R192, R40 ;  /* 0x000000c0b828723c */ /* 0x040ff00000001828 */
[-C--:B------:R-:W-:Y:S08]  /*9310*/  HMMA.16816.F32 R44, R184, R194.reuse, R44 ;  /* 0x000000c2b82c723c */ /* 0x080ff0000000182c */
[C---:B------:R-:W-:Y:S08]  /*9320*/  HMMA.16816.F32 R48, R176.reuse, R194, R48 ;  /* 0x000000c2b030723c */ /* 0x040ff00000001830 */
[-C--:B------:R-:W-:Y:S08]  /*9330*/  HMMA.16816.F32 R52, R176, R208.reuse, R52 ;  /* 0x000000d0b034723c */ /* 0x080ff00000001834 */
[C---:B------:R-:W-:Y:S08]  /*9340*/  HMMA.16816.F32 R56, R184.reuse, R208, R56 ;  /* 0x000000d0b838723c */ /* 0x040ff00000001838 */
[-C--:B------:R-:W-:Y:S08]  /*9350*/  HMMA.16816.F32 R60, R184, R210.reuse, R60 ;  /* 0x000000d2b83c723c */ /* 0x080ff0000000183c */
[----:B------:R-:W-:Y:S08]  /*9360*/  HMMA.16816.F32 R64, R176, R210, R64 ;  /* 0x000000d2b040723c */ /* 0x000ff00000001840 */
[-C--:B--2---:R-:W-:Y:S08]  /*9370*/  HMMA.16816.F32 R4, R196, R212.reuse, R4 ;  /* 0x000000d4c404723c */ /* 0x084ff00000001804 */
[C---:B---3--:R-:W-:Y:S08]  /*9380*/  HMMA.16816.F32 R8, R168.reuse, R212, R8 ;  /* 0x000000d4a808723c */ /* 0x048ff00000001808 */
[-C--:B------:R-:W-:Y:S03]  /*9390*/  HMMA.16816.F32 R12, R168, R214.reuse, R12 ;  /* 0x000000d6a80c723c */ /* 0x080fe6000000180c */
[----:B------:R-:W-:Y:S01]  /*93a0*/  FMUL.FTZ R4, R4, UR7 ;  /* 0x0000000704047c20 */ /* 0x000fe20008410000 */
[----:B------:R-:W-:Y:S01]  /*93b0*/  FMUL.FTZ R5, R5, UR7 ;  /* 0x0000000705057c20 */ /* 0x000fe20008410000 */
[----:B------:R-:W-:Y:S01]  /*93c0*/  FMUL.FTZ R6, R6, UR7 ;  /* 0x0000000706067c20 */ /* 0x000fe20008410000 */
[----:B------:R-:W-:Y:S01]  /*93d0*/  FMUL.FTZ R7, R7, UR7 ;  /* 0x0000000707077c20 */ /* 0x000fe20008410000 */
[----:B------:R-:W-:Y:S01]  /*93e0*/  MUFU.TANH R181, R4 ;  /* 0x0000000400b57308 */ /* 0x000fe20000002400 */
[C---:B------:R-:W-:Y:S04]  /*93f0*/  HMMA.16816.F32 R16, R196.reuse, R214, R16 ;  /* 0x000000d6c410723c */ /* 0x040fe80000001810 */
[----:B------:R-:W-:Y:S01]  /*9400*/  FMUL.FTZ R8, R8, UR7 ;  /* 0x0000000708087c20 */ /* 0x000fe20008410000 */
[----:B------:R-:W-:Y:S01]  /*9410*/  FMUL.FTZ R9, R9, UR7 ;  /* 0x0000000709097c20 */ /* 0x000fe20008410000 */
[----:B------:R-:W-:Y:S03]  /*9420*/  FMUL.FTZ R10, R10, UR7 ;  /* 0x000000070a0a7c20 */ /* 0x000fe60008410000 */
[----:B------:R-:W-:Y:S01]  /*9430*/  MUFU.TANH R195, R5 ;  /* 0x0000000500c37308 */ /* 0x000fe20000002400 */
[----:B------:R-:W-:Y:S01]  /*9440*/  FMUL.FTZ R11, R11, UR7 ;  /* 0x000000070b0b7c20 */ /* 0x000fe20008410000 */
[----:B------:R-:W-:Y:S01]  /*9450*/  FMUL.FTZ R12, R12, UR7 ;  /* 0x000000070c0c7c20 */ /* 0x000fe20008410000 */
[----:B------:R-:W-:Y:S07]  /*9460*/  FMUL.FTZ R13, R13, UR7 ;  /* 0x000000070d0d7c20 */ /* 0x000fee0008410000 */
[----:B------:R-:W-:Y:S01]  /*9470*/  MUFU.TANH R194, R6 ;  /* 0x0000000600c27308 */ /* 0x000fe20000002400 */
[----:B------:R-:W-:Y:S09]  /*9480*/  FMUL.FTZ R16, R16, UR7 ;  /* 0x0000000710107c20 */ /* 0x000ff20008410000 */
[----:B------:R1:W-:Y:S10]  /*9490*/  MUFU.TANH R184, R7 ;  /* 0x0000000700b87308 */ /* 0x0003f40000002400 */
[----:B------:R-:W-:Y:S10]  /*94a0*/  MUFU.TANH R191, R8 ;  /* 0x0000000800bf7308 */ /* 0x000ff40000002400 */
[----:B------:R-:W-:Y:S01]  /*94b0*/  MUFU.TANH R190, R9 ;  /* 0x0000000900be7308 */ /* 0x000fe20000002400 */
[----:B-1----:R-:W1:Y:S09]  /*94c0*/  LDSM.16.M88.4 R4, [R217+0x8400] ;  /* 0x00840000d904783b */ /* 0x002e720000000200 */
[----:B------:R-:W-:Y:S10]  /*94d0*/  MUFU.TANH R189, R10 ;  /* 0x0000000a00bd7308 */ /* 0x000ff40000002400 */
[----:B------:R2:W3:Y:S10]  /*94e0*/  MUFU.TANH R188, R11 ;  /* 0x0000000b00bc7308 */ /* 0x0004f40000002400 */
[----:B------:R4:W-:Y:S10]  /*94f0*/  MUFU.TANH R193, R12 ;  /* 0x0000000c00c17308 */ /* 0x0009f40000002400 */
[----:B------:R5:W3:Y:S01]  /*9500*/  MUFU.TANH R192, R13 ;  /* 0x0000000d00c07308 */ /* 0x000ae20000002400 */
[----:B--2---:R-:W2:Y:S09]  /*9510*/  LDSM.16.M88.4 R8, [R217+0x8800] ;  /* 0x00880000d908783b */ /* 0x004eb20000000200 */
[----:B------:R3:W-:Y:S01]  /*9520*/  MUFU.TANH R200, R16 ;  /* 0x0000001000c87308 */ /* 0x0007e20000002400 */
[-C--:B-1----:R-:W-:Y:S03]  /*9530*/  HMMA.16816.F32 R20, R196, R4.reuse, R20 ;  /* 0x00000004c414723c */ /* 0x082fe60000001814 */
[----:B----4-:R-:W-:Y:S01]  /*9540*/  FMUL.FTZ R12, R15, UR7 ;  /* 0x000000070f0c7c20 */ /* 0x010fe20008410000 */
[----:B------:R-:W-:Y:S04]  /*9550*/  FMUL.FTZ R15, R18, UR7 ;  /* 0x00000007120f7c20 */ /* 0x000fe80008410000 */
[C---:B------:R-:W-:Y:S01]  /*9560*/  HMMA.16816.F32 R24, R168.reuse, R4, R24 ;  /* 0x00000004a818723c */ /* 0x040fe20000001818 */
[----:B------:R-:W-:Y:S03]  /*9570*/  MUFU.TANH R12, R12 ;  /* 0x0000000c000c7308 */ /* 0x000fe60000002400 */
[----:B-----5:R-:W-:Y:S01]  /*9580*/  FMUL.FTZ R13, R14, UR7 ;  /* 0x000000070e0d7c20 */ /* 0x020fe20008410000 */
[----:B------:R-:W-:Y:S03]  /*9590*/  FMUL.FTZ R14, R19, UR7 ;  /* 0x00000007130e7c20 */ /* 0x000fe60008410000 */
[-C--:B------:R-:W-:Y:S03]  /*95a0*/  HMMA.16816.F32 R28, R168, R6.reuse, R28 ;  /* 0x00000006a81c723c */ /* 0x080fe6000000181c */
[----:B------:R-:W-:Y:S01]  /*95b0*/  MUFU.TANH R15, R15 ;  /* 0x0000000f000f7308 */ /* 0x000fe20000002400 */
[----:B---3--:R-:W-:Y:S01]  /*95c0*/  FMUL.FTZ R16, R17, UR7 ;  /* 0x0000000711107c20 */ /* 0x008fe20008410000 */
[----:B------:R-:W-:Y:S01]  /*95d0*/  FMUL.FTZ R20, R20, UR7 ;  /* 0x0000000714147c20 */ /* 0x000fe20008410000 */
[----:B------:R-:W-:Y:S01]  /*95e0*/  FMUL.FTZ R21, R21, UR7 ;  /* 0x0000000715157c20 */ /* 0x000fe20008410000 */
[----:B------:R-:W-:Y:S01]  /*95f0*/  FMUL.FTZ R22, R22, UR7 ;  /* 0x0000000716167c20 */ /* 0x000fe20008410000 */
[----:B------:R-:W-:Y:S01]  /*9600*/  FMUL.FTZ R23, R23, UR7 ;  /* 0x0000000717177c20 */ /* 0x000fe20008410000 */
[C---:B------:R-:W-:Y:S04]  /*9610*/  HMMA.16816.F32 R32, R196.reuse, R6, R32 ;  /* 0x00000006c420723c */ /* 0x040fe80000001820 */
[----:B------:R-:W1:Y:S01]  /*9620*/  MUFU.TANH R13, R13 ;  /* 0x0000000d000d7308 */ /* 0x000e620000002400 */
[----:B------:R-:W3:Y:S03]  /*9630*/  LDSM.16.M88.4 R4, [R217+0x8c00] ;  /* 0x008c0000d904783b */ /* 0x000ee60000000200 */
[----:B------:R-:W-:Y:S04]  /*9640*/  DEPBAR.LE SB0, 0x0 ;  /* 0x000080000000791a */ /* 0x000fe80000000000 */
[----:B------:R-:W-:Y:S01]  /*9650*/  FMUL.FTZ R24, R24, UR7 ;  /* 0x0000000718187c20 */ /* 0x000fe20008410000 */
[-C--:B--2---:R-:W-:Y:S01]  /*9660*/  HMMA.16816.F32 R36, R196, R8.reuse, R36 ;  /* 0x00000008c424723c */ /* 0x084fe20000001824 */
[----:B------:R-:W2:Y:S01]  /*9670*/  MUFU.TANH R16, R16 ;  /* 0x0000001000107308 */ /* 0x000ea20000002400 */
[----:B------:R-:W-:Y:S03]  /*9680*/  BAR.SYNC.DEFER_BLOCKING 0x0 ;  /* 0x0000000000007b1d */ /* 0x000fe60000010000 */
[----:B------:R-:W-:Y:S01]  /*9690*/  FMUL.FTZ R25, R25, UR7 ;  /* 0x0000000719197c20 */ /* 0x000fe20008410000 */
[----:B------:R-:W-:Y:S01]  /*96a0*/  FMUL.FTZ R26, R26, UR7 ;  /* 0x000000071a1a7c20 */ /* 0x000fe20008410000 */
[----:B------:R-:W-:Y:S01]  /*96b0*/  FMUL.FTZ R27, R27, UR7 ;  /* 0x000000071b1b7c20 */ /* 0x000fe20008410000 */
[C---:B------:R-:W-:Y:S03]  /*96c0*/  HMMA.16816.F32 R40, R168.reuse, R8, R40 ;  /* 0x00000008a828723c */ /* 0x040fe60000001828 */
[----:B------:R-:W4:Y:S01]  /*96d0*/  MUFU.TANH R14, R14 ;  /* 0x0000000e000e7308 */ /* 0x000f220000002400 */
[----:B------:R-:W-:Y:S01]  /*96e0*/  FMUL.FTZ R28, R28, UR7 ;  /* 0x000000071c1c7c20 */ /* 0x000fe20008410000 */
[----:B------:R-:W-:Y:S01]  /*96f0*/  FMUL.FTZ R29, R29, UR7 ;  /* 0x000000071d1d7c20 */ /* 0x000fe20008410000 */
[----:B------:R-:W-:Y:S01]  /*9700*/  FMUL.FTZ R30, R30, UR7 ;  /* 0x000000071e1e7c20 */ /* 0x000fe20008410000 */
[----:B------:R-:W-:Y:S01]  /*9710*/  FMUL.FTZ R31, R31, UR7 ;  /* 0x000000071f1f7c20 */ /* 0x000fe20008410000 */
[-C--:B------:R-:W-:Y:S05]  /*9720*/  HMMA.16816.F32 R44, R168, R10.reuse, R44 ;  /* 0x0000000aa82c723c */ /* 0x080fea000000182c */
[----:B------:R-:W-:Y:S01]  /*9730*/  MUFU.TANH R236, R20 ;  /* 0x0000001400ec7308 */ /* 0x000fe20000002400 */
[----:B------:R-:W-:Y:S01]  /*9740*/  FMUL.FTZ R32, R32, UR7 ;  /* 0x0000000720207c20 */ /* 0x000fe20008410000 */
[----:B------:R-:W-:Y:S01]  /*9750*/  FMUL.FTZ R33, R33, UR7 ;  /* 0x0000000721217c20 */ /* 0x000fe20008410000 */
[----:B------:R-:W-:Y:S01]  /*9760*/  FMUL.FTZ R34, R34, UR7 ;  /* 0x0000000722227c20 */ /* 0x000fe20008410000 */
[----:B------:R-:W-:Y:S01]  /*9770*/  FMUL.FTZ R35, R35, UR7 ;  /* 0x0000000723237c20 */ /* 0x000fe20008410000 */
[----:B------:R-:W-:Y:S01]  /*9780*/  FMUL.FTZ R36, R36, UR7 ;  /* 0x0000000724247c20 */ /* 0x000fe20008410000 */
[C---:B------:R-:W-:Y:S04]  /*9790*/  HMMA.16816.F32 R48, R196.reuse, R10, R48 ;  /* 0x0000000ac430723c */ /* 0x040fe80000001830 */
[----:B------:R-:W-:Y:S01]  /*97a0*/  MUFU.TANH R237, R21 ;  /* 0x0000001500ed7308 */ /* 0x000fe20000002400 */
[----:B------:R-:W-:Y:S01]  /*97b0*/  FMUL.FTZ R37, R37, UR7 ;  /* 0x0000000725257c20 */ /* 0x000fe20008410000 */
[----:B------:R-:W-:Y:S01]  /*97c0*/  FMUL.FTZ R38, R38, UR7 ;  /* 0x0000000726267c20 */ /* 0x000fe20008410000 */
[----:B------:R-:W-:Y:S01]  /*97d0*/  FMUL.FTZ R39, R39, UR7 ;  /* 0x0000000727277c20 */ /* 0x000fe20008410000 */
[----:B------:R-:W-:Y:S01]  /*97e0*/  FMUL.FTZ R40, R40, UR7 ;  /* 0x0000000728287c20 */ /* 0x000fe20008410000 */
[----:B------:R-:W-:Y:S05]  /*97f0*/  FMUL.FTZ R41, R41, UR7 ;  /* 0x0000000729297c20 */ /* 0x000fea0008410000 */
[----:B------:R-:W-:Y:S01]  /*9800*/  MUFU.TANH R239, R22 ;  /* 0x0000001600ef7308 */ /* 0x000fe20000002400 */
[-C--:B---3--:R-:W-:Y:S03]  /*9810*/  HMMA.16816.F32 R52, R196, R4.reuse, R52 ;  /* 0x00000004c434723c */ /* 0x088fe60000001834 */
[----:B------:R-:W-:Y:S01]  /*9820*/  FMUL.FTZ R42, R42, UR7 ;  /* 0x000000072a2a7c20 */ /* 0x000fe20008410000 */
[----:B------:R-:W-:Y:S01]  /*9830*/  FMUL.FTZ R43, R43, UR7 ;  /* 0x000000072b2b7c20 */ /* 0x000fe20008410000 */
[----:B------:R-:W-:Y:S01]  /*9840*/  FMUL.FTZ R44, R44, UR7 ;  /* 0x000000072c2c7c20 */ /* 0x000fe20008410000 */
[----:B------:R-:W-:Y:S03]  /*9850*/  FMUL.FTZ R45, R45, UR7 ;  /* 0x000000072d2d7c20 */ /* 0x000fe60008410000 */
[----:B------:R-:W-:Y:S01]  /*9860*/  MUFU.TANH R242, R23 ;  /* 0x0000001700f27308 */ /* 0x000fe20000002400 */
[C---:B------:R-:W-:Y:S04]  /*9870*/  HMMA.16816.F32 R56, R168.reuse, R4, R56 ;  /* 0x00000004a838723c */ /* 0x040fe80000001838 */
[----:B------:R-:W-:Y:S01]  /*9880*/  FMUL.FTZ R46, R46, UR7 ;  /* 0x000000072e2e7c20 */ /* 0x000fe20008410000 */
[----:B------:R-:W-:Y:S01]  /*9890*/  FMUL.FTZ R47, R47, UR7 ;  /* 0x000000072f2f7c20 */ /* 0x000fe20008410000 */
[----:B------:R-:W-:Y:S03]  /*98a0*/  FMUL.FTZ R48, R48, UR7 ;  /* 0x0000000730307c20 */ /* 0x000fe60008410000 */
[----:B------:R-:W-:Y:S01]  /*98b0*/  MUFU.TANH R247, R24 ;  /* 0x0000001800f77308 */ /* 0x000fe20000002400 */
[-C--:B------:R-:W-:Y:S03]  /*98c0*/  HMMA.16816.F32 R60, R168, R6.reuse, R60 ;  /* 0x00000006a83c723c */ /* 0x080fe6000000183c */
[----:B------:R-:W-:Y:S01]  /*98d0*/  FMUL.FTZ R49, R49, UR7 ;  /* 0x0000000731317c20 */ /* 0x000fe20008410000 */
[----:B------:R-:W-:Y:S01]  /*98e0*/  FMUL.FTZ R50, R50, UR7 ;  /* 0x0000000732327c20 */ /* 0x000fe20008410000 */
[----:B------:R-:W-:Y:S01]  /*98f0*/  FMUL.FTZ R51, R51, UR7 ;  /* 0x0000000733337c20 */ /* 0x000fe20008410000 */
[----:B------:R-:W-:Y:S03]  /*9900*/  FMNMX3.FTZ R5, R164, R189, R188, !PT ;  /* 0x000000bda4057276 */ /* 0x000fe600078100bc */
[----:B------:R-:W3:Y:S01]  /*9910*/  MUFU.TANH R250, R25 ;  /* 0x0000001900fa7308 */ /* 0x000ee20000002400 */
[----:B------:R-:W-:Y:S04]  /*9920*/  HMMA.16816.F32 R64, R196, R6, R64 ;  /* 0x00000006c440723c */ /* 0x000fe80000001840 */
[----:B------:R-:W-:Y:S01]  /*9930*/  FMNMX3.FTZ R6, R3, R191, R190, !PT ;  /* 0x000000bf03067276 */ /* 0x000fe200078100be */
[----:B------:R-:W-:Y:S01]  /*9940*/  FMUL.FTZ R52, R52, UR7 ;  /* 0x0000000734347c20 */ /* 0x000fe20008410000 */
[----:B------:R-:W-:Y:S03]  /*9950*/  FMNMX3.FTZ R8, R0, R181, R195, !PT ;  /* 0x000000b500087276 */ /* 0x000fe600078100c3 */
[----:B------:R-:W-:Y:S01]  /*9960*/  MUFU.TANH R249, R26 ;  /* 0x0000001a00f97308 */ /* 0x000fe20000002400 */
[----:B------:R-:W-:Y:S01]  /*9970*/  FMNMX3.FTZ R7, R2, R194, R184, !PT ;  /* 0x000000c202077276 */ /* 0x000fe200078100b8 */
[----:B------:R-:W-:Y:S01]  /*9980*/  FMUL.FTZ R53, R53, UR7 ;  /* 0x0000000735357c20 */ /* 0x000fe20008410000 */
[----:B------:R-:W-:Y:S01]  /*9990*/  FMUL.FTZ R54, R54, UR7 ;  /* 0x0000000736367c20 */ /* 0x000fe20008410000 */
[----:B------:R-:W-:Y:S01]  /*99a0*/  FMUL.FTZ R55, R55, UR7 ;  /* 0x0000000737377c20 */ /* 0x000fe20008410000 */
[----:B------:R-:W-:Y:S01]  /*99b0*/  FMUL.FTZ R56, R56, UR7 ;  /* 0x0000000738387c20 */ /* 0x000fe20008410000 */
[----:B------:R-:W-:Y:S01]  /*99c0*/  FMUL.FTZ R57, R57, UR7 ;  /* 0x0000000739397c20 */ /* 0x000fe20008410000 */
[----:B------:R-:W-:Y:S03]  /*99d0*/  FMUL.FTZ R58, R58, UR7 ;  /* 0x000000073a3a7c20 */ /* 0x000fe60008410000 */
[----:B------:R-:W5:Y:S01]  /*99e0*/  MUFU.TANH R248, R27 ;  /* 0x0000001b00f87308 */ /* 0x000f620000002400 */
[----:B------:R-:W-:Y:S01]  /*99f0*/  FMUL.FTZ R59, R59, UR7 ;  /* 0x000000073b3b7c20 */ /* 0x000fe20008410000 */
[----:B------:R-:W-:Y:S01]  /*9a00*/  FMUL.FTZ R60, R60, UR7 ;  /* 0x000000073c3c7c20 */ /* 0x000fe20008410000 */
[----:B------:R-:W-:Y:S01]  /*9a10*/  FMUL.FTZ R61, R61, UR7 ;  /* 0x000000073d3d7c20 */ /* 0x000fe20008410000 */
[----:B------:R-:W-:Y:S01]  /*9a20*/  FMUL.FTZ R62, R62, UR7 ;  /* 0x000000073e3e7c20 */ /* 0x000fe20008410000 */
[----:B------:R-:W-:Y:S01]  /*9a30*/  FMUL.FTZ R63, R63, UR7 ;  /* 0x000000073f3f7c20 */ /* 0x000fe20008410000 */
[----:B------:R-:W-:Y:S01]  /*9a40*/  FMUL.FTZ R64, R64, UR7 ;  /* 0x0000000740407c20 */ /* 0x000fe20008410000 */
[----:B------:R-:W-:Y:S03]  /*9a50*/  FMUL.FTZ R65, R65, UR7 ;  /* 0x0000000741417c20 */ /* 0x000fe60008410000 */
[----:B------:R-:W-:Y:S01]  /*9a60*/  MUFU.TANH R252, R28 ;  /* 0x0000001c00fc7308 */ /* 0x000fe20000002400 */
[----:B------:R-:W-:Y:S01]  /*9a70*/  FMUL.FTZ R66, R66, UR7 ;  /* 0x0000000742427c20 */ /* 0x000fe20008410000 */
[----:B------:R-:W-:Y:S01]  /*9a80*/  FMUL.FTZ R67, R67, UR7 ;  /* 0x0000000743437c20 */ /* 0x000fe20008410000 */
[----:B------:R-:W-:Y:S02]  /*9a90*/  FMNMX3.FTZ R6, R6, R193, R192, !PT ;  /* 0x000000c106067276 */ /* 0x000fe400078100c0 */
[----:B-1----:R-:W-:Y:S02]  /*9aa0*/  FMNMX3.FTZ R5, R5, R13, R12, !PT ;  /* 0x0000000d05057276 */ /* 0x002fe4000781000c */
[----:B--2---:R-:W-:Y:S03]  /*9ab0*/  FMNMX3.FTZ R8, R8, R200, R16, !PT ;  /* 0x000000c808087276 */ /* 0x004fe60007810010 */
[----:B------:R-:W1:Y:S01]  /*9ac0*/  MUFU.TANH R24, R29 ;  /* 0x0000001d00187308 */ /* 0x000e620000002400 */
[----:B----4-:R-:W-:Y:S02]  /*9ad0*/  FMNMX3.FTZ R7, R7, R15, R14, !PT ;  /* 0x0000000f07077276 */ /* 0x010fe4000781000e */
[----:B---3--:R-:W-:Y:S02]  /*9ae0*/  FMNMX3.FTZ R6, R6, R247, R250, !PT ;  /* 0x000000f706067276 */ /* 0x008fe400078100fa */
[----:B-----5:R-:W-:Y:S02]  /*9af0*/  FMNMX3.FTZ R5, R5, R249, R248, !PT ;  /* 0x000000f905057276 */ /* 0x020fe400078100f8 */
[----:B------:R-:W-:Y:S03]  /*9b00*/  FMNMX3.FTZ R8, R8, R236, R237, !PT ;  /* 0x000000ec08087276 */ /* 0x000fe600078100ed */
[----:B------:R-:W-:Y:S01]  /*9b10*/  MUFU.TANH R25, R30 ;  /* 0x0000001e00197308 */ /* 0x000fe20000002400 */
[----:B------:R-:W-:Y:S09]  /*9b20*/  FMNMX3.FTZ R7, R7, R239, R242, !PT ;  /* 0x000000ef07077276 */ /* 0x000ff200078100f2 */
[----:B------:R-:W2:Y:S01]  /*9b30*/  MUFU.TANH R251, R31 ;  /* 0x0000001f00fb7308 */ /* 0x000ea20000002400 */
[----:B-1----:R-:W-:Y:S09]  /*9b40*/  FMNMX3.FTZ R6, R6, R252, R24, !PT ;  /* 0x000000fc06067276 */ /* 0x002ff20007810018 */
[----:B------:R-:W-:Y:S10]  /*9b50*/  MUFU.TANH R245, R32 ;  /* 0x0000002000f57308 */ /* 0x000ff40000002400 */
[----:B------:R-:W1:Y:S01]  /*9b60*/  MUFU.TANH R243, R33 ;  /* 0x0000002100f37308 */ /* 0x000e620000002400 */
[----:B--2---:R-:W-:Y:S09]  /*9b70*/  FMNMX3.FTZ R5, R5, R25, R251, !PT ;  /* 0x0000001905057276 */ /* 0x004ff200078100fb */
[----:B------:R-:W-:Y:S10]  /*9b80*/  MUFU.TANH R17, R34 ;  /* 0x0000002200117308 */ /* 0x000ff40000002400 */
        /* <DEDUP_REMOVED lines=49> */
[----:B-1----:R-:W-:Y:S02]  /*9ea0*/  FMNMX3.FTZ R8, R8, R186, R185, !PT ;  /* 0x000000ba08087276 */ /* 0x002fe400078100b9 */
[----:B--2---:R-:W-:Y:S01]  /*9eb0*/  FMNMX3.FTZ R7, R7, R183, R182, !PT ;  /* 0x000000b707077276 */ /* 0x004fe200078100b6 */
[----:B------:R-:W-:Y:S06]  /*9ec0*/  @P0 BRA `(.L_x_439) ;  /* 0xffffffe800bc0947 */ /* 0x000fec000383ffff */
.L_x_438:
[----:B------:R-:W2:Y:S08]  /*9ed0*/  SHFL.BFLY PT, R11, R8, 0x2, 0x1f ;  /* 0x0c401f00080b7f89 */ /* 0x000eb000000e0000 */
[----:B------:R-:W3:Y:S08]  /*9ee0*/  SHFL.BFLY PT, R10, R7, 0x2, 0x1f ;  /* 0x0c401f00070a7f89 */ /* 0x000ef000000e0000 */
[----:B------:R-:W4:Y:S08]  /*9ef0*/  SHFL.BFLY PT, R9, R6, 0x2, 0x1f ;  /* 0x0c401f0006097f89 */ /* 0x000f3000000e0000 */
[----:B------:R-:W5:Y:S08]  /*9f00*/  SHFL.BFLY PT, R4, R5, 0x2, 0x1f ;  /* 0x0c401f0005047f89 */ /* 0x000f7000000e0000 */
[----:B-1----:R-:W-:Y:S08]  /*9f10*/  LDSM.16.MT88.4 R20, [R218+0x9000] ;  /* 0x00900000da14783b */ /* 0x002ff00000004200 */
[----:B------:R-:W-:Y:S08]  /*9f20*/  LDSM.16.MT88.4 R36, [R216+0x9000] ;  /* 0x00900000d824783b */ /* 0x000ff00000004200 */
[----:B------:R-:W-:Y:S01]  /*9f30*/  LDSM.16.MT88.4 R52, [R218+0xa000] ;  /* 0x00a00000da34783b */ /* 0x000fe20000004200 */
[----:B--2---:R-:W-:Y:S02]  /*9f40*/  FMNMX.FTZ R8, R8, R11, !PT ;  /* 0x0000000b08087209 */ /* 0x004fe40007810000 */
[----:B---3--:R-:W-:Y:S02]  /*9f50*/  FMNMX.FTZ R7, R7, R10, !PT ;  /* 0x0000000a07077209 */ /* 0x008fe40007810000 */
[----:B----4-:R-:W-:Y:S02]  /*9f60*/  FMNMX.FTZ R6, R6, R9, !PT ;  /* 0x0000000906067209 */ /* 0x010fe40007810000 */
[----:B-----5:R-:W-:Y:S01]  /*9f70*/  FMNMX.FTZ R4, R5, R4, !PT ;  /* 0x0000000405047209 */ /* 0x020fe20007810000 */
        /* <DEDUP_REMOVED lines=9> */
[C---:B------:R-:W-:Y:S01]  /*a010*/  FSETP.NEU.FTZ.AND P0, PT, R167.reuse, -INF , PT ;  /* 0xff800000a700780b */ /* 0x040fe20003f1d000 */
[----:B------:R-:W-:Y:S01]  /*a020*/  FMUL.FTZ R204, R167, UR4 ;  /* 0x00000004a7cc7c20 */ /* 0x000fe20008410000 */
[----:B------:R-:W-:Y:S02]  /*a030*/  FSEL R187, R187, RZ, P1 ;  /* 0x000000ffbbbb7208 */ /* 0x000fe40000800000 */
[----:B---3--:R-:W-:Y:S02]  /*a040*/  FMNMX.FTZ R166, R6, R166, !PT ;  /* 0x000000a606a67209 */ /* 0x008fe40007810000 */
[----:B------:R-:W-:Y:S01]  /*a050*/  FSEL R204, R204, RZ, P0 ;  /* 0x000000ffcccc7208 */ /* 0x000fe20000000000 */
[----:B------:R-:W-:Y:S01]  /*a060*/  FFMA.FTZ R203, R181, UR4, -R187 ;  /* 0x00000004b5cb7c23 */ /* 0x000fe200080108bb */
[----:B----4-:R-:W-:Y:S01]  /*a070*/  FMNMX.FTZ R165, R4, R165, !PT ;  /* 0x000000a504a57209 */ /* 0x010fe20007810000 */
[C---:B------:R-:W-:Y:S01]  /*a080*/  FMUL.FTZ R181, R166.reuse, UR4 ;  /* 0x00000004a6b57c20 */ /* 0x040fe20008410000 */
[----:B------:R-:W-:Y:S01]  /*a090*/  FSETP.NEU.FTZ.AND P1, PT, R166, -INF , PT ;  /* 0xff800000a600780b */ /* 0x000fe20003f3d000 */
[----:B------:R-:W-:Y:S01]  /*a0a0*/  FFMA.FTZ R198, R184, UR4, -R204 ;  /* 0x00000004b8c67c23 */ /* 0x000fe200080108cc */
[----:B------:R-:W-:Y:S01]  /*a0b0*/  FADD.FTZ R4, -R167, R2 ;  /* 0x00000002a7047221 */ /* 0x000fe20000010100 */
[C---:B------:R-:W-:Y:S01]  /*a0c0*/  FMUL.FTZ R184, R165.reuse, UR4 ;  /* 0x00000004a5b87c20 */ /* 0x040fe20008410000 */
[----:B------:R-:W-:Y:S01]  /*a0d0*/  FSETP.NEU.FTZ.AND P0, PT, R165, -INF , PT ;  /* 0xff800000a500780b */ /* 0x000fe20003f1d000 */
[----:B------:R-:W-:Y:S01]  /*a0e0*/  FADD.FTZ R2, -R166, R3 ;  /* 0x00000003a6027221 */ /* 0x000fe20000010100 */
[----:B------:R-:W-:Y:S01]  /*a0f0*/  FMUL.FTZ R3, R0, UR4 ;  /* 0x0000000400037c20 */ /* 0x000fe20008410000 */
[--C-:B------:R-:W-:Y:S01]  /*a100*/  FFMA.FTZ R201, R195, UR4, -R187.reuse ;  /* 0x00000004c3c97c23 */ /* 0x100fe200080108bb */
[--C-:B------:R-:W-:Y:S01]  /*a110*/  FFMA.FTZ R202, R194, UR4, -R204.reuse ;  /* 0x00000004c2ca7c23 */ /* 0x100fe200080108cc */
[--C-:B------:R-:W-:Y:S01]  /*a120*/  FFMA.FTZ R200, R200, UR4, -R187.reuse ;  /* 0x00000004c8c87c23 */ /* 0x100fe200080108bb */
[----:B------:R-:W-:Y:S01]  /*a130*/  FFMA.FTZ R199, R16, UR4, -R187 ;  /* 0x0000000410c77c23 */ /* 0x000fe200080108bb */
[--C-:B------:R-:W-:Y:S01]  /*a140*/  FFMA.FTZ R197, R15, UR4, -R204.reuse ;  /* 0x000000040fc57c23 */ /* 0x100fe200080108cc */
[----:B------:R-:W-:Y:S01]  /*a150*/  FFMA.FTZ R196, R14, UR4, -R204 ;  /* 0x000000040ec47c23 */ /* 0x000fe200080108cc */
[----:B------:R-:W-:Y:S01]  /*a160*/  FSEL R181, R181, RZ, P1 ;  /* 0x000000ffb5b57208 */ /* 0x000fe20000800000 */
[----:B------:R-:W-:Y:S01]  /*a170*/  FMUL.FTZ R4, R4, UR4 ;  /* 0x0000000404047c20 */ /* 0x000fe20008410000 */
[----:B------:R-:W-:Y:S01]  /*a180*/  FSEL R184, R184, RZ, P0 ;  /* 0x000000ffb8b87208 */ /* 0x000fe20000000000 */
[----:B------:R-:W-:Y:S01]  /*a190*/  FADD.FTZ R0, -R165, R164 ;  /* 0x000000a4a5007221 */ /* 0x000fe20000010100 */
[----:B------:R-:W-:Y:S01]  /*a1a0*/  MUFU.EX2 R203, R203 ;  /* 0x000000cb00cb7308 */ /* 0x000fe20000000800 */
[--C-:B------:R-:W-:Y:S01]  /*a1b0*/  FFMA.FTZ R195, R191, UR4, -R181.reuse ;  /* 0x00000004bfc37c23 */ /* 0x100fe200080108b5 */
[--C-:B------:R-:W-:Y:S01]  /*a1c0*/  FFMA.FTZ R194, R190, UR4, -R181.reuse ;  /* 0x00000004bec27c23 */ /* 0x100fe200080108b5 */
[--C-:B------:R-:W-:Y:S07]  /*a1d0*/  FFMA.FTZ R191, R189, UR4, -R184.reuse ;  /* 0x00000004bdbf7c23 */ /* 0x100fee00080108b8 */
[----:B------:R-:W1:Y:S01]  /*a1e0*/  MUFU.EX2 R164, R3 ;  /* 0x0000000300a47308 */ /* 0x000e620000000800 */
[--C-:B------:R-:W-:Y:S01]  /*a1f0*/  FFMA.FTZ R190, R188, UR4, -R184.reuse ;  /* 0x00000004bcbe7c23 */ /* 0x100fe200080108b8 */
[----:B------:R-:W-:Y:S01]  /*a200*/  FMUL.FTZ R2, R2, UR4 ;  /* 0x0000000402027c20 */ /* 0x000fe20008410000 */
[----:B------:R-:W-:Y:S07]  /*a210*/  FMUL.FTZ R0, R0, UR4 ;  /* 0x0000000400007c20 */ /* 0x000fee0008410000 */
[----:B------:R2:W3:Y:S01]  /*a220*/  MUFU.EX2 R3, R4 ;  /* 0x0000000400037308 */ /* 0x0004e20000000800 */
[--C-:B------:R-:W-:Y:S01]  /*a230*/  FFMA.FTZ R193, R193, UR4, -R181.reuse ;  /* 0x00000004c1c17c23 */ /* 0x100fe200080108b5 */
[--C-:B------:R-:W-:Y:S01]  /*a240*/  FFMA.FTZ R192, R192, UR4, -R181.reuse ;  /* 0x00000004c0c07c23 */ /* 0x100fe200080108b5 */
[--C-:B------:R-:W-:Y:S07]  /*a250*/  FFMA.FTZ R189, R13, UR4, -R184.reuse ;  /* 0x000000040dbd7c23 */ /* 0x100fee00080108b8 */
[----:B------:R-:W4:Y:S01]  /*a260*/  MUFU.EX2 R201, R201 ;  /* 0x000000c900c97308 */ /* 0x000f220000000800 */
[----:B------:R-:W-:Y:S01]  /*a270*/  FFMA.FTZ R188, R12, UR4, -R184 ;  /* 0x000000040cbc7c23 */ /* 0x000fe200080108b8 */
[--C-:B------:R-:W-:Y:S01]  /*a280*/  FFMA.FTZ R211, R211, UR4, -R181.reuse ;  /* 0x00000004d3d37c23 */ /* 0x100fe200080108b5 */
[--C-:B------:R-:W-:Y:S07]  /*a290*/  FFMA.FTZ R208, R208, UR4, -R181.reuse ;  /* 0x00000004d0d07c23 */ /* 0x100fee00080108b5 */
[----:B------:R-:W-:Y:S01]  /*a2a0*/  MUFU.EX2 R202, R202 ;  /* 0x000000ca00ca7308 */ /* 0x000fe20000000800 */
[----:B------:R-:W-:Y:S01]  /*a2b0*/  FFMA.FTZ R209, R209, UR4, -R181 ;  /* 0x00000004d1d17c23 */ /* 0x000fe200080108b5 */
[C---:B-1----:R-:W-:Y:S01]  /*a2c0*/  FMUL.FTZ R5, R164.reuse, R161 ;  /* 0x000000a1a4057220 */ /* 0x042fe20000410000 */
[C---:B------:R-:W-:Y:S07]  /*a2d0*/  FMUL.FTZ R16, R164.reuse, R148 ;  /* 0x00000094a4107220 */ /* 0x040fee0000410000 */
[----:B------:R-:W1:Y:S01]  /*a2e0*/  MUFU.EX2 R198, R198 ;  /* 0x000000c600c67308 */ /* 0x000e620000000800 */
[C---:B------:R-:W-:Y:S01]  /*a2f0*/  FMUL.FTZ R32, R164.reuse, R132 ;  /* 0x00000084a4207220 */ /* 0x040fe20000410000 */
[C---:B--2---:R-:W-:Y:S01]  /*a300*/  FMUL.FTZ R4, R164.reuse, R160 ;  /* 0x000000a0a4047220 */ /* 0x044fe20000410000 */
[C---:B---3--:R-:W-:Y:S07]  /*a310*/  FMUL.FTZ R6, R3.reuse, R162 ;  /* 0x000000a203067220 */ /* 0x048fee0000410000 */
[----:B------:R-:W-:Y:S01]  /*a320*/  MUFU.EX2 R200, R200 ;  /* 0x000000c800c87308 */ /* 0x000fe20000000800 */
[----:B------:R-:W-:Y:S01]  /*a330*/  FMUL.FTZ R7, R3, R163 ;  /* 0x000000a303077220 */ /* 0x000fe20000410000 */
[----:B----4-:R-:W-:Y:S01]  /*a340*/  F2FP.F16.F32.PACK_AB R160, R201, R203 ;  /* 0x000000cbc9a0723e */ /* 0x010fe200000000ff */
[C---:B------:R-:W-:Y:S07]  /*a350*/  FMUL.FTZ R18, R3.reuse, R150 ;  /* 0x0000009603127220 */ /* 0x040fee0000410000 */
[----:B------:R-:W2:Y:S01]  /*a360*/  MUFU.EX2 R199, R199 ;  /* 0x000000c700c77308 */ /* 0x000ea20000000800 */
[C---:B------:R-:W-:Y:S01]  /*a370*/  FMUL.FTZ R19, R3.reuse, R151 ;  /* 0x0000009703137220 */ /* 0x040fe20000410000 */
[----:B------:R-:W-:Y:S01]  /*a380*/  FMUL.FTZ R33, R164, R133 ;  /* 0x00000085a4217220 */ /* 0x000fe20000410000 */
[C---:B------:R-:W-:Y:S07]  /*a390*/  FMUL.FTZ R34, R3.reuse, R134 ;  /* 0x0000008603227220 */ /* 0x040fee0000410000 */
[----:B------:R-:W-:Y:S01]  /*a3a0*/  MUFU.EX2 R197, R197 ;  /* 0x000000c500c57308 */ /* 0x000fe20000000800 */
[C---:B------:R-:W-:Y:S01]  /*a3b0*/  FMUL.FTZ R35, R3.reuse, R135 ;  /* 0x0000008703237220 */ /* 0x040fe20000410000 */
[----:B-1----:R-:W-:Y:S01]  /*a3c0*/  F2FP.F16.F32.PACK_AB R161, R198, R202 ;  /* 0x000000cac6a1723e */ /* 0x002fe200000000ff */
[----:B------:R-:W-:Y:S07]  /*a3d0*/  LDSM.16.MT88.4 R132, [R216+0x9c00] ;  /* 0x009c0000d884783b */ /* 0x000fee0000004200 */
[----:B------:R-:W1:Y:S01]  /*a3e0*/  MUFU.EX2 R196, R196 ;  /* 0x000000c400c47308 */ /* 0x000e620000000800 */
[C---:B------:R-:W-:Y:S01]  /*a3f0*/  FMUL.FTZ R48, R164.reuse, R116 ;  /* 0x00000074a4307220 */ /* 0x040fe20000410000 */
[C---:B------:R-:W-:Y:S01]  /*a400*/  FMUL.FTZ R49, R164.reuse, R117 ;  /* 0x00000075a4317220 */ /* 0x040fe20000410000 */
[C---:B------:R-:W-:Y:S07]  /*a410*/  FMUL.FTZ R50, R3.reuse, R118 ;  /* 0x0000007603327220 */ /* 0x040fee0000410000 */
[----:B------:R-:W3:Y:S01]  /*a420*/  MUFU.EX2 R2, R2 ;  /* 0x0000000200027308 */ /* 0x000ee20000000800 */
[----:B------:R-:W-:Y:S01]  /*a430*/  FMUL.FTZ R51, R3, R119 ;  /* 0x0000007703337220 */ /* 0x000fe20000410000 */
[----:B--2---:R-:W-:Y:S01]  /*a440*/  F2FP.F16.F32.PACK_AB R162, R199, R200 ;  /* 0x000000c8c7a2723e */ /* 0x004fe200000000ff */
[----:B------:R-:W-:Y:S07]  /*a450*/  LDSM.16.MT88.4 R116, [R218+0xa400] ;  /* 0x00a40000da74783b */ /* 0x000fee0000004200 */
[----:B------:R-:W2:Y:S01]  /*a460*/  MUFU.EX2 R0, R0 ;  /* 0x0000000000007308 */ /* 0x000ea20000000800 */
[C---:B------:R-:W-:Y:S01]  /*a470*/  FMUL.FTZ R64, R164.reuse, R100 ;  /* 0x00000064a4407220 */ /* 0x040fe20000410000 */
[----:B------:R-:W-:Y:S01]  /*a480*/  FMUL.FTZ R65, R164, R101 ;  /* 0x00000065a4417220 */ /* 0x000fe20000410000 */
[C---:B------:R-:W-:Y:S07]  /*a490*/  FMUL.FTZ R66, R3.reuse, R102 ;  /* 0x0000006603427220 */ /* 0x040fee0000410000 */
[----:B------:R-:W-:Y:S01]  /*a4a0*/  MUFU.EX2 R195, R195 ;  /* 0x000000c300c37308 */ /* 0x000fe20000000800 */
[----:B------:R-:W-:Y:S01]  /*a4b0*/  FMUL.FTZ R67, R3, R103 ;  /* 0x0000006703437220 */ /* 0x000fe20000410000 */
[----:B-1----:R-:W-:Y:S01]  /*a4c0*/  F2FP.F16.F32.PACK_AB R163, R196, R197 ;  /* 0x000000c5c4a3723e */ /* 0x002fe200000000ff */
[----:B------:R-:W-:Y:S07]  /*a4d0*/  LDSM.16.MT88.4 R100, [R216+0xb000] ;  /* 0x00b00000d864783b */ /* 0x000fee0000004200 */
[----:B------:R-:W1:Y:S01]  /*a4e0*/  MUFU.EX2 R194, R194 ;  /* 0x000000c200c27308 */ /* 0x000e620000000800 */
[--C-:B------:R-:W-:Y:S01]  /*a4f0*/  FFMA.FTZ R183, R183, UR4, -R204.reuse ;  /* 0x00000004b7b77c23 */ /* 0x100fe200080108cc */
[C---:B---3--:R-:W-:Y:S01]  /*a500*/  FMUL.FTZ R40, R2.reuse, R124 ;  /* 0x0000007c02287220 */ /* 0x048fe20000410000 */
[C---:B------:R-:W-:Y:S07]  /*a510*/  FMUL.FTZ R41, R2.reuse, R125 ;  /* 0x0000007d02297220 */ /* 0x040fee0000410000 */
[----:B------:R-:W-:Y:S01]  /*a520*/  MUFU.EX2 R191, R191 ;  /* 0x000000bf00bf7308 */ /* 0x000fe20000000800 */
[-C--:B------:R-:W-:Y:S09]  /*a530*/  HMMA.16816.F32 R4, R160, R20.reuse, R4 ;  /* 0x00000014a004723c */ /* 0x080ff20000001804 */
[----:B------:R-:W3:Y:S01]  /*a540*/  MUFU.EX2 R190, R190 ;  /* 0x000000be00be7308 */ /* 0x000ee20000000800 */
[C---:B------:R-:W-:Y:S01]  /*a550*/  FMUL.FTZ R8, R2.reuse, R156 ;  /* 0x0000009c02087220 */ /* 0x040fe20000410000 */
[----:B------:R-:W-:Y:S08]  /*a560*/  FMUL.FTZ R9, R2, R157 ;  /* 0x0000009d02097220 */ /* 0x000ff00000410000 */
[----:B------:R-:W-:Y:S01]  /*a570*/  MUFU.EX2 R193, R193 ;  /* 0x000000c100c17308 */ /* 0x000fe20000000800 */
[C---:B--2---:R-:W-:Y:S01]  /*a580*/  FMUL.FTZ R10, R0.reuse, R158 ;  /* 0x0000009e000a7220 */ /* 0x044fe20000410000 */
[----:B------:R-:W-:Y:S01]  /*a590*/  FMUL.FTZ R11, R0, R159 ;  /* 0x0000009f000b7220 */ /* 0x000fe20000410000 */
[----:B-1----:R-:W-:Y:S07]  /*a5a0*/  F2FP.F16.F32.PACK_AB R156, R194, R195 ;  /* 0x000000c3c29c723e */ /* 0x002fee00000000ff */
[----:B------:R-:W1:Y:S01]  /*a5b0*/  MUFU.EX2 R192, R192 ;  /* 0x000000c000c07308 */ /* 0x000e620000000800 */
[C---:B------:R-:W-:Y:S01]  /*a5c0*/  FMUL.FTZ R12, R2.reuse, R152 ;  /* 0x00000098020c7220 */ /* 0x040fe20000410000 */
[----:B------:R-:W-:Y:S01]  /*a5d0*/  FMUL.FTZ R13, R2, R153 ;  /* 0x00000099020d7220 */ /* 0x000fe20000410000 */
[C---:B------:R-:W-:Y:S07]  /*a5e0*/  FMUL.FTZ R14, R0.reuse, R154 ;  /* 0x0000009a000e7220 */ /* 0x040fee0000410000 */
[----:B------:R-:W-:Y:S01]  /*a5f0*/  MUFU.EX2 R189, R189 ;  /* 0x000000bd00bd7308 */ /* 0x000fe20000000800 */
[----:B------:R-:W-:Y:S01]  /*a600*/  FMUL.FTZ R15, R0, R155 ;  /* 0x0000009b000f7220 */ /* 0x000fe20000410000 */
[----:B---3--:R-:W-:Y:S01]  /*a610*/  F2FP.F16.F32.PACK_AB R157, R190, R191 ;  /* 0x000000bfbe9d723e */ /* 0x008fe200000000ff */
[----:B------:R-:W-:Y:S07]  /*a620*/  FMUL.FTZ R26, R0, R142 ;  /* 0x0000008e001a7220 */ /* 0x000fee0000410000 */
[----:B------:R-:W2:Y:S01]  /*a630*/  MUFU.EX2 R188, R188 ;  /* 0x000000bc00bc7308 */ /* 0x000ea20000000800 */
[----:B------:R-:W-:Y:S01]  /*a640*/  MOV R154, R17 ;  /* 0x00000011009a7202 */ /* 0x000fe20000000f00 */
[----:B------:R-:W-:Y:S01]  /*a650*/  FMUL.FTZ R17, R164, R149 ;  /* 0x00000095a4117220 */ /* 0x000fe20000410000 */
[----:B------:R-:W-:Y:S01]  /*a660*/  MOV R153, R24 ;  /* 0x0000001800997202 */ /* 0x000fe20000000f00 */
[C---:B------:R-:W-:Y:S01]  /*a670*/  FMUL.FTZ R24, R2.reuse, R140 ;  /* 0x0000008c02187220 */ /* 0x040fe20000410000 */
[----:B------:R-:W-:Y:S01]  /*a680*/  MOV R152, R25 ;  /* 0x0000001900987202 */ /* 0x000fe20000000f00 */
        /* <DEDUP_REMOVED lines=8> */
[----:B--2---:R-:W-:Y:S01]  /*a710*/  F2FP.F16.F32.PACK_AB R159, R188, R189 ;  /* 0x000000bdbc9f723e */ /* 0x004fe200000000ff */
[----:B------:R-:W-:Y:S01]  /*a720*/  LDSM.16.MT88.4 R148, [R218+0x9c00] ;  /* 0x009c0000da94783b */ /* 0x000fe20000004200 */
[----:B------:R-:W-:Y:S01]  /*a730*/  FMUL.FTZ R43, R0, R127 ;  /* 0x0000007f002b7220 */ /* 0x000fe20000410000 */
[C---:B------:R-:W-:Y:S01]  /*a740*/  FMUL.FTZ R44, R2.reuse, R120 ;  /* 0x00000078022c7220 */ /* 0x040fe20000410000 */
[----:B------:R-:W-:Y:S01]  /*a750*/  FMUL.FTZ R45, R2, R121 ;  /* 0x00000079022d7220 */ /* 0x000fe20000410000 */
[C---:B------:R-:W-:Y:S01]  /*a760*/  FMUL.FTZ R46, R0.reuse, R122 ;  /* 0x0000007a002e7220 */ /* 0x040fe20000410000 */
[----:B------:R-:W-:Y:S01]  /*a770*/  FMUL.FTZ R47, R0, R123 ;  /* 0x0000007b002f7220 */ /* 0x000fe20000410000 */
[C---:B------:R-:W-:Y:S01]  /*a780*/  HMMA.16816.F32 R8, R156.reuse, R20, R8 ;  /* 0x000000149c08723c */ /* 0x040fe20000001808 */
[----:B------:R-:W-:Y:S01]  /*a790*/  MUFU.EX2 R211, R211 ;  /* 0x000000d300d37308 */ /* 0x000fe20000000800 */
[----:B------:R-:W-:Y:S02]  /*a7a0*/  LDSM.16.MT88.4 R120, [R216+0xa400] ;  /* 0x00a40000d878783b */ /* 0x000fe40000004200 */
[----:B------:R-:W-:Y:S01]  /*a7b0*/  FMUL.FTZ R61, R2, R105 ;  /* 0x00000069023d7220 */ /* 0x000fe20000410000 */
[C---:B------:R-:W-:Y:S01]  /*a7c0*/  FMUL.FTZ R62, R0.reuse, R106 ;  /* 0x0000006a003e7220 */ /* 0x040fe20000410000 */
[----:B------:R-:W-:Y:S01]  /*a7d0*/  FMUL.FTZ R63, R0, R107 ;  /* 0x0000006b003f7220 */ /* 0x000fe20000410000 */
[--C-:B------:R-:W-:Y:S01]  /*a7e0*/  FFMA.FTZ R180, R180, UR4, -R187.reuse ;  /* 0x00000004b4b47c23 */ /* 0x100fe200080108bb */
[-C--:B------:R-:W-:Y:S03]  /*a7f0*/  HMMA.16816.F32 R12, R156, R22.reuse, R12 ;  /* 0x000000169c0c723c */ /* 0x080fe6000000180c */
[----:B------:R-:W-:Y:S01]  /*a800*/  MUFU.EX2 R208, R208 ;  /* 0x000000d000d07308 */ /* 0x000fe20000000800 */
[----:B------:R-:W-:Y:S01]  /*a810*/  LDSM.16.MT88.4 R124, [R218+0xb400] ;  /* 0x00b40000da7c783b */ /* 0x000fe20000004200 */
[----:B------:R-:W-:Y:S01]  /*a820*/  FFMA.FTZ R186, R186, UR4, -R187 ;  /* 0x00000004baba7c23 */ /* 0x000fe200080108bb */
[--C-:B------:R-:W-:Y:S01]  /*a830*/  FFMA.FTZ R175, R175, UR4, -R181.reuse ;  /* 0x00000004afaf7c23 */ /* 0x100fe200080108b5 */
[--C-:B------:R-:W-:Y:S01]  /*a840*/  FFMA.FTZ R173, R173, UR4, -R181.reuse ;  /* 0x00000004adad7c23 */ /* 0x100fe200080108b5 */
[--C-:B------:R-:W-:Y:S05]  /*a850*/  FFMA.FTZ R174, R174, UR4, -R181.reuse ;  /* 0x00000004aeae7c23 */ /* 0x100fea00080108b5 */
[----:B------:R-:W-:Y:S01]  /*a860*/  MUFU.EX2 R140, R180 ;  /* 0x000000b4008c7308 */ /* 0x000fe20000000800 */
[C---:B------:R-:W-:Y:S09]  /*a870*/  HMMA.16816.F32 R16, R160.reuse, R22, R16 ;  /* 0x00000016a010723c */ /* 0x040ff20000001810 */
[----:B------:R-:W-:Y:S01]  /*a880*/  MUFU.EX2 R137, R175 ;  /* 0x000000af00897308 */ /* 0x000fe20000000800 */
[C---:B------:R-:W-:Y:S01]  /*a890*/  FMUL.FTZ R20, R164.reuse, R144 ;  /* 0x00000090a4147220 */ /* 0x040fe20000410000 */
[----:B------:R-:W-:Y:S01]  /*a8a0*/  FMUL.FTZ R21, R164, R145 ;  /* 0x00000091a4157220 */ /* 0x000fe20000410000 */
[C---:B------:R-:W-:Y:S01]  /*a8b0*/  FMUL.FTZ R22, R3.reuse, R146 ;  /* 0x0000009203167220 */ /* 0x040fe20000410000 */
[----:B------:R-:W-:Y:S06]  /*a8c0*/  FMUL.FTZ R23, R3, R147 ;  /* 0x0000009303177220 */ /* 0x000fec0000410000 */
[----:B------:R-:W-:Y:S01]  /*a8d0*/  MUFU.EX2 R144, R186 ;  /* 0x000000ba00907308 */ /* 0x000fe20000000800 */
[----:B------:R-:W-:Y:S01]  /*a8e0*/  FFMA.FTZ R176, R176, UR4, -R181 ;  /* 0x00000004b0b07c23 */ /* 0x000fe200080108b5 */
[C---:B------:R-:W-:Y:S01]  /*a8f0*/  FMUL.FTZ R58, R0.reuse, R110 ;  /* 0x0000006e003a7220 */ /* 0x040fe20000410000 */
[----:B------:R-:W-:Y:S07]  /*a900*/  FMUL.FTZ R59, R0, R111 ;  /* 0x0000006f003b7220 */ /* 0x000fee0000410000 */
[----:B------:R-:W-:Y:S01]  /*a910*/  MUFU.EX2 R145, R183 ;  /* 0x000000b700917308 */ /* 0x000fe20000000800 */
[----:B------:R-:W-:Y:S01]  /*a920*/  FMUL.FTZ R60, R2, R104 ;  /* 0x00000068023c7220 */ /* 0x000fe20000410000 */
[-C--:B------:R-:W-:Y:S08]  /*a930*/  HMMA.16816.F32 R20, R160, R36.reuse, R20 ;  /* 0x00000024a014723c */ /* 0x080ff00000001814 */
[----:B------:R-:W-:Y:S01]  /*a940*/  MUFU.EX2 R146, R173 ;  /* 0x000000ad00927308 */ /* 0x000fe20000000800 */
[--C-:B------:R-:W-:Y:S01]  /*a950*/  FFMA.FTZ R104, R245, UR4, -R187.reuse ;  /* 0x00000004f5687c23 */ /* 0x100fe200080108bb */
[C---:B------:R-:W-:Y:S01]  /*a960*/  FMUL.FTZ R68, R164.reuse, R68 ;  /* 0x00000044a4447220 */ /* 0x040fe20000410000 */
[C---:B------:R-:W-:Y:S01]  /*a970*/  FMUL.FTZ R69, R164.reuse, R69 ;  /* 0x00000045a4457220 */ /* 0x040fe20000410000 */
[C---:B------:R-:W-:Y:S01]  /*a980*/  FMUL.FTZ R70, R3.reuse, R70 ;  /* 0x0000004603467220 */ /* 0x040fe20000410000 */
[C---:B------:R-:W-:Y:S01]  /*a990*/  FMUL.FTZ R71, R3.reuse, R71 ;  /* 0x0000004703477220 */ /* 0x040fe20000410000 */
[C---:B------:R-:W-:Y:S04]  /*a9a0*/  HMMA.16816.F32 R24, R156.reuse, R36, R24 ;  /* 0x000000249c18723c */ /* 0x040fe80000001818 */
[----:B------:R-:W1:Y:S01]  /*a9b0*/  MUFU.EX2 R142, R176 ;  /* 0x000000b0008e7308 */ /* 0x000e620000000800 */
[C---:B------:R-:W-:Y:S01]  /*a9c0*/  FMUL.FTZ R36, R164.reuse, R128 ;  /* 0x00000080a4247220 */ /* 0x040fe20000410000 */
[----:B------:R-:W-:Y:S01]  /*a9d0*/  FMUL.FTZ R37, R164, R129 ;  /* 0x00000081a4257220 */ /* 0x000fe20000410000 */
[C---:B------:R-:W-:Y:S01]  /*a9e0*/  FMUL.FTZ R72, R2.reuse, R72 ;  /* 0x0000004802487220 */ /* 0x040fe20000410000 */
[----:B------:R-:W-:Y:S01]  /*a9f0*/  FMUL.FTZ R73, R2, R73 ;  /* 0x0000004902497220 */ /* 0x000fe20000410000 */
[-C--:B------:R-:W-:Y:S03]  /*aa00*/  HMMA.16816.F32 R28, R156, R38.reuse, R28 ;  /* 0x000000269c1c723c */ /* 0x080fe6000000181c */
[C---:B------:R-:W-:Y:S01]  /*aa10*/  FMUL.FTZ R74, R0.reuse, R74 ;  /* 0x0000004a004a7220 */ /* 0x040fe20000410000 */
[----:B------:R-:W-:Y:S01]  /*aa20*/  FMUL.FTZ R75, R0, R75 ;  /* 0x0000004b004b7220 */ /* 0x000fe20000410000 */
[C---:B------:R-:W-:Y:S01]  /*aa30*/  FMUL.FTZ R76, R2.reuse, R76 ;  /* 0x0000004c024c7220 */ /* 0x040fe20000410000 */
[----:B------:R-:W-:Y:S01]  /*aa40*/  FMUL.FTZ R77, R2, R77 ;  /* 0x0000004d024d7220 */ /* 0x000fe20000410000 */
[C---:B------:R-:W-:Y:S01]  /*aa50*/  FMUL.FTZ R78, R0.reuse, R78 ;  /* 0x0000004e004e7220 */ /* 0x040fe20000410000 */
[C---:B------:R-:W-:Y:S04]  /*aa60*/  HMMA.16816.F32 R32, R160.reuse, R38, R32 ;  /* 0x00000026a020723c */ /* 0x040fe80000001820 */
[C---:B------:R-:W-:Y:S01]  /*aa70*/  FMUL.FTZ R38, R3.reuse, R130 ;  /* 0x0000008203267220 */ /* 0x040fe20000410000 */
[C---:B------:R-:W-:Y:S01]  /*aa80*/  FMUL.FTZ R39, R3.reuse, R131 ;  /* 0x0000008303277220 */ /* 0x040fe20000410000 */
[----:B------:R-:W-:Y:S01]  /*aa90*/  FMUL.FTZ R79, R0, R79 ;  /* 0x0000004f004f7220 */ /* 0x000fe20000410000 */
[----:B------:R-:W2:Y:S01]  /*aaa0*/  LDSM.16.MT88.4 R128, [R216+0xa000] ;  /* 0x00a00000d880783b */ /* 0x000ea20000004200 */
[C---:B------:R-:W-:Y:S01]  /*aab0*/  FMUL.FTZ R80, R164.reuse, R80 ;  /* 0x00000050a4507220 */ /* 0x040fe20000410000 */
[----:B------:R-:W-:Y:S01]  /*aac0*/  FMUL.FTZ R81, R164, R81 ;  /* 0x00000051a4517220 */ /* 0x000fe20000410000 */
[C---:B------:R-:W-:Y:S01]  /*aad0*/  FMUL.FTZ R82, R3.reuse, R82 ;  /* 0x0000005203527220 */ /* 0x040fe20000410000 */
[----:B------:R-:W-:Y:S01]  /*aae0*/  FMUL.FTZ R83, R3, R83 ;  /* 0x0000005303537220 */ /* 0x000fe20000410000 */
[-C--:B------:R-:W-:Y:S03]  /*aaf0*/  HMMA.16816.F32 R36, R160, R52.reuse, R36 ;  /* 0x00000034a024723c */ /* 0x080fe60000001824 */
[--C-:B------:R-:W-:Y:S01]  /*ab00*/  FFMA.FTZ R242, R242, UR4, -R204.reuse ;  /* 0x00000004f2f27c23 */ /* 0x100fe200080108cc */
[--C-:B------:R-:W-:Y:S01]  /*ab10*/  FFMA.FTZ R236, R236, UR4, -R187.reuse ;  /* 0x00000004ecec7c23 */ /* 0x100fe200080108bb */
[--C-:B------:R-:W-:Y:S01]  /*ab20*/  FFMA.FTZ R237, R237, UR4, -R187.reuse ;  /* 0x00000004eded7c23 */ /* 0x100fe200080108bb */
[----:B------:R-:W-:Y:S01]  /*ab30*/  FFMA.FTZ R239, R239, UR4, -R204 ;  /* 0x00000004efef7c23 */ /* 0x000fe200080108cc */
[----:B------:R-:W-:Y:S01]  /*ab40*/  FFMA.FTZ R251, R251, UR4, -R184 ;  /* 0x00000004fbfb7c23 */ /* 0x000fe200080108b8 */
[C---:B------:R-:W-:Y:S01]  /*ab50*/  HMMA.16816.F32 R40, R156.reuse, R52, R40 ;  /* 0x000000349c28723c */ /* 0x040fe20000001828 */
[----:B------:R3:W-:Y:S03]  /*ab60*/  MUFU.EX2 R245, R242 ;  /* 0x000000f200f57308 */ /* 0x0007e60000000800 */
[C---:B------:R-:W-:Y:S01]  /*ab70*/  FMUL.FTZ R52, R164.reuse, R112 ;  /* 0x00000070a4347220 */ /* 0x040fe20000410000 */
[----:B------:R-:W-:Y:S06]  /*ab80*/  FMUL.FTZ R53, R164, R113 ;  /* 0x00000071a4357220 */ /* 0x000fec0000410000 */
[----:B------:R-:W-:Y:S01]  /*ab90*/  MUFU.EX2 R251, R251 ;  /* 0x000000fb00fb7308 */ /* 0x000fe20000000800 */
[----:B------:R-:W-:Y:S01]  /*aba0*/  FFMA.FTZ R241, R241, UR4, -R204 ;  /* 0x00000004f1f17c23 */ /* 0x000fe200080108cc */
[-C--:B------:R-:W-:Y:S08]  /*abb0*/  HMMA.16816.F32 R44, R156, R54.reuse, R44 ;  /* 0x000000369c2c723c */ /* 0x080ff0000000182c */
[----:B------:R-:W4:Y:S01]  /*abc0*/  MUFU.EX2 R236, R236 ;  /* 0x000000ec00ec7308 */ /* 0x000f220000000800 */
[--C-:B------:R-:W-:Y:S01]  /*abd0*/  FFMA.FTZ R213, R213, UR4, -R187.reuse ;  /* 0x00000004d5d57c23 */ /* 0x100fe200080108bb */
[--C-:B------:R-:W-:Y:S01]  /*abe0*/  FFMA.FTZ R235, R235, UR4, -R187.reuse ;  /* 0x00000004ebeb7c23 */ /* 0x100fe200080108bb */
[--C-:B------:R-:W-:Y:S01]  /*abf0*/  FFMA.FTZ R244, R244, UR4, -R187.reuse ;  /* 0x00000004f4f47c23 */ /* 0x100fe200080108bb */
[--C-:B------:R-:W-:Y:S01]  /*ac00*/  FFMA.FTZ R240, R240, UR4, -R187.reuse ;  /* 0x00000004f0f07c23 */ /* 0x100fe200080108bb */
[--C-:B---3--:R-:W-:Y:S01]  /*ac10*/  FFMA.FTZ R242, R243, UR4, -R187.reuse ;  /* 0x00000004f3f27c23 */ /* 0x108fe200080108bb */
[C---:B------:R-:W-:Y:S04]  /*ac20*/  HMMA.16816.F32 R48, R160.reuse, R54, R48 ;  /* 0x00000036a030723c */ /* 0x040fe80000001830 */
[----:B------:R3:W-:Y:S01]  /*ac30*/  MUFU.EX2 R243, R104 ;  /* 0x0000006800f37308 */ /* 0x0007e20000000800 */
[C---:B------:R-:W-:Y:S01]  /*ac40*/  FMUL.FTZ R54, R3.reuse, R114 ;  /* 0x0000007203367220 */ /* 0x040fe20000410000 */
[----:B------:R-:W-:Y:S01]  /*ac50*/  FMUL.FTZ R55, R3, R115 ;  /* 0x0000007303377220 */ /* 0x000fe20000410000 */
[--C-:B------:R-:W-:Y:S01]  /*ac60*/  FFMA.FTZ R212, R212, UR4, -R184.reuse ;  /* 0x00000004d4d47c23 */ /* 0x100fe200080108b8 */
[----:B------:R-:W5:Y:S01]  /*ac70*/  LDSM.16.MT88.4 R112, [R218+0xb000] ;  /* 0x00b00000da70783b */ /* 0x000f620000004200 */
[--C-:B------:R-:W-:Y:S01]  /*ac80*/  FFMA.FTZ R205, R205, UR4, -R184.reuse ;  /* 0x00000004cdcd7c23 */ /* 0x100fe200080108b8 */
[----:B------:R-:W-:Y:S01]  /*ac90*/  FFMA.FTZ R207, R207, UR4, -R184 ;  /* 0x00000004cfcf7c23 */ /* 0x000fe200080108b8 */
[--C-:B------:R-:W-:Y:S01]  /*aca0*/  FFMA.FTZ R177, R177, UR4, -R204.reuse ;  /* 0x00000004b1b17c23 */ /* 0x100fe200080108cc */
[--C-:B------:R-:W-:Y:S01]  /*acb0*/  FFMA.FTZ R178, R178, UR4, -R204.reuse ;  /* 0x00000004b2b27c23 */ /* 0x100fe200080108cc */
[-C--:B--2---:R-:W-:Y:S01]  /*acc0*/  HMMA.16816.F32 R52, R160, R128.reuse, R52 ;  /* 0x00000080a034723c */ /* 0x084fe20000001834 */
[----:B------:R-:W-:Y:S02]  /*acd0*/  MUFU.EX2 R237, R237 ;  /* 0x000000ed00ed7308 */ /* 0x000fe40000000800 */
[C---:B------:R-:W-:Y:S01]  /*ace0*/  FMUL.FTZ R56, R2.reuse, R108 ;  /* 0x0000006c02387220 */ /* 0x040fe20000410000 */
[----:B------:R-:W-:Y:S01]  /*acf0*/  FMUL.FTZ R57, R2, R109 ;  /* 0x0000006d02397220 */ /* 0x000fe20000410000 */
[----:B---3--:R-:W2:Y:S01]  /*ad00*/  LDSM.16.MT88.4 R104, [R218+0x9400] ;  /* 0x00940000da68783b */ /* 0x008ea20000004200 */
[--C-:B------:R-:W-:Y:S01]  /*ad10*/  FFMA.FTZ R108, R154, UR4, -R204.reuse ;  /* 0x000000049a6c7c23 */ /* 0x100fe200080108cc */
[----:B------:R-:W-:Y:S01]  /*ad20*/  FFMA.FTZ R109, R246, UR4, -R204 ;  /* 0x00000004f66d7c23 */ /* 0x000fe200080108cc */
[--C-:B------:R-:W-:Y:S01]  /*ad30*/  FFMA.FTZ R179, R179, UR4, -R187.reuse ;  /* 0x00000004b3b37c23 */ /* 0x100fe200080108bb */
[----:B------:R-:W-:Y:S02]  /*ad40*/  FFMA.FTZ R187, R185, UR4, -R187 ;  /* 0x00000004b9bb7c23 */ /* 0x000fe400080108bb */
[----:B------:R3:W-:Y:S01]  /*ad50*/  MUFU.EX2 R246, R108 ;  /* 0x0000006c00f67308 */ /* 0x0007e20000000800 */
[C---:B------:R-:W-:Y:S09]  /*ad60*/  HMMA.16816.F32 R56, R156.reuse, R128, R56 ;  /* 0x000000809c38723c */ /* 0x040ff20000001838 */
[----:B------:R-:W-:Y:S01]  /*ad70*/  MUFU.EX2 R138, R187 ;  /* 0x000000bb008a7308 */ /* 0x000fe20000000800 */
[----:B------:R-:W-:Y:S01]  /*ad80*/  FFMA.FTZ R172, R172, UR4, -R184 ;  /* 0x00000004acac7c23 */ /* 0x000fe200080108b8 */
[C---:B------:R-:W-:Y:S01]  /*ad90*/  FMUL.FTZ R84, R164.reuse, R84 ;  /* 0x00000054a4547220 */ /* 0x040fe20000410000 */
[----:B------:R-:W-:Y:S01]  /*ada0*/  FMUL.FTZ R85, R164, R85 ;  /* 0x00000055a4557220 */ /* 0x000fe20000410000 */
[C---:B------:R-:W-:Y:S01]  /*adb0*/  FMUL.FTZ R86, R3.reuse, R86 ;  /* 0x0000005603567220 */ /* 0x040fe20000410000 */
[-C--:B------:R-:W-:Y:S05]  /*adc0*/  HMMA.16816.F32 R60, R156, R130.reuse, R60 ;  /* 0x000000829c3c723c */ /* 0x080fea000000183c */
[----:B------:R-:W2:Y:S01]  /*add0*/  MUFU.EX2 R239, R239 ;  /* 0x000000ef00ef7308 */ /* 0x000ea20000000800 */
[C---:B------:R-:W-:Y:S01]  /*ade0*/  FMUL.FTZ R87, R3.reuse, R87 ;  /* 0x0000005703577220 */ /* 0x040fe20000410000 */
[----:B------:R-:W-:Y:S01]  /*adf0*/  FMUL.FTZ R88, R2, R88 ;  /* 0x0000005802587220 */ /* 0x000fe20000410000 */
[----:B---3--:R-:W-:Y:S01]  /*ae00*/  FFMA.FTZ R108, R252, UR4, -R181 ;  /* 0x00000004fc6c7c23 */ /* 0x008fe200080108b5 */
        /* <DEDUP_REMOVED lines=8> */
[-C--:B-----5:R-:W-:Y:S05]  /*ae90*/  HMMA.16816.F32 R68, R160, R112.reuse, R68 ;  /* 0x00000070a044723c */ /* 0x0a0fea0000001844 */
[----:B------:R-:W3:Y:S01]  /*aea0*/  MUFU.EX2 R242, R242 ;  /* 0x000000f200f27308 */ /* 0x000ee20000000800 */
[----:B------:R-:W-:Y:S01]  /*aeb0*/  FMUL.FTZ R95, R0, R95 ;  /* 0x0000005f005f7220 */ /* 0x000fe20000410000 */
[C---:B------:R-:W-:Y:S01]  /*aec0*/  FMUL.FTZ R96, R164.reuse, R96 ;  /* 0x00000060a4607220 */ /* 0x040fe20000410000 */
[----:B------:R-:W-:Y:S01]  /*aed0*/  FMUL.FTZ R97, R164, R97 ;  /* 0x00000061a4617220 */ /* 0x000fe20000410000 */
[C---:B------:R-:W-:Y:S01]  /*aee0*/  FMUL.FTZ R98, R3.reuse, R98 ;  /* 0x0000006203627220 */ /* 0x040fe20000410000 */
[C---:B------:R-:W-:Y:S01]  /*aef0*/  FMUL.FTZ R99, R3.reuse, R99 ;  /* 0x0000006303637220 */ /* 0x040fe20000410000 */
[C---:B------:R-:W-:Y:S04]  /*af00*/  HMMA.16816.F32 R72, R156.reuse, R112, R72 ;  /* 0x000000709c48723c */ /* 0x040fe80000001848 */
[----:B------:R-:W-:Y:S01]  /*af10*/  MUFU.EX2 R213, R213 ;  /* 0x000000d500d57308 */ /* 0x000fe20000000800 */
[----:B-1----:R-:W-:Y:S09]  /*af20*/  F2FP.F16.F32.PACK_AB R176, R142, R137 ;  /* 0x000000898eb0723e */ /* 0x002ff200000000ff */
[----:B------:R-:W-:Y:S01]  /*af30*/  MUFU.EX2 R235, R235 ;  /* 0x000000eb00eb7308 */ /* 0x000fe20000000800 */
[----:B------:R-:W-:Y:S01]  /*af40*/  FFMA.FTZ R203, R164, R234, R203 ;  /* 0x000000eaa4cb7223 */ /* 0x000fe200000100cb */
[----:B------:R-:W-:Y:S01]  /*af50*/  FFMA.FTZ R202, R3, R233, R202 ;  /* 0x000000e903ca7223 */ /* 0x000fe200000100ca */
[-C--:B------:R-:W-:Y:S07]  /*af60*/  HMMA.16816.F32 R76, R156, R114.reuse, R76 ;  /* 0x000000729c4c723c */ /* 0x080fee000000184c */
[----:B------:R-:W-:Y:S01]  /*af70*/  MUFU.EX2 R244, R244 ;  /* 0x000000f400f47308 */ /* 0x000fe20000000800 */
[----:B------:R-:W-:Y:S01]  /*af80*/  FFMA.FTZ R195, R2, R232, R195 ;  /* 0x000000e802c37223 */ /* 0x000fe200000100c3 */
[----:B------:R-:W-:Y:S08]  /*af90*/  FFMA.FTZ R191, R0, R231, R191 ;  /* 0x000000e700bf7223 */ /* 0x000ff000000100bf */
[----:B------:R-:W-:Y:S01]  /*afa0*/  MUFU.EX2 R240, R240 ;  /* 0x000000f000f07308 */ /* 0x000fe20000000800 */
[----:B------:R-:W-:Y:S01]  /*afb0*/  FADD.FTZ R203, R201, R203 ;  /* 0x000000cbc9cb7221 */ /* 0x000fe20000010000 */
[----:B------:R-:W-:Y:S01]  /*afc0*/  FADD.FTZ R202, R198, R202 ;  /* 0x000000cac6ca7221 */ /* 0x000fe20000010000 */
[C---:B------:R-:W-:Y:S01]  /*afd0*/  HMMA.16816.F32 R80, R160.reuse, R114, R80 ;  /* 0x00000072a050723c */ /* 0x040fe20000001850 */
[----:B------:R-:W1:Y:S06]  /*afe0*/  LDSM.16.MT88.4 R112, [R216+0x9400] ;  /* 0x00940000d870783b */ /* 0x000e6c0000004200 */
[----:B------:R-:W-:Y:S01]  /*aff0*/  MUFU.EX2 R212, R212 ;  /* 0x000000d400d47308 */ /* 0x000fe20000000800 */
[----:B------:R-:W-:Y:S01]  /*b000*/  FADD.FTZ R195, R194, R195 ;  /* 0x000000c3c2c37221 */ /* 0x000fe20000010000 */
[----:B------:R-:W-:Y:S08]  /*b010*/  FADD.FTZ R191, R190, R191 ;  /* 0x000000bfbebf7221 */ /* 0x000ff00000010000 */
[----:B------:R-:W-:Y:S01]  /*b020*/  MUFU.EX2 R205, R205 ;  /* 0x000000cd00cd7308 */ /* 0x000fe20000000800 */
[----:B------:R-:W-:Y:S01]  /*b030*/  FADD.FTZ R203, R200, R203 ;  /* 0x000000cbc8cb7221 */ /* 0x000fe20000010000 */
[-C--:B------:R-:W-:Y:S08]  /*b040*/  HMMA.16816.F32 R84, R160, R100.reuse, R84 ;  /* 0x00000064a054723c */ /* 0x080ff00000001854 */
[----:B------:R-:W-:Y:S01]  /*b050*/  MUFU.EX2 R207, R207 ;  /* 0x000000cf00cf7308 */ /* 0x000fe20000000800 */
[----:B------:R-:W-:Y:S01]  /*b060*/  FADD.FTZ R202, R197, R202 ;  /* 0x000000cac5ca7221 */ /* 0x000fe20000010000 */
[----:B------:R-:W-:Y:S01]  /*b070*/  FADD.FTZ R195, R193, R195 ;  /* 0x000000c3c1c37221 */ /* 0x000fe20000010000 */
[----:B------:R-:W-:Y:S07]  /*b080*/  FADD.FTZ R191, R189, R191 ;  /* 0x000000bfbdbf7221 */ /* 0x000fee0000010000 */
[----:B------:R-:W-:Y:S01]  /*b090*/  MUFU.EX2 R131, R179 ;  /* 0x000000b300837308 */ /* 0x000fe20000000800 */
[----:B------:R-:W-:Y:S01]  /*b0a0*/  FADD.FTZ R203, R199, R203 ;  /* 0x000000cbc7cb7221 */ /* 0x000fe20000010000 */
[C---:B------:R-:W-:Y:S08]  /*b0b0*/  HMMA.16816.F32 R88, R156.reuse, R100, R88 ;  /* 0x000000649c58723c */ /* 0x040ff00000001858 */
[----:B------:R-:W-:Y:S01]  /*b0c0*/  MUFU.EX2 R136, R177 ;  /* 0x000000b100887308 */ /* 0x000fe20000000800 */
[--C-:B------:R-:W-:Y:S01]  /*b0d0*/  FFMA.FTZ R101, R247, UR4, -R181.reuse ;  /* 0x00000004f7657c23 */ /* 0x100fe200080108b5 */
[----:B------:R-:W-:Y:S08]  /*b0e0*/  FFMA.FTZ R100, R250, UR4, -R181 ;  /* 0x00000004fa647c23 */ /* 0x000ff000080108b5 */
[----:B------:R-:W5:Y:S01]  /*b0f0*/  MUFU.EX2 R247, R109 ;  /* 0x0000006d00f77308 */ /* 0x000f620000000800 */
[----:B------:R-:W-:Y:S01]  /*b100*/  FADD.FTZ R202, R196, R202 ;  /* 0x000000cac4ca7221 */ /* 0x000fe20000010000 */
[-C--:B------:R-:W-:Y:S08]  /*b110*/  HMMA.16816.F32 R92, R156, R102.reuse, R92 ;  /* 0x000000669c5c723c */ /* 0x080ff0000000185c */
[----:B------:R1:W1:Y:S01]  /*b120*/  MUFU.EX2 R250, R101 ;  /* 0x0000006500fa7308 */ /* 0x0002620000000800 */
[----:B------:R-:W-:Y:S01]  /*b130*/  FADD.FTZ R195, R192, R195 ;  /* 0x000000c3c0c37221 */ /* 0x000fe20000010000 */
[----:B------:R-:W-:Y:S01]  /*b140*/  FADD.FTZ R191, R188, R191 ;  /* 0x000000bfbcbf7221 */ /* 0x000fe20000010000 */
[----:B----4-:R-:W-:Y:S07]  /*b150*/  FADD.FTZ R203, R236, R203 ;  /* 0x000000cbeccb7221 */ /* 0x010fee0000010000 */
[----:B------:R-:W4:Y:S01]  /*b160*/  MUFU.EX2 R141, R178 ;  /* 0x000000b2008d7308 */ /* 0x000f220000000800 */
[----:B--2---:R-:W-:Y:S01]  /*b170*/  FADD.FTZ R202, R239, R202 ;  /* 0x000000caefca7221 */ /* 0x004fe20000010000 */
[----:B------:R-:W-:Y:S04]  /*b180*/  HMMA.16816.F32 R96, R160, R102, R96 ;  /* 0x00000066a060723c */ /* 0x000fe80000001860 */
[----:B---3--:R-:W-:Y:S01]  /*b190*/  F2FP.F16.F32.PACK_AB R102, R242, R243 ;  /* 0x000000f3f266723e */ /* 0x008fe200000000ff */
[----:B------:R-:W-:Y:S01]  /*b1a0*/  FADD.FTZ R203, R237, R203 ;  /* 0x000000cbedcb7221 */ /* 0x000fe20000010000 */
[----:B-----5:R-:W-:Y:S01]  /*b1b0*/  F2FP.F16.F32.PACK_AB R103, R247, R246 ;  /* 0x000000f6f767723e */ /* 0x020fe200000000ff */
[----:B------:R-:W-:Y:S01]  /*b1c0*/  FADD.FTZ R202, R245, R202 ;  /* 0x000000caf5ca7221 */ /* 0x000fe20000010000 */
[----:B-1----:R-:W-:Y:S01]  /*b1d0*/  FFMA.FTZ R101, R249, UR4, -R184 ;  /* 0x00000004f9657c23 */ /* 0x002fe200080108b8 */
[----:B------:R-:W-:Y:S01]  /*b1e0*/  FADD.FTZ R195, R250, R195 ;  /* 0x000000c3fac37221 */ /* 0x000fe20000010000 */
[----:B------:R1:W2:Y:S01]  /*b1f0*/  MUFU.EX2 R249, R100 ;  /* 0x0000006400f97308 */ /* 0x0002a20000000800 */
[----:B------:R-:W-:Y:S01]  /*b200*/  ISETP.NE.AND P0, PT, R230, RZ, PT ;  /* 0x000000ffe600720c */ /* 0x000fe20003f05270 */
[----:B------:R-:W-:Y:S01]  /*b210*/  FADD.FTZ R203, R243, R203 ;  /* 0x000000cbf3cb7221 */ /* 0x000fe20000010000 */
[----:B----4-:R-:W-:Y:S01]  /*b220*/  F2FP.F16.F32.PACK_AB R173, R141, R136 ;  /* 0x000000888dad723e */ /* 0x010fe200000000ff */
[----:B------:R-:W-:Y:S01]  /*b230*/  FADD.FTZ R202, R246, R202 ;  /* 0x000000caf6ca7221 */ /* 0x000fe20000010000 */
[----:B------:R-:W-:Y:S01]  /*b240*/  IADD3 R230, PT, PT, R230, -0x1, RZ ;  /* 0xffffffffe6e67810 */ /* 0x000fe20007ffe0ff */
[----:B------:R-:W-:Y:S01]  /*b250*/  FADD.FTZ R203, R242, R203 ;  /* 0x000000cbf2cb7221 */ /* 0x000fe20000010000 */
[----:B------:R-:W-:Y:S01]  /*b260*/  MOV R164, R165 ;  /* 0x000000a500a47202 */ /* 0x000fe20000000f00 */
[----:B------:R-:W-:Y:S01]  /*b270*/  FADD.FTZ R202, R247, R202 ;  /* 0x000000caf7ca7221 */ /* 0x000fe20000010000 */
[----:B------:R-:W-:Y:S01]  /*b280*/  MOV R3, R166 ;  /* 0x000000a600037202 */ /* 0x000fe20000000f00 */
[----:B------:R-:W-:Y:S01]  /*b290*/  FADD.FTZ R203, R213, R203 ;  /* 0x000000cbd5cb7221 */ /* 0x000fe20000010000 */
[----:B------:R-:W-:Y:S02]  /*b2a0*/  MOV R2, R167 ;  /* 0x000000a700027202 */ /* 0x000fe40000000f00 */
[----:B------:R-:W-:Y:S01]  /*b2b0*/  MOV R0, R168 ;  /* 0x000000a800007202 */ /* 0x000fe20000000f00 */
[--C-:B-1----:R-:W-:Y:S01]  /*b2c0*/  FFMA.FTZ R100, R248, UR4, -R184.reuse ;  /* 0x00000004f8647c23 */ /* 0x102fe200080108b8 */
[C---:B--2---:R-:W-:Y:S01]  /*b2d0*/  F2FP.F16.F32.PACK_AB R108, R249.reuse, R250 ;  /* 0x000000faf96c723e */ /* 0x044fe200000000ff */
[----:B------:R1:W2:Y:S01]  /*b2e0*/  MUFU.EX2 R248, R101 ;  /* 0x0000006500f87308 */ /* 0x0002a20000000800 */
[----:B------:R-:W-:Y:S01]  /*b2f0*/  FADD.FTZ R195, R249, R195 ;  /* 0x000000c3f9c37221 */ /* 0x000fe20000010000 */
[----:B------:R-:W-:Y:S08]  /*b300*/  FADD.FTZ R203, R235, R203 ;  /* 0x000000cbebcb7221 */ /* 0x000ff00000010000 */
[----:B------:R3:W4:Y:S01]  /*b310*/  MUFU.EX2 R252, R100 ;  /* 0x0000006400fc7308 */ /* 0x0007220000000800 */
[----:B------:R-:W-:Y:S04]  /*b320*/  FADD.FTZ R203, R244, R203 ;  /* 0x000000cbf4cb7221 */ /* 0x000fe80000010000 */
[----:B------:R-:W-:Y:S01]  /*b330*/  FADD.FTZ R203, R240, R203 ;  /* 0x000000cbf0cb7221 */ /* 0x000fe20000010000 */
[----:B-1----:R-:W-:Y:S01]  /*b340*/  FFMA.FTZ R101, R153, UR4, -R181 ;  /* 0x0000000499657c23 */ /* 0x002fe200080108b5 */
[----:B--2---:R-:W-:Y:S01]  /*b350*/  FADD.FTZ R191, R248, R191 ;  /* 0x000000bff8bf7221 */ /* 0x004fe20000010000 */
[----:B---3--:R-:W-:Y:S02]  /*b360*/  FFMA.FTZ R100, R152, UR4, -R184 ;  /* 0x0000000498647c23 */ /* 0x008fe400080108b8 */
[----:B------:R1:W2:Y:S01]  /*b370*/  MUFU.EX2 R130, R101 ;  /* 0x0000006500827308 */ /* 0x0002a20000000800 */
[C---:B----4-:R-:W-:Y:S01]  /*b380*/  F2FP.F16.F32.PACK_AB R109, R252.reuse, R248 ;  /* 0x000000f8fc6d723e */ /* 0x050fe200000000ff */
[----:B------:R-:W-:Y:S08]  /*b390*/  FADD.FTZ R191, R252, R191 ;  /* 0x000000bffcbf7221 */ /* 0x000ff00000010000 */
[----:B------:R3:W4:Y:S01]  /*b3a0*/  MUFU.EX2 R129, R100 ;  /* 0x0000006400817308 */ /* 0x0007220000000800 */
[----:B-1----:R-:W-:Y:S02]  /*b3b0*/  F2FP.F16.F32.PACK_AB R101, R245, R239 ;  /* 0x000000eff565723e */ /* 0x002fe400000000ff */
[----:B--2---:R-:W-:Y:S02]  /*b3c0*/  F2FP.F16.F32.PACK_AB R110, R130, R128 ;  /* 0x00000080826e723e */ /* 0x004fe400000000ff */
[----:B---3--:R-:W-:Y:S02]  /*b3d0*/  F2FP.F16.F32.PACK_AB R100, R237, R236 ;  /* 0x000000eced64723e */ /* 0x008fe400000000ff */
[----:B----4-:R-:W-:Y:S05]  /*b3e0*/  F2FP.F16.F32.PACK_AB R111, R251, R129 ;  /* 0x00000081fb6f723e */ /* 0x010fea00000000ff */
[-C--:B------:R-:W-:Y:S08]  /*b3f0*/  HMMA.16816.F32 R4, R100, R104.reuse, R4 ;  /* 0x000000686404723c */ /* 0x080ff00000001804 */
[C---:B------:R-:W-:Y:S08]  /*b400*/  HMMA.16816.F32 R8, R108.reuse, R104, R8 ;  /* 0x000000686c08723c */ /* 0x040ff00000001808 */
[-C--:B------:R-:W-:Y:S08]  /*b410*/  HMMA.16816.F32 R12, R108, R106.reuse, R12 ;  /* 0x0000006a6c0c723c */ /* 0x080ff0000000180c */
[C---:B------:R-:W-:Y:S01]  /*b420*/  HMMA.16816.F32 R16, R100.reuse, R106, R16 ;  /* 0x0000006a6410723c */ /* 0x040fe20000001810 */
[----:B------:R-:W1:Y:S07]  /*b430*/  LDSM.16.MT88.4 R104, [R216+0xb400] ;  /* 0x00b40000d868783b */ /* 0x000e6e0000004200 */
[-C--:B------:R-:W-:Y:S08]  /*b440*/  HMMA.16816.F32 R20, R100, R112.reuse, R20 ;  /* 0x000000706414723c */ /* 0x080ff00000001814 */
[C---:B------:R-:W-:Y:S04]  /*b450*/  HMMA.16816.F32 R24, R108.reuse, R112, R24 ;  /* 0x000000706c18723c */ /* 0x040fe80000001818 */
[--C-:B------:R-:W-:Y:S01]  /*b460*/  FFMA.FTZ R112, R214, UR4, -R204.reuse ;  /* 0x00000004d6707c23 */ /* 0x100fe200080108cc */
[----:B------:R-:W-:Y:S03]  /*b470*/  FFMA.FTZ R214, R215, UR4, -R204 ;  /* 0x00000004d7d67c23 */ /* 0x000fe600080108cc */
[-C--:B------:R-:W-:Y:S01]  /*b480*/  HMMA.16816.F32 R28, R108, R114.reuse, R28 ;  /* 0x000000726c1c723c */ /* 0x080fe2000000181c */
[----:B------:R2:W3:Y:S10]  /*b490*/  MUFU.EX2 R215, R112 ;  /* 0x0000007000d77308 */ /* 0x0004f40000000800 */
[----:B------:R-:W4:Y:S01]  /*b4a0*/  MUFU.EX2 R214, R214 ;  /* 0x000000d600d67308 */ /* 0x000f220000000800 */
[C---:B------:R-:W-:Y:S01]  /*b4b0*/  HMMA.16816.F32 R32, R100.reuse, R114, R32 ;  /* 0x000000726420723c */ /* 0x040fe20000001820 */
[----:B--2---:R-:W2:Y:S07]  /*b4c0*/  LDSM.16.MT88.4 R112, [R218+0x9800] ;  /* 0x00980000da70783b */ /* 0x004eae0000004200 */
[-C--:B------:R-:W-:Y:S03]  /*b4d0*/  HMMA.16816.F32 R36, R100, R116.reuse, R36 ;  /* 0x000000746424723c */ /* 0x080fe60000001824 */
[----:B---3--:R-:W-:Y:S04]  /*b4e0*/  FADD.FTZ R202, R215, R202 ;  /* 0x000000cad7ca7221 */ /* 0x008fe80000010000 */
[----:B----4-:R-:W-:Y:S01]  /*b4f0*/  FADD.FTZ R202, R214, R202 ;  /* 0x000000cad6ca7221 */ /* 0x010fe20000010000 */
[C---:B------:R-:W-:Y:S04]  /*b500*/  HMMA.16816.F32 R40, R108.reuse, R116, R40 ;  /* 0x000000746c28723c */ /* 0x040fe80000001828 */
[--C-:B------:R-:W-:Y:S01]  /*b510*/  FFMA.FTZ R116, R238, UR4, -R204.reuse ;  /* 0x00000004ee747c23 */ /* 0x100fe200080108cc */
[----:B------:R-:W-:Y:S01]  /*b520*/  FFMA.FTZ R204, R182, UR4, -R204 ;  /* 0x00000004b6cc7c23 */ /* 0x000fe200080108cc */
[----:B------:R3:W4:Y:S02]  /*b530*/  MUFU.EX2 R238, R241 ;  /* 0x000000f100ee7308 */ /* 0x0007240000000800 */
[-C--:B------:R-:W-:Y:S08]  /*b540*/  HMMA.16816.F32 R44, R108, R118.reuse, R44 ;  /* 0x000000766c2c723c */ /* 0x080ff0000000182c */
[----:B------:R-:W5:Y:S01]  /*b550*/  MUFU.EX2 R204, R204 ;  /* 0x000000cc00cc7308 */ /* 0x000f620000000800 */
[C---:B------:R-:W-:Y:S04]  /*b560*/  HMMA.16816.F32 R48, R100.reuse, R118, R48 ;  /* 0x000000766430723c */ /* 0x040fe80000001830 */
[----:B---3--:R-:W-:Y:S01]  /*b570*/  FFMA.FTZ R241, R210, UR4, -R181 ;  /* 0x00000004d2f17c23 */ /* 0x008fe200080108b5 */
[----:B----4-:R-:W-:Y:S01]  /*b580*/  FADD.FTZ R202, R238, R202 ;  /* 0x000000caeeca7221 */ /* 0x010fe20000010000 */
[----:B------:R-:W-:Y:S03]  /*b590*/  LDSM.16.MT88.4 R180, [R216+0xac00] ;  /* 0x00ac0000d8b4783b */ /* 0x000fe60000004200 */
[----:B------:R3:W4:Y:S01]  /*b5a0*/  MUFU.EX2 R210, R116 ;  /* 0x0000007400d27308 */ /* 0x0007220000000800 */
[-C--:B------:R-:W-:Y:S03]  /*b5b0*/  HMMA.16816.F32 R52, R100, R120.reuse, R52 ;  /* 0x000000786434723c */ /* 0x080fe60000001834 */
[----:B-----5:R-:W-:Y:S06]  /*b5c0*/  F2FP.F16.F32.PACK_AB R175, R204, R145 ;  /* 0x00000091ccaf723e */ /* 0x020fec00000000ff */
[----:B------:R-:W5:Y:S01]  /*b5d0*/  MUFU.EX2 R241, R241 ;  /* 0x000000f100f17308 */ /* 0x000f620000000800 */
[C---:B------:R-:W-:Y:S01]  /*b5e0*/  HMMA.16816.F32 R56, R108.reuse, R120, R56 ;  /* 0x000000786c38723c */ /* 0x040fe20000001838 */
[----:B---3--:R-:W3:Y:S03]  /*b5f0*/  LDSM.16.MT88.4 R116, [R216+0x9800] ;  /* 0x00980000d874783b */ /* 0x008ee60000004200 */
[----:B----4-:R-:W-:Y:S04]  /*b600*/  FADD.FTZ R202, R210, R202 ;  /* 0x000000cad2ca7221 */ /* 0x010fe80000010000 */
[-C--:B------:R-:W-:Y:S08]  /*b610*/  HMMA.16816.F32 R60, R108, R122.reuse, R60 ;  /* 0x0000007a6c3c723c */ /* 0x080ff0000000183c */
[C---:B------:R-:W-:Y:S01]  /*b620*/  HMMA.16816.F32 R64, R100.reuse, R122, R64 ;  /* 0x0000007a6440723c */ /* 0x040fe20000001840 */
[----:B------:R-:W4:Y:S07]  /*b630*/  LDSM.16.MT88.4 R120, [R218+0xa800] ;  /* 0x00a80000da78783b */ /* 0x000f2e0000004200 */
[-C--:B------:R-:W-:Y:S08]  /*b640*/  HMMA.16816.F32 R68, R100, R124.reuse, R68 ;  /* 0x0000007c6444723c */ /* 0x080ff00000001844 */
[C---:B------:R-:W-:Y:S08]  /*b650*/  HMMA.16816.F32 R72, R108.reuse, R124, R72 ;  /* 0x0000007c6c48723c */ /* 0x040ff00000001848 */
[-C--:B------:R-:W-:Y:S08]  /*b660*/  HMMA.16816.F32 R76, R108, R126.reuse, R76 ;  /* 0x0000007e6c4c723c */ /* 0x080ff0000000184c */
[C---:B------:R-:W-:Y:S01]  /*b670*/  HMMA.16816.F32 R80, R100.reuse, R126, R80 ;  /* 0x0000007e6450723c */ /* 0x040fe20000001850 */
[----:B------:R-:W-:Y:S07]  /*b680*/  LDSM.16.MT88.4 R124, [R218+0xb800] ;  /* 0x00b80000da7c783b */ /* 0x000fee0000004200 */
[-C--:B-1----:R-:W-:Y:S08]  /*b690*/  HMMA.16816.F32 R84, R100, R104.reuse, R84 ;  /* 0x000000686454723c */ /* 0x082ff00000001854 */
[C---:B------:R-:W-:Y:S04]  /*b6a0*/  HMMA.16816.F32 R88, R108.reuse, R104, R88 ;  /* 0x000000686c58723c */ /* 0x040fe80000001858 */
[--C-:B------:R-:W-:Y:S01]  /*b6b0*/  FFMA.FTZ R104, R206, UR4, -R184.reuse ;  /* 0x00000004ce687c23 */ /* 0x100fe200080108b8 */
[----:B------:R-:W-:Y:S01]  /*b6c0*/  F2FP.F16.F32.PACK_AB R105, R205, R212 ;  /* 0x000000d4cd69723e */ /* 0x000fe200000000ff */
[----:B------:R-:W1:Y:S02]  /*b6d0*/  MUFU.EX2 R206, R209 ;  /* 0x000000d100ce7308 */ /* 0x000e640000000800 */
[-C--:B------:R-:W-:Y:S01]  /*b6e0*/  HMMA.16816.F32 R92, R108, R106.reuse, R92 ;  /* 0x0000006a6c5c723c */ /* 0x080fe2000000185c */
[----:B------:R-:W4:Y:S07]  /*b6f0*/  LDSM.16.MT88.4 R108, [R216+0xa800] ;  /* 0x00a80000d86c783b */ /* 0x000f2e0000004200 */
[----:B------:R5:W2:Y:S01]  /*b700*/  MUFU.EX2 R209, R104 ;  /* 0x0000006800d17308 */ /* 0x000aa20000000800 */
[----:B------:R-:W-:Y:S04]  /*b710*/  HMMA.16816.F32 R96, R100, R106, R96 ;  /* 0x0000006a6460723c */ /* 0x000fe80000001860 */
[----:B------:R-:W-:Y:S02]  /*b720*/  F2FP.F16.F32.PACK_AB R100, R235, R213 ;  /* 0x000000d5eb64723e */ /* 0x000fe400000000ff */
[----:B------:R-:W-:Y:S02]  /*b730*/  F2FP.F16.F32.PACK_AB R101, R214, R215 ;  /* 0x000000d7d665723e */ /* 0x000fe400000000ff */
[----:B------:R-:W-:Y:S02]  /*b740*/  F2FP.F16.F32.PACK_AB R102, R240, R244 ;  /* 0x000000f4f066723e */ /* 0x000fe400000000ff */
[----:B------:R-:W-:Y:S02]  /*b750*/  F2FP.F16.F32.PACK_AB R103, R210, R238 ;  /* 0x000000eed267723e */ /* 0x000fe400000000ff */
[----:B-----5:R-:W-:Y:S02]  /*b760*/  F2FP.F16.F32.PACK_AB R104, R211, R241 ;  /* 0x000000f1d368723e */ /* 0x020fe400000000ff */
[----:B-1----:R-:W-:Y:S02]  /*b770*/  F2FP.F16.F32.PACK_AB R106, R206, R208 ;  /* 0x000000d0ce6a723e */ /* 0x002fe400000000ff */
[----:B--2---:R-:W-:Y:S01]  /*b780*/  F2FP.F16.F32.PACK_AB R107, R207, R209 ;  /* 0x000000d1cf6b723e */ /* 0x004fe200000000ff */
[-C--:B------:R-:W-:Y:S08]  /*b790*/  HMMA.16816.F32 R4, R100, R112.reuse, R4 ;  /* 0x000000706404723c */ /* 0x080ff00000001804 */
[C---:B------:R-:W-:Y:S08]  /*b7a0*/  HMMA.16816.F32 R8, R104.reuse, R112, R8 ;  /* 0x000000706808723c */ /* 0x040ff00000001808 */
[-C--:B------:R-:W-:Y:S08]  /*b7b0*/  HMMA.16816.F32 R12, R104, R114.reuse, R12 ;  /* 0x00000072680c723c */ /* 0x080ff0000000180c */
[C---:B------:R-:W-:Y:S01]  /*b7c0*/  HMMA.16816.F32 R16, R100.reuse, R114, R16 ;  /* 0x000000726410723c */ /* 0x040fe20000001810 */
[----:B------:R-:W1:Y:S07]  /*b7d0*/  LDSM.16.MT88.4 R112, [R216+0xb800] ;  /* 0x00b80000d870783b */ /* 0x000e6e0000004200 */
[-C--:B---3--:R-:W-:Y:S08]  /*b7e0*/  HMMA.16816.F32 R20, R100, R116.reuse, R20 ;  /* 0x000000746414723c */ /* 0x088ff00000001814 */
[C---:B------:R-:W-:Y:S08]  /*b7f0*/  HMMA.16816.F32 R24, R104.reuse, R116, R24 ;  /* 0x000000746818723c */ /* 0x040ff00000001818 */
[-C--:B------:R-:W-:Y:S08]  /*b800*/  HMMA.16816.F32 R28, R104, R118.reuse, R28 ;  /* 0x00000076681c723c */ /* 0x080ff0000000181c */
[C---:B------:R-:W-:Y:S01]  /*b810*/  HMMA.16816.F32 R32, R100.reuse, R118, R32 ;  /* 0x000000766420723c */ /* 0x040fe20000001820 */
[----:B------:R-:W2:Y:S07]  /*b820*/  LDSM.16.MT88.4 R116, [R218+0xac00] ;  /* 0x00ac0000da74783b */ /* 0x000eae0000004200 */
[-C--:B----4-:R-:W-:Y:S08]  /*b830*/  HMMA.16816.F32 R36, R100, R120.reuse, R36 ;  /* 0x000000786424723c */ /* 0x090ff00000001824 */
[C---:B------:R-:W-:Y:S08]  /*b840*/  HMMA.16816.F32 R40, R104.reuse, R120, R40 ;  /* 0x000000786828723c */ /* 0x040ff00000001828 */
[-C--:B------:R-:W-:Y:S08]  /*b850*/  HMMA.16816.F32 R44, R104, R122.reuse, R44 ;  /* 0x0000007a682c723c */ /* 0x080ff0000000182c */
[C---:B------:R-:W-:Y:S08]  /*b860*/  HMMA.16816.F32 R48, R100.reuse, R122, R48 ;  /* 0x0000007a6430723c */ /* 0x040ff00000001830 */
[-C--:B------:R-:W-:Y:S08]  /*b870*/  HMMA.16816.F32 R52, R100, R108.reuse, R52 ;  /* 0x0000006c6434723c */ /* 0x080ff00000001834 */
[C---:B------:R-:W-:Y:S04]  /*b880*/  HMMA.16816.F32 R56, R104.reuse, R108, R56 ;  /* 0x0000006c6838723c */ /* 0x040fe80000001838 */
[--C-:B------:R-:W-:Y:S02]  /*b890*/  FFMA.FTZ R108, R171, UR4, -R184.reuse ;  /* 0x00000004ab6c7c23 */ /* 0x100fe400080108b8 */
[----:B------:R3:W-:Y:S02]  /*b8a0*/  MUFU.EX2 R171, R172 ;  /* 0x000000ac00ab7308 */ /* 0x0007e40000000800 */
[-C--:B------:R-:W-:Y:S08]  /*b8b0*/  HMMA.16816.F32 R60, R104, R110.reuse, R60 ;  /* 0x0000006e683c723c */ /* 0x080ff0000000183c */
[----:B------:R-:W4:Y:S01]  /*b8c0*/  MUFU.EX2 R143, R108 ;  /* 0x0000006c008f7308 */ /* 0x000f220000000800 */
[C---:B------:R-:W-:Y:S04]  /*b8d0*/  HMMA.16816.F32 R64, R100.reuse, R110, R64 ;  /* 0x0000006e6440723c */ /* 0x040fe80000001840 */
[----:B---3--:R-:W-:Y:S04]  /*b8e0*/  F2FP.F16.F32.PACK_AB R172, R140, R131 ;  /* 0x000000838cac723e */ /* 0x008fe800000000ff */
[-C--:B------:R-:W-:Y:S03]  /*b8f0*/  HMMA.16816.F32 R68, R100, R124.reuse, R68 ;  /* 0x0000007c6444723c */ /* 0x080fe60000001844 */
[----:B----4-:R-:W-:Y:S05]  /*b900*/  F2FP.F16.F32.PACK_AB R177, R143, R171 ;  /* 0x000000ab8fb1723e */ /* 0x010fea00000000ff */
[C---:B------:R-:W-:Y:S08]  /*b910*/  HMMA.16816.F32 R72, R104.reuse, R124, R72 ;  /* 0x0000007c6848723c */ /* 0x040ff00000001848 */
[-C--:B------:R-:W-:Y:S08]  /*b920*/  HMMA.16816.F32 R76, R104, R126.reuse, R76 ;  /* 0x0000007e684c723c */ /* 0x080ff0000000184c */
[C---:B------:R-:W-:Y:S08]  /*b930*/  HMMA.16816.F32 R80, R100.reuse, R126, R80 ;  /* 0x0000007e6450723c */ /* 0x040ff00000001850 */
[-C--:B-1----:R-:W-:Y:S08]  /*b940*/  HMMA.16816.F32 R84, R100, R112.reuse, R84 ;  /* 0x000000706454723c */ /* 0x082ff00000001854 */
[C---:B------:R-:W-:Y:S08]  /*b950*/  HMMA.16816.F32 R88, R104.reuse, R112, R88 ;  /* 0x000000706858723c */ /* 0x040ff00000001858 */
[-C--:B------:R-:W-:Y:S03]  /*b960*/  HMMA.16816.F32 R92, R104, R114.reuse, R92 ;  /* 0x00000072685c723c */ /* 0x080fe6000000185c */
[--C-:B------:R-:W-:Y:S01]  /*b970*/  FFMA.FTZ R104, R170, UR4, -R184.reuse ;  /* 0x00000004aa687c23 */ /* 0x100fe200080108b8 */
[----:B------:R-:W-:Y:S01]  /*b980*/  FFMA.FTZ R184, R169, UR4, -R184 ;  /* 0x00000004a9b87c23 */ /* 0x000fe200080108b8 */
[----:B------:R1:W3:Y:S03]  /*b990*/  MUFU.EX2 R170, R174 ;  /* 0x000000ae00aa7308 */ /* 0x0002e60000000800 */
[----:B------:R-:W-:Y:S07]  /*b9a0*/  HMMA.16816.F32 R96, R100, R114, R96 ;  /* 0x000000726460723c */ /* 0x000fee0000001860 */
[----:B------:R4:W-:Y:S10]  /*b9b0*/  MUFU.EX2 R169, R184 ;  /* 0x000000b800a97308 */ /* 0x0009f40000000800 */
[----:B------:R-:W5:Y:S01]  /*b9c0*/  MUFU.EX2 R139, R104 ;  /* 0x00000068008b7308 */ /* 0x000f620000000800 */
[----:B-1----:R-:W-:Y:S02]  /*b9d0*/  F2FP.F16.F32.PACK_AB R174, R138, R144 ;  /* 0x000000908aae723e */ /* 0x002fe400000000ff */
[-C--:B---3--:R-:W-:Y:S01]  /*b9e0*/  F2FP.F16.F32.PACK_AB R178, R170, R146.reuse ;  /* 0x00000092aab2723e */ /* 0x088fe200000000ff */
[----:B----4-:R-:W1:Y:S04]  /*b9f0*/  LDSM.16.MT88.4 R184, [R218+0xbc00] ;  /* 0x00bc0000dab8783b */ /* 0x010e680000004200 */
[-C--:B------:R-:W-:Y:S05]  /*ba00*/  HMMA.16816.F32 R160, R172, R148.reuse, R4 ;  /* 0x00000094aca0723c */ /* 0x080fea0000001804 */
[----:B-----5:R-:W-:Y:S01]  /*ba10*/  F2FP.F16.F32.PACK_AB R179, R169, R139 ;  /* 0x0000008ba9b3723e */ /* 0x020fe200000000ff */
[----:B------:R-:W3:Y:S06]  /*ba20*/  LDSM.16.MT88.4 R4, [R216+0xbc00] ;  /* 0x00bc0000d804783b */ /* 0x000eec0000004200 */
[C---:B------:R-:W-:Y:S04]  /*ba30*/  HMMA.16816.F32 R156, R176.reuse, R148, R8 ;  /* 0x00000094b09c723c */ /* 0x040fe80000001808 */
[----:B------:R-:W-:Y:S02]  /*ba40*/  MOV R9, R146 ;  /* 0x0000009200097202 */ /* 0x000fe40000000f00 */
[----:B------:R-:W-:Y:S02]  /*ba50*/  MOV R8, R145 ;  /* 0x0000009100087202 */ /* 0x000fe40000000f00 */
[-C--:B------:R-:W-:Y:S03]  /*ba60*/  HMMA.16816.F32 R152, R176, R150.reuse, R12 ;  /* 0x00000096b098723c */ /* 0x080fe6000000180c */
[----:B------:R-:W-:Y:S02]  /*ba70*/  MOV R15, R144 ;  /* 0x00000090000f7202 */ /* 0x000fe40000000f00 */
[----:B------:R-:W-:Y:S02]  /*ba80*/  MOV R14, R143 ;  /* 0x0000008f000e7202 */ /* 0x000fe40000000f00 */
[----:B------:R-:W-:Y:S01]  /*ba90*/  MOV R13, R142 ;  /* 0x0000008e000d7202 */ /* 0x000fe20000000f00 */
        /* <DEDUP_REMOVED lines=11> */
[----:B------:R-:W-:Y:S01]  /*bb50*/  FADD.FTZ R203, R16, R203 ;  /* 0x000000cb10cb7221 */ /* 0x000fe20000010000 */
[----:B------:R-:W-:Y:S01]  /*bb60*/  MOV R23, R130 ;  /* 0x0000008200177202 */ /* 0x000fe20000000f00 */
[----:B------:R-:W-:Y:S01]  /*bb70*/  FADD.FTZ R202, R17, R202 ;  /* 0x000000ca11ca7221 */ /* 0x000fe20000010000 */
[----:B------:R-:W-:Y:S01]  /*bb80*/  MOV R22, R129 ;  /* 0x0000008100167202 */ /* 0x000fe20000000f00 */
[----:B------:R-:W-:Y:S01]  /*bb90*/  FADD.FTZ R203, R19, R203 ;  /* 0x000000cb13cb7221 */ /* 0x000fe20000010000 */
[C---:B------:R-:W-:Y:S04]  /*bba0*/  HMMA.16816.F32 R132, R172.reuse, R134, R32 ;  /* 0x00000086ac84723c */ /* 0x040fe80000001820 */
[----:B------:R-:W-:Y:S01]  /*bbb0*/  MOV R21, R128 ;  /* 0x0000008000157202 */ /* 0x000fe20000000f00 */
        /* <DEDUP_REMOVED lines=19> */
[----:B------:R-:W-:Y:S03]  /*bcf0*/  FADD.FTZ R195, R206, R195 ;  /* 0x000000c3cec37221 */ /* 0x000fe60000010000 */
        /* <DEDUP_REMOVED lines=12> */
[----:B------:R-:W-:Y:S04]  /*bdc0*/  FADD.FTZ R231, R169, R191 ;  /* 0x000000bfa9e77221 */ /* 0x000fe80000010000 */
[-C--:B-1----:R-:W-:Y:S08]  /*bdd0*/  HMMA.16816.F32 R68, R172, R184.reuse, R68 ;  /* 0x000000b8ac44723c */ /* 0x082ff00000001844 */
[C---:B------:R-:W-:Y:S08]  /*bde0*/  HMMA.16816.F32 R72, R176.reuse, R184, R72 ;  /* 0x000000b8b048723c */ /* 0x040ff00000001848 */
[-C--:B------:R-:W-:Y:S08]  /*bdf0*/  HMMA.16816.F32 R76, R176, R186.reuse, R76 ;  /* 0x000000bab04c723c */ /* 0x080ff0000000184c */
[C---:B------:R-:W-:Y:S08]  /*be00*/  HMMA.16816.F32 R80, R172.reuse, R186, R80 ;  /* 0x000000baac50723c */ /* 0x040ff00000001850 */
[-C--:B---3--:R-:W-:Y:S08]  /*be10*/  HMMA.16816.F32 R84, R172, R4.reuse, R84 ;  /* 0x00000004ac54723c */ /* 0x088ff00000001854 */
[C---:B------:R-:W-:Y:S08]  /*be20*/  HMMA.16816.F32 R88, R176.reuse, R4, R88 ;  /* 0x00000004b058723c */ /* 0x040ff00000001858 */
[-C--:B------:R-:W-:Y:S08]  /*be30*/  HMMA.16816.F32 R92, R176, R6.reuse, R92 ;  /* 0x00000006b05c723c */ /* 0x080ff0000000185c */
[----:B------:R-:W-:Y:S01]  /*be40*/  HMMA.16816.F32 R96, R172, R6, R96 ;  /* 0x00000006ac60723c */ /* 0x000fe20000001860 */
[----:B------:R-:W-:Y:S08]  /*be50*/  @!UPT UIADD3 URZ, UPT, UPT, URZ, URZ, URZ ;  /* 0x000000fffffff290 */ /* 0x000ff0000fffe0ff */
[----:B------:R-:W-:Y:S11]  /*be60*/  @P0 BRA `(.L_x_437) ;  /* 0xffffffcc00280947 */ /* 0x000ff6000383ffff */
.L_x_436:
[----:B------:R-:W1:Y:S01]  /*be70*/  SHFL.BFLY PT, R2, R234, 0x2, 0x1f ;  /* 0x0c401f00ea027f89 */ /* 0x000e6200000e0000 */
[----:B------:R-:W2:Y:S01]  /*be80*/  S2UR UR5, SR_CgaCtaId ;  /* 0x00000000000579c3 */ /* 0x000ea20000008800 */
[----:B------:R-:W-:Y:S02]  /*be90*/  UMOV UR4, 0x400 ;  /* 0x0000040000047882 */ /* 0x000fe40000000000 */
[----:B------:R-:W3:Y:S04]  /*bea0*/  SHFL.BFLY PT, R0, R233, 0x2, 0x1f ;  /* 0x0c401f00e9007f89 */ /* 0x000ee800000e0000 */
[----:B------:R-:W4:Y:S01]  /*beb0*/  SHFL.BFLY PT, R3, R232, 0x2, 0x1f ;  /* 0x0c401f00e8037f89 */ /* 0x000f2200000e0000 */
[----:B------:R-:W4:Y:S01]  /*bec0*/  S2UR UR7, SR_CTAID.Y ;  /* 0x00000000000779c3 */ /* 0x000f220000002600 */
[----:B------:R-:W4:Y:S07]  /*bed0*/  S2R R54, SR_CTAID.X ;  /* 0x0000000000367919 */ /* 0x000f2e0000002500 */
[----:B------:R-:W4:Y:S01]  /*bee0*/  S2UR UR6, SR_CTAID.Z ;  /* 0x00000000000679c3 */ /* 0x000f220000002700 */
[----:B-1----:R-:W-:Y:S01]  /*bef0*/  FADD.FTZ R234, R2, R234 ;  /* 0x000000ea02ea7221 */ /* 0x002fe20000010000 */
[----:B--2---:R-:W-:Y:S01]  /*bf00*/  ULEA UR5, UR5, UR4, 0x18 ;  /* 0x0000000405057291 */ /* 0x004fe2000f8ec0ff */
[----:B------:R-:W1:Y:S01]  /*bf10*/  SHFL.BFLY PT, R2, R231, 0x2, 0x1f ;  /* 0x0c401f00e7027f89 */ /* 0x000e6200000e0000 */
[----:B------:R-:W2:Y:S01]  /*bf20*/  LDCU.U8 UR4, c[0x0][0x549] ;  /* 0x0000a920ff0477ac */ /* 0x000ea20008000000 */
[----:B---3--:R-:W-:-:S02]  /*bf30*/  FADD.FTZ R233, R0, R233 ;  /* 0x000000e900e97221 */ /* 0x008fc40000010000 */
[----:B------:R-:W3:Y:S01]  /*bf40*/  S2R R0, SR_TID.X ;  /* 0x0000000000007919 */ /* 0x000ee20000002100 */
[----:B----4-:R-:W-:Y:S01]  /*bf50*/  FADD.FTZ R232, R3, R232 ;  /* 0x000000e803e87221 */ /* 0x010fe20000010000 */
[----:B------:R-:W4:Y:S04]  /*bf60*/  SHFL.BFLY PT, R6, R234, 0x1, 0x1f ;  /* 0x0c201f00ea067f89 */ /* 0x000f2800000e0000 */
[----:B------:R-:W5:Y:S04]  /*bf70*/  SHFL.BFLY PT, R5, R233, 0x1, 0x1f ;  /* 0x0c201f00e9057f89 */ /* 0x000f6800000e0000 */
[----:B------:R-:W5:Y:S01]  /*bf80*/  SHFL.BFLY PT, R11, R232, 0x1, 0x1f ;  /* 0x0c201f00e80b7f89 */ /* 0x000f6200000e0000 */
[----:B--2---:R-:W-:Y:S01]  /*bf90*/  ISETP.NE.AND P1, PT, RZ, UR4, PT ;  /* 0x00000004ff007c0c */ /* 0x004fe2000bf25270 */
[----:B------:R-:W2:Y:S01]  /*bfa0*/  LDCU.U8 UR4, c[0x0][0x548] ;  /* 0x0000a900ff0477ac */ /* 0x000ea20008000000 */
[----:B-1----:R-:W-:-:S05]  /*bfb0*/  FADD.FTZ R231, R2, R231 ;  /* 0x000000e702e77221 */ /* 0x002fca0000010000 */
[----:B------:R-:W1:Y:S01]  /*bfc0*/  SHFL.BFLY PT, R10, R231, 0x1, 0x1f ;  /* 0x0c201f00e70a7f89 */ /* 0x000e6200000e0000 */
[----:B----4-:R-:W-:-:S05]  /*bfd0*/  FADD.FTZ R6, R234, R6 ;  /* 0x00000006ea067221 */ /* 0x010fca0000010000 */
[----:B------:R-:W4:Y:S01]  /*bfe0*/  @P1 LDC.64 R16, c[0x0][0x430] ;  /* 0x00010c00ff101b82 */ /* 0x000f220000000a00 */
[----:B------:R-:W-:Y:S02]  /*bff0*/  @P1 MOV R31, 0x1 ;  /* 0x00000001001f1802 */ /* 0x000fe40000000f00 */
[C---:B---3--:R-:W-:Y:S01]  /*c000*/  SHF.L.U32 R4, R0.reuse, 0x1, RZ ;  /* 0x0000000100047819 */ /* 0x048fe200000006ff */
[----:B-----5:R-:W-:Y:S01]  /*c010*/  FADD.FTZ R5, R233, R5 ;  /* 0x00000005e9057221 */ /* 0x020fe20000010000 */
[C---:B------:R-:W-:Y:S01]  /*c020*/  SHF.L.U32 R3, R0.reuse, 0x3, RZ ;  /* 0x0000000300037819 */ /* 0x040fe200000006ff */
[----:B------:R-:W3:Y:S01]  /*c030*/  MUFU.RCP R9, R6 ;  /* 0x0000000600097308 */ /* 0x000ee20000001000 */
[----:B------:R-:W-:Y:S01]  /*c040*/  SHF.L.U32 R2, R0, 0x4, RZ ;  /* 0x0000000400027819 */ /* 0x000fe200000006ff */
[----:B------:R-:W-:Y:S01]  /*c050*/  FADD.FTZ R11, R232, R11 ;  /* 0x0000000be80b7221 */ /* 0x000fe20000010000 */
[----:B------:R-:W-:Y:S02]  /*c060*/  LOP3.LUT R4, R4, 0x6, RZ, 0xc0, !PT ;  /* 0x0000000604047812 */ /* 0x000fe400078ec0ff */
[----:B------:R-:W-:-:S02]  /*c070*/  LOP3.LUT R7, R3, 0xc0, RZ, 0xc0, !PT ;  /* 0x000000c003077812 */ /* 0x000fc400078ec0ff */
[----:B------:R-:W-:Y:S01]  /*c080*/  LOP3.LUT R2, R4, 0x3e00, R2, 0xf8, !PT ;  /* 0x00003e0004027812 */ /* 0x000fe200078ef802 */
[----:B------:R-:W5:Y:S01]  /*c090*/  MUFU.RCP R8, R5 ;  /* 0x0000000500087308 */ /* 0x000f620000001000 */
[----:B------:R-:W-:Y:S02]  /*c0a0*/  LOP3.LUT R7, R7, 0x18, R0, 0xf8, !PT ;  /* 0x0000001807077812 */ /* 0x000fe400078ef800 */
[----:B------:R-:W-:Y:S02]  /*c0b0*/  LOP3.LUT R2, R2, 0x20, R3, 0xf8, !PT ;  /* 0x0000002002027812 */ /* 0x000fe400078ef803 */
[----:B------:R-:W-:Y:S01]  /*c0c0*/  FSETP.NE.FTZ.AND P5, PT, R6, RZ, PT ;  /* 0x000000ff0600720b */ /* 0x000fe20003fb5000 */
[----:B-1----:R-:W-:Y:S01]  /*c0d0*/  FADD.FTZ R4, R231, R10 ;  /* 0x0000000ae7047221 */ /* 0x002fe20000010000 */
[----:B------:R-:W-:Y:S02]  /*c0e0*/  LOP3.LUT R2, R2, R7, RZ, 0xfc, !PT ;  /* 0x0000000702027212 */ /* 0x000fe400078efcff */
[----:B------:R-:W1:Y:S01]  /*c0f0*/  MUFU.RCP R7, R11 ;  /* 0x0000000b00077308 */ /* 0x000e620000001000 */
[----:B------:R-:W-:Y:S01]  /*c100*/  FSETP.NE.FTZ.AND P4, PT, R5, RZ, PT ;  /* 0x000000ff0500720b */ /* 0x000fe20003f95000 */
[----:B----4-:R-:W-:Y:S01]  /*c110*/  @P1 IMAD R32, R17, R16, RZ ;  /* 0x0000001011201224 */ /* 0x010fe200078e02ff */
[----:B------:R-:W-:-:S02]  /*c120*/  FSETP.NE.FTZ.AND P3, PT, R11, RZ, PT ;  /* 0x000000ff0b00720b */ /* 0x000fc40003f75000 */
[----:B------:R-:W-:Y:S02]  /*c130*/  FSETP.NE.FTZ.AND P2, PT, R4, RZ, PT ;  /* 0x000000ff0400720b */ /* 0x000fe40003f55000 */
[----:B---3--:R-:W-:Y:S01]  /*c140*/  FSEL R9, R9, 1, P5 ;  /* 0x3f80000009097808 */ /* 0x008fe20002800000 */
[----:B------:R-:W3:Y:S01]  /*c150*/  MUFU.RCP R10, R4 ;  /* 0x00000004000a7308 */ /* 0x000ee20000001000 */
[----:B-----5:R-:W-:Y:S01]  /*c160*/  FSEL R8, R8, 1, P4 ;  /* 0x3f80000008087808 */ /* 0x020fe20002000000 */
[----:B------:R-:W4:Y:S01]  /*c170*/  @P5 LDC R30, c[0x0][0x458] ;  /* 0x00011600ff1e5b82 */ /* 0x000f220000000800 */
[----:B------:R-:W-:Y:S01]  /*c180*/  SHF.L.U32 R12, R0, 0x2, RZ ;  /* 0x00000002000c7819 */ /* 0x000fe200000006ff */
        /* <DEDUP_REMOVED lines=8> */
[----:B------:R-:W-:Y:S01]  /*c210*/  FMUL.FTZ R151, R8, R151 ;  /* 0x0000009708977220 */ /* 0x000fe20000410000 */
[----:B------:R-:W-:Y:S01]  /*c220*/  LOP3.LUT R13, R12, 0x20, RZ, 0xc0, !PT ;  /* 0x000000200c0d7812 */ /* 0x000fe200078ec0ff */
[----:B------:R-:W-:Y:S01]  /*c230*/  FMUL.FTZ R144, R9, R144 ;  /* 0x0000009009907220 */ /* 0x000fe20000410000 */
[C---:B------:R-:W-:Y:S01]  /*c240*/  FMUL.FTZ R156, R7.reuse, R156 ;  /* 0x0000009c079c7220 */ /* 0x040fe20000410000 */
[C---:B------:R-:W-:Y:S01]  /*c250*/  FMUL.FTZ R157, R7.reuse, R157 ;  /* 0x0000009d079d7220 */ /* 0x040fe20000410000 */
[----:B------:R-:W-:Y:S01]  /*c260*/  LEA R2, R2, UR5, 0x1 ;  /* 0x0000000502027c11 */ /* 0x000fe2000f8e08ff */
[C---:B------:R-:W-:Y:S01]  /*c270*/  FMUL.FTZ R152, R7.reuse, R152 ;  /* 0x0000009807987220 */ /* 0x040fe20000410000 */
[----:B---3--:R-:W-:Y:S01]  /*c280*/  FSEL R10, R10, 1, P2 ;  /* 0x3f8000000a0a7808 */ /* 0x008fe20001000000 */
[----:B------:R-:W-:Y:S01]  /*c290*/  FMUL.FTZ R153, R7, R153 ;  /* 0x0000009907997220 */ /* 0x000fe20000410000 */
        /* <DEDUP_REMOVED lines=43> */
[C---:B------:R-:W-:Y:S01]  /*c550*/  FMUL.FTZ R127, R10.reuse, R127 ;  /* 0x0000007f0a7f7220 */ /* 0x040fe20000410000 */
[----:B------:R-:W-:Y:S01]  /*c560*/  F2FP.F16.F32.PACK_AB R132, R133, R132 ;  /* 0x000000848584723e */ /* 0x000fe200000000ff */
[----:B------:R-:W-:Y:S01]  /*c570*/  STS [R2], R160 ;  /* 0x000000a002007388 */ /* 0x000fe20000000800 */
[----:B------:R-:W-:Y:S01]  /*c580*/  F2FP.F16.F32.PACK_AB R134, R135, R134 ;  /* 0x000000868786723e */ /* 0x000fe200000000ff */
[----:B------:R-:W-:Y:S01]  /*c590*/  FMUL.FTZ R120, R7, R120 ;  /* 0x0000007807787220 */ /* 0x000fe20000410000 */
[----:B------:R-:W-:Y:S01]  /*c5a0*/  IADD3 R12, PT, PT, R13, -R12, RZ ;  /* 0x8000000c0d0c7210 */ /* 0x000fe20007ffe0ff */
[----:B------:R-:W-:Y:S01]  /*c5b0*/  STS [R2+0x200], R162 ;  /* 0x000200a202007388 */ /* 0x000fe20000000800 */
[----:B------:R-:W-:Y:S01]  /*c5c0*/  FMUL.FTZ R121, R7, R121 ;  /* 0x0000007907797220 */ /* 0x000fe20000410000 */
[C---:B------:R-:W-:Y:S01]  /*c5d0*/  FMUL.FTZ R122, R10.reuse, R122 ;  /* 0x0000007a0a7a7220 */ /* 0x040fe20000410000 */
        /* <DEDUP_REMOVED lines=72> */
[C---:B------:R-:W-:Y:S01]  /*ca60*/  FMUL.FTZ R86, R8.reuse, R86 ;  /* 0x0000005608567220 */ /* 0x040fe20000410000 */
[C---:B------:R-:W-:Y:S01]  /*ca70*/  FMUL.FTZ R87, R8.reuse, R87 ;  /* 0x0000005708577220 */ /* 0x040fe20000410000 */
[C---:B------:R-:W-:Y:S01]  /*ca80*/  FMUL.FTZ R98, R8.reuse, R98 ;  /* 0x0000006208627220 */ /* 0x040fe20000410000 */
[----:B------:R-:W-:Y:S01]  /*ca90*/  F2FP.F16.F32.PACK_AB R104, R105, R104 ;  /* 0x000000686968723e */ /* 0x000fe200000000ff */
[----:B------:R-:W-:Y:S01]  /*caa0*/  STS [R2+0x3000], R124 ;  /* 0x0030007c02007388 */ /* 0x000fe20000000800 */
[----:B------:R-:W-:Y:S01]  /*cab0*/  F2FP.F16.F32.PACK_AB R106, R107, R106 ;  /* 0x0000006a6b6a723e */ /* 0x000fe200000000ff */
[----:B------:R-:W-:Y:S01]  /*cac0*/  FMUL.FTZ R9, R9, R97 ;  /* 0x0000006109097220 */ /* 0x000fe20000410000 */
        /* <DEDUP_REMOVED lines=19> */
[----:B------:R-:W1:Y:S01]  /*cc00*/  @P4 MUFU.LG2 R5, R5 ;  /* 0x0000000500054308 */ /* 0x000e620000000c00 */
[----:B------:R-:W-:Y:S01]  /*cc10*/  F2FP.F16.F32.PACK_AB R74, R75, R74 ;  /* 0x0000004a4b4a723e */ /* 0x000fe200000000ff */
[----:B------:R-:W-:Y:S01]  /*cc20*/  STS [R12+0x2030], R100 ;  /* 0x002030640c007388 */ /* 0x000fe20000000800 */
[----:B------:R-:W-:-:S02]  /*cc30*/  F2FP.F16.F32.PACK_AB R76, R77, R76 ;  /* 0x0000004c4d4c723e */ /* 0x000fc400000000ff */
[----:B------:R-:W-:Y:S01]  /*cc40*/  F2FP.F16.F32.PACK_AB R78, R79, R78 ;  /* 0x0000004e4f4e723e */ /* 0x000fe200000000ff */
[----:B------:R-:W-:Y:S01]  /*cc50*/  STS [R12+0x2230], R102 ;  /* 0x002230660c007388 */ /* 0x000fe20000000800 */
[----:B------:R-:W-:Y:S01]  /*cc60*/  F2FP.F16.F32.PACK_AB R84, R85, R84 ;  /* 0x000000545554723e */ /* 0x000fe200000000ff */
[----:B------:R3:W1:Y:S01]  /*cc70*/  @P5 MUFU.LG2 R25, R6 ;  /* 0x0000000600195308 */ /* 0x0006620000000c00 */
        /* <DEDUP_REMOVED lines=11> */
[----:B------:R-:W-:-:S03]  /*cd30*/  SHF.R.U32.HI R28, RZ, 0x2, R0 ;  /* 0x00000002ff1c7819 */ /* 0x000fc60000011600 */
[----:B------:R-:W-:Y:S01]  /*cd40*/  STS [R2+0x4000], R68 ;  /* 0x0040004402007388 */ /* 0x000fe20000000800 */
[----:B---3--:R-:W-:-:S03]  /*cd50*/  LOP3.LUT R6, R3, 0xd8, RZ, 0xc0, !PT ;  /* 0x000000d803067812 */ /* 0x008fc600078ec0ff */
[----:B------:R-:W-:Y:S01]  /*cd60*/  STS [R2+0x4200], R70 ;  /* 0x0042004602007388 */ /* 0x000fe20000000800 */
[----:B------:R-:W-:-:S03]  /*cd70*/  LOP3.LUT R6, R6, 0x18, R0, 0x78, !PT ;  /* 0x0000001806067812 */ /* 0x000fc600078e7800 */
[----:B------:R-:W-:Y:S01]  /*cd80*/  STS [R13+0x4010], R80 ;  /* 0x004010500d007388 */ /* 0x000fe20000000800 */
[----:B------:R-:W-:-:S03]  /*cd90*/  LOP3.LUT R6, R6, 0x1f20, R3, 0xf8, !PT ;  /* 0x00001f2006067812 */ /* 0x000fc600078ef803 */
[----:B------:R-:W-:Y:S04]  /*cda0*/  STS [R13+0x4210], R82 ;  /* 0x004210520d007388 */ /* 0x000fe80000000800 */
[----:B------:R-:W-:Y:S04]  /*cdb0*/  STS [R2+0x5000], R72 ;  /* 0x0050004802007388 */ /* 0x000fe80000000800 */
[----:B------:R3:W-:Y:S04]  /*cdc0*/  STS [R2+0x5200], R74 ;  /* 0x0052004a02007388 */ /* 0x0007e80000000800 */
[----:B------:R-:W-:Y:S04]  /*cdd0*/  STS [R13+0x5010], R76 ;  /* 0x0050104c0d007388 */ /* 0x000fe80000000800 */
[----:B------:R-:W-:Y:S04]  /*cde0*/  STS [R13+0x5210], R78 ;  /* 0x0052104e0d007388 */ /* 0x000fe80000000800 */
[----:B------:R-:W-:Y:S04]  /*cdf0*/  STS [R14+0x4020], R84 ;  /* 0x004020540e007388 */ /* 0x000fe80000000800 */
[----:B------:R-:W-:Y:S04]  /*ce00*/  STS [R14+0x4220], R86 ;  /* 0x004220560e007388 */ /* 0x000fe80000000800 */
[----:B------:R-:W-:Y:S04]  /*ce10*/  STS [R12+0x4030], R9 ;  /* 0x004030090c007388 */ /* 0x000fe80000000800 */
[----:B------:R5:W-:Y:S01]  /*ce20*/  STS [R12+0x4230], R8 ;  /* 0x004230080c007388 */ /* 0x000be20000000800 */
[----:B---3--:R-:W3:Y:S03]  /*ce30*/  @P4 LDC R2, c[0x0][0x458] ;  /* 0x00011600ff024b82 */ /* 0x008ee60000000800 */
[----:B------:R-:W-:Y:S04]  /*ce40*/  STS [R14+0x5020], R88 ;  /* 0x005020580e007388 */ /* 0x000fe80000000800 */
[----:B------:R-:W-:Y:S04]  /*ce50*/  STS [R14+0x5220], R90 ;  /* 0x0052205a0e007388 */ /* 0x000fe80000000800 */
[----:B------:R2:W-:Y:S04]  /*ce60*/  STS [R12+0x5030], R7 ;  /* 0x005030070c007388 */ /* 0x0005e80000000800 */
[----:B------:R4:W-:Y:S01]  /*ce70*/  STS [R12+0x5230], R10 ;  /* 0x0052300a0c007388 */ /* 0x0009e20000000800 */
[----:B-----5:R-:W1:Y:S08]  /*ce80*/  LDC.64 R8, c[0x0][0x400] ;  /* 0x00010000ff087b82 */ /* 0x020e700000000a00 */
[----:B--2---:R-:W2:Y:S08]  /*ce90*/  @P1 LDC R7, c[0x0][0x430] ;  /* 0x00010c00ff071b82 */ /* 0x004eb00000000800 */
[----:B----4-:R-:W4:Y:S01]  /*cea0*/  LDC R10, c[0x0][0x434] ;  /* 0x00010d00ff0a7b82 */ /* 0x010f220000000800 */
[----:B------:R-:W-:Y:S05]  /*ceb0*/  @P1 BRA `(.L_x_440) ;  /* 0x0000000000281947 */ /* 0x000fea0003800000 */
[----:B------:R-:W-:Y:S01]  /*cec0*/  ISETP.NE.AND P0, PT, RZ, UR4, PT ;  /* 0x00000004ff007c0c */ /* 0x000fe2000bf05270 */
[----:B------:R-:W5:-:S12]  /*ced0*/  LDC R13, c[0x0][0x3e0] ;  /* 0x0000f800ff0d7b82 */ /* 0x000f580000000800 */
[----:B------:R-:W1:Y:S01]  /*cee0*/  @P0 LDC R32, c[0x0][0x454] ;  /* 0x00011500ff200b82 */ /* 0x000e620000000800 */
[----:B--2---:R-:W-:Y:S02]  /*cef0*/  @P0 MOV R7, 0x1 ;  /* 0x0000000100070802 */ /* 0x004fe40000000f00 */
[----:B------:R-:W-:-:S05]  /*cf00*/  @!P0 MOV R7, 0x1 ;  /* 0x0000000100078802 */ /* 0x000fca0000000f00 */
[----:B------:R-:W5:Y:S08]  /*cf10*/  @P0 LDC R31, c[0x0][0x454] ;  /* 0x00011500ff1f0b82 */ /* 0x000f700000000800 */
[----:B------:R-:W2:Y:S08]  /*cf20*/  @!P0 LDC R12, c[0x0][0x434] ;  /* 0x00010d00ff0c8b82 */ /* 0x000eb00000000800 */
[----:B------:R-:W1:Y:S01]  /*cf30*/  @!P0 LDC R32, c[0x0][0x434] ;  /* 0x00010d00ff208b82 */ /* 0x000e620000000800 */
[----:B-----5:R-:W-:-:S02]  /*cf40*/  @P0 IMAD R31, R31, R13, RZ ;  /* 0x0000000d1f1f0224 */ /* 0x020fc400078e02ff */
[----:B--2---:R-:W-:-:S07]  /*cf50*/  @!P0 IMAD R31, R12, R13, RZ ;  /* 0x0000000d0c1f8224 */ /* 0x004fce00078e02ff */
.L_x_440:
[----:B------:R-:W-:Y:S01]  /*cf60*/  BAR.SYNC.DEFER_BLOCKING 0x0 ;  /* 0x0000000000007b1d */ /* 0x000fe20000010000 */
[----:B------:R-:W-:Y:S01]  /*cf70*/  LEA R6, R6, UR5, 0x1 ;  /* 0x0000000506067c11 */ /* 0x000fe2000f8e08ff */
[----:B-1----:R-:W-:Y:S01]  /*cf80*/  @P4 FMUL.FTZ R5, R5, 0.69314718246459960938 ;  /* 0x3f31721805054820 */ /* 0x002fe20000410000 */
[----:B------:R-:W-:Y:S01]  /*cf90*/  MOV R29, RZ ;  /* 0x000000ff001d7202 */ /* 0x000fe20000000f00 */
[----:B----4-:R-:W-:Y:S01]  /*cfa0*/  IMAD R33, R10, UR7, RZ ;  /* 0x000000070a217c24 */ /* 0x010fe2000f8e02ff */
[----:B------:R-:W-:Y:S01]  /*cfb0*/  ISETP.NE.AND P1, PT, RZ, UR4, !P1 ;  /* 0x00000004ff007c0c */ /* 0x000fe2000cf25270 */
[----:B------:R1:W4:Y:S02]  /*cfc0*/  @P2 MUFU.LG2 R27, R4 ;  /* 0x00000004001b2308 */ /* 0x0003240000000c00 */
[----:B------:R-:W5:Y:S01]  /*cfd0*/  @P3 LDC R24, c[0x0][0x458] ;  /* 0x00011600ff183b82 */ /* 0x000f620000000800 */
[----:B------:R-:W-:Y:S01]  /*cfe0*/  IMAD.WIDE.U32 R54, R54, 0x80, R28 ;  /* 0x0000008036367825 */ /* 0x000fe200078e001c */
[----:B------:R-:W-:Y:S01]  /*cff0*/  MOV R29, 0x7f800000 ;  /* 0x7f800000001d7802 */ /* 0x000fe20000000f00 */
[----:B------:R-:W-:Y:S01]  /*d000*/  BSSY.RECONVERGENT B0, `(.L_x_441) ;  /* 0x000004a000007945 */ /* 0x000fe20003800200 */
[----:B------:R-:W-:Y:S01]  /*d010*/  MOV R28, 0x7f800000 ;  /* 0x7f800000001c7802 */ /* 0x000fe20000000f00 */
[----:B---3--:R-:W-:Y:S01]  /*d020*/  @P4 FFMA.FTZ R28, R167, R2, R5 ;  /* 0x00000002a71c4223 */ /* 0x008fe20000010005 */
[----:B------:R-:W-:Y:S01]  /*d030*/  LOP3.LUT R42, R3, 0x18, RZ, 0xc0, !PT ;  /* 0x00000018032a7812 */ /* 0x000fe200078ec0ff */
[----:B------:R-:W3:Y:S01]  /*d040*/  @P3 MUFU.LG2 R26, R11 ;  /* 0x0000000b001a3308 */ /* 0x000ee20000000c00 */
[----:B------:R-:W5:Y:S01]  /*d050*/  LDC.64 R2, c[0x0][0x408] ;  /* 0x00010200ff027b82 */ /* 0x000f620000000a00 */
[----:B------:R-:W-:-:S03]  /*d060*/  MOV R43, RZ ;  /* 0x000000ff002b7202 */ /* 0x000fc60000000f00 */
[----:B------:R-:W-:Y:S01]  /*d070*/  IMAD.WIDE.U32 R42, R8, UR7, R42 ;  /* 0x00000007082a7c25 */ /* 0x000fe2000f8e002a */
[----:B------:R5:W5:Y:S03]  /*d080*/  LDS.128 R20, [R6] ;  /* 0x0000000006147984 */ /* 0x000b660000000c00 */
[----:B-1----:R-:W-:Y:S01]  /*d090*/  @P5 FMUL.FTZ R4, R25, 0.69314718246459960938 ;  /* 0x3f31721819045820 */ /* 0x002fe20000410000 */
[----:B------:R-:W-:Y:S02]  /*d0a0*/  IMAD R25, R32, UR6, RZ ;  /* 0x0000000620197c24 */ /* 0x000fe4000f8e02ff */
[----:B----4-:R-:W-:Y:S01]  /*d0b0*/  @P2 FMUL.FTZ R27, R27, 0.69314718246459960938 ;  /* 0x3f3172181b1b2820 */ /* 0x010fe20000410000 */
[----:B------:R1:W4:Y:S01]  /*d0c0*/  LDS.128 R16, [R6+0x2000] ;  /* 0x0020000006107984 */ /* 0x0003220000000c00 */
[----:B------:R-:W-:Y:S01]  /*d0d0*/  @P5 FFMA.FTZ R29, R168, R30, R4 ;  /* 0x0000001ea81d5223 */ /* 0x000fe20000010004 */
[----:B------:R-:W-:Y:S01]  /*d0e0*/  LOP3.LUT P5, RZ, R0, 0x3, RZ, 0xc0, !PT ;  /* 0x0000000300ff7812 */ /* 0x000fe200078ac0ff */
[----:B------:R-:W1:Y:S01]  /*d0f0*/  LDC.64 R4, c[0x0][0x410] ;  /* 0x00010400ff047b82 */ /* 0x000e620000000a00 */
[----:B------:R1:W1:Y:S01]  /*d100*/  LDS.128 R12, [R6+0x4000] ;  /* 0x00400000060c7984 */ /* 0x0002620000000c00 */
[----:B------:R-:W-:Y:S01]  /*d110*/  @!P1 IMAD R25, R31, UR7, R25 ;  /* 0x000000071f199c24 */ /* 0x000fe2000f8e0219 */
[----:B------:R-:W-:Y:S01]  /*d120*/  SEL R30, R33, RZ, P1 ;  /* 0x000000ff211e7207 */ /* 0x000fe20000800000 */
[----:B--2---:R-:W-:Y:S01]  /*d130*/  IMAD R8, R227, R7, RZ ;  /* 0x00000007e3087224 */ /* 0x004fe200078e02ff */
[----:B------:R-:W-:Y:S01]  /*d140*/  SHF.R.S32.HI R33, RZ, 0x1f, R33 ;  /* 0x0000001fff217819 */ /* 0x000fe20000011421 */
[----:B---3--:R-:W-:Y:S01]  /*d150*/  @P3 FMUL.FTZ R26, R26, 0.69314718246459960938 ;  /* 0x3f3172181a1a3820 */ /* 0x008fe20000410000 */
[----:B------:R-:W-:Y:S01]  /*d160*/  MOV R32, 0x7f800000 ;  /* 0x7f80000000207802 */ /* 0x000fe20000000f00 */
[----:B------:R-:W2:Y:S01]  /*d170*/  @P2 LDC R11, c[0x0][0x458] ;  /* 0x00011600ff0b2b82 */ /* 0x000ea20000000800 */
[----:B------:R-:W-:Y:S01]  /*d180*/  IADD3 R30, P4, P0, R8, R30, R25 ;  /* 0x0000001e081e7210 */ /* 0x000fe2000789e019 */
[----:B-----5:R-:W-:Y:S01]  /*d190*/  @P3 FFMA.FTZ R32, R166, R24, R26 ;  /* 0x00000018a6203223 */ /* 0x020fe2000001001a */
[----:B------:R-:W-:Y:S01]  /*d1a0*/  SHF.R.S32.HI R8, RZ, 0x1f, R8 ;  /* 0x0000001fff087819 */ /* 0x000fe20000011408 */
[----:B------:R-:W-:Y:S01]  /*d1b0*/  IMAD R35, R9, UR7, R43 ;  /* 0x0000000709237c24 */ /* 0x000fe2000f8e022b */
[----:B------:R-:W-:-:S02]  /*d1c0*/  SEL R33, R33, RZ, P1 ;  /* 0x000000ff21217207 */ /* 0x000fc40000800000 */
[----:B------:R-:W-:Y:S02]  /*d1d0*/  SHF.R.S32.HI R25, RZ, 0x1f, R25 ;  /* 0x0000001fff197819 */ /* 0x000fe40000011419 */
[----:B------:R-:W-:Y:S02]  /*d1e0*/  MOV R31, 0x7f800000 ;  /* 0x7f800000001f7802 */ /* 0x000fe40000000f00 */
[----:B------:R-:W-:Y:S01]  /*d1f0*/  IADD3.X R33, PT, PT, R8, R33, R25, P4, P0 ;  /* 0x0000002108217210 */ /* 0x000fe200027e0419 */
[----:B--2---:R-:W-:Y:S01]  /*d200*/  @P2 FFMA.FTZ R31, R165, R11, R27 ;  /* 0x0000000ba51f2223 */ /* 0x004fe2000001001b */
[----:B-1--4-:R-:W-:Y:S06]  /*d210*/  @P5 BRA `(.L_x_442) ;  /* 0x0000000000a05947 */ /* 0x012fec0003800000 */
[--C-:B------:R-:W-:Y:S01]  /*d220*/  SHF.R.U32.HI R8, RZ, 0x1, R0.reuse ;  /* 0x00000001ff087819 */ /* 0x100fe20000011600 */
        /* <DEDUP_REMOVED lines=17> */
[----:B------:R-:W2:Y:S02]  /*d340*/  @!P5 LDC.64 R24, c[0x0][0x420] ;  /* 0x00010800ff18db82 */ /* 0x000ea40000000a00 */
[----:B------:R-:W-:-:S02]  /*d350*/  @!P6 LEA.HI.X.SX32 R7, R39, R33, 0x1, P0 ;  /* 0x000000212707e211 */ /* 0x000fc400000f0eff */
[CC--:B------:R-:W-:Y:S02]  /*d360*/  @!P4 IADD3 R39, P1, PT, R36.reuse, R30.reuse, RZ ;  /* 0x0000001e2427c210 */ /* 0x0c0fe40007f3e0ff */
[CC--:B------:R-:W-:Y:S02]  /*d370*/  @!P5 IADD3 R38, P2, PT, R37.reuse, R30.reuse, RZ ;  /* 0x0000001e2526d210 */ /* 0x0c0fe40007f5e0ff */
[----:B------:R-:W3:Y:S01]  /*d380*/  @!P4 LDC.64 R10, c[0x0][0x420] ;  /* 0x00010800ff0acb82 */ /* 0x000ee20000000a00 */
[-C--:B------:R-:W-:Y:S02]  /*d390*/  @!P4 LEA.HI.X.SX32 R36, R36, R33.reuse, 0x1, P1 ;  /* 0x000000212424c211 */ /* 0x080fe400008f0eff */
[----:B------:R-:W-:Y:S02]  /*d3a0*/  @!P5 LEA.HI.X.SX32 R37, R37, R33, 0x1, P2 ;  /* 0x000000212525d211 */ /* 0x000fe400010f0eff */
[----:B------:R-:W-:-:S03]  /*d3b0*/  @!P3 IADD3 R30, P0, PT, R40, R30, RZ ;  /* 0x0000001e281eb210 */ /* 0x000fc60007f1e0ff */
[----:B------:R-:W4:Y:S01]  /*d3c0*/  @!P3 LDC.64 R8, c[0x0][0x420] ;  /* 0x00010800ff08bb82 */ /* 0x000f220000000a00 */
[----:B-1----:R-:W-:Y:S02]  /*d3d0*/  @!P6 LEA R26, P2, R0, R26, 0x2 ;  /* 0x0000001a001ae211 */ /* 0x002fe400078410ff */
[----:B------:R-:W-:Y:S02]  /*d3e0*/  @!P3 LEA.HI.X.SX32 R33, R40, R33, 0x1, P0 ;  /* 0x000000212821b211 */ /* 0x000fe400000f0eff */
[----:B------:R-:W-:Y:S02]  /*d3f0*/  @!P6 LEA.HI.X R27, R0, R27, R7, 0x2, P2 ;  /* 0x0000001b001be211 */ /* 0x000fe400010f1407 */
[----:B--2---:R-:W-:-:S03]  /*d400*/  @!P5 LEA R24, P1, R38, R24, 0x2 ;  /* 0x000000182618d211 */ /* 0x004fc600078210ff */
[----:B------:R1:W-:Y:S01]  /*d410*/  @!P6 STG.E desc[UR26][R26.64], R29 ;  /* 0x0000001d1a00e986 */ /* 0x0003e2000c10191a */
[----:B------:R-:W-:Y:S02]  /*d420*/  @!P5 LEA.HI.X R25, R38, R25, R37, 0x2, P1 ;  /* 0x000000192619d211 */ /* 0x000fe400008f1425 */
[----:B---3--:R-:W-:-:S03]  /*d430*/  @!P4 LEA R10, P1, R39, R10, 0x2 ;  /* 0x0000000a270ac211 */ /* 0x008fc600078210ff */
[----:B------:R1:W-:Y:S01]  /*d440*/  @!P5 STG.E desc[UR26][R24.64], R28 ;  /* 0x0000001c1800d986 */ /* 0x0003e2000c10191a */
[----:B------:R-:W-:Y:S02]  /*d450*/  @!P4 LEA.HI.X R11, R39, R11, R36, 0x2, P1 ;  /* 0x0000000b270bc211 */ /* 0x000fe400008f1424 */
[----:B----4-:R-:W-:-:S03]  /*d460*/  @!P3 LEA R8, P0, R30, R8, 0x2 ;  /* 0x000000081e08b211 */ /* 0x010fc600078010ff */
[----:B------:R1:W-:Y:S01]  /*d470*/  @!P4 STG.E desc[UR26][R10.64], R32 ;  /* 0x000000200a00c986 */ /* 0x0003e2000c10191a */
[----:B------:R-:W-:-:S05]  /*d480*/  @!P3 LEA.HI.X R9, R30, R9, R33, 0x2, P0 ;  /* 0x000000091e09b211 */ /* 0x000fca00000f1421 */
[----:B------:R1:W-:Y:S04]  /*d490*/  @!P3 STG.E desc[UR26][R8.64], R31 ;  /* 0x0000001f0800b986 */ /* 0x0003e8000c10191a */
.L_x_442:
[----:B------:R-:W-:Y:S05]  /*d4a0*/  BSYNC.RECONVERGENT B0 ;  /* 0x0000000000007941 */ /* 0x000fea0003800200 */
.L_x_441:
[----:B------:R-:W-:Y:S01]  /*d4b0*/  IMAD.MOV.U32 R34, RZ, RZ, R42 ;  /* 0x000000ffff227224 */ /* 0x000fe200078e002a */
[----:B-1----:R-:W1:Y:S01]  /*d4c0*/  LDS.128 R28, [R6+0x800] ;  /* 0x00080000061c7984 */ /* 0x002e620000000c00 */
[----:B------:R-:W2:Y:S01]  /*d4d0*/  LDCU.64 UR4, c[0x0][0x3f0] ;  /* 0x00007e00ff0477ac */ /* 0x000ea20008000a00 */
[----:B------:R-:W-:Y:S02]  /*d4e0*/  IMAD R52, R55, R2, RZ ;  /* 0x0000000237347224 */ /* 0x000fe400078e02ff */
[----:B------:R-:W-:Y:S01]  /*d4f0*/  IMAD.WIDE.U32 R56, R4, UR6, R34 ;  /* 0x0000000604387c25 */ /* 0x000fe2000f8e0022 */
[----:B------:R-:W3:Y:S03]  /*d500*/  LDS.128 R24, [R6+0x2800] ;  /* 0x0028000006187984 */ /* 0x000ee60000000c00 */
[----:B------:R-:W-:Y:S01]  /*d510*/  IMAD R57, R5, UR6, R57 ;  /* 0x0000000605397c24 */ /* 0x000fe2000f8e0239 */
[----:B------:R-:W4:Y:S01]  /*d520*/  LDS.128 R8, [R6+0x4800] ;  /* 0x0048000006087984 */ /* 0x000f220000000c00 */
[----:B------:R-:W-:-:S02]  /*d530*/  IMAD R52, R54, R3, R52 ;  /* 0x0000000336347224 */ /* 0x000fc400078e0234 */
[----:B------:R-:W-:Y:S01]  /*d540*/  IMAD.WIDE.U32 R56, R54, R2, R56 ;  /* 0x0000000236387225 */ /* 0x000fe200078e0038 */
[----:B------:R-:W5:Y:S03]  /*d550*/  LDS.128 R40, [R6+0x1000] ;  /* 0x0010000006287984 */ /* 0x000f660000000c00 */
[----:B------:R-:W-:Y:S01]  /*d560*/  IMAD.SHL.U32 R0, R2, 0x40, RZ ;  /* 0x0000004002007824 */ /* 0x000fe200078e00ff */
[----:B------:R-:W5:Y:S01]  /*d570*/  LDS.128 R36, [R6+0x3000] ;  /* 0x0030000006247984 */ /* 0x000f620000000c00 */
[----:B------:R-:W-:Y:S02]  /*d580*/  IADD3 R52, PT, PT, R57, R52, RZ ;  /* 0x0000003439347210 */ /* 0x000fe40007ffe0ff */
[C---:B--2---:R-:W-:Y:S01]  /*d590*/  LEA R54, P0, R56.reuse, UR4, 0x1 ;  /* 0x0000000438367c11 */ /* 0x044fe2000f8008ff */
[----:B------:R-:W2:Y:S03]  /*d5a0*/  LDS.128 R32, [R6+0x5000] ;  /* 0x0050000006207984 */ /* 0x000ea60000000c00 */
[----:B------:R-:W-:Y:S01]  /*d5b0*/  LEA.HI.X R55, R56, UR5, R52, 0x1, P0 ;  /* 0x0000000538377c11 */ /* 0x000fe200080f0c34 */
[----:B------:R-:W2:Y:S01]  /*d5c0*/  LDS.128 R48, [R6+0x1800] ;  /* 0x0018000006307984 */ /* 0x000ea20000000c00 */
[----:B------:R-:W-:-:S02]  /*d5d0*/  LEA R56, P0, R2, R54, 0x7 ;  /* 0x0000003602387211 */ /* 0x000fc400078038ff */
[--C-:B------:R-:W-:Y:S01]  /*d5e0*/  SHF.L.U64.HI R52, R2, 0x6, R3.reuse ;  /* 0x0000000602347819 */ /* 0x100fe20000010203 */
[----:B------:R-:W2:Y:S01]  /*d5f0*/  LDS.128 R44, [R6+0x3800] ;  /* 0x00380000062c7984 */ /* 0x000ea20000000c00 */
[----:B------:R-:W-:Y:S02]  /*d600*/  IADD3 R58, P1, PT, R54, R0, RZ ;  /* 0x00000000363a7210 */ /* 0x000fe40007f3e0ff */
[----:B------:R-:W-:Y:S01]  /*d610*/  LEA.HI.X R57, R2, R55, R3, 0x7, P0 ;  /* 0x0000003702397211 */ /* 0x000fe200000f3c03 */
[----:B------:R-:W2:Y:S01]  /*d620*/  LDS.128 R4, [R6+0x5800] ;  /* 0x0058000006047984 */ /* 0x000ea20000000c00 */
[----:B------:R-:W-:Y:S02]  /*d630*/  IADD3 R2, P0, PT, R0, R56, RZ ;  /* 0x0000003800027210 */ /* 0x000fe40007f1e0ff */
[----:B------:R-:W-:Y:S01]  /*d640*/  IADD3.X R59, PT, PT, R55, R52, RZ, P1, !PT ;  /* 0x00000034373b7210 */ /* 0x000fe20000ffe4ff */
[----:B------:R-:W-:Y:S02]  /*d650*/  STG.E.128 desc[UR26][R54.64], R20 ;  /* 0x0000001436007986 */ /* 0x000fe4000c101d1a */
[----:B------:R-:W-:-:S02]  /*d660*/  IMAD.X R3, R52, 0x1, R57, P0 ;  /* 0x0000000134037824 */ /* 0x000fc400000e0639 */
[----:B------:R-:W-:Y:S04]  /*d670*/  STG.E.128 desc[UR26][R54.64+0x40], R16 ;  /* 0x0000401036007986 */ /* 0x000fe8000c101d1a */
[----:B------:R-:W-:Y:S04]  /*d680*/  STG.E.128 desc[UR26][R54.64+0x80], R12 ;  /* 0x0000800c36007986 */ /* 0x000fe8000c101d1a */
[----:B-1----:R-:W-:Y:S04]  /*d690*/  STG.E.128 desc[UR26][R58.64], R28 ;  /* 0x0000001c3a007986 */ /* 0x002fe8000c101d1a */
[----:B---3--:R-:W-:Y:S04]  /*d6a0*/  STG.E.128 desc[UR26][R58.64+0x40], R24 ;  /* 0x000040183a007986 */ /* 0x008fe8000c101d1a */
[----:B----4-:R-:W-:Y:S04]  /*d6b0*/  STG.E.128 desc[UR26][R58.64+0x80], R8 ;  /* 0x000080083a007986 */ /* 0x010fe8000c101d1a */
[----:B-----5:R-:W-:Y:S04]  /*d6c0*/  STG.E.128 desc[UR26][R56.64], R40 ;  /* 0x0000002838007986 */ /* 0x020fe8000c101d1a */
[----:B------:R-:W-:Y:S04]  /*d6d0*/  STG.E.128 desc[UR26][R56.64+0x40], R36 ;  /* 0x0000402438007986 */ /* 0x000fe8000c101d1a */
[----:B--2---:R-:W-:Y:S04]  /*d6e0*/  STG.E.128 desc[UR26][R56.64+0x80], R32 ;  /* 0x0000802038007986 */ /* 0x004fe8000c101d1a */
[----:B------:R-:W-:Y:S04]  /*d6f0*/  STG.E.128 desc[UR26][R2.64], R48 ;  /* 0x0000003002007986 */ /* 0x000fe8000c101d1a */
[----:B------:R-:W-:Y:S04]  /*d700*/  STG.E.128 desc[UR26][R2.64+0x40], R44 ;  /* 0x0000402c02007986 */ /* 0x000fe8000c101d1a */
[----:B------:R-:W-:Y:S01]  /*d710*/  STG.E.128 desc[UR26][R2.64+0x80], R4 ;  /* 0x0000800402007986 */ /* 0x000fe2000c101d1a */
[----:B------:R-:W-:Y:S05]  /*d720*/  EXIT ;  /* 0x000000000000794d */ /* 0x000fea0003800000 */
.L_x_443:
        /* <DEDUP_REMOVED lines=13> */
.L_x_1269:


//--------------------- .text._ZN5flash16flash_fwd_kernelI23Flash_fwd_kernel_traitsILi96ELi128ELi64ELi4ELb0ELb0EN7cutlass6half_tE19Flash_kernel_traitsILi96ELi128ELi64ELi4ES3_EELb1ELb1ELb0ELb0ELb0ELb1ELb0ELb0EEEvNS_16Flash_fwd_paramsE --------------------------
	.section	.text._ZN5flash16flash_fwd_kernelI23Flash_fwd_kernel_traitsILi96ELi128ELi64ELi4ELb0ELb0EN7cutlass6half_tE19Flash_kernel_traitsILi96ELi128ELi64ELi4ES3_EELb1ELb1ELb0ELb0ELb0ELb1ELb0ELb0EEEvNS_16Flash_fwd_paramsE,"ax",@progbits
	.align	128
        .global         _ZN5flash16flash_fwd_kernelI23Flash_fwd_kernel_traitsILi96ELi128ELi64ELi4ELb0ELb0EN7cutlass6half_tE19Flash_kernel_traitsILi96ELi128ELi64ELi4ES3_EELb1ELb1ELb0ELb0ELb0ELb1ELb0ELb0EEEvNS_16Flash_fwd_paramsE
        .type           _ZN5flash16flash_fwd_kernelI23Flash_fwd_kernel_traitsILi96ELi128ELi64ELi4ELb0ELb0EN7cutlass6half_tE19Flash_kernel_traitsILi96ELi128ELi64ELi4ES3_EELb1ELb1ELb0ELb0ELb0ELb1ELb0ELb0EEEvNS_16Flash_fwd_paramsE,@function
        .size           _ZN5flash16flash_fwd_kernelI23Flash_fwd_kernel_traitsILi96ELi128ELi64ELi4ELb0ELb0EN7cutlass6half_tE19Flash_kernel_traitsILi96ELi128ELi64ELi4ES3_EELb1ELb1ELb0ELb0ELb0ELb1ELb0ELb0EEEvNS_16Flash_fwd_paramsE,(.L_x_1270 - _ZN5flash16flash_fwd_kernelI23Flash_fwd_kernel_traitsILi96ELi128ELi64ELi4ELb0ELb0EN7cutlass6half_tE19Flash_kernel_traitsILi96ELi128ELi64ELi4ES3_EELb1ELb1ELb0ELb0ELb0ELb1ELb0ELb0EEEvNS_16Flash_fwd_paramsE)
        .other          _ZN5flash16flash_fwd_kernelI23Flash_fwd_kernel_traitsILi96ELi128ELi64ELi4ELb0ELb0EN7cutlass6half_tE19Flash_kernel_traitsILi96ELi128ELi64ELi4ES3_EELb1ELb1ELb0ELb0ELb0ELb1ELb0ELb0EEEvNS_16Flash_fwd_paramsE,@"STO_CUDA_ENTRY STV_DEFAULT"
_ZN5flash16flash_fwd_kernelI23Flash_fwd_kernel_traitsILi96ELi128ELi64ELi4ELb0ELb0EN7cutlass6half_tE19Flash_kernel_traitsILi96ELi128ELi64ELi4ES3_EELb1ELb1ELb0ELb0ELb0ELb1ELb0ELb0EEEvNS_16Flash_fwd_paramsE:
.text._ZN5flash16flash_fwd_kernelI23Flash_fwd_kernel_traitsILi96ELi128ELi64ELi4ELb0ELb0EN7cutlass6half_tE19Flash_kernel_traitsILi96ELi128ELi64ELi4ES3_EELb1ELb1ELb0ELb0ELb0ELb1ELb0ELb0EEEvNS_16Flash_fwd_paramsE:
[----:B------:R-:W1:Y:S01]  /*0000*/  LDC R1, c[0x0][0x37c] ;  /* 0x0000df00ff017b82 */ /* 0x000e620000000800 */
[----:B------:R-:W2:Y:S07]  /*0010*/  LDCU.U8 UR4, c[0x0][0x524] ;  /* 0x0000a480ff0477ac */ /* 0x000eae0008000000 */
[----:B------:R-:W3:Y:S01]  /*0020*/  LDC R125, c[0x0][0x518] ;  /* 0x00014600ff7d7b82 */ /* 0x000ee20000000800 */
[----:B-1----:R-:W-:Y:S01]  /*0030*/  VIADD R1, R1, 0xffffffd8 ;  /* 0xffffffd801017836 */ /* 0x002fe20000000000 */
[----:B------:R-:W1:Y:S01]  /*0040*/  LDCU.64 UR16, c[0x0][0x510] ;  /* 0x0000a200ff1077ac */ /* 0x000e620008000a00 */
[----:B------:R-:W4:Y:S05]  /*0050*/  LDCU.64 UR14, c[0x0][0x358] ;  /* 0x00006b00ff0e77ac */ /* 0x000f2a0008000a00 */
[----:B------:R-:W3:Y:S01]  /*0060*/  LDC R124, c[0x0][0x51c] ;  /* 0x00014700ff7c7b82 */ /* 0x000ee20000000800 */
[----:B------:R-:W3:Y:S01]  /*0070*/  S2R R128, SR_CTAID.Y ;  /* 0x0000000000807919 */ /* 0x000ee20000002600 */
[----:B------:R-:W3:Y:S01]  /*0080*/  LDCU.64 UR6, c[0x0][0x470] ;  /* 0x00008e00ff0677ac */ /* 0x000ee20008000a00 */
[----:B------:R-:W3:Y:S01]  /*0090*/  S2R R127, SR_CTAID.Z ;  /* 0x00000000007f7919 */ /* 0x000ee20000002700 */
[----:B------:R-:W3:Y:S01]  /*00a0*/  S2R R184, SR_TID.X ;  /* 0x0000000000b87919 */ /* 0x000ee20000002100 */
[----:B--2---:R-:W-:-:S03]  /*00b0*/  ISETP.NE.AND P3, PT, RZ, UR4, PT ;  /* 0x00000004ff007c0c */ /* 0x004fc6000bf65270 */
[----:B------:R-:W2:Y:S01]  /*00c0*/  S2UR UR8, SR_CTAID.X ;  /* 0x00000000000879c3 */ /* 0x000ea20000002500 */
[----:B------:R-:W2:Y:S01]  /*00d0*/  LDCU.64 UR4, c[0x0][0x478] ;  /* 0x00008f00ff0477ac */ /* 0x000ea20008000a00 */
[----:B-1----:R-:W-:Y:S02]  /*00e0*/  IMAD.U32 R10, RZ, RZ, UR16 ;  /* 0x00000010ff0a7e24 */ /* 0x002fe4000f8e00ff */
[----:B------:R-:W-:-:S04]  /*00f0*/  IMAD.U32 R11, RZ, RZ, UR17 ;  /* 0x00000011ff0b7e24 */ /* 0x000fc8000f8e00ff */
[----:B------:R-:W1:Y:S02]  /*0100*/  LDC.64 R4, c[0x0][0x460] ;  /* 0x00011800ff047b82 */ /* 0x000e640000000a00 */
[----:B----4-:R-:W4:Y:S01]  /*0110*/  @P3 LDG.E.64 R10, desc[UR14][R10.64] ;  /* 0x0000000e0a0a3981 */ /* 0x010f22000c1e1b00 */
[----:B---3--:R-:W-:Y:S02]  /*0120*/  @P3 IMAD.MOV.U32 R2, RZ, RZ, R125 ;  /* 0x000000ffff023224 */ /* 0x008fe400078e007d */
[----:B------:R-:W-:-:S05]  /*0130*/  @P3 IMAD.MOV.U32 R3, RZ, RZ, R124 ;  /* 0x000000ffff033224 */ /* 0x000fca00078e007c */
[----:B------:R3:W4:Y:S01]  /*0140*/  @P3 LDG.E.64 R8, desc[UR14][R2.64] ;  /* 0x0000000e02083981 */ /* 0x000722000c1e1b00 */
[----:B------:R-:W-:Y:S01]  /*0150*/  IMAD.MOV.U32 R230, RZ, RZ, -0x1 ;  /* 0xffffffffffe67424 */ /* 0x000fe200078e00ff */
[----:B--2---:R-:W-:-:S04]  /*0160*/  LOP3.LUT R0, R127, UR8, R128, 0xfe, !PT ;  /* 0x000000087f007c12 */ /* 0x004fc8000f8efe80 */
[----:B------:R-:W-:Y:S02]  /*0170*/  LOP3.LUT P4, RZ, R0, R184, RZ, 0xfc, !PT ;  /* 0x000000b800ff7212 */ /* 0x000fe4000788fcff */
[----:B------:R-:W2:Y:S01]  /*0180*/  @P3 LDC R0, c[0x0][0x520] ;  /* 0x00014800ff003b82 */ /* 0x000ea20000000800 */
[----:B-1----:R-:W-:-:S10]  /*0190*/  IMAD.WIDE.U32 R4, R128, 0x4, R4 ;  /* 0x0000000480047825 */ /* 0x002fd400078e0004 */
[----:B------:R-:W1:Y:S08]  /*01a0*/  @!P4 LDC.64 R6, c[0x0][0x528] ;  /* 0x00014a00ff06cb82 */ /* 0x000e700000000a00 */
[----:B---3--:R-:W3:Y:S02]  /*01b0*/  LDC.64 R2, c[0x0][0x460] ;  /* 0x00011800ff027b82 */ /* 0x008ee40000000a00 */
[----:B---3--:R-:W-:-:S02]  /*01c0*/  ISETP.NE.U32.AND P0, PT, R2, RZ, PT ;  /* 0x000000ff0200720c */ /* 0x008fc40003f05070 */
[----:B------:R-:W-:Y:S02]  /*01d0*/  ISETP.NE.U32.AND P1, PT, R2, RZ, PT ;  /* 0x000000ff0200720c */ /* 0x000fe40003f25070 */
[C---:B------:R-:W-:Y:S02]  /*01e0*/  ISETP.NE.AND.EX P0, PT, R3.reuse, RZ, PT, P0 ;  /* 0x000000ff0300720c */ /* 0x040fe40003f05300 */
[----:B------:R-:W-:-:S11]  /*01f0*/  ISETP.NE.AND.EX P1, PT, R3, RZ, PT, P1 ;  /* 0x000000ff0300720c */ /* 0x000fd60003f25310 */
[----:B------:R-:W-:Y:S01]  /*0200*/  VOTEU.ANY UP0, P0 ;  /* 0x0000000000ff7886 */ /* 0x000fe20000000100 */
[----:B------:R-:W-:Y:S02]  /*0210*/  PLOP3.LUT P0, PT, PT, PT, UP0, 0x80, 0x8 ;  /* 0x000000000008781c */ /* 0x000fe40003f0f008 */
[----:B----4-:R-:W-:Y:S02]  /*0220*/  @P3 R2UR UR16, R10 ;  /* 0x000000000a1032ca */ /* 0x010fe400000e0000 */
[----:B------:R-:W-:Y:S02]  /*0230*/  @P3 R2UR UR17, R11 ;  /* 0x000000000b1132ca */ /* 0x000fe400000e0000 */
[----:B--2---:R-:W-:-:S05]  /*0240*/  @P3 IADD3 R125, P2, PT, R8, R0, RZ ;  /* 0x00000000087d3210 */ /* 0x004fca0007f5e0ff */
[----:B------:R-:W-:Y:S01]  /*0250*/  @P3 IMAD.X R124, RZ, RZ, R9, P2 ;  /* 0x000000ffff7c3224 */ /* 0x000fe200010e0609 */
[----:B------:R-:W-:-:S03]  /*0260*/  ISETP.NE.U32.AND P3, PT, RZ, UR4, PT ;  /* 0x00000004ff007c0c */ /* 0x000fc6000bf65070 */
[----:B------:R-:W-:Y:S02]  /*0270*/  IMAD.U32 R2, RZ, RZ, UR16 ;  /* 0x00000010ff027e24 */ /* 0x000fe4000f8e00ff */
[----:B------:R-:W-:Y:S01]  /*0280*/  IMAD.U32 R3, RZ, RZ, UR17 ;  /* 0x00000011ff037e24 */ /* 0x000fe2000f8e00ff */
[----:B------:R-:W-:-:S04]  /*0290*/  ISETP.NE.AND.EX P3, PT, RZ, UR5, PT, P3 ;  /* 0x00000005ff007c0c */ /* 0x000fc8000bf65330 */
[----:B-1----:R1:W-:Y:S02]  /*02a0*/  @!P4 STG.E.64 desc[UR14][R6.64], R2 ;  /* 0x000000020600c986 */ /* 0x0023e4000c101b0e */
[----:B-1----:R-:W-:Y:S02]  /*02b0*/  @!P4 IMAD.MOV.U32 R2, RZ, RZ, R125 ;  /* 0x000000ffff02c224 */ /* 0x002fe400078e007d */
[----:B------:R-:W-:-:S05]  /*02c0*/  @!P4 IMAD.MOV.U32 R3, RZ, RZ, R124 ;  /* 0x000000ffff03c224 */ /* 0x000fca00078e007c */
[----:B------:R1:W-:Y:S04]  /*02d0*/  @!P4 STG.E.64 desc[UR14][R6.64+0x8], R2 ;  /* 0x000008020600c986 */ /* 0x0003e8000c101b0e */
[----:B------:R-:W2:Y:S01]  /*02e0*/  @P1 LDG.E R230, desc[UR14][R4.64] ;  /* 0x0000000e04e61981 */ /* 0x000ea2000c1e1900 */
[----:B------:R-:W-:-:S04]  /*02f0*/  ISETP.NE.U32.AND P4, PT, RZ, UR6, PT ;  /* 0x00000006ff007c0c */ /* 0x000fc8000bf85070 */
[----:B------:R-:W-:Y:S01]  /*0300*/  ISETP.NE.AND.EX P4, PT, RZ, UR7, PT, P4 ;  /* 0x00000007ff007c0c */ /* 0x000fe2000bf85340 */
[----:B-1----:R-:W-:Y:S01]  /*0310*/  IMAD.SHL.U32 R6, R128, 0x4, RZ ;  /* 0x0000000480067824 */ /* 0x002fe200078e00ff */
[----:B------:R1:W2:Y:S01]  /*0320*/  @P0 LDG.E R2, desc[UR14][R4.64+0x4] ;  /* 0x0000040e04020981 */ /* 0x0002a2000c1e1900 */
[----:B------:R-:W-:Y:S01]  /*0330*/  SHF.R.U32.HI R3, RZ, 0x1e, R128 ;  /* 0x0000001eff037819 */ /* 0x000fe20000011680 */
[----:B------:R-:W-:-:S09]  /*0340*/  IMAD.MOV.U32 R0, RZ, RZ, RZ ;  /* 0x000000ffff007224 */ /* 0x000fd200078e00ff */
[----:B------:R-:W-:-:S04]  /*0350*/  @P4 IADD3 R8, P2, PT, R6, UR6, RZ ;  /* 0x0000000606084c10 */ /* 0x000fc8000ff5e0ff */
[----:B------:R-:W-:-:S05]  /*0360*/  @P4 IADD3.X R9, PT, PT, R3, UR7, RZ, P2, !PT ;  /* 0x0000000703094c10 */ /* 0x000fca00097fe4ff */
[----:B------:R-:W5:Y:S01]  /*0370*/  @P4 LDG.E R0, desc[UR14][R8.64] ;  /* 0x0000000e08004981 */ /* 0x000f62000c1e1900 */
[----:B-1----:R-:W-:-:S04]  /*0380*/  @P3 IADD3 R4, P1, PT, R6, UR4, RZ ;  /* 0x0000000406043c10 */ /* 0x002fc8000ff3e0ff */
[----:B------:R-:W-:-:S05]  /*0390*/  @P3 IADD3.X R5, PT, PT, R3, UR5, RZ, P1, !PT ;  /* 0x0000000503053c10 */ /* 0x000fca0008ffe4ff */
[----:B------:R1:W5:Y:S01]  /*03a0*/  @P3 LDG.E R129, desc[UR14][R4.64] ;  /* 0x0000000e04813981 */ /* 0x000362000c1e1900 */
[----:B------:R-:W3:Y:S01]  /*03b0*/  LDCU.U8 UR4, c[0x0][0x532] ;  /* 0x0000a640ff0477ac */ /* 0x000ee20008000000 */
[----:B-1----:R-:W1:Y:S01]  /*03c0*/  LDC.64 R4, c[0x0][0x468] ;  /* 0x00011a00ff047b82 */ /* 0x002e620000000a00 */
[----:B---3--:R-:W-:Y:S01]  /*03d0*/  ISETP.NE.AND P2, PT, RZ, UR4, PT ;  /* 0x00000004ff007c0c */ /* 0x008fe2000bf45270 */
[----:B------:R-:W-:Y:S01]  /*03e0*/  IMAD.MOV.U32 R8, RZ, RZ, -0x1 ;  /* 0xffffffffff087424 */ /* 0x000fe200078e00ff */
[----:B-1----:R-:W-:-:S04]  /*03f0*/  ISETP.EQ.U32.AND P4, PT, R4, RZ, PT ;  /* 0x000000ff0400720c */ /* 0x002fc80003f82070 */
[----:B------:R-:W-:Y:S02]  /*0400*/  ISETP.EQ.OR.EX P4, PT, R5, RZ, !P2, P4 ;  /* 0x000000ff0500720c */ /* 0x000fe40005782740 */
[----:B------:R-:W-:-:S05]  /*0410*/  IADD3 R6, P1, PT, R6, R4, RZ ;  /* 0x0000000406067210 */ /* 0x000fca0007f3e0ff */
[----:B------:R-:W-:-:S06]  /*0420*/  IMAD.X R7, R3, 0x1, R5, P1 ;  /* 0x0000000103077824 */ /* 0x000fcc00008e0605 */
[----:B------:R1:W5:Y:S01]  /*0430*/  @!P4 LDG.E R8, desc[UR14][R6.64] ;  /* 0x0000000e0608c981 */ /* 0x000362000c1e1900 */
[----:B------:R-:W-:Y:S01]  /*0440*/  ISETP.NE.U32.AND P1, PT, R4, RZ, PT ;  /* 0x000000ff0400720c */ /* 0x000fe20003f25070 */
[----:B------:R-:W3:Y:S01]  /*0450*/  @!UP0 LDCU UR19, c[0x0][0x434] ;  /* 0x00008680ff1387ac */ /* 0x000ee20008000800 */
[----:B------:R-:W4:Y:S02]  /*0460*/  @!P3 LDC R4, c[0x0][0x43c] ;  /* 0x00010f00ff04bb82 */ /* 0x000f240000000800 */
[----:B------:R-:W-:Y:S01]  /*0470*/  ISETP.NE.AND.EX P1, PT, R5, RZ, PT, P1 ;  /* 0x000000ff0500720c */ /* 0x000fe20003f25310 */
[----:B------:R-:W-:-:S12]  /*0480*/  USHF.L.U32 UR13, UR8, 0x7, URZ ;  /* 0x00000007080d7899 */ /* 0x000fd800080006ff */
[----:B------:R-:W1:Y:S01]  /*0490*/  @!P1 LDC R5, c[0x0][0x438] ;  /* 0x00010e00ff059b82 */ /* 0x000e620000000800 */
[----:B--2---:R-:W-:-:S05]  /*04a0*/  @P0 IMAD.IADD R2, R2, 0x1, -R230 ;  /* 0x0000000102020824 */ /* 0x004fca00078e0ae6 */
[----:B------:R-:W-:Y:S02]  /*04b0*/  @P0 R2UR UR4, R2 ;  /* 0x00000000020402ca */ /* 0x000fe400000e0000 */
[----:B------:R-:W2:Y:S11]  /*04c0*/  @!P3 LDC.64 R2, c[0x0][0x488] ;  /* 0x00012200ff02bb82 */ /* 0x000eb60000000a00 */
[----:B---3--:R-:W-:-:S02]  /*04d0*/  @UP0 UMOV UR19, UR4 ;  /* 0x0000000400130c82 */ /* 0x008fc40008000000 */
[----:B------:R-:W-:-:S06]  /*04e0*/  UISETP.GT.AND UP0, UPT, UR19, UR13, UPT ;  /* 0x0000000d1300728c */ /* 0x000fcc000bf04270 */
[----:B------:R-:W-:Y:S01]  /*04f0*/  PLOP3.LUT P0, PT, PT, PT, UP0, 0x80, 0x8 ;  /* 0x000000000008781c */ /* 0x000fe20003f0f008 */
[----:B-1--4-:R-:W-:-:S12]  /*0500*/  @!P1 BRA `(.L_x_444) ;  /* 0x00000000000c9947 */ /* 0x012fd80003800000 */
[----:B------:R-:W3:Y:S02]  /*0510*/  @P2 LDG.E R5, desc[UR14][R6.64+0x4] ;  /* 0x0000040e06052981 */ /* 0x000ee4000c1e1900 */
[----:B---3-5:R-:W-:-:S06]  /*0520*/  @P2 IADD3 R5, PT, PT, R5, -R8, RZ ;  /* 0x8000000805052210 */ /* 0x028fcc0007ffe0ff */
[----:B------:R1:W5:Y:S02]  /*0530*/  @!P2 LDG.E R5, desc[UR14][R6.64] ;  /* 0x0000000e0605a981 */ /* 0x000364000c1e1900 */
.L_x_444:
[----:B------:R-:W-:Y:S05]  /*0540*/  @!P0 EXIT ;  /* 0x000000000000894d */ /* 0x000fea0003800000 */
[----:B------:R-:W3:Y:S01]  /*0550*/  LDC R130, c[0x0][0x508] ;  /* 0x00014200ff827b82 */ /* 0x000ee20000000800 */
[----:B--2---:R-:W-:Y:S01]  /*0560*/  @!P3 ISETP.NE.U32.AND P0, PT, R2, RZ, PT ;  /* 0x000000ff0200b20c */ /* 0x004fe20003f05070 */
[----:B------:R-:W-:Y:S01]  /*0570*/  UIADD3 UR8, UPT, UPT, UR8, 0x1, URZ ;  /* 0x0000000108087890 */ /* 0x000fe2000fffe0ff */
[----:B-----5:R-:W-:Y:S02]  /*0580*/  @P3 IMAD.IADD R129, R129, 0x1, -R0 ;  /* 0x0000000181813824 */ /* 0x020fe400078e0a00 */
[----:B------:R-:W-:-:S03]  /*0590*/  @!P3 ISETP.NE.AND.EX P0, PT, R3, RZ, PT, P0 ;  /* 0x000000ff0300b20c */ /* 0x000fc60003f05300 */
[----:B------:R-:W-:Y:S01]  /*05a0*/  IMAD.U32 R2, RZ, RZ, UR8 ;  /* 0x00000008ff027e24 */ /* 0x000fe2000f8e00ff */
[----:B------:R-:W-:-:S04]  /*05b0*/  @!P3 SEL R4, R4, RZ, P0 ;  /* 0x000000ff0404b207 */ /* 0x000fc80000000000 */
[----:B------:R-:W-:Y:S02]  /*05c0*/  @!P3 IADD3 R129, PT, PT, R4, R5, -R0 ;  /* 0x000000050481b210 */ /* 0x000fe40007ffe800 */
[----:B------:R-:W-:-:S03]  /*05d0*/  LEA R2, R2, -UR19, 0x7 ;  /* 0x8000001302027c11 */ /* 0x000fc6000f8e38ff */
[----:B------:R-:W-:-:S05]  /*05e0*/  VIADD R5, R129, 0x3f ;  /* 0x0000003f81057836 */ /* 0x000fca0000000000 */
[----:B------:R-:W-:Y:S02]  /*05f0*/  SHF.R.S32.HI R4, RZ, 0x1f, R5 ;  /* 0x0000001fff047819 */ /* 0x000fe40000011405 */
[----:B---3--:R-:W-:Y:S02]  /*0600*/  IADD3 R3, PT, PT, R5, R130, R2 ;  /* 0x0000008205037210 */ /* 0x008fe40007ffe002 */
        /* <DEDUP_REMOVED lines=9> */
[----:B------:R-:W2:Y:S01]  /*06a0*/  LDC.U8 R0, c[0x0][0x549] ;  /* 0x00015240ff007b82 */ /* 0x000ea20000000000 */
[C---:B------:R-:W-:Y:S02]  /*06b0*/  ISETP.NE.AND P4, PT, R230.reuse, -0x1, PT ;  /* 0xffffffffe600780c */ /* 0x040fe40003f85270 */
[----:B------:R-:W-:-:S05]  /*06c0*/  ISETP.NE.AND P2, PT, R230, -0x1, PT ;  /* 0xffffffffe600780c */ /* 0x000fca0003f45270 */
[----:B------:R-:W3:Y:S08]  /*06d0*/  LDC.U8 R8, c[0x0][0x548] ;  /* 0x00015200ff087b82 */ /* 0x000ef00000000000 */
[----:B-1----:R-:W1:Y:S01]  /*06e0*/  @!P4 LDC.64 R6, c[0x0][0x400] ;  /* 0x00010000ff06cb82 */ /* 0x002e620000000a00 */
[----:B--2---:R-:W-:-:S07]  /*06f0*/  ISETP.NE.AND P3, PT, R0, RZ, PT ;  /* 0x000000ff0000720c */ /* 0x004fce0003f65270 */
[----:B------:R-:W2:Y:S01]  /*0700*/  @P4 LDC.64 R4, c[0x0][0x408] ;  /* 0x00010200ff044b82 */ /* 0x000ea20000000a00 */
[----:B------:R-:W4:Y:S01]  /*0710*/  S2R R0, SR_CTAID.X ;  /* 0x0000000000007919 */ /* 0x000f220000002500 */
[----:B---3--:R-:W-:-:S06]  /*0720*/  ISETP.NE.AND P1, PT, R8, RZ, !P3 ;  /* 0x000000ff0800720c */ /* 0x008fcc0005f25270 */
[----:B------:R-:W3:Y:S01]  /*0730*/  LDC R9, c[0x0][0x434] ;  /* 0x00010d00ff097b82 */ /* 0x000ee20000000800 */
[----:B-1----:R-:W-:-:S07]  /*0740*/  @!P4 IMAD.WIDE.U32 R12, R128, R6, RZ ;  /* 0x00000006800cc225 */ /* 0x002fce00078e00ff */
[----:B------:R-:W1:Y:S01]  /*0750*/  @P3 LDC.64 R2, c[0x0][0x430] ;  /* 0x00010c00ff023b82 */ /* 0x000e620000000a00 */
[----:B------:R-:W-:Y:S02]  /*0760*/  IMAD.SHL.U32 R6, R184, 0x8, RZ ;  /* 0x00000008b8067824 */ /* 0x000fe400078e00ff */
[----:B------:R-:W-:Y:S02]  /*0770*/  @!P4 IMAD R7, R128, R7, R13 ;  /* 0x000000078007c224 */ /* 0x000fe400078e020d */
[----:B--2---:R-:W-:Y:S01]  /*0780*/  @P4 IMAD.WIDE.U32 R10, R230, R4, RZ ;  /* 0x00000004e60a4225 */ /* 0x004fe200078e00ff */
[----:B------:R-:W-:-:S03]  /*0790*/  LOP3.LUT R6, R6, 0x18, RZ, 0xc0, !PT ;  /* 0x0000001806067812 */ /* 0x000fc600078ec0ff */
[----:B------:R-:W-:Y:S01]  /*07a0*/  @!P4 IMAD.MOV.U32 R4, RZ, RZ, R12 ;  /* 0x000000ffff04c224 */ /* 0x000fe200078e000c */
[----:B------:R-:W-:Y:S01]  /*07b0*/  @P4 MOV R4, R10 ;  /* 0x0000000a00044202 */ /* 0x000fe20000000f00 */
[----:B------:R-:W-:Y:S02]  /*07c0*/  @P4 IMAD R7, R230, R5, R11 ;  /* 0x00000005e6074224 */ /* 0x000fe400078e020b */
[----:B---3--:R-:W-:Y:S01]  /*07d0*/  IMAD R9, R128, R9, RZ ;  /* 0x0000000980097224 */ /* 0x008fe200078e02ff */
[----:B------:R-:W-:Y:S02]  /*07e0*/  IADD3 R4, P0, PT, R6, R4, RZ ;  /* 0x0000000406047210 */ /* 0x000fe40007f1e0ff */
[----:B------:R-:W-:Y:S01]  /*07f0*/  @P3 MOV R6, 0x1 ;  /* 0x0000000100063802 */ /* 0x000fe20000000f00 */
[----:B-1----:R-:W-:Y:S02]  /*0800*/  @P3 IMAD R2, R2, R3, RZ ;  /* 0x0000000302023224 */ /* 0x002fe400078e02ff */
[----:B------:R-:W1:Y:S01]  /*0810*/  @P3 LDC R3, c[0x0][0x430] ;  /* 0x00010c00ff033b82 */ /* 0x000e620000000800 */
[----:B----4-:R-:W-:Y:S07]  /*0820*/  @P3 BRA `(.L_x_446) ;  /* 0x0000000000283947 */ /* 0x010fee0003800000 */
        /* <DEDUP_REMOVED lines=10> */
.L_x_446:
[----:B------:R-:W2:Y:S01]  /*08d0*/  LDCU.64 UR4, c[0x0][0x410] ;  /* 0x00008200ff0477ac */ /* 0x000ea20008000a00 */
[----:B------:R-:W-:Y:S01]  /*08e0*/  SHF.R.U32.HI R12, RZ, 0x2, R184 ;  /* 0x00000002ff0c7819 */ /* 0x000fe200000116b8 */
[----:B----4-:R-:W-:Y:S01]  /*08f0*/  IMAD R2, R127, R2, RZ ;  /* 0x000000027f027224 */ /* 0x010fe200078e02ff */
[----:B------:R-:W-:Y:S01]  /*0900*/  SEL R8, R9, R230, !P2 ;  /* 0x000000e609087207 */ /* 0x000fe20005000000 */
[----:B------:R-:W-:Y:S01]  /*0910*/  UIADD3 UR19, UPT, UPT, -UR13, UR19, URZ ;  /* 0x000000130d137290 */ /* 0x000fe2000fffe1ff */
[----:B------:R-:W-:Y:S01]  /*0920*/  IMAD.X R5, RZ, RZ, R7, P0 ;  /* 0x000000ffff057224 */ /* 0x000fe200000e0607 */
[----:B------:R-:W-:Y:S01]  /*0930*/  LOP3.LUT P6, R184, R184, 0x3, RZ, 0xc0, !PT ;  /* 0x00000003b8b87812 */ /* 0x000fe200078cc0ff */
[----:B------:R-:W-:Y:S01]  /*0940*/  @!P1 IMAD R2, R128, R6, R2 ;  /* 0x0000000680029224 */ /* 0x000fe200078e0202 */
[----:B------:R-:W-:Y:S01]  /*0950*/  SHF.R.S32.HI R6, RZ, 0x1f, R8 ;  /* 0x0000001fff067819 */ /* 0x000fe20000011408 */
[C---:B------:R-:W-:Y:S01]  /*0960*/  VIADD R11, R12.reuse, 0x20 ;  /* 0x000000200c0b7836 */ /* 0x040fe20000000000 */
[C---:B------:R-:W-:Y:S01]  /*0970*/  ISETP.GE.AND P3, PT, R12.reuse, UR19, PT ;  /* 0x000000130c007c0c */ /* 0x040fe2000bf66270 */
[----:B------:R-:W-:Y:S01]  /*0980*/  VIADD R10, R12, 0x40 ;  /* 0x000000400c0a7836 */ /* 0x000fe20000000000 */
[----:B------:R-:W-:Y:S01]  /*0990*/  SEL R8, R8, RZ, P1 ;  /* 0x000000ff08087207 */ /* 0x000fe20000800000 */
[----:B------:R-:W-:Y:S01]  /*09a0*/  VIADD R9, R12, 0x60 ;  /* 0x000000600c097836 */ /* 0x000fe20000000000 */
[----:B------:R-:W-:Y:S01]  /*09b0*/  SEL R6, R6, RZ, P1 ;  /* 0x000000ff06067207 */ /* 0x000fe20000800000 */
[----:B------:R-:W-:Y:S01]  /*09c0*/  IMAD.MOV.U32 R13, RZ, RZ, RZ ;  /* 0x000000ffff0d7224 */ /* 0x000fe200078e00ff */
[----:B------:R-:W-:Y:S01]  /*09d0*/  ISETP.GE.AND P1, PT, R11, UR19, PT ;  /* 0x000000130b007c0c */ /* 0x000fe2000bf26270 */
[----:B-1----:R-:W-:Y:S01]  /*09e0*/  IMAD R7, R3, UR13, RZ ;  /* 0x0000000d03077c24 */ /* 0x002fe2000f8e02ff */
[----:B------:R-:W-:Y:S01]  /*09f0*/  ISETP.GE.AND P2, PT, R10, UR19, PT ;  /* 0x000000130a007c0c */ /* 0x000fe2000bf46270 */
[----:B--2---:R-:W-:Y:S01]  /*0a00*/  IMAD.WIDE.U32 R4, R127, UR4, R4 ;  /* 0x000000047f047c25 */ /* 0x004fe2000f8e0004 */
[----:B------:R-:W-:Y:S01]  /*0a10*/  BSSY.RECONVERGENT B0, `(.L_x_447) ;  /* 0x0000013000007945 */ /* 0x000fe20003800200 */
[----:B------:R-:W-:-:S02]  /*0a20*/  ISETP.GE.AND P0, PT, R9, UR19, PT ;  /* 0x0000001309007c0c */ /* 0x000fc4000bf06270 */
[----:B------:R-:W-:Y:S01]  /*0a30*/  IMAD R17, R127, UR5, R5 ;  /* 0x000000057f117c24 */ /* 0x000fe2000f8e0205 */
[----:B------:R-:W-:Y:S01]  /*0a40*/  ISETP.NE.OR P5, PT, R184, RZ, P1 ;  /* 0x000000ffb800720c */ /* 0x000fe20000fa5670 */
[----:B------:R-:W-:Y:S01]  /*0a50*/  IMAD.WIDE.U32 R14, R0, 0x80, R12 ;  /* 0x00000080000e7825 */ /* 0x000fe200078e000c */
[----:B------:R-:W-:Y:S01]  /*0a60*/  ISETP.NE.OR P4, PT, R184, RZ, P2 ;  /* 0x000000ffb800720c */ /* 0x000fe20001785670 */
[----:B------:R-:W-:-:S12]  /*0a70*/  @P3 BRA `(.L_x_448) ;  /* 0x0000000000303947 */ /* 0x000fd80003800000 */
        /* <DEDUP_REMOVED lines=12> */
.L_x_448:
[----:B------:R-:W-:Y:S05]  /*0b40*/  BSYNC.RECONVERGENT B0 ;  /* 0x0000000000007941 */ /* 0x000fea0003800200 */
.L_x_447:
[----:B------:R-:W-:Y:S01]  /*0b50*/  BSSY.RECONVERGENT B0, `(.L_x_449) ;  /* 0x0000013000007945 */ /* 0x000fe20003800200 */
[----:B------:R-:W-:Y:S02]  /*0b60*/  ISETP.NE.OR P3, PT, R184, RZ, P0 ;  /* 0x000000ffb800720c */ /* 0x000fe40000765670 */
[----:B------:R-:W-:Y:S01]  /*0b70*/  ISETP.GE.OR P6, PT, R12, UR19, P6 ;  /* 0x000000130c007c0c */ /* 0x000fe2000b7c6670 */
[----:B------:R-:W-:-:S12]  /*0b80*/  @P1 BRA `(.L_x_450) ;  /* 0x00000000003c1947 */ /* 0x000fd80003800000 */
[----:B------:R-:W2:Y:S01]  /*0b90*/  LDCU.64 UR6, c[0x0][0x408] ;  /* 0x00008100ff0677ac */ /* 0x000ea20008000a00 */
[----:B------:R-:W-:Y:S01]  /*0ba0*/  IADD3 R18, P1, PT, R14, 0x20, RZ ;  /* 0x000000200e127810 */ /* 0x000fe20007f3e0ff */
[----:B-1----:R-:W-:Y:S01]  /*0bb0*/  IMAD.MOV.U32 R20, RZ, RZ, R4 ;  /* 0x000000ffff147224 */ /* 0x002fe200078e0004 */
[----:B------:R-:W-:Y:S01]  /*0bc0*/  MOV R21, R17 ;  /* 0x0000001100157202 */ /* 0x000fe20000000f00 */
[----:B------:R-:W1:Y:S02]  /*0bd0*/  LDCU.64 UR4, c[0x0][0x3f0] ;  /* 0x00007e00ff0477ac */ /* 0x000e640008000a00 */
[----:B------:R-:W-:-:S04]  /*0be0*/  IMAD.X R0, RZ, RZ, R15, P1 ;  /* 0x000000ffff007224 */ /* 0x000fc800008e060f */
[----:B--2---:R-:W-:Y:S02]  /*0bf0*/  IMAD R0, R0, UR6, RZ ;  /* 0x0000000600007c24 */ /* 0x004fe4000f8e02ff */
[----:B------:R-:W-:-:S04]  /*0c00*/  IMAD.WIDE.U32 R20, R18, UR6, R20 ;  /* 0x0000000612147c25 */ /* 0x000fc8000f8e0014 */
[----:B------:R-:W-:Y:S01]  /*0c10*/  IMAD R0, R18, UR7, R0 ;  /* 0x0000000712007c24 */ /* 0x000fe2000f8e0200 */
[----:B-1----:R-:W-:-:S04]  /*0c20*/  LEA R18, P1, R20, UR4, 0x1 ;  /* 0x0000000414127c11 */ /* 0x002fc8000f8208ff */
[----:B------:R-:W-:-:S04]  /*0c30*/  IADD3 R0, PT, PT, R21, R0, RZ ;  /* 0x0000000015007210 */ /* 0x000fc80007ffe0ff */
[----:B------:R-:W-:-:S05]  /*0c40*/  LEA.HI.X R19, R20, UR5, R0, 0x1, P1 ;  /* 0x0000000514137c11 */ /* 0x000fca00088f0c00 */
[----:B------:R2:W-:Y:S04]  /*0c50*/  STG.E.128 desc[UR14][R18.64], RZ ;  /* 0x000000ff12007986 */ /* 0x0005e8000c101d0e */
[----:B------:R2:W-:Y:S04]  /*0c60*/  STG.E.128 desc[UR14][R18.64+0x40], RZ ;  /* 0x000040ff12007986 */ /* 0x0005e8000c101d0e */
[----:B------:R2:W-:Y:S02]  /*0c70*/  STG.E.128 desc[UR14][R18.64+0x80], RZ ;  /* 0x000080ff12007986 */ /* 0x0005e4000c101d0e */
.L_x_450:
[----:B------:R-:W-:Y:S05]  /*0c80*/  BSYNC.RECONVERGENT B0 ;  /* 0x0000000000007941 */ /* 0x000fea0003800200 */
.L_x_449:
[----:B------:R-:W-:Y:S04]  /*0c90*/  BSSY.RECONVERGENT B0, `(.L_x_451) ;  /* 0x0000011000007945 */ /* 0x000fe80003800200 */
[----:B------:R-:W-:Y:S05]  /*0ca0*/  @P2 BRA `(.L_x_452) ;  /* 0x00000000003c2947 */ /* 0x000fea0003800000 */
[----:B------:R-:W3:Y:S01]  /*0cb0*/  LDCU.64 UR6, c[0x0][0x408] ;  /* 0x00008100ff0677ac */ /* 0x000ee20008000a00 */
[----:B--2---:R-:W-:Y:S01]  /*0cc0*/  IADD3 R18, P1, PT, R14, 0x40, RZ ;  /* 0x000000400e127810 */ /* 0x004fe20007f3e0ff */
[----:B-1----:R-:W-:Y:S01]  /*0cd0*/  IMAD.MOV.U32 R20, RZ, RZ, R4 ;  /* 0x000000ffff147224 */ /* 0x002fe200078e0004 */
[----:B------:R-:W-:Y:S01]  /*0ce0*/  MOV R21, R17 ;  /* 0x0000001100157202 */ /* 0x000fe20000000f00 */
[----:B------:R-:W1:Y:S02]  /*0cf0*/  LDCU.64 UR4, c[0x0][0x3f0] ;  /* 0x00007e00ff0477ac */ /* 0x000e640008000a00 */
[----:B------:R-:W-:-:S04]  /*0d00*/  IMAD.X R0, RZ, RZ, R15, P1 ;  /* 0x000000ffff007224 */ /* 0x000fc800008e060f */
[----:B---3--:R-:W-:Y:S02]  /*0d10*/  IMAD R0, R0, UR6, RZ ;  /* 0x0000000600007c24 */ /* 0x008fe4000f8e02ff */
        /* <DEDUP_REMOVED lines=8> */
.L_x_452:
[----:B------:R-:W-:Y:S05]  /*0da0*/  BSYNC.RECONVERGENT B0 ;  /* 0x0000000000007941 */ /* 0x000fea0003800200 */
.L_x_451:
[----:B------:R-:W-:Y:S01]  /*0db0*/  BSSY.RECONVERGENT B0, `(.L_x_453) ;  /* 0x0000014000007945 */ /* 0x000fe20003800200 */
[--C-:B------:R-:W-:Y:S02]  /*0dc0*/  IADD3 R8, P2, P1, R7, R8, R2.reuse ;  /* 0x0000000807087210 */ /* 0x100fe4000795e002 */
[----:B------:R-:W-:Y:S02]  /*0dd0*/  SHF.R.S32.HI R7, RZ, 0x1f, R7 ;  /* 0x0000001fff077819 */ /* 0x000fe40000011407 */
[----:B------:R-:W-:Y:S01]  /*0de0*/  SHF.R.S32.HI R2, RZ, 0x1f, R2 ;  /* 0x0000001fff027819 */ /* 0x000fe20000011402 */
[----:B------:R-:W-:Y:S05]  /*0df0*/  @P0 BRA `(.L_x_454) ;  /* 0x00000000003c0947 */ /* 0x000fea0003800000 */
[----:B------:R-:W4:Y:S01]  /*0e00*/  LDCU.64 UR6, c[0x0][0x408] ;  /* 0x00008100ff0677ac */ /* 0x000f220008000a00 */
[----:B------:R-:W-:Y:S01]  /*0e10*/  IADD3 R0, P0, PT, R14, 0x60, RZ ;  /* 0x000000600e007810 */ /* 0x000fe20007f1e0ff */
[----:B------:R-:W-:Y:S01]  /*0e20*/  IMAD.MOV.U32 R14, RZ, RZ, R4 ;  /* 0x000000ffff0e7224 */ /* 0x000fe200078e0004 */
[----:B------:R-:W5:Y:S03]  /*0e30*/  LDCU.64 UR4, c[0x0][0x3f0] ;  /* 0x00007e00ff0477ac */ /* 0x000f660008000a00 */
[----:B------:R-:W-:Y:S01]  /*0e40*/  IMAD.X R5, RZ, RZ, R15, P0 ;  /* 0x000000ffff057224 */ /* 0x000fe200000e060f */
[----:B------:R-:W-:-:S03]  /*0e50*/  MOV R15, R17 ;  /* 0x00000011000f7202 */ /* 0x000fc60000000f00 */
        /* <DEDUP_REMOVED lines=9> */
.L_x_454:
[----:B------:R-:W-:Y:S05]  /*0ef0*/  BSYNC.RECONVERGENT B0 ;  /* 0x0000000000007941 */ /* 0x000fea0003800200 */
.L_x_453:
[----:B------:R-:W-:Y:S01]  /*0f00*/  BSSY.RECONVERGENT B0, `(.L_x_455) ;  /* 0x000000b000007945 */ /* 0x000fe20003800200 */
[----:B------:R-:W-:-:S03]  /*0f10*/  IADD3.X R2, PT, PT, R7, R6, R2, P2, P1 ;  /* 0x0000000607027210 */ /* 0x000fc600017e2402 */
[----:B------:R-:W-:Y:S05]  /*0f20*/  @P6 BRA `(.L_x_456) ;  /* 0x0000000000206947 */ /* 0x000fea0003800000 */
[----:B------:R-:W5:Y:S01]  /*0f30*/  LDCU.64 UR4, c[0x0][0x420] ;  /* 0x00008400ff0477ac */ /* 0x000f620008000a00 */
[----:B------:R-:W-:-:S05]  /*0f40*/  IMAD R0, R12, R3, RZ ;  /* 0x000000030c007224 */ /* 0x000fca00078e02ff */
[----:B----4-:R-:W-:-:S04]  /*0f50*/  IADD3 R4, P0, PT, R0, R8, RZ ;  /* 0x0000000800047210 */ /* 0x010fc80007f1e0ff */
[----:B------:R-:W-:Y:S02]  /*0f60*/  LEA.HI.X.SX32 R0, R0, R2, 0x1, P0 ;  /* 0x0000000200007211 */ /* 0x000fe400000f0eff */
[----:B-----5:R-:W-:-:S04]  /*0f70*/  LEA R6, P0, R4, UR4, 0x2 ;  /* 0x0000000404067c11 */ /* 0x020fc8000f8010ff */
[----:B------:R-:W-:Y:S01]  /*0f80*/  LEA.HI.X R7, R4, UR5, R0, 0x2, P0 ;  /* 0x0000000504077c11 */ /* 0x000fe200080f1400 */
[----:B------:R-:W-:-:S05]  /*0f90*/  IMAD.MOV.U32 R0, RZ, RZ, 0x7f800000 ;  /* 0x7f800000ff007424 */ /* 0x000fca00078e00ff */
[----:B------:R4:W-:Y:S03]  /*0fa0*/  STG.E desc[UR14][R6.64], R0 ;  /* 0x0000000006007986 */ /* 0x0009e6000c10190e */
.L_x_456:
[----:B------:R-:W-:Y:S05]  /*0fb0*/  BSYNC.RECONVERGENT B0 ;  /* 0x0000000000007941 */ /* 0x000fea0003800200 */
.L_x_455:
[----:B------:R-:W-:Y:S04]  /*0fc0*/  BSSY.RECONVERGENT B0, `(.L_x_457) ;  /* 0x000000a000007945 */ /* 0x000fe80003800200 */
[----:B------:R-:W-:Y:S05]  /*0fd0*/  @P5 BRA `(.L_x_458) ;  /* 0x0000000000205947 */ /* 0x000fea0003800000 */
[----:B------:R-:W5:Y:S01]  /*0fe0*/  LDCU.64 UR4, c[0x0][0x420] ;  /* 0x00008400ff0477ac */ /* 0x000f620008000a00 */
[----:B----4-:R-:W-:-:S05]  /*0ff0*/  IMAD R0, R11, R3, RZ ;  /* 0x000000030b007224 */ /* 0x010fca00078e02ff */
[----:B------:R-:W-:-:S04]  /*1000*/  IADD3 R4, P0, PT, R0, R8, RZ ;  /* 0x0000000800047210 */ /* 0x000fc80007f1e0ff */
[----:B------:R-:W-:Y:S02]  /*1010*/  LEA.HI.X.SX32 R0, R0, R2, 0x1, P0 ;  /* 0x0000000200007211 */ /* 0x000fe400000f0eff */
[----:B-----5:R-:W-:-:S04]  /*1020*/  LEA R6, P0, R4, UR4, 0x2 ;  /* 0x0000000404067c11 */ /* 0x020fc8000f8010ff */
[----:B------:R-:W-:Y:S01]  /*1030*/  LEA.HI.X R7, R4, UR5, R0, 0x2, P0 ;  /* 0x0000000504077c11 */ /* 0x000fe200080f1400 */
[----:B------:R-:W-:-:S05]  /*1040*/  IMAD.MOV.U32 R0, RZ, RZ, 0x7f800000 ;  /* 0x7f800000ff007424 */ /* 0x000fca00078e00ff */
[----:B------:R4:W-:Y:S03]  /*1050*/  STG.E desc[UR14][R6.64], R0 ;  /* 0x0000000006007986 */ /* 0x0009e6000c10190e */
.L_x_458:
[----:B------:R-:W-:Y:S05]  /*1060*/  BSYNC.RECONVERGENT B0 ;  /* 0x0000000000007941 */ /* 0x000fea0003800200 */
.L_x_457:
        /* <DEDUP_REMOVED lines=10> */
.L_x_460:
[----:B------:R-:W-:Y:S05]  /*1110*/  BSYNC.RECONVERGENT B0 ;  /* 0x0000000000007941 */ /* 0x000fea0003800200 */
.L_x_459:
[----:B------:R-:W-:Y:S05]  /*1120*/  @P3 EXIT ;  /* 0x000000000000394d */ /* 0x000fea0003800000 */
[----:B------:R-:W5:Y:S01]  /*1130*/  LDCU.64 UR4, c[0x0][0x420] ;  /* 0x00008400ff0477ac */ /* 0x000f620008000a00 */
[----:B------:R-:W-:Y:S02]  /*1140*/  IMAD R3, R9, R3, RZ ;  /* 0x0000000309037224 */ /* 0x000fe400078e02ff */
[----:B----4-:R-:W-:-:S03]  /*1150*/  IMAD.MOV.U32 R0, RZ, RZ, 0x7f800000 ;  /* 0x7f800000ff007424 */ /* 0x010fc600078e00ff */
[----:B------:R-:W-:-:S04]  /*1160*/  IADD3 R8, P0, PT, R3, R8, RZ ;  /* 0x0000000803087210 */ /* 0x000fc80007f1e0ff */
[----:B------:R-:W-:Y:S02]  /*1170*/  LEA.HI.X.SX32 R2, R3, R2, 0x1, P0 ;  /* 0x0000000203027211 */ /* 0x000fe400000f0eff */
[----:B-----5:R-:W-:-:S04]  /*1180*/  LEA R4, P0, R8, UR4, 0x2 ;  /* 0x0000000408047c11 */ /* 0x020fc8000f8010ff */
[----:B------:R-:W-:-:S05]  /*1190*/  LEA.HI.X R5, R8, UR5, R2, 0x2, P0 ;  /* 0x0000000508057c11 */ /* 0x000fca00080f1402 */
[----:B------:R-:W-:Y:S01]  /*11a0*/  STG.E desc[UR14][R4.64], R0 ;  /* 0x0000000004007986 */ /* 0x000fe2000c10190e */
[----:B------:R-:W-:Y:S05]  /*11b0*/  EXIT ;  /* 0x000000000000794d */ /* 0x000fea0003800000 */
.L_x_445:
[----:B------:R-:W-:Y:S02]  /*11c0*/  ISETP.NE.AND P0, PT, R230, -0x1, PT ;  /* 0xffffffffe600780c */ /* 0x000fe40003f05270 */
[----:B------:R-:W-:-:S11]  /*11d0*/  ISETP.NE.AND P2, PT, R8, -0x1, PT ;  /* 0xffffffff0800780c */ /* 0x000fd60003f45270 */
[----:B------:R-:W2:Y:S08]  /*11e0*/  @!P0 LDC.64 R4, c[0x0][0x398] ;  /* 0x0000e600ff048b82 */ /* 0x000eb00000000a00 */
[----:B------:R-:W3:Y:S01]  /*11f0*/  @P0 LDC.64 R2, c[0x0][0x3b0] ;  /* 0x0000ec00ff020b82 */ /* 0x000ee20000000a00 */
[----:B--2---:R-:W-:-:S04]  /*1200*/  @!P0 IMAD.WIDE.U32 R12, R128, R4, RZ ;  /* 0x00000004800c8225 */ /* 0x004fc800078e00ff */
[----:B-1----:R-:W-:Y:S01]  /*1210*/  @!P0 IMAD R6, R128, R5, R13 ;  /* 0x0000000580068224 */ /* 0x002fe200078e020d */
[----:B------:R-:W-:Y:S01]  /*1220*/  @!P0 MOV R19, R12 ;  /* 0x0000000c00138202 */ /* 0x000fe20000000f00 */
[----:B---3--:R-:W-:-:S04]  /*1230*/  @P0 IMAD.WIDE.U32 R10, R230, R2, RZ ;  /* 0x00000002e60a0225 */ /* 0x008fc800078e00ff */
        /* <DEDUP_REMOVED lines=11> */
[----:B------:R-:W-:Y:S02]  /*12f0*/  IADD3 R5, PT, PT, R11, R4, RZ ;  /* 0x000000040b057210 */ /* 0x000fe40007ffe0ff */
[----:B------:R-:W-:-:S05]  /*1300*/  MOV R4, R10 ;  /* 0x0000000a00047202 */ /* 0x000fca0000000f00 */
[----:B--2---:R-:W-:-:S04]  /*1310*/  IMAD.WIDE.U32 R14, R128, UR6, R4 ;  /* 0x00000006800e7c25 */ /* 0x004fc8000f8e0004 */
[----:B------:R-:W-:Y:S01]  /*1320*/  IMAD R7, R128, UR7, R15 ;  /* 0x0000000780077c24 */ /* 0x000fe2000f8e020f */
[----:B------:R-:W-:Y:S06]  /*1330*/  BRA `(.L_x_462) ;  /* 0x0000000000147947 */ /* 0x000fec0003800000 */
.L_x_461:
[----:B------:R-:W1:Y:S01]  /*1340*/  LDC.64 R2, c[0x0][0x3b8] ;  /* 0x0000ee00ff027b82 */ /* 0x000e620000000a00 */
[----:B------:R-:W-:-:S05]  /*1350*/  IADD3 R14, PT, PT, R0, R8, RZ ;  /* 0x00000008000e7210 */ /* 0x000fca0007ffe0ff */
[C---:B-1----:R-:W-:Y:S02]  /*1360*/  IMAD R7, R14.reuse, R3, RZ ;  /* 0x000000030e077224 */ /* 0x042fe400078e02ff */
[----:B------:R-:W-:-:S05]  /*1370*/  IMAD.WIDE.U32 R14, R14, R2, RZ ;  /* 0x000000020e0e7225 */ /* 0x000fca00078e00ff */
[----:B------:R-:W-:Y:S02]  /*1380*/  IADD3 R7, PT, PT, R15, R7, RZ ;  /* 0x000000070f077210 */ /* 0x000fe40007ffe0ff */
.L_x_462:
        /* <DEDUP_REMOVED lines=12> */
[----:B------:R-:W-:-:S05]  /*1450*/  IMAD.HI.U32 R24, R12, R9, RZ ;  /* 0x000000090c187227 */ /* 0x000fca00078e00ff */
[----:B------:R-:W-:-:S05]  /*1460*/  IADD3 R5, PT, PT, -R24, RZ, RZ ;  /* 0x000000ff18057210 */ /* 0x000fca0007ffe1ff */
[----:B------:R-:W-:-:S05]  /*1470*/  IMAD R5, R10, R5, R9 ;  /* 0x000000050a057224 */ /* 0x000fca00078e0209 */
[----:B------:R-:W-:-:S13]  /*1480*/  ISETP.GT.U32.AND P1, PT, R10, R5, PT ;  /* 0x000000050a00720c */ /* 0x000fda0003f24070 */
[----:B------:R-:W-:Y:S01]  /*1490*/  @!P1 IMAD.IADD R5, R5, 0x1, -R10 ;  /* 0x0000000105059824 */ /* 0x000fe200078e0a0a */
[----:B------:R-:W-:Y:S02]  /*14a0*/  @!P1 IADD3 R24, PT, PT, R24, 0x1, RZ ;  /* 0x0000000118189810 */ /* 0x000fe40007ffe0ff */
[----:B------:R-:W-:Y:S02]  /*14b0*/  ISETP.NE.AND P1, PT, R4, RZ, PT ;  /* 0x000000ff0400720c */ /* 0x000fe40003f25270 */
[----:B------:R-:W-:Y:S02]  /*14c0*/  ISETP.GE.U32.AND P3, PT, R5, R10, PT ;  /* 0x0000000a0500720c */ /* 0x000fe40003f66070 */
[----:B------:R-:W-:-:S04]  /*14d0*/  LOP3.LUT R5, R127, R4, RZ, 0x3c, !PT ;  /* 0x000000047f057212 */ /* 0x000fc800078e3cff */
[----:B------:R-:W-:-:S07]  /*14e0*/  ISETP.GE.AND P0, PT, R5, RZ, PT ;  /* 0x000000ff0500720c */ /* 0x000fce0003f06270 */
[----:B------:R-:W-:-:S06]  /*14f0*/  @P3 VIADD R24, R24, 0x1 ;  /* 0x0000000118183836 */ /* 0x000fcc0000000000 */
        /* <DEDUP_REMOVED lines=15> */
.L_x_463:
[----:B------:R-:W1:Y:S01]  /*15f0*/  LDC.64 R4, c[0x0][0x3c0] ;  /* 0x0000f000ff047b82 */ /* 0x000e620000000a00 */
[----:B------:R-:W-:-:S05]  /*1600*/  IADD3 R0, PT, PT, R0, R8, RZ ;  /* 0x0000000800007210 */ /* 0x000fca0007ffe0ff */
[C---:B-1----:R-:W-:Y:S02]  /*1610*/  IMAD R8, R0.reuse, R5, RZ ;  /* 0x0000000500087224 */ /* 0x042fe400078e02ff */
[----:B------:R-:W-:-:S05]  /*1620*/  IMAD.WIDE.U32 R10, R0, R4, RZ ;  /* 0x00000004000a7225 */ /* 0x000fca00078e00ff */
[----:B------:R-:W-:-:S07]  /*1630*/  IADD3 R8, PT, PT, R11, R8, RZ ;  /* 0x000000080b087210 */ /* 0x000fce0007ffe0ff */
.L_x_464:
[----:B------:R-:W-:Y:S01]  /*1640*/  SHF.R.U32.HI R134, RZ, 0x2, R184 ;  /* 0x00000002ff867819 */ /* 0x000fe200000116b8 */
[----:B------:R-:W-:Y:S01]  /*1650*/  UIADD3 UR12, UPT, UPT, -UR13, UR19, URZ ;  /* 0x000000130d0c7290 */ /* 0x000fe2000fffe1ff */
[----:B------:R-:W1:Y:S01]  /*1660*/  S2R R32, SR_CTAID.X ;  /* 0x0000000000207919 */ /* 0x000e620000002500 */
[----:B------:R-:W-:Y:S01]  /*1670*/  IMAD.SHL.U32 R233, R184, 0x8, RZ ;  /* 0x00000008b8e97824 */ /* 0x000fe200078e00ff */
[----:B------:R-:W2:Y:S01]  /*1680*/  LDCU.64 UR8, c[0x0][0x3c8] ;  /* 0x00007900ff0877ac */ /* 0x000ea20008000a00 */
[C---:B------:R-:W-:Y:S01]  /*1690*/  VIADD R0, R134.reuse, 0x60 ;  /* 0x0000006086007836 */ /* 0x040fe20000000000 */
[----:B------:R-:W3:Y:S01]  /*16a0*/  S2UR UR20, SR_CgaCtaId ;  /* 0x00000000001479c3 */ /* 0x000ee20000008800 */
[C---:B------:R-:W-:Y:S01]  /*16b0*/  ISETP.GE.AND P4, PT, R134.reuse, UR12, PT ;  /* 0x0000000c86007c0c */ /* 0x040fe2000bf86270 */
[----:B------:R-:W-:Y:S01]  /*16c0*/  VIADD R9, R134, 0x40 ;  /* 0x0000004086097836 */ /* 0x000fe20000000000 */
[----:B------:R-:W-:Y:S01]  /*16d0*/  LOP3.LUT R18, R233, 0x18, RZ, 0xc0, !PT ;  /* 0x00000018e9127812 */ /* 0x000fe200078ec0ff */
[----:B------:R-:W4:Y:S01]  /*16e0*/  LDCU.128 UR4, c[0x0][0x3d0] ;  /* 0x00007a00ff0477ac */ /* 0x000f220008000c00 */
[----:B------:R-:W-:Y:S01]  /*16f0*/  ISETP.GE.AND P5, PT, R0, UR12, PT ;  /* 0x0000000c00007c0c */ /* 0x000fe2000bfa6270 */
[----:B------:R-:W-:Y:S01]  /*1700*/  VIADD R0, R134, 0x20 ;  /* 0x0000002086007836 */ /* 0x000fe20000000000 */
[C---:B------:R-:W-:Y:S01]  /*1710*/  IADD3 R10, P1, PT, R18.reuse, R10, RZ ;  /* 0x0000000a120a7210 */ /* 0x040fe20007f3e0ff */
[----:B------:R-:W-:Y:S01]  /*1720*/  IMAD.MOV.U32 R135, RZ, RZ, RZ ;  /* 0x000000ffff877224 */ /* 0x000fe200078e00ff */
[----:B------:R-:W-:Y:S01]  /*1730*/  IADD3 R14, P2, PT, R18, R14, RZ ;  /* 0x0000000e120e7210 */ /* 0x000fe20007f5e0ff */
[----:B------:R-:W5:Y:S01]  /*1740*/  LDCU.64 UR10, c[0x0][0x388] ;  /* 0x00007100ff0a77ac */ /* 0x000f620008000a00 */
[----:B------:R-:W-:Y:S01]  /*1750*/  ISETP.GE.AND P3, PT, R0, UR12, PT ;  /* 0x0000000c00007c0c */ /* 0x000fe2000bf66270 */
[----:B------:R-:W-:Y:S01]  /*1760*/  IMAD.X R11, RZ, RZ, R8, P1 ;  /* 0x000000ffff0b7224 */ /* 0x000fe200008e0608 */
[----:B------:R-:W-:Y:S01]  /*1770*/  IADD3 R18, P0, PT, R18, R19, RZ ;  /* 0x0000001312127210 */ /* 0x000fe20007f1e0ff */
[----:B------:R-:W4:Y:S01]  /*1780*/  @!P4 LDC.64 R12, c[0x0][0x3b0] ;  /* 0x0000ec00ff0ccb82 */ /* 0x000f220000000a00 */
[----:B------:R-:W-:Y:S01]  /*1790*/  IMAD.X R15, RZ, RZ, R7, P2 ;  /* 0x000000ffff0f7224 */ /* 0x000fe200010e0607 */
[----:B------:R-:W-:Y:S01]  /*17a0*/  ISETP.GE.AND P6, PT, R9, UR12, PT ;  /* 0x0000000c09007c0c */ /* 0x000fe2000bfc6270 */
[C---:B------:R-:W-:Y:S01]  /*17b0*/  IMAD.WIDE.U32 R10, R134.reuse, R4, R10 ;  /* 0x00000004860a7225 */ /* 0x040fe200078e000a */
[----:B------:R-:W-:Y:S01]  /*17c0*/  LOP3.LUT R7, R233, 0xd8, RZ, 0xc0, !PT ;  /* 0x000000d8e9077812 */ /* 0x000fe200078ec0ff */
[----:B------:R-:W5:Y:S01]  /*17d0*/  S2R R236, SR_CTAID.X ;  /* 0x0000000000ec7919 */ /* 0x000f620000002500 */
[----:B------:R-:W-:Y:S01]  /*17e0*/  SHF.R.S32.HI R22, RZ, 0x1f, R24 ;  /* 0x0000001fff167819 */ /* 0x000fe20000011418 */
[----:B------:R-:W-:Y:S01]  /*17f0*/  IMAD.X R19, RZ, RZ, R6, P0 ;  /* 0x000000ffff137224 */ /* 0x000fe200000e0606 */
[----:B------:R-:W-:Y:S01]  /*1800*/  LOP3.LUT R6, R7, 0x18, R184, 0x78, !PT ;  /* 0x0000001807067812 */ /* 0x000fe200078e78b8 */
[----:B------:R-:W-:Y:S01]  /*1810*/  IMAD R31, R134, R5, R11 ;  /* 0x00000005861f7224 */ /* 0x000fe200078e020b */
[----:B------:R-:W3:Y:S01]  /*1820*/  @!P3 LDC.64 R8, c[0x0][0x3b0] ;  /* 0x0000ec00ff08bb82 */ /* 0x000ee20000000a00 */
[----:B------:R-:W-:Y:S01]  /*1830*/  IMAD.MOV.U32 R30, RZ, RZ, R10 ;  /* 0x000000ffff1e7224 */ /* 0x000fe200078e000a */
[----:B------:R-:W-:Y:S01]  /*1840*/  LOP3.LUT R233, R6, 0x1f20, R233, 0xf8, !PT ;  /* 0x00001f2006e97812 */ /* 0x000fe200078ef8e9 */
[----:B------:R-:W-:Y:S01]  /*1850*/  IMAD.WIDE.U32 R14, R134, R2, R14 ;  /* 0x00000002860e7225 */ /* 0x000fe200078e000e */
[----:B------:R-:W-:-:S02]  /*1860*/  SHF.L.U64.HI R39, R2, 0x6, R3 ;  /* 0x0000000602277819 */ /* 0x000fc40000010203 */
[----:B------:R-:W-:Y:S01]  /*1870*/  SHF.L.U64.HI R42, R2, 0x5, R3 ;  /* 0x00000005022a7819 */ /* 0x000fe20000010203 */
[----:B-1----:R-:W-:Y:S01]  /*1880*/  IMAD.WIDE.U32 R32, R32, 0x80, R134 ;  /* 0x0000008020207825 */ /* 0x002fe200078e0086 */
[----:B------:R-:W1:Y:S01]  /*1890*/  @!P4 LDC.64 R10, c[0x0][0x380] ;  /* 0x0000e000ff0acb82 */ /* 0x000e620000000a00 */
[----:B------:R-:W-:Y:S02]  /*18a0*/  SHF.R.U32.HI R186, RZ, 0x1, R184 ;  /* 0x00000001ffba7819 */ /* 0x000fe400000116b8 */
[----:B--2---:R-:W-:Y:S01]  /*18b0*/  IMAD.WIDE.U32 R18, R127, UR8, R18 ;  /* 0x000000087f127c25 */ /* 0x004fe2000f8e0012 */
[C---:B------:R-:W-:Y:S02]  /*18c0*/  @!P3 IADD3 R23, P2, PT, R32.reuse, 0x20, RZ ;  /* 0x000000202017b810 */ /* 0x040fe40007f5e0ff */
[----:B------:R-:W-:Y:S01]  /*18d0*/  @!P6 IADD3 R16, P1, PT, R32, 0x40, RZ ;  /* 0x000000402010e810 */ /* 0x000fe20007f3e0ff */
[----:B------:R-:W-:Y:S01]  /*18e0*/  IMAD R35, R134, R3, R15 ;  /* 0x0000000386237224 */ /* 0x000fe200078e020f */
[----:B------:R-:W2:Y:S01]  /*18f0*/  @!P3 LDC.64 R6, c[0x0][0x380] ;  /* 0x0000e000ff06bb82 */ /* 0x000ea20000000a00 */
[----:B------:R-:W-:Y:S01]  /*1900*/  @!P5 IADD3 R15, P0, PT, R32, 0x60, RZ ;  /* 0x00000060200fd810 */ /* 0x000fe20007f1e0ff */
[----:B----4-:R-:W-:Y:S01]  /*1910*/  @!P4 IMAD R27, R33, R12, RZ ;  /* 0x0000000c211bc224 */ /* 0x010fe200078e02ff */
[----:B------:R-:W-:Y:S01]  /*1920*/  LOP3.LUT R248, R184, 0x1f, RZ, 0xc0, !PT ;  /* 0x0000001fb8f87812 */ /* 0x000fe200078ec0ff */
[----:B------:R-:W-:Y:S01]  /*1930*/  IMAD R37, R127, UR9, R19 ;  /* 0x000000097f257c24 */ /* 0x000fe2000f8e0213 */
[----:B------:R-:W4:Y:S01]  /*1940*/  LDCU.64 UR8, c[0x0][0x390] ;  /* 0x00007200ff0877ac */ /* 0x000f220008000a00 */
[----:B------:R-:W-:-:S02]  /*1950*/  @!P4 IMAD.MOV.U32 R36, RZ, RZ, R18 ;  /* 0x000000ffff24c224 */ /* 0x000fc400078e0012 */
[----:B------:R-:W-:Y:S02]  /*1960*/  @!P3 IMAD.X R25, RZ, RZ, R33, P2 ;  /* 0x000000ffff19b224 */ /* 0x000fe400010e0621 */
[----:B------:R-:W-:Y:S02]  /*1970*/  IMAD.MOV.U32 R34, RZ, RZ, R14 ;  /* 0x000000ffff227224 */ /* 0x000fe400078e000e */
[----:B------:R-:W-:Y:S02]  /*1980*/  @!P4 IMAD R27, R32, R13, R27 ;  /* 0x0000000d201bc224 */ /* 0x000fe400078e021b */
[--C-:B------:R-:W-:Y:S02]  /*1990*/  @!P6 IMAD.X R17, RZ, RZ, R33.reuse, P1 ;  /* 0x000000ffff11e224 */ /* 0x100fe400008e0621 */
[----:B------:R-:W-:Y:S02]  /*19a0*/  @!P5 IMAD.X R14, RZ, RZ, R33, P0 ;  /* 0x000000ffff0ed224 */ /* 0x000fe400000e0621 */
[----:B------:R-:W-:-:S02]  /*19b0*/  IMAD R228, R22, UR4, RZ ;  /* 0x0000000416e47c24 */ /* 0x000fc4000f8e02ff */
[----:B------:R-:W-:Y:S01]  /*19c0*/  @!P4 IMAD.WIDE.U32 R32, R32, R12, R36 ;  /* 0x0000000c2020c225 */ /* 0x000fe200078e0024 */
[----:B------:R-:W-:Y:S01]  /*19d0*/  LOP3.LUT R36, R184, 0x8, RZ, 0xc0, !PT ;  /* 0x00000008b8247812 */ /* 0x000fe200078ec0ff */
[----:B------:R-:W4:Y:S02]  /*19e0*/  @!P6 LDC.64 R12, c[0x0][0x3b0] ;  /* 0x0000ec00ff0ceb82 */ /* 0x000f240000000a00 */
[----:B------:R-:W-:Y:S01]  /*19f0*/  @!P3 IMAD.MOV.U32 R28, RZ, RZ, R18 ;  /* 0x000000ffff1cb224 */ /* 0x000fe200078e0012 */
[----:B-1----:R-:W-:Y:S01]  /*1a00*/  @!P4 LEA R26, P0, R32, R10, 0x1 ;  /* 0x0000000a201ac211 */ /* 0x002fe200078008ff */
[----:B------:R-:W-:Y:S02]  /*1a10*/  @!P3 IMAD.MOV.U32 R29, RZ, RZ, R37 ;  /* 0x000000ffff1db224 */ /* 0x000fe400078e0025 */
[----:B---3--:R-:W-:Y:S02]  /*1a20*/  @!P3 IMAD R25, R25, R8, RZ ;  /* 0x000000081919b224 */ /* 0x008fe400078e02ff */
[----:B------:R-:W-:Y:S01]  /*1a30*/  IMAD.WIDE.U32 R34, R24, UR4, R34 ;  /* 0x0000000418227c25 */ /* 0x000fe2000f8e0022 */
[----:B------:R-:W-:-:S03]  /*1a40*/  UMOV UR4, 0x400 ;  /* 0x0000040000047882 */ /* 0x000fc60000000000 */
[----:B------:R-:W-:Y:S01]  /*1a50*/  IMAD R228, R24, UR5, R228 ;  /* 0x0000000518e47c24 */ /* 0x000fe2000f8e02e4 */
[----:B------:R-:W-:Y:S01]  /*1a60*/  ULEA UR5, UR20, UR4, 0x18 ;  /* 0x0000000414057291 */ /* 0x000fe2000f8ec0ff */
[----:B------:R-:W-:Y:S01]  /*1a70*/  @!P4 IMAD.IADD R27, R33, 0x1, R27 ;  /* 0x00000001211bc824 */ /* 0x000fe200078e021b */
[----:B-----5:R-:W-:Y:S01]  /*1a80*/  LEA R229, P1, R34, UR10, 0x1 ;  /* 0x0000000a22e57c11 */ /* 0x020fe2000f8208ff */
[C---:B------:R-:W-:Y:S02]  /*1a90*/  @!P3 IMAD R9, R23.reuse, R9, R25 ;  /* 0x000000091709b224 */ /* 0x040fe400078e0219 */
[----:B------:R-:W-:Y:S01]  /*1aa0*/  @!P3 IMAD.WIDE.U32 R28, R23, R8, R28 ;  /* 0x00000008171cb225 */ /* 0x000fe200078e001c */
[----:B------:R-:W-:Y:S02]  /*1ab0*/  @!P4 LEA.HI.X R27, R32, R11, R27, 0x1, P0 ;  /* 0x0000000b201bc211 */ /* 0x000fe400000f0c1b */
[----:B------:R-:W-:Y:S01]  /*1ac0*/  LEA R233, R233, UR5, 0x1 ;  /* 0x00000005e9e97c11 */ /* 0x000fe2000f8e08ff */
[----:B------:R-:W-:Y:S01]  /*1ad0*/  IMAD R22, R22, UR6, RZ ;  /* 0x0000000616167c24 */ /* 0x000fe2000f8e02ff */
[----:B--2---:R-:W-:Y:S01]  /*1ae0*/  @!P3 LEA R6, P0, R28, R6, 0x1 ;  /* 0x000000061c06b211 */ /* 0x004fe200078008ff */
[----:B------:R-:W-:Y:S01]  /*1af0*/  @!P3 IMAD.IADD R9, R29, 0x1, R9 ;  /* 0x000000011d09b824 */ /* 0x000fe200078e0209 */
[----:B------:R-:W1:Y:S01]  /*1b00*/  @!P5 LDC.64 R10, c[0x0][0x3b0] ;  /* 0x0000ec00ff0adb82 */ /* 0x000e620000000a00 */
[----:B------:R-:W-:Y:S01]  /*1b10*/  IMAD.IADD R228, R35, 0x1, R228 ;  /* 0x0000000123e47824 */ /* 0x000fe200078e02e4 */
[----:B------:R-:W-:Y:S01]  /*1b20*/  @!PT LDS RZ, [RZ] ;  /* 0x00000000fffff984 */ /* 0x000fe20000000800 */
[----:B------:R-:W-:Y:S01]  /*1b30*/  @!PT LDS RZ, [RZ] ;  /* 0x00000000fffff984 */ /* 0x000fe20000000800 */
[----:B------:R-:W-:Y:S01]  /*1b40*/  @!PT LDS RZ, [RZ] ;  /* 0x00000000fffff984 */ /* 0x000fe20000000800 */
[----:B------:R-:W-:Y:S01]  /*1b50*/  @!P4 LDGSTS.E.BYPASS.LTC128B.128 [R233], desc[UR14][R26.64] ;  /* 0x000000001ae9cfae */ /* 0x000fe2000b981a0e */
[----:B------:R-:W-:Y:S01]  /*1b60*/  IMAD R22, R24, UR7, R22 ;  /* 0x0000000718167c24 */ /* 0x000fe2000f8e0216 */
[----:B------:R-:W-:Y:S01]  /*1b70*/  @!P3 LEA.HI.X R7, R28, R7, R9, 0x1, P0 ;  /* 0x000000071c07b211 */ /* 0x000fe200000f0c09 */
[----:B------:R-:W-:Y:S01]  /*1b80*/  IMAD.WIDE.U32 R30, R24, UR6, R30 ;  /* 0x00000006181e7c25 */ /* 0x000fe2000f8e001e */
[----:B------:R-:W-:Y:S01]  /*1b90*/  LEA.HI.X R228, R34, UR11, R228, 0x1, P1 ;  /* 0x0000000b22e47c11 */ /* 0x000fe200088f0ce4 */
[----:B------:R-:W-:Y:S01]  /*1ba0*/  @!P4 LDGSTS.E.BYPASS.LTC128B.128 [R233+0x2000], desc[UR14][R26.64+0x40] ;  /* 0x020000401ae9cfae */ /* 0x000fe2000b981a0e */
[----:B------:R-:W2:Y:S01]  /*1bb0*/  @!P6 LDC.64 R8, c[0x0][0x380] ;  /* 0x0000e000ff08eb82 */ /* 0x000ea20000000a00 */
[----:B------:R-:W-:Y:S01]  /*1bc0*/  IMAD.U32 R38, RZ, RZ, UR18 ;  /* 0x00000012ff267e24 */ /* 0x000fe2000f8e00ff */
[----:B----4-:R-:W-:Y:S01]  /*1bd0*/  LEA R227, P1, R30, UR8, 0x1 ;  /* 0x000000081ee37c11 */ /* 0x010fe2000f8208ff */
[----:B------:R-:W-:Y:S01]  /*1be0*/  IMAD.IADD R22, R31, 0x1, R22 ;  /* 0x000000011f167824 */ /* 0x000fe200078e0216 */
[----:B------:R-:W-:Y:S01]  /*1bf0*/  @!P4 LDGSTS.E.BYPASS.LTC128B.128 [R233+0x4000], desc[UR14][R26.64+0x80] ;  /* 0x040000801ae9cfae */ /* 0x000fe2000b981a0e */
[----:B------:R-:W-:-:S02]  /*1c00*/  VIADD R38, R38, 0xffffffff ;  /* 0xffffffff26267836 */ /* 0x000fc40000000000 */
[----:B------:R-:W-:Y:S01]  /*1c10*/  @!P6 IMAD.MOV.U32 R20, RZ, RZ, R18 ;  /* 0x000000ffff14e224 */ /* 0x000fe200078e0012 */
[----:B------:R-:W-:Y:S01]  /*1c20*/  @!P3 LDGSTS.E.BYPASS.LTC128B.128 [R233+0x800], desc[UR14][R6.64] ;  /* 0x0080000006e9bfae */ /* 0x000fe2000b981a0e */
[----:B------:R-:W-:Y:S01]  /*1c30*/  LEA.HI.X R226, R30, UR9, R22, 0x1, P1 ;  /* 0x000000091ee27c11 */ /* 0x000fe200088f0c16 */
[----:B------:R-:W-:Y:S02]  /*1c40*/  IMAD R22, R38, -0x40, R129 ;  /* 0xffffffc026167824 */ /* 0x000fe400078e0281 */
[----:B------:R-:W-:Y:S01]  /*1c50*/  @!P3 LDGSTS.E.BYPASS.LTC128B.128 [R233+0x2800], desc[UR14][R6.64+0x40] ;  /* 0x0280004006e9bfae */ /* 0x000fe2000b981a0e */
[----:B------:R-:W-:Y:S02]  /*1c60*/  @!P6 IMAD.MOV.U32 R21, RZ, RZ, R37 ;  /* 0x000000ffff15e224 */ /* 0x000fe400078e0025 */
[----:B------:R-:W-:Y:S01]  /*1c70*/  ISETP.GE.AND P4, PT, R134, R22, PT ;  /* 0x000000168600720c */ /* 0x000fe20003f86270 */
[----:B------:R3:W-:Y:S01]  /*1c80*/  @!P3 LDGSTS.E.BYPASS.LTC128B.128 [R233+0x4800], desc[UR14][R6.64+0x80] ;  /* 0x0480008006e9bfae */ /* 0x0007e2000b981a0e */
[----:B------:R-:W-:Y:S01]  /*1c90*/  @!P6 IMAD R17, R17, R12, RZ ;  /* 0x0000000c1111e224 */ /* 0x000fe200078e02ff */
[----:B------:R-:W-:Y:S01]  /*1ca0*/  ISETP.GE.AND P3, PT, R0, R22, PT ;  /* 0x000000160000720c */ /* 0x000fe20003f66270 */
[----:B------:R-:W-:Y:S01]  /*1cb0*/  IMAD.SHL.U32 R41, R2, 0x40, RZ ;  /* 0x0000004002297824 */ /* 0x000fe200078e00ff */
[----:B------:R-:W-:Y:S01]  /*1cc0*/  LOP3.LUT R134, R134, 0x7, RZ, 0xc0, !PT ;  /* 0x0000000786867812 */ /* 0x000fe200078ec0ff */
[----:B------:R-:W-:-:S02]  /*1cd0*/  @!P6 IMAD R13, R16, R13, R17 ;  /* 0x0000000d100de224 */ /* 0x000fc400078e0211 */
[----:B------:R-:W-:-:S04]  /*1ce0*/  @!P6 IMAD.WIDE.U32 R20, R16, R12, R20 ;  /* 0x0000000c1014e225 */ /* 0x000fc800078e0014 */
[----:B-1----:R-:W-:Y:S01]  /*1cf0*/  @!P5 IMAD R14, R14, R10, RZ ;  /* 0x0000000a0e0ed224 */ /* 0x002fe200078e02ff */
[----:B--2---:R-:W-:Y:S01]  /*1d00*/  @!P6 LEA R24, P2, R20, R8, 0x1 ;  /* 0x000000081418e211 */ /* 0x004fe200078408ff */
[-C--:B------:R-:W-:Y:S02]  /*1d10*/  IMAD R12, R39, R38.reuse, RZ ;  /* 0x00000026270c7224 */ /* 0x080fe400078e02ff */
[----:B------:R-:W-:-:S04]  /*1d20*/  IMAD.WIDE.U32 R16, R41, R38, RZ ;  /* 0x0000002629107225 */ /* 0x000fc800078e00ff */
[----:B------:R-:W-:Y:S02]  /*1d30*/  @!P5 IMAD.MOV.U32 R19, RZ, RZ, R37 ;  /* 0x000000ffff13d224 */ /* 0x000fe400078e0025 */
[----:B------:R-:W-:Y:S01]  /*1d40*/  @!P5 IMAD R11, R15, R11, R14 ;  /* 0x0000000b0f0bd224 */ /* 0x000fe200078e020e */
[C---:B------:R-:W-:Y:S01]  /*1d50*/  @!P4 LEA R14, P1, R16.reuse, R229, 0x1 ;  /* 0x000000e5100ec211 */ /* 0x040fe200078208ff */
[----:B------:R-:W-:Y:S02]  /*1d60*/  IMAD.IADD R12, R17, 0x1, R12 ;  /* 0x00000001110c7824 */ /* 0x000fe400078e020c */
[----:B------:R-:W-:Y:S01]  /*1d70*/  @!P5 IMAD.WIDE.U32 R18, R15, R10, R18 ;  /* 0x0000000a0f12d225 */ /* 0x000fe200078e0012 */
[----:B---3--:R-:W1:Y:S02]  /*1d80*/  @!P5 LDC.64 R6, c[0x0][0x380] ;  /* 0x0000e000ff06db82 */ /* 0x008e640000000a00 */
[----:B------:R-:W-:Y:S01]  /*1d90*/  @!P4 LEA.HI.X R15, R16, R228, R12, 0x1, P1 ;  /* 0x000000e4100fc211 */ /* 0x000fe200008f0c0c */
[----:B------:R-:W-:-:S02]  /*1da0*/  IMAD.SHL.U32 R43, R2, 0x20, RZ ;  /* 0x00000020022b7824 */ /* 0x000fc400078e00ff */
[----:B------:R-:W-:Y:S02]  /*1db0*/  @!P6 IMAD.IADD R13, R21, 0x1, R13 ;  /* 0x00000001150de824 */ /* 0x000fe400078e020d */
[----:B------:R-:W-:Y:S01]  /*1dc0*/  @!P5 IMAD.IADD R11, R19, 0x1, R11 ;  /* 0x00000001130bd824 */ /* 0x000fe200078e020b */
[----:B------:R-:W-:Y:S01]  /*1dd0*/  @!P3 IADD3 R8, P0, PT, R43, R16, RZ ;  /* 0x000000102b08b210 */ /* 0x000fe20007f1e0ff */
[----:B------:R-:W-:Y:S01]  /*1de0*/  IMAD.SHL.U32 R220, R184, 0x20, RZ ;  /* 0x00000020b8dc7824 */ /* 0x000fe200078e00ff */
[----:B------:R-:W-:Y:S01]  /*1df0*/  @!P6 LEA.HI.X R25, R20, R9, R13, 0x1, P2 ;  /* 0x000000091419e211 */ /* 0x000fe200010f0c0d */
[----:B------:R-:W-:Y:S01]  /*1e00*/  IMAD.SHL.U32 R185, R184, 0x4, RZ ;  /* 0x00000004b8b97824 */ /* 0x000fe200078e00ff */
[----:B------:R-:W-:Y:S01]  /*1e10*/  ISETP.GE.AND P2, PT, R0, R22, PT ;  /* 0x000000160000720c */ /* 0x000fe20003f46270 */
[----:B------:R-:W-:Y:S01]  /*1e20*/  @!P3 IMAD.X R12, R42, 0x1, R12, P0 ;  /* 0x000000012a0cb824 */ /* 0x000fe200000e060c */
[----:B------:R-:W-:Y:S01]  /*1e30*/  @!P3 LEA R16, P0, R8, R229, 0x1 ;  /* 0x000000e50810b211 */ /* 0x000fe200078008ff */
[----:B------:R-:W-:Y:S01]  /*1e40*/  @!P6 LDGSTS.E.BYPASS.LTC128B.128 [R233+0x1000], desc[UR14][R24.64] ;  /* 0x0100000018e9efae */ /* 0x000fe2000b981a0e */
[----:B------:R-:W-:Y:S01]  /*1e50*/  SHF.L.U64.HI R0, R4, 0x6, R5 ;  /* 0x0000000604007819 */ /* 0x000fe20000010205 */
[----:B------:R-:W-:Y:S01]  /*1e60*/  IMAD.SHL.U32 R187, R184, 0x10, RZ ;  /* 0x00000010b8bb7824 */ /* 0x000fe200078e00ff */
[----:B------:R-:W-:Y:S01]  /*1e70*/  @!P3 LEA.HI.X R17, R8, R228, R12, 0x1, P0 ;  /* 0x000000e40811b211 */ /* 0x000fe200000f0c0c */
[----:B------:R-:W-:Y:S01]  /*1e80*/  @!P6 LDGSTS.E.BYPASS.LTC128B.128 [R233+0x3000], desc[UR14][R24.64+0x40] ;  /* 0x0300004018e9efae */ /* 0x000fe2000b981a0e */
[----:B------:R-:W-:Y:S01]  /*1e90*/  IMAD.SHL.U32 R8, R4, 0x40, RZ ;  /* 0x0000004004087824 */ /* 0x000fe200078e00ff */
[----:B------:R-:W-:Y:S01]  /*1ea0*/  LOP3.LUT R37, R185, 0x18, RZ, 0xc0, !PT ;  /* 0x00000018b9257812 */ /* 0x000fe200078ec0ff */
[-C--:B------:R-:W-:Y:S01]  /*1eb0*/  IMAD R0, R0, R38.reuse, RZ ;  /* 0x0000002600007224 */ /* 0x080fe200078e02ff */
[----:B------:R-:W-:Y:S01]  /*1ec0*/  @!P6 LDGSTS.E.BYPASS.LTC128B.128 [R233+0x5000], desc[UR14][R24.64+0x80] ;  /* 0x0500008018e9efae */ /* 0x000fe2000b981a0e */
[----:B------:R-:W-:Y:S01]  /*1ed0*/  IMAD.WIDE.U32 R8, R8, R38, RZ ;  /* 0x0000002608087225 */ /* 0x000fe200078e00ff */
[----:B-1----:R-:W-:-:S02]  /*1ee0*/  @!P5 LEA R6, P1, R18, R6, 0x1 ;  /* 0x000000061206d211 */ /* 0x002fc400078208ff */
[----:B------:R-:W-:Y:S01]  /*1ef0*/  LOP3.LUT R132, R220, 0x120, RZ, 0xc0, !PT ;  /* 0x00000120dc847812 */ /* 0x000fe200078ec0ff */
[----:B------:R-:W-:Y:S01]  /*1f00*/  IMAD.IADD R0, R9, 0x1, R0 ;  /* 0x0000000109007824 */ /* 0x000fe200078e0200 */
[----:B------:R-:W-:Y:S01]  /*1f10*/  @!P5 LEA.HI.X R7, R18, R7, R11, 0x1, P1 ;  /* 0x000000071207d211 */ /* 0x000fe200008f0c0b */
[----:B------:R-:W-:Y:S01]  /*1f20*/  IMAD.MOV.U32 R40, RZ, RZ, 0x20 ;  /* 0x00000020ff287424 */ /* 0x000fe200078e00ff */
[----:B------:R-:W-:Y:S02]  /*1f30*/  @!P4 LEA R10, P1, R8, R227, 0x1 ;  /* 0x000000e3080ac211 */ /* 0x000fe400078208ff */
[----:B------:R-:W-:Y:S01]  /*1f40*/  LOP3.LUT P6, RZ, R184, 0x4, RZ, 0xc0, !PT ;  /* 0x00000004b8ff7812 */ /* 0x000fe200078cc0ff */
[----:B------:R-:W-:Y:S01]  /*1f50*/  @!P5 LDGSTS.E.BYPASS.LTC128B.128 [R233+0x1800], desc[UR14][R6.64] ;  /* 0x0180000006e9dfae */ /* 0x000fe2000b981a0e */
[----:B------:R-:W-:Y:S02]  /*1f60*/  @!P4 LEA.HI.X R11, R8, R226, R0, 0x1, P1 ;  /* 0x000000e2080bc211 */ /* 0x000fe400008f0c00 */
[----:B------:R-:W-:Y:S01]  /*1f70*/  SEL R40, R40, 0xffffffe0, !P6 ;  /* 0xffffffe028287807 */ /* 0x000fe20007000000 */
[----:B------:R-:W-:Y:S04]  /*1f80*/  @!P5 LDGSTS.E.BYPASS.LTC128B.128 [R233+0x3800], desc[UR14][R6.64+0x40] ;  /* 0x0380004006e9dfae */ /* 0x000fe8000b981a0e */
[----:B------:R1:W-:Y:S04]  /*1f90*/  @!P5 LDGSTS.E.BYPASS.LTC128B.128 [R233+0x5800], desc[UR14][R6.64+0x80] ;  /* 0x0580008006e9dfae */ /* 0x0003e8000b981a0e */
[----:B------:R-:W-:Y:S04]  /*1fa0*/  @!P4 LDGSTS.E.BYPASS.LTC128B.128 [R233+0x6000], desc[UR14][R14.64] ;  /* 0x060000000ee9cfae */ /* 0x000fe8000b981a0e */
[----:B------:R-:W-:Y:S04]  /*1fb0*/  @!P4 LDGSTS.E.BYPASS.LTC128B.128 [R233+0x7000], desc[UR14][R14.64+0x40] ;  /* 0x070000400ee9cfae */ /* 0x000fe8000b981a0e */
[----:B------:R-:W-:Y:S04]  /*1fc0*/  @!P4 LDGSTS.E.BYPASS.LTC128B.128 [R233+0x8000], desc[UR14][R14.64+0x80] ;  /* 0x080000800ee9cfae */ /* 0x000fe8000b981a0e */
[----:B------:R-:W-:Y:S04]  /*1fd0*/  @!P3 LDGSTS.E.BYPASS.LTC128B.128 [R233+0x6800], desc[UR14][R16.64] ;  /* 0x0680000010e9bfae */ /* 0x000fe8000b981a0e */
[----:B------:R-:W-:Y:S04]  /*1fe0*/  @!P3 LDGSTS.E.BYPASS.LTC128B.128 [R233+0x7800], desc[UR14][R16.64+0x40] ;  /* 0x0780004010e9bfae */ /* 0x000fe8000b981a0e */
[----:B------:R2:W-:Y:S01]  /*1ff0*/  @!P3 LDGSTS.E.BYPASS.LTC128B.128 [R233+0x8800], desc[UR14][R16.64+0x80] ;  /* 0x0880008010e9bfae */ /* 0x0005e2000b981a0e */
[----:B-1----:R-:W-:-:S03]  /*2000*/  @!P2 LEA R6, P0, R4, R8, 0x5 ;  /* 0x000000080406a211 */ /* 0x002fc600078028ff */
[----:B------:R-:W0:Y:S01]  /*2010*/  LDGDEPBAR ;  /* 0x00000000000079af */ /* 0x000e220000000000 */
[----:B------:R-:W-:Y:S02]  /*2020*/  LOP3.LUT R7, R220, 0xc0, RZ, 0xc0, !PT ;  /* 0x000000c0dc077812 */ /* 0x000fe400078ec0ff */
[----:B------:R-:W-:Y:S02]  /*2030*/  @!P2 LEA.HI.X R4, R4, R0, R5, 0x5, P0 ;  /* 0x000000000404a211 */ /* 0x000fe400000f2c05 */
[----:B------:R-:W-:Y:S02]  /*2040*/  LOP3.LUT R37, R7, R37, RZ, 0xfc, !PT ;  /* 0x0000002507257212 */ /* 0x000fe400078efcff */
[----:B------:R-:W-:Y:S02]  /*2050*/  LOP3.LUT R0, R220, 0x20, RZ, 0xc0, !PT ;  /* 0x00000020dc007812 */ /* 0x000fe400078ec0ff */
[----:B------:R-:W-:Y:S02]  /*2060*/  LOP3.LUT R36, R37, R36, RZ, 0x3c, !PT ;  /* 0x0000002425247212 */ /* 0x000fe400078e3cff */
[----:B------:R-:W-:-:S02]  /*2070*/  LOP3.LUT R0, R0, 0x100, R187, 0xf8, !PT ;  /* 0x0000010000007812 */ /* 0x000fc400078ef8bb */
[----:B------:R-:W-:Y:S02]  /*2080*/  LOP3.LUT R5, R187, 0x3e00, RZ, 0xc0, !PT ;  /* 0x00003e00bb057812 */ /* 0x000fe400078ec0ff */
[----:B------:R-:W-:Y:S01]  /*2090*/  LOP3.LUT R131, R37, 0x8, R186, 0x78, !PT ;  /* 0x0000000825837812 */ /* 0x000fe200078e78ba */
[----:B------:R-:W-:Y:S01]  /*20a0*/  IMAD.IADD R136, R36, 0x1, R0 ;  /* 0x0000000124887824 */ /* 0x000fe200078e0200 */
[C---:B------:R-:W-:Y:S02]  /*20b0*/  @!P2 LEA R8, P0, R6.reuse, R227, 0x1 ;  /* 0x000000e30608a211 */ /* 0x040fe400078008ff */
[----:B------:R-:W-:Y:S02]  /*20c0*/  IADD3 R5, PT, PT, R131, R132, R5 ;  /* 0x0000008483057210 */ /* 0x000fe40007ffe005 */
[----:B------:R-:W-:Y:S02]  /*20d0*/  @!P2 LEA.HI.X R9, R6, R226, R4, 0x1, P0 ;  /* 0x000000e20609a211 */ /* 0x000fe400000f0c04 */
[----:B------:R-:W-:Y:S01]  /*20e0*/  LEA R135, R5, UR5, 0x1 ;  /* 0x0000000505877c11 */ /* 0x000fe2000f8e08ff */
[----:B------:R-:W-:-:S04]  /*20f0*/  DEPBAR.LE SB0, 0x0 ;  /* 0x000080000000791a */ /* 0x000fc80000000000 */
[----:B------:R-:W-:Y:S01]  /*2100*/  BAR.SYNC.DEFER_BLOCKING 0x0 ;  /* 0x0000000000007b1d */ /* 0x000fe20000010000 */
[----:B------:R-:W-:Y:S01]  /*2110*/  LEA R136, R136, UR5, 0x1 ;  /* 0x0000000588887c11 */ /* 0x000fe2000f8e08ff */
[----:B------:R-:W-:Y:S01]  /*2120*/  IMAD.IADD R133, R135, 0x1, R40 ;  /* 0x0000000187857824 */ /* 0x000fe200078e0228 */
[----:B------:R-:W-:-:S03]  /*2130*/  LOP3.LUT R225, R131, R132, RZ, 0xfc, !PT ;  /* 0x0000008483e17212 */ /* 0x000fc600078efcff */
[----:B------:R-:W-:Y:S01]  /*2140*/  IMAD.IADD R126, R136, 0x1, R40 ;  /* 0x00000001887e7824 */ /* 0x000fe200078e0228 */
[----:B------:R-:W-:Y:S01]  /*2150*/  @!PT LDS RZ, [RZ] ;  /* 0x00000000fffff984 */ /* 0x000fe20000000800 */
[----:B------:R-:W-:Y:S01]  /*2160*/  @!PT LDS RZ, [RZ] ;  /* 0x00000000fffff984 */ /* 0x000fe20000000800 */
[----:B------:R-:W-:Y:S01]  /*2170*/  @!PT LDS RZ, [RZ] ;  /* 0x00000000fffff984 */ /* 0x000fe20000000800 */
[----:B------:R-:W-:Y:S04]  /*2180*/  @!P4 LDGSTS.E.BYPASS.LTC128B.128 [R233+0x9000], desc[UR14][R10.64] ;  /* 0x090000000ae9cfae */ /* 0x000fe8000b981a0e */
[----:B------:R-:W-:Y:S04]  /*2190*/  @!P4 LDGSTS.E.BYPASS.LTC128B.128 [R233+0xa000], desc[UR14][R10.64+0x40] ;  /* 0x0a0000400ae9cfae */ /* 0x000fe8000b981a0e */
[----:B------:R-:W-:Y:S04]  /*21a0*/  @!P4 LDGSTS.E.BYPASS.LTC128B.128 [R233+0xb000], desc[UR14][R10.64+0x80] ;  /* 0x0b0000800ae9cfae */ /* 0x000fe8000b981a0e */
        /* <DEDUP_REMOVED lines=18> */
[----:B------:R-:W-:Y:S04]  /*22d0*/  LDSM.16.M88.4 R104, [R126+0x6000] ;  /* 0x006000007e68783b */ /* 0x000fe80000000200 */
[----:B------:R-:W5:Y:S04]  /*22e0*/  LDSM.16.M88.4 R108, [R133+0x1000] ;  /* 0x00100000856c783b */ /* 0x000f680000000200 */
[----:B------:R-:W5:Y:S04]  /*22f0*/  LDSM.16.M88.4 R112, [R133] ;  /* 0x000000008570783b */ /* 0x000f680000000200 */
[----:B------:R-:W5:Y:S04]  /*2300*/  LDSM.16.M88.4 R100, [R126+0x6400] ;  /* 0x006400007e64783b */ /* 0x000f680000000200 */
[----:B------:R-:W5:Y:S01]  /*2310*/  LDSM.16.M88.4 R96, [R126+0x6800] ;  /* 0x006800007e60783b */ /* 0x000f620000000200 */
[-C--:B---3--:R-:W-:Y:S03]  /*2320*/  HMMA.16816.F32 R88, R116, R76.reuse, RZ ;  /* 0x0000004c7458723c */ /* 0x088fe600000018ff */
[----:B------:R-:W3:Y:S04]  /*2330*/  LDSM.16.M88.4 R92, [R126+0x6c00] ;  /* 0x006c00007e5c783b */ /* 0x000ee80000000200 */
[----:B------:R-:W-:Y:S01]  /*2340*/  LDSM.16.M88.4 R20, [R135+0x3000] ;  /* 0x003000008714783b */ /* 0x000fe20000000200 */
[C---:B----4-:R-:W-:Y:S03]  /*2350*/  HMMA.16816.F32 R84, R24.reuse, R76, RZ ;  /* 0x0000004c1854723c */ /* 0x050fe600000018ff */
[----:B--2---:R-:W2:Y:S04]  /*2360*/  LDSM.16.M88.4 R16, [R136+0x7000] ;  /* 0x007000008810783b */ /* 0x004ea80000000200 */
[----:B------:R-:W4:Y:S01]  /*2370*/  LDSM.16.M88.4 R12, [R136+0x7400] ;  /* 0x00740000880c783b */ /* 0x000f220000000200 */
[-C--:B------:R-:W-:Y:S03]  /*2380*/  HMMA.16816.F32 R80, R24, R78.reuse, RZ ;  /* 0x0000004e1850723c */ /* 0x080fe600000018ff */
[----:B-1----:R-:W1:Y:S04]  /*2390*/  LDSM.16.M88.4 R8, [R136+0x7800] ;  /* 0x007800008808783b */ /* 0x002e680000000200 */
[----:B------:R-:W1:Y:S01]  /*23a0*/  LDSM.16.M88.4 R4, [R136+0x7c00] ;  /* 0x007c00008804783b */ /* 0x000e620000000200 */
[----:B------:R-:W-:Y:S03]  /*23b0*/  HMMA.16816.F32 R76, R116, R78, RZ ;  /* 0x0000004e744c723c */ /* 0x000fe600000018ff */
[----:B------:R-:W0:Y:S05]  /*23c0*/  LDGDEPBAR ;  /* 0x00000000000079af */ /* 0x000e2a0000000000 */
[C---:B-----5:R-:W-:Y:S08]  /*23d0*/  HMMA.16816.F32 R68, R24.reuse, R60, RZ ;  /* 0x0000003c1844723c */ /* 0x060ff000000018ff */
[C---:B------:R-:W-:Y:S08]  /*23e0*/  HMMA.16816.F32 R52, R24.reuse, R44, RZ ;  /* 0x0000002c1834723c */ /* 0x040ff000000018ff */
[C---:B------:R-:W-:Y:S08]  /*23f0*/  HMMA.16816.F32 R28, R24.reuse, R120, RZ ;  /* 0x00000078181c723c */ /* 0x040ff000000018ff */
[C---:B------:R-:W-:Y:S08]  /*2400*/  HMMA.16816.F32 R64, R24.reuse, R62, RZ ;  /* 0x0000003e1840723c */ /* 0x040ff000000018ff */
[----:B------:R-:W-:Y:S08]  /*2410*/  HMMA.16816.F32 R48, R24, R46, RZ ;  /* 0x0000002e1830723c */ /* 0x000ff000000018ff */
[C---:B------:R-:W-:Y:S08]  /*2420*/  HMMA.16816.F32 R84, R108.reuse, R104, R84 ;  /* 0x000000686c54723c */ /* 0x040ff00000001854 */
[----:B------:R-:W-:Y:S08]  /*2430*/  HMMA.16816.F32 R80, R108, R106, R80 ;  /* 0x0000006a6c50723c */ /* 0x000ff00000001850 */
[C---:B------:R-:W-:Y:S08]  /*2440*/  HMMA.16816.F32 R88, R112.reuse, R104, R88 ;  /* 0x000000687058723c */ /* 0x040ff00000001858 */
[----:B------:R-:W-:Y:S01]  /*2450*/  HMMA.16816.F32 R76, R112, R106, R76 ;  /* 0x0000006a704c723c */ /* 0x000fe2000000184c */
[----:B------:R-:W5:Y:S07]  /*2460*/  LDSM.16.M88.4 R104, [R135+0x2000] ;  /* 0x002000008768783b */ /* 0x000f6e0000000200 */
        /* <DEDUP_REMOVED lines=9> */
[C---:B---3--:R-:W-:Y:S08]  /*2500*/  HMMA.16816.F32 R28, R108.reuse, R92, R28 ;  /* 0x0000005c6c1c723c */ /* 0x048ff0000000181c */
        /* <DEDUP_REMOVED lines=12> */
[----:B------:R-:W3:Y:S04]  /*25d0*/  LDSM.16.M88.4 R92, [R126+0x7000] ;  /* 0x007000007e5c783b */ /* 0x000ee80000000200 */
[----:B------:R-:W-:Y:S03]  /*25e0*/  LDSM.16.M88.4 R112, [R136+0x8c00] ;  /* 0x008c00008870783b */ /* 0x000fe60000000200 */
[C---:B--2---:R-:W-:Y:S08]  /*25f0*/  HMMA.16816.F32 R84, R20.reuse, R16, R84 ;  /* 0x000000101454723c */ /* 0x044ff00000001854 */
[C---:B----4-:R-:W-:Y:S08]  /*2600*/  HMMA.16816.F32 R68, R20.reuse, R12, R68 ;  /* 0x0000000c1444723c */ /* 0x050ff00000001844 */
[C---:B-1----:R-:W-:Y:S08]  /*2610*/  HMMA.16816.F32 R52, R20.reuse, R8, R52 ;  /* 0x000000081434723c */ /* 0x042ff00000001834 */
[C---:B------:R-:W-:Y:S08]  /*2620*/  HMMA.16816.F32 R28, R20.reuse, R4, R28 ;  /* 0x00000004141c723c */ /* 0x040ff0000000181c */
[C---:B------:R-:W-:Y:S08]  /*2630*/  HMMA.16816.F32 R80, R20.reuse, R18, R80 ;  /* 0x000000121450723c */ /* 0x040ff00000001850 */
[C---:B------:R-:W-:Y:S08]  /*2640*/  HMMA.16816.F32 R64, R20.reuse, R14, R64 ;  /* 0x0000000e1440723c */ /* 0x040ff00000001840 */
[C---:B------:R-:W-:Y:S08]  /*2650*/  HMMA.16816.F32 R48, R20.reuse, R10, R48 ;  /* 0x0000000a1430723c */ /* 0x040ff00000001830 */
[----:B------:R-:W-:Y:S01]  /*2660*/  HMMA.16816.F32 R24, R20, R6, R24 ;  /* 0x000000061418723c */ /* 0x000fe20000001818 */
        /* <DEDUP_REMOVED lines=12> */
[----:B------:R-:W4:Y:S04]  /*2730*/  LDSM.16.M88.4 R4, [R136+0x8000] ;  /* 0x008000008804783b */ /* 0x000f280000000200 */
[----:B------:R-:W5:Y:S03]  /*2740*/  LDSM.16.M88.4 R104, [R136+0x8800] ;  /* 0x008800008868783b */ /* 0x000f660000000200 */
[C---:B---3--:R-:W-:Y:S08]  /*2750*/  HMMA.16816.F32 R84, R96.reuse, R92, R84 ;  /* 0x0000005c6054723c */ /* 0x048ff00000001854 */
[C---:B------:R-:W-:Y:S08]  /*2760*/  HMMA.16816.F32 R80, R96.reuse, R94, R80 ;  /* 0x0000005e6050723c */ /* 0x040ff00000001850 */
[C---:B------:R-:W-:Y:S08]  /*2770*/  HMMA.16816.F32 R68, R96.reuse, R100, R68 ;  /* 0x000000646044723c */ /* 0x040ff00000001844 */
[C---:B------:R-:W-:Y:S08]  /*2780*/  HMMA.16816.F32 R64, R96.reuse, R102, R64 ;  /* 0x000000666040723c */ /* 0x040ff00000001840 */
[C---:B-1----:R-:W-:Y:S08]  /*2790*/  HMMA.16816.F32 R52, R96.reuse, R20, R52 ;  /* 0x000000146034723c */ /* 0x042ff00000001834 */
[C---:B------:R-:W-:Y:S08]  /*27a0*/  HMMA.16816.F32 R48, R96.reuse, R22, R48 ;  /* 0x000000166030723c */ /* 0x040ff00000001830 */
[C---:B--2---:R-:W-:Y:S08]  /*27b0*/  HMMA.16816.F32 R28, R96.reuse, R16, R28 ;  /* 0x00000010601c723c */ /* 0x044ff0000000181c */
[----:B------:R-:W-:Y:S01]  /*27c0*/  HMMA.16816.F32 R24, R96, R18, R24 ;  /* 0x000000126018723c */ /* 0x000fe20000001818 */
[----:B------:R-:W1:Y:S07]  /*27d0*/  LDSM.16.M88.4 R96, [R135+0x4000] ;  /* 0x004000008760783b */ /* 0x000e6e0000000200 */
        /* <DEDUP_REMOVED lines=8> */
[----:B------:R-:W-:Y:S07]  /*2860*/  LDSM.16.M88.4 R16, [R133+0x5000] ;  /* 0x005000008510783b */ /* 0x000fee0000000200 */
[C---:B----4-:R-:W-:Y:S08]  /*2870*/  HMMA.16816.F32 R84, R8.reuse, R4, R84 ;  /* 0x000000040854723c */ /* 0x050ff00000001854 */
[C---:B------:R-:W-:Y:S08]  /*2880*/  HMMA.16816.F32 R80, R8.reuse, R6, R80 ;  /* 0x000000060850723c */ /* 0x040ff00000001850 */
[C---:B------:R-:W-:Y:S08]  /*2890*/  HMMA.16816.F32 R68, R8.reuse, R12, R68 ;  /* 0x0000000c0844723c */ /* 0x040ff00000001844 */
[C---:B------:R-:W-:Y:S08]  /*28a0*/  HMMA.16816.F32 R64, R8.reuse, R14, R64 ;  /* 0x0000000e0840723c */ /* 0x040ff00000001840 */
[C---:B-----5:R-:W-:Y:S08]  /*28b0*/  HMMA.16816.F32 R52, R8.reuse, R104, R52 ;  /* 0x000000680834723c */ /* 0x060ff00000001834 */
[C---:B------:R-:W-:Y:S08]  /*28c0*/  HMMA.16816.F32 R48, R8.reuse, R106, R48 ;  /* 0x0000006a0830723c */ /* 0x040ff00000001830 */
[C---:B------:R-:W-:Y:S08]  /*28d0*/  HMMA.16816.F32 R28, R8.reuse, R112, R28 ;  /* 0x00000070081c723c */ /* 0x040ff0000000181c */
[----:B------:R-:W-:Y:S01]  /*28e0*/  HMMA.16816.F32 R24, R8, R114, R24 ;  /* 0x000000720818723c */ /* 0x000fe20000001818 */
[----:B------:R-:W3:Y:S07]  /*28f0*/  LDSM.16.M88.4 R8, [R126+0x8400] ;  /* 0x008400007e08783b */ /* 0x000eee0000000200 */
[----:B------:R-:W-:Y:S08]  /*2900*/  HMMA.16816.F32 R72, R108, R100, R72 ;  /* 0x000000646c48723c */ /* 0x000ff00000001848 */
[----:B-1----:R-:W-:Y:S01]  /*2910*/  HMMA.16816.F32 R88, R96, R4, R88 ;  /* 0x000000046058723c */ /* 0x002fe20000001858 */
[----:B------:R-:W-:-:S02]  /*2920*/  LOP3.LUT R4, R186, 0x1f0, RZ, 0xc0, !PT ;  /* 0x000001f0ba047812 */ /* 0x000fc400078ec0ff */
[----:B------:R-:W-:-:S05]  /*2930*/  SHF.R.U32.HI R5, RZ, 0x5, R184 ;  /* 0x00000005ff057819 */ /* 0x000fca00000116b8 */
[----:B------:R-:W-:Y:S01]  /*2940*/  HMMA.16816.F32 R60, R108, R102, R60 ;  /* 0x000000666c3c723c */ /* 0x000fe2000000183c */
[----:B------:R-:W-:-:S07]  /*2950*/  IMAD R236, R236, 0x8, R5 ;  /* 0x00000008ecec7824 */ /* 0x000fce00078e0205 */
[----:B------:R-:W-:Y:S01]  /*2960*/  HMMA.16816.F32 R76, R96, R6, R76 ;  /* 0x00000006604c723c */ /* 0x000fe2000000184c */
[----:B------:R-:W-:Y:S02]  /*2970*/  IMAD.U32 R7, RZ, RZ, UR13 ;  /* 0x0000000dff077e24 */ /* 0x000fe4000f8e00ff */
[----:B------:R-:W-:-:S03]  /*2980*/  IMAD.SHL.U32 R6, R184, 0x2, RZ ;  /* 0x00000002b8067824 */ /* 0x000fc600078e00ff */
[----:B------:R-:W-:Y:S01]  /*2990*/  IADD3 R7, PT, PT, R4, 0x1, R7 ;  /* 0x0000000104077810 */ /* 0x000fe20007ffe007 */
[----:B------:R-:W-:Y:S01]  /*29a0*/  IMAD.U32 R4, RZ, RZ, UR18 ;  /* 0x00000012ff047e24 */ /* 0x000fe2000f8e00ff */
[----:B------:R-:W-:Y:S01]  /*29b0*/  HMMA.16816.F32 R72, R96, R12, R72 ;  /* 0x0000000c6048723c */ /* 0x000fe20000001848 */
[----:B------:R-:W1:Y:S01]  /*29c0*/  LDC R12, c[0x0][0x3e0] ;  /* 0x0000f800ff0c7b82 */ /* 0x000e620000000800 */
[----:B------:R-:W-:Y:S02]  /*29d0*/  LOP3.LUT R6, R6, 0x6, RZ, 0xc0, !PT ;  /* 0x0000000606067812 */ /* 0x000fe400078ec0ff */
[----:B------:R-:W-:Y:S02]  /*29e0*/  IADD3 R7, PT, PT, R7, -UR19, R134 ;  /* 0x8000001307077c10 */ /* 0x000fe4000fffe086 */
[----:B------:R-:W-:Y:S01]  /*29f0*/  ISETP.NE.AND P5, PT, R4, 0x1, PT ;  /* 0x000000010400780c */ /* 0x000fe20003fa5270 */
[----:B------:R-:W-:Y:S01]  /*2a00*/  IMAD R238, R38, 0x40, R6 ;  /* 0x0000004026ee7824 */ /* 0x000fe200078e0206 */
[----:B--2---:R-:W-:Y:S01]  /*2a10*/  HMMA.16816.F32 R88, R20, R92, R88 ;  /* 0x0000005c1458723c */ /* 0x004fe20000001858 */
[----:B------:R-:W-:-:S02]  /*2a20*/  IADD3 R130, PT, PT, R7, R130, R129 ;  /* 0x0000008207827210 */ /* 0x000fc40007ffe081 */
[----:B------:R-:W2:Y:S01]  /*2a30*/  LDSM.16.M88.4 R4, [R126+0x8800] ;  /* 0x008800007e04783b */ /* 0x000ea20000000200 */
[----:B------:R-:W-:Y:S01]  /*2a40*/  VIADD R13, R238, 0x19 ;  /* 0x00000019ee0d7836 */ /* 0x000fe20000000000 */
[C---:B------:R-:W-:Y:S02]  /*2a50*/  VIMNMX R224, PT, PT, R130.reuse, R129, PT ;  /* 0x0000008182e07248 */ /* 0x040fe40003fe0100 */
[--C-:B------:R-:W-:Y:S01]  /*2a60*/  VIADDMNMX R223, R130, 0x8, R129.reuse, PT ;  /* 0x0000000882df7846 */ /* 0x100fe20003800181 */
[----:B------:R-:W-:Y:S01]  /*2a70*/  HMMA.16816.F32 R60, R96, R14, R60 ;  /* 0x0000000e603c723c */ /* 0x000fe2000000183c */
[C---:B------:R-:W-:Y:S01]  /*2a80*/  ISETP.GE.AND P4, PT, R238.reuse, R224, PT ;  /* 0x000000e0ee00720c */ /* 0x040fe20003f86270 */
[----:B------:R-:W-:Y:S01]  /*2a90*/  VIADD R15, R238, 0x9 ;  /* 0x00000009ee0f7836 */ /* 0x000fe20000000000 */
[--C-:B------:R-:W-:Y:S01]  /*2aa0*/  VIADDMNMX R222, R130, 0x40, R129.reuse, PT ;  /* 0x0000004082de7846 */ /* 0x100fe20003800181 */
[----:B------:R-:W-:Y:S01]  /*2ab0*/  VIADD R14, R238, 0x18 ;  /* 0x00000018ee0e7836 */ /* 0x000fe20000000000 */
[----:B------:R-:W-:-:S02]  /*2ac0*/  VIADDMNMX R221, R130, 0x48, R129, PT ;  /* 0x0000004882dd7846 */ /* 0x000fc40003800181 */
[----:B------:R-:W-:Y:S01]  /*2ad0*/  ISETP.GE.AND P2, PT, R238, R223, PT ;  /* 0x000000dfee00720c */ /* 0x000fe20003f46270 */
[C---:B------:R-:W-:Y:S03]  /*2ae0*/  HMMA.16816.F32 R76, R20.reuse, R94, R76 ;  /* 0x0000005e144c723c */ /* 0x040fe6000000184c */
[----:B------:R-:W-:Y:S01]  /*2af0*/  FSEL R132, R88, -INF , !P4 ;  /* 0xff80000058847808 */ /* 0x000fe20006000000 */
[----:B------:R-:W-:Y:S01]  /*2b00*/  VIADD R88, R238, 0x8 ;  /* 0x00000008ee587836 */ /* 0x000fe20000000000 */
[----:B------:R-:W-:Y:S02]  /*2b10*/  FSEL R101, R90, -INF , !P2 ;  /* 0xff8000005a657808 */ /* 0x000fe40005000000 */
[----:B------:R-:W-:Y:S01]  /*2b20*/  ISETP.GE.AND P2, PT, R15, R224, PT ;  /* 0x000000e00f00720c */ /* 0x000fe20003f46270 */
[-C--:B---3--:R-:W-:Y:S08]  /*2b30*/  HMMA.16816.F32 R72, R20, R8.reuse, R72 ;  /* 0x000000081448723c */ /* 0x088ff00000001848 */
[----:B------:R-:W-:Y:S01]  /*2b40*/  HMMA.16816.F32 R68, R16, R8, R68 ;  /* 0x000000081044723c */ /* 0x000fe20000001844 */
[----:B------:R-:W-:-:S02]  /*2b50*/  VIADD R8, R238, 0x1 ;  /* 0x00000001ee087836 */ /* 0x000fc40000000000 */
[----:B------:R-:W-:Y:S01]  /*2b60*/  FSEL R133, R77, -INF , !P2 ;  /* 0xff8000004d857808 */ /* 0x000fe20005000000 */
[----:B------:R-:W-:Y:S02]  /*2b70*/  VIADD R9, R238, 0x21 ;  /* 0x00000021ee097836 */ /* 0x000fe40000000000 */
[C---:B------:R-:W-:Y:S02]  /*2b80*/  ISETP.GE.AND P0, PT, R8.reuse, R223, PT ;  /* 0x000000df0800720c */ /* 0x040fe40003f06270 */
[C---:B------:R-:W-:Y:S01]  /*2b90*/  ISETP.GE.AND P3, PT, R8.reuse, R224, PT ;  /* 0x000000e00800720c */ /* 0x040fe20003f66270 */
[----:B------:R-:W-:Y:S01]  /*2ba0*/  HMMA.16816.F32 R56, R96, R104, R56 ;  /* 0x000000686038723c */ /* 0x000fe20000001838 */
[C---:B------:R-:W-:Y:S02]  /*2bb0*/  ISETP.GE.AND P1, PT, R8.reuse, R222, PT ;  /* 0x000000de0800720c */ /* 0x040fe40003f26270 */
[----:B------:R-:W-:Y:S01]  /*2bc0*/  ISETP.GE.AND P4, PT, R8, R221, PT ;  /* 0x000000dd0800720c */ /* 0x000fe20003f86270 */
[----:B-1----:R-:W-:Y:S01]  /*2bd0*/  IMAD R8, R128, R12, R127 ;  /* 0x0000000c80087224 */ /* 0x002fe200078e027f */
[----:B------:R-:W-:Y:S01]  /*2be0*/  FSEL R100, R91, -INF , !P0 ;  /* 0xff8000005b647808 */ /* 0x000fe20004000000 */
[----:B------:R-:W-:Y:S01]  /*2bf0*/  VIADD R12, R238, 0x10 ;  /* 0x00000010ee0c7836 */ /* 0x000fe20000000000 */
[----:B------:R-:W-:Y:S01]  /*2c00*/  ISETP.GE.AND P0, PT, R88, R224, PT ;  /* 0x000000e05800720c */ /* 0x000fe20003f06270 */
[----:B------:R-:W-:Y:S01]  /*2c10*/  HMMA.16816.F32 R64, R16, R10, R64 ;  /* 0x0000000a1040723c */ /* 0x000fe20000001840 */
[----:B------:R-:W-:Y:S01]  /*2c20*/  IMAD.SHL.U32 R8, R8, 0x20, RZ ;  /* 0x0000002008087824 */ /* 0x000fe200078e00ff */
[----:B------:R-:W-:-:S02]  /*2c30*/  FSEL R134, R89, -INF , !P3 ;  /* 0xff80000059867808 */ /* 0x000fc40005800000 */
[----:B------:R-:W-:Y:S02]  /*2c40*/  FSEL R135, R76, -INF , !P0 ;  /* 0xff8000004c877808 */ /* 0x000fe40004000000 */
[-C--:B------:R-:W-:Y:S02]  /*2c50*/  ISETP.GE.AND P0, PT, R12, R224.reuse, PT ;  /* 0x000000e00c00720c */ /* 0x080fe40003f06270 */
[----:B------:R-:W-:Y:S01]  /*2c60*/  HMMA.16816.F32 R60, R20, R10, R60 ;  /* 0x0000000a143c723c */ /* 0x000fe2000000183c */
[----:B------:R-:W-:Y:S01]  /*2c70*/  VIADD R11, R238, 0x11 ;  /* 0x00000011ee0b7836 */ /* 0x000fe20000000000 */
[----:B------:R-:W-:Y:S01]  /*2c80*/  FSEL R174, R72, -INF , !P0 ;  /* 0xff80000048ae7808 */ /* 0x000fe20004000000 */
[----:B------:R-:W-:Y:S01]  /*2c90*/  VIADD R10, R238, 0x20 ;  /* 0x00000020ee0a7836 */ /* 0x000fe20000000000 */
[----:B------:R-:W-:Y:S02]  /*2ca0*/  ISETP.GE.AND P0, PT, R15, R223, PT ;  /* 0x000000df0f00720c */ /* 0x000fe40003f06270 */
[----:B------:R-:W-:-:S02]  /*2cb0*/  ISETP.GE.AND P2, PT, R11, R224, PT ;  /* 0x000000e00b00720c */ /* 0x000fc40003f46270 */
[----:B------:R-:W-:Y:S01]  /*2cc0*/  FSEL R102, R79, -INF , !P0 ;  /* 0xff8000004f667808 */ /* 0x000fe20004000000 */
[----:B--2---:R-:W-:Y:S01]  /*2cd0*/  HMMA.16816.F32 R56, R20, R4, R56 ;  /* 0x000000041438723c */ /* 0x004fe20000001838 */
[----:B------:R-:W-:Y:S02]  /*2ce0*/  FSEL R173, R73, -INF , !P2 ;  /* 0xff80000049ad7808 */ /* 0x000fe40005000000 */
[----:B------:R-:W-:Y:S02]  /*2cf0*/  IADD3 R248, P2, P0, R8, R125, R248 ;  /* 0x0000007d08f87210 */ /* 0x000fe4000785e0f8 */
[----:B------:R-:W-:Y:S02]  /*2d00*/  SHF.R.S32.HI R8, RZ, 0x1f, R8 ;  /* 0x0000001fff087819 */ /* 0x000fe40000011408 */
[----:B------:R-:W-:Y:S01]  /*2d10*/  ISETP.GE.AND P3, PT, R88, R223, PT ;  /* 0x000000df5800720c */ /* 0x000fe20003f66270 */
[----:B------:R-:W-:Y:S01]  /*2d20*/  HMMA.16816.F32 R84, R16, R92, R84 ;  /* 0x0000005c1054723c */ /* 0x000fe20000001854 */
[----:B------:R-:W-:-:S02]  /*2d30*/  IADD3.X R8, PT, PT, R8, R124, RZ, P2, P0 ;  /* 0x0000007c08087210 */ /* 0x000fc400017e04ff */
[----:B------:R-:W1:Y:S01]  /*2d40*/  LDSM.16.M88.4 R124, [R126+0x8c00] ;  /* 0x008c00007e7c783b */ /* 0x000e620000000200 */
[----:B------:R-:W-:Y:S01]  /*2d50*/  FSEL R103, R78, -INF , !P3 ;  /* 0xff8000004e677808 */ /* 0x000fe20005800000 */
[----:B------:R-:W-:-:S04]  /*2d60*/  DEPBAR.LE SB0, 0x0 ;  /* 0x000080000000791a */ /* 0x000fc80000000000 */
[-C--:B------:R-:W-:Y:S01]  /*2d70*/  ISETP.GE.AND P3, PT, R12, R223.reuse, PT ;  /* 0x000000df0c00720c */ /* 0x080fe20003f66270 */
[----:B------:R-:W-:Y:S01]  /*2d80*/  HMMA.16816.F32 R44, R96, R106, R44 ;  /* 0x0000006a602c723c */ /* 0x000fe2000000182c */
[----:B------:R-:W-:Y:S02]  /*2d90*/  ISETP.GE.AND P0, PT, R14, R224, PT ;  /* 0x000000e00e00720c */ /* 0x000fe40003f06270 */
[----:B------:R-:W-:Y:S02]  /*2da0*/  FSEL R179, R74, -INF , !P3 ;  /* 0xff8000004ab37808 */ /* 0x000fe40005800000 */
[----:B------:R-:W-:Y:S02]  /*2db0*/  ISETP.GE.AND P3, PT, R11, R223, PT ;  /* 0x000000df0b00720c */ /* 0x000fe40003f66270 */
[----:B------:R-:W-:Y:S01]  /*2dc0*/  FSEL R176, R60, -INF , !P0 ;  /* 0xff8000003cb07808 */ /* 0x000fe20004000000 */
[----:B------:R-:W-:Y:S01]  /*2dd0*/  HMMA.16816.F32 R80, R16, R94, R80 ;  /* 0x0000005e1050723c */ /* 0x000fe20000001850 */
[----:B------:R-:W-:-:S02]  /*2de0*/  FSEL R180, R75, -INF , !P3 ;  /* 0xff8000004bb47808 */ /* 0x000fc40005800000 */
[-C--:B------:R-:W-:Y:S02]  /*2df0*/  ISETP.GE.AND P3, PT, R10, R224.reuse, PT ;  /* 0x000000e00a00720c */ /* 0x080fe40003f66270 */
[-C--:B------:R-:W-:Y:S02]  /*2e00*/  ISETP.GE.AND P0, PT, R14, R223.reuse, PT ;  /* 0x000000df0e00720c */ /* 0x080fe40003f06270 */
[----:B------:R-:W-:Y:S01]  /*2e10*/  FSEL R194, R56, -INF , !P3 ;  /* 0xff80000038c27808 */ /* 0x000fe20005800000 */
[----:B------:R-:W-:Y:S01]  /*2e20*/  HMMA.16816.F32 R32, R96, R112, R32 ;  /* 0x000000706020723c */ /* 0x000fe20000001820 */
[----:B------:R-:W-:Y:S02]  /*2e30*/  FSEL R201, R62, -INF , !P0 ;  /* 0xff8000003ec97808 */ /* 0x000fe40004000000 */
[----:B------:R-:W-:Y:S02]  /*2e40*/  ISETP.GE.AND P3, PT, R10, R223, PT ;  /* 0x000000df0a00720c */ /* 0x000fe40003f66270 */
[----:B------:R-:W-:-:S02]  /*2e50*/  ISETP.GE.AND P2, PT, R13, R224, PT ;  /* 0x000000e00d00720c */ /* 0x000fc40003f46270 */
[----:B------:R-:W-:Y:S01]  /*2e60*/  ISETP.GE.AND P0, PT, R9, R224, PT ;  /* 0x000000e00900720c */ /* 0x000fe20003f06270 */
[----:B------:R-:W-:Y:S01]  /*2e70*/  HMMA.16816.F32 R52, R16, R4, R52 ;  /* 0x000000041034723c */ /* 0x000fe20000001834 */
[----:B------:R-:W-:Y:S02]  /*2e80*/  FSEL R192, R58, -INF , !P3 ;  /* 0xff8000003ac07808 */ /* 0x000fe40005800000 */
[----:B------:R-:W-:Y:S02]  /*2e90*/  FSEL R85, R85, -INF , !P1 ;  /* 0xff80000055557808 */ /* 0x000fe40004800000 */
[----:B------:R-:W-:Y:S02]  /*2ea0*/  FSEL R175, R61, -INF , !P2 ;  /* 0xff8000003daf7808 */ /* 0x000fe40005000000 */
[----:B------:R-:W-:Y:S01]  /*2eb0*/  FSEL R193, R57, -INF , !P0 ;  /* 0xff80000039c17808 */ /* 0x000fe20004000000 */
[----:B------:R-:W-:Y:S01]  /*2ec0*/  HMMA.16816.F32 R44, R20, R6, R44 ;  /* 0x00000006142c723c */ /* 0x000fe2000000182c */
[----:B------:R-:W-:-:S02]  /*2ed0*/  ISETP.GE.AND P3, PT, R15, R222, PT ;  /* 0x000000de0f00720c */ /* 0x000fc40003f66270 */
[----:B------:R-:W-:Y:S02]  /*2ee0*/  ISETP.GE.AND P1, PT, R15, R221, PT ;  /* 0x000000dd0f00720c */ /* 0x000fe40003f26270 */
[----:B------:R-:W-:Y:S02]  /*2ef0*/  ISETP.GE.AND P2, PT, R13, R223, PT ;  /* 0x000000df0d00720c */ /* 0x000fe40003f46270 */
[----:B------:R-:W-:Y:S01]  /*2f00*/  ISETP.GE.AND P0, PT, R88, R222, PT ;  /* 0x000000de5800720c */ /* 0x000fe20003f06270 */
[----:B------:R-:W-:Y:S01]  /*2f10*/  HMMA.16816.F32 R48, R16, R6, R48 ;  /* 0x000000061030723c */ /* 0x000fe20000001830 */
[----:B------:R-:W-:Y:S02]  /*2f20*/  FSEL R81, R81, -INF , !P3 ;  /* 0xff80000051517808 */ /* 0x000fe40005800000 */
[----:B------:R-:W-:Y:S02]  /*2f30*/  FSEL R83, R83, -INF , !P1 ;  /* 0xff80000053537808 */ /* 0x000fe40004800000 */
[----:B------:R-:W-:-:S02]  /*2f40*/  FSEL R182, R63, -INF , !P2 ;  /* 0xff8000003fb67808 */ /* 0x000fc40005000000 */
[----:B------:R-:W-:Y:S01]  /*2f50*/  FSEL R80, R80, -INF , !P0 ;  /* 0xff80000050507808 */ /* 0x000fe20004000000 */
[-C--:B-1----:R-:W-:Y:S01]  /*2f60*/  HMMA.16816.F32 R32, R20, R124.reuse, R32 ;  /* 0x0000007c1420723c */ /* 0x082fe20000001820 */
[-C--:B------:R-:W-:Y:S02]  /*2f70*/  ISETP.GE.AND P3, PT, R11, R221.reuse, PT ;  /* 0x000000dd0b00720c */ /* 0x080fe40003f66270 */
[----:B------:R-:W-:Y:S02]  /*2f80*/  ISETP.GE.AND P1, PT, R14, R222, PT ;  /* 0x000000de0e00720c */ /* 0x000fe40003f26270 */
[-C--:B------:R-:W-:Y:S02]  /*2f90*/  ISETP.GE.AND P2, PT, R88, R221.reuse, PT ;  /* 0x000000dd5800720c */ /* 0x080fe40003f46270 */
[----:B------:R-:W-:Y:S01]  /*2fa0*/  FSEL R87, R87, -INF , !P4 ;  /* 0xff80000057577808 */ /* 0x000fe20006000000 */
[----:B------:R-:W-:Y:S01]  /*2fb0*/  HMMA.16816.F32 R28, R16, R124, R28 ;  /* 0x0000007c101c723c */ /* 0x000fe2000000181c */
[----:B------:R-:W-:Y:S01]  /*2fc0*/  BAR.SYNC.DEFER_BLOCKING 0x0 ;  /* 0x0000000000007b1d */ /* 0x000fe20000010000 */
[----:B------:R-:W-:-:S02]  /*2fd0*/  ISETP.GE.AND P0, PT, R12, R221, PT ;  /* 0x000000dd0c00720c */ /* 0x000fc40003f06270 */
[-C--:B------:R-:W-:Y:S02]  /*2fe0*/  ISETP.GE.AND P4, PT, R12, R222.reuse, PT ;  /* 0x000000de0c00720c */ /* 0x080fe40003f86270 */
[----:B------:R-:W-:Y:S02]  /*2ff0*/  FSEL R71, R71, -INF , !P3 ;  /* 0xff80000047477808 */ /* 0x000fe40005800000 */
[----:B------:R-:W-:Y:S01]  /*3000*/  FSEL R6, R64, -INF , !P1 ;  /* 0xff80000040067808 */ /* 0x000fe20004800000 */
[----:B------:R-:W-:Y:S01]  /*3010*/  HMMA.16816.F32 R116, R96, R114, R116 ;  /* 0x000000726074723c */ /* 0x000fe20000001874 */
[----:B------:R-:W-:Y:S02]  /*3020*/  FSEL R82, R82, -INF , !P2 ;  /* 0xff80000052527808 */ /* 0x000fe40005000000 */
[----:B------:R-:W-:Y:S02]  /*3030*/  FSEL R70, R70, -INF , !P0 ;  /* 0xff80000046467808 */ /* 0x000fe40004000000 */
[----:B------:R-:W-:-:S02]  /*3040*/  ISETP.GE.AND P3, PT, R10, R222, PT ;  /* 0x000000de0a00720c */ /* 0x000fc40003f66270 */
[-C--:B------:R-:W-:Y:S01]  /*3050*/  ISETP.GE.AND P1, PT, R10, R221.reuse, PT ;  /* 0x000000dd0a00720c */ /* 0x080fe20003f26270 */
[C---:B------:R-:W-:Y:S01]  /*3060*/  VIADD R10, R238.reuse, 0x29 ;  /* 0x00000029ee0a7836 */ /* 0x040fe20000000000 */
[-C--:B------:R-:W-:Y:S01]  /*3070*/  ISETP.GE.AND P2, PT, R11, R222.reuse, PT ;  /* 0x000000de0b00720c */ /* 0x080fe20003f46270 */
[----:B------:R-:W-:Y:S01]  /*3080*/  VIADD R11, R238, 0x28 ;  /* 0x00000028ee0b7836 */ /* 0x000fe20000000000 */
[----:B------:R-:W-:Y:S01]  /*3090*/  FSEL R68, R68, -INF , !P4 ;  /* 0xff80000044447808 */ /* 0x000fe20006000000 */
[----:B------:R-:W-:Y:S01]  /*30a0*/  HMMA.16816.F32 R24, R16, R126, R24 ;  /* 0x0000007e1018723c */ /* 0x000fe20000001818 */
[----:B------:R-:W-:Y:S02]  /*30b0*/  ISETP.GE.AND P0, PT, R13, R222, PT ;  /* 0x000000de0d00720c */ /* 0x000fe40003f06270 */
[----:B------:R-:W-:Y:S02]  /*30c0*/  ISETP.GE.AND P4, PT, R14, R221, PT ;  /* 0x000000dd0e00720c */ /* 0x000fe40003f86270 */
[----:B------:R-:W-:-:S02]  /*30d0*/  FSEL R7, R65, -INF , !P0 ;  /* 0xff80000041077808 */ /* 0x000fc40004000000 */
[----:B------:R-:W-:Y:S01]  /*30e0*/  FSEL R69, R69, -INF , !P2 ;  /* 0xff80000045457808 */ /* 0x000fe20005000000 */
[----:B------:R-:W-:Y:S01]  /*30f0*/  HMMA.16816.F32 R116, R20, R126, R116 ;  /* 0x0000007e1474723c */ /* 0x000fe20000001874 */
[----:B------:R-:W-:Y:S02]  /*3100*/  FSEL R4, R66, -INF , !P4 ;  /* 0xff80000042047808 */ /* 0x000fe40006000000 */
[-C--:B------:R-:W-:Y:S02]  /*3110*/  ISETP.GE.AND P0, PT, R10, R224.reuse, PT ;  /* 0x000000e00a00720c */ /* 0x080fe40003f06270 */
[----:B------:R-:W-:Y:S02]  /*3120*/  ISETP.GE.AND P2, PT, R13, R221, PT ;  /* 0x000000dd0d00720c */ /* 0x000fe40003f46270 */
[----:B------:R-:W-:Y:S02]  /*3130*/  ISETP.GE.AND P4, PT, R11, R224, PT ;  /* 0x000000e00b00720c */ /* 0x000fe40003f86270 */
[----:B------:R-:W-:-:S02]  /*3140*/  FSEL R205, R54, -INF , !P1 ;  /* 0xff80000036cd7808 */ /* 0x000fc40004800000 */
[-C--:B------:R-:W-:Y:S02]  /*3150*/  ISETP.GE.AND P1, PT, R11, R222.reuse, PT ;  /* 0x000000de0b00720c */ /* 0x080fe40003f26270 */
[----:B------:R-:W-:Y:S02]  /*3160*/  FSEL R203, R45, -INF , !P0 ;  /* 0xff8000002dcb7808 */ /* 0x000fe40004000000 */
[----:B------:R-:W-:Y:S02]  /*3170*/  FSEL R5, R67, -INF , !P2 ;  /* 0xff80000043057808 */ /* 0x000fe40005000000 */
[----:B------:R-:W-:Y:S02]  /*3180*/  FSEL R204, R44, -INF , !P4 ;  /* 0xff8000002ccc7808 */ /* 0x000fe40006000000 */
[C---:B------:R-:W-:Y:S02]  /*3190*/  ISETP.GE.AND P0, PT, R9.reuse, R222, PT ;  /* 0x000000de0900720c */ /* 0x040fe40003f06270 */
[----:B------:R-:W-:-:S02]  /*31a0*/  ISETP.GE.AND P4, PT, R9, R223, PT ;  /* 0x000000df0900720c */ /* 0x000fc40003f86270 */
[-C--:B------:R-:W-:Y:S01]  /*31b0*/  ISETP.GE.AND P2, PT, R9, R221.reuse, PT ;  /* 0x000000dd0900720c */ /* 0x080fe20003f46270 */
[----:B------:R-:W-:Y:S01]  /*31c0*/  VIADD R9, R238, 0x31 ;  /* 0x00000031ee097836 */ /* 0x000fe20000000000 */
[----:B------:R-:W-:Y:S02]  /*31d0*/  FSEL R216, R48, -INF , !P1 ;  /* 0xff80000030d87808 */ /* 0x000fe40004800000 */
[----:B------:R-:W-:Y:S02]  /*31e0*/  ISETP.GE.AND P1, PT, R10, R222, PT ;  /* 0x000000de0a00720c */ /* 0x000fe40003f26270 */
[----:B------:R-:W-:Y:S02]  /*31f0*/  FSEL R209, R53, -INF , !P0 ;  /* 0xff80000035d17808 */ /* 0x000fe40004000000 */
[----:B------:R-:W-:Y:S02]  /*3200*/  FSEL R206, R52, -INF , !P3 ;  /* 0xff80000034ce7808 */ /* 0x000fe40005800000 */
[----:B------:R-:W-:-:S02]  /*3210*/  ISETP.GE.AND P0, PT, R11, R221, PT ;  /* 0x000000dd0b00720c */ /* 0x000fc40003f06270 */
[----:B------:R-:W-:Y:S01]  /*3220*/  ISETP.GE.AND P3, PT, R11, R223, PT ;  /* 0x000000df0b00720c */ /* 0x000fe20003f66270 */
[----:B------:R-:W-:Y:S01]  /*3230*/  VIADD R11, R238, 0x30 ;  /* 0x00000030ee0b7836 */ /* 0x000fe20000000000 */
[----:B------:R-:W-:Y:S02]  /*3240*/  FSEL R202, R49, -INF , !P1 ;  /* 0xff80000031ca7808 */ /* 0x000fe40004800000 */
[----:B------:R-:W-:Y:S02]  /*3250*/  ISETP.GE.AND P1, PT, R9, R224, PT ;  /* 0x000000e00900720c */ /* 0x000fe40003f26270 */
[----:B------:R-:W-:Y:S02]  /*3260*/  FSEL R210, R50, -INF , !P0 ;  /* 0xff80000032d27808 */ /* 0x000fe40004000000 */
[----:B------:R-:W-:Y:S02]  /*3270*/  ISETP.GE.AND P0, PT, R10, R221, PT ;  /* 0x000000dd0a00720c */ /* 0x000fe40003f06270 */
[----:B------:R-:W-:-:S02]  /*3280*/  FSEL R170, R33, -INF , !P1 ;  /* 0xff80000021aa7808 */ /* 0x000fc40004800000 */
[----:B------:R-:W-:Y:S02]  /*3290*/  ISETP.GE.AND P1, PT, R11, R221, PT ;  /* 0x000000dd0b00720c */ /* 0x000fe40003f26270 */
[----:B------:R-:W-:Y:S02]  /*32a0*/  FSEL R208, R51, -INF , !P0 ;  /* 0xff80000033d07808 */ /* 0x000fe40004000000 */
[-C--:B------:R-:W-:Y:S02]  /*32b0*/  ISETP.GE.AND P0, PT, R11, R222.reuse, PT ;  /* 0x000000de0b00720c */ /* 0x080fe40003f06270 */
[----:B------:R-:W-:Y:S02]  /*32c0*/  FSEL R189, R30, -INF , !P1 ;  /* 0xff8000001ebd7808 */ /* 0x000fe40004800000 */
[----:B------:R-:W-:Y:S02]  /*32d0*/  ISETP.GE.AND P1, PT, R238, R222, PT ;  /* 0x000000deee00720c */ /* 0x000fe40003f26270 */
[----:B------:R-:W-:-:S02]  /*32e0*/  FSEL R207, R55, -INF , !P2 ;  /* 0xff80000037cf7808 */ /* 0x000fc40005000000 */
[----:B------:R-:W-:Y:S02]  /*32f0*/  ISETP.GE.AND P2, PT, R11, R224, PT ;  /* 0x000000e00b00720c */ /* 0x000fe40003f46270 */
[----:B------:R-:W-:Y:S02]  /*3300*/  FSEL R191, R28, -INF , !P0 ;  /* 0xff8000001cbf7808 */ /* 0x000fe40004000000 */
[C---:B------:R-:W-:Y:S02]  /*3310*/  ISETP.GE.AND P0, PT, R9.reuse, R221, PT ;  /* 0x000000dd0900720c */ /* 0x040fe40003f06270 */
[----:B------:R-:W-:Y:S02]  /*3320*/  FSEL R84, R84, -INF , !P1 ;  /* 0xff80000054547808 */ /* 0x000fe40004800000 */
[----:B------:R-:W-:Y:S02]  /*3330*/  FSEL R171, R32, -INF , !P2 ;  /* 0xff80000020ab7808 */ /* 0x000fe40005000000 */
[----:B------:R-:W-:-:S02]  /*3340*/  ISETP.GE.AND P2, PT, R9, R222, PT ;  /* 0x000000de0900720c */ /* 0x000fc40003f46270 */
[----:B------:R-:W-:Y:S02]  /*3350*/  FSEL R188, R31, -INF , !P0 ;  /* 0xff8000001fbc7808 */ /* 0x000fe40004000000 */
[----:B------:R-:W-:Y:S02]  /*3360*/  ISETP.GE.AND P1, PT, R11, R223, PT ;  /* 0x000000df0b00720c */ /* 0x000fe40003f26270 */
[----:B------:R-:W-:Y:S02]  /*3370*/  ISETP.GE.AND P0, PT, R238, R221, PT ;  /* 0x000000ddee00720c */ /* 0x000fe40003f06270 */
[----:B------:R-:W-:Y:S02]  /*3380*/  FMNMX3.FTZ R11, R84, R85, R80, !PT ;  /* 0x00000055540b7276 */ /* 0x000fe40007810050 */
[----:B------:R-:W-:Y:S02]  /*3390*/  FSEL R190, R29, -INF , !P2 ;  /* 0xff8000001dbe7808 */ /* 0x000fe40005000000 */
[----:B------:R-:W-:-:S02]  /*33a0*/  ISETP.GE.AND P2, PT, R10, R223, PT ;  /* 0x000000df0a00720c */ /* 0x000fc40003f46270 */
[----:B------:R-:W-:Y:S02]  /*33b0*/  FSEL R86, R86, -INF , !P0 ;  /* 0xff80000056567808 */ /* 0x000fe40004000000 */
[----:B------:R-:W-:Y:S01]  /*33c0*/  FMNMX3.FTZ R11, R11, R81, R68, !PT ;  /* 0x000000510b0b7276 */ /* 0x000fe20007810044 */
[----:B------:R-:W-:Y:S08]  /*33d0*/  @!P5 BRA `(.L_x_465) ;  /* 0x000000000054d947 */ /* 0x000ff00003800000 */
[----:B------:R-:W-:-:S04]  /*33e0*/  IMAD.U32 R10, RZ, RZ, UR18 ;  /* 0x00000012ff0a7e24 */ /* 0x000fc8000f8e00ff */
[----:B------:R-:W-:-:S04]  /*33f0*/  VIADD R10, R10, 0xfffffffe ;  /* 0xfffffffe0a0a7836 */ /* 0x000fc80000000000 */
[-C--:B------:R-:W-:Y:S02]  /*3400*/  IMAD R39, R39, R10.reuse, RZ ;  /* 0x0000000a27277224 */ /* 0x080fe400078e02ff */
[----:B------:R-:W-:-:S05]  /*3410*/  IMAD.WIDE.U32 R12, R41, R10, RZ ;  /* 0x0000000a290c7225 */ /* 0x000fca00078e00ff */
[----:B------:R-:W-:Y:S02]  /*3420*/  IADD3 R39, PT, PT, R13, R39, RZ ;  /* 0x000000270d277210 */ /* 0x000fe40007ffe0ff */
        /* <DEDUP_REMOVED lines=16> */
.L_x_465:
[----:B------:R-:W-:Y:S01]  /*3530*/  FMNMX3.FTZ R13, R11, R69, R6, !PT ;  /* 0x000000450b0d7276 */ /* 0x000fe20007810006 */
[----:B------:R-:W-:Y:S01]  /*3540*/  VIADD R11, R238, 0x38 ;  /* 0x00000038ee0b7836 */ /* 0x000fe20000000000 */
[----:B------:R-:W-:Y:S01]  /*3550*/  FMNMX3.FTZ R12, R86, R87, R82, !PT ;  /* 0x00000057560c7276 */ /* 0x000fe20007810052 */
[----:B------:R-:W-:Y:S01]  /*3560*/  VIADD R10, R238, 0x39 ;  /* 0x00000039ee0a7836 */ /* 0x000fe20000000000 */
[----:B------:R-:W-:Y:S01]  /*3570*/  FMNMX3.FTZ R13, R13, R7, R206, !PT ;  /* 0x000000070d0d7276 */ /* 0x000fe200078100ce */
[----:B------:R-:W-:Y:S01]  /*3580*/  VIADD R234, R236, 0x4 ;  /* 0x00000004ecea7836 */ /* 0x000fe20000000000 */
[----:B------:R-:W-:Y:S01]  /*3590*/  FMNMX3.FTZ R12, R12, R83, R70, !PT ;  /* 0x000000530c0c7276 */ /* 0x000fe20007810046 */
[----:B------:R-:W-:Y:S01]  /*35a0*/  IMAD.SHL.U32 R217, R38, 0x2, RZ ;  /* 0x0000000226d97824 */ /* 0x000fe200078e00ff */
[-C--:B------:R-:W-:Y:S01]  /*35b0*/  ISETP.GE.AND P0, PT, R11, R222.reuse, PT ;  /* 0x000000de0b00720c */ /* 0x080fe20003f06270 */
[----:B------:R-:W-:Y:S01]  /*35c0*/  IMAD.WIDE.U32 R234, R234, -0x326172a9, RZ ;  /* 0xcd9e8d57eaea7825 */ /* 0x000fe200078e00ff */
[----:B------:R-:W-:Y:S01]  /*35d0*/  FMNMX3.FTZ R13, R13, R209, R216, !PT ;  /* 0x000000d10d0d7276 */ /* 0x000fe200078100d8 */
[----:B------:R-:W-:Y:S01]  /*35e0*/  UIADD3 UR9, UPT, UPT, UR17, -0x4498517b, URZ ;  /* 0xbb67ae8511097890 */ /* 0x000fe2000fffe0ff */
[----:B------:R-:W-:Y:S01]  /*35f0*/  FMNMX3.FTZ R12, R12, R71, R4, !PT ;  /* 0x000000470c0c7276 */ /* 0x000fe20007810004 */
[----:B------:R-:W-:Y:S01]  /*3600*/  IMAD.WIDE.U32 R248, R248, -0x2daee0ad, RZ ;  /* 0xd2511f53f8f87825 */ /* 0x000fe200078e00ff */
[----:B------:R-:W-:Y:S01]  /*3610*/  FSEL R198, R24, -INF , !P0 ;  /* 0xff80000018c67808 */ /* 0x000fe20004000000 */
[----:B------:R-:W-:Y:S01]  /*3620*/  UIADD3 UR7, UPT, UPT, UR16, -0x61c88647, URZ ;  /* 0x9e3779b910077890 */ /* 0x000fe2000fffe0ff */
[----:B------:R-:W-:Y:S01]  /*3630*/  ISETP.GE.AND P0, PT, R10, R222, PT ;  /* 0x000000de0a00720c */ /* 0x000fe20003f06270 */
[----:B------:R-:W-:Y:S01]  /*3640*/  UIADD3 UR6, UPT, UPT, UR16, 0x3c6ef372, URZ ;  /* 0x3c6ef37210067890 */ /* 0x000fe2000fffe0ff */
[----:B------:R-:W-:Y:S01]  /*3650*/  FMNMX3.FTZ R13, R13, R202, R191, !PT ;  /* 0x000000ca0d0d7276 */ /* 0x000fe200078100bf */
[----:B------:R-:W-:Y:S01]  /*3660*/  UIADD3 UR23, UPT, UPT, UR17, 0x76cf5d0a, URZ ;  /* 0x76cf5d0a11177890 */ /* 0x000fe2000fffe0ff */
[----:B------:R-:W-:Y:S01]  /*3670*/  FMNMX3.FTZ R12, R12, R5, R205, !PT ;  /* 0x000000050c0c7276 */ /* 0x000fe200078100cd */
[----:B------:R-:W-:Y:S01]  /*3680*/  UIADD3 UR22, UPT, UPT, UR17, 0x32370b8f, URZ ;  /* 0x32370b8f11167890 */ /* 0x000fe2000fffe0ff */
[----:B------:R-:W-:Y:S01]  /*3690*/  FSEL R200, R25, -INF , !P0 ;  /* 0xff80000019c87808 */ /* 0x000fe20004000000 */
[----:B------:R-:W2:Y:S01]  /*36a0*/  LDCU UR13, c[0x0][0x45c] ;  /* 0x00008b80ff0d77ac */ /* 0x000ea20008000800 */
[----:B------:R-:W-:Y:S01]  /*36b0*/  FMNMX3.FTZ R13, R13, R190, R198, !PT ;  /* 0x000000be0d0d7276 */ /* 0x000fe200078100c6 */
[----:B------:R-:W-:Y:S01]  /*36c0*/  IMAD.WIDE.U32 R236, R236, -0x326172a9, RZ ;  /* 0xcd9e8d57ecec7825 */ /* 0x000fe200078e00ff */
[----:B------:R-:W-:Y:S01]  /*36d0*/  ISETP.GE.AND P0, PT, R11, R221, PT ;  /* 0x000000dd0b00720c */ /* 0x000fe20003f06270 */
[----:B------:R-:W-:Y:S01]  /*36e0*/  UIADD3 UR11, UPT, UPT, UR16, -0x255992d5, URZ ;  /* 0xdaa66d2b100b7890 */ /* 0x000fe2000fffe0ff */
[----:B------:R-:W-:Y:S01]  /*36f0*/  FMNMX3.FTZ R12, R12, R207, R210, !PT ;  /* 0x000000cf0c0c7276 */ /* 0x000fe200078100d2 */
[----:B------:R-:W-:Y:S01]  /*3700*/  UIADD3 UR10, UPT, UPT, UR16, 0x78dde6e4, URZ ;  /* 0x78dde6e4100a7890 */ /* 0x000fe2000fffe0ff */
[----:B------:R-:W-:Y:S01]  /*3710*/  FMNMX.FTZ R13, R200, R13, !PT ;  /* 0x0000000dc80d7209 */ /* 0x000fe20007810000 */
[----:B------:R-:W-:Y:S01]  /*3720*/  UIADD3 UR20, UPT, UPT, UR17, -0x56f99767, URZ ;  /* 0xa906689911147890 */ /* 0x000fe2000fffe0ff */
[----:B------:R-:W-:Y:S01]  /*3730*/  FSEL R197, R26, -INF , !P0 ;  /* 0xff8000001ac57808 */ /* 0x000fe20004000000 */
[----:B------:R-:W-:Y:S01]  /*3740*/  UIADD3 UR21, UPT, UPT, UR17, -0x126145ec, URZ ;  /* 0xed9eba1411157890 */ /* 0x000fe2000fffe0ff */
[----:B------:R-:W-:Y:S01]  /*3750*/  ISETP.GE.AND P0, PT, R10, R221, PT ;  /* 0x000000dd0a00720c */ /* 0x000fe20003f06270 */
[----:B-1----:R-:W1:Y:S01]  /*3760*/  SHFL.BFLY PT, R16, R13, 0x2, 0x1f ;  /* 0x0c401f000d107f89 */ /* 0x002e6200000e0000 */
[----:B------:R-:W-:Y:S01]  /*3770*/  FMNMX3.FTZ R12, R12, R208, R189, !PT ;  /* 0x000000d00c0c7276 */ /* 0x000fe200078100bd */
[----:B------:R-:W-:Y:S01]  /*3780*/  UIADD3 UR8, UPT, UPT, UR16, -0x4ab325aa, URZ ;  /* 0xb54cda5610087890 */ /* 0x000fe2000fffe0ff */
[----:B------:R-:W-:Y:S01]  /*3790*/  FSEL R196, R27, -INF , !P0 ;  /* 0xff8000001bc47808 */ /* 0x000fe20004000000 */
[----:B------:R-:W-:Y:S01]  /*37a0*/  UIADD3 UR19, UPT, UPT, UR17, 0x646e171e, URZ ;  /* 0x646e171e11137890 */ /* 0x000fe2000fffe0ff */
[----:B------:R-:W-:-:S02]  /*37b0*/  FMNMX3.FTZ R12, R12, R188, R197, !PT ;  /* 0x000000bc0c0c7276 */ /* 0x000fc400078100c5 */
[----:B------:R-:W-:Y:S02]  /*37c0*/  ISETP.GE.AND P0, PT, R9, R223, PT ;  /* 0x000000df0900720c */ /* 0x000fe40003f06270 */
[----:B------:R-:W-:Y:S02]  /*37d0*/  FMNMX.FTZ R12, R196, R12, !PT ;  /* 0x0000000cc40c7209 */ /* 0x000fe40007810000 */
[----:B------:R-:W-:Y:S02]  /*37e0*/  LOP3.LUT R242, R8, UR16, R235, 0x96, !PT ;  /* 0x0000001008f27c12 */ /* 0x000fe4000f8e96eb */
[----:B------:R-:W-:Y:S01]  /*37f0*/  FSEL R213, R59, -INF , !P4 ;  /* 0xff8000003bd57808 */ /* 0x000fe20006000000 */
[----:B------:R-:W3:Y:S01]  /*3800*/  SHFL.BFLY PT, R9, R12, 0x2, 0x1f ;  /* 0x0c401f000c097f89 */ /* 0x000ee200000e0000 */
[----:B------:R-:W-:Y:S01]  /*3810*/  FSEL R212, R46, -INF , !P3 ;  /* 0xff8000002ed47808 */ /* 0x000fe20005800000 */
[----:B------:R-:W-:Y:S01]  /*3820*/  IMAD.WIDE.U32 R242, R242, -0x2daee0ad, RZ ;  /* 0xd2511f53f2f27825 */ /* 0x000fe200078e00ff */
[----:B------:R-:W-:-:S02]  /*3830*/  LOP3.LUT R14, R217, UR17, R249, 0x96, !PT ;  /* 0x00000011d90e7c12 */ /* 0x000fc4000f8e96f9 */
[C---:B------:R-:W-:Y:S02]  /*3840*/  ISETP.GE.AND P4, PT, R11.reuse, R224, PT ;  /* 0x000000e00b00720c */ /* 0x040fe40003f86270 */
[----:B------:R-:W-:Y:S01]  /*3850*/  ISETP.GE.AND P3, PT, R11, R223, PT ;  /* 0x000000df0b00720c */ /* 0x000fe20003f66270 */
[----:B------:R-:W-:Y:S01]  /*3860*/  IMAD.WIDE.U32 R14, R14, -0x326172a9, RZ ;  /* 0xcd9e8d570e0e7825 */ /* 0x000fe200078e00ff */
[----:B------:R-:W-:Y:S02]  /*3870*/  LOP3.LUT R218, R248, UR9, R243, 0x96, !PT ;  /* 0x00000009f8da7c12 */ /* 0x000fe4000f8e96f3 */
[----:B-1----:R-:W-:Y:S02]  /*3880*/  FMNMX.FTZ R11, R13, R16, !PT ;  /* 0x000000100d0b7209 */ /* 0x002fe40007810000 */
[----:B------:R-:W-:Y:S01]  /*3890*/  FMNMX3.FTZ R168, R132, R134, R135, !PT ;  /* 0x0000008684a87276 */ /* 0x000fe20007810087 */
[----:B------:R-:W-:Y:S01]  /*38a0*/  IMAD.WIDE.U32 R218, R218, -0x326172a9, RZ ;  /* 0xcd9e8d57dada7825 */ /* 0x000fe200078e00ff */
[----:B------:R-:W-:Y:S01]  /*38b0*/  FSEL R211, R47, -INF , !P2 ;  /* 0xff8000002fd37808 */ /* 0x000fe20005000000 */
[----:B------:R-:W1:Y:S01]  /*38c0*/  SHFL.BFLY PT, R166, R11, 0x1, 0x1f ;  /* 0x0c201f000ba67f89 */ /* 0x000e6200000e0000 */
[----:B------:R-:W-:-:S02]  /*38d0*/  FMNMX3.FTZ R168, R168, R133, R174, !PT ;  /* 0x00000085a8a87276 */ /* 0x000fc400078100ae */
[----:B------:R-:W-:Y:S02]  /*38e0*/  FSEL R67, R34, -INF , !P1 ;  /* 0xff80000022437808 */ /* 0x000fe40004800000 */
[----:B------:R-:W-:Y:S02]  /*38f0*/  LOP3.LUT R17, R234, UR7, R15, 0x96, !PT ;  /* 0x00000007ea117c12 */ /* 0x000fe4000f8e960f */
[C---:B------:R-:W-:Y:S02]  /*3900*/  ISETP.GE.AND P2, PT, R10.reuse, R224, PT ;  /* 0x000000e00a00720c */ /* 0x040fe40003f46270 */
[----:B------:R-:W-:Y:S01]  /*3910*/  ISETP.GE.AND P1, PT, R10, R223, PT ;  /* 0x000000df0a00720c */ /* 0x000fe20003f26270 */
[----:B------:R-:W-:Y:S01]  /*3920*/  IMAD.WIDE.U32 R20, R17, -0x2daee0ad, RZ ;  /* 0xd2511f5311147825 */ /* 0x000fe200078e00ff */
[----:B------:R-:W-:Y:S02]  /*3930*/  LOP3.LUT R18, R14, UR6, R219, 0x96, !PT ;  /* 0x000000060e127c12 */ /* 0x000fe4000f8e96db */
[----:B---3--:R-:W-:-:S02]  /*3940*/  FMNMX.FTZ R10, R12, R9, !PT ;  /* 0x000000090c0a7209 */ /* 0x008fc40007810000 */
[----:B------:R-:W-:Y:S01]  /*3950*/  FMNMX3.FTZ R168, R168, R173, R176, !PT ;  /* 0x000000ada8a87276 */ /* 0x000fe200078100b0 */
[----:B------:R-:W-:Y:S01]  /*3960*/  IMAD.WIDE.U32 R18, R18, -0x2daee0ad, RZ ;  /* 0xd2511f5312127825 */ /* 0x000fe200078e00ff */
[----:B------:R-:W-:Y:S01]  /*3970*/  LEA R178, R225, UR5, 0x1 ;  /* 0x00000005e1b27c11 */ /* 0x000fe2000f8e08ff */
[----:B------:R-:W3:Y:S01]  /*3980*/  SHFL.BFLY PT, R165, R10, 0x1, 0x1f ;  /* 0x0c201f000aa57f89 */ /* 0x000ee200000e0000 */
[----:B------:R-:W-:Y:S02]  /*3990*/  FMNMX3.FTZ R168, R168, R175, R194, !PT ;  /* 0x000000afa8a87276 */ /* 0x000fe400078100c2 */
[----:B------:R-:W-:Y:S01]  /*39a0*/  LOP3.LUT R13, R242, UR23, R21, 0x96, !PT ;  /* 0x00000017f20d7c12 */ /* 0x000fe2000f8e9615 */
[----:B------:R-:W-:Y:S01]  /*39b0*/  VIADD R9, R178, 0x9000 ;  /* 0x00009000b2097836 */ /* 0x000fe20000000000 */
[----:B------:R-:W-:Y:S01]  /*39c0*/  FMNMX3.FTZ R168, R168, R193, R204, !PT ;  /* 0x000000c1a8a87276 */ /* 0x000fe200078100cc */
[----:B------:R-:W-:Y:S01]  /*39d0*/  VIADD R172, R178, 0x9020 ;  /* 0x00009020b2ac7836 */ /* 0x000fe20000000000 */
[----:B------:R-:W-:Y:S01]  /*39e0*/  FMNMX3.FTZ R167, R101, R100, R103, !PT ;  /* 0x0000006465a77276 */ /* 0x000fe20007810067 */
[----:B------:R-:W-:Y:S01]  /*39f0*/  @P6 VIADD R172, R9, 0xffffffe0 ;  /* 0xffffffe009ac6836 */ /* 0x000fe20000000000 */
[----:B------:R-:W-:Y:S01]  /*3a00*/  LOP3.LUT R16, R20, UR22, R19, 0x96, !PT ;  /* 0x0000001614107c12 */ /* 0x000fe2000f8e9613 */
[----:B------:R-:W-:Y:S01]  /*3a10*/  IMAD.WIDE.U32 R20, R13, -0x326172a9, RZ ;  /* 0xcd9e8d570d147825 */ /* 0x000fe200078e00ff */
[----:B------:R-:W-:Y:S01]  /*3a20*/  FSEL R169, R116, -INF , !P4 ;  /* 0xff80000074a97808 */ /* 0x000fe20006000000 */
[----:B------:R-:W4:Y:S01]  /*3a30*/  LDC R9, c[0x0][0x4f8] ;  /* 0x00013e00ff097b82 */ /* 0x000f220000000800 */
[----:B------:R-:W-:Y:S01]  /*3a40*/  FMNMX3.FTZ R168, R168, R203, R171, !PT ;  /* 0x000000cba8a87276 */ /* 0x000fe200078100ab */
[----:B------:R-:W-:Y:S01]  /*3a50*/  IMAD.WIDE.U32 R16, R16, -0x326172a9, RZ ;  /* 0xcd9e8d5710107825 */ /* 0x000fe200078e00ff */
[----:B------:R-:W-:Y:S01]  /*3a60*/  FMNMX3.FTZ R167, R167, R102, R179, !PT ;  /* 0x00000066a7a77276 */ /* 0x000fe200078100b3 */
[----:B------:R-:W-:Y:S01]  /*3a70*/  LDSM.16.MT88.4 R148, [R178+0x9000] ;  /* 0x00900000b294783b */ /* 0x000fe20000004200 */
[----:B------:R-:W-:-:S02]  /*3a80*/  FSEL R164, R117, -INF , !P2 ;  /* 0xff80000075a47808 */ /* 0x000fc40005000000 */
[----:B------:R-:W-:Y:S01]  /*3a90*/  FMNMX3.FTZ R168, R168, R170, R169, !PT ;  /* 0x000000aaa8a87276 */ /* 0x000fe200078100a9 */
[----:B------:R-:W-:Y:S01]  /*3aa0*/  LDSM.16.MT88.4 R96, [R178+0xa000] ;  /* 0x00a00000b260783b */ /* 0x000fe20000004200 */
[----:B------:R-:W-:Y:S02]  /*3ab0*/  FMNMX3.FTZ R167, R167, R180, R201, !PT ;  /* 0x000000b4a7a77276 */ /* 0x000fe400078100c9 */
[----:B------:R-:W-:Y:S01]  /*3ac0*/  LOP3.LUT R13, R218, UR11, R21, 0x96, !PT ;  /* 0x0000000bda0d7c12 */ /* 0x000fe2000f8e9615 */
[----:B------:R-:W-:Y:S01]  /*3ad0*/  LDSM.16.MT88.4 R112, [R172+0x1000] ;  /* 0x00100000ac70783b */ /* 0x000fe20000004200 */
[----:B-1----:R-:W-:Y:S02]  /*3ae0*/  FMNMX.FTZ R166, R11, R166, !PT ;  /* 0x000000a60ba67209 */ /* 0x002fe40007810000 */
[----:B------:R-:W-:Y:S01]  /*3af0*/  LOP3.LUT R12, R20, UR10, R17, 0x96, !PT ;  /* 0x0000000a140c7c12 */ /* 0x000fe2000f8e9611 */
[----:B------:R-:W-:Y:S01]  /*3b00*/  IMAD.WIDE.U32 R20, R13, -0x2daee0ad, RZ ;  /* 0xd2511f530d147825 */ /* 0x000fe200078e00ff */
[----:B------:R-:W-:-:S03]  /*3b10*/  FMNMX.FTZ R168, R164, R168, !PT ;  /* 0x000000a8a4a87209 */ /* 0x000fc60007810000 */
[----:B--2---:R-:W-:Y:S01]  /*3b20*/  FMUL.FTZ R199, R166, UR13 ;  /* 0x0000000da6c77c20 */ /* 0x004fe20008410000 */
[----:B------:R-:W-:Y:S01]  /*3b30*/  FMNMX3.FTZ R167, R167, R182, R192, !PT ;  /* 0x000000b6a7a77276 */ /* 0x000fe200078100c0 */
[----:B------:R-:W-:Y:S01]  /*3b40*/  IMAD.WIDE.U32 R12, R12, -0x2daee0ad, RZ ;  /* 0xd2511f530c0c7825 */ /* 0x000fe200078e00ff */
[----:B------:R-:W-:Y:S01]  /*3b50*/  FSEL R66, R35, -INF , !P0 ;  /* 0xff80000023427808 */ /* 0x000fe20004000000 */
[----:B------:R-:W1:Y:S01]  /*3b60*/  SHFL.BFLY PT, R17, R168, 0x2, 0x1f ;  /* 0x0c401f00a8117f89 */ /* 0x000e6200000e0000 */
[----:B------:R-:W-:Y:S02]  /*3b70*/  FSETP.NEU.FTZ.AND P0, PT, R166, -INF , PT ;  /* 0xff800000a600780b */ /* 0x000fe40003f1d000 */
[----:B------:R-:W-:Y:S01]  /*3b80*/  FMNMX3.FTZ R167, R167, R213, R212, !PT ;  /* 0x000000d5a7a77276 */ /* 0x000fe200078100d4 */
[----:B------:R-:W-:Y:S01]  /*3b90*/  LDSM.16.MT88.4 R144, [R178+0xb000] ;  /* 0x00b00000b290783b */ /* 0x000fe20000004200 */
[----:B------:R-:W-:Y:S02]  /*3ba0*/  LOP3.LUT R244, R8, UR16, R237, 0x96, !PT ;  /* 0x0000001008f47c12 */ /* 0x000fe4000f8e96ed */
[----:B------:R-:W-:Y:S01]  /*3bb0*/  FSEL R65, R118, -INF , !P3 ;  /* 0xff80000076417808 */ /* 0x000fe20005800000 */
[----:B------:R-:W-:Y:S01]  /*3bc0*/  LDSM.16.MT88.4 R28, [R178+0x9400] ;  /* 0x00940000b21c783b */ /* 0x000fe20000004200 */
[----:B------:R-:W-:Y:S01]  /*3bd0*/  FSEL R199, R199, RZ, P0 ;  /* 0x000000ffc7c77208 */ /* 0x000fe20000000000 */
[----:B------:R-:W-:Y:S01]  /*3be0*/  IMAD.WIDE.U32 R244, R244, -0x2daee0ad, RZ ;  /* 0xd2511f53f4f47825 */ /* 0x000fe200078e00ff */
[----:B---3--:R-:W-:Y:S01]  /*3bf0*/  FMNMX.FTZ R165, R10, R165, !PT ;  /* 0x000000a50aa57209 */ /* 0x008fe20007810000 */
[----:B------:R-:W-:Y:S01]  /*3c00*/  LDSM.16.MT88.4 R24, [R172+0x400] ;  /* 0x00040000ac18783b */ /* 0x000fe20000004200 */
[----:B------:R-:W-:Y:S01]  /*3c10*/  FMNMX3.FTZ R167, R167, R211, R67, !PT ;  /* 0x000000d3a7a77276 */ /* 0x000fe20007810043 */
[----:B------:R-:W-:Y:S01]  /*3c20*/  FFMA.FTZ R50, R80, UR13, -R199 ;  /* 0x0000000d50327c23 */ /* 0x000fe200080108c7 */
[----:B------:R-:W-:Y:S01]  /*3c30*/  LOP3.LUT R20, R20, UR20, R13, 0x96, !PT ;  /* 0x0000001414147c12 */ /* 0x000fe2000f8e960d */
[----:B------:R-:W-:Y:S01]  /*3c40*/  FFMA.FTZ R49, R81, UR13, -R199 ;  /* 0x0000000d51317c23 */ /* 0x000fe200080108c7 */
[----:B------:R-:W-:Y:S01]  /*3c50*/  LOP3.LUT R18, R18, UR21, R21, 0x96, !PT ;  /* 0x0000001512127c12 */ /* 0x000fe2000f8e9615 */
[----:B------:R-:W-:Y:S01]  /*3c60*/  FMUL.FTZ R195, R165, UR13 ;  /* 0x0000000da5c37c20 */ /* 0x000fe20008410000 */
[----:B------:R-:W-:Y:S01]  /*3c70*/  FSEL R64, R119, -INF , !P1 ;  /* 0xff80000077407808 */ /* 0x000fe20004800000 */
[----:B------:R-:W-:Y:S01]  /*3c80*/  IMAD.WIDE.U32 R20, R20, -0x326172a9, RZ ;  /* 0xcd9e8d5714147825 */ /* 0x000fe200078e00ff */
[----:B------:R-:W-:-:S03]  /*3c90*/  FMNMX3.FTZ R167, R167, R66, R65, !PT ;  /* 0x00000042a7a77276 */ /* 0x000fc60007810041 */
[----:B------:R-:W-:Y:S01]  /*3ca0*/  FFMA.FTZ R54, R84, UR13, -R199 ;  /* 0x0000000d54367c23 */ /* 0x000fe200080108c7 */
[----:B------:R-:W-:Y:S01]  /*3cb0*/  FSETP.NEU.FTZ.AND P0, PT, R165, -INF , PT ;  /* 0xff800000a500780b */ /* 0x000fe20003f1d000 */
[----:B------:R-:W-:Y:S01]  /*3cc0*/  IMAD.WIDE.U32 R18, R18, -0x326172a9, RZ ;  /* 0xcd9e8d5712127825 */ /* 0x000fe200078e00ff */
[----:B------:R-:W-:-:S03]  /*3cd0*/  FMNMX.FTZ R167, R64, R167, !PT ;  /* 0x000000a740a77209 */ /* 0x000fc60007810000 */
[----:B------:R-:W-:Y:S01]  /*3ce0*/  FFMA.FTZ R53, R85, UR13, -R199 ;  /* 0x0000000d55357c23 */ /* 0x000fe200080108c7 */
[----:B------:R-:W-:Y:S01]  /*3cf0*/  LOP3.LUT R214, R248, UR9, R245, 0x96, !PT ;  /* 0x00000009f8d67c12 */ /* 0x000fe2000f8e96f5 */
[----:B------:R-:W-:Y:S01]  /*3d00*/  IMAD.MOV.U32 R11, RZ, RZ, R20 ;  /* 0x000000ffff0b7224 */ /* 0x000fe200078e0014 */
[----:B------:R-:W-:Y:S01]  /*3d10*/  FSEL R195, R195, RZ, P0 ;  /* 0x000000ffc3c37208 */ /* 0x000fe20000000000 */
[----:B------:R-:W-:Y:S01]  /*3d20*/  UIADD3 UR9, UPT, UPT, UR16, 0x1715609d, URZ ;  /* 0x1715609d10097890 */ /* 0x000fe2000fffe0ff */
[----:B------:R-:W-:Y:S01]  /*3d30*/  MUFU.EX2 R50, R50 ;  /* 0x0000003200327308 */ /* 0x000fe20000000800 */
[----:B------:R-:W-:Y:S01]  /*3d40*/  LOP3.LUT R137, R18, UR8, R21, 0x96, !PT ;  /* 0x0000000812897c12 */ /* 0x000fe2000f8e9615 */
[----:B------:R-:W2:Y:S01]  /*3d50*/  SHFL.BFLY PT, R13, R167, 0x2, 0x1f ;  /* 0x0c401f00a70d7f89 */ /* 0x000ea200000e0000 */
[----:B----4-:R-:W-:Y:S01]  /*3d60*/  LOP3.LUT R55, R9, 0xff, RZ, 0xc0, !PT ;  /* 0x000000ff09377812 */ /* 0x010fe200078ec0ff */
[----:B------:R-:W3:Y:S01]  /*3d70*/  MUFU.EX2 R49, R49 ;  /* 0x0000003100317308 */ /* 0x000ee20000000800 */
[----:B------:R-:W-:Y:S01]  /*3d80*/  PRMT R138, R20, 0x7771, RZ ;  /* 0x00007771148a7816 */ /* 0x000fe200000000ff */
[--C-:B------:R-:W-:Y:S01]  /*3d90*/  FFMA.FTZ R48, R82, UR13, -R195.reuse ;  /* 0x0000000d52307c23 */ /* 0x100fe200080108c3 */
[----:B------:R-:W-:Y:S01]  /*3da0*/  LOP3.LUT R11, R11, 0xff, RZ, 0xc0, !PT ;  /* 0x000000ff0b0b7812 */ /* 0x000fe200078ec0ff */
[--C-:B------:R-:W-:Y:S01]  /*3db0*/  FFMA.FTZ R47, R83, UR13, -R195.reuse ;  /* 0x0000000d532f7c23 */ /* 0x100fe200080108c3 */
[--C-:B------:R-:W-:Y:S01]  /*3dc0*/  FFMA.FTZ R52, R86, UR13, -R195.reuse ;  /* 0x0000000d56347c23 */ /* 0x100fe200080108c3 */
[----:B------:R-:W-:Y:S01]  /*3dd0*/  FFMA.FTZ R51, R87, UR13, -R195 ;  /* 0x0000000d57337c23 */ /* 0x000fe200080108c3 */
[----:B------:R-:W-:Y:S01]  /*3de0*/  LOP3.LUT R136, R137, 0xffff, RZ, 0xc0, !PT ;  /* 0x0000ffff89887812 */ /* 0x000fe200078ec0ff */
[----:B------:R-:W-:Y:S01]  /*3df0*/  MUFU.EX2 R54, R54 ;  /* 0x0000003600367308 */ /* 0x000fe20000000800 */
[----:B------:R-:W-:Y:S01]  /*3e00*/  LOP3.LUT R16, R16, UR9, R19, 0x96, !PT ;  /* 0x0000000910107c12 */ /* 0x000fe2000f8e9613 */
[----:B------:R-:W-:Y:S01]  /*3e10*/  IMAD R55, R55, 0x10000, R55 ;  /* 0x0001000037377824 */ /* 0x000fe200078e0237 */
[C---:B------:R-:W-:Y:S01]  /*3e20*/  PRMT R139, R20.reuse, 0x7773, RZ ;  /* 0x00007773148b7816 */ /* 0x040fe200000000ff */
[----:B------:R-:W4:Y:S01]  /*3e30*/  MUFU.EX2 R53, R53 ;  /* 0x0000003500357308 */ /* 0x000f220000000800 */
[----:B------:R-:W-:Y:S01]  /*3e40*/  PRMT R10, R20, 0x7772, RZ ;  /* 0x00007772140a7816 */ /* 0x000fe200000000ff */
[--C-:B------:R-:W-:Y:S01]  /*3e50*/  FFMA.FTZ R44, R70, UR13, -R195.reuse ;  /* 0x0000000d462c7c23 */ /* 0x100fe200080108c3 */
[----:B------:R-:W-:Y:S01]  /*3e60*/  PRMT R138, R11, 0x5410, R138 ;  /* 0x000054100b8a7816 */ /* 0x000fe2000000008a */
[----:B------:R-:W-:Y:S01]  /*3e70*/  MUFU.EX2 R48, R48 ;  /* 0x0000003000307308 */ /* 0x000fe20000000800 */
[----:B------:R-:W-:Y:S01]  /*3e80*/  LOP3.LUT R9, R137, 0xff, RZ, 0xc0, !PT ;  /* 0x000000ff89097812 */ /* 0x000fe200078ec0ff */
[----:B------:R-:W-:Y:S01]  /*3e90*/  FFMA.FTZ R42, R71, UR13, -R195 ;  /* 0x0000000d472a7c23 */ /* 0x000fe200080108c3 */
[----:B------:R-:W-:Y:S01]  /*3ea0*/  SHF.R.U32.HI R136, RZ, 0x8, R136 ;  /* 0x00000008ff887819 */ /* 0x000fe20000011688 */
[----:B------:R-:W5:Y:S01]  /*3eb0*/  MUFU.EX2 R47, R47 ;  /* 0x0000002f002f7308 */ /* 0x000f620000000800 */
[----:B-1----:R-:W-:Y:S01]  /*3ec0*/  FMNMX.FTZ R168, R168, R17, !PT ;  /* 0x00000011a8a87209 */ /* 0x002fe20007810000 */
[----:B------:R-:W-:Y:S01]  /*3ed0*/  IMAD.WIDE.U32 R16, R16, -0x2daee0ad, RZ ;  /* 0xd2511f5310107825 */ /* 0x000fe200078e00ff */
[----:B------:R-:W-:Y:S01]  /*3ee0*/  PRMT R139, R10, 0x5410, R139 ;  /* 0x000054100a8b7816 */ /* 0x000fe2000000008b */
[----:B------:R-:W-:Y:S01]  /*3ef0*/  MUFU.EX2 R52, R52 ;  /* 0x0000003400347308 */ /* 0x000fe20000000800 */
[----:B------:R-:W-:Y:S01]  /*3f00*/  PRMT R10, R137, 0x7632, R10 ;  /* 0x00007632890a7816 */ /* 0x000fe2000000000a */
[----:B------:R-:W-:Y:S01]  /*3f10*/  IMAD.WIDE.U32 R214, R214, -0x326172a9, RZ ;  /* 0xcd9e8d57d6d67825 */ /* 0x000fe200078e00ff */
[----:B------:R-:W-:Y:S01]  /*3f20*/  PRMT R136, R9, 0x5410, R136 ;  /* 0x0000541009887816 */ /* 0x000fe20000000088 */
[----:B------:R-:W1:Y:S01]  /*3f30*/  MUFU.EX2 R51, R51 ;  /* 0x0000003300337308 */ /* 0x000e620000000800 */
[--C-:B------:R-:W-:Y:S01]  /*3f40*/  HSET2.LE.AND R138, R138, R55.reuse, PT ;  /* 0x000000378a8a7233 */ /* 0x100fe20003803000 */
[--C-:B------:R-:W-:Y:S01]  /*3f50*/  FFMA.FTZ R46, R68, UR13, -R199.reuse ;  /* 0x0000000d442e7c23 */ /* 0x100fe200080108c7 */
[----:B---3--:R-:W-:Y:S01]  /*3f60*/  F2FP.F16.F32.PACK_AB R9, R49, R50 ;  /* 0x000000323109723e */ /* 0x008fe200000000ff */
[----:B------:R-:W-:Y:S01]  /*3f70*/  FFMA.FTZ R45, R69, UR13, -R199 ;  /* 0x0000000d452d7c23 */ /* 0x000fe200080108c7 */
[----:B------:R-:W-:Y:S01]  /*3f80*/  SHF.R.U32.HI R137, RZ, 0x18, R137 ;  /* 0x00000018ff897819 */ /* 0x000fe20000011689 */
[----:B------:R-:W-:Y:S01]  /*3f90*/  FFMA.FTZ R43, R6, UR13, -R199 ;  /* 0x0000000d062b7c23 */ /* 0x000fe200080108c7 */
[----:B------:R-:W-:Y:S01]  /*3fa0*/  LOP3.LUT R10, R10, 0xff, RZ, 0xc0, !PT ;  /* 0x000000ff0a0a7812 */ /* 0x000fe200078ec0ff */
[----:B------:R-:W-:Y:S01]  /*3fb0*/  FFMA.FTZ R41, R4, UR13, -R195 ;  /* 0x0000000d04297c23 */ /* 0x000fe200080108c3 */
[----:B------:R-:W-:Y:S01]  /*3fc0*/  LOP3.LUT R116, R236, UR7, R15, 0x96, !PT ;  /* 0x00000007ec747c12 */ /* 0x000fe2000f8e960f */
[----:B------:R-:W-:Y:S01]  /*3fd0*/  FFMA.FTZ R38, R5, UR13, -R195 ;  /* 0x0000000d05267c23 */ /* 0x000fe200080108c3 */
[----:B------:R-:W-:Y:S01]  /*3fe0*/  LOP3.LUT R33, R12, UR19, R17, 0x96, !PT ;  /* 0x000000130c217c12 */ /* 0x000fe2000f8e9611 */
[----:B------:R-:W-:Y:S01]  /*3ff0*/  MUFU.EX2 R44, R44 ;  /* 0x0000002c002c7308 */ /* 0x000fe20000000800 */
[----:B------:R-:W-:Y:S01]  /*4000*/  LOP3.LUT R138, R9, R138, RZ, 0xc0, !PT ;  /* 0x0000008a098a7212 */ /* 0x000fe200078ec0ff */
[----:B------:R-:W-:Y:S01]  /*4010*/  IMAD.WIDE.U32 R116, R116, -0x2daee0ad, RZ ;  /* 0xd2511f5374747825 */ /* 0x000fe200078e00ff */
[--C-:B------:R-:W-:Y:S01]  /*4020*/  HSET2.LE.AND R136, R136, R55.reuse, PT ;  /* 0x0000003788887233 */ /* 0x100fe20003803000 */
[----:B------:R-:W3:Y:S01]  /*4030*/  MUFU.EX2 R42, R42 ;  /* 0x0000002a002a7308 */ /* 0x000ee20000000800 */
[----:B------:R-:W-:Y:S01]  /*4040*/  LOP3.LUT R139, R139, 0xff00ff, RZ, 0xc0, !PT ;  /* 0x00ff00ff8b8b7812 */ /* 0x000fe200078ec0ff */
[----:B------:R-:W-:Y:S01]  /*4050*/  FFMA.FTZ R39, R7, UR13, -R199 ;  /* 0x0000000d07277c23 */ /* 0x000fe200080108c7 */
[----:B------:R-:W-:Y:S01]  /*4060*/  PRMT R137, R10, 0x5410, R137 ;  /* 0x000054100a897816 */ /* 0x000fe20000000089 */
[----:B------:R-:W-:Y:S01]  /*4070*/  MUFU.EX2 R46, R46 ;  /* 0x0000002e002e7308 */ /* 0x000fe20000000800 */
[----:B----4-:R-:W-:Y:S01]  /*4080*/  F2FP.F16.F32.PACK_AB R9, R53, R54 ;  /* 0x000000363509723e */ /* 0x010fe200000000ff */
[----:B------:R-:W-:Y:S01]  /*4090*/  SHFL.BFLY PT, R57, R168, 0x1, 0x1f ;  /* 0x0c201f00a8397f89 */ /* 0x000fe200000e0000 */
[----:B------:R-:W-:Y:S01]  /*40a0*/  LOP3.LUT R58, R14, UR6, R215, 0x96, !PT ;  /* 0x000000060e3a7c12 */ /* 0x000fe2000f8e96d7 */
[----:B------:R-:W-:Y:S01]  /*40b0*/  MUFU.EX2 R45, R45 ;  /* 0x0000002d002d7308 */ /* 0x000fe20000000800 */
[C---:B------:R-:W-:Y:S01]  /*40c0*/  PRMT R6, R33.reuse, 0x7632, R6 ;  /* 0x0000763221067816 */ /* 0x040fe20000000006 */
[----:B------:R-:W4:Y:S01]  /*40d0*/  LDSM.16.MT88.4 R80, [R172] ;  /* 0x00000000ac50783b */ /* 0x000f220000004200 */
[C---:B------:R-:W-:Y:S01]  /*40e0*/  LOP3.LUT R12, R33.reuse, 0xffff, RZ, 0xc0, !PT ;  /* 0x0000ffff210c7812 */ /* 0x040fe200078ec0ff */
[----:B------:R-:W-:Y:S01]  /*40f0*/  IMAD.WIDE.U32 R58, R58, -0x2daee0ad, RZ ;  /* 0xd2511f533a3a7825 */ /* 0x000fe200078e00ff */
[----:B------:R-:W-:Y:S01]  /*4100*/  LOP3.LUT R32, R33, 0xff, RZ, 0xc0, !PT ;  /* 0x000000ff21207812 */ /* 0x000fe200078ec0ff */
[----:B------:R-:W-:Y:S01]  /*4110*/  MUFU.EX2 R41, R41 ;  /* 0x0000002900297308 */ /* 0x000fe20000000800 */
[----:B------:R-:W-:Y:S01]  /*4120*/  LOP3.LUT R136, R9, R136, RZ, 0xc0, !PT ;  /* 0x0000008809887212 */ /* 0x000fe200078ec0ff */
[----:B------:R-:W-:Y:S01]  /*4130*/  LDSM.16.MT88.4 R20, [R178+0xa400] ;  /* 0x00a40000b214783b */ /* 0x000fe20000004200 */
[----:B------:R-:W-:Y:S01]  /*4140*/  SHF.R.U32.HI R33, RZ, 0x18, R33 ;  /* 0x00000018ff217819 */ /* 0x000fe20000011621 */
[----:B------:R-:W4:Y:S01]  /*4150*/  MUFU.EX2 R38, R38 ;  /* 0x0000002600267308 */ /* 0x000f220000000800 */
[----:B------:R-:W-:Y:S01]  /*4160*/  LOP3.LUT R6, R6, 0xff, RZ, 0xc0, !PT ;  /* 0x000000ff06067812 */ /* 0x000fe200078ec0ff */
[--C-:B------:R-:W-:Y:S01]  /*4170*/  FFMA.FTZ R216, R216, UR13, -R199.reuse ;  /* 0x0000000dd8d87c23 */ /* 0x100fe200080108c7 */
[--C-:B------:R-:W-:Y:S01]  /*4180*/  HSET2.LE.AND R139, R139, R55.reuse, PT ;  /* 0x000000378b8b7233 */ /* 0x100fe20003803000 */
[----:B------:R-:W-:Y:S01]  /*4190*/  MUFU.EX2 R43, R43 ;  /* 0x0000002b002b7308 */ /* 0x000fe20000000800 */
[----:B-----5:R-:W-:Y:S01]  /*41a0*/  F2FP.F16.F32.PACK_AB R10, R47, R48 ;  /* 0x000000302f0a723e */ /* 0x020fe200000000ff */
[--C-:B------:R-:W-:Y:S01]  /*41b0*/  FFMA.FTZ R209, R209, UR13, -R199.reuse ;  /* 0x0000000dd1d17c23 */ /* 0x100fe200080108c7 */
[--C-:B------:R-:W-:Y:S01]  /*41c0*/  HSET2.LE.AND R137, R137, R55.reuse, PT ;  /* 0x0000003789897233 */ /* 0x100fe20003803000 */
[----:B------:R-:W5:Y:S01]  /*41d0*/  MUFU.EX2 R39, R39 ;  /* 0x0000002700277308 */ /* 0x000f620000000800 */
[----:B-1----:R-:W-:Y:S01]  /*41e0*/  F2FP.F16.F32.PACK_AB R9, R51, R52 ;  /* 0x000000343309723e */ /* 0x002fe200000000ff */
[--C-:B------:R-:W-:Y:S01]  /*41f0*/  FFMA.FTZ R206, R206, UR13, -R199.reuse ;  /* 0x0000000dcece7c23 */ /* 0x100fe200080108c7 */
[C---:B------:R-:W-:Y:S01]  /*4200*/  PRMT R14, R16.reuse, 0x7773, RZ ;  /* 0x00007773100e7816 */ /* 0x040fe200000000ff */
[--C-:B------:R-:W-:Y:S01]  /*4210*/  FFMA.FTZ R191, R191, UR13, -R199.reuse ;  /* 0x0000000dbfbf7c23 */ /* 0x100fe200080108c7 */
[----:B------:R-:W-:Y:S01]  /*4220*/  PRMT R35, R16, 0x7772, RZ ;  /* 0x0000777210237816 */ /* 0x000fe200000000ff */
[----:B------:R-:W-:Y:S01]  /*4230*/  FFMA.FTZ R232, R200, UR13, -R199 ;  /* 0x0000000dc8e87c23 */ /* 0x000fe200080108c7 */
[----:B------:R-:W-:Y:S01]  /*4240*/  LOP3.LUT R56, R244, UR23, R117, 0x96, !PT ;  /* 0x00000017f4387c12 */ /* 0x000fe2000f8e9675 */
[----:B------:R-:W-:Y:S01]  /*4250*/  MUFU.EX2 R206, R206 ;  /* 0x000000ce00ce7308 */ /* 0x000fe20000000800 */
[----:B--2---:R-:W-:Y:S01]  /*4260*/  FMNMX.FTZ R167, R167, R13, !PT ;  /* 0x0000000da7a77209 */ /* 0x004fe20007810000 */
[----:B------:R-:W-:Y:S01]  /*4270*/  IMAD.MOV.U32 R13, RZ, RZ, R16 ;  /* 0x000000ffff0d7224 */ /* 0x000fe200078e0010 */
[----:B------:R-:W-:Y:S01]  /*4280*/  PRMT R33, R6, 0x5410, R33 ;  /* 0x0000541006217816 */ /* 0x000fe20000000021 */
[----:B------:R-:W-:Y:S01]  /*4290*/  IMAD.WIDE.U32 R240, R56, -0x326172a9, RZ ;  /* 0xcd9e8d5738f07825 */ /* 0x000fe200078e00ff */
[----:B------:R-:W-:Y:S01]  /*42a0*/  PRMT R35, R35, 0x5410, R14 ;  /* 0x0000541023237816 */ /* 0x000fe2000000000e */
[----:B------:R-:W1:Y:S01]  /*42b0*/  SHFL.BFLY PT, R56, R167, 0x1, 0x1f ;  /* 0x0c201f00a7387f89 */ /* 0x000e6200000e0000 */
[----:B------:R-:W-:Y:S01]  /*42c0*/  SHF.R.U32.HI R4, RZ, 0x8, R12 ;  /* 0x00000008ff047819 */ /* 0x000fe2000001160c */
[----:B------:R-:W-:Y:S01]  /*42d0*/  FFMA.FTZ R231, R196, UR13, -R195 ;  /* 0x0000000dc4e77c23 */ /* 0x000fe200080108c3 */
[----:B------:R-:W-:Y:S01]  /*42e0*/  LOP3.LUT R139, R10, R139, RZ, 0xc0, !PT ;  /* 0x0000008b0a8b7212 */ /* 0x000fe200078ec0ff */
[----:B------:R-:W-:Y:S01]  /*42f0*/  MUFU.EX2 R232, R232 ;  /* 0x000000e800e87308 */ /* 0x000fe20000000800 */
[----:B------:R-:W-:Y:S01]  /*4300*/  LOP3.LUT R137, R9, R137, RZ, 0xc0, !PT ;  /* 0x0000008909897212 */ /* 0x000fe200078ec0ff */
[----:B------:R-:W-:Y:S01]  /*4310*/  FADD.FTZ R53, R54, R53 ;  /* 0x0000003536357221 */ /* 0x000fe20000010000 */
[----:B------:R-:W-:Y:S01]  /*4320*/  LOP3.LUT R116, R116, UR22, R59, 0x96, !PT ;  /* 0x0000001674747c12 */ /* 0x000fe2000f8e963b */
[----:B------:R-:W2:Y:S01]  /*4330*/  LDSM.16.MT88.4 R8, [R172+0x2000] ;  /* 0x00200000ac08783b */ /* 0x000ea20000004200 */
[----:B------:R-:W-:Y:S01]  /*4340*/  LOP3.LUT R35, R35, 0xff00ff, RZ, 0xc0, !PT ;  /* 0x00ff00ff23237812 */ /* 0x000fe200078ec0ff */
[----:B------:R-:W-:Y:S01]  /*4350*/  MUFU.EX2 R231, R231 ;  /* 0x000000e700e77308 */ /* 0x000fe20000000800 */
[----:B------:R-:W-:Y:S01]  /*4360*/  PRMT R32, R32, 0x5410, R4 ;  /* 0x0000541020207816 */ /* 0x000fe20000000004 */
[----:B------:R-:W-:Y:S01]  /*4370*/  IMAD.WIDE.U32 R116, R116, -0x326172a9, RZ ;  /* 0xcd9e8d5774747825 */ /* 0x000fe200078e00ff */
[--C-:B------:R-:W-:Y:S01]  /*4380*/  HSET2.LE.AND R33, R33, R55.reuse, PT ;  /* 0x0000003721217233 */ /* 0x100fe20003803000 */
[C---:B------:R-:W-:Y:S01]  /*4390*/  HMMA.16816.F32 R156, R136.reuse, R148, RZ ;  /* 0x00000094889c723c */ /* 0x040fe200000018ff */
[----:B---3--:R-:W-:Y:S01]  /*43a0*/  F2FP.F16.F32.PACK_AB R59, R42, R44 ;  /* 0x0000002c2a3b723e */ /* 0x008fe200000000ff */
[----:B------:R-:W-:Y:S01]  /*43b0*/  FADD.FTZ R51, R52, R51 ;  /* 0x0000003334337221 */ /* 0x000fe20000010000 */
[----:B------:R-:W-:Y:S01]  /*43c0*/  PRMT R34, R16, 0x7771, RZ ;  /* 0x0000777110227816 */ /* 0x000fe200000000ff */
[----:B------:R-:W-:Y:S01]  /*43d0*/  FADD.FTZ R53, R50, R53 ;  /* 0x0000003532357221 */ /* 0x000fe20000010000 */
[----:B------:R-:W-:Y:S01]  /*43e0*/  LOP3.LUT R13, R13, 0xff, RZ, 0xc0, !PT ;  /* 0x000000ff0d0d7812 */ /* 0x000fe200078ec0ff */
[----:B------:R-:W3:Y:S01]  /*43f0*/  LDSM.16.MT88.4 R16, [R172+0x1400] ;  /* 0x00140000ac10783b */ /* 0x000ee20000004200 */
[--C-:B------:R-:W-:Y:S01]  /*4400*/  HSET2.LE.AND R35, R35, R55.reuse, PT ;  /* 0x0000003723237233 */ /* 0x100fe20003803000 */
[C---:B----4-:R-:W-:Y:S01]  /*4410*/  HMMA.16816.F32 R72, R136.reuse, R80, RZ ;  /* 0x000000508848723c */ /* 0x050fe200000018ff */
[--C-:B------:R-:W-:Y:S01]  /*4420*/  HSET2.LE.AND R32, R32, R55.reuse, PT ;  /* 0x0000003720207233 */ /* 0x100fe20003803000 */
[----:B------:R-:W-:Y:S01]  /*4430*/  FADD.FTZ R51, R48, R51 ;  /* 0x0000003330337221 */ /* 0x000fe20000010000 */
[----:B------:R-:W-:Y:S01]  /*4440*/  LOP3.LUT R33, R59, R33, RZ, 0xc0, !PT ;  /* 0x000000213b217212 */ /* 0x000fe200078ec0ff */
[----:B------:R-:W-:Y:S01]  /*4450*/  FADD.FTZ R53, R49, R53 ;  /* 0x0000003531357221 */ /* 0x000fe20000010000 */
[----:B------:R-:W-:Y:S01]  /*4460*/  F2FP.F16.F32.PACK_AB R61, R38, R41 ;  /* 0x00000029263d723e */ /* 0x000fe200000000ff */
[----:B------:R-:W-:Y:S01]  /*4470*/  FADD.FTZ R51, R47, R51 ;  /* 0x000000332f337221 */ /* 0x000fe20000010000 */
[----:B------:R-:W-:Y:S01]  /*4480*/  F2FP.F16.F32.PACK_AB R60, R45, R46 ;  /* 0x0000002e2d3c723e */ /* 0x000fe200000000ff */
[C---:B------:R-:W-:Y:S01]  /*4490*/  HMMA.16816.F32 R88, R136.reuse, R96, RZ ;  /* 0x000000608858723c */ /* 0x040fe200000018ff */
[----:B------:R-:W-:Y:S01]  /*44a0*/  LOP3.LUT R59, R214, UR11, R241, 0x96, !PT ;  /* 0x0000000bd63b7c12 */ /* 0x000fe2000f8e96f1 */
[----:B------:R-:W-:Y:S01]  /*44b0*/  FADD.FTZ R53, R46, R53 ;  /* 0x000000352e357221 */ /* 0x000fe20000010000 */
[----:B------:R-:W-:Y:S01]  /*44c0*/  LOP3.LUT R240, R240, UR10, R117, 0x96, !PT ;  /* 0x0000000af0f07c12 */ /* 0x000fe2000f8e9675 */
[----:B------:R-:W-:Y:S01]  /*44d0*/  FADD.FTZ R51, R44, R51 ;  /* 0x000000332c337221 */ /* 0x000fe20000010000 */
[----:B------:R-:W-:Y:S01]  /*44e0*/  PRMT R34, R13, 0x5410, R34 ;  /* 0x000054100d227816 */ /* 0x000fe20000000022 */
[----:B------:R-:W-:Y:S01]  /*44f0*/  FADD.FTZ R53, R45, R53 ;  /* 0x000000352d357221 */ /* 0x000fe20000010000 */
[----:B------:R-:W-:Y:S01]  /*4500*/  LOP3.LUT R35, R61, R35, RZ, 0xc0, !PT ;  /* 0x000000233d237212 */ /* 0x000fe200078ec0ff */
[----:B------:R-:W-:Y:S01]  /*4510*/  IMAD.WIDE.U32 R240, R240, -0x2daee0ad, RZ ;  /* 0xd2511f53f0f07825 */ /* 0x000fe200078e00ff */
[----:B------:R-:W-:Y:S01]  /*4520*/  LOP3.LUT R32, R60, R32, RZ, 0xc0, !PT ;  /* 0x000000203c207212 */ /* 0x000fe200078ec0ff */
[----:B------:R-:W-:Y:S01]  /*4530*/  LDSM.16.MT88.4 R12, [R172+0x2400] ;  /* 0x00240000ac0c783b */ /* 0x000fe20000004200 */
[----:B------:R-:W-:Y:S01]  /*4540*/  HSET2.LE.AND R34, R34, R55, PT ;  /* 0x0000003722227233 */ /* 0x000fe20003803000 */
[----:B------:R-:W-:Y:S01]  /*4550*/  IMAD.WIDE.U32 R60, R59, -0x2daee0ad, RZ ;  /* 0xd2511f533b3c7825 */ /* 0x000fe200078e00ff */
[----:B-----5:R-:W-:Y:S01]  /*4560*/  F2FP.F16.F32.PACK_AB R5, R39, R43 ;  /* 0x0000002b2705723e */ /* 0x020fe200000000ff */
[C---:B------:R-:W-:Y:S01]  /*4570*/  HMMA.16816.F32 R104, R136.reuse, R112, RZ ;  /* 0x000000708868723c */ /* 0x040fe200000018ff */
[----:B------:R-:W-:Y:S01]  /*4580*/  FMNMX.FTZ R168, R168, R57, !PT ;  /* 0x00000039a8a87209 */ /* 0x000fe20007810000 */
[----:B------:R-:W-:Y:S01]  /*4590*/  FADD.FTZ R51, R42, R51 ;  /* 0x000000332a337221 */ /* 0x000fe20000010000 */
[----:B------:R-:W-:Y:S01]  /*45a0*/  LOP3.LUT R118, R58, UR21, R61, 0x96, !PT ;  /* 0x000000153a767c12 */ /* 0x000fe2000f8e963d */
[----:B------:R-:W-:Y:S01]  /*45b0*/  FADD.FTZ R53, R43, R53 ;  /* 0x000000352b357221 */ /* 0x000fe20000010000 */
[----:B------:R-:W-:Y:S01]  /*45c0*/  LOP3.LUT R58, R60, UR20, R241, 0x96, !PT ;  /* 0x000000143c3a7c12 */ /* 0x000fe2000f8e96f1 */
[----:B------:R-:W-:Y:S01]  /*45d0*/  FMUL.FTZ R177, R168, UR13 ;  /* 0x0000000da8b17c20 */ /* 0x000fe20008410000 */
[----:B------:R-:W-:Y:S01]  /*45e0*/  LOP3.LUT R34, R5, R34, RZ, 0xc0, !PT ;  /* 0x0000002205227212 */ /* 0x000fe200078ec0ff */
[----:B------:R-:W-:Y:S01]  /*45f0*/  IMAD.WIDE.U32 R118, R118, -0x326172a9, RZ ;  /* 0xcd9e8d5776767825 */ /* 0x000fe200078e00ff */
[----:B------:R-:W4:Y:S01]  /*4600*/  LDSM.16.MT88.4 R4, [R178+0xb400] ;  /* 0x00b40000b204783b */ /* 0x000f220000004200 */
[----:B-1----:R-:W-:Y:S01]  /*4610*/  FMNMX.FTZ R167, R167, R56, !PT ;  /* 0x00000038a7a77209 */ /* 0x002fe20007810000 */
[----:B------:R-:W-:Y:S01]  /*4620*/  HMMA.16816.F32 R120, R136, R144, RZ ;  /* 0x000000908878723c */ /* 0x000fe200000018ff */
[----:B------:R-:W-:Y:S01]  /*4630*/  IMAD.WIDE.U32 R58, R58, -0x326172a9, RZ ;  /* 0xcd9e8d573a3a7825 */ /* 0x000fe200078e00ff */
[----:B------:R-:W-:-:S03]  /*4640*/  FSETP.NEU.FTZ.AND P0, PT, R168, -INF , PT ;  /* 0xff800000a800780b */ /* 0x000fc60003f1d000 */
[----:B------:R-:W-:Y:S01]  /*4650*/  FADD.FTZ R51, R41, R51 ;  /* 0x0000003329337221 */ /* 0x000fe20000010000 */
[----:B------:R-:W-:Y:S01]  /*4660*/  FMUL.FTZ R181, R167, UR13 ;  /* 0x0000000da7b57c20 */ /* 0x000fe20008410000 */
[----:B------:R-:W-:Y:S01]  /*4670*/  FADD.FTZ R53, R39, R53 ;  /* 0x0000003527357221 */ /* 0x000fe20000010000 */
[----:B------:R-:W-:Y:S01]  /*4680*/  LOP3.LUT R61, R118, UR8, R59, 0x96, !PT ;  /* 0x00000008763d7c12 */ /* 0x000fe2000f8e963b */
[----:B------:R-:W-:Y:S01]  /*4690*/  IMAD.MOV.U32 R59, RZ, RZ, R58 ;  /* 0x000000ffff3b7224 */ /* 0x000fe200078e003a */
[----:B------:R-:W-:Y:S01]  /*46a0*/  FSEL R177, R177, RZ, P0 ;  /* 0x000000ffb1b17208 */ /* 0x000fe20000000000 */
[C---:B--2---:R-:W-:Y:S01]  /*46b0*/  HMMA.16816.F32 R128, R136.reuse, R8, RZ ;  /* 0x000000088880723c */ /* 0x044fe200000018ff */
[----:B------:R-:W-:Y:S01]  /*46c0*/  FSETP.NEU.FTZ.AND P0, PT, R167, -INF , PT ;  /* 0xff800000a700780b */ /* 0x000fe20003f1d000 */
[----:B------:R-:W-:Y:S01]  /*46d0*/  FADD.FTZ R51, R38, R51 ;  /* 0x0000003326337221 */ /* 0x000fe20000010000 */
[C---:B------:R-:W-:Y:S01]  /*46e0*/  PRMT R68, R58.reuse, 0x7771, RZ ;  /* 0x000077713a447816 */ /* 0x040fe200000000ff */
[--C-:B------:R-:W-:Y:S01]  /*46f0*/  FFMA.FTZ R60, R135, UR13, -R177.reuse ;  /* 0x0000000d873c7c23 */ /* 0x100fe200080108b1 */
[----:B------:R-:W-:Y:S01]  /*4700*/  PRMT R56, R58, 0x7773, RZ ;  /* 0x000077733a387816 */ /* 0x000fe200000000ff */
[--C-:B------:R-:W-:Y:S01]  /*4710*/  FFMA.FTZ R133, R133, UR13, -R177.reuse ;  /* 0x0000000d85857c23 */ /* 0x100fe200080108b1 */
[----:B------:R-:W-:Y:S01]  /*4720*/  LOP3.LUT R59, R59, 0xff, RZ, 0xc0, !PT ;  /* 0x000000ff3b3b7812 */ /* 0x000fe200078ec0ff */
[C---:B------:R-:W-:Y:S01]  /*4730*/  HMMA.16816.F32 R152, R136.reuse, R150, RZ ;  /* 0x000000968898723c */ /* 0x040fe200000018ff */
[----:B------:R-:W-:Y:S01]  /*4740*/  FSEL R181, R181, RZ, P0 ;  /* 0x000000ffb5b57208 */ /* 0x000fe20000000000 */
[--C-:B------:R-:W-:Y:S01]  /*4750*/  FFMA.FTZ R57, R134, UR13, -R177.reuse ;  /* 0x0000000d86397c23 */ /* 0x100fe200080108b1 */
[----:B------:R-:W-:Y:S01]  /*4760*/  PRMT R63, R58, 0x7772, RZ ;  /* 0x000077723a3f7816 */ /* 0x000fe200000000ff */
[----:B------:R-:W-:Y:S01]  /*4770*/  FFMA.FTZ R58, R132, UR13, -R177 ;  /* 0x0000000d843a7c23 */ /* 0x000fe200080108b1 */
[----:B------:R-:W-:Y:S01]  /*4780*/  PRMT R68, R59, 0x5410, R68 ;  /* 0x000054103b447816 */ /* 0x000fe20000000044 */
[--C-:B------:R-:W-:Y:S01]  /*4790*/  FFMA.FTZ R62, R101, UR13, -R181.reuse ;  /* 0x0000000d653e7c23 */ /* 0x100fe200080108b5 */
[----:B------:R-:W-:Y:S01]  /*47a0*/  PRMT R63, R63, 0x5410, R56 ;  /* 0x000054103f3f7816 */ /* 0x000fe20000000038 */
[C---:B------:R-:W-:Y:S01]  /*47b0*/  HMMA.16816.F32 R76, R136.reuse, R82, RZ ;  /* 0x00000052884c723c */ /* 0x040fe200000018ff */
[--C-:B------:R-:W-:Y:S01]  /*47c0*/  FFMA.FTZ R59, R103, UR13, -R181.reuse ;  /* 0x0000000d673b7c23 */ /* 0x100fe200080108b5 */
[----:B------:R-:W-:Y:S01]  /*47d0*/  MUFU.EX2 R60, R60 ;  /* 0x0000003c003c7308 */ /* 0x000fe20000000800 */
[--C-:B------:R-:W-:Y:S01]  /*47e0*/  FFMA.FTZ R102, R102, UR13, -R181.reuse ;  /* 0x0000000d66667c23 */ /* 0x100fe200080108b5 */
[----:B------:R-:W-:Y:S01]  /*47f0*/  FFMA.FTZ R100, R100, UR13, -R181 ;  /* 0x0000000d64647c23 */ /* 0x000fe200080108b5 */
[C---:B------:R-:W-:Y:S01]  /*4800*/  LOP3.LUT R70, R61.reuse, 0xffff, RZ, 0xc0, !PT ;  /* 0x0000ffff3d467812 */ /* 0x040fe200078ec0ff */
[----:B------:R-:W1:Y:S01]  /*4810*/  MUFU.EX2 R56, R133 ;  /* 0x0000008500387308 */ /* 0x000e620000000800 */
[C---:B------:R-:W-:Y:S01]  /*4820*/  LOP3.LUT R69, R61.reuse, 0xff, RZ, 0xc0, !PT ;  /* 0x000000ff3d457812 */ /* 0x040fe200078ec0ff */
[C---:B------:R-:W-:Y:S01]  /*4830*/  HMMA.16816.F32 R92, R136.reuse, R98, RZ ;  /* 0x00000062885c723c */ /* 0x040fe200000018ff */
[----:B------:R-:W-:Y:S01]  /*4840*/  PRMT R71, R61, 0x7632, R71 ;  /* 0x000076323d477816 */ /* 0x000fe20000000047 */
[----:B------:R-:W-:Y:S01]  /*4850*/  MUFU.EX2 R58, R58 ;  /* 0x0000003a003a7308 */ /* 0x000fe20000000800 */
[----:B------:R-:W-:Y:S01]  /*4860*/  SHF.R.U32.HI R84, RZ, 0x18, R61 ;  /* 0x00000018ff547819 */ /* 0x000fe2000001163d */
[----:B------:R-:W-:Y:S01]  /*4870*/  FFMA.FTZ R183, R174, UR13, -R177 ;  /* 0x0000000daeb77c23 */ /* 0x000fe200080108b1 */
[----:B------:R-:W-:Y:S01]  /*4880*/  LOP3.LUT R85, R63, 0xff00ff, RZ, 0xc0, !PT ;  /* 0x00ff00ff3f557812 */ /* 0x000fe200078ec0ff */
[----:B------:R-:W2:Y:S01]  /*4890*/  MUFU.EX2 R57, R57 ;  /* 0x0000003900397308 */ /* 0x000ea20000000800 */
[----:B------:R-:W-:Y:S01]  /*48a0*/  SHF.R.U32.HI R70, RZ, 0x8, R70 ;  /* 0x00000008ff467819 */ /* 0x000fe20000011646 */
[C---:B------:R-:W-:Y:S01]  /*48b0*/  HMMA.16816.F32 R108, R136.reuse, R114, RZ ;  /* 0x00000072886c723c */ /* 0x040fe200000018ff */
[----:B------:R-:W-:Y:S01]  /*48c0*/  LOP3.LUT R71, R71, 0xff, RZ, 0xc0, !PT ;  /* 0x000000ff47477812 */ /* 0x000fe200078ec0ff */
[----:B------:R-:W-:Y:S01]  /*48d0*/  MUFU.EX2 R62, R62 ;  /* 0x0000003e003e7308 */ /* 0x000fe20000000800 */
[--C-:B------:R-:W-:Y:S01]  /*48e0*/  HSET2.LE.AND R68, R68, R55.reuse, PT ;  /* 0x0000003744447233 */ /* 0x100fe20003803000 */
[----:B------:R-:W-:Y:S01]  /*48f0*/  FFMA.FTZ R174, R201, UR13, -R181 ;  /* 0x0000000dc9ae7c23 */ /* 0x000fe200080108b5 */
[----:B------:R-:W-:Y:S01]  /*4900*/  PRMT R69, R69, 0x5410, R70 ;  /* 0x0000541045457816 */ /* 0x000fe20000000046 */
[----:B------:R-:W-:Y:S01]  /*4910*/  MUFU.EX2 R59, R59 ;  /* 0x0000003b003b7308 */ /* 0x000fe20000000800 */
[----:B------:R-:W-:Y:S01]  /*4920*/  PRMT R71, R71, 0x5410, R84 ;  /* 0x0000541047477816 */ /* 0x000fe20000000054 */
[C---:B------:R-:W-:Y:S01]  /*4930*/  HMMA.16816.F32 R124, R136.reuse, R146, RZ ;  /* 0x00000092887c723c */ /* 0x040fe200000018ff */
[----:B-1----:R-:W-:Y:S01]  /*4940*/  F2FP.F16.F32.PACK_AB R134, R56, R60 ;  /* 0x0000003c3886723e */ /* 0x002fe200000000ff */
[----:B------:R-:W1:Y:S01]  /*4950*/  MUFU.EX2 R61, R102 ;  /* 0x00000066003d7308 */ /* 0x000e620000000800 */
[--C-:B------:R-:W-:Y:S01]  /*4960*/  HSET2.LE.AND R85, R85, R55.reuse, PT ;  /* 0x0000003755557233 */ /* 0x100fe20003803000 */
[--C-:B------:R-:W-:Y:S01]  /*4970*/  FFMA.FTZ R176, R176, UR13, -R177.reuse ;  /* 0x0000000db0b07c23 */ /* 0x100fe200080108b1 */
[----:B------:R-:W-:Y:S01]  /*4980*/  LOP3.LUT R134, R134, R68, RZ, 0xc0, !PT ;  /* 0x0000004486867212 */ /* 0x000fe200078ec0ff */
[----:B------:R-:W5:Y:S01]  /*4990*/  MUFU.EX2 R63, R100 ;  /* 0x00000064003f7308 */ /* 0x000f620000000800 */
[--C-:B------:R-:W-:Y:S01]  /*49a0*/  HSET2.LE.AND R69, R69, R55.reuse, PT ;  /* 0x0000003745457233 */ /* 0x100fe20003803000 */
[----:B------:R-:W-:Y:S01]  /*49b0*/  HMMA.16816.F32 R136, R136, R10, RZ ;  /* 0x0000000a8888723c */ /* 0x000fe200000018ff */
[----:B------:R-:W-:Y:S01]  /*49c0*/  HSET2.LE.AND R133, R71, R55, PT ;  /* 0x0000003747857233 */ /* 0x000fe20003803000 */
[----:B------:R-:W-:Y:S01]  /*49d0*/  MUFU.EX2 R174, R174 ;  /* 0x000000ae00ae7308 */ /* 0x000fe20000000800 */
[----:B--2---:R-:W-:Y:S01]  /*49e0*/  F2FP.F16.F32.PACK_AB R132, R57, R58 ;  /* 0x0000003a3984723e */ /* 0x004fe200000000ff */
[----:B------:R-:W-:Y:S01]  /*49f0*/  FFMA.FTZ R175, R175, UR13, -R177 ;  /* 0x0000000dafaf7c23 */ /* 0x000fe200080108b1 */
[----:B------:R-:W-:Y:S01]  /*4a00*/  FFMA.FTZ R179, R179, UR13, -R181 ;  /* 0x0000000db3b37c23 */ /* 0x000fe200080108b5 */
[----:B------:R-:W2:Y:S01]  /*4a10*/  MUFU.EX2 R183, R183 ;  /* 0x000000b700b77308 */ /* 0x000ea20000000800 */
[----:B------:R-:W-:Y:S01]  /*4a20*/  LOP3.LUT R132, R132, R69, RZ, 0xc0, !PT ;  /* 0x0000004584847212 */ /* 0x000fe200078ec0ff */
[C---:B------:R-:W-:Y:S01]  /*4a30*/  HMMA.16816.F32 R156, R32.reuse, R28, R156 ;  /* 0x0000001c209c723c */ /* 0x040fe2000000189c */
[----:B-1----:R-:W-:Y:S01]  /*4a40*/  F2FP.F16.F32.PACK_AB R135, R61, R59 ;  /* 0x0000003b3d87723e */ /* 0x002fe200000000ff */
[----:B------:R-:W-:Y:S01]  /*4a50*/  MUFU.EX2 R176, R176 ;  /* 0x000000b000b07308 */ /* 0x000fe20000000800 */
[----:B------:R-:W-:Y:S01]  /*4a60*/  FFMA.FTZ R201, R202, UR13, -R199 ;  /* 0x0000000dcac97c23 */ /* 0x000fe200080108c7 */
[----:B-----5:R-:W-:Y:S01]  /*4a70*/  F2FP.F16.F32.PACK_AB R68, R63, R62 ;  /* 0x0000003e3f44723e */ /* 0x020fe200000000ff */
[----:B------:R-:W-:Y:S01]  /*4a80*/  FFMA.FTZ R204, R204, UR13, -R177 ;  /* 0x0000000dcccc7c23 */ /* 0x000fe200080108b1 */
[----:B------:R-:W-:Y:S01]  /*4a90*/  LOP3.LUT R135, R135, R85, RZ, 0xc0, !PT ;  /* 0x0000005587877212 */ /* 0x000fe200078ec0ff */
[----:B------:R-:W1:Y:S01]  /*4aa0*/  MUFU.EX2 R175, R175 ;  /* 0x000000af00af7308 */ /* 0x000e620000000800 */
[C---:B------:R-:W-:Y:S01]  /*4ab0*/  HMMA.16816.F32 R72, R32.reuse, R24, R72 ;  /* 0x000000182048723c */ /* 0x040fe20000001848 */
[----:B------:R-:W-:Y:S01]  /*4ac0*/  LOP3.LUT R133, R68, R133, RZ, 0xc0, !PT ;  /* 0x0000008544857212 */ /* 0x000fe200078ec0ff */
[----:B------:R-:W-:Y:S01]  /*4ad0*/  FADD.FTZ R57, R58, R57 ;  /* 0x000000393a397221 */ /* 0x000fe20000010000 */
[----:B------:R-:W-:Y:S01]  /*4ae0*/  MUFU.EX2 R202, R216 ;  /* 0x000000d800ca7308 */ /* 0x000fe20000000800 */
[----:B------:R-:W-:Y:S01]  /*4af0*/  FADD.FTZ R62, R62, R63 ;  /* 0x0000003f3e3e7221 */ /* 0x000fe20000010000 */
[----:B------:R-:W-:Y:S01]  /*4b00*/  FFMA.FTZ R169, R169, UR13, -R177 ;  /* 0x0000000da9a97c23 */ /* 0x000fe200080108b1 */
[----:B------:R-:W-:Y:S01]  /*4b10*/  FADD.FTZ R57, R60, R57 ;  /* 0x000000393c397221 */ /* 0x000fe20000010000 */
[----:B------:R-:W-:Y:S01]  /*4b20*/  MUFU.EX2 R201, R201 ;  /* 0x000000c900c97308 */ /* 0x000fe20000000800 */
[C---:B------:R-:W-:Y:S01]  /*4b30*/  HMMA.16816.F32 R88, R32.reuse, R20, R88 ;  /* 0x000000142058723c */ /* 0x040fe20000001858 */
[----:B------:R-:W-:Y:S01]  /*4b40*/  FADD.FTZ R62, R59, R62 ;  /* 0x0000003e3b3e7221 */ /* 0x000fe20000010000 */
[----:B------:R-:W-:Y:S01]  /*4b50*/  FADD.FTZ R57, R56, R57 ;  /* 0x0000003938397221 */ /* 0x000fe20000010000 */
[--C-:B------:R-:W-:Y:S01]  /*4b60*/  FFMA.FTZ R170, R170, UR13, -R177.reuse ;  /* 0x0000000daaaa7c23 */ /* 0x100fe200080108b1 */
[----:B------:R-:W-:Y:S01]  /*4b70*/  FFMA.FTZ R171, R171, UR13, -R177 ;  /* 0x0000000dabab7c23 */ /* 0x000fe200080108b1 */
[----:B------:R-:W-:Y:S01]  /*4b80*/  FADD.FTZ R62, R61, R62 ;  /* 0x0000003e3d3e7221 */ /* 0x000fe20000010000 */
[----:B--2---:R-:W-:Y:S01]  /*4b90*/  FADD.FTZ R57, R183, R57 ;  /* 0x00000039b7397221 */ /* 0x004fe20000010000 */
[----:B------:R-:W-:Y:S01]  /*4ba0*/  FADD.FTZ R53, R206, R53 ;  /* 0x00000035ce357221 */ /* 0x000fe20000010000 */
[C---:B---3--:R-:W-:Y:S08]  /*4bb0*/  HMMA.16816.F32 R104, R32.reuse, R16, R104 ;  /* 0x000000102068723c */ /* 0x048ff00000001868 */
        /* <DEDUP_REMOVED lines=8> */
[----:B------:R-:W-:-:S05]  /*4c40*/  LOP3.LUT R32, R116, UR9, R119, 0x96, !PT ;  /* 0x0000000974207c12 */ /* 0x000fca000f8e9677 */
[----:B------:R-:W-:Y:S02]  /*4c50*/  IMAD.WIDE.U32 R32, R32, -0x2daee0ad, RZ ;  /* 0xd2511f5320207825 */ /* 0x000fe400078e00ff */
[----:B------:R-:W-:Y:S02]  /*4c60*/  HMMA.16816.F32 R160, R132, R148, RZ ;  /* 0x0000009484a0723c */ /* 0x000fe400000018ff */
[----:B------:R-:W-:-:S05]  /*4c70*/  IMAD.MOV.U32 R34, RZ, RZ, R32 ;  /* 0x000000ffff227224 */ /* 0x000fca00078e0020 */
[----:B------:R-:W-:Y:S01]  /*4c80*/  LOP3.LUT R34, R34, 0xff, RZ, 0xc0, !PT ;  /* 0x000000ff22227812 */ /* 0x000fe200078ec0ff */
[C---:B------:R-:W-:Y:S08]  /*4c90*/  HMMA.16816.F32 R68, R132.reuse, R80, RZ ;  /* 0x000000508444723c */ /* 0x040ff000000018ff */
[C---:B------:R-:W-:Y:S08]  /*4ca0*/  HMMA.16816.F32 R84, R132.reuse, R96, RZ ;  /* 0x000000608454723c */ /* 0x040ff000000018ff */
[C---:B------:R-:W-:Y:S08]  /*4cb0*/  HMMA.16816.F32 R100, R132.reuse, R112, RZ ;  /* 0x000000708464723c */ /* 0x040ff000000018ff */
[C---:B------:R-:W-:Y:S08]  /*4cc0*/  HMMA.16816.F32 R116, R132.reuse, R144, RZ ;  /* 0x000000908474723c */ /* 0x040ff000000018ff */
[----:B------:R-:W-:Y:S01]  /*4cd0*/  HMMA.16816.F32 R140, R132, R8, RZ ;  /* 0x00000008848c723c */ /* 0x000fe200000018ff */
[----:B------:R-:W-:Y:S01]  /*4ce0*/  LOP3.LUT R9, R240, UR19, R33, 0x96, !PT ;  /* 0x00000013f0097c12 */ /* 0x000fe2000f8e9621 */
[----:B------:R-:W-:Y:S01]  /*4cf0*/  VIADD R240, R217, 0x1 ;  /* 0x00000001d9f07836 */ /* 0x000fe20000000000 */
[----:B------:R-:W-:-:S02]  /*4d00*/  PRMT R8, R32, 0x7773, RZ ;  /* 0x0000777320087816 */ /* 0x000fc400000000ff */
[----:B------:R-:W-:Y:S02]  /*4d10*/  LOP3.LUT R33, R9, 0xff, RZ, 0xc0, !PT ;  /* 0x000000ff09217812 */ /* 0x000fe400078ec0ff */
[----:B------:R-:W-:Y:S01]  /*4d20*/  LOP3.LUT R240, R240, UR17, R249, 0x96, !PT ;  /* 0x00000011f0f07c12 */ /* 0x000fe2000f8e96f9 */
[----:B------:R-:W-:Y:S04]  /*4d30*/  HMMA.16816.F32 R148, R132, R150, RZ ;  /* 0x000000968494723c */ /* 0x000fe800000018ff */
[----:B------:R-:W-:-:S04]  /*4d40*/  IMAD.WIDE.U32 R240, R240, -0x326172a9, RZ ;  /* 0xcd9e8d57f0f07825 */ /* 0x000fc800078e00ff */
[C---:B------:R-:W-:Y:S08]  /*4d50*/  HMMA.16816.F32 R80, R132.reuse, R82, RZ ;  /* 0x000000528450723c */ /* 0x040ff000000018ff */
[C---:B------:R-:W-:Y:S08]  /*4d60*/  HMMA.16816.F32 R96, R132.reuse, R98, RZ ;  /* 0x000000628460723c */ /* 0x040ff000000018ff */
[C---:B------:R-:W-:Y:S08]  /*4d70*/  HMMA.16816.F32 R112, R132.reuse, R114, RZ ;  /* 0x000000728470723c */ /* 0x040ff000000018ff */
[C---:B------:R-:W-:Y:S08]  /*4d80*/  HMMA.16816.F32 R144, R132.reuse, R146, RZ ;  /* 0x000000928490723c */ /* 0x040ff000000018ff */
[----:B------:R-:W-:Y:S01]  /*4d90*/  HMMA.16816.F32 R132, R132, R10, RZ ;  /* 0x0000000a8484723c */ /* 0x000fe200000018ff */
[----:B------:R-:W-:-:S02]  /*4da0*/  PRMT R11, R32, 0x7772, RZ ;  /* 0x00007772200b7816 */ /* 0x000fc400000000ff */
[----:B------:R-:W-:Y:S02]  /*4db0*/  PRMT R10, R32, 0x7771, RZ ;  /* 0x00007771200a7816 */ /* 0x000fe400000000ff */
[----:B------:R-:W-:Y:S02]  /*4dc0*/  PRMT R32, R9, 0x7632, R32 ;  /* 0x0000763209207816 */ /* 0x000fe40000000020 */
[----:B------:R-:W-:Y:S02]  /*4dd0*/  PRMT R11, R11, 0x5410, R8 ;  /* 0x000054100b0b7816 */ /* 0x000fe40000000008 */
[----:B------:R-:W-:Y:S02]  /*4de0*/  LOP3.LUT R8, R9, 0xffff, RZ, 0xc0, !PT ;  /* 0x0000ffff09087812 */ /* 0x000fe400078ec0ff */
[----:B------:R-:W-:Y:S02]  /*4df0*/  SHF.R.U32.HI R9, RZ, 0x18, R9 ;  /* 0x00000018ff097819 */ /* 0x000fe40000011609 */
[----:B------:R-:W-:-:S02]  /*4e00*/  LOP3.LUT R32, R32, 0xff, RZ, 0xc0, !PT ;  /* 0x000000ff20207812 */ /* 0x000fc400078ec0ff */
[----:B------:R-:W-:Y:S02]  /*4e10*/  LOP3.LUT R11, R11, 0xff00ff, RZ, 0xc0, !PT ;  /* 0x00ff00ff0b0b7812 */ /* 0x000fe400078ec0ff */
[----:B------:R-:W-:Y:S01]  /*4e20*/  PRMT R9, R32, 0x5410, R9 ;  /* 0x0000541020097816 */ /* 0x000fe20000000009 */
[----:B------:R-:W-:Y:S01]  /*4e30*/  FFMA.FTZ R32, R182, UR13, -R181 ;  /* 0x0000000db6207c23 */ /* 0x000fe200080108b5 */
[----:B------:R-:W-:Y:S01]  /*4e40*/  FFMA.FTZ R182, R173, UR13, -R177 ;  /* 0x0000000dadb67c23 */ /* 0x000fe200080108b1 */
[----:B------:R-:W-:Y:S02]  /*4e50*/  SHF.R.U32.HI R8, RZ, 0x8, R8 ;  /* 0x00000008ff087819 */ /* 0x000fe40000011608 */
[----:B------:R2:W-:Y:S01]  /*4e60*/  MUFU.EX2 R173, R32 ;  /* 0x0000002000ad7308 */ /* 0x0005e20000000800 */
[----:B------:R-:W-:Y:S02]  /*4e70*/  HSET2.LE.AND R11, R11, R55, PT ;  /* 0x000000370b0b7233 */ /* 0x000fe40003803000 */
[----:B------:R-:W-:Y:S01]  /*4e80*/  PRMT R8, R33, 0x5410, R8 ;  /* 0x0000541021087816 */ /* 0x000fe20000000008 */
[----:B------:R-:W3:Y:S01]  /*4e90*/  MUFU.EX2 R182, R182 ;  /* 0x000000b600b67308 */ /* 0x000ee20000000800 */
[----:B------:R-:W-:-:S02]  /*4ea0*/  PRMT R10, R34, 0x5410, R10 ;  /* 0x00005410220a7816 */ /* 0x000fc4000000000a */
[--C-:B------:R-:W-:Y:S02]  /*4eb0*/  HSET2.LE.AND R9, R9, R55.reuse, PT ;  /* 0x0000003709097233 */ /* 0x100fe40003803000 */
[--C-:B------:R-:W-:Y:S02]  /*4ec0*/  HSET2.LE.AND R8, R8, R55.reuse, PT ;  /* 0x0000003708087233 */ /* 0x100fe40003803000 */
[----:B------:R-:W-:Y:S02]  /*4ed0*/  HSET2.LE.AND R10, R10, R55, PT ;  /* 0x000000370a0a7233 */ /* 0x000fe40003803000 */
[----:B-1----:R-:W-:Y:S01]  /*4ee0*/  F2FP.F16.F32.PACK_AB R33, R175, R176 ;  /* 0x000000b0af21723e */ /* 0x002fe200000000ff */
[----:B--2---:R-:W-:Y:S02]  /*4ef0*/  FFMA.FTZ R32, R180, UR13, -R181 ;  /* 0x0000000db4207c23 */ /* 0x004fe400080108b5 */
[----:B------:R-:W1:Y:S01]  /*4f00*/  MUFU.EX2 R180, R179 ;  /* 0x000000b300b47308 */ /* 0x000e620000000800 */
[----:B------:R-:W-:Y:S01]  /*4f10*/  LOP3.LUT R10, R33, R10, RZ, 0xc0, !PT ;  /* 0x0000000a210a7212 */ /* 0x000fe200078ec0ff */
[----:B---3--:R-:W-:-:S02]  /*4f20*/  FADD.FTZ R57, R182, R57 ;  /* 0x00000039b6397221 */ /* 0x008fc40000010000 */
[----:B------:R2:W3:Y:S02]  /*4f30*/  MUFU.EX2 R179, R32 ;  /* 0x0000002000b37308 */ /* 0x0004e40000000800 */
[----:B------:R-:W-:-:S04]  /*4f40*/  FADD.FTZ R57, R176, R57 ;  /* 0x00000039b0397221 */ /* 0x000fc80000010000 */
[----:B------:R-:W-:Y:S01]  /*4f50*/  FADD.FTZ R57, R175, R57 ;  /* 0x00000039af397221 */ /* 0x000fe20000010000 */
[----:B-1----:R-:W-:Y:S01]  /*4f60*/  FADD.FTZ R62, R180, R62 ;  /* 0x0000003eb43e7221 */ /* 0x002fe20000010000 */
[----:B--2---:R-:W-:-:S03]  /*4f70*/  F2FP.F16.F32.PACK_AB R32, R173, R174 ;  /* 0x000000aead20723e */ /* 0x004fc600000000ff */
[----:B---3--:R-:W-:Y:S01]  /*4f80*/  FADD.FTZ R62, R179, R62 ;  /* 0x0000003eb33e7221 */ /* 0x008fe20000010000 */
[----:B------:R-:W-:-:S03]  /*4f90*/  LOP3.LUT R11, R32, R11, RZ, 0xc0, !PT ;  /* 0x0000000b200b7212 */ /* 0x000fc600078ec0ff */
[----:B------:R-:W-:Y:S01]  /*4fa0*/  FADD.FTZ R62, R174, R62 ;  /* 0x0000003eae3e7221 */ /* 0x000fe20000010000 */
[----:B------:R-:W-:-:S03]  /*4fb0*/  F2FP.F16.F32.PACK_AB R32, R182, R183 ;  /* 0x000000b7b620723e */ /* 0x000fc600000000ff */
[----:B------:R-:W-:Y:S01]  /*4fc0*/  FADD.FTZ R62, R173, R62 ;  /* 0x0000003ead3e7221 */ /* 0x000fe20000010000 */
[----:B------:R-:W-:Y:S02]  /*4fd0*/  LOP3.LUT R8, R32, R8, RZ, 0xc0, !PT ;  /* 0x0000000820087212 */ /* 0x000fe400078ec0ff */
[----:B------:R-:W-:-:S04]  /*4fe0*/  F2FP.F16.F32.PACK_AB R32, R179, R180 ;  /* 0x000000b4b320723e */ /* 0x000fc800000000ff */
[----:B------:R-:W-:-:S07]  /*4ff0*/  LOP3.LUT R9, R32, R9, RZ, 0xc0, !PT ;  /* 0x0000000920097212 */ /* 0x000fce00078ec0ff */
[C---:B------:R-:W-:Y:S01]  /*5000*/  HMMA.16816.F32 R100, R8.reuse, R16, R100 ;  /* 0x000000100864723c */ /* 0x040fe20000001864 */
[----:B------:R-:W-:Y:S02]  /*5010*/  LOP3.LUT R17, R234, UR7, R241, 0x96, !PT ;  /* 0x00000007ea117c12 */ /* 0x000fe4000f8e96f1 */
        /* <DEDUP_REMOVED lines=18> */
[C---:B------:R-:W-:Y:S03]  /*5140*/  HMMA.16816.F32 R144, R8.reuse, R6, R144 ;  /* 0x000000060890723c */ /* 0x040fe60000001890 */
[----:B------:R-:W-:Y:S01]  /*5150*/  FFMA.FTZ R7, R205, UR13, -R195 ;  /* 0x0000000dcd077c23 */ /* 0x000fe200080108c3 */
[----:B------:R-:W-:Y:S01]  /*5160*/  IMAD.WIDE.U32 R12, R4, -0x326172a9, RZ ;  /* 0xcd9e8d57040c7825 */ /* 0x000fe200078e00ff */
[----:B------:R1:W2:Y:S01]  /*5170*/  MUFU.EX2 R205, R209 ;  /* 0x000000d100cd7308 */ /* 0x0002a20000000800 */
[----:B------:R-:W-:Y:S02]  /*5180*/  LOP3.LUT R32, R32, UR9, R219, 0x96, !PT ;  /* 0x0000000920207c12 */ /* 0x000fe4000f8e96db */
[----:B------:R-:W-:Y:S01]  /*5190*/  IMAD.MOV.U32 R16, RZ, RZ, R12 ;  /* 0x000000ffff107224 */ /* 0x000fe200078e000c */
[----:B------:R-:W-:Y:S01]  /*51a0*/  LOP3.LUT R5, R218, UR8, R13, 0x96, !PT ;  /* 0x00000008da057c12 */ /* 0x000fe2000f8e960d */
[----:B------:R-:W-:Y:S01]  /*51b0*/  HMMA.16816.F32 R160, R8, R28, R160 ;  /* 0x0000001c08a0723c */ /* 0x000fe200000018a0 */
[----:B------:R-:W-:-:S02]  /*51c0*/  PRMT R4, R12, 0x7771, RZ ;  /* 0x000077710c047816 */ /* 0x000fc400000000ff */
[----:B------:R-:W-:Y:S02]  /*51d0*/  LOP3.LUT R17, R5, 0xffff, RZ, 0xc0, !PT ;  /* 0x0000ffff05117812 */ /* 0x000fe400078ec0ff */
[C---:B------:R-:W-:Y:S02]  /*51e0*/  PRMT R13, R12.reuse, 0x7773, RZ ;  /* 0x000077730c0d7816 */ /* 0x040fe400000000ff */
[----:B------:R-:W-:Y:S01]  /*51f0*/  PRMT R12, R12, 0x7772, RZ ;  /* 0x000077720c0c7816 */ /* 0x000fe200000000ff */
[----:B------:R-:W-:Y:S01]  /*5200*/  HMMA.16816.F32 R68, R8, R24, R68 ;  /* 0x000000180844723c */ /* 0x000fe20000001844 */
[----:B------:R-:W-:Y:S01]  /*5210*/  LOP3.LUT R18, R16, 0xff, RZ, 0xc0, !PT ;  /* 0x000000ff10127812 */ /* 0x000fe200078ec0ff */
[----:B-1----:R-:W-:Y:S01]  /*5220*/  FFMA.FTZ R209, R207, UR13, -R195 ;  /* 0x0000000dcfd17c23 */ /* 0x002fe200080108c3 */
[----:B------:R-:W-:Y:S01]  /*5230*/  LOP3.LUT R16, R5, 0xff, RZ, 0xc0, !PT ;  /* 0x000000ff05107812 */ /* 0x000fe200078ec0ff */
[----:B--2---:R-:W-:Y:S01]  /*5240*/  FADD.FTZ R53, R205, R53 ;  /* 0x00000035cd357221 */ /* 0x004fe20000010000 */
[----:B------:R-:W-:-:S02]  /*5250*/  SHF.R.U32.HI R17, RZ, 0x8, R17 ;  /* 0x00000008ff117819 */ /* 0x000fc40000011611 */
[----:B------:R-:W-:Y:S01]  /*5260*/  PRMT R12, R12, 0x5410, R13 ;  /* 0x000054100c0c7816 */ /* 0x000fe2000000000d */
[C---:B------:R-:W-:Y:S01]  /*5270*/  HMMA.16816.F32 R84, R8.reuse, R20, R84 ;  /* 0x000000140854723c */ /* 0x040fe20000001854 */
[----:B------:R-:W-:Y:S01]  /*5280*/  PRMT R13, R18, 0x5410, R4 ;  /* 0x00005410120d7816 */ /* 0x000fe20000000004 */
[----:B------:R-:W-:Y:S01]  /*5290*/  MUFU.EX2 R209, R209 ;  /* 0x000000d100d17308 */ /* 0x000fe20000000800 */
[----:B------:R-:W-:Y:S01]  /*52a0*/  PRMT R4, R16, 0x5410, R17 ;  /* 0x0000541010047816 */ /* 0x000fe20000000011 */
[----:B------:R-:W-:Y:S01]  /*52b0*/  FADD.FTZ R53, R202, R53 ;  /* 0x00000035ca357221 */ /* 0x000fe20000010000 */
[----:B------:R-:W-:Y:S02]  /*52c0*/  PRMT R16, R5, 0x7632, R16 ;  /* 0x0000763205107816 */ /* 0x000fe40000000010 */
[----:B------:R-:W-:Y:S01]  /*52d0*/  HSET2.LE.AND R6, R13, R55, PT ;  /* 0x000000370d067233 */ /* 0x000fe20003803000 */
[----:B------:R-:W-:Y:S01]  /*52e0*/  HMMA.16816.F32 R148, R8, R30, R148 ;  /* 0x0000001e0894723c */ /* 0x000fe20000001894 */
[----:B------:R-:W-:Y:S01]  /*52f0*/  LOP3.LUT R16, R16, 0xff, RZ, 0xc0, !PT ;  /* 0x000000ff10107812 */ /* 0x000fe200078ec0ff */
[----:B------:R-:W1:Y:S01]  /*5300*/  LDSM.16.MT88.4 R28, [R178+0x9800] ;  /* 0x00980000b21c783b */ /* 0x000e620000004200 */
[C---:B------:R-:W-:Y:S01]  /*5310*/  F2FP.F16.F32.PACK_AB R13, R201.reuse, R202 ;  /* 0x000000cac90d723e */ /* 0x040fe200000000ff */
[----:B------:R-:W-:Y:S01]  /*5320*/  FADD.FTZ R53, R201, R53 ;  /* 0x00000035c9357221 */ /* 0x000fe20000010000 */
[----:B------:R-:W-:-:S02]  /*5330*/  SHF.R.U32.HI R5, RZ, 0x18, R5 ;  /* 0x00000018ff057819 */ /* 0x000fc40000011605 */
[----:B------:R-:W-:Y:S01]  /*5340*/  LOP3.LUT R6, R13, R6, RZ, 0xc0, !PT ;  /* 0x000000060d067212 */ /* 0x000fe200078ec0ff */
[----:B------:R-:W-:Y:S01]  /*5350*/  HMMA.16816.F32 R80, R8, R26, R80 ;  /* 0x0000001a0850723c */ /* 0x000fe20000001850 */
[----:B------:R-:W-:Y:S01]  /*5360*/  PRMT R5, R16, 0x5410, R5 ;  /* 0x0000541010057816 */ /* 0x000fe20000000005 */
[----:B------:R-:W2:Y:S01]  /*5370*/  LDSM.16.MT88.4 R24, [R172+0x800] ;  /* 0x00080000ac18783b */ /* 0x000ea20000004200 */
[----:B------:R-:W-:-:S03]  /*5380*/  HSET2.LE.AND R4, R4, R55, PT ;  /* 0x0000003704047233 */ /* 0x000fc60003803000 */
[----:B------:R-:W-:Y:S01]  /*5390*/  LDSM.16.MT88.4 R16, [R172+0x1800] ;  /* 0x00180000ac10783b */ /* 0x000fe20000004200 */
[--C-:B------:R-:W-:Y:S01]  /*53a0*/  HSET2.LE.AND R5, R5, R55.reuse, PT ;  /* 0x0000003705057233 */ /* 0x100fe20003803000 */
[C---:B------:R-:W-:Y:S02]  /*53b0*/  HMMA.16816.F32 R96, R8.reuse, R22, R96 ;  /* 0x000000160860723c */ /* 0x040fe40000001860 */
[----:B------:R-:W3:Y:S06]  /*53c0*/  LDSM.16.MT88.4 R20, [R178+0xa800] ;  /* 0x00a80000b214783b */ /* 0x000eec0000004200 */
[----:B------:R-:W-:Y:S01]  /*53d0*/  HMMA.16816.F32 R132, R8, R14, R132 ;  /* 0x0000000e0884723c */ /* 0x000fe20000001884 */
[--C-:B------:R-:W-:Y:S01]  /*53e0*/  FFMA.FTZ R9, R210, UR13, -R195.reuse ;  /* 0x0000000dd2097c23 */ /* 0x100fe200080108c3 */
[----:B------:R-:W-:Y:S01]  /*53f0*/  FFMA.FTZ R8, R208, UR13, -R195 ;  /* 0x0000000dd0087c23 */ /* 0x000fe200080108c3 */
[----:B------:R4:W5:Y:S04]  /*5400*/  MUFU.EX2 R210, R7 ;  /* 0x0000000700d27308 */ /* 0x0009680000000800 */
[----:B------:R-:W-:Y:S04]  /*5410*/  MUFU.EX2 R208, R9 ;  /* 0x0000000900d07308 */ /* 0x000fe80000000800 */
[----:B------:R1:W1:Y:S01]  /*5420*/  MUFU.EX2 R207, R8 ;  /* 0x0000000800cf7308 */ /* 0x0002620000000800 */
[----:B----4-:R-:W-:Y:S01]  /*5430*/  LOP3.LUT R7, R12, 0xff00ff, RZ, 0xc0, !PT ;  /* 0x00ff00ff0c077812 */ /* 0x010fe200078ec0ff */
[----:B-----5:R-:W-:Y:S01]  /*5440*/  FADD.FTZ R51, R210, R51 ;  /* 0x00000033d2337221 */ /* 0x020fe20000010000 */
[----:B------:R-:W4:Y:S03]  /*5450*/  LDSM.16.MT88.4 R12, [R178+0xb800] ;  /* 0x00b80000b20c783b */ /* 0x000f260000004200 */
[----:B------:R-:W-:Y:S01]  /*5460*/  HSET2.LE.AND R7, R7, R55, PT ;  /* 0x0000003707077233 */ /* 0x000fe20003803000 */
[----:B------:R-:W-:Y:S01]  /*5470*/  FADD.FTZ R51, R209, R51 ;  /* 0x00000033d1337221 */ /* 0x000fe20000010000 */
[----:B-1----:R-:W1:Y:S01]  /*5480*/  LDSM.16.MT88.4 R8, [R172+0x2800] ;  /* 0x00280000ac08783b */ /* 0x002e620000004200 */
[----:B------:R-:W-:-:S02]  /*5490*/  F2FP.F16.F32.PACK_AB R33, R207, R208 ;  /* 0x000000d0cf21723e */ /* 0x000fc400000000ff */
[----:B------:R-:W-:Y:S02]  /*54a0*/  FADD.FTZ R51, R208, R51 ;  /* 0x00000033d0337221 */ /* 0x000fe40000010000 */
[----:B------:R-:W-:Y:S02]  /*54b0*/  LOP3.LUT R7, R33, R7, RZ, 0xc0, !PT ;  /* 0x0000000721077212 */ /* 0x000fe400078ec0ff */
[----:B------:R-:W-:Y:S01]  /*54c0*/  FADD.FTZ R51, R207, R51 ;  /* 0x00000033cf337221 */ /* 0x000fe20000010000 */
[----:B------:R-:W-:-:S04]  /*54d0*/  F2FP.F16.F32.PACK_AB R33, R205, R206 ;  /* 0x000000cecd21723e */ /* 0x000fc800000000ff */
[----:B------:R-:W-:Y:S02]  /*54e0*/  LOP3.LUT R4, R33, R4, RZ, 0xc0, !PT ;  /* 0x0000000421047212 */ /* 0x000fe400078ec0ff */
[----:B------:R-:W-:-:S04]  /*54f0*/  F2FP.F16.F32.PACK_AB R33, R209, R210 ;  /* 0x000000d2d121723e */ /* 0x000fc800000000ff */
[----:B------:R-:W-:-:S07]  /*5500*/  LOP3.LUT R5, R33, R5, RZ, 0xc0, !PT ;  /* 0x0000000521057212 */ /* 0x000fce00078ec0ff */
[C---:B------:R-:W-:Y:S08]  /*5510*/  HMMA.16816.F32 R156, R4.reuse, R28, R156 ;  /* 0x0000001c049c723c */ /* 0x040ff0000000189c */
[C---:B--2---:R-:W-:Y:S08]  /*5520*/  HMMA.16816.F32 R72, R4.reuse, R24, R72 ;  /* 0x000000180448723c */ /* 0x044ff00000001848 */
[C---:B---3--:R-:W-:Y:S08]  /*5530*/  HMMA.16816.F32 R88, R4.reuse, R20, R88 ;  /* 0x000000140458723c */ /* 0x048ff00000001858 */
[C---:B------:R-:W-:Y:S08]  /*5540*/  HMMA.16816.F32 R104, R4.reuse, R16, R104 ;  /* 0x000000100468723c */ /* 0x040ff00000001868 */
[C---:B----4-:R-:W-:Y:S08]  /*5550*/  HMMA.16816.F32 R120, R4.reuse, R12, R120 ;  /* 0x0000000c0478723c */ /* 0x050ff00000001878 */
[C---:B-1----:R-:W-:Y:S08]  /*5560*/  HMMA.16816.F32 R128, R4.reuse, R8, R128 ;  /* 0x000000080480723c */ /* 0x042ff00000001880 */
[C---:B------:R-:W-:Y:S08]  /*5570*/  HMMA.16816.F32 R152, R4.reuse, R30, R152 ;  /* 0x0000001e0498723c */ /* 0x040ff00000001898 */
[C---:B------:R-:W-:Y:S08]  /*5580*/  HMMA.16816.F32 R76, R4.reuse, R26, R76 ;  /* 0x0000001a044c723c */ /* 0x040ff0000000184c */
[C---:B------:R-:W-:Y:S08]  /*5590*/  HMMA.16816.F32 R92, R4.reuse, R22, R92 ;  /* 0x00000016045c723c */ /* 0x040ff0000000185c */
[C---:B------:R-:W-:Y:S08]  /*55a0*/  HMMA.16816.F32 R108, R4.reuse, R18, R108 ;  /* 0x00000012046c723c */ /* 0x040ff0000000186c */
[C---:B------:R-:W-:Y:S08]  /*55b0*/  HMMA.16816.F32 R124, R4.reuse, R14, R124 ;  /* 0x0000000e047c723c */ /* 0x040ff0000000187c */
[----:B------:R-:W-:Y:S01]  /*55c0*/  HMMA.16816.F32 R136, R4, R10, R136 ;  /* 0x0000000a0488723c */ /* 0x000fe20000001888 */
[----:B------:R-:W-:Y:S01]  /*55d0*/  LOP3.LUT R4, R236, UR7, R241, 0x96, !PT ;  /* 0x00000007ec047c12 */ /* 0x000fe2000f8e96f1 */
[----:B------:R-:W-:-:S04]  /*55e0*/  IMAD.WIDE.U32 R6, R240, -0x2daee0ad, RZ ;  /* 0xd2511f53f0067825 */ /* 0x000fc800078e00ff */
        /* <DEDUP_REMOVED lines=8> */
[----:B------:R-:W-:Y:S02]  /*5670*/  FFMA.FTZ R241, R64, UR13, -R181 ;  /* 0x0000000d40f17c23 */ /* 0x000fe400080108b5 */
[----:B------:R-:W-:Y:S01]  /*5680*/  MUFU.EX2 R64, R169 ;  /* 0x000000a900407308 */ /* 0x000fe20000000800 */
[----:B------:R-:W-:Y:S01]  /*5690*/  IMAD.WIDE.U32 R216, R216, -0x2daee0ad, RZ ;  /* 0xd2511f53d8d87825 */ /* 0x000fe200078e00ff */
[----:B------:R-:W-:Y:S02]  /*56a0*/  LOP3.LUT R214, R6, UR21, R5, 0x96, !PT ;  /* 0x0000001506d67c12 */ /* 0x000fe4000f8e9605 */
[----:B------:R-:W-:Y:S02]  /*56b0*/  MUFU.EX2 R241, R241 ;  /* 0x000000f100f17308 */ /* 0x000fe40000000800 */
[----:B------:R-:W-:Y:S01]  /*56c0*/  LOP3.LUT R4, R4, UR20, R217, 0x96, !PT ;  /* 0x0000001404047c12 */ /* 0x000fe2000f8e96d9 */
[----:B------:R-:W-:-:S04]  /*56d0*/  IMAD.WIDE.U32 R214, R214, -0x326172a9, RZ ;  /* 0xcd9e8d57d6d67825 */ /* 0x000fc800078e00ff */
[----:B------:R-:W-:-:S04]  /*56e0*/  IMAD.WIDE.U32 R246, R4, -0x326172a9, RZ ;  /* 0xcd9e8d5704f67825 */ /* 0x000fc800078e00ff */
[----:B------:R-:W-:Y:S01]  /*56f0*/  IMAD.MOV.U32 R4, RZ, RZ, R246 ;  /* 0x000000ffff047224 */ /* 0x000fe200078e00f6 */
[C---:B------:R-:W-:Y:S02]  /*5700*/  PRMT R33, R246.reuse, 0x7773, RZ ;  /* 0x00007773f6217816 */ /* 0x040fe400000000ff */
[----:B------:R-:W-:Y:S02]  /*5710*/  PRMT R7, R246, 0x7772, RZ ;  /* 0x00007772f6077816 */ /* 0x000fe400000000ff */
[----:B------:R-:W-:Y:S02]  /*5720*/  LOP3.LUT R5, R214, UR8, R247, 0x96, !PT ;  /* 0x00000008d6057c12 */ /* 0x000fe4000f8e96f7 */
[----:B------:R-:W-:Y:S01]  /*5730*/  PRMT R6, R246, 0x7771, RZ ;  /* 0x00007771f6067816 */ /* 0x000fe200000000ff */
[----:B------:R-:W-:Y:S01]  /*5740*/  FFMA.FTZ R246, R164, UR13, -R177 ;  /* 0x0000000da4f67c23 */ /* 0x000fe200080108b1 */
[----:B------:R-:W-:Y:S01]  /*5750*/  LOP3.LUT R214, R4, 0xff, RZ, 0xc0, !PT ;  /* 0x000000ff04d67812 */ /* 0x000fe200078ec0ff */
[----:B------:R-:W-:Y:S01]  /*5760*/  MUFU.EX2 R164, R171 ;  /* 0x000000ab00a47308 */ /* 0x000fe20000000800 */
[----:B------:R-:W-:-:S02]  /*5770*/  PRMT R7, R7, 0x5410, R33 ;  /* 0x0000541007077816 */ /* 0x000fc40000000021 */
[----:B------:R-:W-:Y:S01]  /*5780*/  PRMT R33, R5, 0x7632, R33 ;  /* 0x0000763205217816 */ /* 0x000fe20000000021 */
[----:B------:R-:W-:Y:S01]  /*5790*/  MUFU.EX2 R246, R246 ;  /* 0x000000f600f67308 */ /* 0x000fe20000000800 */
[----:B------:R-:W-:Y:S01]  /*57a0*/  PRMT R6, R214, 0x5410, R6 ;  /* 0x00005410d6067816 */ /* 0x000fe20000000006 */
[--C-:B------:R-:W-:Y:S01]  /*57b0*/  FFMA.FTZ R214, R194, UR13, -R177.reuse ;  /* 0x0000000dc2d67c23 */ /* 0x100fe200080108b1 */
[----:B------:R-:W-:Y:S01]  /*57c0*/  FFMA.FTZ R194, R203, UR13, -R177 ;  /* 0x0000000dcbc27c23 */ /* 0x000fe200080108b1 */
[C---:B------:R-:W-:Y:S01]  /*57d0*/  LOP3.LUT R4, R5.reuse, 0xffff, RZ, 0xc0, !PT ;  /* 0x0000ffff05047812 */ /* 0x040fe200078ec0ff */
[----:B------:R1:W-:Y:S01]  /*57e0*/  MUFU.EX2 R203, R204 ;  /* 0x000000cc00cb7308 */ /* 0x0003e20000000800 */
[----:B------:R-:W-:Y:S02]  /*57f0*/  LOP3.LUT R35, R5, 0xff, RZ, 0xc0, !PT ;  /* 0x000000ff05237812 */ /* 0x000fe400078ec0ff */
[----:B------:R-:W-:Y:S01]  /*5800*/  SHF.R.U32.HI R5, RZ, 0x18, R5 ;  /* 0x00000018ff057819 */ /* 0x000fe20000011605 */
[----:B------:R-:W-:Y:S01]  /*5810*/  MUFU.EX2 R194, R194 ;  /* 0x000000c200c27308 */ /* 0x000fe20000000800 */
[----:B------:R-:W-:-:S02]  /*5820*/  LOP3.LUT R33, R33, 0xff, RZ, 0xc0, !PT ;  /* 0x000000ff21217812 */ /* 0x000fc400078ec0ff */
[----:B------:R-:W-:Y:S01]  /*5830*/  LOP3.LUT R7, R7, 0xff00ff, RZ, 0xc0, !PT ;  /* 0x00ff00ff07077812 */ /* 0x000fe200078ec0ff */
[----:B------:R-:W2:Y:S01]  /*5840*/  MUFU.EX2 R214, R214 ;  /* 0x000000d600d67308 */ /* 0x000ea20000000800 */
[----:B------:R-:W-:Y:S01]  /*5850*/  PRMT R5, R33, 0x5410, R5 ;  /* 0x0000541021057816 */ /* 0x000fe20000000005 */
[----:B------:R-:W-:Y:S01]  /*5860*/  FFMA.FTZ R33, R211, UR13, -R181 ;  /* 0x0000000dd3217c23 */ /* 0x000fe200080108b5 */
[----:B------:R-:W-:Y:S01]  /*5870*/  FFMA.FTZ R211, R193, UR13, -R177 ;  /* 0x0000000dc1d37c23 */ /* 0x000fe200080108b1 */
[--C-:B------:R-:W-:Y:S01]  /*5880*/  HSET2.LE.AND R6, R6, R55.reuse, PT ;  /* 0x0000003706067233 */ /* 0x100fe20003803000 */
[--C-:B-1----:R-:W-:Y:S01]  /*5890*/  FFMA.FTZ R204, R212, UR13, -R181.reuse ;  /* 0x0000000dd4cc7c23 */ /* 0x102fe200080108b5 */
[----:B------:R1:W-:Y:S01]  /*58a0*/  MUFU.EX2 R193, R33 ;  /* 0x0000002100c17308 */ /* 0x0003e20000000800 */
[--C-:B------:R-:W-:Y:S01]  /*58b0*/  FFMA.FTZ R212, R192, UR13, -R181.reuse ;  /* 0x0000000dc0d47c23 */ /* 0x100fe200080108b5 */
[----:B------:R-:W-:Y:S01]  /*58c0*/  FFMA.FTZ R192, R213, UR13, -R181 ;  /* 0x0000000dd5c07c23 */ /* 0x000fe200080108b5 */
[----:B------:R-:W-:Y:S01]  /*58d0*/  SHF.R.U32.HI R4, RZ, 0x8, R4 ;  /* 0x00000008ff047819 */ /* 0x000fe20000011604 */
[----:B------:R-:W3:Y:S01]  /*58e0*/  MUFU.EX2 R211, R211 ;  /* 0x000000d300d37308 */ /* 0x000ee20000000800 */
[----:B------:R-:W-:-:S02]  /*58f0*/  HSET2.LE.AND R7, R7, R55, PT ;  /* 0x0000003707077233 */ /* 0x000fc40003803000 */
[----:B------:R-:W-:Y:S01]  /*5900*/  PRMT R4, R35, 0x5410, R4 ;  /* 0x0000541023047816 */ /* 0x000fe20000000004 */
[----:B------:R-:W4:Y:S01]  /*5910*/  MUFU.EX2 R204, R204 ;  /* 0x000000cc00cc7308 */ /* 0x000f220000000800 */
[--C-:B------:R-:W-:Y:S01]  /*5920*/  HSET2.LE.AND R5, R5, R55.reuse, PT ;  /* 0x0000003705057233 */ /* 0x100fe20003803000 */
[----:B--2---:R-:W-:Y:S02]  /*5930*/  FADD.FTZ R57, R214, R57 ;  /* 0x00000039d6397221 */ /* 0x004fe40000010000 */
[----:B------:R-:W2:Y:S01]  /*5940*/  MUFU.EX2 R212, R212 ;  /* 0x000000d400d47308 */ /* 0x000ea20000000800 */
[----:B------:R-:W-:Y:S02]  /*5950*/  HSET2.LE.AND R4, R4, R55, PT ;  /* 0x0000003704047233 */ /* 0x000fe40003803000 */
[----:B-1----:R-:W-:Y:S01]  /*5960*/  F2FP.F16.F32.PACK_AB R33, R194, R203 ;  /* 0x000000cbc221723e */ /* 0x002fe200000000ff */
[----:B------:R-:W1:Y:S01]  /*5970*/  MUFU.EX2 R192, R192 ;  /* 0x000000c000c07308 */ /* 0x000e620000000800 */
[----:B---3--:R-:W-:-:S02]  /*5980*/  FADD.FTZ R57, R211, R57 ;  /* 0x00000039d3397221 */ /* 0x008fc40000010000 */
[----:B------:R-:W-:Y:S02]  /*5990*/  LOP3.LUT R6, R33, R6, RZ, 0xc0, !PT ;  /* 0x0000000621067212 */ /* 0x000fe400078ec0ff */
[----:B----4-:R-:W-:Y:S01]  /*59a0*/  F2FP.F16.F32.PACK_AB R33, R193, R204 ;  /* 0x000000ccc121723e */ /* 0x010fe200000000ff */
[----:B------:R-:W-:-:S03]  /*59b0*/  FADD.FTZ R57, R203, R57 ;  /* 0x00000039cb397221 */ /* 0x000fc60000010000 */
[----:B------:R-:W-:Y:S01]  /*59c0*/  LOP3.LUT R7, R33, R7, RZ, 0xc0, !PT ;  /* 0x0000000721077212 */ /* 0x000fe200078ec0ff */
[----:B--2---:R-:W-:Y:S01]  /*59d0*/  FADD.FTZ R62, R212, R62 ;  /* 0x0000003ed43e7221 */ /* 0x004fe20000010000 */
[----:B------:R-:W-:Y:S01]  /*59e0*/  F2FP.F16.F32.PACK_AB R33, R211, R214 ;  /* 0x000000d6d321723e */ /* 0x000fe200000000ff */
[----:B------:R-:W-:Y:S02]  /*59f0*/  FADD.FTZ R57, R194, R57 ;  /* 0x00000039c2397221 */ /* 0x000fe40000010000 */
[----:B-1----:R-:W-:Y:S01]  /*5a00*/  FADD.FTZ R62, R192, R62 ;  /* 0x0000003ec03e7221 */ /* 0x002fe20000010000 */
[----:B------:R-:W-:Y:S01]  /*5a10*/  LOP3.LUT R4, R33, R4, RZ, 0xc0, !PT ;  /* 0x0000000421047212 */ /* 0x000fe200078ec0ff */
[----:B------:R-:W-:Y:S01]  /*5a20*/  FADD.FTZ R57, R164, R57 ;  /* 0x00000039a4397221 */ /* 0x000fe20000010000 */
[----:B------:R-:W-:Y:S01]  /*5a30*/  F2FP.F16.F32.PACK_AB R33, R192, R212 ;  /* 0x000000d4c021723e */ /* 0x000fe200000000ff */
[----:B------:R-:W-:-:S03]  /*5a40*/  FADD.FTZ R62, R204, R62 ;  /* 0x0000003ecc3e7221 */ /* 0x000fc60000010000 */
[----:B------:R-:W-:Y:S01]  /*5a50*/  LOP3.LUT R5, R33, R5, RZ, 0xc0, !PT ;  /* 0x0000000521057212 */ /* 0x000fe200078ec0ff */
[----:B------:R-:W-:-:S04]  /*5a60*/  IMAD.WIDE.U32 R32, R32, -0x2daee0ad, RZ ;  /* 0xd2511f5320207825 */ /* 0x000fc800078e00ff */
[----:B------:R-:W-:Y:S01]  /*5a70*/  FADD.FTZ R62, R193, R62 ;  /* 0x0000003ec13e7221 */ /* 0x000fe20000010000 */
[----:B------:R-:W-:Y:S01]  /*5a80*/  LOP3.LUT R34, R34, UR19, R33, 0x96, !PT ;  /* 0x0000001322227c12 */ /* 0x000fe2000f8e9621 */
[----:B------:R-:W-:Y:S01]  /*5a90*/  HMMA.16816.F32 R112, R4, R18, R112 ;  /* 0x000000120470723c */ /* 0x000fe20000001870 */
[--C-:B------:R-:W-:Y:S01]  /*5aa0*/  FFMA.FTZ R18, R190, UR13, -R199.reuse ;  /* 0x0000000dbe127c23 */ /* 0x100fe200080108c7 */
[----:B------:R-:W-:-:S06]  /*5ab0*/  FFMA.FTZ R190, R198, UR13, -R199 ;  /* 0x0000000dc6be7c23 */ /* 0x000fcc00080108c7 */
[----:B------:R-:W-:Y:S01]  /*5ac0*/  HMMA.16816.F32 R116, R4, R12, R116 ;  /* 0x0000000c0474723c */ /* 0x000fe20000001874 */
[C---:B------:R-:W-:Y:S01]  /*5ad0*/  PRMT R12, R32.reuse, 0x7772, RZ ;  /* 0x00007772200c7816 */ /* 0x040fe200000000ff */
[----:B------:R-:W-:Y:S01]  /*5ae0*/  MUFU.EX2 R190, R190 ;  /* 0x000000be00be7308 */ /* 0x000fe20000000800 */
[----:B------:R-:W-:-:S05]  /*5af0*/  PRMT R13, R32, 0x7771, RZ ;  /* 0x00007771200d7816 */ /* 0x000fca00000000ff */
[----:B------:R-:W-:Y:S01]  /*5b00*/  HMMA.16816.F32 R144, R4, R14, R144 ;  /* 0x0000000e0490723c */ /* 0x000fe20000001890 */
[----:B------:R-:W-:Y:S01]  /*5b10*/  PRMT R15, R32, 0x7773, RZ ;  /* 0x00007773200f7816 */ /* 0x000fe200000000ff */
[----:B------:R-:W-:-:S03]  /*5b20*/  IMAD.MOV.U32 R14, RZ, RZ, R32 ;  /* 0x000000ffff0e7224 */ /* 0x000fc600078e0020 */
[----:B------:R-:W-:Y:S02]  /*5b30*/  PRMT R12, R12, 0x5410, R15 ;  /* 0x000054100c0c7816 */ /* 0x000fe4000000000f */
[----:B------:R-:W-:Y:S01]  /*5b40*/  LOP3.LUT R15, R34, 0xffff, RZ, 0xc0, !PT ;  /* 0x0000ffff220f7812 */ /* 0x000fe200078ec0ff */
[C---:B------:R-:W-:Y:S01]  /*5b50*/  HMMA.16816.F32 R100, R4.reuse, R16, R100 ;  /* 0x000000100464723c */ /* 0x040fe20000001864 */
[--C-:B------:R-:W-:Y:S01]  /*5b60*/  FFMA.FTZ R17, R189, UR13, -R195.reuse ;  /* 0x0000000dbd117c23 */ /* 0x100fe200080108c3 */
[----:B------:R-:W-:Y:S01]  /*5b70*/  FFMA.FTZ R16, R188, UR13, -R195 ;  /* 0x0000000dbc107c23 */ /* 0x000fe200080108c3 */
[----:B------:R1:W2:Y:S01]  /*5b80*/  MUFU.EX2 R189, R191 ;  /* 0x000000bf00bd7308 */ /* 0x0002a20000000800 */
[----:B------:R-:W-:Y:S02]  /*5b90*/  SHF.R.U32.HI R15, RZ, 0x8, R15 ;  /* 0x00000008ff0f7819 */ /* 0x000fe4000001160f */
[----:B------:R-:W-:Y:S01]  /*5ba0*/  LOP3.LUT R12, R12, 0xff00ff, RZ, 0xc0, !PT ;  /* 0x00ff00ff0c0c7812 */ /* 0x000fe200078ec0ff */
[----:B------:R-:W-:Y:S01]  /*5bb0*/  MUFU.EX2 R188, R18 ;  /* 0x0000001200bc7308 */ /* 0x000fe20000000800 */
[----:B------:R-:W-:Y:S01]  /*5bc0*/  HMMA.16816.F32 R140, R4, R8, R140 ;  /* 0x00000008048c723c */ /* 0x000fe2000000188c */
[----:B------:R-:W-:-:S02]  /*5bd0*/  LOP3.LUT R8, R14, 0xff, RZ, 0xc0, !PT ;  /* 0x000000ff0e087812 */ /* 0x000fc400078ec0ff */
[C---:B------:R-:W-:Y:S01]  /*5be0*/  LOP3.LUT R9, R34.reuse, 0xff, RZ, 0xc0, !PT ;  /* 0x000000ff22097812 */ /* 0x040fe200078ec0ff */
[----:B------:R-:W3:Y:S01]  /*5bf0*/  MUFU.EX2 R196, R17 ;  /* 0x0000001100c47308 */ /* 0x000ee20000000800 */
[----:B------:R-:W-:Y:S02]  /*5c00*/  PRMT R14, R34, 0x7632, R14 ;  /* 0x00007632220e7816 */ /* 0x000fe4000000000e */
[----:B------:R-:W-:Y:S01]  /*5c10*/  PRMT R8, R8, 0x5410, R13 ;  /* 0x0000541008087816 */ /* 0x000fe2000000000d */
[C---:B------:R-:W-:Y:S01]  /*5c20*/  HMMA.16816.F32 R160, R4.reuse, R28, R160 ;  /* 0x0000001c04a0723c */ /* 0x040fe200000018a0 */
[----:B-1----:R-:W-:Y:S01]  /*5c30*/  FFMA.FTZ R191, R197, UR13, -R195 ;  /* 0x0000000dc5bf7c23 */ /* 0x002fe200080108c3 */
[----:B------:R-:W-:Y:S01]  /*5c40*/  PRMT R9, R9, 0x5410, R15 ;  /* 0x0000541009097816 */ /* 0x000fe2000000000f */
[----:B------:R1:W4:Y:S01]  /*5c50*/  MUFU.EX2 R195, R16 ;  /* 0x0000001000c37308 */ /* 0x0003220000000800 */
[----:B------:R-:W-:Y:S01]  /*5c60*/  SHF.R.U32.HI R34, RZ, 0x18, R34 ;  /* 0x00000018ff227819 */ /* 0x000fe20000011622 */
[----:B--2---:R-:W-:Y:S01]  /*5c70*/  FADD.FTZ R53, R189, R53 ;  /* 0x00000035bd357221 */ /* 0x004fe20000010000 */
[----:B------:R-:W-:Y:S01]  /*5c80*/  LOP3.LUT R14, R14, 0xff, RZ, 0xc0, !PT ;  /* 0x000000ff0e0e7812 */ /* 0x000fe200078ec0ff */
[----:B------:R-:W2:Y:S01]  /*5c90*/  MUFU.EX2 R191, R191 ;  /* 0x000000bf00bf7308 */ /* 0x000ea20000000800 */
[--C-:B------:R-:W-:Y:S01]  /*5ca0*/  HSET2.LE.AND R8, R8, R55.reuse, PT ;  /* 0x0000003708087233 */ /* 0x100fe20003803000 */
[C---:B------:R-:W-:Y:S01]  /*5cb0*/  HMMA.16816.F32 R148, R4.reuse, R30, R148 ;  /* 0x0000001e0494723c */ /* 0x040fe20000001894 */
[----:B------:R-:W-:Y:S01]  /*5cc0*/  PRMT R14, R14, 0x5410, R34 ;  /* 0x000054100e0e7816 */ /* 0x000fe20000000022 */
[----:B------:R-:W5:Y:S01]  /*5cd0*/  LDSM.16.MT88.4 R28, [R178+0x9c00] ;  /* 0x009c0000b21c783b */ /* 0x000f620000004200 */
[--C-:B------:R-:W-:Y:S01]  /*5ce0*/  HSET2.LE.AND R9, R9, R55.reuse, PT ;  /* 0x0000003709097233 */ /* 0x100fe20003803000 */
[----:B---3--:R-:W-:Y:S01]  /*5cf0*/  FADD.FTZ R51, R196, R51 ;  /* 0x00000033c4337221 */ /* 0x008fe20000010000 */
[C---:B------:R-:W-:Y:S01]  /*5d00*/  F2FP.F16.F32.PACK_AB R32, R188.reuse, R189 ;  /* 0x000000bdbc20723e */ /* 0x040fe200000000ff */
[----:B------:R-:W-:Y:S01]  /*5d10*/  FADD.FTZ R53, R188, R53 ;  /* 0x00000035bc357221 */ /* 0x000fe20000010000 */
[----:B------:R-:W-:Y:S01]  /*5d20*/  F2FP.F16.F32.PACK_AB R34, R232, R190 ;  /* 0x000000bee822723e */ /* 0x000fe200000000ff */
[C---:B------:R-:W-:Y:S01]  /*5d30*/  HMMA.16816.F32 R68, R4.reuse, R24, R68 ;  /* 0x000000180444723c */ /* 0x040fe20000001844 */
[--C-:B------:R-:W-:Y:S01]  /*5d40*/  HSET2.LE.AND R35, R12, R55.reuse, PT ;  /* 0x000000370c237233 */ /* 0x100fe20003803000 */
[----:B-1----:R-:W1:Y:S01]  /*5d50*/  LDSM.16.MT88.4 R16, [R172+0xc00] ;  /* 0x000c0000ac10783b */ /* 0x002e620000004200 */
[----:B------:R-:W-:Y:S01]  /*5d60*/  HSET2.LE.AND R33, R14, R55, PT ;  /* 0x000000370e217233 */ /* 0x000fe20003803000 */
[----:B----4-:R-:W-:Y:S01]  /*5d70*/  FADD.FTZ R51, R195, R51 ;  /* 0x00000033c3337221 */ /* 0x010fe20000010000 */
[----:B------:R-:W-:Y:S01]  /*5d80*/  LOP3.LUT R32, R32, R9, RZ, 0xc0, !PT ;  /* 0x0000000920207212 */ /* 0x000fe200078ec0ff */
[----:B------:R-:W-:Y:S01]  /*5d90*/  LDSM.16.MT88.4 R12, [R172+0x1c00] ;  /* 0x001c0000ac0c783b */ /* 0x000fe20000004200 */
[----:B------:R-:W-:Y:S01]  /*5da0*/  LOP3.LUT R34, R34, R8, RZ, 0xc0, !PT ;  /* 0x0000000822227212 */ /* 0x000fe200078ec0ff */
[----:B------:R-:W-:Y:S01]  /*5db0*/  HMMA.16816.F32 R80, R4, R26, R80 ;  /* 0x0000001a0450723c */ /* 0x000fe20000001850 */
[----:B------:R-:W-:Y:S01]  /*5dc0*/  FADD.FTZ R53, R190, R53 ;  /* 0x00000035be357221 */ /* 0x000fe20000010000 */
[----:B------:R-:W3:Y:S01]  /*5dd0*/  LDSM.16.MT88.4 R24, [R178+0xac00] ;  /* 0x00ac0000b218783b */ /* 0x000ee20000004200 */
[----:B--2---:R-:W-:-:S02]  /*5de0*/  FADD.FTZ R51, R191, R51 ;  /* 0x00000033bf337221 */ /* 0x004fc40000010000 */
[----:B------:R-:W-:-:S03]  /*5df0*/  FADD.FTZ R232, R232, R53 ;  /* 0x00000035e8e87221 */ /* 0x000fc60000010000 */
[C---:B------:R-:W-:Y:S08]  /*5e00*/  HMMA.16816.F32 R84, R4.reuse, R20, R84 ;  /* 0x000000140454723c */ /* 0x040ff00000001854 */
[C---:B------:R-:W-:Y:S01]  /*5e10*/  HMMA.16816.F32 R96, R4.reuse, R22, R96 ;  /* 0x000000160460723c */ /* 0x040fe20000001860 */
[----:B------:R-:W2:Y:S07]  /*5e20*/  LDSM.16.MT88.4 R20, [R178+0xbc00] ;  /* 0x00bc0000b214783b */ /* 0x000eae0000004200 */
[----:B------:R-:W-:Y:S01]  /*5e30*/  HMMA.16816.F32 R132, R4, R10, R132 ;  /* 0x0000000a0484723c */ /* 0x000fe20000001884 */
[----:B------:R-:W-:Y:S01]  /*5e40*/  LOP3.LUT R6, R240, UR9, R215, 0x96, !PT ;  /* 0x00000009f0067c12 */ /* 0x000fe2000f8e96d7 */
[----:B------:R4:W2:Y:S01]  /*5e50*/  LDSM.16.MT88.4 R8, [R172+0x2c00] ;  /* 0x002c0000ac08783b */ /* 0x0008a20000004200 */
[C---:B------:R-:W-:Y:S01]  /*5e60*/  F2FP.F16.F32.PACK_AB R4, R231.reuse, R191 ;  /* 0x000000bfe704723e */ /* 0x040fe200000000ff */
[----:B------:R-:W-:Y:S01]  /*5e70*/  FADD.FTZ R231, R231, R51 ;  /* 0x00000033e7e77221 */ /* 0x000fe20000010000 */
[----:B------:R-:W-:Y:S01]  /*5e80*/  F2FP.F16.F32.PACK_AB R5, R195, R196 ;  /* 0x000000c4c305723e */ /* 0x000fe200000000ff */
[----:B------:R-:W-:Y:S01]  /*5e90*/  IMAD.WIDE.U32 R6, R6, -0x2daee0ad, RZ ;  /* 0xd2511f5306067825 */ /* 0x000fe200078e00ff */
[----:B------:R-:W-:-:S03]  /*5ea0*/  LOP3.LUT R35, R4, R35, RZ, 0xc0, !PT ;  /* 0x0000002304237212 */ /* 0x000fc600078ec0ff */
[--C-:B------:R-:W-:Y:S01]  /*5eb0*/  FFMA.FTZ R4, R67, UR13, -R181.reuse ;  /* 0x0000000d43047c23 */ /* 0x100fe200080108b5 */
[--C-:B------:R-:W-:Y:S01]  /*5ec0*/  FFMA.FTZ R67, R66, UR13, -R181.reuse ;  /* 0x0000000d42437c23 */ /* 0x100fe200080108b5 */
[----:B------:R-:W-:Y:S01]  /*5ed0*/  FFMA.FTZ R66, R65, UR13, -R181 ;  /* 0x0000000d41427c23 */ /* 0x000fe200080108b5 */
[----:B------:R-:W-:Y:S01]  /*5ee0*/  LOP3.LUT R216, R216, UR19, R7, 0x96, !PT ;  /* 0x00000013d8d87c12 */ /* 0x000fe2000f8e9607 */
[----:B------:R5:W1:Y:S01]  /*5ef0*/  MUFU.EX2 R65, R170 ;  /* 0x000000aa00417308 */ /* 0x000a620000000800 */
[C---:B------:R-:W-:Y:S01]  /*5f00*/  PRMT R169, R6.reuse, 0x7773, RZ ;  /* 0x0000777306a97816 */ /* 0x040fe200000000ff */
[----:B------:R-:W-:Y:S01]  /*5f10*/  UMOV UR13, 0xffffffff ;  /* 0xffffffff000d7882 */ /* 0x000fe20000000000 */
[C---:B------:R-:W-:Y:S01]  /*5f20*/  PRMT R7, R6.reuse, 0x7772, RZ ;  /* 0x0000777206077816 */ /* 0x040fe200000000ff */
[----:B------:R-:W-:Y:S01]  /*5f30*/  MUFU.EX2 R66, R66 ;  /* 0x0000004200427308 */ /* 0x000fe20000000800 */
[----:B------:R-:W-:Y:S02]  /*5f40*/  LOP3.LUT R33, R5, R33, RZ, 0xc0, !PT ;  /* 0x0000002105217212 */ /* 0x000fe400078ec0ff */
[----:B------:R-:W-:Y:S01]  /*5f50*/  PRMT R7, R7, 0x5410, R169 ;  /* 0x0000541007077816 */ /* 0x000fe200000000a9 */
[----:B------:R-:W-:Y:S01]  /*5f60*/  MUFU.EX2 R67, R67 ;  /* 0x0000004300437308 */ /* 0x000fe20000000800 */
[----:B------:R-:W-:-:S02]  /*5f70*/  PRMT R5, R6, 0x7771, RZ ;  /* 0x0000777106057816 */ /* 0x000fc400000000ff */
[----:B------:R-:W-:Y:S01]  /*5f80*/  LOP3.LUT R7, R7, 0xff00ff, RZ, 0xc0, !PT ;  /* 0x00ff00ff07077812 */ /* 0x000fe200078ec0ff */
[----:B------:R3:W3:Y:S01]  /*5f90*/  MUFU.EX2 R169, R4 ;  /* 0x0000000400a97308 */ /* 0x0006e20000000800 */
[C---:B----4-:R-:W-:Y:S01]  /*5fa0*/  PRMT R172, R216.reuse, 0x7632, R172 ;  /* 0x00007632d8ac7816 */ /* 0x050fe200000000ac */
[----:B-----5:R-:W-:Y:S01]  /*5fb0*/  IMAD.MOV.U32 R170, RZ, RZ, R6 ;  /* 0x000000ffffaa7224 */ /* 0x020fe200078e0006 */
[----:B------:R-:W-:Y:S01]  /*5fc0*/  LOP3.LUT R6, R216, 0xff, RZ, 0xc0, !PT ;  /* 0x000000ffd8067812 */ /* 0x000fe200078ec0ff */
[----:B-1----:R-:W-:Y:S01]  /*5fd0*/  FADD.FTZ R57, R65, R57 ;  /* 0x0000003941397221 */ /* 0x002fe20000010000 */
[----:B------:R-:W-:Y:S01]  /*5fe0*/  HSET2.LE.AND R7, R7, R55, PT ;  /* 0x0000003707077233 */ /* 0x000fe20003803000 */
[----:B------:R-:W-:Y:S02]  /*5ff0*/  HMMA.16816.F32 R156, R32, R28, R156 ;  /* 0x0000001c209c723c */ /* 0x000fe4000000189c */
[----:B------:R-:W-:Y:S01]  /*6000*/  FADD.FTZ R57, R64, R57 ;  /* 0x0000003940397221 */ /* 0x000fe20000010000 */
[----:B---3--:R-:W-:Y:S01]  /*6010*/  LOP3.LUT R4, R170, 0xff, RZ, 0xc0, !PT ;  /* 0x000000ffaa047812 */ /* 0x008fe200078ec0ff */
[----:B------:R-:W-:Y:S01]  /*6020*/  FADD.FTZ R62, R169, R62 ;  /* 0x0000003ea93e7221 */ /* 0x000fe20000010000 */
[----:B------:R-:W-:-:S03]  /*6030*/  LOP3.LUT R170, R216, 0xffff, RZ, 0xc0, !PT ;  /* 0x0000ffffd8aa7812 */ /* 0x000fc600078ec0ff */
[C---:B------:R-:W-:Y:S01]  /*6040*/  HMMA.16816.F32 R152, R32.reuse, R30, R152 ;  /* 0x0000001e2098723c */ /* 0x040fe20000001898 */
[----:B------:R-:W-:Y:S01]  /*6050*/  SHF.R.U32.HI R216, RZ, 0x18, R216 ;  /* 0x00000018ffd87819 */ /* 0x000fe200000116d8 */
[----:B------:R-:W-:Y:S01]  /*6060*/  FADD.FTZ R62, R67, R62 ;  /* 0x0000003e433e7221 */ /* 0x000fe20000010000 */
[----:B------:R-:W-:Y:S02]  /*6070*/  SHF.R.U32.HI R171, RZ, 0x8, R170 ;  /* 0x00000008ffab7819 */ /* 0x000fe400000116aa */
[----:B------:R-:W-:Y:S01]  /*6080*/  LOP3.LUT R170, R172, 0xff, RZ, 0xc0, !PT ;  /* 0x000000ffacaa7812 */ /* 0x000fe200078ec0ff */
[----:B------:R-:W-:Y:S01]  /*6090*/  FADD.FTZ R62, R66, R62 ;  /* 0x0000003e423e7221 */ /* 0x000fe20000010000 */
[----:B------:R-:W-:Y:S01]  /*60a0*/  PRMT R4, R4, 0x5410, R5 ;  /* 0x0000541004047816 */ /* 0x000fe20000000005 */
[----:B------:R-:W-:Y:S01]  /*60b0*/  HMMA.16816.F32 R72, R32, R16, R72 ;  /* 0x000000102048723c */ /* 0x000fe20000001848 */
[----:B------:R-:W-:Y:S02]  /*60c0*/  PRMT R171, R6, 0x5410, R171 ;  /* 0x0000541006ab7816 */ /* 0x000fe400000000ab */
[----:B------:R-:W-:-:S02]  /*60d0*/  PRMT R5, R170, 0x5410, R216 ;  /* 0x00005410aa057816 */ /* 0x000fc400000000d8 */
[--C-:B------:R-:W-:Y:S02]  /*60e0*/  HSET2.LE.AND R6, R4, R55.reuse, PT ;  /* 0x0000003704067233 */ /* 0x100fe40003803000 */
[--C-:B------:R-:W-:Y:S01]  /*60f0*/  HSET2.LE.AND R4, R171, R55.reuse, PT ;  /* 0x00000037ab047233 */ /* 0x100fe20003803000 */
[C---:B------:R-:W-:Y:S01]  /*6100*/  HMMA.16816.F32 R76, R32.reuse, R18, R76 ;  /* 0x00000012204c723c */ /* 0x040fe2000000184c */
[----:B------:R-:W-:Y:S02]  /*6110*/  HSET2.LE.AND R5, R5, R55, PT ;  /* 0x0000003705057233 */ /* 0x000fe40003803000 */
[C---:B------:R-:W-:Y:S01]  /*6120*/  F2FP.F16.F32.PACK_AB R170, R246.reuse, R64 ;  /* 0x00000040f6aa723e */ /* 0x040fe200000000ff */
[----:B------:R-:W-:Y:S01]  /*6130*/  FADD.FTZ R246, R246, R57 ;  /* 0x00000039f6f67221 */ /* 0x000fe20000010000 */
[C---:B------:R-:W-:Y:S01]  /*6140*/  F2FP.F16.F32.PACK_AB R172, R241.reuse, R66 ;  /* 0x00000042f1ac723e */ /* 0x040fe200000000ff */
[----:B------:R-:W-:Y:S01]  /*6150*/  FADD.FTZ R241, R241, R62 ;  /* 0x0000003ef1f17221 */ /* 0x000fe20000010000 */
[----:B------:R-:W-:Y:S01]  /*6160*/  F2FP.F16.F32.PACK_AB R171, R65, R164 ;  /* 0x000000a441ab723e */ /* 0x000fe200000000ff */
[----:B------:R-:W-:Y:S01]  /*6170*/  HMMA.16816.F32 R88, R32, R24, R88 ;  /* 0x000000182058723c */ /* 0x000fe20000001858 */
[----:B------:R-:W-:-:S02]  /*6180*/  F2FP.F16.F32.PACK_AB R55, R67, R169 ;  /* 0x000000a94337723e */ /* 0x000fc400000000ff */
[----:B------:R-:W-:Y:S02]  /*6190*/  LOP3.LUT R6, R170, R6, RZ, 0xc0, !PT ;  /* 0x00000006aa067212 */ /* 0x000fe400078ec0ff */
[----:B------:R-:W-:Y:S02]  /*61a0*/  LOP3.LUT R7, R172, R7, RZ, 0xc0, !PT ;  /* 0x00000007ac077212 */ /* 0x000fe400078ec0ff */
[----:B------:R-:W-:Y:S01]  /*61b0*/  LOP3.LUT R4, R171, R4, RZ, 0xc0, !PT ;  /* 0x00000004ab047212 */ /* 0x000fe200078ec0ff */
[----:B------:R-:W-:Y:S01]  /*61c0*/  HMMA.16816.F32 R92, R32, R26, R92 ;  /* 0x0000001a205c723c */ /* 0x000fe2000000185c */
[----:B------:R-:W-:-:S07]  /*61d0*/  LOP3.LUT R5, R55, R5, RZ, 0xc0, !PT ;  /* 0x0000000537057212 */ /* 0x000fce00078ec0ff */
        /* <DEDUP_REMOVED lines=24> */
[----:B------:R-:W-:Y:S01]  /*6360*/  LOP3.LUT R10, R220, 0x120, RZ, 0xc0, !PT ;  /* 0x00000120dc0a7812 */ /* 0x000fe200078ec0ff */
[----:B------:R-:W2:Y:S01]  /*6370*/  S2UR UR5, SR_CgaCtaId ;  /* 0x00000000000579c3 */ /* 0x000ea20000008800 */
[----:B------:R-:W-:Y:S01]  /*6380*/  IMAD.SHL.U32 R6, R184, 0x8, RZ ;  /* 0x00000008b8067824 */ /* 0x000fe200078e00ff */
[----:B------:R-:W-:Y:S01]  /*6390*/  SHF.R.U32.HI R186, RZ, 0x1, R184 ;  /* 0x00000001ffba7819 */ /* 0x000fe200000116b8 */
[----:B------:R-:W-:Y:S01]  /*63a0*/  UIADD3 UR6, UPT, UPT, UR16, -0x61c88647, URZ ;  /* 0x9e3779b910067890 */ /* 0x000fe2000fffe0ff */
[----:B------:R-:W-:Y:S01]  /*63b0*/  LOP3.LUT R10, R10, 0x3e00, R187, 0xf8, !PT ;  /* 0x00003e000a0a7812 */ /* 0x000fe200078ef8bb */
[----:B------:R-:W-:Y:S01]  /*63c0*/  UIADD3 UR22, UPT, UPT, UR17, 0x76cf5d0a, URZ ;  /* 0x76cf5d0a11167890 */ /* 0x000fe2000fffe0ff */
[----:B------:R-:W-:Y:S01]  /*63d0*/  LOP3.LUT R170, R0, R36, RZ, 0xfc, !PT ;  /* 0x0000002400aa7212 */ /* 0x000fe200078efcff */
[----:B------:R-:W-:Y:S01]  /*63e0*/  UIADD3 UR21, UPT, UPT, UR17, 0x32370b8f, URZ ;  /* 0x32370b8f11157890 */ /* 0x000fe2000fffe0ff */
[----:B------:R-:W3:Y:S01]  /*63f0*/  S2UR UR7, SR_CgaCtaId ;  /* 0x00000000000779c3 */ /* 0x000ee20000008800 */
[----:B------:R-:W-:-:S02]  /*6400*/  UIADD3 UR20, UPT, UPT, UR17, -0x126145ec, URZ ;  /* 0xed9eba1411147890 */ /* 0x000fc4000fffe0ff */
[----:B------:R-:W-:Y:S01]  /*6410*/  UIADD3 UR19, UPT, UPT, UR17, -0x56f99767, URZ ;  /* 0xa906689911137890 */ /* 0x000fe2000fffe0ff */
[----:B-1----:R-:W-:-:S04]  /*6420*/  IMAD.WIDE.U32 R12, R7, R4, RZ ;  /* 0x00000004070c7225 */ /* 0x002fc800078e00ff */
[----:B------:R-:W-:Y:S01]  /*6430*/  IMAD R7, R7, R5, R13 ;  /* 0x0000000507077224 */ /* 0x000fe200078e020d */
[----:B------:R-:W-:Y:S01]  /*6440*/  BAR.SYNC.DEFER_BLOCKING 0x0 ;  /* 0x0000000000007b1d */ /* 0x000fe20000010000 */
[C---:B------:R-:W-:Y:S01]  /*6450*/  IMAD.SHL.U32 R8, R12.reuse, 0x40, RZ ;  /* 0x000000400c087824 */ /* 0x040fe200078e00ff */
[C---:B------:R-:W-:Y:S01]  /*6460*/  LEA R16, P1, R12.reuse, R227, 0x7 ;  /* 0x000000e30c107211 */ /* 0x040fe200078238ff */
[----:B--2---:R-:W-:Y:S01]  /*6470*/  ULEA UR5, UR5, UR4, 0x18 ;  /* 0x0000000405057291 */ /* 0x004fe2000f8ec0ff */
[--C-:B------:R-:W-:Y:S01]  /*6480*/  SHF.L.U64.HI R9, R12, 0x6, R7.reuse ;  /* 0x000000060c097819 */ /* 0x100fe20000010207 */
[----:B------:R-:W-:Y:S01]  /*6490*/  UIADD3 UR4, UPT, UPT, UR16, 0x3c6ef372, URZ ;  /* 0x3c6ef37210047890 */ /* 0x000fe2000fffe0ff */
[----:B------:R-:W-:Y:S02]  /*64a0*/  LEA R8, P0, R4, R8, 0x5 ;  /* 0x0000000804087211 */ /* 0x000fe400078028ff */
[----:B------:R-:W-:Y:S02]  /*64b0*/  LEA.HI.X R17, R12, R226, R7, 0x7, P1 ;  /* 0x000000e20c117211 */ /* 0x000fe400008f3c07 */
[----:B------:R-:W-:-:S02]  /*64c0*/  LEA.HI.X R9, R4, R9, R5, 0x5, P0 ;  /* 0x0000000904097211 */ /* 0x000fc400000f2c05 */
[----:B------:R-:W-:Y:S02]  /*64d0*/  LOP3.LUT R4, R6, 0xd8, RZ, 0xc0, !PT ;  /* 0x000000d806047812 */ /* 0x000fe400078ec0ff */
[----:B------:R-:W-:Y:S02]  /*64e0*/  LOP3.LUT R5, R186, 0x8, RZ, 0xc0, !PT ;  /* 0x00000008ba057812 */ /* 0x000fe400078ec0ff */
[----:B------:R-:W-:Y:S02]  /*64f0*/  LOP3.LUT R4, R4, 0x18, R184, 0x78, !PT ;  /* 0x0000001804047812 */ /* 0x000fe400078e78b8 */
[----:B------:R-:W-:Y:S02]  /*6500*/  LEA R14, P0, R8, R227, 0x1 ;  /* 0x000000e3080e7211 */ /* 0x000fe400078008ff */
[----:B------:R-:W-:Y:S02]  /*6510*/  LOP3.LUT R4, R4, 0x1f20, R6, 0xf8, !PT ;  /* 0x00001f2004047812 */ /* 0x000fe400078ef806 */
[----:B------:R-:W-:-:S02]  /*6520*/  LOP3.LUT R5, R10, R37, R5, 0xf6, !PT ;  /* 0x000000250a057212 */ /* 0x000fc400078ef605 */
[----:B------:R-:W-:Y:S02]  /*6530*/  LEA R233, R4, UR5, 0x1 ;  /* 0x0000000504e97c11 */ /* 0x000fe4000f8e08ff */
[----:B------:R-:W-:Y:S02]  /*6540*/  LEA.HI.X R15, R8, R226, R9, 0x1, P0 ;  /* 0x000000e2080f7211 */ /* 0x000fe400000f0c09 */
[----:B------:R-:W-:Y:S01]  /*6550*/  LEA R170, R170, UR5, 0x1 ;  /* 0x00000005aaaa7c11 */ /* 0x000fe2000f8e08ff */
[----:B------:R-:W-:Y:S01]  /*6560*/  @!PT LDS RZ, [RZ] ;  /* 0x00000000fffff984 */ /* 0x000fe20000000800 */
[----:B------:R-:W-:Y:S01]  /*6570*/  @!PT LDS RZ, [RZ] ;  /* 0x00000000fffff984 */ /* 0x000fe20000000800 */
[----:B------:R-:W-:Y:S01]  /*6580*/  @!PT LDS RZ, [RZ] ;  /* 0x00000000fffff984 */ /* 0x000fe20000000800 */
[----:B------:R-:W-:Y:S01]  /*6590*/  LDGSTS.E.BYPASS.LTC128B.128 [R233+0x9000], desc[UR14][R16.64] ;  /* 0x0900000010e97fae */ /* 0x000fe2000b981a0e */
[----:B------:R-:W-:Y:S01]  /*65a0*/  LEA R171, R5, UR5, 0x1 ;  /* 0x0000000505ab7c11 */ /* 0x000fe2000f8e08ff */
[----:B------:R-:W-:Y:S02]  /*65b0*/  UIADD3 UR5, UPT, UPT, UR17, -0x4498517b, URZ ;  /* 0xbb67ae8511057890 */ /* 0x000fe4000fffe0ff */
[----:B------:R-:W-:Y:S01]  /*65c0*/  LDGSTS.E.BYPASS.LTC128B.128 [R233+0xa000], desc[UR14][R16.64+0x40] ;  /* 0x0a00004010e97fae */ /* 0x000fe2000b981a0e */
[----:B------:R-:W-:-:S02]  /*65d0*/  IMAD.IADD R164, R40, 0x1, R170 ;  /* 0x0000000128a47824 */ /* 0x000fc400078e02aa */
[----:B------:R-:W-:Y:S01]  /*65e0*/  IMAD.IADD R169, R40, 0x1, R171 ;  /* 0x0000000128a97824 */ /* 0x000fe200078e02ab */
[----:B------:R1:W-:Y:S04]  /*65f0*/  LDGSTS.E.BYPASS.LTC128B.128 [R233+0xb000], desc[UR14][R16.64+0x80] ;  /* 0x0b00008010e97fae */ /* 0x0003e8000b981a0e */
[----:B------:R-:W-:Y:S04]  /*6600*/  LDGSTS.E.BYPASS.LTC128B.128 [R233+0x9800], desc[UR14][R14.64] ;  /* 0x098000000ee97fae */ /* 0x000fe8000b981a0e */
[----:B------:R-:W-:Y:S04]  /*6610*/  LDGSTS.E.BYPASS.LTC128B.128 [R233+0xa800], desc[UR14][R14.64+0x40] ;  /* 0x0a8000400ee97fae */ /* 0x000fe8000b981a0e */
[----:B------:R2:W-:Y:S04]  /*6620*/  LDGSTS.E.BYPASS.LTC128B.128 [R233+0xb800], desc[UR14][R14.64+0x80] ;  /* 0x0b8000800ee97fae */ /* 0x0005e8000b981a0e */
[----:B------:R-:W-:Y:S04]  /*6630*/  LDSM.16.M88.4 R60, [R171] ;  /* 0x00000000ab3c783b */ /* 0x000fe80000000200 */
[----:B------:R-:W4:Y:S04]  /*6640*/  LDSM.16.M88.4 R192, [R170+0x6000] ;  /* 0x00600000aac0783b */ /* 0x000f280000000200 */
[----:B------:R-:W5:Y:S04]  /*6650*/  LDSM.16.M88.4 R4, [R171+0x1000] ;  /* 0x00100000ab04783b */ /* 0x000f680000000200 */
[----:B------:R-:W3:Y:S04]  /*6660*/  LDSM.16.M88.4 R180, [R170+0x6400] ;  /* 0x00640000aab4783b */ /* 0x000ee80000000200 */
[----:B------:R-:W1:Y:S04]  /*6670*/  LDSM.16.M88.4 R172, [R170+0x6800] ;  /* 0x00680000aaac783b */ /* 0x000e680000000200 */
[----:B------:R-:W2:Y:S04]  /*6680*/  LDSM.16.M88.4 R36, [R170+0x6c00] ;  /* 0x006c0000aa24783b */ /* 0x000ea80000000200 */
[----:B------:R-:W-:Y:S04]  /*6690*/  LDSM.16.M88.4 R56, [R164+0x6000] ;  /* 0x00600000a438783b */ /* 0x000fe80000000200 */
[----:B------:R-:W2:Y:S04]  /*66a0*/  LDSM.16.M88.4 R216, [R169+0x1000] ;  /* 0x00100000a9d8783b */ /* 0x000ea80000000200 */
[----:B------:R-:W2:Y:S04]  /*66b0*/  LDSM.16.M88.4 R52, [R164+0x6400] ;  /* 0x00640000a434783b */ /* 0x000ea80000000200 */
[----:B------:R-:W2:Y:S04]  /*66c0*/  LDSM.16.M88.4 R48, [R164+0x6800] ;  /* 0x00680000a430783b */ /* 0x000ea80000000200 */
[----:B------:R-:W2:Y:S01]  /*66d0*/  LDSM.16.M88.4 R44, [R164+0x6c00] ;  /* 0x006c0000a42c783b */ /* 0x000ea20000000200 */
[-C--:B----4-:R-:W-:Y:S03]  /*66e0*/  HMMA.16816.F32 R196, R60, R192.reuse, RZ ;  /* 0x000000c03cc4723c */ /* 0x090fe600000018ff */
[----:B------:R-:W4:Y:S04]  /*66f0*/  LDSM.16.M88.4 R40, [R169] ;  /* 0x00000000a928783b */ /* 0x000f280000000200 */
[----:B------:R-:W-:Y:S01]  /*6700*/  LDSM.16.M88.4 R212, [R170+0x7000] ;  /* 0x00700000aad4783b */ /* 0x000fe20000000200 */
[C---:B-----5:R-:W-:Y:S03]  /*6710*/  HMMA.16816.F32 R32, R4.reuse, R192, RZ ;  /* 0x000000c00420723c */ /* 0x060fe600000018ff */
[----:B------:R-:W-:Y:S04]  /*6720*/  LDSM.16.M88.4 R208, [R170+0x7400] ;  /* 0x00740000aad0783b */ /* 0x000fe80000000200 */
[----:B------:R-:W-:Y:S01]  /*6730*/  LDSM.16.M88.4 R204, [R170+0x7800] ;  /* 0x00780000aacc783b */ /* 0x000fe20000000200 */
[C---:B------:R-:W-:Y:S03]  /*6740*/  HMMA.16816.F32 R28, R4.reuse, R194, RZ ;  /* 0x000000c2041c723c */ /* 0x040fe600000018ff */
[----:B------:R-:W-:Y:S04]  /*6750*/  LDSM.16.M88.4 R200, [R170+0x7c00] ;  /* 0x007c0000aac8783b */ /* 0x000fe80000000200 */
[----:B------:R-:W0:Y:S01]  /*6760*/  LDGDEPBAR ;  /* 0x00000000000079af */ /* 0x000e220000000000 */
[C---:B---3--:R-:W-:Y:S08]  /*6770*/  HMMA.16816.F32 R24, R4.reuse, R180, RZ ;  /* 0x000000b40418723c */ /* 0x048ff000000018ff */
        /* <DEDUP_REMOVED lines=22> */
[C---:B----4-:R-:W-:Y:S08]  /*68e0*/  HMMA.16816.F32 R196, R40.reuse, R56, R196 ;  /* 0x0000003828c4723c */ /* 0x050ff000000018c4 */
        /* <DEDUP_REMOVED lines=8> */
[----:B------:R-:W3:Y:S07]  /*6970*/  LDSM.16.M88.4 R48, [R164+0x7000] ;  /* 0x00700000a430783b */ /* 0x000eee0000000200 */
[----:B------:R-:W-:Y:S01]  /*6980*/  HMMA.16816.F32 R60, R40, R46, R60 ;  /* 0x0000002e283c723c */ /* 0x000fe2000000183c */
[----:B------:R-:W4:Y:S04]  /*6990*/  LDSM.16.M88.4 R44, [R164+0x7400] ;  /* 0x00740000a42c783b */ /* 0x000f280000000200 */
[----:B------:R-:W5:Y:S03]  /*69a0*/  LDSM.16.M88.4 R40, [R164+0x7800] ;  /* 0x00780000a428783b */ /* 0x000f660000000200 */
        /* <DEDUP_REMOVED lines=18> */
[----:B------:R-:W-:Y:S01]  /*6ad0*/  LDSM.16.M88.4 R200, [R170+0x8c00] ;  /* 0x008c0000aac8783b */ /* 0x000fe20000000200 */
[----:B------:R-:W-:Y:S01]  /*6ae0*/  IMAD.U32 R217, RZ, RZ, UR18 ;  /* 0x00000012ffd97e24 */ /* 0x000fe2000f8e00ff */
[----:B------:R-:W-:-:S04]  /*6af0*/  LOP3.LUT R218, R248, UR5, R243, 0x96, !PT ;  /* 0x00000005f8da7c12 */ /* 0x000fc8000f8e96f3 */
[----:B------:R-:W-:Y:S01]  /*6b00*/  LEA R217, R217, 0xfffffffc, 0x1 ;  /* 0xfffffffcd9d97811 */ /* 0x000fe200078e08ff */
[----:B---3--:R-:W-:Y:S01]  /*6b10*/  HMMA.16816.F32 R32, R52, R48, R32 ;  /* 0x000000303420723c */ /* 0x008fe20000001820 */
[----:B------:R-:W-:-:S07]  /*6b20*/  IMAD.WIDE.U32 R218, R218, -0x326172a9, RZ ;  /* 0xcd9e8d57dada7825 */ /* 0x000fce00078e00ff */
[C---:B------:R-:W-:Y:S08]  /*6b30*/  HMMA.16816.F32 R28, R52.reuse, R50, R28 ;  /* 0x00000032341c723c */ /* 0x040ff0000000181c */
[C---:B----4-:R-:W-:Y:S08]  /*6b40*/  HMMA.16816.F32 R24, R52.reuse, R44, R24 ;  /* 0x0000002c3418723c */ /* 0x050ff00000001818 */
[C---:B------:R-:W-:Y:S08]  /*6b50*/  HMMA.16816.F32 R20, R52.reuse, R46, R20 ;  /* 0x0000002e3414723c */ /* 0x040ff00000001814 */
[C---:B-----5:R-:W-:Y:S08]  /*6b60*/  HMMA.16816.F32 R16, R52.reuse, R40, R16 ;  /* 0x000000283410723c */ /* 0x060ff00000001810 */
[C---:B------:R-:W-:Y:S08]  /*6b70*/  HMMA.16816.F32 R12, R52.reuse, R42, R12 ;  /* 0x0000002a340c723c */ /* 0x040ff0000000180c */
[C---:B-1----:R-:W-:Y:S08]  /*6b80*/  HMMA.16816.F32 R8, R52.reuse, R36, R8 ;  /* 0x000000243408723c */ /* 0x042ff00000001808 */
        /* <DEDUP_REMOVED lines=11> */
[C---:B------:R-:W-:Y:S08]  /*6c40*/  HMMA.16816.F32 R64, R56.reuse, R36, R64 ;  /* 0x000000243840723c */ /* 0x040ff00000001840 */
[----:B------:R-:W-:Y:S01]  /*6c50*/  HMMA.16816.F32 R208, R56, R38, R60 ;  /* 0x0000002638d0723c */ /* 0x000fe2000000183c */
[----:B------:R-:W-:Y:S04]  /*6c60*/  LDSM.16.M88.4 R36, [R164+0x8000] ;  /* 0x00800000a424783b */ /* 0x000fe80000000200 */
[----:B------:R-:W4:Y:S03]  /*6c70*/  LDSM.16.M88.4 R60, [R169+0x4000] ;  /* 0x00400000a93c783b */ /* 0x000f260000000200 */
[-C--:B-1----:R-:W-:Y:S01]  /*6c80*/  HMMA.16816.F32 R196, R52, R44.reuse, R196 ;  /* 0x0000002c34c4723c */ /* 0x082fe200000018c4 */
[----:B------:R-:W1:Y:S07]  /*6c90*/  LDSM.16.M88.4 R56, [R169+0x5000] ;  /* 0x00500000a938783b */ /* 0x000e6e0000000200 */
[----:B--2---:R-:W-:Y:S08]  /*6ca0*/  HMMA.16816.F32 R32, R48, R44, R32 ;  /* 0x0000002c3020723c */ /* 0x004ff00000001820 */
[----:B------:R-:W-:Y:S08]  /*6cb0*/  HMMA.16816.F32 R192, R52, R46, R192 ;  /* 0x0000002e34c0723c */ /* 0x000ff000000018c0 */
[C---:B---3--:R-:W-:Y:S08]  /*6cc0*/  HMMA.16816.F32 R24, R48.reuse, R40, R24 ;  /* 0x000000283018723c */ /* 0x048ff00000001818 */
[----:B------:R-:W-:Y:S08]  /*6cd0*/  HMMA.16816.F32 R20, R48, R42, R20 ;  /* 0x0000002a3014723c */ /* 0x000ff00000001814 */
[C---:B------:R-:W-:Y:S08]  /*6ce0*/  HMMA.16816.F32 R188, R52.reuse, R40, R188 ;  /* 0x0000002834bc723c */ /* 0x040ff000000018bc */
[----:B------:R-:W-:Y:S01]  /*6cf0*/  HMMA.16816.F32 R180, R52, R42, R180 ;  /* 0x0000002a34b4723c */ /* 0x000fe200000018b4 */
[----:B------:R-:W2:Y:S07]  /*6d00*/  LDSM.16.M88.4 R40, [R164+0x8400] ;  /* 0x00840000a428783b */ /* 0x000eae0000000200 */
[----:B----4-:R-:W-:Y:S08]  /*6d10*/  HMMA.16816.F32 R196, R60, R36, R196 ;  /* 0x000000243cc4723c */ /* 0x010ff000000018c4 */
[----:B------:R-:W-:Y:S08]  /*6d20*/  HMMA.16816.F32 R28, R48, R46, R28 ;  /* 0x0000002e301c723c */ /* 0x000ff0000000181c */
[----:B-1----:R-:W-:Y:S01]  /*6d30*/  HMMA.16816.F32 R32, R56, R36, R32 ;  /* 0x000000243820723c */ /* 0x002fe20000001820 */
[----:B------:R-:W-:-:S02]  /*6d40*/  IMAD.U32 R36, RZ, RZ, UR18 ;  /* 0x00000012ff247e24 */ /* 0x000fc4000f8e00ff */
[----:B------:R-:W-:-:S03]  /*6d50*/  VIADD R37, R238, 0xffffffc0 ;  /* 0xffffffc0ee257836 */ /* 0x000fc60000000000 */
[----:B------:R-:W-:Y:S01]  /*6d60*/  ISETP.GE.U32.AND P5, PT, R36, 0x3, PT ;  /* 0x000000032400780c */ /* 0x000fe20003fa6070 */
[----:B------:R-:W-:Y:S01]  /*6d70*/  VIADD R36, R238, 0xffffffc1 ;  /* 0xffffffc1ee247836 */ /* 0x000fe20000000000 */
[CC--:B------:R-:W-:Y:S01]  /*6d80*/  ISETP.GE.AND P4, PT, R37.reuse, R224.reuse, PT ;  /* 0x000000e02500720c */ /* 0x0c0fe20003f86270 */
[-C--:B------:R-:W-:Y:S01]  /*6d90*/  HMMA.16816.F32 R192, R60, R38.reuse, R192 ;  /* 0x000000263cc0723c */ /* 0x080fe200000018c0 */
[----:B------:R-:W-:Y:S02]  /*6da0*/  ISETP.GE.AND P0, PT, R37, R223, PT ;  /* 0x000000df2500720c */ /* 0x000fe40003f06270 */
[----:B------:R-:W-:Y:S02]  /*6db0*/  ISETP.GE.AND P3, PT, R36, R224, PT ;  /* 0x000000e02400720c */ /* 0x000fe40003f66270 */
[----:B------:R-:W-:Y:S02]  /*6dc0*/  FSEL R213, R196, -INF , !P4 ;  /* 0xff800000c4d57808 */ /* 0x000fe40006000000 */
[----:B------:R-:W-:Y:S01]  /*6dd0*/  FSEL R252, R198, -INF , !P0 ;  /* 0xff800000c6fc7808 */ /* 0x000fe20004000000 */
[----:B------:R-:W-:Y:S01]  /*6de0*/  HMMA.16816.F32 R28, R56, R38, R28 ;  /* 0x00000026381c723c */ /* 0x000fe2000000181c */
[----:B------:R-:W-:-:S02]  /*6df0*/  FSEL R212, R197, -INF , !P3 ;  /* 0xff800000c5d47808 */ /* 0x000fc40005800000 */
[C---:B------:R-:W-:Y:S02]  /*6e00*/  ISETP.GE.AND P4, PT, R36.reuse, R223, PT ;  /* 0x000000df2400720c */ /* 0x040fe40003f86270 */
[CC--:B------:R-:W-:Y:S02]  /*6e10*/  ISETP.GE.AND P0, PT, R36.reuse, R222.reuse, PT ;  /* 0x000000de2400720c */ /* 0x0c0fe40003f06270 */
[-C--:B------:R-:W-:Y:S01]  /*6e20*/  ISETP.GE.AND P3, PT, R36, R221.reuse, PT ;  /* 0x000000dd2400720c */ /* 0x080fe20003f66270 */
[C---:B------:R-:W-:Y:S01]  /*6e30*/  VIADD R36, R238.reuse, 0xffffffc8 ;  /* 0xffffffc8ee247836 */ /* 0x040fe20000000000 */
[C---:B------:R-:W-:Y:S01]  /*6e40*/  ISETP.GE.AND P2, PT, R37.reuse, R222, PT ;  /* 0x000000de2500720c */ /* 0x040fe20003f46270 */
[----:B------:R-:W-:Y:S01]  /*6e50*/  HMMA.16816.F32 R16, R48, R204, R16 ;  /* 0x000000cc3010723c */ /* 0x000fe20000001810 */
[----:B------:R-:W-:Y:S01]  /*6e60*/  ISETP.GE.AND P1, PT, R37, R221, PT ;  /* 0x000000dd2500720c */ /* 0x000fe20003f26270 */
[----:B------:R-:W-:Y:S01]  /*6e70*/  VIADD R37, R238, 0xffffffd0 ;  /* 0xffffffd0ee257836 */ /* 0x000fe20000000000 */
[----:B------:R-:W-:-:S02]  /*6e80*/  FSEL R215, R199, -INF , !P4 ;  /* 0xff800000c7d77808 */ /* 0x000fc40006000000 */
[----:B------:R-:W-:Y:S02]  /*6e90*/  FSEL R45, R32, -INF , !P2 ;  /* 0xff800000202d7808 */ /* 0x000fe40005000000 */
[C---:B------:R-:W-:Y:S01]  /*6ea0*/  ISETP.GE.AND P4, PT, R36.reuse, R224, PT ;  /* 0x000000e02400720c */ /* 0x040fe20003f86270 */
[C---:B------:R-:W-:Y:S01]  /*6eb0*/  HMMA.16816.F32 R12, R48.reuse, R206, R12 ;  /* 0x000000ce300c723c */ /* 0x040fe2000000180c */
[-C--:B------:R-:W-:Y:S02]  /*6ec0*/  ISETP.GE.AND P2, PT, R36, R222.reuse, PT ;  /* 0x000000de2400720c */ /* 0x080fe40003f46270 */
[----:B------:R-:W-:Y:S02]  /*6ed0*/  FSEL R47, R35, -INF , !P3 ;  /* 0xff800000232f7808 */ /* 0x000fe40005800000 */
[----:B------:R-:W-:Y:S02]  /*6ee0*/  FSEL R44, R192, -INF , !P4 ;  /* 0xff800000c02c7808 */ /* 0x000fe40006000000 */
[----:B------:R-:W-:Y:S01]  /*6ef0*/  FSEL R28, R28, -INF , !P2 ;  /* 0xff8000001c1c7808 */ /* 0x000fe20005000000 */
[----:B------:R-:W-:Y:S01]  /*6f00*/  HMMA.16816.F32 R8, R48, R200, R8 ;  /* 0x000000c83008723c */ /* 0x000fe20000001808 */
[----:B------:R-:W-:-:S07]  /*6f10*/  ISETP.GE.AND P2, PT, R37, R222, PT ;  /* 0x000000de2500720c */ /* 0x000fce0003f46270 */
[----:B------:R-:W-:Y:S01]  /*6f20*/  HMMA.16816.F32 R4, R48, R202, R4 ;  /* 0x000000ca3004723c */ /* 0x000fe20000001804 */
[----:B------:R-:W-:Y:S02]  /*6f30*/  FSEL R48, R34, -INF , !P1 ;  /* 0xff80000022307808 */ /* 0x000fe40004800000 */
[----:B------:R-:W-:Y:S02]  /*6f40*/  FSEL R50, R33, -INF , !P0 ;  /* 0xff80000021327808 */ /* 0x000fe40004000000 */
[C---:B------:R-:W-:Y:S01]  /*6f50*/  ISETP.GE.AND P1, PT, R36.reuse, R223, PT ;  /* 0x000000df2400720c */ /* 0x040fe20003f26270 */
[----:B------:R-:W1:Y:S01]  /*6f60*/  LDSM.16.M88.4 R32, [R164+0x8800] ;  /* 0x00880000a420783b */ /* 0x000e620000000200 */
[----:B------:R-:W-:Y:S01]  /*6f70*/  ISETP.GE.AND P0, PT, R36, R221, PT ;  /* 0x000000dd2400720c */ /* 0x000fe20003f06270 */
[----:B------:R-:W-:Y:S01]  /*6f80*/  VIADD R36, R238, 0xffffffc9 ;  /* 0xffffffc9ee247836 */ /* 0x000fe20000000000 */
[----:B--2---:R-:W-:Y:S01]  /*6f90*/  HMMA.16816.F32 R188, R60, R40, R188 ;  /* 0x000000283cbc723c */ /* 0x004fe200000018bc */
[----:B------:R-:W-:-:S02]  /*6fa0*/  FSEL R46, R194, -INF , !P1 ;  /* 0xff800000c22e7808 */ /* 0x000fc40004800000 */
[----:B------:R-:W-:Y:S02]  /*6fb0*/  FSEL R30, R30, -INF , !P0 ;  /* 0xff8000001e1e7808 */ /* 0x000fe40004000000 */
[C---:B------:R-:W-:Y:S02]  /*6fc0*/  ISETP.GE.AND P3, PT, R36.reuse, R224, PT ;  /* 0x000000e02400720c */ /* 0x040fe40003f66270 */
[C---:B------:R-:W-:Y:S01]  /*6fd0*/  ISETP.GE.AND P4, PT, R36.reuse, R223, PT ;  /* 0x000000df2400720c */ /* 0x040fe20003f86270 */
[----:B------:R-:W-:Y:S01]  /*6fe0*/  HMMA.16816.F32 R24, R56, R40, R24 ;  /* 0x000000283818723c */ /* 0x000fe20000001818 */
[----:B------:R-:W-:Y:S02]  /*6ff0*/  FSEL R49, R193, -INF , !P3 ;  /* 0xff800000c1317808 */ /* 0x000fe40005800000 */
[C---:B------:R-:W-:Y:S02]  /*7000*/  ISETP.GE.AND P1, PT, R36.reuse, R222, PT ;  /* 0x000000de2400720c */ /* 0x040fe40003f26270 */
[----:B------:R-:W-:Y:S01]  /*7010*/  ISETP.GE.AND P3, PT, R36, R221, PT ;  /* 0x000000dd2400720c */ /* 0x000fe20003f66270 */
[----:B------:R-:W-:Y:S01]  /*7020*/  VIADD R36, R238, 0xffffffd1 ;  /* 0xffffffd1ee247836 */ /* 0x000fe20000000000 */
[----:B------:R-:W-:Y:S01]  /*7030*/  FSEL R40, R195, -INF , !P4 ;  /* 0xff800000c3287808 */ /* 0x000fe20006000000 */
[----:B------:R-:W-:Y:S01]  /*7040*/  HMMA.16816.F32 R180, R60, R42, R180 ;  /* 0x0000002a3cb4723c */ /* 0x000fe200000018b4 */
[----:B------:R-:W-:-:S02]  /*7050*/  FSEL R31, R31, -INF , !P3 ;  /* 0xff8000001f1f7808 */ /* 0x000fc40005800000 */
[CC--:B------:R-:W-:Y:S02]  /*7060*/  ISETP.GE.AND P4, PT, R37.reuse, R224.reuse, PT ;  /* 0x000000e02500720c */ /* 0x0c0fe40003f86270 */
[----:B------:R-:W-:Y:S02]  /*7070*/  ISETP.GE.AND P0, PT, R37, R223, PT ;  /* 0x000000df2500720c */ /* 0x000fe40003f06270 */
[----:B------:R-:W-:Y:S01]  /*7080*/  ISETP.GE.AND P3, PT, R36, R224, PT ;  /* 0x000000e02400720c */ /* 0x000fe20003f66270 */
[----:B------:R-:W-:Y:S01]  /*7090*/  HMMA.16816.F32 R20, R56, R42, R20 ;  /* 0x0000002a3814723c */ /* 0x000fe20000001814 */
[----:B------:R-:W-:Y:S02]  /*70a0*/  FSEL R29, R29, -INF , !P1 ;  /* 0xff8000001d1d7808 */ /* 0x000fe40004800000 */
[----:B------:R-:W-:Y:S02]  /*70b0*/  FSEL R192, R188, -INF , !P4 ;  /* 0xff800000bcc07808 */ /* 0x000fe40006000000 */
[----:B------:R-:W-:-:S02]  /*70c0*/  FSEL R190, R190, -INF , !P0 ;  /* 0xff800000bebe7808 */ /* 0x000fc40004000000 */
[----:B------:R-:W-:Y:S01]  /*70d0*/  FSEL R189, R189, -INF , !P3 ;  /* 0xff800000bdbd7808 */ /* 0x000fe20005800000 */
[C---:B------:R-:W-:Y:S01]  /*70e0*/  HMMA.16816.F32 R172, R52.reuse, R206, R172 ;  /* 0x000000ce34ac723c */ /* 0x040fe200000018ac */
[----:B------:R-:W-:Y:S01]  /*70f0*/  ISETP.GE.AND P1, PT, R37, R221, PT ;  /* 0x000000dd2500720c */ /* 0x000fe20003f26270 */
[----:B------:R-:W-:Y:S01]  /*7100*/  VIADD R37, R238, 0xffffffd8 ;  /* 0xffffffd8ee257836 */ /* 0x000fe20000000000 */
[C---:B------:R-:W-:Y:S02]  /*7110*/  ISETP.GE.AND P4, PT, R36.reuse, R223, PT ;  /* 0x000000df2400720c */ /* 0x040fe40003f86270 */
[C---:B------:R-:W-:Y:S02]  /*7120*/  ISETP.GE.AND P0, PT, R36.reuse, R222, PT ;  /* 0x000000de2400720c */ /* 0x040fe40003f06270 */
[----:B------:R-:W-:Y:S01]  /*7130*/  ISETP.GE.AND P3, PT, R36, R221, PT ;  /* 0x000000dd2400720c */ /* 0x000fe20003f66270 */
[----:B------:R-:W-:Y:S01]  /*7140*/  VIADD R36, R238, 0xffffffd9 ;  /* 0xffffffd9ee247836 */ /* 0x000fe20000000000 */
[----:B------:R-:W-:Y:S01]  /*7150*/  FSEL R207, R26, -INF , !P1 ;  /* 0xff8000001acf7808 */ /* 0x000fe20004800000 */
[----:B------:R-:W-:Y:S01]  /*7160*/  HMMA.16816.F32 R176, R52, R204, R176 ;  /* 0x000000cc34b0723c */ /* 0x000fe200000018b0 */
[----:B------:R-:W-:-:S02]  /*7170*/  FSEL R239, R27, -INF , !P3 ;  /* 0xff8000001bef7808 */ /* 0x000fc40005800000 */
[----:B------:R-:W-:Y:S02]  /*7180*/  ISETP.GE.AND P1, PT, R37, R223, PT ;  /* 0x000000df2500720c */ /* 0x000fe40003f26270 */
[----:B------:R-:W-:Y:S02]  /*7190*/  ISETP.GE.AND P3, PT, R36, R224, PT ;  /* 0x000000e02400720c */ /* 0x000fe40003f66270 */
[----:B------:R-:W-:Y:S01]  /*71a0*/  FSEL R206, R24, -INF , !P2 ;  /* 0xff80000018ce7808 */ /* 0x000fe20005000000 */
[----:B-1----:R-:W-:Y:S01]  /*71b0*/  HMMA.16816.F32 R16, R56, R32, R16 ;  /* 0x000000203810723c */ /* 0x002fe20000001810 */
[----:B------:R-:W-:Y:S01]  /*71c0*/  FSEL R240, R25, -INF , !P0 ;  /* 0xff80000019f07808 */ /* 0x000fe20004000000 */
[----:B------:R-:W-:Y:S01]  /*71d0*/  VIADD R25, R238, 0xffffffe0 ;  /* 0xffffffe0ee197836 */ /* 0x000fe20000000000 */
[----:B------:R-:W-:Y:S01]  /*71e0*/  FSEL R197, R182, -INF , !P1 ;  /* 0xff800000b6c57808 */ /* 0x000fe20004800000 */
[----:B------:R-:W-:Y:S01]  /*71f0*/  VIADD R24, R238, 0xffffffe1 ;  /* 0xffffffe1ee187836 */ /* 0x000fe20000000000 */
[----:B------:R-:W-:-:S02]  /*7200*/  FSEL R198, R181, -INF , !P3 ;  /* 0xff800000b5c67808 */ /* 0x000fc40005800000 */
[CC--:B------:R-:W-:Y:S01]  /*7210*/  ISETP.GE.AND P2, PT, R37.reuse, R222.reuse, PT ;  /* 0x000000de2500720c */ /* 0x0c0fe20003f46270 */
[----:B------:R-:W-:Y:S01]  /*7220*/  HMMA.16816.F32 R64, R52, R200, R64 ;  /* 0x000000c83440723c */ /* 0x000fe20000001840 */
[-C--:B------:R-:W-:Y:S02]  /*7230*/  ISETP.GE.AND P0, PT, R37, R221.reuse, PT ;  /* 0x000000dd2500720c */ /* 0x080fe40003f06270 */
[C---:B------:R-:W-:Y:S02]  /*7240*/  ISETP.GE.AND P1, PT, R36.reuse, R222, PT ;  /* 0x000000de2400720c */ /* 0x040fe40003f26270 */
[----:B------:R-:W-:Y:S02]  /*7250*/  ISETP.GE.AND P3, PT, R36, R221, PT ;  /* 0x000000dd2400720c */ /* 0x000fe40003f66270 */
[----:B------:R-:W-:Y:S01]  /*7260*/  FSEL R251, R20, -INF , !P2 ;  /* 0xff80000014fb7808 */ /* 0x000fe20005000000 */
[----:B------:R-:W-:Y:S01]  /*7270*/  HMMA.16816.F32 R176, R60, R32, R176 ;  /* 0x000000203cb0723c */ /* 0x000fe200000018b0 */
[----:B------:R-:W-:-:S02]  /*7280*/  FSEL R250, R22, -INF , !P0 ;  /* 0xff80000016fa7808 */ /* 0x000fc40004000000 */
[----:B------:R-:W-:Y:S02]  /*7290*/  FSEL R205, R21, -INF , !P1 ;  /* 0xff80000015cd7808 */ /* 0x000fe40004800000 */
[----:B------:R-:W-:Y:S02]  /*72a0*/  FSEL R247, R23, -INF , !P3 ;  /* 0xff80000017f77808 */ /* 0x000fe40005800000 */
[----:B------:R1:W2:Y:S01]  /*72b0*/  LDSM.16.M88.4 R20, [R164+0x8c00] ;  /* 0x008c0000a414783b */ /* 0x0002a20000000200 */
[----:B------:R-:W-:Y:S01]  /*72c0*/  FSEL R195, R191, -INF , !P4 ;  /* 0xff800000bfc37808 */ /* 0x000fe20006000000 */
[----:B------:R-:W-:Y:S01]  /*72d0*/  HMMA.16816.F32 R12, R56, R34, R12 ;  /* 0x00000022380c723c */ /* 0x000fe2000000180c */
[----:B------:R-:W-:Y:S01]  /*72e0*/  ISETP.GE.AND P4, PT, R37, R224, PT ;  /* 0x000000e02500720c */ /* 0x000fe20003f86270 */
[----:B------:R-:W-:-:S04]  /*72f0*/  DEPBAR.LE SB0, 0x0 ;  /* 0x000080000000791a */ /* 0x000fc80000000000 */
[----:B------:R-:W-:Y:S02]  /*7300*/  FSEL R196, R180, -INF , !P4 ;  /* 0xff800000b4c47808 */ /* 0x000fe40006000000 */
[-C--:B------:R-:W-:Y:S01]  /*7310*/  ISETP.GE.AND P4, PT, R36, R223.reuse, PT ;  /* 0x000000df2400720c */ /* 0x080fe20003f86270 */
[----:B------:R-:W-:Y:S01]  /*7320*/  HMMA.16816.F32 R172, R60, R34, R172 ;  /* 0x000000223cac723c */ /* 0x000fe200000018ac */
[----:B------:R-:W-:Y:S02]  /*7330*/  ISETP.GE.AND P0, PT, R25, R223, PT ;  /* 0x000000df1900720c */ /* 0x000fe40003f06270 */
[----:B------:R-:W-:Y:S02]  /*7340*/  FSEL R204, R183, -INF , !P4 ;  /* 0xff800000b7cc7808 */ /* 0x000fe40006000000 */
[C---:B------:R-:W-:Y:S02]  /*7350*/  ISETP.GE.AND P4, PT, R25.reuse, R224, PT ;  /* 0x000000e01900720c */ /* 0x040fe40003f86270 */
[C---:B------:R-:W-:Y:S01]  /*7360*/  ISETP.GE.AND P2, PT, R25.reuse, R222, PT ;  /* 0x000000de1900720c */ /* 0x040fe20003f46270 */
[----:B------:R-:W-:Y:S01]  /*7370*/  HMMA.16816.F32 R208, R52, R202, R208 ;  /* 0x000000ca34d0723c */ /* 0x000fe200000018d0 */
[----:B------:R-:W-:Y:S01]  /*7380*/  ISETP.GE.AND P1, PT, R25, R221, PT ;  /* 0x000000dd1900720c */ /* 0x000fe20003f26270 */
[----:B------:R-:W-:Y:S01]  /*7390*/  VIADD R25, R238, 0xffffffe8 ;  /* 0xffffffe8ee197836 */ /* 0x000fe20000000000 */
[----:B------:R-:W-:Y:S01]  /*73a0*/  ISETP.GE.AND P3, PT, R24, R224, PT ;  /* 0x000000e01800720c */ /* 0x000fe20003f66270 */
[----:B------:R-:W-:Y:S01]  /*73b0*/  IMAD.MOV.U32 R52, RZ, RZ, R215 ;  /* 0x000000ffff347224 */ /* 0x000fe200078e00d7 */
[----:B-1----:R-:W-:Y:S01]  /*73c0*/  FSEL R164, R176, -INF , !P4 ;  /* 0xff800000b0a47808 */ /* 0x002fe20006000000 */
[----:B------:R-:W-:Y:S01]  /*73d0*/  IMAD.MOV.U32 R54, RZ, RZ, R212 ;  /* 0x000000ffff367224 */ /* 0x000fe200078e00d4 */
[----:B------:R-:W-:Y:S01]  /*73e0*/  ISETP.GE.AND P4, PT, R24, R223, PT ;  /* 0x000000df1800720c */ /* 0x000fe20003f86270 */
[----:B------:R-:W-:Y:S01]  /*73f0*/  IMAD.MOV.U32 R55, RZ, RZ, R213 ;  /* 0x000000ffff377224 */ /* 0x000fe200078e00d5 */
[----:B------:R-:W-:Y:S01]  /*7400*/  FSEL R191, R16, -INF , !P2 ;  /* 0xff80000010bf7808 */ /* 0x000fe20005000000 */
[----:B------:R-:W-:Y:S01]  /*7410*/  VIADD R16, R238, 0xfffffff0 ;  /* 0xfffffff0ee107836 */ /* 0x000fe20000000000 */
[----:B------:R-:W-:-:S02]  /*7420*/  ISETP.GE.AND P2, PT, R25, R222, PT ;  /* 0x000000de1900720c */ /* 0x000fc40003f46270 */
[----:B------:R-:W-:Y:S02]  /*7430*/  FSEL R169, R178, -INF , !P0 ;  /* 0xff800000b2a97808 */ /* 0x000fe40004000000 */
[----:B------:R-:W-:Y:S02]  /*7440*/  FSEL R170, R177, -INF , !P3 ;  /* 0xff800000b1aa7808 */ /* 0x000fe40005800000 */
[C---:B------:R-:W-:Y:S02]  /*7450*/  ISETP.GE.AND P0, PT, R24.reuse, R222, PT ;  /* 0x000000de1800720c */ /* 0x040fe40003f06270 */
[----:B------:R-:W-:Y:S01]  /*7460*/  ISETP.GE.AND P3, PT, R24, R221, PT ;  /* 0x000000dd1800720c */ /* 0x000fe20003f66270 */
[----:B------:R-:W-:Y:S01]  /*7470*/  VIADD R24, R238, 0xffffffe9 ;  /* 0xffffffe9ee187836 */ /* 0x000fe20000000000 */
[----:B------:R-:W-:Y:S01]  /*7480*/  FSEL R171, R179, -INF , !P4 ;  /* 0xff800000b3ab7808 */ /* 0x000fe20006000000 */
[----:B--2---:R-:W-:Y:S01]  /*7490*/  HMMA.16816.F32 R64, R60, R20, R64 ;  /* 0x000000143c40723c */ /* 0x004fe20000001840 */
[----:B------:R-:W-:-:S02]  /*74a0*/  FSEL R188, R18, -INF , !P1 ;  /* 0xff80000012bc7808 */ /* 0x000fc40004800000 */
[C---:B------:R-:W-:Y:S02]  /*74b0*/  ISETP.GE.AND P4, PT, R25.reuse, R224, PT ;  /* 0x000000e01900720c */ /* 0x040fe40003f86270 */
[----:B------:R-:W-:Y:S02]  /*74c0*/  ISETP.GE.AND P1, PT, R25, R223, PT ;  /* 0x000000df1900720c */ /* 0x000fe40003f26270 */
[----:B------:R-:W-:Y:S01]  /*74d0*/  FSEL R201, R12, -INF , !P2 ;  /* 0xff8000000cc97808 */ /* 0x000fe20005000000 */
[C---:B------:R-:W-:Y:S01]  /*74e0*/  HMMA.16816.F32 R8, R56.reuse, R20, R8 ;  /* 0x000000143808723c */ /* 0x040fe20000001808 */
[----:B------:R-:W-:Y:S01]  /*74f0*/  LOP3.LUT R182, R248, UR5, R245, 0x96, !PT ;  /* 0x00000005f8b67c12 */ /* 0x000fe2000f8e96f5 */
[----:B------:R-:W-:Y:S01]  /*7500*/  UMOV UR5, 0x400 ;  /* 0x0000040000057882 */ /* 0x000fe20000000000 */
[----:B------:R-:W-:Y:S01]  /*7510*/  LOP3.LUT R12, R217, UR17, R249, 0x96, !PT ;  /* 0x00000011d90c7c12 */ /* 0x000fe2000f8e96f9 */
[----:B------:R-:W-:Y:S01]  /*7520*/  ULEA UR5, UR7, UR5, 0x18 ;  /* 0x0000000507057291 */ /* 0x000fe2000f8ec0ff */
[----:B------:R-:W-:Y:S01]  /*7530*/  FSEL R193, R17, -INF , !P0 ;  /* 0xff80000011c17808 */ /* 0x000fe20004000000 */
[----:B------:R-:W-:Y:S01]  /*7540*/  IMAD.WIDE.U32 R182, R182, -0x326172a9, RZ ;  /* 0xcd9e8d57b6b67825 */ /* 0x000fe200078e00ff */
[----:B------:R-:W-:Y:S01]  /*7550*/  FSEL R194, R19, -INF , !P3 ;  /* 0xff80000013c27808 */ /* 0x000fe20005800000 */
[----:B------:R-:W-:Y:S01]  /*7560*/  HMMA.16816.F32 R4, R56, R22, R4 ;  /* 0x000000163804723c */ /* 0x000fe20000001804 */
[----:B------:R-:W-:Y:S01]  /*7570*/  FSEL R172, R172, -INF , !P4 ;  /* 0xff800000acac7808 */ /* 0x000fe20006000000 */
[----:B------:R-:W-:Y:S01]  /*7580*/  IMAD.WIDE.U32 R18, R12, -0x326172a9, RZ ;  /* 0xcd9e8d570c127825 */ /* 0x000fe200078e00ff */
[----:B------:R-:W-:-:S02]  /*7590*/  FSEL R174, R174, -INF , !P1 ;  /* 0xff800000aeae7808 */ /* 0x000fc40004800000 */
[----:B------:R-:W-:Y:S01]  /*75a0*/  ISETP.GE.AND P0, PT, R25, R221, PT ;  /* 0x000000dd1900720c */ /* 0x000fe20003f06270 */
[----:B------:R-:W-:Y:S01]  /*75b0*/  VIADD R17, R238, 0xfffffff1 ;  /* 0xfffffff1ee117836 */ /* 0x000fe20000000000 */
[C---:B------:R-:W-:Y:S01]  /*75c0*/  ISETP.GE.AND P3, PT, R24.reuse, R224, PT ;  /* 0x000000e01800720c */ /* 0x040fe20003f66270 */
[----:B------:R-:W-:Y:S01]  /*75d0*/  HMMA.16816.F32 R208, R60, R22, R208 ;  /* 0x000000163cd0723c */ /* 0x000fe200000018d0 */
[----:B------:R-:W-:Y:S01]  /*75e0*/  BAR.SYNC.DEFER_BLOCKING 0x0 ;  /* 0x0000000000007b1d */ /* 0x000fe20000010000 */
[C---:B------:R-:W-:Y:S02]  /*75f0*/  ISETP.GE.AND P4, PT, R24.reuse, R223, PT ;  /* 0x000000df1800720c */ /* 0x040fe40003f86270 */
[----:B------:R-:W-:Y:S02]  /*7600*/  ISETP.GE.AND P1, PT, R24, R222, PT ;  /* 0x000000de1800720c */ /* 0x000fe40003f26270 */
[----:B------:R-:W-:Y:S02]  /*7610*/  FSEL R173, R173, -INF , !P3 ;  /* 0xff800000adad7808 */ /* 0x000fe40005800000 */
[----:B------:R-:W-:-:S02]  /*7620*/  FSEL R179, R175, -INF , !P4 ;  /* 0xff800000afb37808 */ /* 0x000fc40006000000 */
[----:B------:R-:W-:Y:S02]  /*7630*/  FSEL R200, R14, -INF , !P0 ;  /* 0xff8000000ec87808 */ /* 0x000fe40004000000 */
[----:B------:R-:W-:Y:S02]  /*7640*/  FSEL R202, R13, -INF , !P1 ;  /* 0xff8000000dca7808 */ /* 0x000fe40004800000 */
[----:B------:R-:W-:Y:S02]  /*7650*/  ISETP.GE.AND P3, PT, R24, R221, PT ;  /* 0x000000dd1800720c */ /* 0x000fe40003f66270 */
[C---:B------:R-:W-:Y:S02]  /*7660*/  ISETP.GE.AND P4, PT, R16.reuse, R224, PT ;  /* 0x000000e01000720c */ /* 0x040fe40003f86270 */
[C---:B------:R-:W-:Y:S02]  /*7670*/  ISETP.GE.AND P0, PT, R16.reuse, R223, PT ;  /* 0x000000df1000720c */ /* 0x040fe40003f06270 */
[----:B------:R-:W-:-:S02]  /*7680*/  ISETP.GE.AND P2, PT, R16, R222, PT ;  /* 0x000000de1000720c */ /* 0x000fc40003f46270 */
[----:B------:R-:W-:Y:S02]  /*7690*/  ISETP.GE.AND P1, PT, R16, R221, PT ;  /* 0x000000dd1000720c */ /* 0x000fe40003f26270 */
[----:B------:R-:W-:Y:S02]  /*76a0*/  LOP3.LUT R16, R236, UR6, R19, 0x96, !PT ;  /* 0x00000006ec107c12 */ /* 0x000fe4000f8e9613 */
[----:B------:R-:W-:Y:S02]  /*76b0*/  LOP3.LUT R14, R18, UR4, R183, 0x96, !PT ;  /* 0x00000004120e7c12 */ /* 0x000fe4000f8e96b7 */
[----:B------:R-:W-:Y:S01]  /*76c0*/  LOP3.LUT R13, R234, UR6, R19, 0x96, !PT ;  /* 0x00000006ea0d7c12 */ /* 0x000fe2000f8e9613 */
[----:B------:R-:W-:Y:S01]  /*76d0*/  IMAD.WIDE.U32 R24, R16, -0x2daee0ad, RZ ;  /* 0xd2511f5310187825 */ /* 0x000fe200078e00ff */
[----:B------:R-:W-:Y:S02]  /*76e0*/  FSEL R199, R15, -INF , !P3 ;  /* 0xff8000000fc77808 */ /* 0x000fe40005800000 */
[----:B------:R-:W-:Y:S01]  /*76f0*/  LOP3.LUT R12, R18, UR4, R219, 0x96, !PT ;  /* 0x00000004120c7c12 */ /* 0x000fe2000f8e96db */
[----:B------:R-:W-:Y:S01]  /*7700*/  IMAD.WIDE.U32 R14, R14, -0x2daee0ad, RZ ;  /* 0xd2511f530e0e7825 */ /* 0x000fe200078e00ff */
[----:B------:R-:W-:-:S02]  /*7710*/  ISETP.GE.AND P3, PT, R17, R224, PT ;  /* 0x000000e01100720c */ /* 0x000fc40003f66270 */
[----:B------:R-:W-:Y:S01]  /*7720*/  FSEL R38, R64, -INF , !P4 ;  /* 0xff80000040267808 */ /* 0x000fe20006000000 */
[----:B------:R-:W-:Y:S01]  /*7730*/  IMAD.WIDE.U32 R20, R13, -0x2daee0ad, RZ ;  /* 0xd2511f530d147825 */ /* 0x000fe200078e00ff */
[----:B------:R-:W-:Y:S02]  /*7740*/  FSEL R36, R66, -INF , !P0 ;  /* 0xff80000042247808 */ /* 0x000fe40004000000 */
[----:B------:R-:W-:Y:S01]  /*7750*/  FSEL R37, R65, -INF , !P3 ;  /* 0xff80000041257808 */ /* 0x000fe20005800000 */
[----:B------:R-:W-:Y:S01]  /*7760*/  IMAD.WIDE.U32 R12, R12, -0x2daee0ad, RZ ;  /* 0xd2511f530c0c7825 */ /* 0x000fe200078e00ff */
[C---:B------:R-:W-:Y:S02]  /*7770*/  ISETP.GE.AND P4, PT, R17.reuse, R223, PT ;  /* 0x000000df1100720c */ /* 0x040fe40003f86270 */
[C---:B------:R-:W-:Y:S01]  /*7780*/  ISETP.GE.AND P0, PT, R17.reuse, R222, PT ;  /* 0x000000de1100720c */ /* 0x040fe20003f06270 */
[C---:B------:R-:W-:Y:S01]  /*7790*/  VIADD R16, R238.reuse, 0xfffffff8 ;  /* 0xfffffff8ee107836 */ /* 0x040fe20000000000 */
[----:B------:R-:W-:Y:S01]  /*77a0*/  ISETP.GE.AND P3, PT, R17, R221, PT ;  /* 0x000000dd1100720c */ /* 0x000fe20003f66270 */
[----:B------:R-:W-:Y:S01]  /*77b0*/  VIADD R238, R238, 0xfffffff9 ;  /* 0xfffffff9eeee7836 */ /* 0x000fe20000000000 */
[----:B------:R-:W-:-:S02]  /*77c0*/  LOP3.LUT R18, R244, UR22, R25, 0x96, !PT ;  /* 0x00000016f4127c12 */ /* 0x000fc4000f8e9619 */
[----:B------:R-:W-:Y:S02]  /*77d0*/  LOP3.LUT R17, R24, UR21, R15, 0x96, !PT ;  /* 0x0000001518117c12 */ /* 0x000fe4000f8e960f */
[----:B------:R-:W-:Y:S01]  /*77e0*/  LOP3.LUT R15, R242, UR22, R21, 0x96, !PT ;  /* 0x00000016f20f7c12 */ /* 0x000fe2000f8e9615 */
[----:B------:R-:W-:Y:S01]  /*77f0*/  IMAD.WIDE.U32 R18, R18, -0x326172a9, RZ ;  /* 0xcd9e8d5712127825 */ /* 0x000fe200078e00ff */
[----:B------:R-:W-:Y:S02]  /*7800*/  LOP3.LUT R13, R20, UR21, R13, 0x96, !PT ;  /* 0x00000015140d7c12 */ /* 0x000fe4000f8e960d */
[----:B------:R-:W-:Y:S01]  /*7810*/  FSEL R39, R67, -INF , !P4 ;  /* 0xff80000043277808 */ /* 0x000fe20006000000 */
[----:B------:R-:W-:Y:S01]  /*7820*/  IMAD.WIDE.U32 R34, R17, -0x326172a9, RZ ;  /* 0xcd9e8d5711227825 */ /* 0x000fe200078e00ff */
[----:B------:R-:W-:Y:S02]  /*7830*/  FSEL R175, R8, -INF , !P2 ;  /* 0xff80000008af7808 */ /* 0x000fe40005000000 */
[----:B------:R-:W-:Y:S01]  /*7840*/  FSEL R66, R10, -INF , !P1 ;  /* 0xff8000000a427808 */ /* 0x000fe20004800000 */
[----:B------:R-:W-:Y:S01]  /*7850*/  IMAD.WIDE.U32 R20, R15, -0x326172a9, RZ ;  /* 0xcd9e8d570f147825 */ /* 0x000fe200078e00ff */
[----:B------:R-:W-:-:S02]  /*7860*/  FSEL R67, R9, -INF , !P0 ;  /* 0xff80000009437808 */ /* 0x000fc40004000000 */
[C---:B------:R-:W-:Y:S01]  /*7870*/  ISETP.GE.AND P4, PT, R16.reuse, R224, PT ;  /* 0x000000e01000720c */ /* 0x040fe20003f86270 */
[----:B------:R-:W-:Y:S01]  /*7880*/  IMAD.WIDE.U32 R8, R13, -0x326172a9, RZ ;  /* 0xcd9e8d570d087825 */ /* 0x000fe200078e00ff */
[C---:B------:R-:W-:Y:S02]  /*7890*/  ISETP.GE.AND P2, PT, R16.reuse, R223, PT ;  /* 0x000000df1000720c */ /* 0x040fe40003f46270 */
[C---:B------:R-:W-:Y:S02]  /*78a0*/  ISETP.GE.AND P1, PT, R16.reuse, R222, PT ;  /* 0x000000de1000720c */ /* 0x040fe40003f26270 */
[----:B------:R-:W-:Y:S02]  /*78b0*/  ISETP.GE.AND P0, PT, R16, R221, PT ;  /* 0x000000dd1000720c */ /* 0x000fe40003f06270 */
[----:B------:R-:W-:Y:S02]  /*78c0*/  LOP3.LUT R16, R182, UR11, R19, 0x96, !PT ;  /* 0x0000000bb6107c12 */ /* 0x000fe4000f8e9613 */
[----:B------:R-:W-:-:S02]  /*78d0*/  LOP3.LUT R15, R18, UR10, R35, 0x96, !PT ;  /* 0x0000000a120f7c12 */ /* 0x000fc4000f8e9623 */
        /* <DEDUP_REMOVED lines=8> */
[----:B------:R-:W-:-:S02]  /*7960*/  LOP3.LUT R13, R14, UR20, R19, 0x96, !PT ;  /* 0x000000140e0d7c12 */ /* 0x000fc4000f8e9613 */
[----:B------:R-:W-:Y:S01]  /*7970*/  FMNMX3.FTZ R19, R168, R55, R54, !PT ;  /* 0x00000037a8137276 */ /* 0x000fe20007810036 */
[----:B------:R-:W-:Y:S01]  /*7980*/  IMAD.WIDE.U32 R26, R10, -0x2daee0ad, RZ ;  /* 0xd2511f530a1a7825 */ /* 0x000fe200078e00ff */
[----:B------:R-:W-:Y:S02]  /*7990*/  LOP3.LUT R10, R18, UR19, R33, 0x96, !PT ;  /* 0x00000013120a7c12 */ /* 0x000fe4000f8e9621 */
[----:B------:R-:W-:Y:S02]  /*79a0*/  FMNMX3.FTZ R18, R167, R252, R52, !PT ;  /* 0x000000fca7127276 */ /* 0x000fe40007810034 */
[----:B------:R-:W-:Y:S01]  /*79b0*/  FMNMX3.FTZ R14, R166, R45, R50, !PT ;  /* 0x0000002da60e7276 */ /* 0x000fe20007810032 */
[----:B------:R1:W-:Y:S01]  /*79c0*/  STL.64 [R1+0x8], R26 ;  /* 0x0000081a01007387 */ /* 0x0003e20000100a00 */
[----:B------:R-:W-:Y:S02]  /*79d0*/  LOP3.LUT R6, R12, UR20, R17, 0x96, !PT ;  /* 0x000000140c067c12 */ /* 0x000fe4000f8e9611 */
        /* <DEDUP_REMOVED lines=16> */
[C---:B------:R-:W-:Y:S02]  /*7ae0*/  ISETP.GE.AND P0, PT, R238.reuse, R222, PT ;  /* 0x000000deee00720c */ /* 0x040fe40003f06270 */
[C---:B------:R-:W-:Y:S02]  /*7af0*/  ISETP.GE.AND P3, PT, R238.reuse, R224, PT ;  /* 0x000000e0ee00720c */ /* 0x040fe40003f66270 */
[----:B------:R-:W-:-:S02]  /*7b00*/  ISETP.GE.AND P1, PT, R238, R223, PT ;  /* 0x000000dfee00720c */ /* 0x000fc40003f26270 */
[----:B------:R-:W-:Y:S02]  /*7b10*/  FMNMX3.FTZ R12, R12, R188, R194, !PT ;  /* 0x000000bc0c0c7276 */ /* 0x000fe400078100c2 */
[----:B------:R-:W-:Y:S02]  /*7b20*/  FMNMX3.FTZ R19, R19, R172, R173, !PT ;  /* 0x000000ac13137276 */ /* 0x000fe400078100ad */
[----:B------:R-:W-:Y:S02]  /*7b30*/  FMNMX3.FTZ R18, R18, R174, R179, !PT ;  /* 0x000000ae12127276 */ /* 0x000fe400078100b3 */
[----:B------:R-:W-:Y:S02]  /*7b40*/  FMNMX3.FTZ R14, R14, R201, R202, !PT ;  /* 0x000000c90e0e7276 */ /* 0x000fe400078100ca */
[----:B------:R-:W-:Y:S02]  /*7b50*/  FSEL R181, R5, -INF , !P0 ;  /* 0xff80000005b57808 */ /* 0x000fe40004000000 */
[----:B------:R-:W-:-:S02]  /*7b60*/  ISETP.GE.AND P0, PT, R238, R221, PT ;  /* 0x000000ddee00720c */ /* 0x000fc40003f06270 */
[----:B------:R-:W-:Y:S02]  /*7b70*/  FSEL R65, R208, -INF , !P4 ;  /* 0xff800000d0417808 */ /* 0x000fe40006000000 */
[----:B------:R-:W-:Y:S02]  /*7b80*/  FSEL R59, R210, -INF , !P2 ;  /* 0xff800000d23b7808 */ /* 0x000fe40005000000 */
[----:B------:R-:W-:Y:S02]  /*7b90*/  FSEL R64, R209, -INF , !P3 ;  /* 0xff800000d1407808 */ /* 0x000fe40005800000 */
[----:B------:R-:W-:Y:S02]  /*7ba0*/  FSEL R58, R211, -INF , !P1 ;  /* 0xff800000d33a7808 */ /* 0x000fe40004800000 */
[----:B------:R-:W-:Y:S02]  /*7bb0*/  FMNMX3.FTZ R12, R12, R200, R199, !PT ;  /* 0x000000c80c0c7276 */ /* 0x000fe400078100c7 */
[----:B------:R-:W-:-:S02]  /*7bc0*/  FMNMX3.FTZ R19, R19, R38, R37, !PT ;  /* 0x0000002613137276 */ /* 0x000fc40007810025 */
[----:B------:R-:W-:Y:S02]  /*7bd0*/  FMNMX3.FTZ R18, R18, R36, R39, !PT ;  /* 0x0000002412127276 */ /* 0x000fe40007810027 */
[----:B------:R-:W-:Y:S02]  /*7be0*/  FMNMX3.FTZ R14, R14, R175, R67, !PT ;  /* 0x000000af0e0e7276 */ /* 0x000fe40007810043 */
[----:B------:R-:W-:Y:S02]  /*7bf0*/  LOP3.LUT R5, R16, UR19, R27, 0x96, !PT ;  /* 0x0000001310057c12 */ /* 0x000fe4000f8e961b */
[----:B------:R-:W-:Y:S02]  /*7c00*/  LEA R212, R225, UR5, 0x1 ;  /* 0x00000005e1d47c11 */ /* 0x000fe4000f8e08ff */
[----:B------:R-:W-:Y:S02]  /*7c10*/  FSEL R178, R7, -INF , !P0 ;  /* 0xff80000007b27808 */ /* 0x000fe40004000000 */
[----:B------:R-:W-:-:S02]  /*7c20*/  FMNMX3.FTZ R12, R12, R66, R176, !PT ;  /* 0x000000420c0c7276 */ /* 0x000fc400078100b0 */
[----:B------:R-:W-:Y:S02]  /*7c30*/  FMNMX3.FTZ R19, R19, R65, R64, !PT ;  /* 0x0000004113137276 */ /* 0x000fe40007810040 */
[----:B------:R-:W-:Y:S02]  /*7c40*/  FMNMX3.FTZ R18, R18, R59, R58, !PT ;  /* 0x0000003b12127276 */ /* 0x000fe4000781003a */
[----:B------:R-:W-:Y:S01]  /*7c50*/  FMNMX3.FTZ R14, R14, R180, R181, !PT ;  /* 0x000000b40e0e7276 */ /* 0x000fe200078100b5 */
[----:B-1----:R-:W-:Y:S06]  /*7c60*/  @!P5 BRA `(.L_x_467) ;  /* 0x000000000058d947 */ /* 0x002fec0003800000 */
[----:B------:R-:W-:-:S04]  /*7c70*/  IMAD.U32 R4, RZ, RZ, UR18 ;  /* 0x00000012ff047e24 */ /* 0x000fc8000f8e00ff */
[----:B------:R-:W-:-:S04]  /*7c80*/  VIADD R4, R4, 0xfffffffd ;  /* 0xfffffffd04047836 */ /* 0x000fc80000000000 */
[----:B------:R-:W-:-:S04]  /*7c90*/  IMAD.WIDE.U32 R16, R4, R2, RZ ;  /* 0x0000000204107225 */ /* 0x000fc800078e00ff */
[----:B------:R-:W-:Y:S01]  /*7ca0*/  IMAD R4, R4, R3, R17 ;  /* 0x0000000304047224 */ /* 0x000fe200078e0211 */
[C---:B------:R-:W-:Y:S01]  /*7cb0*/  LEA R20, P1, R16.reuse, R229, 0x7 ;  /* 0x000000e510147211 */ /* 0x040fe200078238ff */
[----:B------:R-:W-:-:S03]  /*7cc0*/  IMAD.SHL.U32 R11, R16, 0x40, RZ ;  /* 0x00000040100b7824 */ /* 0x000fc600078e00ff */
[--C-:B------:R-:W-:Y:S02]  /*7cd0*/  SHF.L.U64.HI R7, R16, 0x6, R4.reuse ;  /* 0x0000000610077819 */ /* 0x100fe40000010204 */
[----:B------:R-:W-:Y:S02]  /*7ce0*/  LEA R11, P0, R2, R11, 0x5 ;  /* 0x0000000b020b7211 */ /* 0x000fe400078028ff */
[-C--:B------:R-:W-:Y:S02]  /*7cf0*/  LEA.HI.X R21, R16, R228.reuse, R4, 0x7, P1 ;  /* 0x000000e410157211 */ /* 0x080fe400008f3c04 */
        /* <DEDUP_REMOVED lines=13> */
.L_x_467:
[----:B------:R-:W2:Y:S01]  /*7dd0*/  SHFL.BFLY PT, R11, R14, 0x2, 0x1f ;  /* 0x0c401f000e0b7f89 */ /* 0x000ea200000e0000 */
[----:B------:R-:W-:Y:S01]  /*7de0*/  FMNMX3.FTZ R4, R12, R177, R178, !PT ;  /* 0x000000b10c047276 */ /* 0x000fe200078100b2 */
[----:B------:R-:W-:Y:S01]  /*7df0*/  IMAD.WIDE.U32 R24, R10, -0x326172a9, RZ ;  /* 0xcd9e8d570a187825 */ /* 0x000fe200078e00ff */
[----:B------:R-:W3:Y:S01]  /*7e00*/  LDCU UR23, c[0x0][0x45c] ;  /* 0x00008b80ff1777ac */ /* 0x000ee20008000800 */
[----:B------:R-:W4:Y:S01]  /*7e10*/  SHFL.BFLY PT, R15, R18, 0x2, 0x1f ;  /* 0x0c401f00120f7f89 */ /* 0x000f2200000e0000 */
[----:B------:R-:W3:Y:S01]  /*7e20*/  LDC R60, c[0x0][0x4f8] ;  /* 0x00013e00ff3c7b82 */ /* 0x000ee20000000800 */
[----:B------:R-:W-:Y:S01]  /*7e30*/  IMAD.WIDE.U32 R210, R13, -0x326172a9, RZ ;  /* 0xcd9e8d570dd27825 */ /* 0x000fe200078e00ff */
[C---:B------:R-:W-:Y:S01]  /*7e40*/  PRMT R13, R24.reuse, 0x7771, RZ ;  /* 0x00007771180d7816 */ /* 0x040fe200000000ff */
[----:B------:R-:W4:Y:S01]  /*7e50*/  SHFL.BFLY PT, R10, R4, 0x2, 0x1f ;  /* 0x0c401f00040a7f89 */ /* 0x000f2200000e0000 */
[----:B------:R-:W-:Y:S01]  /*7e60*/  PRMT R12, R24, 0x7773, RZ ;  /* 0x00007773180c7816 */ /* 0x000fe200000000ff */
[----:B-1----:R-:W-:Y:S01]  /*7e70*/  IMAD.WIDE.U32 R22, R5, -0x326172a9, RZ ;  /* 0xcd9e8d5705167825 */ /* 0x002fe200078e00ff */
[----:B------:R-:W-:Y:S01]  /*7e80*/  LOP3.LUT R5, R210, UR8, R25, 0x96, !PT ;  /* 0x00000008d2057c12 */ /* 0x000fe2000f8e9619 */
[----:B------:R-:W1:Y:S02]  /*7e90*/  SHFL.BFLY PT, R16, R19, 0x2, 0x1f ;  /* 0x0c401f0013107f89 */ /* 0x000e6400000e0000 */
[----:B------:R-:W-:Y:S01]  /*7ea0*/  IMAD.WIDE.U32 R20, R6, -0x326172a9, RZ ;  /* 0xcd9e8d5706147825 */ /* 0x000fe200078e00ff */
[----:B------:R-:W-:Y:S01]  /*7eb0*/  PRMT R6, R24, 0x7772, RZ ;  /* 0x0000777218067816 */ /* 0x000fe200000000ff */
[----:B------:R1:W-:Y:S02]  /*7ec0*/  STL.64 [R1+0x20], R184 ;  /* 0x000020b801007387 */ /* 0x0003e40000100a00 */
[----:B------:R-:W-:Y:S01]  /*7ed0*/  VIADD R7, R212, 0x9000 ;  /* 0x00009000d4077836 */ /* 0x000fe20000000000 */
[----:B------:R-:W-:Y:S01]  /*7ee0*/  LOP3.LUT R203, R8, UR9, R21, 0x96, !PT ;  /* 0x0000000908cb7c12 */ /* 0x000fe2000f8e9615 */
[----:B------:R-:W-:Y:S01]  /*7ef0*/  IMAD.MOV.U32 R9, RZ, RZ, R24 ;  /* 0x000000ffff097224 */ /* 0x000fe200078e0018 */
[----:B------:R-:W-:Y:S01]  /*7f00*/  LOP3.LUT R8, R20, UR8, R23, 0x96, !PT ;  /* 0x0000000814087c12 */ /* 0x000fe2000f8e9617 */
[----:B------:R-:W-:Y:S01]  /*7f10*/  IMAD.MOV.U32 R17, RZ, RZ, R22 ;  /* 0x000000ffff117224 */ /* 0x000fe200078e0016 */
[----:B------:R-:W-:Y:S01]  /*7f20*/  PRMT R21, R22, 0x7773, RZ ;  /* 0x0000777316157816 */ /* 0x000fe200000000ff */
[----:B------:R-:W-:Y:S01]  /*7f30*/  VIADD R63, R212, 0x9020 ;  /* 0x00009020d43f7836 */ /* 0x000fe20000000000 */
[----:B--2---:R-:W-:Y:S01]  /*7f40*/  FMNMX.FTZ R11, R14, R11, !PT ;  /* 0x0000000b0e0b7209 */ /* 0x004fe20007810000 */
[----:B------:R2:W-:Y:S01]  /*7f50*/  STL.64 [R1+0x18], R2 ;  /* 0x0000180201007387 */ /* 0x0005e20000100a00 */
[----:B------:R-:W-:-:S02]  /*7f60*/  LOP3.LUT R14, R5, 0xff, RZ, 0xc0, !PT ;  /* 0x000000ff050e7812 */ /* 0x000fc400078ec0ff */
[----:B----4-:R-:W-:Y:S01]  /*7f70*/  FMNMX.FTZ R15, R18, R15, !PT ;  /* 0x0000000f120f7209 */ /* 0x010fe20007810000 */
[----:B------:R-:W4:Y:S01]  /*7f80*/  SHFL.BFLY PT, R214, R11, 0x1, 0x1f ;  /* 0x0c201f000bd67f89 */ /* 0x000f2200000e0000 */
[----:B------:R-:W-:Y:S02]  /*7f90*/  @P6 IADD3 R63, PT, PT, R7, -0x20, RZ ;  /* 0xffffffe0073f6810 */ /* 0x000fe40007ffe0ff */
[----:B------:R-:W-:Y:S01]  /*7fa0*/  FMNMX.FTZ R10, R4, R10, !PT ;  /* 0x0000000a040a7209 */ /* 0x000fe20007810000 */
[----:B------:R-:W3:Y:S01]  /*7fb0*/  SHFL.BFLY PT, R215, R15, 0x1, 0x1f ;  /* 0x0c201f000fd77f89 */ /* 0x000ee200000e0000 */
[----:B------:R-:W-:Y:S02]  /*7fc0*/  LOP3.LUT R4, R5, 0xffff, RZ, 0xc0, !PT ;  /* 0x0000ffff05047812 */ /* 0x000fe400078ec0ff */
[----:B-1----:R-:W-:Y:S01]  /*7fd0*/  FMNMX.FTZ R16, R19, R16, !PT ;  /* 0x0000001013107209 */ /* 0x002fe20007810000 */
[----:B------:R-:W1:Y:S01]  /*7fe0*/  SHFL.BFLY PT, R213, R10, 0x1, 0x1f ;  /* 0x0c201f000ad57f89 */ /* 0x000e6200000e0000 */
[----:B------:R-:W-:-:S02]  /*7ff0*/  SHF.R.U32.HI R4, RZ, 0x8, R4 ;  /* 0x00000008ff047819 */ /* 0x000fc40000011604 */
[----:B------:R-:W-:Y:S01]  /*8000*/  PRMT R7, R22, 0x7771, RZ ;  /* 0x0000777116077816 */ /* 0x000fe200000000ff */
[----:B------:R-:W1:Y:S01]  /*8010*/  SHFL.BFLY PT, R216, R16, 0x1, 0x1f ;  /* 0x0c201f0010d87f89 */ /* 0x000e6200000e0000 */
[----:B------:R-:W-:Y:S01]  /*8020*/  LOP3.LUT R9, R9, 0xff, RZ, 0xc0, !PT ;  /* 0x000000ff09097812 */ /* 0x000fe200078ec0ff */
[----:B------:R-:W-:Y:S01]  /*8030*/  IMAD.MOV.U32 R185, RZ, RZ, R33 ;  /* 0x000000ffffb97224 */ /* 0x000fe200078e0021 */
[----:B------:R-:W-:Y:S01]  /*8040*/  LOP3.LUT R17, R17, 0xff, RZ, 0xc0, !PT ;  /* 0x000000ff11117812 */ /* 0x000fe200078ec0ff */
[----:B------:R-:W1:Y:S01]  /*8050*/  LDSM.16.MT88.4 R24, [R212+0x9000] ;  /* 0x00900000d418783b */ /* 0x000e620000004200 */
[----:B------:R-:W-:Y:S02]  /*8060*/  PRMT R4, R14, 0x5410, R4 ;  /* 0x000054100e047816 */ /* 0x000fe40000000004 */
[----:B------:R-:W-:Y:S02]  /*8070*/  PRMT R14, R8, 0x7632, R14 ;  /* 0x00007632080e7816 */ /* 0x000fe4000000000e */
[----:B------:R-:W-:-:S02]  /*8080*/  PRMT R13, R9, 0x5410, R13 ;  /* 0x00005410090d7816 */ /* 0x000fc4000000000d */
[----:B------:R-:W-:Y:S01]  /*8090*/  PRMT R7, R17, 0x5410, R7 ;  /* 0x0000541011077816 */ /* 0x000fe20000000007 */
[----:B--2---:R-:W-:Y:S01]  /*80a0*/  IMAD.MOV.U32 R2, RZ, RZ, R34 ;  /* 0x000000ffff027224 */ /* 0x004fe200078e0022 */
[----:B----4-:R-:W-:Y:S01]  /*80b0*/  FMNMX.FTZ R214, R11, R214, !PT ;  /* 0x000000d60bd67209 */ /* 0x010fe20007810000 */
[----:B------:R-:W-:Y:S01]  /*80c0*/  IMAD.MOV.U32 R3, RZ, RZ, R35 ;  /* 0x000000ffff037224 */ /* 0x000fe200078e0023 */
[----:B------:R-:W-:Y:S02]  /*80d0*/  LOP3.LUT R9, R8, 0xffff, RZ, 0xc0, !PT ;  /* 0x0000ffff08097812 */ /* 0x000fe400078ec0ff */
[----:B---3--:R-:W-:Y:S02]  /*80e0*/  FMNMX.FTZ R215, R15, R215, !PT ;  /* 0x000000d70fd77209 */ /* 0x008fe40007810000 */
[----:B------:R-:W-:Y:S02]  /*80f0*/  FSETP.NEU.FTZ.AND P0, PT, R214, -INF , PT ;  /* 0xff800000d600780b */ /* 0x000fe40003f1d000 */
[----:B-1----:R-:W-:Y:S01]  /*8100*/  FMNMX.FTZ R213, R10, R213, !PT ;  /* 0x000000d50ad57209 */ /* 0x002fe20007810000 */
[----:B------:R-:W-:Y:S01]  /*8110*/  FMUL.FTZ R61, R215, UR23 ;  /* 0x00000017d73d7c20 */ /* 0x000fe20008410000 */
[----:B------:R-:W-:-:S02]  /*8120*/  FSEL R10, R214, RZ, P0 ;  /* 0x000000ffd60a7208 */ /* 0x000fc40000000000 */
[C---:B------:R-:W-:Y:S02]  /*8130*/  FSETP.NEU.FTZ.AND P1, PT, R215.reuse, -INF , PT ;  /* 0xff800000d700780b */ /* 0x040fe40003f3d000 */
[----:B------:R-:W-:Y:S01]  /*8140*/  FMNMX.FTZ R216, R16, R216, !PT ;  /* 0x000000d810d87209 */ /* 0x000fe20007810000 */
[----:B------:R-:W-:Y:S01]  /*8150*/  FADD.FTZ R10, R166, -R10 ;  /* 0x8000000aa60a7221 */ /* 0x000fe20000010000 */
[----:B------:R-:W-:Y:S01]  /*8160*/  FSEL R208, R215, RZ, P1 ;  /* 0x000000ffd7d07208 */ /* 0x000fe20000800000 */
[----:B------:R-:W-:Y:S01]  /*8170*/  FMUL.FTZ R166, R213, UR23 ;  /* 0x00000017d5a67c20 */ /* 0x000fe20008410000 */
[----:B------:R-:W-:Y:S01]  /*8180*/  FSEL R61, R61, RZ, P1 ;  /* 0x000000ff3d3d7208 */ /* 0x000fe20000800000 */
[C---:B------:R-:W-:Y:S01]  /*8190*/  FMUL.FTZ R62, R216.reuse, UR23 ;  /* 0x00000017d83e7c20 */ /* 0x040fe20008410000 */
[----:B------:R-:W-:Y:S01]  /*81a0*/  FSETP.NEU.FTZ.AND P1, PT, R213, -INF , PT ;  /* 0xff800000d500780b */ /* 0x000fe20003f3d000 */
[----:B------:R-:W-:Y:S01]  /*81b0*/  FADD.FTZ R208, R167, -R208 ;  /* 0x800000d0a7d07221 */ /* 0x000fe20000010000 */
[----:B------:R-:W-:Y:S01]  /*81c0*/  FSETP.NEU.FTZ.AND P2, PT, R216, -INF , PT ;  /* 0xff800000d800780b */ /* 0x000fe20003f5d000 */
[----:B------:R-:W-:Y:S01]  /*81d0*/  FMUL.FTZ R167, R214, UR23 ;  /* 0x00000017d6a77c20 */ /* 0x000fe20008410000 */
[----:B------:R-:W-:Y:S01]  /*81e0*/  FSEL R166, R166, RZ, P1 ;  /* 0x000000ffa6a67208 */ /* 0x000fe20000800000 */
[--C-:B------:R-:W-:Y:S01]  /*81f0*/  FFMA.FTZ R42, R46, UR23, -R61.reuse ;  /* 0x000000172e2a7c23 */ /* 0x100fe2000801083d */
[----:B------:R-:W-:Y:S01]  /*8200*/  FSEL R62, R62, RZ, P2 ;  /* 0x000000ff3e3e7208 */ /* 0x000fe20001000000 */
[----:B------:R-:W-:Y:S01]  /*8210*/  FFMA.FTZ R41, R40, UR23, -R61 ;  /* 0x0000001728297c23 */ /* 0x000fe2000801083d */
[----:B------:R-:W-:Y:S01]  /*8220*/  FSEL R167, R167, RZ, P0 ;  /* 0x000000ffa7a77208 */ /* 0x000fe20000000000 */
[--C-:B------:R-:W-:Y:S01]  /*8230*/  FFMA.FTZ R48, R48, UR23, -R166.reuse ;  /* 0x0000001730307c23 */ /* 0x100fe200080108a6 */
[----:B------:R-:W-:Y:S01]  /*8240*/  FFMA.FTZ R47, R47, UR23, -R166 ;  /* 0x000000172f2f7c23 */ /* 0x000fe200080108a6 */
[--C-:B------:R-:W-:Y:S01]  /*8250*/  FFMA.FTZ R44, R44, UR23, -R62.reuse ;  /* 0x000000172c2c7c23 */ /* 0x100fe2000801083e */
[--C-:B------:R-:W-:Y:S01]  /*8260*/  FFMA.FTZ R43, R49, UR23, -R62.reuse ;  /* 0x00000017312b7c23 */ /* 0x100fe2000801083e */
[--C-:B------:R-:W-:Y:S01]  /*8270*/  FFMA.FTZ R55, R55, UR23, -R62.reuse ;  /* 0x0000001737377c23 */ /* 0x100fe2000801083e */
[----:B------:R-:W-:Y:S01]  /*8280*/  FFMA.FTZ R54, R54, UR23, -R62 ;  /* 0x0000001736367c23 */ /* 0x000fe2000801083e */
[----:B------:R-:W-:Y:S01]  /*8290*/  MUFU.EX2 R48, R48 ;  /* 0x0000003000307308 */ /* 0x000fe20000000800 */
[----:B------:R-:W-:Y:S01]  /*82a0*/  LOP3.LUT R17, R8, 0xff, RZ, 0xc0, !PT ;  /* 0x000000ff08117812 */ /* 0x000fe200078ec0ff */
[--C-:B------:R-:W-:Y:S01]  /*82b0*/  FFMA.FTZ R40, R28, UR23, -R167.reuse ;  /* 0x000000171c287c23 */ /* 0x100fe200080108a7 */
[----:B------:R-:W-:Y:S01]  /*82c0*/  SHF.R.U32.HI R8, RZ, 0x18, R8 ;  /* 0x00000018ff087819 */ /* 0x000fe20000011608 */
[----:B------:R-:W1:Y:S01]  /*82d0*/  MUFU.EX2 R47, R47 ;  /* 0x0000002f002f7308 */ /* 0x000e620000000800 */
[----:B------:R-:W-:Y:S01]  /*82e0*/  LOP3.LUT R14, R14, 0xff, RZ, 0xc0, !PT ;  /* 0x000000ff0e0e7812 */ /* 0x000fe200078ec0ff */
[----:B------:R-:W-:Y:S01]  /*82f0*/  FFMA.FTZ R49, R29, UR23, -R167 ;  /* 0x000000171d317c23 */ /* 0x000fe200080108a7 */
[----:B------:R-:W-:Y:S01]  /*8300*/  LOP3.LUT R60, R60, 0xff, RZ, 0xc0, !PT ;  /* 0x000000ff3c3c7812 */ /* 0x000fe200078ec0ff */
[--C-:B------:R-:W-:Y:S01]  /*8310*/  FFMA.FTZ R46, R30, UR23, -R166.reuse ;  /* 0x000000171e2e7c23 */ /* 0x100fe200080108a6 */
[--C-:B------:R-:W-:Y:S01]  /*8320*/  FFMA.FTZ R53, R252, UR23, -R61.reuse ;  /* 0x00000017fc357c23 */ /* 0x100fe2000801083d */
[----:B------:R-:W-:Y:S01]  /*8330*/  FFMA.FTZ R52, R52, UR23, -R61 ;  /* 0x0000001734347c23 */ /* 0x000fe2000801083d */
[----:B------:R-:W-:Y:S01]  /*8340*/  MUFU.EX2 R44, R44 ;  /* 0x0000002c002c7308 */ /* 0x000fe20000000800 */
[--C-:B------:R-:W-:Y:S01]  /*8350*/  FFMA.FTZ R51, R45, UR23, -R167.reuse ;  /* 0x000000172d337c23 */ /* 0x100fe200080108a7 */
[----:B------:R-:W-:Y:S01]  /*8360*/  FFMA.FTZ R50, R50, UR23, -R167 ;  /* 0x0000001732327c23 */ /* 0x000fe200080108a7 */
[----:B------:R-:W-:Y:S01]  /*8370*/  FFMA.FTZ R31, R31, UR23, -R166 ;  /* 0x000000171f1f7c23 */ /* 0x000fe200080108a6 */
[----:B------:R-:W2:Y:S01]  /*8380*/  MUFU.EX2 R43, R43 ;  /* 0x0000002b002b7308 */ /* 0x000ea20000000800 */
[----:B------:R-:W-:Y:S01]  /*8390*/  PRMT R8, R14, 0x5410, R8 ;  /* 0x000054100e087816 */ /* 0x000fe20000000008 */
[----:B------:R-:W-:Y:S01]  /*83a0*/  FMUL.FTZ R10, R10, UR23 ;  /* 0x000000170a0a7c20 */ /* 0x000fe20008410000 */
[----:B------:R-:W-:Y:S01]  /*83b0*/  LEA R60, R60, R60, 0x10 ;  /* 0x0000003c3c3c7211 */ /* 0x000fe200078e80ff */
[----:B------:R-:W-:Y:S01]  /*83c0*/  MUFU.EX2 R55, R55 ;  /* 0x0000003700377308 */ /* 0x000fe20000000800 */
[----:B------:R-:W-:-:S02]  /*83d0*/  FSEL R11, R216, RZ, P2 ;  /* 0x000000ffd80b7208 */ /* 0x000fc40001000000 */
[----:B------:R-:W-:Y:S01]  /*83e0*/  PRMT R20, R22, 0x7772, RZ ;  /* 0x0000777216147816 */ /* 0x000fe200000000ff */
[----:B------:R-:W3:Y:S01]  /*83f0*/  MUFU.EX2 R54, R54 ;  /* 0x0000003600367308 */ /* 0x000ee20000000800 */
[----:B------:R-:W-:Y:S01]  /*8400*/  PRMT R18, R5, 0x7632, R18 ;  /* 0x0000763205127816 */ /* 0x000fe20000000012 */
[----:B------:R-:W-:Y:S01]  /*8410*/  FADD.FTZ R168, R168, -R11 ;  /* 0x8000000ba8a87221 */ /* 0x000fe20000010000 */
[----:B------:R-:W-:Y:S01]  /*8420*/  PRMT R6, R6, 0x5410, R12 ;  /* 0x0000541006067816 */ /* 0x000fe2000000000c */
[----:B------:R-:W-:Y:S01]  /*8430*/  MUFU.EX2 R40, R40 ;  /* 0x0000002800287308 */ /* 0x000fe20000000800 */
[----:B------:R-:W-:Y:S02]  /*8440*/  HSET2.LE.AND R8, R8, R60, PT ;  /* 0x0000003c08087233 */ /* 0x000fe40003803000 */
[----:B------:R-:W-:Y:S01]  /*8450*/  PRMT R12, R20, 0x5410, R21 ;  /* 0x00005410140c7816 */ /* 0x000fe20000000015 */
[----:B------:R-:W4:Y:S01]  /*8460*/  MUFU.EX2 R49, R49 ;  /* 0x0000003100317308 */ /* 0x000f220000000800 */
[----:B-1----:R-:W-:Y:S01]  /*8470*/  F2FP.F16.F32.PACK_AB R29, R47, R48 ;  /* 0x000000302f1d723e */ /* 0x002fe200000000ff */
[----:B------:R-:W1:Y:S01]  /*8480*/  LDSM.16.MT88.4 R20, [R63] ;  /* 0x000000003f14783b */ /* 0x000e620000004200 */
[----:B------:R-:W-:Y:S01]  /*8490*/  SHF.R.U32.HI R5, RZ, 0x18, R5 ;  /* 0x00000018ff057819 */ /* 0x000fe20000011605 */
[----:B------:R-:W-:Y:S01]  /*84a0*/  MUFU.EX2 R46, R46 ;  /* 0x0000002e002e7308 */ /* 0x000fe20000000800 */
[----:B------:R-:W-:-:S02]  /*84b0*/  LOP3.LUT R18, R18, 0xff, RZ, 0xc0, !PT ;  /* 0x000000ff12127812 */ /* 0x000fc400078ec0ff */
[----:B------:R-:W-:Y:S01]  /*84c0*/  SHF.R.U32.HI R9, RZ, 0x8, R9 ;  /* 0x00000008ff097819 */ /* 0x000fe20000011609 */
[----:B------:R4:W4:Y:S01]  /*84d0*/  MUFU.EX2 R45, R31 ;  /* 0x0000001f002d7308 */ /* 0x0009220000000800 */
[----:B------:R-:W-:Y:S02]  /*84e0*/  FSEL R11, R213, RZ, P1 ;  /* 0x000000ffd50b7208 */ /* 0x000fe40000800000 */
[--C-:B------:R-:W-:Y:S01]  /*84f0*/  HSET2.LE.AND R14, R13, R60.reuse, PT ;  /* 0x0000003c0d0e7233 */ /* 0x100fe20003803000 */
[----:B------:R-:W-:Y:S01]  /*8500*/  MUFU.EX2 R53, R53 ;  /* 0x0000003500357308 */ /* 0x000fe20000000800 */
[----:B------:R-:W-:Y:S01]  /*8510*/  LOP3.LUT R12, R12, 0xff00ff, RZ, 0xc0, !PT ;  /* 0x00ff00ff0c0c7812 */ /* 0x000fe200078ec0ff */
[----:B------:R-:W-:Y:S01]  /*8520*/  FADD.FTZ R11, R165, -R11 ;  /* 0x8000000ba50b7221 */ /* 0x000fe20000010000 */
[----:B------:R-:W-:Y:S01]  /*8530*/  LOP3.LUT R29, R29, R8, RZ, 0xc0, !PT ;  /* 0x000000081d1d7212 */ /* 0x000fe200078ec0ff */
[----:B------:R-:W1:Y:S01]  /*8540*/  MUFU.EX2 R52, R52 ;  /* 0x0000003400347308 */ /* 0x000e620000000800 */
[----:B------:R-:W-:Y:S01]  /*8550*/  HSET2.LE.AND R4, R4, R60, PT ;  /* 0x0000003c04047233 */ /* 0x000fe20003803000 */
[----:B------:R-:W-:Y:S01]  /*8560*/  FMUL.FTZ R11, R11, UR23 ;  /* 0x000000170b0b7c20 */ /* 0x000fe20008410000 */
[----:B------:R-:W-:Y:S01]  /*8570*/  PRMT R5, R18, 0x5410, R5 ;  /* 0x0000541012057816 */ /* 0x000fe20000000005 */
[----:B------:R-:W-:Y:S01]  /*8580*/  MUFU.EX2 R42, R42 ;  /* 0x0000002a002a7308 */ /* 0x000fe20000000800 */
[----:B------:R-:W-:-:S02]  /*8590*/  PRMT R9, R17, 0x5410, R9 ;  /* 0x0000541011097816 */ /* 0x000fc40000000009 */
[----:B--2---:R-:W-:Y:S01]  /*85a0*/  F2FP.F16.F32.PACK_AB R15, R43, R44 ;  /* 0x0000002c2b0f723e */ /* 0x004fe200000000ff */
[----:B------:R-:W2:Y:S01]  /*85b0*/  MUFU.EX2 R41, R41 ;  /* 0x0000002900297308 */ /* 0x000ea20000000800 */
[----:B------:R-:W-:Y:S01]  /*85c0*/  LOP3.LUT R13, R6, 0xff00ff, RZ, 0xc0, !PT ;  /* 0x00ff00ff060d7812 */ /* 0x000fe200078ec0ff */
[----:B------:R-:W2:Y:S01]  /*85d0*/  LDSM.16.MT88.4 R16, [R212+0xa000] ;  /* 0x00a00000d410783b */ /* 0x000ea20000004200 */
[----:B---3--:R-:W-:Y:S01]  /*85e0*/  F2FP.F16.F32.PACK_AB R8, R54, R55 ;  /* 0x000000373608723e */ /* 0x008fe200000000ff */
[----:B------:R-:W-:Y:S01]  /*85f0*/  MUFU.EX2 R51, R51 ;  /* 0x0000003300337308 */ /* 0x000fe20000000800 */
[----:B------:R-:W-:Y:S02]  /*8600*/  LOP3.LUT R6, R15, R14, RZ, 0xc0, !PT ;  /* 0x0000000e0f067212 */ /* 0x000fe400078ec0ff */
[----:B----4-:R-:W-:Y:S01]  /*8610*/  HSET2.LE.AND R31, R12, R60, PT ;  /* 0x0000003c0c1f7233 */ /* 0x010fe20003803000 */
[----:B------:R-:W-:Y:S01]  /*8620*/  MUFU.EX2 R50, R50 ;  /* 0x0000003200327308 */ /* 0x000fe20000000800 */
[----:B------:R-:W-:-:S02]  /*8630*/  LOP3.LUT R4, R8, R4, RZ, 0xc0, !PT ;  /* 0x0000000408047212 */ /* 0x000fc400078ec0ff */
[--C-:B------:R-:W-:Y:S01]  /*8640*/  HSET2.LE.AND R13, R13, R60.reuse, PT ;  /* 0x0000003c0d0d7233 */ /* 0x100fe20003803000 */
[----:B------:R-:W3:Y:S01]  /*8650*/  MUFU.EX2 R57, R10 ;  /* 0x0000000a00397308 */ /* 0x000ee20000000800 */
[--C-:B------:R-:W-:Y:S02]  /*8660*/  HSET2.LE.AND R30, R7, R60.reuse, PT ;  /* 0x0000003c071e7233 */ /* 0x100fe40003803000 */
[----:B------:R-:W-:Y:S01]  /*8670*/  F2FP.F16.F32.PACK_AB R14, R49, R40 ;  /* 0x00000028310e723e */ /* 0x000fe200000000ff */
[----:B------:R-:W4:Y:S01]  /*8680*/  MUFU.EX2 R56, R11 ;  /* 0x0000000b00387308 */ /* 0x000f220000000800 */
[----:B------:R-:W-:Y:S02]  /*8690*/  F2FP.F16.F32.PACK_AB R12, R45, R46 ;  /* 0x0000002e2d0c723e */ /* 0x000fe400000000ff */
[--C-:B------:R-:W-:Y:S02]  /*86a0*/  HSET2.LE.AND R9, R9, R60.reuse, PT ;  /* 0x0000003c09097233 */ /* 0x100fe40003803000 */
[----:B------:R-:W-:-:S02]  /*86b0*/  HSET2.LE.AND R5, R5, R60, PT ;  /* 0x0000003c05057233 */ /* 0x000fc40003803000 */
[----:B-1----:R-:W-:Y:S02]  /*86c0*/  F2FP.F16.F32.PACK_AB R8, R52, R53 ;  /* 0x000000353408723e */ /* 0x002fe400000000ff */
[----:B--2---:R-:W-:Y:S01]  /*86d0*/  F2FP.F16.F32.PACK_AB R7, R41, R42 ;  /* 0x0000002a2907723e */ /* 0x004fe200000000ff */
[----:B---3--:R-:W-:Y:S01]  /*86e0*/  FMUL.FTZ R156, R156, R57 ;  /* 0x000000399c9c7220 */ /* 0x008fe20000410000 */
[----:B------:R-:W-:Y:S01]  /*86f0*/  F2FP.F16.F32.PACK_AB R28, R50, R51 ;  /* 0x00000033321c723e */ /* 0x000fe200000000ff */
[----:B------:R-:W-:Y:S01]  /*8700*/  FMUL.FTZ R157, R157, R57 ;  /* 0x000000399d9d7220 */ /* 0x000fe20000410000 */
[----:B------:R-:W-:Y:S01]  /*8710*/  LOP3.LUT R7, R7, R13, RZ, 0xc0, !PT ;  /* 0x0000000d07077212 */ /* 0x000fe200078ec0ff */
[----:B----4-:R-:W-:Y:S01]  /*8720*/  FMUL.FTZ R158, R158, R56 ;  /* 0x000000389e9e7220 */ /* 0x010fe20000410000 */
[----:B------:R-:W-:Y:S01]  /*8730*/  LOP3.LUT R30, R14, R30, RZ, 0xc0, !PT ;  /* 0x0000001e0e1e7212 */ /* 0x000fe200078ec0ff */
[----:B------:R-:W-:Y:S01]  /*8740*/  FMUL.FTZ R159, R159, R56 ;  /* 0x000000389f9f7220 */ /* 0x000fe20000410000 */
[----:B------:R-:W-:Y:S01]  /*8750*/  LOP3.LUT R31, R12, R31, RZ, 0xc0, !PT ;  /* 0x0000001f0c1f7212 */ /* 0x000fe200078ec0ff */
[----:B------:R-:W-:Y:S01]  /*8760*/  FMUL.FTZ R152, R152, R57 ;  /* 0x0000003998987220 */ /* 0x000fe20000410000 */
[----:B------:R-:W-:Y:S01]  /*8770*/  LOP3.LUT R28, R28, R9, RZ, 0xc0, !PT ;  /* 0x000000091c1c7212 */ /* 0x000fe200078ec0ff */
[----:B------:R-:W1:Y:S01]  /*8780*/  LDSM.16.MT88.4 R12, [R63+0x1000] ;  /* 0x001000003f0c783b */ /* 0x000e620000004200 */
[----:B------:R-:W-:Y:S01]  /*8790*/  MOV R184, R32 ;  /* 0x0000002000b87202 */ /* 0x000fe20000000f00 */
[----:B------:R-:W-:Y:S01]  /*87a0*/  FMUL.FTZ R153, R153, R57 ;  /* 0x0000003999997220 */ /* 0x000fe20000410000 */
[----:B------:R-:W-:Y:S01]  /*87b0*/  LOP3.LUT R5, R8, R5, RZ, 0xc0, !PT ;  /* 0x0000000508057212 */ /* 0x000fe200078ec0ff */
[----:B------:R-:W-:Y:S01]  /*87c0*/  LDSM.16.MT88.4 R32, [R63+0x2000] ;  /* 0x002000003f20783b */ /* 0x000fe20000004200 */
[-C--:B------:R-:W-:Y:S01]  /*87d0*/  FMUL.FTZ R154, R154, R56.reuse ;  /* 0x000000389a9a7220 */ /* 0x080fe20000410000 */
[-C--:B------:R-:W-:Y:S01]  /*87e0*/  FMUL.FTZ R155, R155, R56.reuse ;  /* 0x000000389b9b7220 */ /* 0x080fe20000410000 */
[-C--:B------:R-:W-:Y:S01]  /*87f0*/  FMUL.FTZ R72, R72, R57.reuse ;  /* 0x0000003948487220 */ /* 0x080fe20000410000 */
[----:B------:R-:W2:Y:S01]  /*8800*/  LDSM.16.MT88.4 R8, [R212+0xb000] ;  /* 0x00b00000d408783b */ /* 0x000ea20000004200 */
        /* <DEDUP_REMOVED lines=36> */
[-C--:B------:R-:W-:Y:S01]  /*8a50*/  FMUL.FTZ R131, R131, R56.reuse ;  /* 0x0000003883837220 */ /* 0x080fe20000410000 */
[-C--:B------:R-:W-:Y:S01]  /*8a60*/  FMUL.FTZ R138, R138, R56.reuse ;  /* 0x000000388a8a7220 */ /* 0x080fe20000410000 */
[----:B------:R-:W-:Y:S01]  /*8a70*/  FMUL.FTZ R139, R139, R56 ;  /* 0x000000388b8b7220 */ /* 0x000fe20000410000 */
[C---:B------:R-:W-:Y:S08]  /*8a80*/  HMMA.16816.F32 R156, R28.reuse, R24, R156 ;  /* 0x000000181c9c723c */ /* 0x040ff0000000189c */
[C---:B------:R-:W-:Y:S08]  /*8a90*/  HMMA.16816.F32 R152, R28.reuse, R26, R152 ;  /* 0x0000001a1c98723c */ /* 0x040ff00000001898 */
[C---:B------:R-:W-:Y:S08]  /*8aa0*/  HMMA.16816.F32 R72, R28.reuse, R20, R72 ;  /* 0x000000141c48723c */ /* 0x040ff00000001848 */
        /* <DEDUP_REMOVED lines=9> */
[----:B------:R-:W2:Y:S01]  /*8b40*/  LDL.LU.64 R30, [R1+0x8] ;  /* 0x00000800011e7983 */ /* 0x000ea20000300a00 */
[----:B------:R-:W-:Y:S01]  /*8b50*/  FMUL.FTZ R168, R168, UR23 ;  /* 0x00000017a8a87c20 */ /* 0x000fe20008410000 */
[----:B------:R-:W-:Y:S01]  /*8b60*/  FMUL.FTZ R165, R208, UR23 ;  /* 0x00000017d0a57c20 */ /* 0x000fe20008410000 */
[----:B------:R-:W-:Y:S01]  /*8b70*/  FFMA.FTZ R251, R251, UR23, -R167 ;  /* 0x00000017fbfb7c23 */ /* 0x000fe200080108a7 */
[----:B------:R-:W-:Y:S01]  /*8b80*/  UIADD3 UR7, UPT, UPT, UR17, 0x646e171e, URZ ;  /* 0x646e171e11077890 */ /* 0x000fe2000fffe0ff */
[--C-:B------:R-:W-:Y:S01]  /*8b90*/  FFMA.FTZ R209, R247, UR23, -R166.reuse ;  /* 0x00000017f7d17c23 */ /* 0x100fe200080108a6 */
[----:B------:R-:W-:Y:S01]  /*8ba0*/  FFMA.FTZ R208, R207, UR23, -R166 ;  /* 0x00000017cfd07c23 */ /* 0x000fe200080108a6 */
[----:B------:R-:W1:Y:S01]  /*8bb0*/  MUFU.EX2 R168, R168 ;  /* 0x000000a800a87308 */ /* 0x000e620000000800 */
[--C-:B------:R-:W-:Y:S01]  /*8bc0*/  FFMA.FTZ R225, R192, UR23, -R62.reuse ;  /* 0x00000017c0e17c23 */ /* 0x100fe2000801083e */
[--C-:B------:R-:W-:Y:S01]  /*8bd0*/  FFMA.FTZ R192, R198, UR23, -R62.reuse ;  /* 0x00000017c6c07c23 */ /* 0x100fe2000801083e */
[----:B------:R-:W-:Y:S01]  /*8be0*/  FFMA.FTZ R196, R196, UR23, -R62 ;  /* 0x00000017c4c47c23 */ /* 0x000fe2000801083e */
[----:B------:R-:W3:Y:S01]  /*8bf0*/  MUFU.EX2 R165, R165 ;  /* 0x000000a500a57308 */ /* 0x000ee20000000800 */
[--C-:B------:R-:W-:Y:S01]  /*8c00*/  FFMA.FTZ R197, R197, UR23, -R61.reuse ;  /* 0x00000017c5c57c23 */ /* 0x100fe2000801083d */
[--C-:B------:R-:W-:Y:S01]  /*8c10*/  FFMA.FTZ R198, R190, UR23, -R61.reuse ;  /* 0x00000017bec67c23 */ /* 0x100fe2000801083d */
[--C-:B------:R-:W-:Y:S01]  /*8c20*/  FFMA.FTZ R195, R195, UR23, -R61.reuse ;  /* 0x00000017c3c37c23 */ /* 0x100fe2000801083d */
[----:B------:R-:W-:Y:S01]  /*8c30*/  MUFU.EX2 R209, R209 ;  /* 0x000000d100d17308 */ /* 0x000fe20000000800 */
[----:B------:R-:W-:Y:S01]  /*8c40*/  FFMA.FTZ R204, R204, UR23, -R61 ;  /* 0x00000017cccc7c23 */ /* 0x000fe2000801083d */
[----:B------:R-:W-:Y:S01]  /*8c50*/  IADD3 R217, PT, PT, R217, 0x1, RZ ;  /* 0x00000001d9d97810 */ /* 0x000fe20007ffe0ff */
[--C-:B------:R-:W-:Y:S01]  /*8c60*/  FFMA.FTZ R202, R202, UR23, -R167.reuse ;  /* 0x00000017caca7c23 */ /* 0x100fe200080108a7 */
[----:B------:R-:W-:Y:S01]  /*8c70*/  MUFU.EX2 R208, R208 ;  /* 0x000000d000d07308 */ /* 0x000fe20000000800 */
[----:B------:R-:W-:Y:S01]  /*8c80*/  FFMA.FTZ R201, R201, UR23, -R167 ;  /* 0x00000017c9c97c23 */ /* 0x000fe200080108a7 */
[-C--:B-1----:R-:W-:Y:S01]  /*8c90*/  FMUL.FTZ R84, R84, R168.reuse ;  /* 0x000000a854547220 */ /* 0x082fe20000410000 */
[-C--:B------:R-:W-:Y:S01]  /*8ca0*/  FMUL.FTZ R85, R85, R168.reuse ;  /* 0x000000a855557220 */ /* 0x080fe20000410000 */
[-C--:B------:R-:W-:Y:S01]  /*8cb0*/  FMUL.FTZ R112, R112, R168.reuse ;  /* 0x000000a870707220 */ /* 0x080fe20000410000 */
[-C--:B------:R-:W-:Y:S01]  /*8cc0*/  FMUL.FTZ R113, R113, R168.reuse ;  /* 0x000000a871717220 */ /* 0x080fe20000410000 */
[-C--:B---3--:R-:W-:Y:S01]  /*8cd0*/  FMUL.FTZ R86, R86, R165.reuse ;  /* 0x000000a556567220 */ /* 0x088fe20000410000 */
[-C--:B------:R-:W-:Y:S01]  /*8ce0*/  FMUL.FTZ R87, R87, R165.reuse ;  /* 0x000000a557577220 */ /* 0x080fe20000410000 */
[-C--:B------:R-:W-:Y:S01]  /*8cf0*/  FMUL.FTZ R114, R114, R165.reuse ;  /* 0x000000a572727220 */ /* 0x080fe20000410000 */
[-C--:B------:R-:W-:Y:S01]  /*8d00*/  FMUL.FTZ R115, R115, R165.reuse ;  /* 0x000000a573737220 */ /* 0x080fe20000410000 */
[-C--:B------:R-:W-:Y:S01]  /*8d10*/  FMUL.FTZ R100, R100, R168.reuse ;  /* 0x000000a864647220 */ /* 0x080fe20000410000 */
[----:B------:R-:W-:Y:S01]  /*8d20*/  FMUL.FTZ R101, R101, R168 ;  /* 0x000000a865657220 */ /* 0x000fe20000410000 */
[-C--:B------:R-:W-:Y:S01]  /*8d30*/  FMUL.FTZ R102, R102, R165.reuse ;  /* 0x000000a566667220 */ /* 0x080fe20000410000 */
[----:B------:R-:W-:Y:S01]  /*8d40*/  FMUL.FTZ R103, R103, R165 ;  /* 0x000000a567677220 */ /* 0x000fe20000410000 */
[----:B------:R-:W-:Y:S01]  /*8d50*/  HMMA.16816.F32 R84, R4, R16, R84 ;  /* 0x000000100454723c */ /* 0x000fe20000001854 */
[----:B------:R-:W-:-:S04]  /*8d60*/  IMAD.WIDE.U32 R16, R203, -0x2daee0ad, RZ ;  /* 0xd2511f53cb107825 */ /* 0x000fc800078e00ff */
[----:B------:R-:W-:Y:S01]  /*8d70*/  FFMA.FTZ R203, R205, UR23, -R167 ;  /* 0x00000017cdcb7c23 */ /* 0x000fe200080108a7 */
[-C--:B------:R-:W-:Y:S01]  /*8d80*/  FMUL.FTZ R116, R116, R168.reuse ;  /* 0x000000a874747220 */ /* 0x080fe20000410000 */
[----:B------:R-:W-:Y:S01]  /*8d90*/  FMUL.FTZ R117, R117, R168 ;  /* 0x000000a875757220 */ /* 0x000fe20000410000 */
[-C--:B------:R-:W-:Y:S01]  /*8da0*/  FMUL.FTZ R118, R118, R165.reuse ;  /* 0x000000a576767220 */ /* 0x080fe20000410000 */
[-C--:B------:R-:W-:Y:S01]  /*8db0*/  FMUL.FTZ R119, R119, R165.reuse ;  /* 0x000000a577777220 */ /* 0x080fe20000410000 */
[----:B------:R1:W-:Y:S01]  /*8dc0*/  MUFU.EX2 R205, R251 ;  /* 0x000000fb00cd7308 */ /* 0x0003e20000000800 */
[C---:B------:R-:W-:Y:S01]  /*8dd0*/  HMMA.16816.F32 R112, R4.reuse, R14, R112 ;  /* 0x0000000e0470723c */ /* 0x040fe20000001870 */
[----:B------:R-:W-:Y:S01]  /*8de0*/  MOV R14, R16 ;  /* 0x00000010000e7202 */ /* 0x000fe20000000f00 */
[-C--:B------:R-:W-:Y:S01]  /*8df0*/  FMUL.FTZ R144, R144, R168.reuse ;  /* 0x000000a890907220 */ /* 0x080fe20000410000 */
[----:B------:R-:W-:Y:S01]  /*8e00*/  MUFU.EX2 R203, R203 ;  /* 0x000000cb00cb7308 */ /* 0x000fe20000000800 */
[-C--:B------:R-:W-:Y:S01]  /*8e10*/  FMUL.FTZ R145, R145, R168.reuse ;  /* 0x000000a891917220 */ /* 0x080fe20000410000 */
[-C--:B------:R-:W-:Y:S01]  /*8e20*/  FMUL.FTZ R146, R146, R165.reuse ;  /* 0x000000a592927220 */ /* 0x080fe20000410000 */
[-C--:B------:R-:W-:Y:S01]  /*8e30*/  FMUL.FTZ R147, R147, R165.reuse ;  /* 0x000000a593937220 */ /* 0x080fe20000410000 */
[----:B------:R-:W-:Y:S01]  /*8e40*/  LOP3.LUT R14, R14, 0xff, RZ, 0xc0, !PT ;  /* 0x000000ff0e0e7812 */ /* 0x000fe200078ec0ff */
[C---:B------:R-:W-:Y:S01]  /*8e50*/  HMMA.16816.F32 R100, R4.reuse, R12, R100 ;  /* 0x0000000c0464723c */ /* 0x040fe20000001864 */
[----:B------:R-:W-:Y:S01]  /*8e60*/  PRMT R13, R16, 0x7772, RZ ;  /* 0x00007772100d7816 */ /* 0x000fe200000000ff */
[-C--:B------:R-:W-:Y:S01]  /*8e70*/  FMUL.FTZ R160, R160, R168.reuse ;  /* 0x000000a8a0a07220 */ /* 0x080fe20000410000 */
[-C--:B------:R-:W-:Y:S01]  /*8e80*/  FMUL.FTZ R161, R161, R168.reuse ;  /* 0x000000a8a1a17220 */ /* 0x080fe20000410000 */
[-C--:B------:R-:W-:Y:S01]  /*8e90*/  FMUL.FTZ R162, R162, R165.reuse ;  /* 0x000000a5a2a27220 */ /* 0x080fe20000410000 */
[-C--:B------:R-:W-:Y:S01]  /*8ea0*/  FMUL.FTZ R163, R163, R165.reuse ;  /* 0x000000a5a3a37220 */ /* 0x080fe20000410000 */
[-C--:B------:R-:W-:Y:S01]  /*8eb0*/  FMUL.FTZ R148, R148, R168.reuse ;  /* 0x000000a894947220 */ /* 0x080fe20000410000 */
[-C--:B------:R-:W-:Y:S01]  /*8ec0*/  FMUL.FTZ R149, R149, R168.reuse ;  /* 0x000000a895957220 */ /* 0x080fe20000410000 */
[C---:B------:R-:W-:Y:S01]  /*8ed0*/  HMMA.16816.F32 R116, R4.reuse, R8, R116 ;  /* 0x000000080474723c */ /* 0x040fe20000001874 */
[----:B------:R-:W-:Y:S01]  /*8ee0*/  PRMT R8, R16, 0x7773, RZ ;  /* 0x0000777310087816 */ /* 0x000fe200000000ff */
[-C--:B------:R-:W-:Y:S01]  /*8ef0*/  FMUL.FTZ R150, R150, R165.reuse ;  /* 0x000000a596967220 */ /* 0x080fe20000410000 */
[----:B------:R-:W-:Y:S01]  /*8f00*/  PRMT R9, R16, 0x7771, RZ ;  /* 0x0000777110097816 */ /* 0x000fe200000000ff */
[-C--:B------:R-:W-:Y:S01]  /*8f10*/  FMUL.FTZ R151, R151, R165.reuse ;  /* 0x000000a597977220 */ /* 0x080fe20000410000 */
[----:B------:R-:W-:Y:S01]  /*8f20*/  PRMT R8, R13, 0x5410, R8 ;  /* 0x000054100d087816 */ /* 0x000fe20000000008 */
[-C--:B------:R-:W-:Y:S01]  /*8f30*/  FMUL.FTZ R68, R68, R168.reuse ;  /* 0x000000a844447220 */ /* 0x080fe20000410000 */
[----:B------:R-:W-:Y:S01]  /*8f40*/  PRMT R9, R14, 0x5410, R9 ;  /* 0x000054100e097816 */ /* 0x000fe20000000009 */
        /* <DEDUP_REMOVED lines=21> */
[----:B------:R-:W-:Y:S01]  /*90a0*/  MOV R24, R210 ;  /* 0x000000d200187202 */ /* 0x000fe20000000f00 */
[----:B------:R-:W-:-:S02]  /*90b0*/  IMAD.MOV.U32 R25, RZ, RZ, R211 ;  /* 0x000000ffff197224 */ /* 0x000fc400078e00d3 */
[--C-:B------:R-:W-:Y:S01]  /*90c0*/  FFMA.FTZ R11, R206, UR23, -R167.reuse ;  /* 0x00000017ce0b7c23 */ /* 0x100fe200080108a7 */
[----:B------:R-:W-:Y:S01]  /*90d0*/  HSET2.LE.AND R9, R9, R60, PT ;  /* 0x0000003c09097233 */ /* 0x000fe20003803000 */
[----:B------:R-:W-:Y:S01]  /*90e0*/  FFMA.FTZ R210, R250, UR23, -R166 ;  /* 0x00000017fad27c23 */ /* 0x000fe200080108a6 */
[----:B------:R-:W-:Y:S01]  /*90f0*/  LOP3.LUT R8, R8, 0xff00ff, RZ, 0xc0, !PT ;  /* 0x00ff00ff08087812 */ /* 0x000fe200078ec0ff */
[----:B------:R-:W-:Y:S01]  /*9100*/  MUFU.EX2 R207, R11 ;  /* 0x0000000b00cf7308 */ /* 0x000fe20000000800 */
[C---:B------:R-:W-:Y:S01]  /*9110*/  HMMA.16816.F32 R148, R4.reuse, R26, R148 ;  /* 0x0000001a0494723c */ /* 0x040fe20000001894 */
[----:B------:R-:W-:Y:S01]  /*9120*/  IMAD.MOV.U32 R250, RZ, RZ, R24 ;  /* 0x000000fffffa7224 */ /* 0x000fe200078e0018 */
[----:B-1----:R-:W-:Y:S01]  /*9130*/  MOV R251, R25 ;  /* 0x0000001900fb7202 */ /* 0x002fe20000000f00 */
[----:B------:R-:W-:Y:S01]  /*9140*/  FFMA.FTZ R206, R240, UR23, -R167 ;  /* 0x00000017f0ce7c23 */ /* 0x000fe200080108a7 */
[----:B------:R-:W1:Y:S01]  /*9150*/  LDSM.16.MT88.4 R24, [R212+0x9400] ;  /* 0x00940000d418783b */ /* 0x000e620000004200 */
[----:B------:R-:W3:Y:S01]  /*9160*/  MUFU.EX2 R210, R210 ;  /* 0x000000d200d27308 */ /* 0x000ee20000000800 */
[--C-:B------:R-:W-:Y:S01]  /*9170*/  FFMA.FTZ R211, R239, UR23, -R166.reuse ;  /* 0x00000017efd37c23 */ /* 0x100fe200080108a6 */
[----:B------:R-:W-:Y:S01]  /*9180*/  LOP3.LUT R217, R217, UR17, R249, 0x96, !PT ;  /* 0x00000011d9d97c12 */ /* 0x000fe2000f8e96f9 */
[----:B------:R-:W-:Y:S01]  /*9190*/  HMMA.16816.F32 R68, R4, R20, R68 ;  /* 0x000000140444723c */ /* 0x000fe20000001844 */
[----:B------:R-:W4:Y:S01]  /*91a0*/  MUFU.EX2 R206, R206 ;  /* 0x000000ce00ce7308 */ /* 0x000f220000000800 */
[----:B------:R-:W-:-:S03]  /*91b0*/  FFMA.FTZ R199, R199, UR23, -R166 ;  /* 0x00000017c7c77c23 */ /* 0x000fc600080108a6 */
[----:B------:R-:W4:Y:S03]  /*91c0*/  MUFU.EX2 R211, R211 ;  /* 0x000000d300d37308 */ /* 0x000f260000000800 */
[C---:B------:R-:W-:Y:S01]  /*91d0*/  HMMA.16816.F32 R80, R4.reuse, R22, R80 ;  /* 0x000000160450723c */ /* 0x040fe20000001850 */
[----:B------:R-:W1:Y:S01]  /*91e0*/  LDSM.16.MT88.4 R20, [R63+0x400] ;  /* 0x000400003f14783b */ /* 0x000e620000004200 */
[----:B------:R-:W-:Y:S04]  /*91f0*/  MUFU.EX2 R225, R225 ;  /* 0x000000e100e17308 */ /* 0x000fe80000000800 */
[----:B------:R-:W-:Y:S02]  /*9200*/  MUFU.EX2 R196, R196 ;  /* 0x000000c400c47308 */ /* 0x000fe40000000800 */
[C---:B------:R-:W-:Y:S02]  /*9210*/  HMMA.16816.F32 R96, R4.reuse, R18, R96 ;  /* 0x000000120460723c */ /* 0x040fe40000001860 */
[----:B------:R-:W1:Y:S04]  /*9220*/  MUFU.EX2 R192, R192 ;  /* 0x000000c000c07308 */ /* 0x000e680000000800 */
[----:B------:R-:W-:Y:S02]  /*9230*/  MUFU.EX2 R197, R197 ;  /* 0x000000c500c57308 */ /* 0x000fe40000000800 */
[C---:B------:R-:W-:Y:S01]  /*9240*/  HMMA.16816.F32 R140, R4.reuse, R32, R140 ;  /* 0x00000020048c723c */ /* 0x040fe2000000188c */
[----:B---3--:R-:W-:Y:S01]  /*9250*/  F2FP.F16.F32.PACK_AB R32, R209, R210 ;  /* 0x000000d2d120723e */ /* 0x008fe200000000ff */
[----:B------:R-:W-:Y:S04]  /*9260*/  MUFU.EX2 R198, R198 ;  /* 0x000000c600c67308 */ /* 0x000fe80000000800 */
[----:B------:R-:W-:Y:S02]  /*9270*/  MUFU.EX2 R195, R195 ;  /* 0x000000c300c37308 */ /* 0x000fe40000000800 */
[----:B------:R-:W-:Y:S01]  /*9280*/  HMMA.16816.F32 R132, R4, R34, R132 ;  /* 0x000000220484723c */ /* 0x000fe20000001884 */
[----:B------:R-:W-:Y:S01]  /*9290*/  LDSM.16.MT88.4 R4, [R63+0x2400] ;  /* 0x002400003f04783b */ /* 0x000fe20000004200 */
[----:B------:R-:W-:Y:S04]  /*92a0*/  MUFU.EX2 R201, R201 ;  /* 0x000000c900c97308 */ /* 0x000fe80000000800 */
[----:B------:R-:W-:Y:S01]  /*92b0*/  MUFU.EX2 R199, R199 ;  /* 0x000000c700c77308 */ /* 0x000fe20000000800 */
[----:B--2---:R-:W-:-:S02]  /*92c0*/  LOP3.LUT R12, R30, UR7, R17, 0x96, !PT ;  /* 0x000000071e0c7c12 */ /* 0x004fc4000f8e9611 */
[----:B------:R-:W-:Y:S01]  /*92d0*/  F2FP.F16.F32.PACK_AB R30, R203, R205 ;  /* 0x000000cdcb1e723e */ /* 0x000fe200000000ff */
[----:B------:R-:W2:Y:S01]  /*92e0*/  LDSM.16.MT88.4 R16, [R212+0xa400] ;  /* 0x00a40000d410783b */ /* 0x000ea20000004200 */
[C---:B------:R-:W-:Y:S02]  /*92f0*/  LOP3.LUT R13, R12.reuse, 0xffff, RZ, 0xc0, !PT ;  /* 0x0000ffff0c0d7812 */ /* 0x040fe400078ec0ff */
[----:B------:R-:W-:Y:S02]  /*9300*/  PRMT R10, R12, 0x7632, R10 ;  /* 0x000076320c0a7816 */ /* 0x000fe4000000000a */
[----:B------:R-:W-:Y:S02]  /*9310*/  SHF.R.U32.HI R13, RZ, 0x8, R13 ;  /* 0x00000008ff0d7819 */ /* 0x000fe4000001160d */
[----:B------:R-:W-:Y:S02]  /*9320*/  LOP3.LUT R10, R10, 0xff, RZ, 0xc0, !PT ;  /* 0x000000ff0a0a7812 */ /* 0x000fe400078ec0ff */
[----:B------:R-:W-:-:S02]  /*9330*/  LOP3.LUT R28, R12, 0xff, RZ, 0xc0, !PT ;  /* 0x000000ff0c1c7812 */ /* 0x000fc400078ec0ff */
[----:B------:R-:W-:Y:S02]  /*9340*/  SHF.R.U32.HI R29, RZ, 0x18, R12 ;  /* 0x00000018ff1d7819 */ /* 0x000fe4000001160c */
[----:B------:R-:W-:Y:S02]  /*9350*/  PRMT R28, R28, 0x5410, R13 ;  /* 0x000054101c1c7816 */ /* 0x000fe4000000000d */
[----:B------:R-:W-:Y:S01]  /*9360*/  PRMT R29, R10, 0x5410, R29 ;  /* 0x000054100a1d7816 */ /* 0x000fe2000000001d */
[----:B------:R-:W3:Y:S01]  /*9370*/  LDSM.16.MT88.4 R12, [R63+0x1400] ;  /* 0x001400003f0c783b */ /* 0x000ee20000004200 */
[----:B------:R-:W-:Y:S02]  /*9380*/  LOP3.LUT R30, R30, R9, RZ, 0xc0, !PT ;  /* 0x000000091e1e7212 */ /* 0x000fe400078ec0ff */
[--C-:B------:R-:W-:Y:S02]  /*9390*/  HSET2.LE.AND R31, R8, R60.reuse, PT ;  /* 0x0000003c081f7233 */ /* 0x100fe40003803000 */
[----:B------:R-:W3:Y:S01]  /*93a0*/  LDSM.16.MT88.4 R8, [R212+0xb400] ;  /* 0x00b40000d408783b */ /* 0x000ee20000004200 */
[----:B------:R-:W-:-:S02]  /*93b0*/  HSET2.LE.AND R28, R28, R60, PT ;  /* 0x0000003c1c1c7233 */ /* 0x000fc40003803000 */
[----:B------:R-:W-:Y:S02]  /*93c0*/  LOP3.LUT R31, R32, R31, RZ, 0xc0, !PT ;  /* 0x0000001f201f7212 */ /* 0x000fe400078ec0ff */
[----:B----4-:R-:W-:Y:S02]  /*93d0*/  F2FP.F16.F32.PACK_AB R32, R206, R207 ;  /* 0x000000cfce20723e */ /* 0x010fe400000000ff */
[----:B------:R-:W-:Y:S02]  /*93e0*/  HSET2.LE.AND R29, R29, R60, PT ;  /* 0x0000003c1d1d7233 */ /* 0x000fe40003803000 */
[----:B------:R-:W-:Y:S02]  /*93f0*/  LOP3.LUT R28, R32, R28, RZ, 0xc0, !PT ;  /* 0x0000001c201c7212 */ /* 0x000fe400078ec0ff */
[----:B------:R-:W-:-:S04]  /*9400*/  F2FP.F16.F32.PACK_AB R32, R211, R208 ;  /* 0x000000d0d320723e */ /* 0x000fc800000000ff */
[----:B------:R-:W-:Y:S02]  /*9410*/  LOP3.LUT R29, R32, R29, RZ, 0xc0, !PT ;  /* 0x0000001d201d7212 */ /* 0x000fe400078ec0ff */
[----:B------:R-:W-:Y:S01]  /*9420*/  LOP3.LUT R32, R2, UR9, R251, 0x96, !PT ;  /* 0x0000000902207c12 */ /* 0x000fe2000f8e96fb */
[----:B------:R-:W-:-:S04]  /*9430*/  IMAD.WIDE.U32 R2, R217, -0x326172a9, RZ ;  /* 0xcd9e8d57d9027825 */ /* 0x000fc800078e00ff */
[----:B------:R-:W-:Y:S01]  /*9440*/  IMAD.WIDE.U32 R32, R32, -0x2daee0ad, RZ ;  /* 0xd2511f5320207825 */ /* 0x000fe200078e00ff */
[----:B-1----:R-:W-:Y:S03]  /*9450*/  HMMA.16816.F32 R156, R28, R24, R156 ;  /* 0x000000181c9c723c */ /* 0x002fe6000000189c */
[----:B------:R-:W-:-:S05]  /*9460*/  IMAD.MOV.U32 R34, RZ, RZ, R32 ;  /* 0x000000ffff227224 */ /* 0x000fca00078e0020 */
[----:B------:R-:W-:Y:S01]  /*9470*/  HMMA.16816.F32 R152, R28, R26, R152 ;  /* 0x0000001a1c98723c */ /* 0x000fe20000001898 */
[----:B------:R-:W-:-:S07]  /*9480*/  LOP3.LUT R34, R34, 0xff, RZ, 0xc0, !PT ;  /* 0x000000ff22227812 */ /* 0x000fce00078ec0ff */
[C---:B------:R-:W-:Y:S08]  /*9490*/  HMMA.16816.F32 R72, R28.reuse, R20, R72 ;  /* 0x000000141c48723c */ /* 0x040ff00000001848 */
[C---:B------:R-:W-:Y:S08]  /*94a0*/  HMMA.16816.F32 R76, R28.reuse, R22, R76 ;  /* 0x000000161c4c723c */ /* 0x040ff0000000184c */
[C---:B--2---:R-:W-:Y:S08]  /*94b0*/  HMMA.16816.F32 R88, R28.reuse, R16, R88 ;  /* 0x000000101c58723c */ /* 0x044ff00000001858 */
[C---:B------:R-:W-:Y:S08]  /*94c0*/  HMMA.16816.F32 R92, R28.reuse, R18, R92 ;  /* 0x000000121c5c723c */ /* 0x040ff0000000185c */
[C---:B---3--:R-:W-:Y:S08]  /*94d0*/  HMMA.16816.F32 R104, R28.reuse, R12, R104 ;  /* 0x0000000c1c68723c */ /* 0x048ff00000001868 */
[C---:B------:R-:W-:Y:S08]  /*94e0*/  HMMA.16816.F32 R108, R28.reuse, R14, R108 ;  /* 0x0000000e1c6c723c */ /* 0x040ff0000000186c */
[C---:B------:R-:W-:Y:S08]  /*94f0*/  HMMA.16816.F32 R120, R28.reuse, R8, R120 ;  /* 0x000000081c78723c */ /* 0x040ff00000001878 */
[C---:B------:R-:W-:Y:S08]  /*9500*/  HMMA.16816.F32 R124, R28.reuse, R10, R124 ;  /* 0x0000000a1c7c723c */ /* 0x040ff0000000187c */
[C---:B------:R-:W-:Y:S08]  /*9510*/  HMMA.16816.F32 R128, R28.reuse, R4, R128 ;  /* 0x000000041c80723c */ /* 0x040ff00000001880 */
[----:B------:R-:W-:Y:S01]  /*9520*/  HMMA.16816.F32 R136, R28, R6, R136 ;  /* 0x000000061c88723c */ /* 0x000fe20000001888 */
[----:B------:R-:W-:-:S02]  /*9530*/  LOP3.LUT R28, R184, UR7, R33, 0x96, !PT ;  /* 0x00000007b81c7c12 */ /* 0x000fc4000f8e9621 */
[C---:B------:R-:W-:Y:S02]  /*9540*/  PRMT R29, R32.reuse, 0x7773, RZ ;  /* 0x00007773201d7816 */ /* 0x040fe400000000ff */
[C---:B------:R-:W-:Y:S02]  /*9550*/  PRMT R31, R32.reuse, 0x7772, RZ ;  /* 0x00007772201f7816 */ /* 0x040fe400000000ff */
[----:B------:R-:W-:Y:S02]  /*9560*/  PRMT R30, R32, 0x7771, RZ ;  /* 0x00007771201e7816 */ /* 0x000fe400000000ff */
[C---:B------:R-:W-:Y:S02]  /*9570*/  PRMT R32, R28.reuse, 0x7632, R32 ;  /* 0x000076321c207816 */ /* 0x040fe40000000020 */
[----:B------:R-:W-:Y:S02]  /*9580*/  PRMT R31, R31, 0x5410, R29 ;  /* 0x000054101f1f7816 */ /* 0x000fe4000000001d */
[----:B------:R-:W-:-:S02]  /*9590*/  LOP3.LUT R29, R28, 0xffff, RZ, 0xc0, !PT ;  /* 0x0000ffff1c1d7812 */ /* 0x000fc400078ec0ff */
[----:B------:R-:W-:Y:S02]  /*95a0*/  LOP3.LUT R33, R28, 0xff, RZ, 0xc0, !PT ;  /* 0x000000ff1c217812 */ /* 0x000fe400078ec0ff */
[----:B------:R-:W-:Y:S02]  /*95b0*/  SHF.R.U32.HI R28, RZ, 0x18, R28 ;  /* 0x00000018ff1c7819 */ /* 0x000fe4000001161c */
[----:B------:R-:W-:Y:S02]  /*95c0*/  LOP3.LUT R32, R32, 0xff, RZ, 0xc0, !PT ;  /* 0x000000ff20207812 */ /* 0x000fe400078ec0ff */
[----:B------:R-:W-:Y:S02]  /*95d0*/  SHF.R.U32.HI R29, RZ, 0x8, R29 ;  /* 0x00000008ff1d7819 */ /* 0x000fe4000001161d */
[----:B------:R-:W-:Y:S01]  /*95e0*/  PRMT R28, R32, 0x5410, R28 ;  /* 0x00005410201c7816 */ /* 0x000fe2000000001c */
[----:B------:R-:W-:Y:S01]  /*95f0*/  FFMA.FTZ R32, R189, UR23, -R62 ;  /* 0x00000017bd207c23 */ /* 0x000fe2000801083e */
[----:B------:R-:W-:Y:S01]  /*9600*/  PRMT R30, R34, 0x5410, R30 ;  /* 0x00005410221e7816 */ /* 0x000fe2000000001e */
[----:B------:R-:W1:Y:S01]  /*9610*/  MUFU.EX2 R189, R204 ;  /* 0x000000cc00bd7308 */ /* 0x000e620000000800 */
[----:B------:R-:W-:-:S02]  /*9620*/  PRMT R29, R33, 0x5410, R29 ;  /* 0x00005410211d7816 */ /* 0x000fc4000000001d */
[----:B------:R-:W-:Y:S01]  /*9630*/  LOP3.LUT R31, R31, 0xff00ff, RZ, 0xc0, !PT ;  /* 0x00ff00ff1f1f7812 */ /* 0x000fe200078ec0ff */
[----:B------:R-:W2:Y:S01]  /*9640*/  MUFU.EX2 R190, R32 ;  /* 0x0000002000be7308 */ /* 0x000ea20000000800 */
[--C-:B------:R-:W-:Y:S02]  /*9650*/  HSET2.LE.AND R30, R30, R60.reuse, PT ;  /* 0x0000003c1e1e7233 */ /* 0x100fe40003803000 */
[--C-:B------:R-:W-:Y:S02]  /*9660*/  HSET2.LE.AND R29, R29, R60.reuse, PT ;  /* 0x0000003c1d1d7233 */ /* 0x100fe40003803000 */
[--C-:B------:R-:W-:Y:S02]  /*9670*/  HSET2.LE.AND R31, R31, R60.reuse, PT ;  /* 0x0000003c1f1f7233 */ /* 0x100fe40003803000 */
[----:B------:R-:W-:Y:S02]  /*9680*/  HSET2.LE.AND R28, R28, R60, PT ;  /* 0x0000003c1c1c7233 */ /* 0x000fe40003803000 */
[----:B------:R-:W-:-:S02]  /*9690*/  F2FP.F16.F32.PACK_AB R34, R192, R196 ;  /* 0x000000c4c022723e */ /* 0x000fc400000000ff */
[----:B-1----:R-:W-:Y:S02]  /*96a0*/  F2FP.F16.F32.PACK_AB R35, R189, R197 ;  /* 0x000000c5bd23723e */ /* 0x002fe400000000ff */
[----:B------:R-:W-:Y:S02]  /*96b0*/  F2FP.F16.F32.PACK_AB R33, R195, R198 ;  /* 0x000000c6c321723e */ /* 0x000fe400000000ff */
[----:B--2---:R-:W-:Y:S02]  /*96c0*/  F2FP.F16.F32.PACK_AB R32, R190, R225 ;  /* 0x000000e1be20723e */ /* 0x004fe400000000ff */
[----:B------:R-:W-:Y:S02]  /*96d0*/  LOP3.LUT R34, R34, R30, RZ, 0xc0, !PT ;  /* 0x0000001e22227212 */ /* 0x000fe400078ec0ff */
[----:B------:R-:W-:Y:S02]  /*96e0*/  LOP3.LUT R35, R35, R31, RZ, 0xc0, !PT ;  /* 0x0000001f23237212 */ /* 0x000fe400078ec0ff */
[----:B------:R-:W-:-:S02]  /*96f0*/  LOP3.LUT R32, R32, R29, RZ, 0xc0, !PT ;  /* 0x0000001d20207212 */ /* 0x000fc400078ec0ff */
[----:B------:R-:W-:-:S07]  /*9700*/  LOP3.LUT R33, R33, R28, RZ, 0xc0, !PT ;  /* 0x0000001c21217212 */ /* 0x000fce00078ec0ff */
[----:B------:R-:W-:Y:S01]  /*9710*/  HMMA.16816.F32 R84, R32, R16, R84 ;  /* 0x000000102054723c */ /* 0x000fe20000001854 */
[----:B------:R-:W-:-:S05]  /*9720*/  LOP3.LUT R16, R234, UR6, R3, 0x96, !PT ;  /* 0x00000006ea107c12 */ /* 0x000fca000f8e9603 */
[----:B------:R-:W-:Y:S02]  /*9730*/  IMAD.WIDE.U32 R238, R16, -0x2daee0ad, RZ ;  /* 0xd2511f5310ee7825 */ /* 0x000fe400078e00ff */
[----:B------:R-:W-:Y:S01]  /*9740*/  HMMA.16816.F32 R68, R32, R20, R68 ;  /* 0x000000142044723c */ /* 0x000fe20000001844 */
[----:B------:R-:W-:Y:S02]  /*9750*/  LOP3.LUT R20, R2, UR4, R219, 0x96, !PT ;  /* 0x0000000402147c12 */ /* 0x000fe4000f8e96db */
[----:B------:R-:W-:-:S03]  /*9760*/  LOP3.LUT R16, R242, UR22, R239, 0x96, !PT ;  /* 0x00000016f2107c12 */ /* 0x000fc6000f8e96ef */
        /* <DEDUP_REMOVED lines=12> */
[--C-:B------:R-:W-:Y:S01]  /*9830*/  FFMA.FTZ R11, R191, UR23, -R167.reuse ;  /* 0x00000017bf0b7c23 */ /* 0x100fe200080108a7 */
[----:B------:R-:W-:Y:S01]  /*9840*/  FFMA.FTZ R191, R193, UR23, -R167 ;  /* 0x00000017c1bf7c23 */ /* 0x000fe200080108a7 */
[----:B------:R-:W-:Y:S01]  /*9850*/  IMAD.WIDE.U32 R250, R250, -0x326172a9, RZ ;  /* 0xcd9e8d57fafa7825 */ /* 0x000fe200078e00ff */
[----:B------:R-:W-:Y:S01]  /*9860*/  LOP3.LUT R12, R12, UR19, R219, 0x96, !PT ;  /* 0x000000130c0c7c12 */ /* 0x000fe2000f8e96db */
[----:B------:R1:W-:Y:S01]  /*9870*/  MUFU.EX2 R193, R11 ;  /* 0x0000000b00c17308 */ /* 0x0003e20000000800 */
[----:B------:R-:W-:Y:S03]  /*9880*/  HMMA.16816.F32 R116, R32, R8, R116 ;  /* 0x000000082074723c */ /* 0x000fe60000001874 */
[----:B------:R-:W-:Y:S01]  /*9890*/  IMAD.WIDE.U32 R14, R12, -0x326172a9, RZ ;  /* 0xcd9e8d570c0e7825 */ /* 0x000fe200078e00ff */
[----:B------:R-:W2:Y:S03]  /*98a0*/  MUFU.EX2 R191, R191 ;  /* 0x000000bf00bf7308 */ /* 0x000ea60000000800 */
[----:B------:R-:W-:Y:S01]  /*98b0*/  IMAD.MOV.U32 R12, RZ, RZ, R14 ;  /* 0x000000ffff0c7224 */ /* 0x000fe200078e000e */
[----:B------:R-:W-:-:S02]  /*98c0*/  LOP3.LUT R8, R250, UR8, R15, 0x96, !PT ;  /* 0x00000008fa087c12 */ /* 0x000fc4000f8e960f */
[----:B------:R-:W-:Y:S01]  /*98d0*/  PRMT R9, R14, 0x7773, RZ ;  /* 0x000077730e097816 */ /* 0x000fe200000000ff */
[C---:B------:R-:W-:Y:S01]  /*98e0*/  HMMA.16816.F32 R140, R32.reuse, R4, R140 ;  /* 0x00000004208c723c */ /* 0x040fe2000000188c */
[----:B------:R-:W-:Y:S01]  /*98f0*/  LOP3.LUT R10, R8, 0xffff, RZ, 0xc0, !PT ;  /* 0x0000ffff080a7812 */ /* 0x000fe200078ec0ff */
[----:B------:R-:W-:Y:S01]  /*9900*/  FFMA.FTZ R5, R194, UR23, -R166 ;  /* 0x00000017c2057c23 */ /* 0x000fe200080108a6 */
[----:B------:R-:W-:Y:S02]  /*9910*/  PRMT R31, R14, 0x7772, RZ ;  /* 0x000077720e1f7816 */ /* 0x000fe400000000ff */
[----:B-1----:R-:W-:Y:S02]  /*9920*/  LOP3.LUT R11, R8, 0xff, RZ, 0xc0, !PT ;  /* 0x000000ff080b7812 */ /* 0x002fe400078ec0ff */
[----:B------:R-:W-:Y:S01]  /*9930*/  SHF.R.U32.HI R10, RZ, 0x8, R10 ;  /* 0x00000008ff0a7819 */ /* 0x000fe2000001160a */
[----:B------:R-:W-:Y:S01]  /*9940*/  HMMA.16816.F32 R160, R32, R24, R160 ;  /* 0x0000001820a0723c */ /* 0x000fe200000018a0 */
[----:B------:R-:W-:-:S02]  /*9950*/  PRMT R31, R31, 0x5410, R9 ;  /* 0x000054101f1f7816 */ /* 0x000fc40000000009 */
[----:B------:R-:W-:Y:S02]  /*9960*/  PRMT R9, R11, 0x5410, R10 ;  /* 0x000054100b097816 */ /* 0x000fe4000000000a */
[----:B------:R-:W-:Y:S02]  /*9970*/  PRMT R4, R8, 0x7632, R4 ;  /* 0x0000763208047816 */ /* 0x000fe40000000004 */
[----:B------:R-:W-:Y:S01]  /*9980*/  SHF.R.U32.HI R29, RZ, 0x18, R8 ;  /* 0x00000018ff1d7819 */ /* 0x000fe20000011608 */
[----:B------:R-:W-:Y:S01]  /*9990*/  FFMA.FTZ R8, R188, UR23, -R166 ;  /* 0x00000017bc087c23 */ /* 0x000fe200080108a6 */
[----:B------:R-:W-:Y:S01]  /*99a0*/  LOP3.LUT R12, R12, 0xff, RZ, 0xc0, !PT ;  /* 0x000000ff0c0c7812 */ /* 0x000fe200078ec0ff */
[----:B------:R1:W-:Y:S01]  /*99b0*/  MUFU.EX2 R188, R202 ;  /* 0x000000ca00bc7308 */ /* 0x0003e20000000800 */
[----:B------:R-:W-:Y:S01]  /*99c0*/  LOP3.LUT R4, R4, 0xff, RZ, 0xc0, !PT ;  /* 0x000000ff04047812 */ /* 0x000fe200078ec0ff */
[----:B------:R-:W-:Y:S01]  /*99d0*/  HMMA.16816.F32 R148, R32, R26, R148 ;  /* 0x0000001a2094723c */ /* 0x000fe20000001894 */
[----:B------:R-:W-:Y:S01]  /*99e0*/  HSET2.LE.AND R9, R9, R60, PT ;  /* 0x0000003c09097233 */ /* 0x000fe20003803000 */
[----:B------:R3:W-:Y:S01]  /*99f0*/  MUFU.EX2 R194, R8 ;  /* 0x0000000800c27308 */ /* 0x0007e20000000800 */
[----:B------:R-:W-:Y:S01]  /*9a00*/  PRMT R30, R14, 0x7771, RZ ;  /* 0x000077710e1e7816 */ /* 0x000fe200000000ff */
[----:B------:R-:W4:Y:S01]  /*9a10*/  LDSM.16.MT88.4 R24, [R212+0x9800] ;  /* 0x00980000d418783b */ /* 0x000f220000004200 */
[----:B--2---:R-:W-:-:S02]  /*9a20*/  F2FP.F16.F32.PACK_AB R28, R191, R193 ;  /* 0x000000c1bf1c723e */ /* 0x004fc400000000ff */
[----:B------:R-:W-:Y:S01]  /*9a30*/  PRMT R30, R12, 0x5410, R30 ;  /* 0x000054100c1e7816 */ /* 0x000fe2000000001e */
[C---:B------:R-:W-:Y:S01]  /*9a40*/  HMMA.16816.F32 R80, R32.reuse, R22, R80 ;  /* 0x000000162050723c */ /* 0x040fe20000001850 */
[----:B------:R-:W-:Y:S01]  /*9a50*/  PRMT R29, R4, 0x5410, R29 ;  /* 0x00005410041d7816 */ /* 0x000fe2000000001d */
[----:B------:R-:W2:Y:S01]  /*9a60*/  LDSM.16.MT88.4 R20, [R63+0x800] ;  /* 0x000800003f14783b */ /* 0x000ea20000004200 */
[----:B------:R-:W-:Y:S01]  /*9a70*/  LOP3.LUT R28, R28, R9, RZ, 0xc0, !PT ;  /* 0x000000091c1c7212 */ /* 0x000fe200078ec0ff */
[----:B-1----:R-:W-:Y:S01]  /*9a80*/  FFMA.FTZ R202, R200, UR23, -R166 ;  /* 0x00000017c8ca7c23 */ /* 0x002fe200080108a6 */
[----:B------:R-:W-:Y:S01]  /*9a90*/  LOP3.LUT R31, R31, 0xff00ff, RZ, 0xc0, !PT ;  /* 0x00ff00ff1f1f7812 */ /* 0x000fe200078ec0ff */
[----:B------:R1:W1:Y:S01]  /*9aa0*/  MUFU.EX2 R200, R5 ;  /* 0x0000000500c87308 */ /* 0x0002620000000800 */
[----:B------:R-:W-:Y:S01]  /*9ab0*/  LDSM.16.MT88.4 R12, [R63+0x1800] ;  /* 0x001800003f0c783b */ /* 0x000fe20000004200 */
[----:B------:R-:W-:Y:S01]  /*9ac0*/  HMMA.16816.F32 R96, R32, R18, R96 ;  /* 0x000000122060723c */ /* 0x000fe20000001860 */
[--C-:B------:R-:W-:Y:S01]  /*9ad0*/  HSET2.LE.AND R29, R29, R60.reuse, PT ;  /* 0x0000003c1d1d7233 */ /* 0x100fe20003803000 */
[----:B------:R-:W4:Y:S01]  /*9ae0*/  MUFU.EX2 R202, R202 ;  /* 0x000000ca00ca7308 */ /* 0x000f220000000800 */
[----:B------:R-:W2:Y:S01]  /*9af0*/  LDSM.16.MT88.4 R16, [R212+0xa800] ;  /* 0x00a80000d410783b */ /* 0x000ea20000004200 */
[----:B------:R-:W-:-:S02]  /*9b00*/  HSET2.LE.AND R30, R30, R60, PT ;  /* 0x0000003c1e1e7233 */ /* 0x000fc40003803000 */
[----:B------:R-:W-:Y:S01]  /*9b10*/  HSET2.LE.AND R31, R31, R60, PT ;  /* 0x0000003c1f1f7233 */ /* 0x000fe20003803000 */
[----:B---3--:R-:W3:Y:S01]  /*9b20*/  LDSM.16.MT88.4 R8, [R212+0xb800] ;  /* 0x00b80000d408783b */ /* 0x008ee20000004200 */
[----:B------:R-:W-:Y:S03]  /*9b30*/  HMMA.16816.F32 R132, R32, R6, R132 ;  /* 0x000000062084723c */ /* 0x000fe60000001884 */
[----:B-1----:R-:W1:Y:S01]  /*9b40*/  LDSM.16.MT88.4 R4, [R63+0x2800] ;  /* 0x002800003f04783b */ /* 0x002e620000004200 */
[----:B------:R-:W-:-:S04]  /*9b50*/  F2FP.F16.F32.PACK_AB R32, R200, R194 ;  /* 0x000000c2c820723e */ /* 0x000fc800000000ff */
[----:B------:R-:W-:Y:S02]  /*9b60*/  LOP3.LUT R29, R32, R29, RZ, 0xc0, !PT ;  /* 0x0000001d201d7212 */ /* 0x000fe400078ec0ff */
[----:B------:R-:W-:-:S04]  /*9b70*/  F2FP.F16.F32.PACK_AB R32, R188, R201 ;  /* 0x000000c9bc20723e */ /* 0x000fc800000000ff */
[----:B------:R-:W-:Y:S02]  /*9b80*/  LOP3.LUT R30, R32, R30, RZ, 0xc0, !PT ;  /* 0x0000001e201e7212 */ /* 0x000fe400078ec0ff */
[----:B----4-:R-:W-:-:S04]  /*9b90*/  F2FP.F16.F32.PACK_AB R32, R199, R202 ;  /* 0x000000cac720723e */ /* 0x010fc800000000ff */
[----:B------:R-:W-:-:S07]  /*9ba0*/  LOP3.LUT R31, R32, R31, RZ, 0xc0, !PT ;  /* 0x0000001f201f7212 */ /* 0x000fce00078ec0ff */
[C---:B------:R-:W-:Y:S08]  /*9bb0*/  HMMA.16816.F32 R156, R28.reuse, R24, R156 ;  /* 0x000000181c9c723c */ /* 0x040ff0000000189c */
[C---:B------:R-:W-:Y:S08]  /*9bc0*/  HMMA.16816.F32 R152, R28.reuse, R26, R152 ;  /* 0x0000001a1c98723c */ /* 0x040ff00000001898 */
[C---:B--2---:R-:W-:Y:S08]  /*9bd0*/  HMMA.16816.F32 R72, R28.reuse, R20, R72 ;  /* 0x000000141c48723c */ /* 0x044ff00000001848 */
[C---:B------:R-:W-:Y:S08]  /*9be0*/  HMMA.16816.F32 R76, R28.reuse, R22, R76 ;  /* 0x000000161c4c723c */ /* 0x040ff0000000184c */
[C---:B------:R-:W-:Y:S08]  /*9bf0*/  HMMA.16816.F32 R88, R28.reuse, R16, R88 ;  /* 0x000000101c58723c */ /* 0x040ff00000001858 */
[C---:B------:R-:W-:Y:S08]  /*9c00*/  HMMA.16816.F32 R92, R28.reuse, R18, R92 ;  /* 0x000000121c5c723c */ /* 0x040ff0000000185c */
[C---:B------:R-:W-:Y:S08]  /*9c10*/  HMMA.16816.F32 R104, R28.reuse, R12, R104 ;  /* 0x0000000c1c68723c */ /* 0x040ff00000001868 */
[C---:B------:R-:W-:Y:S08]  /*9c20*/  HMMA.16816.F32 R108, R28.reuse, R14, R108 ;  /* 0x0000000e1c6c723c */ /* 0x040ff0000000186c */
[C---:B---3--:R-:W-:Y:S08]  /*9c30*/  HMMA.16816.F32 R120, R28.reuse, R8, R120 ;  /* 0x000000081c78723c */ /* 0x048ff00000001878 */
[C---:B------:R-:W-:Y:S08]  /*9c40*/  HMMA.16816.F32 R124, R28.reuse, R10, R124 ;  /* 0x0000000a1c7c723c */ /* 0x040ff0000000187c */
[C---:B-1----:R-:W-:Y:S08]  /*9c50*/  HMMA.16816.F32 R128, R28.reuse, R4, R128 ;  /* 0x000000041c80723c */ /* 0x042ff00000001880 */
[----:B------:R-:W-:Y:S01]  /*9c60*/  HMMA.16816.F32 R136, R28, R6, R136 ;  /* 0x000000061c88723c */ /* 0x000fe20000001888 */
[----:B------:R-:W-:-:S02]  /*9c70*/  LOP3.LUT R28, R236, UR6, R3, 0x96, !PT ;  /* 0x00000006ec1c7c12 */ /* 0x000fc4000f8e9603 */
        /* <DEDUP_REMOVED lines=14> */
[----:B------:R-:W-:-:S03]  /*9d60*/  IMAD.WIDE.U32 R34, R28, -0x326172a9, RZ ;  /* 0xcd9e8d571c227825 */ /* 0x000fc600078e00ff */
[----:B------:R-:W-:Y:S02]  /*9d70*/  MOV R28, R34 ;  /* 0x00000022001c7202 */ /* 0x000fe40000000f00 */
[C---:B------:R-:W-:Y:S02]  /*9d80*/  PRMT R32, R34.reuse, 0x7773, RZ ;  /* 0x0000777322207816 */ /* 0x040fe400000000ff */
[----:B------:R-:W-:Y:S02]  /*9d90*/  PRMT R31, R34, 0x7772, RZ ;  /* 0x00007772221f7816 */ /* 0x000fe400000000ff */
[----:B------:R-:W-:Y:S01]  /*9da0*/  LOP3.LUT R29, R182, UR8, R35, 0x96, !PT ;  /* 0x00000008b61d7c12 */ /* 0x000fe2000f8e9623 */
[--C-:B------:R-:W-:Y:S01]  /*9db0*/  FFMA.FTZ R182, R164, UR23, -R62.reuse ;  /* 0x00000017a4b67c23 */ /* 0x100fe2000801083e */
[----:B------:R-:W-:Y:S01]  /*9dc0*/  LOP3.LUT R28, R28, 0xff, RZ, 0xc0, !PT ;  /* 0x000000ff1c1c7812 */ /* 0x000fe200078ec0ff */
[--C-:B------:R-:W-:Y:S01]  /*9dd0*/  FFMA.FTZ R172, R172, UR23, -R62.reuse ;  /* 0x00000017acac7c23 */ /* 0x100fe2000801083e */
[----:B------:R-:W-:Y:S01]  /*9de0*/  PRMT R30, R34, 0x7771, RZ ;  /* 0x00007771221e7816 */ /* 0x000fe200000000ff */
[----:B------:R-:W-:Y:S01]  /*9df0*/  FFMA.FTZ R164, R173, UR23, -R62 ;  /* 0x00000017ada47c23 */ /* 0x000fe2000801083e */
[----:B------:R-:W-:-:S02]  /*9e00*/  PRMT R31, R31, 0x5410, R32 ;  /* 0x000054101f1f7816 */ /* 0x000fc40000000020 */
[----:B------:R-:W-:Y:S01]  /*9e10*/  LOP3.LUT R33, R29, 0xff, RZ, 0xc0, !PT ;  /* 0x000000ff1d217812 */ /* 0x000fe200078ec0ff */
[--C-:B------:R-:W-:Y:S01]  /*9e20*/  FFMA.FTZ R179, R179, UR23, -R61.reuse ;  /* 0x00000017b3b37c23 */ /* 0x100fe2000801083d */
[----:B------:R-:W-:Y:S01]  /*9e30*/  PRMT R32, R29, 0x7632, R32 ;  /* 0x000076321d207816 */ /* 0x000fe20000000020 */
[----:B------:R1:W-:Y:S01]  /*9e40*/  MUFU.EX2 R173, R172 ;  /* 0x000000ac00ad7308 */ /* 0x0003e20000000800 */
[----:B------:R-:W-:Y:S01]  /*9e50*/  PRMT R30, R28, 0x5410, R30 ;  /* 0x000054101c1e7816 */ /* 0x000fe2000000001e */
[----:B------:R-:W-:Y:S01]  /*9e60*/  FFMA.FTZ R171, R171, UR23, -R61 ;  /* 0x00000017abab7c23 */ /* 0x000fe2000801083d */
[----:B------:R-:W-:Y:S01]  /*9e70*/  LOP3.LUT R28, R29, 0xffff, RZ, 0xc0, !PT ;  /* 0x0000ffff1d1c7812 */ /* 0x000fe200078ec0ff */
[----:B------:R-:W2:Y:S01]  /*9e80*/  MUFU.EX2 R164, R164 ;  /* 0x000000a400a47308 */ /* 0x000ea20000000800 */
[----:B------:R-:W-:Y:S01]  /*9e90*/  SHF.R.U32.HI R29, RZ, 0x18, R29 ;  /* 0x00000018ff1d7819 */ /* 0x000fe2000001161d */
[----:B------:R-:W-:Y:S01]  /*9ea0*/  IMAD.MOV.U32 R34, RZ, RZ, R184 ;  /* 0x000000ffff227224 */ /* 0x000fe200078e00b8 */
[----:B------:R-:W-:-:S02]  /*9eb0*/  LOP3.LUT R32, R32, 0xff, RZ, 0xc0, !PT ;  /* 0x000000ff20207812 */ /* 0x000fc400078ec0ff */
[----:B------:R-:W-:Y:S01]  /*9ec0*/  MOV R35, R185 ;  /* 0x000000b900237202 */ /* 0x000fe20000000f00 */
[----:B-1----:R-:W-:Y:S01]  /*9ed0*/  FFMA.FTZ R172, R174, UR23, -R61 ;  /* 0x00000017aeac7c23 */ /* 0x002fe2000801083d */
[----:B------:R-:W-:Y:S01]  /*9ee0*/  PRMT R29, R32, 0x5410, R29 ;  /* 0x00005410201d7816 */ /* 0x000fe2000000001d */
[----:B------:R-:W-:Y:S01]  /*9ef0*/  FFMA.FTZ R32, R170, UR23, -R62 ;  /* 0x00000017aa207c23 */ /* 0x000fe2000801083e */
[----:B------:R-:W-:Y:S01]  /*9f00*/  MUFU.EX2 R182, R182 ;  /* 0x000000b600b67308 */ /* 0x000fe20000000800 */
[----:B------:R-:W-:Y:S01]  /*9f10*/  LOP3.LUT R31, R31, 0xff00ff, RZ, 0xc0, !PT ;  /* 0x00ff00ff1f1f7812 */ /* 0x000fe200078ec0ff */
[----:B------:R1:W5:Y:S01]  /*9f20*/  LDL.LU.64 R184, [R1+0x20] ;  /* 0x0000200001b87983 */ /* 0x0003620000300a00 */
[----:B------:R-:W-:Y:S01]  /*9f30*/  FFMA.FTZ R174, R169, UR23, -R61 ;  /* 0x00000017a9ae7c23 */ /* 0x000fe2000801083d */
[----:B------:R-:W-:Y:S01]  /*9f40*/  MUFU.EX2 R172, R172 ;  /* 0x000000ac00ac7308 */ /* 0x000fe20000000800 */
[--C-:B------:R-:W-:Y:S02]  /*9f50*/  HSET2.LE.AND R30, R30, R60.reuse, PT ;  /* 0x0000003c1e1e7233 */ /* 0x100fe40003803000 */
[----:B------:R-:W-:Y:S01]  /*9f60*/  SHF.R.U32.HI R28, RZ, 0x8, R28 ;  /* 0x00000008ff1c7819 */ /* 0x000fe2000001161c */
[----:B------:R-:W3:Y:S01]  /*9f70*/  MUFU.EX2 R170, R179 ;  /* 0x000000b300aa7308 */ /* 0x000ee20000000800 */
[----:B------:R-:W-:-:S02]  /*9f80*/  HSET2.LE.AND R31, R31, R60, PT ;  /* 0x0000003c1f1f7233 */ /* 0x000fc40003803000 */
[----:B------:R-:W-:Y:S01]  /*9f90*/  PRMT R28, R33, 0x5410, R28 ;  /* 0x00005410211c7816 */ /* 0x000fe2000000001c */
[----:B------:R2:W4:Y:S01]  /*9fa0*/  MUFU.EX2 R169, R32 ;  /* 0x0000002000a97308 */ /* 0x0005220000000800 */
[--C-:B------:R-:W-:Y:S02]  /*9fb0*/  HSET2.LE.AND R29, R29, R60.reuse, PT ;  /* 0x0000003c1d1d7233 */ /* 0x100fe40003803000 */
[----:B------:R-:W-:Y:S01]  /*9fc0*/  MOV R33, R3 ;  /* 0x0000000300217202 */ /* 0x000fe20000000f00 */
[----:B------:R-:W-:Y:S01]  /*9fd0*/  MUFU.EX2 R174, R174 ;  /* 0x000000ae00ae7308 */ /* 0x000fe20000000800 */
[----:B------:R-:W-:-:S03]  /*9fe0*/  HSET2.LE.AND R28, R28, R60, PT ;  /* 0x0000003c1c1c7233 */ /* 0x000fc60003803000 */
[----:B------:R-:W1:Y:S01]  /*9ff0*/  MUFU.EX2 R171, R171 ;  /* 0x000000ab00ab7308 */ /* 0x000e620000000800 */
[----:B--2---:R-:W-:-:S04]  /*a000*/  F2FP.F16.F32.PACK_AB R32, R164, R173 ;  /* 0x000000ada420723e */ /* 0x004fc800000000ff */
[----:B------:R-:W-:Y:S02]  /*a010*/  LOP3.LUT R30, R32, R30, RZ, 0xc0, !PT ;  /* 0x0000001e201e7212 */ /* 0x000fe400078ec0ff */
[----:B---3--:R-:W-:-:S04]  /*a020*/  F2FP.F16.F32.PACK_AB R32, R170, R172 ;  /* 0x000000acaa20723e */ /* 0x008fc800000000ff */
[----:B------:R-:W-:Y:S02]  /*a030*/  LOP3.LUT R31, R32, R31, RZ, 0xc0, !PT ;  /* 0x0000001f201f7212 */ /* 0x000fe400078ec0ff */
[----:B----4-:R-:W-:-:S04]  /*a040*/  F2FP.F16.F32.PACK_AB R32, R169, R182 ;  /* 0x000000b6a920723e */ /* 0x010fc800000000ff */
[----:B------:R-:W-:Y:S02]  /*a050*/  LOP3.LUT R28, R32, R28, RZ, 0xc0, !PT ;  /* 0x0000001c201c7212 */ /* 0x000fe400078ec0ff */
[----:B-1----:R-:W-:-:S04]  /*a060*/  F2FP.F16.F32.PACK_AB R32, R171, R174 ;  /* 0x000000aeab20723e */ /* 0x002fc800000000ff */
[----:B------:R-:W-:Y:S01]  /*a070*/  LOP3.LUT R29, R32, R29, RZ, 0xc0, !PT ;  /* 0x0000001d201d7212 */ /* 0x000fe200078ec0ff */
[----:B------:R-:W-:Y:S02]  /*a080*/  IMAD.MOV.U32 R32, RZ, RZ, R2 ;  /* 0x000000ffff207224 */ /* 0x000fe400078e0002 */
[----:B------:R1:W5:Y:S01]  /*a090*/  LDL.LU.64 R2, [R1+0x18] ;  /* 0x0000180001027983 */ /* 0x0003620000300a00 */
[----:B------:R-:W-:Y:S01]  /*a0a0*/  LOP3.LUT R238, R238, UR9, R251, 0x96, !PT ;  /* 0x00000009eeee7c12 */ /* 0x000fe2000f8e96fb */
[--C-:B------:R-:W-:Y:S01]  /*a0b0*/  FFMA.FTZ R179, R67, UR23, -R167.reuse ;  /* 0x0000001743b37c23 */ /* 0x100fe200080108a7 */
[--C-:B------:R-:W-:Y:S01]  /*a0c0*/  FFMA.FTZ R175, R175, UR23, -R167.reuse ;  /* 0x00000017afaf7c23 */ /* 0x100fe200080108a7 */
[--C-:B------:R-:W-:Y:S01]  /*a0d0*/  FFMA.FTZ R67, R180, UR23, -R167.reuse ;  /* 0x00000017b4437c23 */ /* 0x100fe200080108a7 */
[----:B------:R-:W-:Y:S01]  /*a0e0*/  FFMA.FTZ R167, R181, UR23, -R167 ;  /* 0x00000017b5a77c23 */ /* 0x000fe200080108a7 */
[----:B------:R-:W-:Y:S01]  /*a0f0*/  IMAD.WIDE.U32 R238, R238, -0x2daee0ad, RZ ;  /* 0xd2511f53eeee7825 */ /* 0x000fe200078e00ff */
[C---:B------:R-:W-:Y:S03]  /*a100*/  HMMA.16816.F32 R144, R28.reuse, R10, R144 ;  /* 0x0000000a1c90723c */ /* 0x040fe60000001890 */
[--C-:B------:R-:W-:Y:S01]  /*a110*/  FFMA.FTZ R11, R66, UR23, -R166.reuse ;  /* 0x00000017420b7c23 */ /* 0x100fe200080108a6 */
[--C-:B------:R-:W-:Y:S01]  /*a120*/  FFMA.FTZ R10, R176, UR23, -R166.reuse ;  /* 0x00000017b00a7c23 */ /* 0x100fe200080108a6 */
[----:B------:R2:W-:Y:S01]  /*a130*/  MUFU.EX2 R66, R167 ;  /* 0x000000a700427308 */ /* 0x0005e20000000800 */
[----:B------:R-:W-:Y:S01]  /*a140*/  LOP3.LUT R218, R218, UR7, R239, 0x96, !PT ;  /* 0x00000007dada7c12 */ /* 0x000fe2000f8e96ef */
[----:B------:R-:W-:Y:S01]  /*a150*/  FFMA.FTZ R176, R177, UR23, -R166 ;  /* 0x00000017b1b07c23 */ /* 0x000fe200080108a6 */
[----:B------:R-:W-:Y:S01]  /*a160*/  MOV R251, R33 ;  /* 0x0000002100fb7202 */ /* 0x000fe20000000f00 */
[----:B------:R3:W-:Y:S01]  /*a170*/  MUFU.EX2 R177, R10 ;  /* 0x0000000a00b17308 */ /* 0x0007e20000000800 */
[C---:B------:R-:W-:Y:S01]  /*a180*/  HMMA.16816.F32 R140, R28.reuse, R4, R140 ;  /* 0x000000041c8c723c */ /* 0x040fe2000000188c */
[C---:B------:R-:W-:Y:S01]  /*a190*/  LOP3.LUT R5, R218.reuse, 0xffff, RZ, 0xc0, !PT ;  /* 0x0000ffffda057812 */ /* 0x040fe200078ec0ff */
[----:B------:R-:W-:Y:S01]  /*a1a0*/  IMAD.MOV.U32 R250, RZ, RZ, R32 ;  /* 0x000000fffffa7224 */ /* 0x000fe200078e0020 */
[----:B------:R-:W-:Y:S01]  /*a1b0*/  LOP3.LUT R4, R218, 0xff, RZ, 0xc0, !PT ;  /* 0x000000ffda047812 */ /* 0x000fe200078ec0ff */
[----:B------:R-:W-:Y:S01]  /*a1c0*/  MUFU.EX2 R175, R175 ;  /* 0x000000af00af7308 */ /* 0x000fe20000000800 */
[----:B------:R-:W-:Y:S01]  /*a1d0*/  FFMA.FTZ R48, R231, R56, R48 ;  /* 0x00000038e7307223 */ /* 0x000fe20000010030 */
[----:B------:R-:W-:Y:S01]  /*a1e0*/  FFMA.FTZ R55, R246, R168, R55 ;  /* 0x000000a8f6377223 */ /* 0x000fe20000010037 */
[----:B------:R-:W-:Y:S01]  /*a1f0*/  FFMA.FTZ R53, R241, R165, R53 ;  /* 0x000000a5f1357223 */ /* 0x000fe20000010035 */
[C---:B------:R-:W-:Y:S01]  /*a200*/  HMMA.16816.F32 R112, R28.reuse, R14, R112 ;  /* 0x0000000e1c70723c */ /* 0x040fe20000001870 */
[----:B--2---:R-:W-:Y:S01]  /*a210*/  FFMA.FTZ R167, R178, UR23, -R166 ;  /* 0x00000017b2a77c23 */ /* 0x004fe200080108a6 */
[----:B------:R-:W-:Y:S01]  /*a220*/  IMAD.MOV.U32 R14, RZ, RZ, R34 ;  /* 0x000000ffff0e7224 */ /* 0x000fe200078e0022 */
[----:B------:R2:W4:Y:S01]  /*a230*/  MUFU.EX2 R166, R11 ;  /* 0x0000000b00a67308 */ /* 0x0005220000000800 */
[----:B------:R-:W-:Y:S01]  /*a240*/  MOV R15, R35 ;  /* 0x00000023000f7202 */ /* 0x000fe20000000f00 */
[----:B------:R-:W-:Y:S01]  /*a250*/  FFMA.FTZ R51, R232, R57, R51 ;  /* 0x00000039e8337223 */ /* 0x000fe20000010033 */
[----:B---3--:R-:W-:Y:S01]  /*a260*/  SHF.R.U32.HI R10, RZ, 0x8, R5 ;  /* 0x00000008ff0a7819 */ /* 0x008fe20000011605 */
[----:B------:R-:W3:Y:S01]  /*a270*/  MUFU.EX2 R179, R179 ;  /* 0x000000b300b37308 */ /* 0x000ee20000000800 */
[C---:B------:R-:W-:Y:S01]  /*a280*/  HMMA.16816.F32 R100, R28.reuse, R12, R100 ;  /* 0x0000000c1c64723c */ /* 0x040fe20000001864 */
[----:B------:R-:W-:Y:S01]  /*a290*/  IMAD.MOV.U32 R12, RZ, RZ, R238 ;  /* 0x000000ffff0c7224 */ /* 0x000fe200078e00ee */
[----:B------:R-:W-:Y:S01]  /*a2a0*/  LOP3.LUT R183, R14, UR9, R183, 0x96, !PT ;  /* 0x000000090eb77c12 */ /* 0x000fe2000f8e96b7 */
[----:B------:R-:W1:Y:S01]  /*a2b0*/  MUFU.EX2 R67, R67 ;  /* 0x0000004300437308 */ /* 0x000e620000000800 */
[----:B------:R-:W-:Y:S01]  /*a2c0*/  PRMT R13, R238, 0x7773, RZ ;  /* 0x00007773ee0d7816 */ /* 0x000fe200000000ff */
[----:B------:R-:W-:Y:S01]  /*a2d0*/  FADD.FTZ R48, R47, R48 ;  /* 0x000000302f307221 */ /* 0x000fe20000010000 */
[----:B------:R-:W-:Y:S01]  /*a2e0*/  PRMT R4, R4, 0x5410, R10 ;  /* 0x0000541004047816 */ /* 0x000fe2000000000a */
[----:B------:R-:W-:Y:S01]  /*a2f0*/  MUFU.EX2 R176, R176 ;  /* 0x000000b000b07308 */ /* 0x000fe20000000800 */
[C---:B------:R-:W-:Y:S01]  /*a300*/  HMMA.16816.F32 R116, R28.reuse, R8, R116 ;  /* 0x000000081c74723c */ /* 0x040fe20000001874 */
[----:B--2---:R-:W-:Y:S01]  /*a310*/  PRMT R11, R218, 0x7632, R11 ;  /* 0x00007632da0b7816 */ /* 0x004fe2000000000b */
[----:B------:R-:W-:Y:S01]  /*a320*/  FADD.FTZ R55, R54, R55 ;  /* 0x0000003736377221 */ /* 0x000fe20000010000 */
[----:B------:R-:W-:Y:S01]  /*a330*/  SHF.R.U32.HI R218, RZ, 0x18, R218 ;  /* 0x00000018ffda7819 */ /* 0x000fe200000116da */
[----:B------:R-:W2:Y:S01]  /*a340*/  MUFU.EX2 R167, R167 ;  /* 0x000000a700a77308 */ /* 0x000ea20000000800 */
[----:B------:R-:W-:Y:S01]  /*a350*/  LOP3.LUT R5, R11, 0xff, RZ, 0xc0, !PT ;  /* 0x000000ff0b057812 */ /* 0x000fe200078ec0ff */
[----:B------:R-:W-:Y:S01]  /*a360*/  FADD.FTZ R53, R52, R53 ;  /* 0x0000003534357221 */ /* 0x000fe20000010000 */
[C---:B------:R-:W-:Y:S01]  /*a370*/  PRMT R8, R238.reuse, 0x7772, RZ ;  /* 0x00007772ee087816 */ /* 0x040fe200000000ff */
[----:B------:R-:W-:Y:S01]  /*a380*/  HMMA.16816.F32 R132, R28, R6, R132 ;  /* 0x000000061c84723c */ /* 0x000fe20000001884 */
[----:B------:R-:W-:Y:S01]  /*a390*/  PRMT R5, R5, 0x5410, R218 ;  /* 0x0000541005057816 */ /* 0x000fe200000000da */
[----:B------:R-:W-:Y:S01]  /*a3a0*/  IMAD.WIDE.U32 R6, R183, -0x2daee0ad, RZ ;  /* 0xd2511f53b7067825 */ /* 0x000fe200078e00ff */
[----:B------:R-:W-:-:S03]  /*a3b0*/  PRMT R9, R238, 0x7771, RZ ;  /* 0x00007771ee097816 */ /* 0x000fc600000000ff */
[----:B------:R-:W-:Y:S01]  /*a3c0*/  FADD.FTZ R51, R50, R51 ;  /* 0x0000003332337221 */ /* 0x000fe20000010000 */
[----:B------:R-:W-:Y:S01]  /*a3d0*/  PRMT R8, R8, 0x5410, R13 ;  /* 0x0000541008087816 */ /* 0x000fe2000000000d */
[----:B------:R-:W-:Y:S01]  /*a3e0*/  FADD.FTZ R48, R46, R48 ;  /* 0x000000302e307221 */ /* 0x000fe20000010000 */
[--C-:B------:R-:W-:Y:S01]  /*a3f0*/  HSET2.LE.AND R5, R5, R60.reuse, PT ;  /* 0x0000003c05057233 */ /* 0x100fe20003803000 */
[C---:B------:R-:W-:Y:S01]  /*a400*/  HMMA.16816.F32 R160, R28.reuse, R24, R160 ;  /* 0x000000181ca0723c */ /* 0x040fe200000018a0 */
[----:B------:R-:W-:Y:S01]  /*a410*/  LOP3.LUT R12, R12, 0xff, RZ, 0xc0, !PT ;  /* 0x000000ff0c0c7812 */ /* 0x000fe200078ec0ff */
[----:B------:R-:W-:Y:S01]  /*a420*/  FADD.FTZ R55, R44, R55 ;  /* 0x000000372c377221 */ /* 0x000fe20000010000 */
[----:B----4-:R-:W-:Y:S01]  /*a430*/  F2FP.F16.F32.PACK_AB R33, R177, R166 ;  /* 0x000000a6b121723e */ /* 0x010fe200000000ff */
[----:B------:R-:W-:Y:S01]  /*a440*/  FADD.FTZ R53, R42, R53 ;  /* 0x000000352a357221 */ /* 0x000fe20000010000 */
[--C-:B------:R-:W-:Y:S01]  /*a450*/  HSET2.LE.AND R4, R4, R60.reuse, PT ;  /* 0x0000003c04047233 */ /* 0x100fe20003803000 */
[----:B------:R-:W-:Y:S01]  /*a460*/  FADD.FTZ R51, R40, R51 ;  /* 0x0000003328337221 */ /* 0x000fe20000010000 */
[----:B------:R-:W-:Y:S01]  /*a470*/  PRMT R9, R12, 0x5410, R9 ;  /* 0x000054100c097816 */ /* 0x000fe20000000009 */
[C---:B------:R-:W-:Y:S01]  /*a480*/  HMMA.16816.F32 R148, R28.reuse, R26, R148 ;  /* 0x0000001a1c94723c */ /* 0x040fe20000001894 */
[----:B------:R-:W-:Y:S01]  /*a490*/  LOP3.LUT R8, R8, 0xff00ff, RZ, 0xc0, !PT ;  /* 0x00ff00ff08087812 */ /* 0x000fe200078ec0ff */
[----:B------:R-:W4:Y:S01]  /*a4a0*/  LDSM.16.MT88.4 R24, [R212+0x9c00] ;  /* 0x009c0000d418783b */ /* 0x000f220000004200 */
[----:B---3--:R-:W-:Y:S01]  /*a4b0*/  F2FP.F16.F32.PACK_AB R32, R179, R175 ;  /* 0x000000afb320723e */ /* 0x008fe200000000ff */
[----:B------:R-:W-:Y:S01]  /*a4c0*/  FADD.FTZ R48, R45, R48 ;  /* 0x000000302d307221 */ /* 0x000fe20000010000 */
[----:B------:R-:W-:Y:S01]  /*a4d0*/  LOP3.LUT R33, R33, R5, RZ, 0xc0, !PT ;  /* 0x0000000521217212 */ /* 0x000fe200078ec0ff */
[----:B------:R-:W-:Y:S01]  /*a4e0*/  LDSM.16.MT88.4 R12, [R63+0x1c00] ;  /* 0x001c00003f0c783b */ /* 0x000fe20000004200 */
[----:B------:R-:W-:Y:S01]  /*a4f0*/  MOV R5, R6 ;  /* 0x0000000600057202 */ /* 0x000fe20000000f00 */
[C---:B------:R-:W-:Y:S01]  /*a500*/  HMMA.16816.F32 R68, R28.reuse, R20, R68 ;  /* 0x000000141c44723c */ /* 0x040fe20000001844 */
[----:B------:R-:W-:Y:S01]  /*a510*/  LOP3.LUT R32, R32, R4, RZ, 0xc0, !PT ;  /* 0x0000000420207212 */ /* 0x000fe200078ec0ff */
[----:B------:R-:W-:Y:S01]  /*a520*/  FADD.FTZ R55, R43, R55 ;  /* 0x000000372b377221 */ /* 0x000fe20000010000 */
[--C-:B------:R-:W-:Y:S01]  /*a530*/  HSET2.LE.AND R9, R9, R60.reuse, PT ;  /* 0x0000003c09097233 */ /* 0x100fe20003803000 */
[----:B------:R-:W-:Y:S01]  /*a540*/  FADD.FTZ R53, R41, R53 ;  /* 0x0000003529357221 */ /* 0x000fe20000010000 */
[----:B------:R-:W-:Y:S01]  /*a550*/  HSET2.LE.AND R8, R8, R60, PT ;  /* 0x0000003c08087233 */ /* 0x000fe20003803000 */
[----:B------:R-:W-:Y:S01]  /*a560*/  FADD.FTZ R51, R49, R51 ;  /* 0x0000003331337221 */ /* 0x000fe20000010000 */
[----:B------:R-:W-:Y:S01]  /*a570*/  PRMT R4, R6, 0x7773, RZ ;  /* 0x0000777306047816 */ /* 0x000fe200000000ff */
[C---:B------:R-:W-:Y:S01]  /*a580*/  HMMA.16816.F32 R80, R28.reuse, R22, R80 ;  /* 0x000000161c50723c */ /* 0x040fe20000001850 */
[----:B------:R-:W-:Y:S01]  /*a590*/  LOP3.LUT R5, R5, 0xff, RZ, 0xc0, !PT ;  /* 0x000000ff05057812 */ /* 0x000fe200078ec0ff */
[----:B------:R-:W3:Y:S01]  /*a5a0*/  LDSM.16.MT88.4 R20, [R63+0xc00] ;  /* 0x000c00003f14783b */ /* 0x000ee20000004200 */
[----:B-1----:R-:W-:Y:S01]  /*a5b0*/  F2FP.F16.F32.PACK_AB R34, R66, R67 ;  /* 0x000000434222723e */ /* 0x002fe200000000ff */
[----:B------:R-:W-:Y:S01]  /*a5c0*/  FFMA.FTZ R178, R37, UR23, -R62 ;  /* 0x0000001725b27c23 */ /* 0x000fe2000801083e */
[----:B--2---:R-:W-:Y:S01]  /*a5d0*/  F2FP.F16.F32.PACK_AB R35, R167, R176 ;  /* 0x000000b0a723723e */ /* 0x004fe200000000ff */
[----:B------:R-:W-:Y:S01]  /*a5e0*/  FADD.FTZ R48, R208, R48 ;  /* 0x00000030d0307221 */ /* 0x000fe20000010000 */
[----:B------:R-:W-:Y:S01]  /*a5f0*/  LOP3.LUT R34, R34, R9, RZ, 0xc0, !PT ;  /* 0x0000000922227212 */ /* 0x000fe200078ec0ff */
[C---:B------:R-:W-:Y:S01]  /*a600*/  HMMA.16816.F32 R84, R28.reuse, R16, R84 ;  /* 0x000000101c54723c */ /* 0x040fe20000001854 */
[----:B------:R-:W-:Y:S01]  /*a610*/  LOP3.LUT R35, R35, R8, RZ, 0xc0, !PT ;  /* 0x0000000823237212 */ /* 0x000fe200078ec0ff */
[--C-:B------:R-:W-:Y:S01]  /*a620*/  FFMA.FTZ R38, R38, UR23, -R62.reuse ;  /* 0x0000001726267c23 */ /* 0x100fe2000801083e */
[----:B------:R-:W-:Y:S01]  /*a630*/  LDSM.16.MT88.4 R8, [R212+0xbc00] ;  /* 0x00bc0000d408783b */ /* 0x000fe20000004200 */
[--C-:B------:R-:W-:Y:S01]  /*a640*/  FFMA.FTZ R37, R65, UR23, -R62.reuse ;  /* 0x0000001741257c23 */ /* 0x100fe2000801083e */
[----:B------:R-:W-:Y:S01]  /*a650*/  FFMA.FTZ R64, R64, UR23, -R62 ;  /* 0x0000001740407c23 */ /* 0x000fe2000801083e */
[----:B------:R-:W-:Y:S01]  /*a660*/  FADD.FTZ R55, R225, R55 ;  /* 0x00000037e1377221 */ /* 0x000fe20000010000 */
[----:B------:R-:W-:Y:S01]  /*a670*/  FADD.FTZ R53, R198, R53 ;  /* 0x00000035c6357221 */ /* 0x000fe20000010000 */
[----:B------:R-:W-:Y:S01]  /*a680*/  HMMA.16816.F32 R96, R28, R18, R96 ;  /* 0x000000121c60723c */ /* 0x000fe20000001860 */
[C---:B------:R-:W-:Y:S01]  /*a690*/  PRMT R28, R6.reuse, 0x7771, RZ ;  /* 0x00007771061c7816 */ /* 0x040fe200000000ff */
[----:B------:R-:W1:Y:S01]  /*a6a0*/  LDSM.16.MT88.4 R16, [R212+0xac00] ;  /* 0x00ac0000d410783b */ /* 0x000e620000004200 */
[----:B------:R-:W-:Y:S01]  /*a6b0*/  PRMT R29, R6, 0x7772, RZ ;  /* 0x00007772061d7816 */ /* 0x000fe200000000ff */
[----:B------:R-:W-:Y:S01]  /*a6c0*/  FADD.FTZ R51, R207, R51 ;  /* 0x00000033cf337221 */ /* 0x000fe20000010000 */
[----:B------:R-:W-:Y:S01]  /*a6d0*/  LOP3.LUT R31, R250, UR7, R7, 0x96, !PT ;  /* 0x00000007fa1f7c12 */ /* 0x000fe2000f8e9607 */
[----:B------:R-:W-:Y:S01]  /*a6e0*/  FADD.FTZ R48, R211, R48 ;  /* 0x00000030d3307221 */ /* 0x000fe20000010000 */
[----:B------:R-:W-:Y:S01]  /*a6f0*/  PRMT R29, R29, 0x5410, R4 ;  /* 0x000054101d1d7816 */ /* 0x000fe20000000004 */
[----:B------:R-:W-:Y:S01]  /*a700*/  FADD.FTZ R55, R190, R55 ;  /* 0x00000037be377221 */ /* 0x000fe20000010000 */
[----:B------:R-:W-:Y:S01]  /*a710*/  PRMT R28, R5, 0x5410, R28 ;  /* 0x00005410051c7816 */ /* 0x000fe2000000001c */
[----:B------:R-:W-:Y:S01]  /*a720*/  FADD.FTZ R53, R195, R53 ;  /* 0x00000035c3357221 */ /* 0x000fe20000010000 */
[----:B------:R2:W1:Y:S01]  /*a730*/  LDSM.16.MT88.4 R4, [R63+0x2c00] ;  /* 0x002c00003f04783b */ /* 0x0004620000004200 */
[C---:B------:R-:W-:Y:S01]  /*a740*/  LOP3.LUT R30, R31.reuse, 0xffff, RZ, 0xc0, !PT ;  /* 0x0000ffff1f1e7812 */ /* 0x040fe200078ec0ff */
[----:B------:R-:W-:Y:S01]  /*a750*/  FADD.FTZ R51, R206, R51 ;  /* 0x00000033ce337221 */ /* 0x000fe20000010000 */
[----:B------:R-:W-:Y:S01]  /*a760*/  LOP3.LUT R62, R31, 0xff, RZ, 0xc0, !PT ;  /* 0x000000ff1f3e7812 */ /* 0x000fe200078ec0ff */
[----:B------:R-:W-:Y:S01]  /*a770*/  FADD.FTZ R48, R210, R48 ;  /* 0x00000030d2307221 */ /* 0x000fe20000010000 */
[----:B------:R-:W-:Y:S01]  /*a780*/  FFMA.FTZ R58, R58, UR23, -R61 ;  /* 0x000000173a3a7c23 */ /* 0x000fe2000801083d */
[----:B------:R-:W-:Y:S01]  /*a790*/  FADD.FTZ R55, R196, R55 ;  /* 0x00000037c4377221 */ /* 0x000fe20000010000 */
[----:B------:R-:W-:Y:S01]  /*a7a0*/  FADD.FTZ R53, R197, R53 ;  /* 0x00000035c5357221 */ /* 0x000fe20000010000 */
[----:B------:R-:W-:Y:S01]  /*a7b0*/  FADD.FTZ R51, R205, R51 ;  /* 0x00000033cd337221 */ /* 0x000fe20000010000 */
[----:B------:R-:W-:Y:S01]  /*a7c0*/  SHF.R.U32.HI R30, RZ, 0x8, R30 ;  /* 0x00000008ff1e7819 */ /* 0x000fe2000001161e */
[----:B------:R-:W-:Y:S01]  /*a7d0*/  FADD.FTZ R48, R209, R48 ;  /* 0x00000030d1307221 */ /* 0x000fe20000010000 */
[----:B------:R-:W-:Y:S01]  /*a7e0*/  FADD.FTZ R55, R192, R55 ;  /* 0x00000037c0377221 */ /* 0x000fe20000010000 */
[----:B------:R-:W-:Y:S01]  /*a7f0*/  FADD.FTZ R53, R189, R53 ;  /* 0x00000035bd357221 */ /* 0x000fe20000010000 */
[----:B------:R-:W-:Y:S01]  /*a800*/  FADD.FTZ R51, R203, R51 ;  /* 0x00000033cb337221 */ /* 0x000fe20000010000 */
[----:B------:R-:W-:Y:S01]  /*a810*/  PRMT R30, R62, 0x5410, R30 ;  /* 0x000054103e1e7816 */ /* 0x000fe2000000001e */
[----:B------:R-:W-:Y:S01]  /*a820*/  MUFU.EX2 R58, R58 ;  /* 0x0000003a003a7308 */ /* 0x000fe20000000800 */
[----:B------:R-:W-:Y:S01]  /*a830*/  FADD.FTZ R48, R194, R48 ;  /* 0x00000030c2307221 */ /* 0x000fe20000010000 */
[----:B------:R-:W-:Y:S01]  /*a840*/  FADD.FTZ R55, R182, R55 ;  /* 0x00000037b6377221 */ /* 0x000fe20000010000 */
[----:B------:R-:W-:Y:S01]  /*a850*/  FADD.FTZ R53, R174, R53 ;  /* 0x00000035ae357221 */ /* 0x000fe20000010000 */
[----:B------:R-:W3:Y:S01]  /*a860*/  MUFU.EX2 R38, R38 ;  /* 0x0000002600267308 */ /* 0x000ee20000000800 */
[----:B------:R-:W-:Y:S01]  /*a870*/  FADD.FTZ R51, R193, R51 ;  /* 0x00000033c1337221 */ /* 0x000fe20000010000 */
[----:B------:R-:W-:Y:S01]  /*a880*/  FADD.FTZ R48, R200, R48 ;  /* 0x00000030c8307221 */ /* 0x000fe20000010000 */
[----:B------:R-:W-:Y:S01]  /*a890*/  LOP3.LUT R29, R29, 0xff00ff, RZ, 0xc0, !PT ;  /* 0x00ff00ff1d1d7812 */ /* 0x000fe200078ec0ff */
[----:B------:R-:W1:Y:S01]  /*a8a0*/  MUFU.EX2 R62, R178 ;  /* 0x000000b2003e7308 */ /* 0x000e620000000800 */
[----:B--2---:R-:W-:Y:S01]  /*a8b0*/  PRMT R63, R31, 0x7632, R63 ;  /* 0x000076321f3f7816 */ /* 0x004fe2000000003f */
[----:B------:R-:W-:Y:S01]  /*a8c0*/  FADD.FTZ R55, R169, R55 ;  /* 0x00000037a9377221 */ /* 0x000fe20000010000 */
[----:B------:R-:W-:Y:S01]  /*a8d0*/  SHF.R.U32.HI R31, RZ, 0x18, R31 ;  /* 0x00000018ff1f7819 */ /* 0x000fe2000001161f */
[----:B------:R-:W2:Y:S01]  /*a8e0*/  MUFU.EX2 R37, R37 ;  /* 0x0000002500257308 */ /* 0x000ea20000000800 */
[----:B------:R-:W-:Y:S01]  /*a8f0*/  LOP3.LUT R63, R63, 0xff, RZ, 0xc0, !PT ;  /* 0x000000ff3f3f7812 */ /* 0x000fe200078ec0ff */
[----:B------:R-:W-:Y:S01]  /*a900*/  FADD.FTZ R53, R171, R53 ;  /* 0x00000035ab357221 */ /* 0x000fe20000010000 */
[----:B------:R-:W-:Y:S01]  /*a910*/  FADD.FTZ R51, R191, R51 ;  /* 0x00000033bf337221 */ /* 0x000fe20000010000 */
[----:B------:R-:W-:Y:S01]  /*a920*/  FADD.FTZ R48, R202, R48 ;  /* 0x00000030ca307221 */ /* 0x000fe20000010000 */
[----:B------:R-:W-:Y:S01]  /*a930*/  PRMT R31, R63, 0x5410, R31 ;  /* 0x000054103f1f7816 */ /* 0x000fe2000000001f */
[----:B------:R-:W-:Y:S01]  /*a940*/  FFMA.FTZ R63, R36, UR23, -R61 ;  /* 0x00000017243f7c23 */ /* 0x000fe2000801083d */
[----:B------:R-:W-:Y:S01]  /*a950*/  FADD.FTZ R55, R173, R55 ;  /* 0x00000037ad377221 */ /* 0x000fe20000010000 */
[----:B------:R1:W2:Y:S01]  /*a960*/  MUFU.EX2 R36, R64 ;  /* 0x0000004000247308 */ /* 0x0002a20000000800 */
[----:B------:R-:W-:Y:S01]  /*a970*/  FADD.FTZ R53, R172, R53 ;  /* 0x00000035ac357221 */ /* 0x000fe20000010000 */
[----:B------:R-:W-:Y:S01]  /*a980*/  FADD.FTZ R51, R201, R51 ;  /* 0x00000033c9337221 */ /* 0x000fe20000010000 */
[----:B------:R-:W-:Y:S01]  /*a990*/  FADD.FTZ R48, R199, R48 ;  /* 0x00000030c7307221 */ /* 0x000fe20000010000 */
[----:B----4-:R-:W-:Y:S01]  /*a9a0*/  HMMA.16816.F32 R156, R32, R24, R156 ;  /* 0x00000018209c723c */ /* 0x010fe2000000189c */
[----:B------:R-:W-:Y:S01]  /*a9b0*/  FADD.FTZ R55, R164, R55 ;  /* 0x00000037a4377221 */ /* 0x000fe20000010000 */
[----:B------:R-:W-:Y:S01]  /*a9c0*/  FADD.FTZ R53, R170, R53 ;  /* 0x00000035aa357221 */ /* 0x000fe20000010000 */
[----:B------:R-:W-:Y:S01]  /*a9d0*/  FADD.FTZ R51, R188, R51 ;  /* 0x00000033bc337221 */ /* 0x000fe20000010000 */
[----:B------:R-:W-:Y:S01]  /*a9e0*/  FADD.FTZ R48, R166, R48 ;  /* 0x00000030a6307221 */ /* 0x000fe20000010000 */
[----:B---3--:R-:W-:Y:S01]  /*a9f0*/  FADD.FTZ R55, R38, R55 ;  /* 0x0000003726377221 */ /* 0x008fe20000010000 */
[----:B------:R-:W-:-:S02]  /*aa00*/  IMAD.MOV.U32 R165, RZ, RZ, R213 ;  /* 0x000000ffffa57224 */ /* 0x000fc400078e00d5 */
[----:B------:R-:W-:Y:S01]  /*aa10*/  FADD.FTZ R51, R175, R51 ;  /* 0x00000033af337221 */ /* 0x000fe20000010000 */
[C---:B------:R-:W-:Y:S01]  /*aa20*/  HMMA.16816.F32 R152, R32.reuse, R26, R152 ;  /* 0x0000001a2098723c */ /* 0x040fe20000001898 */
[----:B------:R-:W-:Y:S01]  /*aa30*/  FADD.FTZ R48, R177, R48 ;  /* 0x00000030b1307221 */ /* 0x000fe20000010000 */
[--C-:B-1----:R-:W-:Y:S01]  /*aa40*/  FFMA.FTZ R64, R59, UR23, -R61.reuse ;  /* 0x000000173b407c23 */ /* 0x102fe2000801083d */
[----:B------:R-:W-:Y:S01]  /*aa50*/  FFMA.FTZ R61, R39, UR23, -R61 ;  /* 0x00000017273d7c23 */ /* 0x000fe2000801083d */
[----:B------:R1:W3:Y:S01]  /*aa60*/  MUFU.EX2 R59, R63 ;  /* 0x0000003f003b7308 */ /* 0x0002e20000000800 */
[----:B------:R-:W-:Y:S01]  /*aa70*/  FADD.FTZ R55, R62, R55 ;  /* 0x000000373e377221 */ /* 0x000fe20000010000 */
[----:B------:R-:W-:Y:S01]  /*aa80*/  FADD.FTZ R51, R179, R51 ;  /* 0x00000033b3337221 */ /* 0x000fe20000010000 */
[----:B------:R-:W-:Y:S01]  /*aa90*/  FADD.FTZ R48, R176, R48 ;  /* 0x00000030b0307221 */ /* 0x000fe20000010000 */
[----:B------:R-:W4:Y:S01]  /*aaa0*/  MUFU.EX2 R39, R64 ;  /* 0x0000004000277308 */ /* 0x000f220000000800 */
[C---:B------:R-:W-:Y:S01]  /*aab0*/  HMMA.16816.F32 R72, R32.reuse, R20, R72 ;  /* 0x000000142048723c */ /* 0x040fe20000001848 */
[----:B--2---:R-:W-:Y:S01]  /*aac0*/  FADD.FTZ R55, R37, R55 ;  /* 0x0000003725377221 */ /* 0x004fe20000010000 */
[----:B------:R-:W-:Y:S01]  /*aad0*/  FADD.FTZ R51, R67, R51 ;  /* 0x0000003343337221 */ /* 0x000fe20000010000 */
[----:B------:R-:W2:Y:S01]  /*aae0*/  MUFU.EX2 R61, R61 ;  /* 0x0000003d003d7308 */ /* 0x000ea20000000800 */
[----:B------:R-:W-:Y:S01]  /*aaf0*/  FADD.FTZ R231, R167, R48 ;  /* 0x00000030a7e77221 */ /* 0x000fe20000010000 */
[----:B------:R-:W-:Y:S01]  /*ab00*/  FADD.FTZ R246, R36, R55 ;  /* 0x0000003724f67221 */ /* 0x000fe20000010000 */
[----:B------:R-:W-:Y:S01]  /*ab10*/  FADD.FTZ R232, R66, R51 ;  /* 0x0000003342e87221 */ /* 0x000fe20000010000 */
[----:B------:R-:W-:Y:S01]  /*ab20*/  MOV R166, R214 ;  /* 0x000000d600a67202 */ /* 0x000fe20000000f00 */
[----:B------:R-:W-:Y:S01]  /*ab30*/  HMMA.16816.F32 R76, R32, R22, R76 ;  /* 0x00000016204c723c */ /* 0x000fe2000000184c */
[--C-:B-1----:R-:W-:Y:S01]  /*ab40*/  HSET2.LE.AND R63, R28, R60.reuse, PT ;  /* 0x0000003c1c3f7233 */ /* 0x102fe20003803000 */
[----:B---3--:R-:W-:Y:S01]  /*ab50*/  FADD.FTZ R53, R59, R53 ;  /* 0x000000353b357221 */ /* 0x008fe20000010000 */
[--C-:B------:R-:W-:Y:S01]  /*ab60*/  HSET2.LE.AND R28, R29, R60.reuse, PT ;  /* 0x0000003c1d1c7233 */ /* 0x100fe20003803000 */
[----:B------:R-:W-:Y:S01]  /*ab70*/  IMAD.MOV.U32 R167, RZ, RZ, R215 ;  /* 0x000000ffffa77224 */ /* 0x000fe200078e00d7 */
[----:B------:R-:W-:-:S02]  /*ab80*/  HSET2.LE.AND R29, R30, R60, PT ;  /* 0x0000003c1e1d7233 */ /* 0x000fc40003803000 */
[----:B------:R-:W-:Y:S01]  /*ab90*/  HSET2.LE.AND R60, R31, R60, PT ;  /* 0x0000003c1f3c7233 */ /* 0x000fe20003803000 */
[C---:B------:R-:W-:Y:S01]  /*aba0*/  HMMA.16816.F32 R88, R32.reuse, R16, R88 ;  /* 0x000000102058723c */ /* 0x040fe20000001858 */
[----:B----4-:R-:W-:Y:S01]  /*abb0*/  F2FP.F16.F32.PACK_AB R31, R58, R39 ;  /* 0x000000273a1f723e */ /* 0x010fe200000000ff */
[----:B--2---:R-:W-:Y:S01]  /*abc0*/  FADD.FTZ R53, R61, R53 ;  /* 0x000000353d357221 */ /* 0x004fe20000010000 */
[----:B------:R-:W-:Y:S02]  /*abd0*/  F2FP.F16.F32.PACK_AB R30, R36, R37 ;  /* 0x00000025241e723e */ /* 0x000fe400000000ff */
[----:B------:R-:W-:Y:S01]  /*abe0*/  LOP3.LUT R31, R31, R28, RZ, 0xc0, !PT ;  /* 0x0000001c1f1f7212 */ /* 0x000fe200078ec0ff */
[----:B------:R-:W-:Y:S01]  /*abf0*/  FADD.FTZ R53, R39, R53 ;  /* 0x0000003527357221 */ /* 0x000fe20000010000 */
[----:B------:R-:W-:Y:S01]  /*ac00*/  LOP3.LUT R30, R30, R63, RZ, 0xc0, !PT ;  /* 0x0000003f1e1e7212 */ /* 0x000fe200078ec0ff */
[----:B------:R-:W-:Y:S01]  /*ac10*/  HMMA.16816.F32 R92, R32, R18, R92 ;  /* 0x00000012205c723c */ /* 0x000fe2000000185c */
[----:B------:R-:W-:Y:S01]  /*ac20*/  MOV R168, R216 ;  /* 0x000000d800a87202 */ /* 0x000fe20000000f00 */
[----:B------:R-:W-:-:S06]  /*ac30*/  FADD.FTZ R241, R58, R53 ;  /* 0x000000353af17221 */ /* 0x000fcc0000010000 */
        /* <DEDUP_REMOVED lines=8> */
[----:B------:R-:W-:Y:S02]  /*acc0*/  LOP3.LUT R28, R33, R29, RZ, 0xc0, !PT ;  /* 0x0000001d211c7212 */ /* 0x000fe400078ec0ff */
[----:B------:R-:W-:-:S07]  /*acd0*/  LOP3.LUT R29, R32, R60, RZ, 0xc0, !PT ;  /* 0x0000003c201d7212 */ /* 0x000fce00078ec0ff */
        /* <DEDUP_REMOVED lines=18> */
[----:B-----5:R-:W-:Y:S01]  /*ae00*/  SHF.R.U32.HI R186, RZ, 0x1, R184 ;  /* 0x00000001ffba7819 */ /* 0x020fe200000116b8 */
[C---:B------:R-:W-:Y:S02]  /*ae10*/  IMAD.SHL.U32 R220, R184.reuse, 0x20, RZ ;  /* 0x00000020b8dc7824 */ /* 0x040fe400078e00ff */
[----:B------:R-:W-:Y:S01]  /*ae20*/  IMAD.SHL.U32 R185, R184, 0x4, RZ ;  /* 0x00000004b8b97824 */ /* 0x000fe200078e00ff */
[----:B------:R-:W-:Y:S01]  /*ae30*/  LOP3.LUT R218, R186, 0x8, RZ, 0xc0, !PT ;  /* 0x00000008bada7812 */ /* 0x000fe200078ec0ff */
[----:B------:R-:W-:Y:S01]  /*ae40*/  IMAD.MOV.U32 R217, RZ, RZ, 0x20 ;  /* 0x00000020ffd97424 */ /* 0x000fe200078e00ff */
[C---:B------:R-:W-:Y:S02]  /*ae50*/  LOP3.LUT R0, R220.reuse, 0x120, RZ, 0xc0, !PT ;  /* 0x00000120dc007812 */ /* 0x040fe400078ec0ff */
[----:B------:R-:W-:Y:S02]  /*ae60*/  LOP3.LUT R10, R220, 0xc0, RZ, 0xc0, !PT ;  /* 0x000000c0dc0a7812 */ /* 0x000fe400078ec0ff */
[----:B------:R-:W-:-:S02]  /*ae70*/  LOP3.LUT R6, R185, 0x18, RZ, 0xc0, !PT ;  /* 0x00000018b9067812 */ /* 0x000fc400078ec0ff */
[----:B------:R-:W-:Y:S02]  /*ae80*/  SEL R217, R217, 0xffffffe0, !P6 ;  /* 0xffffffe0d9d97807 */ /* 0x000fe40007000000 */
[----:B------:R-:W-:Y:S01]  /*ae90*/  LOP3.LUT R6, R10, R6, RZ, 0xfc, !PT ;  /* 0x000000060a067212 */ /* 0x000fe200078efcff */
[----:B-1----:R-:W-:-:S03]  /*aea0*/  IMAD.WIDE.U32 R12, R7, R4, RZ ;  /* 0x00000004070c7225 */ /* 0x002fc600078e00ff */
[----:B------:R-:W-:Y:S01]  /*aeb0*/  LOP3.LUT R219, R6, 0x8, R184, 0x78, !PT ;  /* 0x0000000806db7812 */ /* 0x000fe200078e78b8 */
[----:B------:R-:W-:Y:S01]  /*aec0*/  IMAD R7, R7, R5, R13 ;  /* 0x0000000507077224 */ /* 0x000fe200078e020d */
[----:B------:R-:W-:Y:S01]  /*aed0*/  BAR.SYNC.DEFER_BLOCKING 0x0 ;  /* 0x0000000000007b1d */ /* 0x000fe20000010000 */
[C---:B------:R-:W-:Y:S01]  /*aee0*/  IMAD.SHL.U32 R9, R12.reuse, 0x40, RZ ;  /* 0x000000400c097824 */ /* 0x040fe200078e00ff */
[C---:B------:R-:W-:Y:S02]  /*aef0*/  LEA R14, P1, R12.reuse, R227, 0x7 ;  /* 0x000000e30c0e7211 */ /* 0x040fe400078238ff */
[--C-:B------:R-:W-:Y:S02]  /*af00*/  SHF.L.U64.HI R8, R12, 0x6, R7.reuse ;  /* 0x000000060c087819 */ /* 0x100fe40000010207 */
[----:B------:R-:W-:Y:S02]  /*af10*/  LEA R9, P0, R4, R9, 0x5 ;  /* 0x0000000904097211 */ /* 0x000fe400078028ff */
[----:B------:R-:W-:-:S02]  /*af20*/  LEA.HI.X R15, R12, R226, R7, 0x7, P1 ;  /* 0x000000e20c0f7211 */ /* 0x000fc400008f3c07 */
[----:B------:R-:W-:Y:S02]  /*af30*/  LEA.HI.X R8, R4, R8, R5, 0x5, P0 ;  /* 0x0000000804087211 */ /* 0x000fe400000f2c05 */
[--C-:B------:R-:W-:Y:S02]  /*af40*/  LOP3.LUT R4, R0, 0x3e00, R187.reuse, 0xf8, !PT ;  /* 0x00003e0000047812 */ /* 0x100fe400078ef8bb */
[----:B------:R-:W-:Y:S02]  /*af50*/  LOP3.LUT R0, R220, 0x20, RZ, 0xc0, !PT ;  /* 0x00000020dc007812 */ /* 0x000fe400078ec0ff */
[----:B------:R-:W-:Y:S02]  /*af60*/  LEA R10, P0, R9, R227, 0x1 ;  /* 0x000000e3090a7211 */ /* 0x000fe400078008ff */
[----:B------:R-:W-:Y:S02]  /*af70*/  LOP3.LUT R0, R0, 0x100, R187, 0xf8, !PT ;  /* 0x0000010000007812 */ /* 0x000fe400078ef8bb */
[----:B------:R-:W-:-:S02]  /*af80*/  LOP3.LUT R218, R4, R6, R218, 0xf6, !PT ;  /* 0x0000000604da7212 */ /* 0x000fc400078ef6da */
[----:B------:R-:W-:Y:S02]  /*af90*/  LOP3.LUT R219, R0, R219, RZ, 0xfc, !PT ;  /* 0x000000db00db7212 */ /* 0x000fe400078efcff */
        /* <DEDUP_REMOVED lines=9> */
[----:B------:R-:W-:Y:S01]  /*b030*/  LDGSTS.E.BYPASS.LTC128B.128 [R233+0xb000], desc[UR14][R14.64+0x80] ;  /* 0x0b0000800ee97fae */ /* 0x000fe2000b981a0e */
[----:B------:R-:W-:-:S02]  /*b040*/  IMAD.IADD R44, R217, 0x1, R219 ;  /* 0x00000001d92c7824 */ /* 0x000fc400078e02db */
[C---:B------:R-:W-:Y:S01]  /*b050*/  IMAD.IADD R238, R217.reuse, 0x1, R218 ;  /* 0x00000001d9ee7824 */ /* 0x040fe200078e02da */
[----:B------:R-:W-:Y:S01]  /*b060*/  LDGSTS.E.BYPASS.LTC128B.128 [R233+0x9800], desc[UR14][R10.64] ;  /* 0x098000000ae97fae */ /* 0x000fe2000b981a0e */
[----:B------:R-:W-:-:S03]  /*b070*/  IMAD.IADD R225, R217, 0x1, R219 ;  /* 0x00000001d9e17824 */ /* 0x000fc600078e02db */
        /* <DEDUP_REMOVED lines=8> */
[----:B------:R-:W-:Y:S04]  /*b100*/  LDSM.16.M88.4 R52, [R44+0x6400] ;  /* 0x006400002c34783b */ /* 0x000fe80000000200 */
[----:B------:R-:W-:Y:S04]  /*b110*/  LDSM.16.M88.4 R48, [R44+0x6800] ;  /* 0x006800002c30783b */ /* 0x000fe80000000200 */
[----:B------:R-:W1:Y:S04]  /*b120*/  LDSM.16.M88.4 R64, [R36+0x1000] ;  /* 0x001000002440783b */ /* 0x000e680000000200 */
[----:B------:R-:W1:Y:S04]  /*b130*/  LDSM.16.M88.4 R44, [R44+0x6c00] ;  /* 0x006c00002c2c783b */ /* 0x000e680000000200 */
[----:B------:R-:W1:Y:S01]  /*b140*/  LDSM.16.M88.4 R60, [R218] ;  /* 0x00000000da3c783b */ /* 0x000e620000000200 */
[C---:B--2---:R-:W-:Y:S03]  /*b150*/  HMMA.16816.F32 R32, R4.reuse, R180, RZ ;  /* 0x000000b40420723c */ /* 0x044fe600000018ff */
[----:B------:R-:W2:Y:S04]  /*b160*/  LDSM.16.M88.4 R36, [R36] ;  /* 0x000000002424783b */ /* 0x000ea80000000200 */
[----:B------:R-:W-:Y:S01]  /*b170*/  LDSM.16.M88.4 R208, [R218+0x3000] ;  /* 0x00300000dad0783b */ /* 0x000fe20000000200 */
[C---:B---3--:R-:W-:Y:S03]  /*b180*/  HMMA.16816.F32 R24, R4.reuse, R172, RZ ;  /* 0x000000ac0418723c */ /* 0x048fe600000018ff */
[----:B------:R-:W3:Y:S04]  /*b190*/  LDSM.16.M88.4 R204, [R219+0x7000] ;  /* 0x00700000dbcc783b */ /* 0x000ee80000000200 */
[----:B------:R-:W3:Y:S01]  /*b1a0*/  LDSM.16.M88.4 R200, [R219+0x7400] ;  /* 0x00740000dbc8783b */ /* 0x000ee20000000200 */
[C---:B----4-:R-:W-:Y:S03]  /*b1b0*/  HMMA.16816.F32 R16, R4.reuse, R164, RZ ;  /* 0x000000a40410723c */ /* 0x050fe600000018ff */
[----:B------:R-:W-:Y:S04]  /*b1c0*/  LDSM.16.M88.4 R196, [R219+0x7800] ;  /* 0x00780000dbc4783b */ /* 0x000fe80000000200 */
[----:B------:R-:W-:Y:S01]  /*b1d0*/  LDSM.16.M88.4 R192, [R238+0x3000] ;  /* 0x00300000eec0783b */ /* 0x000fe20000000200 */
[C---:B-1----:R-:W-:Y:S03]  /*b1e0*/  HMMA.16816.F32 R8, R4.reuse, R56, RZ ;  /* 0x000000380408723c */ /* 0x042fe600000018ff */
[----:B------:R-:W0:Y:S05]  /*b1f0*/  LDGDEPBAR ;  /* 0x00000000000079af */ /* 0x000e2a0000000000 */
        /* <DEDUP_REMOVED lines=22> */
[C---:B------:R-:W-:Y:S08]  /*b360*/  HMMA.16816.F32 R176, R36.reuse, R52, R176 ;  /* 0x0000003424b0723c */ /* 0x040ff000000018b0 */
[C---:B------:R-:W-:Y:S08]  /*b370*/  HMMA.16816.F32 R168, R36.reuse, R48, R168 ;  /* 0x0000003024a8723c */ /* 0x040ff000000018a8 */
[C---:B------:R-:W-:Y:S08]  /*b380*/  HMMA.16816.F32 R64, R36.reuse, R44, R64 ;  /* 0x0000002c2440723c */ /* 0x040ff00000001840 */
[C---:B------:R-:W-:Y:S01]  /*b390*/  HMMA.16816.F32 R180, R36.reuse, R42, R180 ;  /* 0x0000002a24b4723c */ /* 0x040fe200000018b4 */
[----:B------:R-:W1:Y:S07]  /*b3a0*/  LDSM.16.M88.4 R40, [R219+0x7c00] ;  /* 0x007c0000db28783b */ /* 0x000e6e0000000200 */
[C---:B------:R-:W-:Y:S01]  /*b3b0*/  HMMA.16816.F32 R172, R36.reuse, R54, R172 ;  /* 0x0000003624ac723c */ /* 0x040fe200000018ac */
[----:B------:R-:W-:Y:S07]  /*b3c0*/  LDSM.16.M88.4 R52, [R225+0x7400] ;  /* 0x00740000e134783b */ /* 0x000fee0000000200 */
[C---:B------:R-:W-:Y:S01]  /*b3d0*/  HMMA.16816.F32 R164, R36.reuse, R50, R164 ;  /* 0x0000003224a4723c */ /* 0x040fe200000018a4 */
[----:B------:R-:W-:Y:S07]  /*b3e0*/  LDSM.16.M88.4 R48, [R225+0x7800] ;  /* 0x00780000e130783b */ /* 0x000fee0000000200 */
[----:B------:R-:W-:Y:S01]  /*b3f0*/  HMMA.16816.F32 R60, R36, R46, R60 ;  /* 0x0000002e243c723c */ /* 0x000fe2000000183c */
[----:B------:R-:W2:Y:S04]  /*b400*/  LDSM.16.M88.4 R36, [R218+0x2000] ;  /* 0x00200000da24783b */ /* 0x000ea80000000200 */
[----:B------:R-:W4:Y:S03]  /*b410*/  LDSM.16.M88.4 R44, [R225+0x7c00] ;  /* 0x007c0000e12c783b */ /* 0x000f260000000200 */
[C---:B---3--:R-:W-:Y:S08]  /*b420*/  HMMA.16816.F32 R32, R208.reuse, R204, R32 ;  /* 0x000000ccd020723c */ /* 0x048ff00000001820 */
[C---:B------:R-:W-:Y:S08]  /*b430*/  HMMA.16816.F32 R24, R208.reuse, R200, R24 ;  /* 0x000000c8d018723c */ /* 0x040ff00000001818 */
[C---:B-1----:R-:W-:Y:S08]  /*b440*/  HMMA.16816.F32 R8, R208.reuse, R40, R8 ;  /* 0x00000028d008723c */ /* 0x042ff00000001808 */
[C---:B------:R-:W-:Y:S08]  /*b450*/  HMMA.16816.F32 R4, R208.reuse, R42, R4 ;  /* 0x0000002ad004723c */ /* 0x040ff00000001804 */
[----:B------:R-:W-:Y:S08]  /*b460*/  HMMA.16816.F32 R16, R208, R196, R16 ;  /* 0x000000c4d010723c */ /* 0x000ff00000001810 */
[C---:B--2---:R-:W-:Y:S08]  /*b470*/  HMMA.16816.F32 R64, R36.reuse, R40, R64 ;  /* 0x000000282440723c */ /* 0x044ff00000001840 */
[----:B------:R-:W-:Y:S01]  /*b480*/  HMMA.16816.F32 R60, R36, R42, R60 ;  /* 0x0000002a243c723c */ /* 0x000fe2000000183c */
[----:B------:R-:W1:Y:S07]  /*b490*/  LDSM.16.M88.4 R40, [R238+0x2000] ;  /* 0x00200000ee28783b */ /* 0x000e6e0000000200 */
[C---:B------:R-:W-:Y:S08]  /*b4a0*/  HMMA.16816.F32 R28, R208.reuse, R206, R28 ;  /* 0x000000ced01c723c */ /* 0x040ff0000000181c */
[C---:B------:R-:W-:Y:S08]  /*b4b0*/  HMMA.16816.F32 R20, R208.reuse, R202, R20 ;  /* 0x000000cad014723c */ /* 0x040ff00000001814 */
[----:B------:R-:W-:Y:S01]  /*b4c0*/  HMMA.16816.F32 R12, R208, R198, R12 ;  /* 0x000000c6d00c723c */ /* 0x000fe2000000180c */
[----:B------:R-:W-:Y:S07]  /*b4d0*/  LDSM.16.M88.4 R208, [R218+0x4000] ;  /* 0x00400000dad0783b */ /* 0x000fee0000000200 */
[C---:B------:R-:W-:Y:S08]  /*b4e0*/  HMMA.16816.F32 R188, R36.reuse, R204, R188 ;  /* 0x000000cc24bc723c */ /* 0x040ff000000018bc */
[C---:B------:R-:W-:Y:S08]  /*b4f0*/  HMMA.16816.F32 R176, R36.reuse, R200, R176 ;  /* 0x000000c824b0723c */ /* 0x040ff000000018b0 */
[C---:B------:R-:W-:Y:S01]  /*b500*/  HMMA.16816.F32 R172, R36.reuse, R202, R172 ;  /* 0x000000ca24ac723c */ /* 0x040fe200000018ac */
[----:B------:R-:W-:Y:S07]  /*b510*/  LDSM.16.M88.4 R200, [R219+0x8400] ;  /* 0x00840000dbc8783b */ /* 0x000fee0000000200 */
[C---:B------:R-:W-:Y:S01]  /*b520*/  HMMA.16816.F32 R180, R36.reuse, R206, R180 ;  /* 0x000000ce24b4723c */ /* 0x040fe200000018b4 */
[----:B------:R-:W-:Y:S07]  /*b530*/  LDSM.16.M88.4 R204, [R219+0x8000] ;  /* 0x00800000dbcc783b */ /* 0x000fee0000000200 */
[C---:B------:R-:W-:Y:S08]  /*b540*/  HMMA.16816.F32 R168, R36.reuse, R196, R168 ;  /* 0x000000c424a8723c */ /* 0x040ff000000018a8 */
[----:B------:R-:W-:Y:S01]  /*b550*/  HMMA.16816.F32 R164, R36, R198, R164 ;  /* 0x000000c624a4723c */ /* 0x000fe200000018a4 */
[----:B------:R-:W2:Y:S04]  /*b560*/  LDSM.16.M88.4 R36, [R218+0x5000] ;  /* 0x00500000da24783b */ /* 0x000ea80000000200 */
[----:B------:R-:W3:Y:S03]  /*b570*/  LDSM.16.M88.4 R196, [R219+0x8800] ;  /* 0x00880000dbc4783b */ /* 0x000ee60000000200 */
[C---:B------:R-:W-:Y:S08]  /*b580*/  HMMA.16816.F32 R32, R192.reuse, R56, R32 ;  /* 0x00000038c020723c */ /* 0x040ff00000001820 */
[C---:B------:R-:W-:Y:S08]  /*b590*/  HMMA.16816.F32 R28, R192.reuse, R58, R28 ;  /* 0x0000003ac01c723c */ /* 0x040ff0000000181c */
[C---:B------:R-:W-:Y:S08]  /*b5a0*/  HMMA.16816.F32 R24, R192.reuse, R52, R24 ;  /* 0x00000034c018723c */ /* 0x040ff00000001818 */
[C---:B------:R-:W-:Y:S08]  /*b5b0*/  HMMA.16816.F32 R20, R192.reuse, R54, R20 ;  /* 0x00000036c014723c */ /* 0x040ff00000001814 */
[C---:B----4-:R-:W-:Y:S08]  /*b5c0*/  HMMA.16816.F32 R8, R192.reuse, R44, R8 ;  /* 0x0000002cc008723c */ /* 0x050ff00000001808 */
[C---:B------:R-:W-:Y:S08]  /*b5d0*/  HMMA.16816.F32 R16, R192.reuse, R48, R16 ;  /* 0x00000030c010723c */ /* 0x040ff00000001810 */
[C---:B------:R-:W-:Y:S08]  /*b5e0*/  HMMA.16816.F32 R12, R192.reuse, R50, R12 ;  /* 0x00000032c00c723c */ /* 0x040ff0000000180c */
[----:B------:R-:W-:Y:S01]  /*b5f0*/  HMMA.16816.F32 R4, R192, R46, R4 ;  /* 0x0000002ec004723c */ /* 0x000fe20000001804 */
[----:B------:R-:W4:Y:S07]  /*b600*/  LDSM.16.M88.4 R192, [R219+0x8c00] ;  /* 0x008c0000dbc0783b */ /* 0x000f2e0000000200 */
[----:B-1----:R-:W-:Y:S01]  /*b610*/  HMMA.16816.F32 R188, R40, R56, R188 ;  /* 0x0000003828bc723c */ /* 0x002fe200000018bc */
[----:B------:R-:W-:-:S07]  /*b620*/  IMAD.IADD R56, R217, 0x1, R218 ;  /* 0x00000001d9387824 */ /* 0x000fce00078e02da */
[C---:B------:R-:W-:Y:S08]  /*b630*/  HMMA.16816.F32 R176, R40.reuse, R52, R176 ;  /* 0x0000003428b0723c */ /* 0x040ff000000018b0 */
[C---:B------:R-:W-:Y:S01]  /*b640*/  HMMA.16816.F32 R172, R40.reuse, R54, R172 ;  /* 0x0000003628ac723c */ /* 0x040fe200000018ac */
[----:B------:R-:W-:Y:S07]  /*b650*/  LDSM.16.M88.4 R52, [R56+0x5000] ;  /* 0x005000003834783b */ /* 0x000fee0000000200 */
[C---:B------:R-:W-:Y:S01]  /*b660*/  HMMA.16816.F32 R180, R40.reuse, R58, R180 ;  /* 0x0000003a28b4723c */ /* 0x040fe200000018b4 */
[----:B------:R-:W-:Y:S07]  /*b670*/  LDSM.16.M88.4 R56, [R56+0x4000] ;  /* 0x004000003838783b */ /* 0x000fee0000000200 */
[C---:B------:R-:W-:Y:S08]  /*b680*/  HMMA.16816.F32 R64, R40.reuse, R44, R64 ;  /* 0x0000002c2840723c */ /* 0x040ff00000001840 */
[C---:B------:R-:W-:Y:S01]  /*b690*/  HMMA.16816.F32 R60, R40.reuse, R46, R60 ;  /* 0x0000002e283c723c */ /* 0x040fe2000000183c */
[----:B------:R-:W1:Y:S07]  /*b6a0*/  LDSM.16.M88.4 R44, [R225+0x8400] ;  /* 0x00840000e12c783b */ /* 0x000e6e0000000200 */
[C---:B------:R-:W-:Y:S08]  /*b6b0*/  HMMA.16816.F32 R168, R40.reuse, R48, R168 ;  /* 0x0000003028a8723c */ /* 0x040ff000000018a8 */
[----:B------:R-:W-:Y:S01]  /*b6c0*/  HMMA.16816.F32 R164, R40, R50, R164 ;  /* 0x0000003228a4723c */ /* 0x000fe200000018a4 */
[----:B------:R-:W1:Y:S04]  /*b6d0*/  LDSM.16.M88.4 R48, [R225+0x8000] ;  /* 0x00800000e130783b */ /* 0x000e680000000200 */
[----:B------:R-:W1:Y:S03]  /*b6e0*/  LDSM.16.M88.4 R40, [R225+0x8800] ;  /* 0x00880000e128783b */ /* 0x000e660000000200 */
[-C--:B--2---:R-:W-:Y:S08]  /*b6f0*/  HMMA.16816.F32 R24, R36, R200.reuse, R24 ;  /* 0x000000c82418723c */ /* 0x084ff00000001818 */
[----:B------:R-:W-:Y:S08]  /*b700*/  HMMA.16816.F32 R176, R208, R200, R176 ;  /* 0x000000c8d0b0723c */ /* 0x000ff000000018b0 */
[C---:B------:R-:W-:Y:S08]  /*b710*/  HMMA.16816.F32 R32, R36.reuse, R204, R32 ;  /* 0x000000cc2420723c */ /* 0x040ff00000001820 */
[C---:B------:R-:W-:Y:S08]  /*b720*/  HMMA.16816.F32 R28, R36.reuse, R206, R28 ;  /* 0x000000ce241c723c */ /* 0x040ff0000000181c */
[C---:B------:R-:W-:Y:S08]  /*b730*/  HMMA.16816.F32 R20, R36.reuse, R202, R20 ;  /* 0x000000ca2414723c */ /* 0x040ff00000001814 */
[C---:B---3--:R-:W-:Y:S08]  /*b740*/  HMMA.16816.F32 R16, R36.reuse, R196, R16 ;  /* 0x000000c42410723c */ /* 0x048ff00000001810 */
[C---:B------:R-:W-:Y:S08]  /*b750*/  HMMA.16816.F32 R12, R36.reuse, R198, R12 ;  /* 0x000000c6240c723c */ /* 0x040ff0000000180c */
[C---:B----4-:R-:W-:Y:S08]  /*b760*/  HMMA.16816.F32 R8, R36.reuse, R192, R8 ;  /* 0x000000c02408723c */ /* 0x050ff00000001808 */
[----:B------:R-:W-:Y:S01]  /*b770*/  HMMA.16816.F32 R4, R36, R194, R4 ;  /* 0x000000c22404723c */ /* 0x000fe20000001804 */
[----:B------:R-:W2:Y:S01]  /*b780*/  LDSM.16.M88.4 R36, [R225+0x8c00] ;  /* 0x008c0000e124783b */ /* 0x000ea20000000200 */
[----:B------:R-:W-:-:S06]  /*b790*/  DEPBAR.LE SB0, 0x0 ;  /* 0x000080000000791a */ /* 0x000fcc0000000000 */
[----:B------:R-:W-:Y:S08]  /*b7a0*/  HMMA.16816.F32 R188, R208, R204, R188 ;  /* 0x000000ccd0bc723c */ /* 0x000ff000000018bc */
[-C--:B-1----:R-:W-:Y:S08]  /*b7b0*/  HMMA.16816.F32 R24, R52, R44.reuse, R24 ;  /* 0x0000002c3418723c */ /* 0x082ff00000001818 */
[----:B------:R-:W-:Y:S01]  /*b7c0*/  HMMA.16816.F32 R176, R56, R44, R176 ;  /* 0x0000002c38b0723c */ /* 0x000fe200000018b0 */
[----:B------:R-:W-:-:S02]  /*b7d0*/  IMAD.SHL.U32 R44, R184, 0x2, RZ ;  /* 0x00000002b82c7824 */ /* 0x000fc400078e00ff */
[----:B------:R-:W-:-:S03]  /*b7e0*/  IMAD.U32 R45, RZ, RZ, UR18 ;  /* 0x00000012ff2d7e24 */ /* 0x000fc6000f8e00ff */
[----:B------:R-:W-:Y:S02]  /*b7f0*/  LOP3.LUT R44, R44, 0x6, RZ, 0xc0, !PT ;  /* 0x000000062c2c7812 */ /* 0x000fe400078ec0ff */
[----:B------:R-:W-:Y:S03]  /*b800*/  HMMA.16816.F32 R180, R208, R206, R180 ;  /* 0x000000ced0b4723c */ /* 0x000fe600000018b4 */
[----:B------:R-:W-:-:S04]  /*b810*/  IMAD R45, R45, 0x40, R44 ;  /* 0x000000402d2d7824 */ /* 0x000fc800078e022c */
[C---:B------:R-:W-:Y:S01]  /*b820*/  VIADD R44, R45.reuse, 0xffffff40 ;  /* 0xffffff402d2c7836 */ /* 0x040fe20000000000 */
[C---:B------:R-:W-:Y:S01]  /*b830*/  HMMA.16816.F32 R32, R52.reuse, R48, R32 ;  /* 0x000000303420723c */ /* 0x040fe20000001820 */
[C---:B------:R-:W-:Y:S02]  /*b840*/  VIADD R250, R45.reuse, 0xffffff48 ;  /* 0xffffff482dfa7836 */ /* 0x040fe40000000000 */
[----:B------:R-:W-:Y:S01]  /*b850*/  VIADD R251, R45, 0xffffff50 ;  /* 0xffffff502dfb7836 */ /* 0x000fe20000000000 */
[C---:B------:R-:W-:Y:S02]  /*b860*/  ISETP.GE.AND P4, PT, R44.reuse, R222, PT ;  /* 0x000000de2c00720c */ /* 0x040fe40003f86270 */
[----:B------:R-:W-:Y:S02]  /*b870*/  ISETP.GE.AND P2, PT, R44, R221, PT ;  /* 0x000000dd2c00720c */ /* 0x000fe40003f46270 */
[----:B------:R-:W-:Y:S08]  /*b880*/  HMMA.16816.F32 R28, R52, R50, R28 ;  /* 0x00000032341c723c */ /* 0x000ff0000000181c */
[----:B------:R-:W-:Y:S03]  /*b890*/  HMMA.16816.F32 R172, R208, R202, R172 ;  /* 0x000000cad0ac723c */ /* 0x000fe600000018ac */
[----:B------:R-:W-:-:S02]  /*b8a0*/  FSEL R32, R32, -INF , !P4 ;  /* 0xff80000020207808 */ /* 0x000fc40006000000 */
[----:B------:R-:W-:Y:S02]  /*b8b0*/  FSEL R34, R34, -INF , !P2 ;  /* 0xff80000022227808 */ /* 0x000fe40005000000 */
[CC--:B------:R-:W-:Y:S01]  /*b8c0*/  ISETP.GE.AND P4, PT, R250.reuse, R222.reuse, PT ;  /* 0x000000defa00720c */ /* 0x0c0fe20003f86270 */
[C---:B------:R-:W-:Y:S01]  /*b8d0*/  HMMA.16816.F32 R168, R208.reuse, R196, R168 ;  /* 0x000000c4d0a8723c */ /* 0x040fe200000018a8 */
[-C--:B------:R-:W-:Y:S02]  /*b8e0*/  ISETP.GE.AND P2, PT, R250, R221.reuse, PT ;  /* 0x000000ddfa00720c */ /* 0x080fe40003f46270 */
[----:B------:R-:W-:Y:S02]  /*b8f0*/  FSEL R28, R28, -INF , !P4 ;  /* 0xff8000001c1c7808 */ /* 0x000fe40006000000 */
[----:B------:R-:W-:Y:S02]  /*b900*/  FSEL R30, R30, -INF , !P2 ;  /* 0xff8000001e1e7808 */ /* 0x000fe40005000000 */
[C---:B------:R-:W-:Y:S01]  /*b910*/  ISETP.GE.AND P4, PT, R251.reuse, R222, PT ;  /* 0x000000defb00720c */ /* 0x040fe20003f86270 */
[----:B------:R-:W-:Y:S01]  /*b920*/  HMMA.16816.F32 R164, R208, R198, R164 ;  /* 0x000000c6d0a4723c */ /* 0x000fe200000018a4 */
[----:B------:R-:W-:-:S02]  /*b930*/  ISETP.GE.AND P2, PT, R251, R221, PT ;  /* 0x000000ddfb00720c */ /* 0x000fc40003f46270 */
[----:B------:R-:W-:Y:S01]  /*b940*/  FSEL R205, R24, -INF , !P4 ;  /* 0xff80000018cd7808 */ /* 0x000fe20006000000 */
[----:B------:R-:W-:Y:S01]  /*b950*/  VIADD R24, R45, 0xffffff71 ;  /* 0xffffff712d187836 */ /* 0x000fe20000000000 */
[----:B------:R-:W-:-:S03]  /*b960*/  FSEL R252, R26, -INF , !P2 ;  /* 0xff8000001afc7808 */ /* 0x000fc60005000000 */
[C---:B------:R-:W-:Y:S08]  /*b970*/  HMMA.16816.F32 R64, R208.reuse, R192, R64 ;  /* 0x000000c0d040723c */ /* 0x040ff00000001840 */
[----:B------:R-:W-:Y:S01]  /*b980*/  HMMA.16816.F32 R60, R208, R194, R60 ;  /* 0x000000c2d03c723c */ /* 0x000fe2000000183c */
[----:B------:R-:W-:-:S05]  /*b990*/  VIADD R211, R45, 0xffffff41 ;  /* 0xffffff412dd37836 */ /* 0x000fca0000000000 */
[-C--:B------:R-:W-:Y:S02]  /*b9a0*/  ISETP.GE.AND P3, PT, R211, R222.reuse, PT ;  /* 0x000000ded300720c */ /* 0x080fe40003f66270 */
[----:B------:R-:W-:Y:S01]  /*b9b0*/  HMMA.16816.F32 R188, R56, R48, R188 ;  /* 0x0000003038bc723c */ /* 0x000fe200000018bc */
[----:B------:R-:W-:Y:S01]  /*b9c0*/  VIADD R49, R45, 0xffffff49 ;  /* 0xffffff492d317836 */ /* 0x000fe20000000000 */
[----:B------:R-:W-:Y:S01]  /*b9d0*/  FSEL R33, R33, -INF , !P3 ;  /* 0xff80000021217808 */ /* 0x000fe20005800000 */
[----:B------:R-:W-:Y:S01]  /*b9e0*/  VIADD R48, R45, 0xffffff60 ;  /* 0xffffff602d307836 */ /* 0x000fe20000000000 */
[----:B------:R-:W-:Y:S02]  /*b9f0*/  ISETP.GE.AND P1, PT, R211, R221, PT ;  /* 0x000000ddd300720c */ /* 0x000fe40003f26270 */
[----:B------:R-:W-:Y:S02]  /*ba00*/  ISETP.GE.AND P3, PT, R49, R222, PT ;  /* 0x000000de3100720c */ /* 0x000fe40003f66270 */
[----:B------:R-:W-:Y:S01]  /*ba10*/  HMMA.16816.F32 R20, R52, R46, R20 ;  /* 0x0000002e3414723c */ /* 0x000fe20000001814 */
[----:B------:R-:W-:-:S02]  /*ba20*/  FSEL R35, R35, -INF , !P1 ;  /* 0xff80000023237808 */ /* 0x000fc40004800000 */
[----:B------:R-:W-:Y:S02]  /*ba30*/  FSEL R29, R29, -INF , !P3 ;  /* 0xff8000001d1d7808 */ /* 0x000fe40005800000 */
[----:B------:R-:W-:-:S03]  /*ba40*/  ISETP.GE.AND P1, PT, R49, R221, PT ;  /* 0x000000dd3100720c */ /* 0x000fc60003f26270 */
[----:B------:R-:W-:Y:S01]  /*ba50*/  HMMA.16816.F32 R180, R56, R50, R180 ;  /* 0x0000003238b4723c */ /* 0x000fe200000018b4 */
[----:B------:R-:W-:Y:S01]  /*ba60*/  VIADD R51, R45, 0xffffff51 ;  /* 0xffffff512d337836 */ /* 0x000fe20000000000 */
[----:B------:R-:W-:Y:S01]  /*ba70*/  FSEL R31, R31, -INF , !P1 ;  /* 0xff8000001f1f7808 */ /* 0x000fe20004800000 */
[----:B------:R-:W-:-:S03]  /*ba80*/  VIADD R50, R45, 0xffffff68 ;  /* 0xffffff682d327836 */ /* 0x000fc60000000000 */
[C---:B------:R-:W-:Y:S02]  /*ba90*/  ISETP.GE.AND P3, PT, R51.reuse, R222, PT ;  /* 0x000000de3300720c */ /* 0x040fe40003f66270 */
[C---:B------:R-:W-:Y:S01]  /*baa0*/  HMMA.16816.F32 R16, R52.reuse, R40, R16 ;  /* 0x000000283410723c */ /* 0x040fe20000001810 */
[-C--:B------:R-:W-:Y:S02]  /*bab0*/  ISETP.GE.AND P1, PT, R51, R221.reuse, PT ;  /* 0x000000dd3300720c */ /* 0x080fe40003f26270 */
[----:B------:R-:W-:Y:S01]  /*bac0*/  FSEL R239, R25, -INF , !P3 ;  /* 0xff80000019ef7808 */ /* 0x000fe20005800000 */
[----:B------:R-:W-:Y:S01]  /*bad0*/  VIADD R25, R45, 0xffffff70 ;  /* 0xffffff702d197836 */ /* 0x000fe20000000000 */
[----:B------:R-:W-:Y:S02]  /*bae0*/  FSEL R218, R27, -INF , !P1 ;  /* 0xff8000001bda7808 */ /* 0x000fe40004800000 */
[----:B------:R-:W-:Y:S01]  /*baf0*/  ISETP.GE.AND P5, PT, R50, R221, PT ;  /* 0x000000dd3200720c */ /* 0x000fe20003fa6270 */
[C---:B------:R-:W-:Y:S01]  /*bb00*/  HMMA.16816.F32 R12, R52.reuse, R42, R12 ;  /* 0x0000002a340c723c */ /* 0x040fe2000000180c */
[----:B------:R-:W-:Y:S01]  /*bb10*/  IMAD.MOV.U32 R27, RZ, RZ, R239 ;  /* 0x000000ffff1b7224 */ /* 0x000fe200078e00ef */
[----:B------:R1:W-:Y:S04]  /*bb20*/  STL [R1+0x10], R25 ;  /* 0x0000101901007387 */ /* 0x0003e80000100800 */
[----:B------:R1:W-:Y:S02]  /*bb30*/  STL [R1], R24 ;  /* 0x0000001801007387 */ /* 0x0003e40000100800 */
[C---:B--2---:R-:W-:Y:S08]  /*bb40*/  HMMA.16816.F32 R8, R52.reuse, R36, R8 ;  /* 0x000000243408723c */ /* 0x044ff00000001808 */
[----:B------:R-:W-:Y:S01]  /*bb50*/  HMMA.16816.F32 R4, R52, R38, R4 ;  /* 0x000000263404723c */ /* 0x000fe20000001804 */
[----:B------:R-:W-:-:S02]  /*bb60*/  VIADD R52, R45, 0xffffff59 ;  /* 0xffffff592d347836 */ /* 0x000fc40000000000 */
[C---:B------:R-:W-:Y:S01]  /*bb70*/  VIADD R55, R45.reuse, 0xffffff58 ;  /* 0xffffff582d377836 */ /* 0x040fe20000000000 */
[----:B------:R-:W-:Y:S01]  /*bb80*/  FSEL R217, R14, -INF , !P5 ;  /* 0xff8000000ed97808 */ /* 0x000fe20006800000 */
[C---:B------:R-:W-:Y:S01]  /*bb90*/  VIADD R54, R45.reuse, 0xffffff69 ;  /* 0xffffff692d367836 */ /* 0x040fe20000000000 */
[-C--:B------:R-:W-:Y:S02]  /*bba0*/  ISETP.GE.AND P3, PT, R52, R222.reuse, PT ;  /* 0x000000de3400720c */ /* 0x080fe40003f66270 */
[----:B------:R-:W-:Y:S01]  /*bbb0*/  HMMA.16816.F32 R172, R56, R46, R172 ;  /* 0x0000002e38ac723c */ /* 0x000fe200000018ac */
[----:B------:R-:W-:Y:S01]  /*bbc0*/  VIADD R46, R45, 0xffffff61 ;  /* 0xffffff612d2e7836 */ /* 0x000fe20000000000 */
[----:B------:R-:W-:Y:S01]  /*bbd0*/  ISETP.GE.AND P4, PT, R55, R222, PT ;  /* 0x000000de3700720c */ /* 0x000fe20003f86270 */
[----:B------:R-:W-:Y:S01]  /*bbe0*/  VIADD R47, R45, 0xffffff78 ;  /* 0xffffff782d2f7836 */ /* 0x000fe20000000000 */
[----:B------:R-:W-:Y:S02]  /*bbf0*/  ISETP.GE.AND P2, PT, R55, R221, PT ;  /* 0x000000dd3700720c */ /* 0x000fe40003f46270 */
[----:B------:R-:W-:-:S02]  /*bc00*/  FSEL R53, R21, -INF , !P3 ;  /* 0xff80000015357808 */ /* 0x000fc40005800000 */
[C---:B------:R-:W-:Y:S01]  /*bc10*/  HMMA.16816.F32 R168, R56.reuse, R40, R168 ;  /* 0x0000002838a8723c */ /* 0x040fe200000018a8 */
[----:B------:R-:W-:Y:S01]  /*bc20*/  IMAD.U32 R40, RZ, RZ, UR18 ;  /* 0x00000012ff287e24 */ /* 0x000fe2000f8e00ff */
[----:B------:R-:W-:Y:S02]  /*bc30*/  ISETP.GE.AND P1, PT, R52, R221, PT ;  /* 0x000000dd3400720c */ /* 0x000fe40003f26270 */
[-C--:B------:R-:W-:Y:S02]  /*bc40*/  ISETP.GE.AND P3, PT, R46, R222.reuse, PT ;  /* 0x000000de2e00720c */ /* 0x080fe40003f66270 */
[----:B------:R-:W-:Y:S02]  /*bc50*/  FSEL R26, R20, -INF , !P4 ;  /* 0xff800000141a7808 */ /* 0x000fe40006000000 */
        /* <DEDUP_REMOVED lines=8> */
[----:B------:R-:W-:Y:S02]  /*bce0*/  ISETP.NE.AND P0, PT, R40, 0x3, PT ;  /* 0x000000032800780c */ /* 0x000fe40003f05270 */
[----:B------:R-:W-:Y:S02]  /*bcf0*/  ISETP.GE.AND P1, PT, R46, R221, PT ;  /* 0x000000dd2e00720c */ /* 0x000fe40003f26270 */
[----:B------:R-:W-:-:S02]  /*bd00*/  ISETP.GE.AND P3, PT, R25, R222, PT ;  /* 0x000000de1900720c */ /* 0x000fc40003f66270 */
[----:B------:R-:W-:Y:S01]  /*bd10*/  FSEL R239, R16, -INF , !P4 ;  /* 0xff80000010ef7808 */ /* 0x000fe20006000000 */
[----:B------:R-:W-:Y:S01]  /*bd20*/  HMMA.16816.F32 R40, R56, R42, R164 ;  /* 0x0000002a3828723c */ /* 0x000fe200000018a4 */
[----:B------:R-:W-:Y:S01]  /*bd30*/  FSEL R219, R18, -INF , !P2 ;  /* 0xff80000012db7808 */ /* 0x000fe20005000000 */
[----:B------:R-:W-:Y:S01]  /*bd40*/  VIADD R167, R45, 0xffffff79 ;  /* 0xffffff792da77836 */ /* 0x000fe20000000000 */
[-C--:B------:R-:W-:Y:S01]  /*bd50*/  ISETP.GE.AND P2, PT, R50, R222.reuse, PT ;  /* 0x000000de3200720c */ /* 0x080fe20003f46270 */
[----:B------:R-:W-:Y:S01]  /*bd60*/  IMAD.MOV.U32 R57, RZ, RZ, R205 ;  /* 0x000000ffff397224 */ /* 0x000fe200078e00cd */
[-C--:B------:R-:W-:Y:S01]  /*bd70*/  ISETP.GE.AND P4, PT, R54, R222.reuse, PT ;  /* 0x000000de3600720c */ /* 0x080fe20003f86270 */
[----:B------:R-:W-:Y:S01]  /*bd80*/  IMAD.MOV.U32 R58, RZ, RZ, R252 ;  /* 0x000000ffff3a7224 */ /* 0x000fe200078e00fc */
[----:B------:R-:W-:Y:S01]  /*bd90*/  FSEL R225, R19, -INF , !P1 ;  /* 0xff80000013e17808 */ /* 0x000fe20004800000 */
[----:B------:R-:W-:Y:S01]  /*bda0*/  IMAD.MOV.U32 R59, RZ, RZ, R23 ;  /* 0x000000ffff3b7224 */ /* 0x000fe200078e0017 */
[----:B------:R-:W-:Y:S01]  /*bdb0*/  ISETP.GE.AND P5, PT, R47, R222, PT ;  /* 0x000000de2f00720c */ /* 0x000fe20003fa6270 */
[----:B------:R-:W-:Y:S01]  /*bdc0*/  IMAD.U32 R252, RZ, RZ, UR18 ;  /* 0x00000012fffc7e24 */ /* 0x000fe2000f8e00ff */
[----:B------:R-:W-:-:S02]  /*bdd0*/  FSEL R202, R8, -INF , !P3 ;  /* 0xff80000008ca7808 */ /* 0x000fc40005800000 */
[----:B------:R-:W-:Y:S02]  /*bde0*/  ISETP.GE.AND P1, PT, R54, R221, PT ;  /* 0x000000dd3600720c */ /* 0x000fe40003f26270 */
[----:B------:R-:W-:Y:S02]  /*bdf0*/  FMNMX3.FTZ R8, R214, R32, R33, !PT ;  /* 0x00000020d6087276 */ /* 0x000fe40007810021 */
[----:B------:R-:W-:Y:S02]  /*be00*/  FSEL R238, R12, -INF , !P2 ;  /* 0xff8000000cee7808 */ /* 0x000fe40005000000 */
[----:B------:R-:W-:Y:S02]  /*be10*/  FSEL R240, R13, -INF , !P4 ;  /* 0xff8000000df07808 */ /* 0x000fe40006000000 */
[-C--:B------:R-:W-:Y:S02]  /*be20*/  ISETP.GE.AND P2, PT, R24, R222.reuse, PT ;  /* 0x000000de1800720c */ /* 0x080fe40003f46270 */
[----:B------:R-:W-:Y:S01]  /*be30*/  ISETP.GE.AND P4, PT, R167, R222, PT ;  /* 0x000000dea700720c */ /* 0x000fe20003f86270 */
[----:B------:R-:W-:Y:S01]  /*be40*/  IMAD.MOV.U32 R222, RZ, RZ, R218 ;  /* 0x000000ffffde7224 */ /* 0x000fe200078e00da */
        /* <DEDUP_REMOVED lines=9> */
[-C--:B------:R-:W-:Y:S02]  /*bee0*/  ISETP.GE.AND P3, PT, R24, R221.reuse, PT ;  /* 0x000000dd1800720c */ /* 0x080fe40003f66270 */
[-C--:B------:R-:W-:Y:S02]  /*bef0*/  ISETP.GE.AND P2, PT, R47, R221.reuse, PT ;  /* 0x000000dd2f00720c */ /* 0x080fe40003f46270 */
[----:B------:R-:W-:Y:S01]  /*bf00*/  ISETP.GE.AND P1, PT, R167, R221, PT ;  /* 0x000000dda700720c */ /* 0x000fe20003f26270 */
[----:B------:R-:W-:Y:S01]  /*bf10*/  IMAD.MOV.U32 R221, RZ, RZ, R22 ;  /* 0x000000ffffdd7224 */ /* 0x000fe200078e0016 */
[----:B------:R-:W-:-:S02]  /*bf20*/  FSEL R209, R5, -INF , !P4 ;  /* 0xff80000005d17808 */ /* 0x000fc40006000000 */
[----:B------:R-:W-:Y:S02]  /*bf30*/  FMNMX3.FTZ R4, R4, R58, R222, !PT ;  /* 0x0000003a04047276 */ /* 0x000fe400078100de */
[----:B------:R-:W-:Y:S02]  /*bf40*/  FMNMX3.FTZ R5, R8, R26, R53, !PT ;  /* 0x0000001a08057276 */ /* 0x000fe40007810035 */
[----:B------:R-:W-:Y:S02]  /*bf50*/  FSEL R204, R11, -INF , !P3 ;  /* 0xff8000000bcc7808 */ /* 0x000fe40005800000 */
[----:B------:R-:W-:Y:S02]  /*bf60*/  FSEL R205, R6, -INF , !P2 ;  /* 0xff80000006cd7808 */ /* 0x000fe40005000000 */
[----:B------:R-:W-:Y:S02]  /*bf70*/  FSEL R206, R7, -INF , !P1 ;  /* 0xff80000007ce7808 */ /* 0x000fe40004800000 */
[----:B------:R-:W-:-:S02]  /*bf80*/  FMNMX3.FTZ R4, R4, R221, R59, !PT ;  /* 0x000000dd04047276 */ /* 0x000fc4000781003b */
        /* <DEDUP_REMOVED lines=24> */
.L_x_468:
[----:B------:R-:W-:Y:S01]  /*c110*/  IMAD.SHL.U32 R252, R252, 0x2, RZ ;  /* 0x00000002fcfc7824 */ /* 0x000fe200078e00ff */
[----:B------:R-:W-:Y:S01]  /*c120*/  FMNMX3.FTZ R4, R4, R219, R225, !PT ;  /* 0x000000db04047276 */ /* 0x000fe200078100e1 */
[----:B------:R-:W-:Y:S01]  /*c130*/  UIADD3 UR4, UPT, UPT, UR17, -0x4498517b, URZ ;  /* 0xbb67ae8511047890 */ /* 0x000fe2000fffe0ff */
[----:B------:R-:W-:Y:S01]  /*c140*/  FMNMX3.FTZ R5, R5, R238, R240, !PT ;  /* 0x000000ee05057276 */ /* 0x000fe200078100f0 */
[----:B-1----:R-:W-:Y:S01]  /*c150*/  VIADD R2, R252, 0xfffffffa ;  /* 0xfffffffafc027836 */ /* 0x002fe20000000000 */
[----:B------:R-:W-:Y:S01]  /*c160*/  FMNMX3.FTZ R6, R4, R217, R218, !PT ;  /* 0x000000d904067276 */ /* 0x000fe200078100da */
[----:B------:R-:W-:Y:S01]  /*c170*/  IMAD.MOV.U32 R56, RZ, RZ, R250 ;  /* 0x000000ffff387224 */ /* 0x000fe200078e00fa */
[----:B------:R-:W-:Y:S01]  /*c180*/  FMNMX3.FTZ R4, R5, R202, R203, !PT ;  /* 0x000000ca05047276 */ /* 0x000fe200078100cb */
[----:B------:R-:W-:Y:S01]  /*c190*/  IMAD.MOV.U32 R45, RZ, RZ, R251 ;  /* 0x000000ffff2d7224 */ /* 0x000fe200078e00fb */
[----:B------:R-:W-:Y:S01]  /*c1a0*/  LOP3.LUT R2, R2, UR17, R249, 0x96, !PT ;  /* 0x0000001102027c12 */ /* 0x000fe2000f8e96f9 */
[----:B------:R-:W-:Y:S01]  /*c1b0*/  UIADD3 UR7, UPT, UPT, UR16, 0x3c6ef372, URZ ;  /* 0x3c6ef37210077890 */ /* 0x000fe2000fffe0ff */
[----:B------:R-:W-:Y:S01]  /*c1c0*/  FMNMX3.FTZ R4, R4, R208, R209, !PT ;  /* 0x000000d004047276 */ /* 0x000fe200078100d1 */
[----:B------:R-:W-:Y:S01]  /*c1d0*/  UIADD3 UR6, UPT, UPT, UR16, -0x61c88647, URZ ;  /* 0x9e3779b910067890 */ /* 0x000fe2000fffe0ff */
[----:B------:R-:W-:Y:S01]  /*c1e0*/  FMNMX3.FTZ R6, R6, R201, R204, !PT ;  /* 0x000000c906067276 */ /* 0x000fe200078100cc */
[----:B------:R-:W-:Y:S01]  /*c1f0*/  IMAD.WIDE.U32 R36, R2, -0x326172a9, RZ ;  /* 0xcd9e8d5702247825 */ /* 0x000fe200078e00ff */
[----:B------:R-:W-:Y:S01]  /*c200*/  LOP3.LUT R250, R248, UR4, R243, 0x96, !PT ;  /* 0x00000004f8fa7c12 */ /* 0x000fe2000f8e96f3 */
[----:B------:R-:W1:Y:S01]  /*c210*/  SHFL.BFLY PT, R2, R4, 0x2, 0x1f ;  /* 0x0c401f0004027f89 */ /* 0x000e6200000e0000 */
[----:B------:R-:W-:Y:S01]  /*c220*/  FMNMX3.FTZ R6, R6, R205, R206, !PT ;  /* 0x000000cd06067276 */ /* 0x000fe200078100ce */
[----:B------:R-:W-:Y:S01]  /*c230*/  UIADD3 UR21, UPT, UPT, UR17, 0x76cf5d0a, URZ ;  /* 0x76cf5d0a11157890 */ /* 0x000fe2000fffe0ff */
[----:B------:R-:W-:Y:S01]  /*c240*/  LOP3.LUT R5, R234, UR6, R37, 0x96, !PT ;  /* 0x00000006ea057c12 */ /* 0x000fe2000f8e9625 */
[----:B------:R-:W-:Y:S01]  /*c250*/  IMAD.WIDE.U32 R250, R250, -0x326172a9, RZ ;  /* 0xcd9e8d57fafa7825 */ /* 0x000fe200078e00ff */
[----:B------:R-:W-:Y:S01]  /*c260*/  UIADD3 UR20, UPT, UPT, UR17, 0x32370b8f, URZ ;  /* 0x32370b8f11147890 */ /* 0x000fe2000fffe0ff */
[----:B------:R-:W2:Y:S01]  /*c270*/  SHFL.BFLY PT, R3, R6, 0x2, 0x1f ;  /* 0x0c401f0006037f89 */ /* 0x000ea200000e0000 */
[----:B------:R-:W3:Y:S01]  /*c280*/  LDCU UR22, c[0x0][0x45c] ;  /* 0x00008b80ff1677ac */ /* 0x000ee20008000800 */
[----:B------:R-:W-:Y:S01]  /*c290*/  IMAD.WIDE.U32 R10, R5, -0x2daee0ad, RZ ;  /* 0xd2511f53050a7825 */ /* 0x000fe200078e00ff */
[----:B------:R-:W-:Y:S01]  /*c2a0*/  LOP3.LUT R8, R36, UR7, R251, 0x96, !PT ;  /* 0x0000000724087c12 */ /* 0x000fe2000f8e96fb */
[----:B------:R4:W-:Y:S01]  /*c2b0*/  STL.64 [R1+0x18], R184 ;  /* 0x000018b801007387 */ /* 0x0009e20000100a00 */
[----:B------:R-:W-:Y:S01]  /*c2c0*/  UIADD3 UR13, UPT, UPT, UR17, -0x56f99767, URZ ;  /* 0xa9066899110d7890 */ /* 0x000fe2000fffe0ff */
[----:B------:R-:W-:Y:S01]  /*c2d0*/  IADD3 R200, PT, PT, R212, 0x9020, RZ ;  /* 0x00009020d4c87810 */ /* 0x000fe20007ffe0ff */
[----:B------:R-:W-:Y:S01]  /*c2e0*/  UIADD3 UR19, UPT, UPT, UR17, -0x126145ec, URZ ;  /* 0xed9eba1411137890 */ /* 0x000fe2000fffe0ff */
[----:B------:R-:W-:Y:S01]  /*c2f0*/  IMAD.WIDE.U32 R8, R8, -0x2daee0ad, RZ ;  /* 0xd2511f5308087825 */ /* 0x000fe200078e00ff */
[----:B------:R-:W-:-:S02]  /*c300*/  LOP3.LUT R7, R242, UR21, R11, 0x96, !PT ;  /* 0x00000015f2077c12 */ /* 0x000fc4000f8e960b */
[----:B------:R-:W-:Y:S02]  /*c310*/  ISETP.GE.AND P5, PT, R211, R224, PT ;  /* 0x000000e0d300720c */ /* 0x000fe40003fa6270 */
[----:B------:R-:W-:Y:S01]  /*c320*/  LOP3.LUT R5, R10, UR20, R9, 0x96, !PT ;  /* 0x000000140a057c12 */ /* 0x000fe2000f8e9609 */
[----:B------:R-:W-:Y:S01]  /*c330*/  IMAD.WIDE.U32 R10, R7, -0x326172a9, RZ ;  /* 0xcd9e8d57070a7825 */ /* 0x000fe200078e00ff */
[----:B------:R-:W-:Y:S02]  /*c340*/  ISETP.GE.AND P4, PT, R211, R223, PT ;  /* 0x000000dfd300720c */ /* 0x000fe40003f86270 */
[----:B-1----:R-:W-:-:S05]  /*c350*/  FMNMX.FTZ R2, R4, R2, !PT ;  /* 0x0000000204027209 */ /* 0x002fca0007810000 */
[----:B------:R-:W1:Y:S01]  /*c360*/  SHFL.BFLY PT, R166, R2, 0x1, 0x1f ;  /* 0x0c201f0002a67f89 */ /* 0x000e6200000e0000 */
[----:B--2---:R-:W-:-:S05]  /*c370*/  FMNMX.FTZ R3, R6, R3, !PT ;  /* 0x0000000306037209 */ /* 0x004fca0007810000 */
[----:B------:R-:W2:Y:S01]  /*c380*/  SHFL.BFLY PT, R165, R3, 0x1, 0x1f ;  /* 0x0c201f0003a57f89 */ /* 0x000ea200000e0000 */
[----:B----4-:R-:W-:Y:S01]  /*c390*/  IMAD.WIDE.U32 R184, R5, -0x326172a9, RZ ;  /* 0xcd9e8d5705b87825 */ /* 0x010fe200078e00ff */
[----:B------:R-:W-:-:S04]  /*c3a0*/  LOP3.LUT R5, R250, UR11, R11, 0x96, !PT ;  /* 0x0000000bfa057c12 */ /* 0x000fc8000f8e960b */
[----:B------:R-:W-:Y:S01]  /*c3b0*/  LOP3.LUT R4, R10, UR10, R185, 0x96, !PT ;  /* 0x0000000a0a047c12 */ /* 0x000fe2000f8e96b9 */
[----:B------:R-:W-:-:S04]  /*c3c0*/  IMAD.WIDE.U32 R6, R5, -0x2daee0ad, RZ ;  /* 0xd2511f5305067825 */ /* 0x000fc800078e00ff */
[----:B------:R-:W-:-:S04]  /*c3d0*/  IMAD.WIDE.U32 R38, R4, -0x2daee0ad, RZ ;  /* 0xd2511f5304267825 */ /* 0x000fc800078e00ff */
[----:B------:R-:W-:Y:S01]  /*c3e0*/  VIADD R4, R212, 0x9000 ;  /* 0x00009000d4047836 */ /* 0x000fe20000000000 */
[----:B------:R-:W-:Y:S02]  /*c3f0*/  LOP3.LUT R5, R6, UR13, R39, 0x96, !PT ;  /* 0x0000000d06057c12 */ /* 0x000fe4000f8e9627 */
[----:B-1----:R-:W-:Y:S01]  /*c400*/  FMNMX.FTZ R166, R2, R166, !PT ;  /* 0x000000a602a67209 */ /* 0x002fe20007810000 */
[----:B------:R-:W-:Y:S01]  /*c410*/  @P6 VIADD R200, R4, 0xffffffe0 ;  /* 0xffffffe004c86836 */ /* 0x000fe20000000000 */
[----:B------:R-:W-:Y:S01]  /*c420*/  LOP3.LUT R6, R8, UR19, R7, 0x96, !PT ;  /* 0x0000001308067c12 */ /* 0x000fe2000f8e9607 */
[----:B------:R-:W-:Y:S01]  /*c430*/  IMAD.WIDE.U32 R8, R5, -0x326172a9, RZ ;  /* 0xcd9e8d5705087825 */ /* 0x000fe200078e00ff */
[----:B------:R-:W-:Y:S01]  /*c440*/  FSETP.NEU.FTZ.AND P1, PT, R166, -INF , PT ;  /* 0xff800000a600780b */ /* 0x000fe20003f3d000 */
[----:B------:R-:W1:Y:S01]  /*c450*/  LDC R2, c[0x0][0x4f8] ;  /* 0x00013e00ff027b82 */ /* 0x000e620000000800 */
[----:B--2---:R-:W-:Y:S01]  /*c460*/  FMNMX.FTZ R165, R3, R165, !PT ;  /* 0x000000a503a57209 */ /* 0x004fe20007810000 */
[----:B------:R-:W-:Y:S01]  /*c470*/  IMAD.WIDE.U32 R24, R6, -0x326172a9, RZ ;  /* 0xcd9e8d5706187825 */ /* 0x000fe200078e00ff */
[----:B------:R-:W-:-:S03]  /*c480*/  FSEL R10, R166, RZ, P1 ;  /* 0x000000ffa60a7208 */ /* 0x000fc60000800000 */
[----:B---3--:R-:W-:Y:S01]  /*c490*/  FMUL.FTZ R210, R166, UR22 ;  /* 0x00000016a6d27c20 */ /* 0x008fe20008410000 */
[C---:B------:R-:W-:Y:S01]  /*c4a0*/  FSETP.NEU.FTZ.AND P0, PT, R165.reuse, -INF , PT ;  /* 0xff800000a500780b */ /* 0x040fe20003f1d000 */
[----:B------:R-:W-:Y:S01]  /*c4b0*/  IMAD.MOV.U32 R5, RZ, RZ, R8 ;  /* 0x000000ffff057224 */ /* 0x000fe200078e0008 */
[----:B------:R-:W-:Y:S01]  /*c4c0*/  PRMT R4, R8, 0x7771, RZ ;  /* 0x0000777108047816 */ /* 0x000fe200000000ff */
[----:B------:R-:W-:Y:S01]  /*c4d0*/  FADD.FTZ R10, R214, -R10 ;  /* 0x8000000ad60a7221 */ /* 0x000fe20000010000 */
[C---:B------:R-:W-:Y:S01]  /*c4e0*/  FSEL R11, R165.reuse, RZ, P0 ;  /* 0x000000ffa50b7208 */ /* 0x040fe20000000000 */
[----:B------:R-:W-:Y:S01]  /*c4f0*/  FMUL.FTZ R207, R165, UR22 ;  /* 0x00000016a5cf7c20 */ /* 0x000fe20008410000 */
[----:B------:R-:W-:Y:S01]  /*c500*/  PRMT R6, R8, 0x7773, RZ ;  /* 0x0000777308067816 */ /* 0x000fe200000000ff */
[----:B------:R-:W-:Y:S01]  /*c510*/  FMUL.FTZ R10, R10, UR22 ;  /* 0x000000160a0a7c20 */ /* 0x000fe20008410000 */
[----:B------:R-:W-:Y:S01]  /*c520*/  PRMT R15, R8, 0x7772, RZ ;  /* 0x00007772080f7816 */ /* 0x000fe200000000ff */
[----:B------:R-:W-:Y:S01]  /*c530*/  FADD.FTZ R11, R213, -R11 ;  /* 0x8000000bd50b7221 */ /* 0x000fe20000010000 */
[----:B------:R-:W-:Y:S01]  /*c540*/  LOP3.LUT R8, R24, UR8, R9, 0x96, !PT ;  /* 0x0000000818087c12 */ /* 0x000fe2000f8e9609 */
[----:B------:R-:W2:Y:S01]  /*c550*/  MUFU.EX2 R198, R10 ;  /* 0x0000000a00c67308 */ /* 0x000ea20000000800 */
[----:B------:R-:W-:Y:S01]  /*c560*/  FSEL R210, R210, RZ, P1 ;  /* 0x000000ffd2d27208 */ /* 0x000fe20000800000 */
[----:B------:R-:W-:Y:S01]  /*c570*/  FMUL.FTZ R11, R11, UR22 ;  /* 0x000000160b0b7c20 */ /* 0x000fe20008410000 */
[C---:B------:R-:W-:Y:S01]  /*c580*/  LOP3.LUT R9, R8.reuse, 0xffff, RZ, 0xc0, !PT ;  /* 0x0000ffff08097812 */ /* 0x040fe200078ec0ff */
[----:B------:R-:W-:Y:S01]  /*c590*/  IMAD.MOV.U32 R214, RZ, RZ, R53 ;  /* 0x000000ffffd67224 */ /* 0x000fe200078e0035 */
[----:B------:R-:W-:Y:S01]  /*c5a0*/  LOP3.LUT R3, R8, 0xff, RZ, 0xc0, !PT ;  /* 0x000000ff08037812 */ /* 0x000fe200078ec0ff */
[----:B------:R-:W3:Y:S01]  /*c5b0*/  MUFU.EX2 R197, R11 ;  /* 0x0000000b00c57308 */ /* 0x000ee20000000800 */
[----:B------:R-:W-:Y:S01]  /*c5c0*/  SHF.R.U32.HI R9, RZ, 0x8, R9 ;  /* 0x00000008ff097819 */ /* 0x000fe20000011609 */
[--C-:B------:R-:W-:Y:S01]  /*c5d0*/  FFMA.FTZ R29, R29, UR22, -R210.reuse ;  /* 0x000000161d1d7c23 */ /* 0x100fe200080108d2 */
[----:B------:R-:W-:Y:S01]  /*c5e0*/  FSEL R207, R207, RZ, P0 ;  /* 0x000000ffcfcf7208 */ /* 0x000fe20000000000 */
[--C-:B------:R-:W-:Y:S01]  /*c5f0*/  FFMA.FTZ R164, R28, UR22, -R210.reuse ;  /* 0x000000161ca47c23 */ /* 0x100fe200080108d2 */
[----:B------:R-:W-:Y:S01]  /*c600*/  PRMT R9, R3, 0x5410, R9 ;  /* 0x0000541003097816 */ /* 0x000fe20000000009 */
[----:B------:R-:W-:Y:S01]  /*c610*/  FFMA.FTZ R194, R32, UR22, -R210 ;  /* 0x0000001620c27c23 */ /* 0x000fe200080108d2 */
[----:B------:R4:W-:Y:S01]  /*c620*/  MUFU.EX2 R3, R29 ;  /* 0x0000001d00037308 */ /* 0x0009e20000000800 */
[----:B--2---:R-:W-:Y:S01]  /*c630*/  FMUL.FTZ R21, R153, R198 ;  /* 0x000000c699157220 */ /* 0x004fe20000410000 */
[C---:B------:R-:W-:Y:S01]  /*c640*/  ISETP.GE.AND P1, PT, R44.reuse, R224, PT ;  /* 0x000000e02c00720c */ /* 0x040fe20003f26270 */
[-C--:B------:R-:W-:Y:S01]  /*c650*/  FMUL.FTZ R17, R157, R198.reuse ;  /* 0x000000c69d117220 */ /* 0x080fe20000410000 */
[----:B------:R-:W-:Y:S01]  /*c660*/  ISETP.GE.AND P0, PT, R44, R223, PT ;  /* 0x000000df2c00720c */ /* 0x000fe20003f06270 */
[----:B------:R-:W-:Y:S01]  /*c670*/  FMUL.FTZ R44, R76, R198 ;  /* 0x000000c64c2c7220 */ /* 0x000fe20000410000 */
[----:B------:R-:W-:Y:S01]  /*c680*/  MOV R153, R52 ;  /* 0x0000003400997202 */ /* 0x000fe20000000f00 */
[----:B------:R-:W-:Y:S01]  /*c690*/  FFMA.FTZ R30, R30, UR22, -R207 ;  /* 0x000000161e1e7c23 */ /* 0x000fe200080108cf */
[----:B------:R-:W-:Y:S01]  /*c6a0*/  MOV R76, R55 ;  /* 0x00000037004c7202 */ /* 0x000fe20000000f00 */
[----:B------:R-:W-:-:S02]  /*c6b0*/  IMAD.MOV.U32 R157, RZ, RZ, R46 ;  /* 0x000000ffff9d7224 */ /* 0x000fc400078e002e */
[-C--:B---3--:R-:W-:Y:S01]  /*c6c0*/  FMUL.FTZ R55, R95, R197.reuse ;  /* 0x000000c55f377220 */ /* 0x088fe20000410000 */
[----:B-1----:R-:W-:Y:S01]  /*c6d0*/  LOP3.LUT R199, R2, 0xff, RZ, 0xc0, !PT ;  /* 0x000000ff02c77812 */ /* 0x002fe200078ec0ff */
[----:B------:R-:W-:Y:S01]  /*c6e0*/  FFMA.FTZ R192, R31, UR22, -R207 ;  /* 0x000000161fc07c23 */ /* 0x000fe200080108cf */
[----:B------:R1:W-:Y:S01]  /*c6f0*/  MUFU.EX2 R2, R30 ;  /* 0x0000001e00027308 */ /* 0x0003e20000000800 */
[-C--:B----4-:R-:W-:Y:S01]  /*c700*/  FMUL.FTZ R29, R73, R198.reuse ;  /* 0x000000c6491d7220 */ /* 0x090fe20000410000 */
[----:B------:R-:W-:Y:S02]  /*c710*/  IMAD.MOV.U32 R73, RZ, RZ, R56 ;  /* 0x000000ffff497224 */ /* 0x000fe400078e0038 */
[----:B------:R-:W-:Y:S01]  /*c720*/  FMUL.FTZ R28, R72, R198 ;  /* 0x000000c6481c7220 */ /* 0x000fe20000410000 */
[----:B------:R-:W-:Y:S02]  /*c730*/  IMAD.MOV.U32 R56, RZ, RZ, R47 ;  /* 0x000000ffff387224 */ /* 0x000fe400078e002f */
[----:B------:R-:W-:Y:S01]  /*c740*/  FMUL.FTZ R31, R75, R197 ;  /* 0x000000c54b1f7220 */ /* 0x000fe20000410000 */
[----:B------:R-:W-:Y:S01]  /*c750*/  MOV R72, R45 ;  /* 0x0000002d00487202 */ /* 0x000fe20000000f00 */
[----:B------:R-:W-:-:S02]  /*c760*/  IMAD.MOV.U32 R75, RZ, RZ, R37 ;  /* 0x000000ffff4b7224 */ /* 0x000fc400078e0025 */
[-C--:B------:R-:W-:Y:S01]  /*c770*/  FMUL.FTZ R18, R158, R197.reuse ;  /* 0x000000c59e127220 */ /* 0x080fe20000410000 */
[----:B------:R-:W-:Y:S02]  /*c780*/  IMAD.MOV.U32 R95, RZ, RZ, R56 ;  /* 0x000000ffff5f7224 */ /* 0x000fe400078e0038 */
[----:B------:R-:W-:Y:S01]  /*c790*/  FMUL.FTZ R56, R104, R198 ;  /* 0x000000c668387220 */ /* 0x000fe20000410000 */
[----:B------:R-:W-:Y:S02]  /*c7a0*/  IMAD.MOV.U32 R104, RZ, RZ, R153 ;  /* 0x000000ffff687224 */ /* 0x000fe400078e0099 */
[-C--:B------:R-:W-:Y:S01]  /*c7b0*/  FMUL.FTZ R19, R159, R197.reuse ;  /* 0x000000c59f137220 */ /* 0x080fe20000410000 */
[----:B------:R-:W-:Y:S02]  /*c7c0*/  IMAD.MOV.U32 R153, RZ, RZ, R157 ;  /* 0x000000ffff997224 */ /* 0x000fe400078e009d */
[----:B-1----:R-:W-:Y:S01]  /*c7d0*/  FMUL.FTZ R30, R74, R197 ;  /* 0x000000c54a1e7220 */ /* 0x002fe20000410000 */
[----:B------:R-:W-:-:S02]  /*c7e0*/  IMAD.MOV.U32 R157, RZ, RZ, R57 ;  /* 0x000000ffff9d7224 */ /* 0x000fc400078e0039 */
[----:B------:R-:W-:Y:S01]  /*c7f0*/  FMUL.FTZ R57, R105, R198 ;  /* 0x000000c669397220 */ /* 0x000fe20000410000 */
[----:B------:R-:W-:Y:S01]  /*c800*/  IMAD.MOV.U32 R74, RZ, RZ, R36 ;  /* 0x000000ffff4a7224 */ /* 0x000fe200078e0024 */
[----:B------:R-:W-:Y:S01]  /*c810*/  MOV R105, R58 ;  /* 0x0000003a00697202 */ /* 0x000fe20000000f00 */
[----:B------:R-:W-:Y:S02]  /*c820*/  IMAD.MOV.U32 R158, RZ, RZ, R38 ;  /* 0x000000ffff9e7224 */ /* 0x000fe400078e0026 */
[-C--:B------:R-:W-:Y:S01]  /*c830*/  FMUL.FTZ R58, R106, R197.reuse ;  /* 0x000000c56a3a7220 */ /* 0x080fe20000410000 */
[----:B------:R-:W-:Y:S02]  /*c840*/  IMAD.MOV.U32 R159, RZ, RZ, R39 ;  /* 0x000000ffff9f7224 */ /* 0x000fe400078e0027 */
[-C--:B------:R-:W-:Y:S01]  /*c850*/  FMUL.FTZ R38, R90, R197.reuse ;  /* 0x000000c55a267220 */ /* 0x080fe20000410000 */
[----:B------:R-:W-:Y:S02]  /*c860*/  IMAD.MOV.U32 R106, RZ, RZ, R59 ;  /* 0x000000ffff6a7224 */ /* 0x000fe400078e003b */
[----:B------:R-:W-:Y:S01]  /*c870*/  FMUL.FTZ R39, R91, R197 ;  /* 0x000000c55b277220 */ /* 0x000fe20000410000 */
[----:B------:R-:W-:-:S02]  /*c880*/  IMAD.MOV.U32 R90, RZ, RZ, R74 ;  /* 0x000000ffff5a7224 */ /* 0x000fc400078e004a */
[----:B------:R-:W-:Y:S01]  /*c890*/  FMUL.FTZ R59, R107, R197 ;  /* 0x000000c56b3b7220 */ /* 0x000fe20000410000 */
[----:B------:R-:W-:Y:S01]  /*c8a0*/  MOV R91, R75 ;  /* 0x0000004b005b7202 */ /* 0x000fe20000000f00 */
[----:B------:R-:W-:Y:S02]  /*c8b0*/  IMAD.MOV.U32 R74, RZ, RZ, R51 ;  /* 0x000000ffff4a7224 */ /* 0x000fe400078e0033 */
[-C--:B------:R-:W-:Y:S01]  /*c8c0*/  FMUL.FTZ R46, R78, R197.reuse ;  /* 0x000000c54e2e7220 */ /* 0x080fe20000410000 */
[----:B------:R-:W-:Y:S02]  /*c8d0*/  IMAD.MOV.U32 R107, RZ, RZ, R72 ;  /* 0x000000ffff6b7224 */ /* 0x000fe400078e0048 */
[----:B------:R-:W-:Y:S01]  /*c8e0*/  FMUL.FTZ R72, R108, R198 ;  /* 0x000000c66c487220 */ /* 0x000fe20000410000 */
[----:B------:R-:W-:Y:S02]  /*c8f0*/  IMAD.MOV.U32 R75, RZ, RZ, R54 ;  /* 0x000000ffff4b7224 */ /* 0x000fe400078e0036 */
[----:B------:R-:W-:Y:S01]  /*c900*/  FMUL.FTZ R54, R94, R197 ;  /* 0x000000c55e367220 */ /* 0x000fe20000410000 */
[----:B------:R-:W-:-:S02]  /*c910*/  IMAD.MOV.U32 R108, RZ, RZ, R73 ;  /* 0x000000ffff6c7224 */ /* 0x000fc400078e0049 */
[-C--:B------:R-:W-:Y:S01]  /*c920*/  FMUL.FTZ R73, R109, R198.reuse ;  /* 0x000000c66d497220 */ /* 0x080fe20000410000 */
[----:B------:R-:W-:Y:S02]  /*c930*/  IMAD.MOV.U32 R109, RZ, RZ, R74 ;  /* 0x000000ffff6d7224 */ /* 0x000fe400078e004a */
[----:B------:R-:W-:Y:S01]  /*c940*/  FMUL.FTZ R74, R110, R197 ;  /* 0x000000c56e4a7220 */ /* 0x000fe20000410000 */
[----:B------:R-:W-:Y:S01]  /*c950*/  MOV R110, R75 ;  /* 0x0000004b006e7202 */ /* 0x000fe20000000f00 */
[----:B------:R-:W-:Y:S02]  /*c960*/  IMAD.MOV.U32 R94, RZ, RZ, R49 ;  /* 0x000000ffff5e7224 */ /* 0x000fe400078e0031 */
[-C--:B------:R-:W-:Y:S01]  /*c970*/  FMUL.FTZ R53, R93, R198.reuse ;  /* 0x000000c65d357220 */ /* 0x080fe20000410000 */
[-C--:B------:R-:W-:Y:S01]  /*c980*/  FMUL.FTZ R45, R77, R198.reuse ;  /* 0x000000c64d2d7220 */ /* 0x080fe20000410000 */
[----:B------:R-:W-:Y:S01]  /*c990*/  FMUL.FTZ R78, R122, R197 ;  /* 0x000000c57a4e7220 */ /* 0x000fe20000410000 */
[-C--:B------:R-:W-:Y:S01]  /*c9a0*/  FMUL.FTZ R93, R125, R198.reuse ;  /* 0x000000c67d5d7220 */ /* 0x080fe20000410000 */
[----:B------:R-:W-:Y:S01]  /*c9b0*/  FMUL.FTZ R77, R121, R198 ;  /* 0x000000c6794d7220 */ /* 0x000fe20000410000 */
[----:B------:R-:W-:Y:S01]  /*c9c0*/  IMAD.MOV.U32 R122, RZ, RZ, R110 ;  /* 0x000000ffff7a7224 */ /* 0x000fe200078e006e */
[----:B------:R-:W-:Y:S01]  /*c9d0*/  MOV R125, R108 ;  /* 0x0000006c007d7202 */ /* 0x000fe20000000f00 */
[----:B------:R-:W-:-:S02]  /*c9e0*/  IMAD.MOV.U32 R110, RZ, RZ, R105 ;  /* 0x000000ffff6e7224 */ /* 0x000fc400078e0069 */
[----:B------:R-:W-:Y:S01]  /*c9f0*/  FFMA.FTZ R193, R33, UR22, -R210 ;  /* 0x0000001621c17c23 */ /* 0x000fe200080108d2 */
[----:B------:R-:W-:Y:S01]  /*ca00*/  IMAD.MOV.U32 R108, RZ, RZ, R104 ;  /* 0x000000ffff6c7224 */ /* 0x000fe200078e0068 */
[C---:B------:R-:W-:Y:S01]  /*ca10*/  ISETP.GE.AND P3, PT, R125.reuse, R224, PT ;  /* 0x000000e07d00720c */ /* 0x040fe20003f66270 */
[----:B------:R-:W-:Y:S02]  /*ca20*/  IMAD.MOV.U32 R121, RZ, RZ, R94 ;  /* 0x000000ffff797224 */ /* 0x000fe400078e005e */
[-C--:B------:R-:W-:Y:S01]  /*ca30*/  FMUL.FTZ R94, R126, R197.reuse ;  /* 0x000000c57e5e7220 */ /* 0x080fe20000410000 */
[----:B------:R-:W-:Y:S02]  /*ca40*/  IMAD.MOV.U32 R126, RZ, RZ, R90 ;  /* 0x000000ffff7e7224 */ /* 0x000fe400078e005a */
[----:B------:R-:W-:Y:S01]  /*ca50*/  FMUL.FTZ R90, R130, R197 ;  /* 0x000000c5825a7220 */ /* 0x000fe20000410000 */
[----:B------:R-:W-:Y:S01]  /*ca60*/  ISETP.GE.AND P2, PT, R125, R223, PT ;  /* 0x000000df7d00720c */ /* 0x000fe20003f46270 */
[----:B------:R-:W-:Y:S01]  /*ca70*/  IMAD.MOV.U32 R130, RZ, RZ, R108 ;  /* 0x000000ffff827224 */ /* 0x000fe200078e006c */
[----:B------:R-:W-:Y:S01]  /*ca80*/  MOV R125, R110 ;  /* 0x0000006e007d7202 */ /* 0x000fe20000000f00 */
[--C-:B------:R-:W-:Y:S01]  /*ca90*/  FFMA.FTZ R196, R34, UR22, -R207.reuse ;  /* 0x0000001622c47c23 */ /* 0x100fe200080108cf */
[----:B------:R-:W-:Y:S01]  /*caa0*/  FSEL R108, R190, -INF , !P0 ;  /* 0xff800000be6c7808 */ /* 0x000fe20004000000 */
[----:B------:R-:W-:Y:S01]  /*cab0*/  FFMA.FTZ R195, R35, UR22, -R207 ;  /* 0x0000001623c37c23 */ /* 0x000fe200080108cf */
[----:B------:R-:W-:Y:S01]  /*cac0*/  FSEL R110, R188, -INF , !P1 ;  /* 0xff800000bc6e7808 */ /* 0x000fe20004800000 */
[----:B------:R-:W2:Y:S01]  /*cad0*/  LDL.LU R190, [R1+0x10] ;  /* 0x0000100001be7983 */ /* 0x000ea20000300800 */
[----:B------:R-:W-:Y:S01]  /*cae0*/  LOP3.LUT R5, R5, 0xff, RZ, 0xc0, !PT ;  /* 0x000000ff05057812 */ /* 0x000fe200078ec0ff */
[----:B------:R-:W1:Y:S01]  /*caf0*/  MUFU.EX2 R192, R192 ;  /* 0x000000c000c07308 */ /* 0x000e620000000800 */
[----:B------:R-:W-:Y:S01]  /*cb00*/  PRMT R15, R15, 0x5410, R6 ;  /* 0x000054100f0f7816 */ /* 0x000fe20000000006 */
[----:B------:R-:W3:Y:S01]  /*cb10*/  LDL.LU R188, [R1] ;  /* 0x0000000001bc7983 */ /* 0x000ee20000300800 */
[----:B------:R-:W-:Y:S01]  /*cb20*/  PRMT R4, R5, 0x5410, R4 ;  /* 0x0000541005047816 */ /* 0x000fe20000000004 */
[----:B------:R-:W4:Y:S01]  /*cb30*/  MUFU.EX2 R164, R164 ;  /* 0x000000a400a47308 */ /* 0x000f220000000800 */
[----:B------:R-:W-:Y:S01]  /*cb40*/  PRMT R5, R8, 0x7632, R5 ;  /* 0x0000763208057816 */ /* 0x000fe20000000005 */
[----:B------:R-:W-:Y:S01]  /*cb50*/  IMAD R199, R199, 0x10000, R199 ;  /* 0x00010000c7c77824 */ /* 0x000fe200078e02c7 */
[----:B------:R-:W-:Y:S01]  /*cb60*/  LOP3.LUT R15, R15, 0xff00ff, RZ, 0xc0, !PT ;  /* 0x00ff00ff0f0f7812 */ /* 0x000fe200078ec0ff */
[----:B------:R-:W-:Y:S01]  /*cb70*/  MUFU.EX2 R194, R194 ;  /* 0x000000c200c27308 */ /* 0x000fe20000000800 */
[----:B------:R-:W-:Y:S01]  /*cb80*/  SHF.R.U32.HI R8, RZ, 0x18, R8 ;  /* 0x00000018ff087819 */ /* 0x000fe20000011608 */
[----:B------:R-:W-:Y:S01]  /*cb90*/  FMUL.FTZ R75, R111, R197 ;  /* 0x000000c56f4b7220 */ /* 0x000fe20000410000 */
[----:B------:R-:W-:Y:S01]  /*cba0*/  LOP3.LUT R5, R5, 0xff, RZ, 0xc0, !PT ;  /* 0x000000ff05057812 */ /* 0x000fe200078ec0ff */
[----:B------:R-:W4:Y:S01]  /*cbb0*/  MUFU.EX2 R193, R193 ;  /* 0x000000c100c17308 */ /* 0x000f220000000800 */
[--C-:B------:R-:W-:Y:S01]  /*cbc0*/  HSET2.LE.AND R15, R15, R199.reuse, PT ;  /* 0x000000c70f0f7233 */ /* 0x100fe20003803000 */
[----:B------:R-:W-:Y:S01]  /*cbd0*/  FMUL.FTZ R52, R92, R198 ;  /* 0x000000c65c347220 */ /* 0x000fe20000410000 */
[----:B------:R-:W-:Y:S01]  /*cbe0*/  PRMT R8, R5, 0x5410, R8 ;  /* 0x0000541005087816 */ /* 0x000fe20000000008 */
[----:B------:R-:W-:Y:S01]  /*cbf0*/  MUFU.EX2 R196, R196 ;  /* 0x000000c400c47308 */ /* 0x000fe20000000800 */
[----:B-1----:R-:W-:Y:S01]  /*cc00*/  F2FP.F16.F32.PACK_AB R12, R192, R2 ;  /* 0x00000002c00c723e */ /* 0x002fe200000000ff */
[----:B------:R-:W-:Y:S01]  /*cc10*/  IMAD.MOV.U32 R111, RZ, RZ, R76 ;  /* 0x000000ffff6f7224 */ /* 0x000fe200078e004c */
[--C-:B------:R-:W-:Y:S01]  /*cc20*/  HSET2.LE.AND R4, R4, R199.reuse, PT ;  /* 0x000000c704047233 */ /* 0x100fe20003803000 */
[----:B------:R-:W1:Y:S01]  /*cc30*/  MUFU.EX2 R195, R195 ;  /* 0x000000c300c37308 */ /* 0x000e620000000800 */
[----:B------:R-:W-:Y:S01]  /*cc40*/  LOP3.LUT R15, R12, R15, RZ, 0xc0, !PT ;  /* 0x0000000f0c0f7212 */ /* 0x000fe200078ec0ff */
[-C--:B------:R-:W-:Y:S01]  /*cc50*/  FMUL.FTZ R16, R156, R198.reuse ;  /* 0x000000c69c107220 */ /* 0x080fe20000410000 */
[--C-:B------:R-:W-:Y:S01]  /*cc60*/  HSET2.LE.AND R9, R9, R199.reuse, PT ;  /* 0x000000c709097233 */ /* 0x100fe20003803000 */
[----:B------:R-:W-:Y:S01]  /*cc70*/  FMUL.FTZ R20, R152, R198 ;  /* 0x000000c698147220 */ /* 0x000fe20000410000 */
[----:B------:R-:W-:Y:S01]  /*cc80*/  HSET2.LE.AND R8, R8, R199, PT ;  /* 0x000000c708087233 */ /* 0x000fe20003803000 */
[-C--:B------:R-:W-:Y:S01]  /*cc90*/  FMUL.FTZ R22, R154, R197.reuse ;  /* 0x000000c59a167220 */ /* 0x080fe20000410000 */
[----:B----4-:R-:W-:Y:S01]  /*cca0*/  F2FP.F16.F32.PACK_AB R14, R3, R164 ;  /* 0x000000a4030e723e */ /* 0x010fe200000000ff */
[----:B------:R-:W-:Y:S01]  /*ccb0*/  FMUL.FTZ R23, R155, R197 ;  /* 0x000000c59b177220 */ /* 0x000fe20000410000 */
[----:B------:R-:W-:Y:S01]  /*ccc0*/  F2FP.F16.F32.PACK_AB R12, R193, R194 ;  /* 0x000000c2c10c723e */ /* 0x000fe200000000ff */
[-C--:B------:R-:W-:Y:S01]  /*ccd0*/  FMUL.FTZ R37, R89, R198.reuse ;  /* 0x000000c659257220 */ /* 0x080fe20000410000 */
[-C--:B------:R-:W-:Y:S01]  /*cce0*/  FMUL.FTZ R76, R120, R198.reuse ;  /* 0x000000c6784c7220 */ /* 0x080fe20000410000 */
[----:B------:R-:W-:Y:S01]  /*ccf0*/  FMUL.FTZ R92, R124, R198 ;  /* 0x000000c67c5c7220 */ /* 0x000fe20000410000 */
[----:B------:R-:W-:Y:S01]  /*cd00*/  LOP3.LUT R14, R14, R4, RZ, 0xc0, !PT ;  /* 0x000000040e0e7212 */ /* 0x000fe200078ec0ff */
[----:B------:R-:W-:Y:S01]  /*cd10*/  IMAD.MOV.U32 R156, RZ, RZ, R27 ;  /* 0x000000ffff9c7224 */ /* 0x000fe200078e001b */
[----:B-1----:R-:W-:Y:S01]  /*cd20*/  F2FP.F16.F32.PACK_AB R13, R195, R196 ;  /* 0x000000c4c30d723e */ /* 0x002fe200000000ff */
[----:B------:R-:W-:Y:S01]  /*cd30*/  IMAD.MOV.U32 R213, RZ, RZ, R26 ;  /* 0x000000ffffd57224 */ /* 0x000fe200078e001a */
[----:B------:R-:W-:Y:S01]  /*cd40*/  LOP3.LUT R12, R12, R9, RZ, 0xc0, !PT ;  /* 0x000000090c0c7212 */ /* 0x000fe200078ec0ff */
[----:B------:R-:W-:Y:S01]  /*cd50*/  IMAD.MOV.U32 R155, RZ, RZ, R25 ;  /* 0x000000ffff9b7224 */ /* 0x000fe200078e0019 */
[----:B------:R-:W-:Y:S01]  /*cd60*/  LOP3.LUT R13, R13, R8, RZ, 0xc0, !PT ;  /* 0x000000080d0d7212 */ /* 0x000fe200078ec0ff */
[----:B------:R-:W-:Y:S01]  /*cd70*/  IMAD.MOV.U32 R152, RZ, RZ, R50 ;  /* 0x000000ffff987224 */ /* 0x000fe200078e0032 */
[----:B------:R-:W-:Y:S01]  /*cd80*/  MOV R154, R24 ;  /* 0x00000018009a7202 */ /* 0x000fe20000000f00 */
[----:B------:R-:W-:Y:S01]  /*cd90*/  IMAD.MOV.U32 R89, RZ, RZ, R48 ;  /* 0x000000ffff597224 */ /* 0x000fe200078e0030 */
[----:B------:R-:W1:Y:S01]  /*cda0*/  LDSM.16.MT88.4 R4, [R212+0x9000] ;  /* 0x00900000d404783b */ /* 0x000e620000004200 */
[----:B------:R-:W-:-:S02]  /*cdb0*/  IMAD.MOV.U32 R120, RZ, RZ, R107 ;  /* 0x000000ffff787224 */ /* 0x000fc400078e006b */
[-C--:B------:R-:W-:Y:S01]  /*cdc0*/  FMUL.FTZ R47, R79, R197.reuse ;  /* 0x000000c54f2f7220 */ /* 0x080fe20000410000 */
[----:B------:R-:W-:Y:S01]  /*cdd0*/  IMAD.MOV.U32 R124, RZ, RZ, R106 ;  /* 0x000000ffff7c7224 */ /* 0x000fe200078e006a */
[----:B------:R-:W4:Y:S01]  /*cde0*/  LDSM.16.MT88.4 R8, [R200] ;  /* 0x00000000c808783b */ /* 0x000f220000004200 */
[----:B------:R-:W-:Y:S01]  /*cdf0*/  FMUL.FTZ R79, R123, R197 ;  /* 0x000000c57b4f7220 */ /* 0x000fe20000410000 */
[-C--:B------:R-:W-:Y:S01]  /*ce00*/  FMUL.FTZ R36, R88, R198.reuse ;  /* 0x000000c658247220 */ /* 0x080fe20000410000 */
[----:B------:R-:W-:Y:S01]  /*ce10*/  IMAD.MOV.U32 R123, RZ, RZ, R109 ;  /* 0x000000ffff7b7224 */ /* 0x000fe200078e006d */
[----:B------:R-:W4:Y:S01]  /*ce20*/  LDSM.16.MT88.4 R24, [R212+0xa000] ;  /* 0x00a00000d418783b */ /* 0x000f220000004200 */
[----:B------:R-:W-:Y:S01]  /*ce30*/  FMUL.FTZ R88, R128, R198 ;  /* 0x000000c680587220 */ /* 0x000fe20000410000 */
[----:B------:R-:W-:Y:S01]  /*ce40*/  MOV R109, R95 ;  /* 0x0000005f006d7202 */ /* 0x000fe20000000f00 */
[----:B------:R-:W-:Y:S01]  /*ce50*/  IMAD.MOV.U32 R128, RZ, RZ, R111 ;  /* 0x000000ffff807224 */ /* 0x000fe200078e006f */
[----:B------:R-:W4:Y:S01]  /*ce60*/  LDSM.16.MT88.4 R32, [R200+0x1000] ;  /* 0x00100000c820783b */ /* 0x000f220000004200 */
[----:B------:R-:W-:Y:S01]  /*ce70*/  FMUL.FTZ R95, R127, R197 ;  /* 0x000000c57f5f7220 */ /* 0x000fe20000410000 */
[----:B------:R-:W-:-:S02]  /*ce80*/  IMAD.MOV.U32 R111, RZ, RZ, R89 ;  /* 0x000000ffff6f7224 */ /* 0x000fc400078e0059 */
[-C--:B------:R-:W-:Y:S01]  /*ce90*/  FMUL.FTZ R89, R129, R198.reuse ;  /* 0x000000c681597220 */ /* 0x080fe20000410000 */
[----:B------:R-:W4:Y:S01]  /*cea0*/  LDSM.16.MT88.4 R48, [R212+0xb000] ;  /* 0x00b00000d430783b */ /* 0x000f220000004200 */
[----:B------:R-:W-:Y:S02]  /*ceb0*/  IMAD.MOV.U32 R127, RZ, RZ, R91 ;  /* 0x000000ffff7f7224 */ /* 0x000fe400078e005b */
[-C--:B------:R-:W-:Y:S01]  /*cec0*/  FMUL.FTZ R91, R131, R197.reuse ;  /* 0x000000c5835b7220 */ /* 0x080fe20000410000 */
[-C--:B------:R-:W-:Y:S01]  /*ced0*/  FMUL.FTZ R136, R136, R198.reuse ;  /* 0x000000c688887220 */ /* 0x080fe20000410000 */
[----:B------:R-:W4:Y:S01]  /*cee0*/  LDSM.16.MT88.4 R104, [R200+0x2000] ;  /* 0x00200000c868783b */ /* 0x000f220000004200 */
[----:B------:R-:W-:Y:S01]  /*cef0*/  FMUL.FTZ R137, R137, R198 ;  /* 0x000000c689897220 */ /* 0x000fe20000410000 */
[-C--:B------:R-:W-:Y:S01]  /*cf00*/  FMUL.FTZ R138, R138, R197.reuse ;  /* 0x000000c58a8a7220 */ /* 0x080fe20000410000 */
[----:B------:R-:W-:Y:S01]  /*cf10*/  FMUL.FTZ R139, R139, R197 ;  /* 0x000000c58b8b7220 */ /* 0x000fe20000410000 */
[----:B------:R-:W-:Y:S01]  /*cf20*/  IMAD.MOV.U32 R129, RZ, RZ, R109 ;  /* 0x000000ffff817224 */ /* 0x000fe200078e006d */
[----:B------:R-:W-:-:S02]  /*cf30*/  FSEL R109, R191, -INF , !P4 ;  /* 0xff800000bf6d7808 */ /* 0x000fc40006000000 */
[CC--:B------:R-:W-:Y:S02]  /*cf40*/  ISETP.GE.AND P1, PT, R121.reuse, R224.reuse, PT ;  /* 0x000000e07900720c */ /* 0x0c0fe40003f26270 */
[-C--:B------:R-:W-:Y:S02]  /*cf50*/  ISETP.GE.AND P0, PT, R121, R223.reuse, PT ;  /* 0x000000df7900720c */ /* 0x080fe40003f06270 */
[----:B------:R-:W-:Y:S02]  /*cf60*/  ISETP.GE.AND P4, PT, R120, R223, PT ;  /* 0x000000df7800720c */ /* 0x000fe40003f86270 */
[----:B------:R-:W-:Y:S02]  /*cf70*/  FSEL R121, R180, -INF , !P3 ;  /* 0xff800000b4797808 */ /* 0x000fe40005800000 */
[-C--:B------:R-:W-:Y:S01]  /*cf80*/  ISETP.GE.AND P3, PT, R123, R224.reuse, PT ;  /* 0x000000e07b00720c */ /* 0x080fe20003f66270 */
[C---:B-1----:R-:W-:Y:S08]  /*cf90*/  HMMA.16816.F32 R16, R12.reuse, R4, R16 ;  /* 0x000000040c10723c */ /* 0x042ff00000001810 */
        /* <DEDUP_REMOVED lines=11> */
[----:B------:R-:W-:Y:S01]  /*d050*/  IMAD.MOV.U32 R139, RZ, RZ, R111 ;  /* 0x000000ffff8b7224 */ /* 0x000fe200078e006f */
[----:B------:R-:W-:Y:S01]  /*d060*/  FSEL R111, R189, -INF , !P5 ;  /* 0xff800000bd6f7808 */ /* 0x000fe20006800000 */
[----:B------:R-:W-:Y:S01]  /*d070*/  IMAD.MOV.U32 R189, RZ, RZ, R122 ;  /* 0x000000ffffbd7224 */ /* 0x000fe200078e007a */
[----:B------:R-:W-:-:S02]  /*d080*/  ISETP.GE.AND P5, PT, R120, R224, PT ;  /* 0x000000e07800720c */ /* 0x000fc40003fa6270 */
[----:B------:R-:W-:Y:S02]  /*d090*/  FSEL R120, R182, -INF , !P2 ;  /* 0xff800000b6787808 */ /* 0x000fe40005000000 */
[-C--:B------:R-:W-:Y:S02]  /*d0a0*/  ISETP.GE.AND P2, PT, R123, R223.reuse, PT ;  /* 0x000000df7b00720c */ /* 0x080fe40003f46270 */
[----:B------:R-:W-:Y:S02]  /*d0b0*/  FSEL R123, R181, -INF , !P1 ;  /* 0xff800000b57b7808 */ /* 0x000fe40004800000 */
[----:B------:R-:W-:Y:S02]  /*d0c0*/  FSEL R122, R183, -INF , !P0 ;  /* 0xff800000b77a7808 */ /* 0x000fe40004000000 */
[C---:B------:R-:W-:Y:S02]  /*d0d0*/  ISETP.GE.AND P1, PT, R128.reuse, R224, PT ;  /* 0x000000e08000720c */ /* 0x040fe40003f26270 */
[----:B------:R-:W-:-:S02]  /*d0e0*/  ISETP.GE.AND P0, PT, R128, R223, PT ;  /* 0x000000df8000720c */ /* 0x000fc40003f06270 */
[----:B------:R-:W-:Y:S02]  /*d0f0*/  MOV R211, R129 ;  /* 0x0000008100d37202 */ /* 0x000fe40000000f00 */
[----:B------:R-:W-:Y:S02]  /*d100*/  FSEL R129, R179, -INF , !P2 ;  /* 0xff800000b3817808 */ /* 0x000fe40005000000 */
[-C--:B------:R-:W-:Y:S02]  /*d110*/  ISETP.GE.AND P2, PT, R139, R223.reuse, PT ;  /* 0x000000df8b00720c */ /* 0x080fe40003f46270 */
[----:B------:R-:W-:Y:S02]  /*d120*/  FSEL R128, R178, -INF , !P4 ;  /* 0xff800000b2807808 */ /* 0x000fe40006000000 */
[----:B------:R-:W-:Y:S02]  /*d130*/  ISETP.GE.AND P4, PT, R130, R223, PT ;  /* 0x000000df8200720c */ /* 0x000fe40003f86270 */
[----:B------:R-:W-:-:S02]  /*d140*/  FSEL R138, R172, -INF , !P1 ;  /* 0xff800000ac8a7808 */ /* 0x000fc40004800000 */
[----:B------:R-:W-:Y:S02]  /*d150*/  FSEL R136, R174, -INF , !P0 ;  /* 0xff800000ae887808 */ /* 0x000fe40004000000 */
[CC--:B------:R-:W-:Y:S02]  /*d160*/  ISETP.GE.AND P1, PT, R153.reuse, R224.reuse, PT ;  /* 0x000000e09900720c */ /* 0x0c0fe40003f26270 */
[----:B------:R-:W-:Y:S02]  /*d170*/  ISETP.GE.AND P0, PT, R153, R223, PT ;  /* 0x000000df9900720c */ /* 0x000fe40003f06270 */
[----:B------:R-:W-:Y:S02]  /*d180*/  FSEL R131, R176, -INF , !P5 ;  /* 0xff800000b0837808 */ /* 0x000fe40006800000 */
[----:B------:R-:W-:Y:S02]  /*d190*/  FSEL R153, R170, -INF , !P2 ;  /* 0xff800000aa997808 */ /* 0x000fe40005000000 */
[----:B------:R-:W-:-:S02]  /*d1a0*/  ISETP.GE.AND P5, PT, R130, R224, PT ;  /* 0x000000e08200720c */ /* 0x000fc40003fa6270 */
[-C--:B------:R-:W-:Y:S01]  /*d1b0*/  ISETP.GE.AND P2, PT, R189, R223.reuse, PT ;  /* 0x000000dfbd00720c */ /* 0x080fe20003f46270 */
[----:B------:R-:W-:Y:S01]  /*d1c0*/  IMAD.MOV.U32 R176, RZ, RZ, R154 ;  /* 0x000000ffffb07224 */ /* 0x000fe200078e009a */
[----:B------:R-:W-:Y:S02]  /*d1d0*/  FSEL R130, R177, -INF , !P3 ;  /* 0xff800000b1827808 */ /* 0x000fe40005800000 */
[----:B------:R-:W-:Y:S02]  /*d1e0*/  FSEL R137, R175, -INF , !P4 ;  /* 0xff800000af897808 */ /* 0x000fe40006000000 */
[----:B------:R-:W-:Y:S02]  /*d1f0*/  ISETP.GE.AND P3, PT, R139, R224, PT ;  /* 0x000000e08b00720c */ /* 0x000fe40003f66270 */
[----:B------:R-:W-:Y:S02]  /*d200*/  ISETP.GE.AND P4, PT, R152, R223, PT ;  /* 0x000000df9800720c */ /* 0x000fe40003f86270 */
[----:B------:R-:W-:Y:S01]  /*d210*/  FSEL R154, R169, -INF , !P1 ;  /* 0xff800000a99a7808 */ /* 0x000fe20004800000 */
[----:B------:R-:W-:Y:S01]  /*d220*/  IMAD.MOV.U32 R181, RZ, RZ, R127 ;  /* 0x000000ffffb57224 */ /* 0x000fe200078e007f */
[----:B------:R-:W-:-:S02]  /*d230*/  FSEL R139, R173, -INF , !P5 ;  /* 0xff800000ad8b7808 */ /* 0x000fc40006800000 */
[----:B------:R-:W-:Y:S02]  /*d240*/  FSEL R169, R43, -INF , !P2 ;  /* 0xff8000002ba97808 */ /* 0x000fe40005000000 */
[----:B------:R-:W-:Y:S02]  /*d250*/  ISETP.GE.AND P5, PT, R152, R224, PT ;  /* 0x000000e09800720c */ /* 0x000fe40003fa6270 */
[----:B------:R-:W-:Y:S02]  /*d260*/  FMNMX3.FTZ R43, R216, R110, R111, !PT ;  /* 0x0000006ed82b7276 */ /* 0x000fe4000781006f */
[----:B------:R-:W-:Y:S02]  /*d270*/  FSEL R152, R168, -INF , !P3 ;  /* 0xff800000a8987808 */ /* 0x000fe40005800000 */
[----:B------:R-:W-:Y:S02]  /*d280*/  FSEL R127, R42, -INF , !P4 ;  /* 0xff8000002a7f7808 */ /* 0x000fe40006000000 */
[----:B------:R-:W-:-:S02]  /*d290*/  ISETP.GE.AND P3, PT, R189, R224, PT ;  /* 0x000000e0bd00720c */ /* 0x000fc40003f66270 */
[----:B------:R-:W-:Y:S02]  /*d2a0*/  MOV R177, R155 ;  /* 0x0000009b00b17202 */ /* 0x000fe40000000f00 */
[----:B------:R-:W-:Y:S01]  /*d2b0*/  FMNMX3.FTZ R42, R215, R108, R109, !PT ;  /* 0x0000006cd72a7276 */ /* 0x000fe2000781006d */
[----:B------:R-:W-:Y:S01]  /*d2c0*/  IMAD.MOV.U32 R180, RZ, RZ, R126 ;  /* 0x000000ffffb47224 */ /* 0x000fe200078e007e */
[----:B------:R-:W-:Y:S01]  /*d2d0*/  FSEL R155, R171, -INF , !P0 ;  /* 0xff800000ab9b7808 */ /* 0x000fe20004000000 */
[----:B------:R-:W-:Y:S01]  /*d2e0*/  IMAD.MOV.U32 R126, RZ, RZ, R125 ;  /* 0x000000ffff7e7224 */ /* 0x000fe200078e007d */
[----:B------:R-:W-:Y:S02]  /*d2f0*/  FMNMX3.FTZ R43, R43, R121, R123, !PT ;  /* 0x000000792b2b7276 */ /* 0x000fe4000781007b */
[----:B------:R-:W-:Y:S02]  /*d300*/  FSEL R40, R40, -INF , !P5 ;  /* 0xff80000028287808 */ /* 0x000fe40006800000 */
[----:B------:R-:W-:-:S02]  /*d310*/  FSEL R125, R41, -INF , !P3 ;  /* 0xff800000297d7808 */ /* 0x000fc40005800000 */
[----:B------:R-:W-:Y:S02]  /*d320*/  FMNMX3.FTZ R42, R42, R120, R122, !PT ;  /* 0x000000782a2a7276 */ /* 0x000fe4000781007a */
[----:B------:R-:W-:Y:S02]  /*d330*/  FMNMX3.FTZ R43, R43, R131, R130, !PT ;  /* 0x000000832b2b7276 */ /* 0x000fe40007810082 */
[----:B------:R-:W-:Y:S02]  /*d340*/  FMNMX3.FTZ R42, R42, R128, R129, !PT ;  /* 0x000000802a2a7276 */ /* 0x000fe40007810081 */
[----:B------:R-:W-:Y:S02]  /*d350*/  FMNMX3.FTZ R43, R43, R138, R139, !PT ;  /* 0x0000008a2b2b7276 */ /* 0x000fe4000781008b */
[----:B------:R-:W-:Y:S02]  /*d360*/  FMNMX3.FTZ R42, R42, R136, R137, !PT ;  /* 0x000000882a2a7276 */ /* 0x000fe40007810089 */
[----:B------:R-:W-:-:S02]  /*d370*/  FMNMX3.FTZ R43, R43, R152, R154, !PT ;  /* 0x000000982b2b7276 */ /* 0x000fc4000781009a */
[----:B------:R-:W-:Y:S02]  /*d380*/  FMNMX3.FTZ R42, R42, R153, R155, !PT ;  /* 0x000000992a2a7276 */ /* 0x000fe4000781009b */
[-C--:B------:R-:W-:Y:S02]  /*d390*/  ISETP.GE.AND P5, PT, R211, R224.reuse, PT ;  /* 0x000000e0d300720c */ /* 0x080fe40003fa6270 */
[-C--:B------:R-:W-:Y:S02]  /*d3a0*/  ISETP.GE.AND P4, PT, R167, R224.reuse, PT ;  /* 0x000000e0a700720c */ /* 0x080fe40003f86270 */
[----:B------:R-:W-:Y:S02]  /*d3b0*/  FMNMX3.FTZ R42, R42, R127, R169, !PT ;  /* 0x0000007f2a2a7276 */ /* 0x000fe400078100a9 */
[----:B------:R-:W-:Y:S02]  /*d3c0*/  FSEL R189, R61, -INF , !P4 ;  /* 0xff8000003dbd7808 */ /* 0x000fe40006000000 */
[----:B--2---:R-:W-:-:S02]  /*d3d0*/  ISETP.GE.AND P1, PT, R190, R224, PT ;  /* 0x000000e0be00720c */ /* 0x004fc40003f26270 */
[----:B---3--:R-:W-:Y:S02]  /*d3e0*/  ISETP.GE.AND P0, PT, R188, R224, PT ;  /* 0x000000e0bc00720c */ /* 0x008fe40003f06270 */
[-C--:B------:R-:W-:Y:S02]  /*d3f0*/  ISETP.GE.AND P3, PT, R190, R223.reuse, PT ;  /* 0x000000dfbe00720c */ /* 0x080fe40003f66270 */
[-C--:B------:R-:W-:Y:S02]  /*d400*/  ISETP.GE.AND P2, PT, R188, R223.reuse, PT ;  /* 0x000000dfbc00720c */ /* 0x080fe40003f46270 */
[----:B------:R-:W-:Y:S02]  /*d410*/  FSEL R190, R64, -INF , !P1 ;  /* 0xff80000040be7808 */ /* 0x000fe40004800000 */
[----:B------:R-:W-:Y:S02]  /*d420*/  FSEL R188, R65, -INF , !P0 ;  /* 0xff80000041bc7808 */ /* 0x000fe40004000000 */
[----:B------:R-:W-:-:S02]  /*d430*/  ISETP.GE.AND P1, PT, R211, R223, PT ;  /* 0x000000dfd300720c */ /* 0x000fc40003f26270 */
[----:B------:R-:W-:Y:S01]  /*d440*/  ISETP.GE.AND P0, PT, R167, R223, PT ;  /* 0x000000dfa700720c */ /* 0x000fe20003f06270 */
[----:B------:R-:W-:Y:S01]  /*d450*/  IMAD.MOV.U32 R223, RZ, RZ, R40 ;  /* 0x000000ffffdf7224 */ /* 0x000fe200078e0028 */
[----:B------:R-:W-:-:S05]  /*d460*/  LOP3.LUT R40, R248, UR4, R245, 0x96, !PT ;  /* 0x00000004f8287c12 */ /* 0x000fca000f8e96f5 */
[----:B------:R-:W-:Y:S01]  /*d470*/  IMAD.WIDE.U32 R172, R40, -0x326172a9, RZ ;  /* 0xcd9e8d5728ac7825 */ /* 0x000fe200078e00ff */
[----:B------:R-:W-:Y:S02]  /*d480*/  FMNMX3.FTZ R43, R43, R223, R125, !PT ;  /* 0x000000df2b2b7276 */ /* 0x000fe4000781007d */
[----:B------:R-:W-:Y:S02]  /*d490*/  FSEL R182, R67, -INF , !P2 ;  /* 0xff80000043b67808 */ /* 0x000fe40005000000 */
[----:B------:R-:W-:Y:S02]  /*d4a0*/  LOP3.LUT R41, R180, UR7, R173, 0x96, !PT ;  /* 0x00000007b4297c12 */ /* 0x000fe4000f8e96ad */
[----:B------:R-:W-:Y:S02]  /*d4b0*/  FSEL R180, R66, -INF , !P3 ;  /* 0xff80000042b47808 */ /* 0x000fe40005800000 */
[----:B------:R-:W-:Y:S02]  /*d4c0*/  FSEL R211, R60, -INF , !P5 ;  /* 0xff8000003cd37808 */ /* 0x000fe40006800000 */
[----:B------:R-:W-:-:S02]  /*d4d0*/  FMNMX3.FTZ R43, R43, R190, R188, !PT ;  /* 0x000000be2b2b7276 */ /* 0x000fc400078100bc */
[----:B------:R-:W-:Y:S01]  /*d4e0*/  LOP3.LUT R40, R236, UR6, R181, 0x96, !PT ;  /* 0x00000006ec287c12 */ /* 0x000fe2000f8e96b5 */
[----:B------:R-:W-:Y:S01]  /*d4f0*/  IMAD.MOV.U32 R66, RZ, RZ, R176 ;  /* 0x000000ffff427224 */ /* 0x000fe200078e00b0 */
[----:B------:R-:W-:Y:S01]  /*d500*/  FSEL R179, R62, -INF , !P1 ;  /* 0xff8000003eb37808 */ /* 0x000fe20004800000 */
[----:B------:R-:W-:Y:S01]  /*d510*/  IMAD.MOV.U32 R67, RZ, RZ, R177 ;  /* 0x000000ffff437224 */ /* 0x000fe200078e00b1 */
[----:B------:R-:W-:Y:S02]  /*d520*/  FSEL R181, R63, -INF , !P0 ;  /* 0xff8000003fb57808 */ /* 0x000fe40004000000 */
[----:B------:R-:W-:Y:S01]  /*d530*/  FMNMX3.FTZ R42, R42, R180, R182, !PT ;  /* 0x000000b42a2a7276 */ /* 0x000fe200078100b6 */
[----:B------:R-:W-:Y:S01]  /*d540*/  IMAD.MOV.U32 R177, RZ, RZ, R159 ;  /* 0x000000ffffb17224 */ /* 0x000fe200078e009f */
[----:B------:R-:W-:Y:S01]  /*d550*/  MOV R176, R158 ;  /* 0x0000009e00b07202 */ /* 0x000fe20000000f00 */
[----:B------:R-:W-:Y:S01]  /*d560*/  IMAD.WIDE.U32 R158, R41, -0x2daee0ad, RZ ;  /* 0xd2511f53299e7825 */ /* 0x000fe200078e00ff */
[----:B------:R-:W-:-:S02]  /*d570*/  FMNMX3.FTZ R63, R43, R211, R189, !PT ;  /* 0x000000d32b3f7276 */ /* 0x000fc400078100bd */
[----:B------:R-:W-:-:S03]  /*d580*/  FMNMX3.FTZ R41, R42, R179, R181, !PT ;  /* 0x000000b32a297276 */ /* 0x000fc600078100b5 */
[----:B------:R-:W1:Y:S04]  /*d590*/  SHFL.BFLY PT, R43, R63, 0x2, 0x1f ;  /* 0x0c401f003f2b7f89 */ /* 0x000e6800000e0000 */
[----:B------:R-:W2:Y:S01]  /*d5a0*/  SHFL.BFLY PT, R42, R41, 0x2, 0x1f ;  /* 0x0c401f00292a7f89 */ /* 0x000ea200000e0000 */
[----:B------:R-:W-:-:S05]  /*d5b0*/  IMAD.WIDE.U32 R64, R40, -0x2daee0ad, RZ ;  /* 0xd2511f5328407825 */ /* 0x000fca00078e00ff */
[----:B------:R-:W-:Y:S02]  /*d5c0*/  LOP3.LUT R60, R244, UR21, R65, 0x96, !PT ;  /* 0x00000015f43c7c12 */ /* 0x000fe4000f8e9641 */
[----:B------:R-:W-:Y:S01]  /*d5d0*/  LOP3.LUT R40, R64, UR20, R159, 0x96, !PT ;  /* 0x0000001440287c12 */ /* 0x000fe2000f8e969f */
[----:B------:R-:W-:Y:S02]  /*d5e0*/  IMAD.MOV.U32 R174, RZ, RZ, R184 ;  /* 0x000000ffffae7224 */ /* 0x000fe400078e00b8 */
[----:B------:R-:W-:Y:S02]  /*d5f0*/  IMAD.MOV.U32 R175, RZ, RZ, R185 ;  /* 0x000000ffffaf7224 */ /* 0x000fe400078e00b9 */
[----:B------:R-:W-:-:S04]  /*d600*/  IMAD.WIDE.U32 R60, R60, -0x326172a9, RZ ;  /* 0xcd9e8d573c3c7825 */ /* 0x000fc800078e00ff */
[----:B------:R-:W-:Y:S01]  /*d610*/  IMAD.WIDE.U32 R184, R40, -0x326172a9, RZ ;  /* 0xcd9e8d5728b87825 */ /* 0x000fe200078e00ff */
[----:B-1----:R-:W-:-:S03]  /*d620*/  FMNMX.FTZ R63, R63, R43, !PT ;  /* 0x0000002b3f3f7209 */ /* 0x002fc60007810000 */
[----:B------:R-:W-:Y:S01]  /*d630*/  IMAD.MOV.U32 R183, RZ, RZ, R156 ;  /* 0x000000ffffb77224 */ /* 0x000fe200078e009c */
[----:B--2---:R-:W-:Y:S01]  /*d640*/  FMNMX.FTZ R42, R41, R42, !PT ;  /* 0x0000002a292a7209 */ /* 0x004fe20007810000 */
[----:B------:R-:W1:Y:S01]  /*d650*/  SHFL.BFLY PT, R168, R63, 0x1, 0x1f ;  /* 0x0c201f003fa87f89 */ /* 0x000e6200000e0000 */
[----:B------:R-:W-:Y:S02]  /*d660*/  LOP3.LUT R40, R172, UR11, R61, 0x96, !PT ;  /* 0x0000000bac287c12 */ /* 0x000fe4000f8e963d */
[----:B------:R-:W-:Y:S01]  /*d670*/  LOP3.LUT R156, R60, UR10, R185, 0x96, !PT ;  /* 0x0000000a3c9c7c12 */ /* 0x000fe2000f8e96b9 */
[----:B------:R-:W2:Y:S01]  /*d680*/  SHFL.BFLY PT, R167, R42, 0x1, 0x1f ;  /* 0x0c201f002aa77f89 */ /* 0x000ea200000e0000 */
[----:B------:R-:W-:Y:S02]  /*d690*/  IMAD.MOV.U32 R191, RZ, RZ, R157 ;  /* 0x000000ffffbf7224 */ /* 0x000fe400078e009d */
[----:B------:R-:W-:-:S04]  /*d6a0*/  IMAD.WIDE.U32 R60, R40, -0x2daee0ad, RZ ;  /* 0xd2511f53283c7825 */ /* 0x000fc800078e00ff */
[----:B------:R-:W-:-:S05]  /*d6b0*/  IMAD.WIDE.U32 R156, R156, -0x2daee0ad, RZ ;  /* 0xd2511f539c9c7825 */ /* 0x000fca00078e00ff */
[----:B------:R-:W-:Y:S02]  /*d6c0*/  LOP3.LUT R40, R60, UR13, R157, 0x96, !PT ;  /* 0x0000000d3c287c12 */ /* 0x000fe4000f8e969d */
[----:B------:R-:W-:-:S03]  /*d6d0*/  LOP3.LUT R158, R158, UR19, R61, 0x96, !PT ;  /* 0x000000139e9e7c12 */ /* 0x000fc6000f8e963d */
[----:B------:R-:W-:-:S04]  /*d6e0*/  IMAD.WIDE.U32 R64, R40, -0x326172a9, RZ ;  /* 0xcd9e8d5728407825 */ /* 0x000fc800078e00ff */
[----:B------:R-:W-:Y:S01]  /*d6f0*/  IMAD.WIDE.U32 R158, R158, -0x326172a9, RZ ;  /* 0xcd9e8d579e9e7825 */ /* 0x000fe200078e00ff */
[----:B------:R-:W-:Y:S02]  /*d700*/  MOV R40, R64 ;  /* 0x0000004000287202 */ /* 0x000fe40000000f00 */
[----:B------:R-:W-:Y:S02]  /*d710*/  PRMT R43, R64, 0x7771, RZ ;  /* 0x00007771402b7816 */ /* 0x000fe400000000ff */
[----:B------:R-:W-:Y:S02]  /*d720*/  LOP3.LUT R41, R40, 0xff, RZ, 0xc0, !PT ;  /* 0x000000ff28297812 */ /* 0x000fe400078ec0ff */
[----:B-1----:R-:W-:Y:S02]  /*d730*/  FMNMX.FTZ R168, R63, R168, !PT ;  /* 0x000000a83fa87209 */ /* 0x002fe40007810000 */
[----:B------:R-:W-:Y:S02]  /*d740*/  LOP3.LUT R40, R158, UR8, R65, 0x96, !PT ;  /* 0x000000089e287c12 */ /* 0x000fe4000f8e9641 */
[----:B--2---:R-:W-:Y:S01]  /*d750*/  FMNMX.FTZ R167, R42, R167, !PT ;  /* 0x000000a72aa77209 */ /* 0x004fe20007810000 */
[----:B------:R-:W-:Y:S01]  /*d760*/  IMAD.MOV.U32 R63, RZ, RZ, R191 ;  /* 0x000000ffff3f7224 */ /* 0x000fe200078e00bf */
[----:B------:R-:W-:Y:S01]  /*d770*/  PRMT R43, R41, 0x5410, R43 ;  /* 0x00005410292b7816 */ /* 0x000fe2000000002b */
[----:B------:R-:W-:Y:S01]  /*d780*/  FMUL.FTZ R191, R168, UR22 ;  /* 0x00000016a8bf7c20 */ /* 0x000fe20008410000 */
[----:B------:R-:W-:Y:S01]  /*d790*/  LOP3.LUT R41, R40, 0xffff, RZ, 0xc0, !PT ;  /* 0x0000ffff28297812 */ /* 0x000fe200078ec0ff */
[----:B------:R-:W-:Y:S01]  /*d7a0*/  IMAD.MOV.U32 R224, RZ, RZ, R183 ;  /* 0x000000ffffe07224 */ /* 0x000fe200078e00b7 */
[----:B------:R-:W-:Y:S01]  /*d7b0*/  FSETP.NEU.FTZ.AND P1, PT, R168, -INF , PT ;  /* 0xff800000a800780b */ /* 0x000fe20003f3d000 */
[----:B------:R-:W-:Y:S01]  /*d7c0*/  FMUL.FTZ R183, R167, UR22 ;  /* 0x00000016a7b77c20 */ /* 0x000fe20008410000 */
[----:B------:R-:W-:-:S02]  /*d7d0*/  PRMT R61, R64, 0x7773, RZ ;  /* 0x00007773403d7816 */ /* 0x000fc400000000ff */
[----:B------:R-:W-:Y:S02]  /*d7e0*/  PRMT R60, R64, 0x7772, RZ ;  /* 0x00007772403c7816 */ /* 0x000fe400000000ff */
[----:B------:R-:W-:Y:S02]  /*d7f0*/  FSETP.NEU.FTZ.AND P0, PT, R167, -INF , PT ;  /* 0xff800000a700780b */ /* 0x000fe40003f1d000 */
[----:B------:R-:W-:Y:S02]  /*d800*/  LOP3.LUT R62, R40, 0xff, RZ, 0xc0, !PT ;  /* 0x000000ff283e7812 */ /* 0x000fe400078ec0ff */
[----:B------:R-:W-:Y:S02]  /*d810*/  SHF.R.U32.HI R41, RZ, 0x8, R41 ;  /* 0x00000008ff297819 */ /* 0x000fe40000011629 */
[----:B------:R-:W-:Y:S02]  /*d820*/  FSEL R191, R191, RZ, P1 ;  /* 0x000000ffbfbf7208 */ /* 0x000fe40000800000 */
[----:B------:R-:W-:-:S02]  /*d830*/  PRMT R60, R60, 0x5410, R61 ;  /* 0x000054103c3c7816 */ /* 0x000fc4000000003d */
[----:B------:R-:W-:Y:S02]  /*d840*/  PRMT R61, R40, 0x7632, R61 ;  /* 0x00007632283d7816 */ /* 0x000fe4000000003d */
[----:B------:R-:W-:Y:S02]  /*d850*/  FSEL R183, R183, RZ, P0 ;  /* 0x000000ffb7b77208 */ /* 0x000fe40000000000 */
[----:B------:R-:W-:Y:S01]  /*d860*/  PRMT R41, R62, 0x5410, R41 ;  /* 0x000054103e297816 */ /* 0x000fe20000000029 */
[--C-:B------:R-:W-:Y:S01]  /*d870*/  FFMA.FTZ R171, R123, UR22, -R191.reuse ;  /* 0x000000167bab7c23 */ /* 0x100fe200080108bf */
[----:B------:R-:W-:Y:S01]  /*d880*/  MOV R62, R169 ;  /* 0x000000a9003e7202 */ /* 0x000fe20000000f00 */
[----:B------:R-:W-:Y:S01]  /*d890*/  FFMA.FTZ R169, R121, UR22, -R191 ;  /* 0x0000001679a97c23 */ /* 0x000fe200080108bf */
[----:B------:R-:W-:Y:S01]  /*d8a0*/  SHF.R.U32.HI R40, RZ, 0x18, R40 ;  /* 0x00000018ff287819 */ /* 0x000fe20000011628 */
[--C-:B------:R-:W-:Y:S01]  /*d8b0*/  FFMA.FTZ R170, R120, UR22, -R183.reuse ;  /* 0x0000001678aa7c23 */ /* 0x100fe200080108b7 */
[----:B------:R-:W-:Y:S01]  /*d8c0*/  LOP3.LUT R61, R61, 0xff, RZ, 0xc0, !PT ;  /* 0x000000ff3d3d7812 */ /* 0x000fe200078ec0ff */
[----:B------:R-:W-:Y:S01]  /*d8d0*/  IMAD.MOV.U32 R120, RZ, RZ, R172 ;  /* 0x000000ffff787224 */ /* 0x000fe200078e00ac */
[----:B------:R-:W-:Y:S01]  /*d8e0*/  FSEL R42, R168, RZ, P1 ;  /* 0x000000ffa82a7208 */ /* 0x000fe20000800000 */
[----:B------:R-:W-:Y:S01]  /*d8f0*/  FFMA.FTZ R172, R122, UR22, -R183 ;  /* 0x000000167aac7c23 */ /* 0x000fe200080108b7 */
[----:B------:R-:W-:Y:S01]  /*d900*/  IMAD.MOV.U32 R64, RZ, RZ, R174 ;  /* 0x000000ffff407224 */ /* 0x000fe200078e00ae */
[----:B------:R-:W-:Y:S01]  /*d910*/  PRMT R40, R61, 0x5410, R40 ;  /* 0x000054103d287816 */ /* 0x000fe20000000028 */
[----:B------:R-:W-:Y:S01]  /*d920*/  IMAD.MOV.U32 R65, RZ, RZ, R175 ;  /* 0x000000ffff417224 */ /* 0x000fe200078e00af */
[----:B------:R-:W-:Y:S01]  /*d930*/  MUFU.EX2 R169, R169 ;  /* 0x000000a900a97308 */ /* 0x000fe20000000800 */
[----:B------:R-:W-:Y:S01]  /*d940*/  IMAD.MOV.U32 R121, RZ, RZ, R173 ;  /* 0x000000ffff797224 */ /* 0x000fe200078e00ad */
[----:B------:R-:W-:Y:S01]  /*d950*/  FSEL R61, R167, RZ, P0 ;  /* 0x000000ffa73d7208 */ /* 0x000fe20000000000 */
[----:B------:R-:W-:Y:S01]  /*d960*/  IMAD.MOV.U32 R122, RZ, RZ, R176 ;  /* 0x000000ffff7a7224 */ /* 0x000fe200078e00b0 */
[----:B------:R-:W1:Y:S01]  /*d970*/  MUFU.EX2 R171, R171 ;  /* 0x000000ab00ab7308 */ /* 0x000e620000000800 */
[--C-:B------:R-:W-:Y:S01]  /*d980*/  FFMA.FTZ R176, R110, UR22, -R191.reuse ;  /* 0x000000166eb07c23 */ /* 0x100fe200080108bf */
[----:B------:R-:W-:Y:S01]  /*d990*/  FFMA.FTZ R175, R111, UR22, -R191 ;  /* 0x000000166faf7c23 */ /* 0x000fe200080108bf */
[--C-:B------:R-:W-:Y:S01]  /*d9a0*/  FFMA.FTZ R174, R108, UR22, -R183.reuse ;  /* 0x000000166cae7c23 */ /* 0x100fe200080108b7 */
[----:B------:R-:W-:Y:S01]  /*d9b0*/  FFMA.FTZ R173, R109, UR22, -R183 ;  /* 0x000000166dad7c23 */ /* 0x000fe200080108b7 */
[----:B------:R-:W-:Y:S01]  /*d9c0*/  FADD.FTZ R42, R216, -R42 ;  /* 0x8000002ad82a7221 */ /* 0x000fe20000010000 */
[----:B------:R-:W-:Y:S01]  /*d9d0*/  FADD.FTZ R61, R215, -R61 ;  /* 0x8000003dd73d7221 */ /* 0x000fe20000010000 */
[----:B------:R-:W-:Y:S02]  /*d9e0*/  MUFU.EX2 R176, R176 ;  /* 0x000000b000b07308 */ /* 0x000fe40000000800 */
[----:B------:R-:W-:-:S02]  /*d9f0*/  FMUL.FTZ R42, R42, UR22 ;  /* 0x000000162a2a7c20 */ /* 0x000fc40008410000 */
[----:B------:R-:W-:Y:S01]  /*da00*/  MUFU.EX2 R175, R175 ;  /* 0x000000af00af7308 */ /* 0x000fe20000000800 */
[----:B------:R-:W-:-:S03]  /*da10*/  FMUL.FTZ R61, R61, UR22 ;  /* 0x000000163d3d7c20 */ /* 0x000fc60008410000 */
[----:B------:R-:W-:Y:S04]  /*da20*/  MUFU.EX2 R174, R174 ;  /* 0x000000ae00ae7308 */ /* 0x000fe80000000800 */
[----:B------:R-:W2:Y:S01]  /*da30*/  MUFU.EX2 R173, R173 ;  /* 0x000000ad00ad7308 */ /* 0x000ea20000000800 */
[----:B------:R-:W-:-:S03]  /*da40*/  IMAD.MOV.U32 R123, RZ, RZ, R177 ;  /* 0x000000ffff7b7224 */ /* 0x000fc600078e00b1 */
[----:B------:R-:W-:Y:S04]  /*da50*/  MUFU.EX2 R170, R170 ;  /* 0x000000aa00aa7308 */ /* 0x000fe80000000800 */
[----:B------:R-:W3:Y:S01]  /*da60*/  MUFU.EX2 R172, R172 ;  /* 0x000000ac00ac7308 */ /* 0x000ee20000000800 */
[----:B------:R-:W-:-:S03]  /*da70*/  HSET2.LE.AND R43, R43, R199, PT ;  /* 0x000000c72b2b7233 */ /* 0x000fc60003803000 */
[----:B------:R4:W3:Y:S01]  /*da80*/  MUFU.EX2 R178, R42 ;  /* 0x0000002a00b27308 */ /* 0x0008e20000000800 */
[----:B-1----:R-:W-:Y:S01]  /*da90*/  F2FP.F16.F32.PACK_AB R110, R171, R169 ;  /* 0x000000a9ab6e723e */ /* 0x002fe200000000ff */
[----:B------:R-:W-:Y:S01]  /*daa0*/  IMAD.MOV.U32 R109, RZ, RZ, R185 ;  /* 0x000000ffff6d7224 */ /* 0x000fe200078e00b9 */
[----:B------:R-:W-:Y:S01]  /*dab0*/  MOV R108, R184 ;  /* 0x000000b8006c7202 */ /* 0x000fe20000000f00 */
[----:B------:R-:W1:Y:S01]  /*dac0*/  MUFU.EX2 R177, R61 ;  /* 0x0000003d00b17308 */ /* 0x000e620000000800 */
[----:B------:R-:W-:Y:S02]  /*dad0*/  LOP3.LUT R60, R60, 0xff00ff, RZ, 0xc0, !PT ;  /* 0x00ff00ff3c3c7812 */ /* 0x000fe400078ec0ff */
[--C-:B------:R-:W-:Y:S02]  /*dae0*/  HSET2.LE.AND R41, R41, R199.reuse, PT ;  /* 0x000000c729297233 */ /* 0x100fe40003803000 */
[----:B------:R-:W-:Y:S01]  /*daf0*/  HSET2.LE.AND R40, R40, R199, PT ;  /* 0x000000c728287233 */ /* 0x000fe20003803000 */
[----:B------:R-:W-:Y:S01]  /*db00*/  IMAD.MOV.U32 R216, RZ, RZ, R63 ;  /* 0x000000ffffd87224 */ /* 0x000fe200078e003f */
[----:B------:R-:W-:Y:S01]  /*db10*/  LOP3.LUT R110, R110, R43, RZ, 0xc0, !PT ;  /* 0x0000002b6e6e7212 */ /* 0x000fe200078ec0ff */
[----:B------:R-:W-:Y:S01]  /*db20*/  IMAD.MOV.U32 R43, RZ, RZ, R109 ;  /* 0x000000ffff2b7224 */ /* 0x000fe200078e006d */
[----:B--2---:R-:W-:Y:S01]  /*db30*/  F2FP.F16.F32.PACK_AB R109, R173, R174 ;  /* 0x000000aead6d723e */ /* 0x004fe200000000ff */
[----:B----4-:R-:W-:Y:S01]  /*db40*/  IMAD.MOV.U32 R42, RZ, RZ, R108 ;  /* 0x000000ffff2a7224 */ /* 0x010fe200078e006c */
[----:B------:R-:W-:-:S02]  /*db50*/  F2FP.F16.F32.PACK_AB R108, R175, R176 ;  /* 0x000000b0af6c723e */ /* 0x000fc400000000ff */
[----:B---3--:R-:W-:Y:S01]  /*db60*/  F2FP.F16.F32.PACK_AB R111, R172, R170 ;  /* 0x000000aaac6f723e */ /* 0x008fe200000000ff */
[-C--:B------:R-:W-:Y:S01]  /*db70*/  FMUL.FTZ R148, R148, R178.reuse ;  /* 0x000000b294947220 */ /* 0x080fe20000410000 */
[----:B------:R-:W-:Y:S01]  /*db80*/  HSET2.LE.AND R60, R60, R199, PT ;  /* 0x000000c73c3c7233 */ /* 0x000fe20003803000 */
[-C--:B------:R-:W-:Y:S01]  /*db90*/  FMUL.FTZ R149, R149, R178.reuse ;  /* 0x000000b295957220 */ /* 0x080fe20000410000 */
[----:B------:R-:W-:Y:S01]  /*dba0*/  LOP3.LUT R108, R108, R41, RZ, 0xc0, !PT ;  /* 0x000000296c6c7212 */ /* 0x000fe200078ec0ff */
[----:B------:R-:W-:Y:S01]  /*dbb0*/  FMUL.FTZ R41, R161, R178 ;  /* 0x000000b2a1297220 */ /* 0x000fe20000410000 */
[----:B------:R-:W-:Y:S01]  /*dbc0*/  LOP3.LUT R109, R109, R40, RZ, 0xc0, !PT ;  /* 0x000000286d6d7212 */ /* 0x000fe200078ec0ff */
[----:B------:R-:W-:Y:S01]  /*dbd0*/  FMUL.FTZ R40, R160, R178 ;  /* 0x000000b2a0287220 */ /* 0x000fe20000410000 */
[----:B------:R-:W-:Y:S01]  /*dbe0*/  IMAD.MOV.U32 R160, RZ, RZ, R42 ;  /* 0x000000ffffa07224 */ /* 0x000fe200078e002a */
[----:B------:R-:W-:Y:S01]  /*dbf0*/  MOV R161, R43 ;  /* 0x0000002b00a17202 */ /* 0x000fe20000000f00 */
[-C--:B-1----:R-:W-:Y:S01]  /*dc00*/  FMUL.FTZ R42, R162, R177.reuse ;  /* 0x000000b1a22a7220 */ /* 0x082fe20000410000 */
[----:B------:R-:W-:Y:S01]  /*dc10*/  LOP3.LUT R111, R111, R60, RZ, 0xc0, !PT ;  /* 0x0000003c6f6f7212 */ /* 0x000fe200078ec0ff */
[-C--:B------:R-:W-:Y:S01]  /*dc20*/  FMUL.FTZ R43, R163, R177.reuse ;  /* 0x000000b1a32b7220 */ /* 0x080fe20000410000 */
[-C--:B------:R-:W-:Y:S01]  /*dc30*/  FMUL.FTZ R150, R150, R177.reuse ;  /* 0x000000b196967220 */ /* 0x080fe20000410000 */
[----:B------:R-:W-:Y:S01]  /*dc40*/  FMUL.FTZ R151, R151, R177 ;  /* 0x000000b197977220 */ /* 0x000fe20000410000 */
[--C-:B------:R-:W-:Y:S01]  /*dc50*/  FFMA.FTZ R213, R213, UR22, -R210.reuse ;  /* 0x00000016d5d57c23 */ /* 0x100fe200080108d2 */
[----:B------:R-:W-:Y:S01]  /*dc60*/  FFMA.FTZ R214, R214, UR22, -R210 ;  /* 0x00000016d6d67c23 */ /* 0x000fe200080108d2 */
[-C--:B------:R-:W-:Y:S01]  /*dc70*/  FMUL.FTZ R96, R96, R178.reuse ;  /* 0x000000b260607220 */ /* 0x080fe20000410000 */
[-C--:B------:R-:W-:Y:S01]  /*dc80*/  FMUL.FTZ R97, R97, R178.reuse ;  /* 0x000000b261617220 */ /* 0x080fe20000410000 */
[C---:B------:R-:W-:Y:S01]  /*dc90*/  HMMA.16816.F32 R40, R108.reuse, R4, R40 ;  /* 0x000000046c28723c */ /* 0x040fe20000001828 */
[----:B------:R-:W-:Y:S01]  /*dca0*/  IMAD.MOV.U32 R163, RZ, RZ, R123 ;  /* 0x000000ffffa37224 */ /* 0x000fe200078e007b */
[----:B------:R-:W-:Y:S01]  /*dcb0*/  UIADD3 UR4, UPT, UPT, UR17, 0x646e171e, URZ ;  /* 0x646e171e11047890 */ /* 0x000fe2000fffe0ff */
[-C--:B------:R-:W-:Y:S01]  /*dcc0*/  FMUL.FTZ R80, R80, R178.reuse ;  /* 0x000000b250507220 */ /* 0x080fe20000410000 */
[-C--:B------:R-:W-:Y:S01]  /*dcd0*/  FMUL.FTZ R81, R81, R178.reuse ;  /* 0x000000b251517220 */ /* 0x080fe20000410000 */
[-C--:B------:R-:W-:Y:S01]  /*dce0*/  FMUL.FTZ R112, R112, R178.reuse ;  /* 0x000000b270707220 */ /* 0x080fe20000410000 */
[-C--:B------:R-:W-:Y:S01]  /*dcf0*/  FMUL.FTZ R113, R113, R178.reuse ;  /* 0x000000b271717220 */ /* 0x080fe20000410000 */
[----:B------:R-:W-:Y:S01]  /*dd00*/  FMUL.FTZ R144, R144, R178 ;  /* 0x000000b290907220 */ /* 0x000fe20000410000 */
[----:B------:R-:W-:Y:S01]  /*dd10*/  HMMA.16816.F32 R4, R108, R6, R148 ;  /* 0x000000066c04723c */ /* 0x000fe20000001894 */
[----:B------:R-:W-:Y:S01]  /*dd20*/  IMAD.MOV.U32 R149, RZ, RZ, R67 ;  /* 0x000000ffff957224 */ /* 0x000fe200078e0043 */
[----:B------:R-:W-:Y:S01]  /*dd30*/  MOV R150, R64 ;  /* 0x0000004000967202 */ /* 0x000fe20000000f00 */
[----:B------:R-:W-:Y:S01]  /*dd40*/  FMUL.FTZ R64, R84, R178 ;  /* 0x000000b254407220 */ /* 0x000fe20000410000 */
[----:B------:R-:W-:-:S02]  /*dd50*/  IMAD.MOV.U32 R123, RZ, RZ, R62 ;  /* 0x000000ffff7b7224 */ /* 0x000fc400078e003e */
[-C--:B------:R-:W-:Y:S01]  /*dd60*/  FMUL.FTZ R145, R145, R178.reuse ;  /* 0x000000b291917220 */ /* 0x080fe20000410000 */
[----:B------:R-:W-:Y:S01]  /*dd70*/  LOP3.LUT R84, R150, UR9, R149, 0x96, !PT ;  /* 0x0000000996547c12 */ /* 0x000fe2000f8e9695 */
[-C--:B------:R-:W-:Y:S01]  /*dd80*/  FMUL.FTZ R62, R70, R177.reuse ;  /* 0x000000b1463e7220 */ /* 0x080fe20000410000 */
[-C--:B------:R-:W-:Y:S01]  /*dd90*/  FMUL.FTZ R63, R71, R177.reuse ;  /* 0x000000b1473f7220 */ /* 0x080fe20000410000 */
[----:B------:R-:W-:Y:S02]  /*dda0*/  IMAD.MOV.U32 R151, RZ, RZ, R65 ;  /* 0x000000ffff977224 */ /* 0x000fe400078e0041 */
[-C--:B------:R-:W-:Y:S01]  /*ddb0*/  FMUL.FTZ R70, R102, R177.reuse ;  /* 0x000000b166467220 */ /* 0x080fe20000410000 */
[----:B------:R-:W-:Y:S02]  /*ddc0*/  IMAD.MOV.U32 R148, RZ, RZ, R66 ;  /* 0x000000ffff947224 */ /* 0x000fe400078e0042 */
[-C--:B------:R-:W-:Y:S01]  /*ddd0*/  FMUL.FTZ R71, R103, R177.reuse ;  /* 0x000000b167477220 */ /* 0x080fe20000410000 */
[----:B------:R-:W-:Y:S01]  /*dde0*/  FMUL.FTZ R65, R85, R178 ;  /* 0x000000b255417220 */ /* 0x000fe20000410000 */
[-C--:B------:R-:W-:Y:S01]  /*ddf0*/  FMUL.FTZ R66, R86, R177.reuse ;  /* 0x000000b156427220 */ /* 0x080fe20000410000 */
[----:B------:R-:W-:Y:S01]  /*de00*/  FMUL.FTZ R67, R87, R177 ;  /* 0x000000b157437220 */ /* 0x000fe20000410000 */
[----:B------:R-:W-:-:S04]  /*de10*/  IMAD.WIDE.U32 R102, R84, -0x2daee0ad, RZ ;  /* 0xd2511f5354667825 */ /* 0x000fc800078e00ff */
[-C--:B------:R-:W-:Y:S01]  /*de20*/  FMUL.FTZ R98, R98, R177.reuse ;  /* 0x000000b162627220 */ /* 0x080fe20000410000 */
[-C--:B------:R-:W-:Y:S01]  /*de30*/  FMUL.FTZ R99, R99, R177.reuse ;  /* 0x000000b163637220 */ /* 0x080fe20000410000 */
[-C--:B------:R-:W-:Y:S01]  /*de40*/  FMUL.FTZ R60, R68, R178.reuse ;  /* 0x000000b2443c7220 */ /* 0x080fe20000410000 */
[-C--:B------:R-:W-:Y:S01]  /*de50*/  FMUL.FTZ R68, R100, R178.reuse ;  /* 0x000000b264447220 */ /* 0x080fe20000410000 */
[----:B------:R-:W-:Y:S01]  /*de60*/  IMAD.MOV.U32 R100, RZ, RZ, R102 ;  /* 0x000000ffff647224 */ /* 0x000fe200078e0066 */
[----:B------:R-:W-:Y:S01]  /*de70*/  MUFU.EX2 R213, R213 ;  /* 0x000000d500d57308 */ /* 0x000fe20000000800 */
[----:B------:R-:W-:Y:S02]  /*de80*/  IMAD.MOV.U32 R162, RZ, RZ, R122 ;  /* 0x000000ffffa27224 */ /* 0x000fe400078e007a */
[-C--:B------:R-:W-:Y:S01]  /*de90*/  FMUL.FTZ R61, R69, R178.reuse ;  /* 0x000000b2453d7220 */ /* 0x080fe20000410000 */
[-C--:B------:R-:W-:Y:S01]  /*dea0*/  FMUL.FTZ R132, R132, R178.reuse ;  /* 0x000000b284847220 */ /* 0x080fe20000410000 */
[----:B------:R-:W1:Y:S01]  /*deb0*/  MUFU.EX2 R214, R214 ;  /* 0x000000d600d67308 */ /* 0x000e620000000800 */
[-C--:B------:R-:W-:Y:S01]  /*dec0*/  FMUL.FTZ R82, R82, R177.reuse ;  /* 0x000000b152527220 */ /* 0x080fe20000410000 */
[----:B------:R-:W-:Y:S01]  /*ded0*/  FMUL.FTZ R83, R83, R177 ;  /* 0x000000b153537220 */ /* 0x000fe20000410000 */
[C---:B------:R-:W-:Y:S01]  /*dee0*/  HMMA.16816.F32 R64, R108.reuse, R24, R64 ;  /* 0x000000186c40723c */ /* 0x040fe20000001840 */
[----:B------:R-:W-:Y:S01]  /*def0*/  MOV R122, R123 ;  /* 0x0000007b007a7202 */ /* 0x000fe20000000f00 */
[----:B------:R-:W-:Y:S01]  /*df00*/  IMAD.MOV.U32 R123, RZ, RZ, R125 ;  /* 0x000000ffff7b7224 */ /* 0x000fe200078e007d */
[----:B------:R-:W-:Y:S01]  /*df10*/  LOP3.LUT R100, R100, 0xff, RZ, 0xc0, !PT ;  /* 0x000000ff64647812 */ /* 0x000fe200078ec0ff */
[----:B------:R-:W-:Y:S01]  /*df20*/  IMAD.MOV.U32 R215, RZ, RZ, R216 ;  /* 0x000000ffffd77224 */ /* 0x000fe200078e00d8 */
[----:B------:R-:W-:Y:S01]  /*df30*/  LOP3.LUT R125, R162, UR4, R103, 0x96, !PT ;  /* 0x00000004a27d7c12 */ /* 0x000fe2000f8e9667 */
[----:B------:R-:W-:Y:S01]  /*df40*/  FMUL.FTZ R133, R133, R178 ;  /* 0x000000b285857220 */ /* 0x000fe20000410000 */
[--C-:B------:R-:W-:Y:S01]  /*df50*/  FFMA.FTZ R221, R221, UR22, -R207.reuse ;  /* 0x00000016dddd7c23 */ /* 0x100fe200080108cf */
[C---:B------:R-:W-:Y:S01]  /*df60*/  HMMA.16816.F32 R24, R108.reuse, R26, R96 ;  /* 0x0000001a6c18723c */ /* 0x040fe20000001860 */
[----:B------:R-:W-:Y:S01]  /*df70*/  PRMT R98, R102, 0x7773, RZ ;  /* 0x0000777366627816 */ /* 0x000fe200000000ff */
[----:B------:R-:W-:Y:S01]  /*df80*/  FFMA.FTZ R224, R224, UR22, -R210 ;  /* 0x00000016e0e07c23 */ /* 0x000fe200080108d2 */
[----:B------:R-:W-:Y:S01]  /*df90*/  PRMT R96, R102, 0x7772, RZ ;  /* 0x0000777266607816 */ /* 0x000fe200000000ff */
[----:B------:R-:W-:Y:S01]  /*dfa0*/  FFMA.FTZ R222, R222, UR22, -R207 ;  /* 0x00000016dede7c23 */ /* 0x000fe200080108cf */
[----:B------:R-:W-:Y:S01]  /*dfb0*/  PRMT R97, R102, 0x7771, RZ ;  /* 0x0000777166617816 */ /* 0x000fe200000000ff */
[----:B------:R-:W-:Y:S01]  /*dfc0*/  IMAD.MOV.U32 R216, RZ, RZ, R223 ;  /* 0x000000ffffd87224 */ /* 0x000fe200078e00df */
[----:B------:R-:W-:Y:S01]  /*dfd0*/  MOV R223, R124 ;  /* 0x0000007c00df7202 */ /* 0x000fe20000000f00 */
[C---:B------:R-:W-:Y:S01]  /*dfe0*/  HMMA.16816.F32 R60, R108.reuse, R8, R60 ;  /* 0x000000086c3c723c */ /* 0x040fe2000000183c */
[--C-:B------:R-:W-:Y:S01]  /*dff0*/  PRMT R96, R96, 0x5410, R98.reuse ;  /* 0x0000541060607816 */ /* 0x100fe20000000062 */
[----:B------:R-:W-:Y:S01]  /*e000*/  FFMA.FTZ R138, R138, UR22, -R191 ;  /* 0x000000168a8a7c23 */ /* 0x000fe200080108bf */
[----:B------:R-:W-:Y:S01]  /*e010*/  PRMT R97, R100, 0x5410, R97 ;  /* 0x0000541064617816 */ /* 0x000fe20000000061 */
[-C--:B------:R-:W-:Y:S01]  /*e020*/  FMUL.FTZ R69, R101, R178.reuse ;  /* 0x000000b265457220 */ /* 0x080fe20000410000 */
[----:B------:R-:W-:Y:S01]  /*e030*/  PRMT R98, R125, 0x7632, R98 ;  /* 0x000076327d627816 */ /* 0x000fe20000000062 */
[-C--:B------:R-:W-:Y:S01]  /*e040*/  FMUL.FTZ R84, R140, R178.reuse ;  /* 0x000000b28c547220 */ /* 0x080fe20000410000 */
[-C--:B------:R-:W-:Y:S01]  /*e050*/  FMUL.FTZ R85, R141, R178.reuse ;  /* 0x000000b28d557220 */ /* 0x080fe20000410000 */
[----:B------:R-:W-:Y:S01]  /*e060*/  HMMA.16816.F32 R8, R108, R10, R80 ;  /* 0x0000000a6c08723c */ /* 0x000fe20000001850 */
[-C--:B------:R-:W-:Y:S01]  /*e070*/  FMUL.FTZ R80, R116, R178.reuse ;  /* 0x000000b274507220 */ /* 0x080fe20000410000 */
[----:B------:R-:W-:Y:S01]  /*e080*/  FMUL.FTZ R81, R117, R178 ;  /* 0x000000b275517220 */ /* 0x000fe20000410000 */
[-C--:B------:R-:W-:Y:S01]  /*e090*/  FMUL.FTZ R82, R118, R177.reuse ;  /* 0x000000b176527220 */ /* 0x080fe20000410000 */
[-C--:B------:R-:W-:Y:S01]  /*e0a0*/  FMUL.FTZ R83, R119, R177.reuse ;  /* 0x000000b177537220 */ /* 0x080fe20000410000 */
[-C--:B------:R-:W-:Y:S01]  /*e0b0*/  FMUL.FTZ R86, R142, R177.reuse ;  /* 0x000000b18e567220 */ /* 0x080fe20000410000 */
[-C--:B------:R-:W-:Y:S01]  /*e0c0*/  FMUL.FTZ R87, R143, R177.reuse ;  /* 0x000000b18f577220 */ /* 0x080fe20000410000 */
[----:B------:R-:W-:Y:S01]  /*e0d0*/  IMAD.MOV.U32 R149, RZ, RZ, R161 ;  /* 0x000000ffff957224 */ /* 0x000fe200078e00a1 */
[----:B------:R-:W-:Y:S01]  /*e0e0*/  LOP3.LUT R124, R125, 0xffff, RZ, 0xc0, !PT ;  /* 0x0000ffff7d7c7812 */ /* 0x000fe200078ec0ff */
[-C--:B------:R-:W-:Y:S01]  /*e0f0*/  FMUL.FTZ R114, R114, R177.reuse ;  /* 0x000000b172727220 */ /* 0x080fe20000410000 */
[-C--:B------:R-:W-:Y:S01]  /*e100*/  FMUL.FTZ R115, R115, R177.reuse ;  /* 0x000000b173737220 */ /* 0x080fe20000410000 */
[-C--:B------:R-:W-:Y:S01]  /*e110*/  FMUL.FTZ R146, R146, R177.reuse ;  /* 0x000000b192927220 */ /* 0x080fe20000410000 */
[----:B------:R-:W-:Y:S01]  /*e120*/  FMUL.FTZ R147, R147, R177 ;  /* 0x000000b193937220 */ /* 0x000fe20000410000 */
[----:B------:R-:W-:-:S02]  /*e130*/  IMAD.MOV.U32 R161, RZ, RZ, R216 ;  /* 0x000000ffffa17224 */ /* 0x000fc400078e00d8 */
[-C--:B------:R-:W-:Y:S01]  /*e140*/  FMUL.FTZ R134, R134, R177.reuse ;  /* 0x000000b186867220 */ /* 0x080fe20000410000 */
[----:B------:R-:W-:Y:S01]  /*e150*/  FMUL.FTZ R135, R135, R177 ;  /* 0x000000b187877220 */ /* 0x000fe20000410000 */
[--C-:B------:R-:W-:Y:S01]  /*e160*/  FFMA.FTZ R216, R223, UR22, -R207.reuse ;  /* 0x00000016dfd87c23 */ /* 0x100fe200080108cf */
[----:B------:R-:W-:Y:S01]  /*e170*/  LOP3.LUT R99, R125, 0xff, RZ, 0xc0, !PT ;  /* 0x000000ff7d637812 */ /* 0x000fe200078ec0ff */
[----:B------:R-:W-:Y:S01]  /*e180*/  FFMA.FTZ R223, R126, UR22, -R207 ;  /* 0x000000167edf7c23 */ /* 0x000fe200080108cf */
[----:B------:R-:W-:Y:S01]  /*e190*/  LOP3.LUT R98, R98, 0xff, RZ, 0xc0, !PT ;  /* 0x000000ff62627812 */ /* 0x000fe200078ec0ff */
[----:B------:R-:W-:Y:S01]  /*e1a0*/  FFMA.FTZ R139, R139, UR22, -R191 ;  /* 0x000000168b8b7c23 */ /* 0x000fe200080108bf */
[----:B------:R-:W-:Y:S01]  /*e1b0*/  LOP3.LUT R96, R96, 0xff00ff, RZ, 0xc0, !PT ;  /* 0x00ff00ff60607812 */ /* 0x000fe200078ec0ff */
[----:B------:R-:W-:Y:S01]  /*e1c0*/  FFMA.FTZ R136, R136, UR22, -R183 ;  /* 0x0000001688887c23 */ /* 0x000fe200080108b7 */
[----:B------:R-:W-:Y:S01]  /*e1d0*/  HSET2.LE.AND R97, R97, R199, PT ;  /* 0x000000c761617233 */ /* 0x000fe20003803000 */
[C---:B------:R-:W-:Y:S01]  /*e1e0*/  HMMA.16816.F32 R68, R108.reuse, R32, R68 ;  /* 0x000000206c44723c */ /* 0x040fe20000001844 */
[----:B------:R-:W-:Y:S01]  /*e1f0*/  SHF.R.U32.HI R125, RZ, 0x18, R125 ;  /* 0x00000018ff7d7819 */ /* 0x000fe2000001167d */
[----:B------:R-:W-:Y:S01]  /*e200*/  IMAD.MOV.U32 R148, RZ, RZ, R160 ;  /* 0x000000ffff947224 */ /* 0x000fe200078e00a0 */
[----:B------:R-:W-:Y:S01]  /*e210*/  SHF.R.U32.HI R124, RZ, 0x8, R124 ;  /* 0x00000008ff7c7819 */ /* 0x000fe2000001167c */
[----:B------:R-:W-:Y:S01]  /*e220*/  IMAD.MOV.U32 R163, RZ, RZ, R127 ;  /* 0x000000ffffa37224 */ /* 0x000fe200078e007f */
[----:B-1----:R-:W-:Y:S01]  /*e230*/  F2FP.F16.F32.PACK_AB R126, R214, R213 ;  /* 0x000000d5d67e723e */ /* 0x002fe200000000ff */
[----:B------:R-:W-:Y:S01]  /*e240*/  IMAD.MOV.U32 R160, RZ, RZ, R122 ;  /* 0x000000ffffa07224 */ /* 0x000fe200078e007a */
[----:B------:R-:W-:Y:S01]  /*e250*/  MOV R150, R120 ;  /* 0x0000007800967202 */ /* 0x000fe20000000f00 */
[----:B------:R-:W-:Y:S01]  /*e260*/  HMMA.16816.F32 R80, R108, R48, R80 ;  /* 0x000000306c50723c */ /* 0x000fe20000001850 */
[----:B------:R-:W-:Y:S01]  /*e270*/  IMAD.MOV.U32 R162, RZ, RZ, R123 ;  /* 0x000000ffffa27224 */ /* 0x000fe200078e007b */
[----:B------:R-:W-:Y:S01]  /*e280*/  PRMT R124, R99, 0x5410, R124 ;  /* 0x00005410637c7816 */ /* 0x000fe2000000007c */
[----:B------:R-:W-:Y:S01]  /*e290*/  IMAD.MOV.U32 R151, RZ, RZ, R121 ;  /* 0x000000ffff977224 */ /* 0x000fe200078e0079 */
[----:B------:R-:W-:Y:S01]  /*e2a0*/  PRMT R125, R98, 0x5410, R125 ;  /* 0x00005410627d7816 */ /* 0x000fe2000000007d */
[----:B------:R-:W1:Y:S01]  /*e2b0*/  LDSM.16.MT88.4 R120, [R212+0x9400] ;  /* 0x00940000d478783b */ /* 0x000e620000004200 */
[----:B------:R-:W-:-:S02]  /*e2c0*/  LOP3.LUT R126, R126, R97, RZ, 0xc0, !PT ;  /* 0x000000617e7e7212 */ /* 0x000fc400078ec0ff */
[C---:B------:R-:W-:Y:S01]  /*e2d0*/  HMMA.16816.F32 R84, R108.reuse, R104, R84 ;  /* 0x000000686c54723c */ /* 0x040fe20000001854 */
[----:B------:R-:W-:Y:S01]  /*e2e0*/  HSET2.LE.AND R127, R96, R199, PT ;  /* 0x000000c7607f7233 */ /* 0x000fe20003803000 */
[----:B------:R-:W2:Y:S04]  /*e2f0*/  LDSM.16.MT88.4 R116, [R200+0x400] ;  /* 0x00040000c874783b */ /* 0x000ea80000004200 */
[----:B------:R-:W-:Y:S02]  /*e300*/  LDSM.16.MT88.4 R100, [R212+0xb400] ;  /* 0x00b40000d464783b */ /* 0x000fe40000004200 */
[C---:B------:R-:W-:Y:S02]  /*e310*/  HMMA.16816.F32 R32, R108.reuse, R34, R112 ;  /* 0x000000226c20723c */ /* 0x040fe40000001870 */
[----:B------:R-:W3:Y:S04]  /*e320*/  LDSM.16.MT88.4 R112, [R212+0xa400] ;  /* 0x00a40000d470783b */ /* 0x000ee80000004200 */
[----:B------:R-:W-:Y:S02]  /*e330*/  LDSM.16.MT88.4 R96, [R200+0x2400] ;  /* 0x00240000c860783b */ /* 0x000fe40000004200 */
[C---:B------:R-:W-:Y:S01]  /*e340*/  HMMA.16816.F32 R48, R108.reuse, R50, R144 ;  /* 0x000000326c30723c */ /* 0x040fe20000001890 */
[----:B------:R-:W-:Y:S01]  /*e350*/  FFMA.FTZ R215, R215, UR22, -R210 ;  /* 0x00000016d7d77c23 */ /* 0x000fe200080108d2 */
[----:B------:R-:W-:Y:S01]  /*e360*/  MUFU.EX2 R221, R221 ;  /* 0x000000dd00dd7308 */ /* 0x000fe20000000800 */
[----:B------:R-:W-:Y:S01]  /*e370*/  FFMA.FTZ R137, R137, UR22, -R183 ;  /* 0x0000001689897c23 */ /* 0x000fe200080108b7 */
[--C-:B------:R-:W-:Y:S01]  /*e380*/  FFMA.FTZ R131, R131, UR22, -R191.reuse ;  /* 0x0000001683837c23 */ /* 0x100fe200080108bf */
[----:B------:R-:W-:Y:S01]  /*e390*/  FFMA.FTZ R130, R130, UR22, -R191 ;  /* 0x0000001682827c23 */ /* 0x000fe200080108bf */
[--C-:B------:R-:W-:Y:S01]  /*e3a0*/  FFMA.FTZ R128, R128, UR22, -R183.reuse ;  /* 0x0000001680807c23 */ /* 0x100fe200080108b7 */
[----:B------:R-:W-:Y:S01]  /*e3b0*/  FFMA.FTZ R129, R129, UR22, -R183 ;  /* 0x0000001681817c23 */ /* 0x000fe200080108b7 */
[----:B------:R-:W-:Y:S01]  /*e3c0*/  HMMA.16816.F32 R104, R108, R106, R132 ;  /* 0x0000006a6c68723c */ /* 0x000fe20000001884 */
[----:B------:R-:W4:Y:S01]  /*e3d0*/  LDSM.16.MT88.4 R108, [R200+0x1400] ;  /* 0x00140000c86c783b */ /* 0x000f220000004200 */
[----:B------:R-:W1:Y:S03]  /*e3e0*/  MUFU.EX2 R216, R216 ;  /* 0x000000d800d87308 */ /* 0x000e660000000800 */
[----:B------:R2:W5:Y:S01]  /*e3f0*/  LDL.LU.64 R184, [R1+0x18] ;  /* 0x0000180001b87983 */ /* 0x0005620000300a00 */
[----:B------:R-:W-:Y:S04]  /*e400*/  MUFU.EX2 R215, R215 ;  /* 0x000000d700d77308 */ /* 0x000fe80000000800 */
[----:B------:R-:W3:Y:S04]  /*e410*/  MUFU.EX2 R224, R224 ;  /* 0x000000e000e07308 */ /* 0x000ee80000000800 */
[----:B------:R-:W-:Y:S04]  /*e420*/  MUFU.EX2 R223, R223 ;  /* 0x000000df00df7308 */ /* 0x000fe80000000800 */
[----:B------:R-:W2:Y:S01]  /*e430*/  MUFU.EX2 R222, R222 ;  /* 0x000000de00de7308 */ /* 0x000ea20000000800 */
[----:B-1----:R-:W-:-:S02]  /*e440*/  F2FP.F16.F32.PACK_AB R132, R216, R221 ;  /* 0x000000ddd884723e */ /* 0x002fc400000000ff */
[--C-:B------:R-:W-:Y:S02]  /*e450*/  HSET2.LE.AND R124, R124, R199.reuse, PT ;  /* 0x000000c77c7c7233 */ /* 0x100fe40003803000 */
[----:B------:R-:W-:Y:S02]  /*e460*/  LOP3.LUT R127, R132, R127, RZ, 0xc0, !PT ;  /* 0x0000007f847f7212 */ /* 0x000fe400078ec0ff */
[----:B---3--:R-:W-:Y:S02]  /*e470*/  F2FP.F16.F32.PACK_AB R132, R224, R215 ;  /* 0x000000d7e084723e */ /* 0x008fe400000000ff */
[----:B------:R-:W-:Y:S02]  /*e480*/  HSET2.LE.AND R125, R125, R199, PT ;  /* 0x000000c77d7d7233 */ /* 0x000fe40003803000 */
[----:B------:R-:W-:Y:S02]  /*e490*/  LOP3.LUT R124, R132, R124, RZ, 0xc0, !PT ;  /* 0x0000007c847c7212 */ /* 0x000fe400078ec0ff */
[----:B--2---:R-:W-:-:S02]  /*e4a0*/  F2FP.F16.F32.PACK_AB R132, R222, R223 ;  /* 0x000000dfde84723e */ /* 0x004fc400000000ff */
[----:B------:R-:W-:Y:S02]  /*e4b0*/  LOP3.LUT R158, R148, UR9, R159, 0x96, !PT ;  /* 0x00000009949e7c12 */ /* 0x000fe4000f8e969f */
[----:B------:R-:W-:-:S03]  /*e4c0*/  LOP3.LUT R125, R132, R125, RZ, 0xc0, !PT ;  /* 0x0000007d847d7212 */ /* 0x000fc600078ec0ff */
[----:B------:R-:W-:Y:S01]  /*e4d0*/  IMAD.WIDE.U32 R158, R158, -0x2daee0ad, RZ ;  /* 0xd2511f539e9e7825 */ /* 0x000fe200078e00ff */
[----:B------:R-:W-:Y:S03]  /*e4e0*/  MUFU.EX2 R149, R138 ;  /* 0x0000008a00957308 */ /* 0x000fe60000000800 */
[----:B------:R-:W-:Y:S01]  /*e4f0*/  HMMA.16816.F32 R16, R124, R120, R16 ;  /* 0x000000787c10723c */ /* 0x000fe20000001810 */
[----:B------:R-:W-:-:S07]  /*e500*/  IMAD.MOV.U32 R134, RZ, RZ, R158 ;  /* 0x000000ffff867224 */ /* 0x000fce00078e009e */
[----:B------:R-:W-:Y:S01]  /*e510*/  HMMA.16816.F32 R20, R124, R122, R20 ;  /* 0x0000007a7c14723c */ /* 0x000fe20000001814 */
[----:B------:R-:W-:-:S07]  /*e520*/  IMAD.MOV.U32 R157, RZ, RZ, R151 ;  /* 0x000000ffff9d7224 */ /* 0x000fce00078e0097 */
[----:B------:R-:W-:Y:S01]  /*e530*/  HMMA.16816.F32 R28, R124, R116, R28 ;  /* 0x000000747c1c723c */ /* 0x000fe2000000181c */
[----:B------:R-:W-:-:S07]  /*e540*/  LOP3.LUT R134, R134, 0xff, RZ, 0xc0, !PT ;  /* 0x000000ff86867812 */ /* 0x000fce00078ec0ff */
[C---:B------:R-:W-:Y:S08]  /*e550*/  HMMA.16816.F32 R44, R124.reuse, R118, R44 ;  /* 0x000000767c2c723c */ /* 0x040ff0000000182c */
[C---:B------:R-:W-:Y:S08]  /*e560*/  HMMA.16816.F32 R36, R124.reuse, R112, R36 ;  /* 0x000000707c24723c */ /* 0x040ff00000001824 */
[C---:B------:R-:W-:Y:S08]  /*e570*/  HMMA.16816.F32 R52, R124.reuse, R114, R52 ;  /* 0x000000727c34723c */ /* 0x040ff00000001834 */
[C---:B----4-:R-:W-:Y:S08]  /*e580*/  HMMA.16816.F32 R56, R124.reuse, R108, R56 ;  /* 0x0000006c7c38723c */ /* 0x050ff00000001838 */
[C---:B------:R-:W-:Y:S08]  /*e590*/  HMMA.16816.F32 R72, R124.reuse, R110, R72 ;  /* 0x0000006e7c48723c */ /* 0x040ff00000001848 */
[C---:B------:R-:W-:Y:S08]  /*e5a0*/  HMMA.16816.F32 R76, R124.reuse, R100, R76 ;  /* 0x000000647c4c723c */ /* 0x040ff0000000184c */
[C---:B------:R-:W-:Y:S08]  /*e5b0*/  HMMA.16816.F32 R92, R124.reuse, R102, R92 ;  /* 0x000000667c5c723c */ /* 0x040ff0000000185c */
[C---:B------:R-:W-:Y:S08]  /*e5c0*/  HMMA.16816.F32 R88, R124.reuse, R96, R88 ;  /* 0x000000607c58723c */ /* 0x040ff00000001858 */
[----:B------:R-:W-:Y:S01]  /*e5d0*/  HMMA.16816.F32 R12, R124, R98, R12 ;  /* 0x000000627c0c723c */ /* 0x000fe2000000180c */
[----:B------:R-:W-:Y:S01]  /*e5e0*/  LOP3.LUT R125, R156, UR4, R159, 0x96, !PT ;  /* 0x000000049c7d7c12 */ /* 0x000fe2000f8e969f */
[----:B------:R-:W-:-:S02]  /*e5f0*/  IMAD.MOV.U32 R156, RZ, RZ, R150 ;  /* 0x000000ffff9c7224 */ /* 0x000fc400078e0096 */
[----:B------:R-:W1:Y:S01]  /*e600*/  MUFU.EX2 R150, R139 ;  /* 0x0000008b00967308 */ /* 0x000e620000000800 */
[C---:B------:R-:W-:Y:S02]  /*e610*/  PRMT R126, R158.reuse, 0x7771, RZ ;  /* 0x000077719e7e7816 */ /* 0x040fe400000000ff */
[C---:B------:R-:W-:Y:S01]  /*e620*/  PRMT R124, R158.reuse, 0x7773, RZ ;  /* 0x000077739e7c7816 */ /* 0x040fe200000000ff */
[----:B------:R-:W-:Y:S01]  /*e630*/  MUFU.EX2 R148, R136 ;  /* 0x0000008800947308 */ /* 0x000fe20000000800 */
[----:B------:R-:W-:-:S03]  /*e640*/  PRMT R127, R158, 0x7772, RZ ;  /* 0x000077729e7f7816 */ /* 0x000fc600000000ff */
[----:B------:R2:W3:Y:S01]  /*e650*/  MUFU.EX2 R151, R137 ;  /* 0x0000008900977308 */ /* 0x0004e20000000800 */
[----:B------:R-:W-:Y:S01]  /*e660*/  PRMT R126, R134, 0x5410, R126 ;  /* 0x00005410867e7816 */ /* 0x000fe2000000007e */
[----:B------:R-:W-:Y:S01]  /*e670*/  IMAD.MOV.U32 R135, RZ, RZ, R162 ;  /* 0x000000ffff877224 */ /* 0x000fe200078e00a2 */
[----:B------:R-:W-:Y:S01]  /*e680*/  PRMT R127, R127, 0x5410, R124 ;  /* 0x000054107f7f7816 */ /* 0x000fe2000000007c */
[----:B------:R-:W-:Y:S01]  /*e690*/  IMAD.MOV.U32 R158, RZ, RZ, R160 ;  /* 0x000000ffff9e7224 */ /* 0x000fe200078e00a0 */
[----:B------:R-:W-:Y:S01]  /*e6a0*/  LOP3.LUT R124, R125, 0xffff, RZ, 0xc0, !PT ;  /* 0x0000ffff7d7c7812 */ /* 0x000fe200078ec0ff */
[----:B------:R-:W-:Y:S01]  /*e6b0*/  MUFU.EX2 R160, R131 ;  /* 0x0000008300a07308 */ /* 0x000fe20000000800 */
[----:B------:R-:W-:-:S03]  /*e6c0*/  IMAD.MOV.U32 R159, RZ, RZ, R161 ;  /* 0x000000ffff9f7224 */ /* 0x000fc600078e00a1 */
[----:B------:R-:W4:Y:S01]  /*e6d0*/  MUFU.EX2 R162, R130 ;  /* 0x0000008200a27308 */ /* 0x000f220000000800 */
[----:B------:R-:W-:Y:S02]  /*e6e0*/  LOP3.LUT R127, R127, 0xff00ff, RZ, 0xc0, !PT ;  /* 0x00ff00ff7f7f7812 */ /* 0x000fe400078ec0ff */
[----:B------:R-:W-:Y:S01]  /*e6f0*/  HSET2.LE.AND R126, R126, R199, PT ;  /* 0x000000c77e7e7233 */ /* 0x000fe20003803000 */
[----:B------:R1:W-:Y:S01]  /*e700*/  MUFU.EX2 R161, R128 ;  /* 0x0000008000a17308 */ /* 0x0003e20000000800 */
[----:B------:R-:W-:Y:S01]  /*e710*/  MOV R145, R163 ;  /* 0x000000a300917202 */ /* 0x000fe20000000f00 */
[----:B--2---:R-:W2:Y:S01]  /*e720*/  LDSM.16.MT88.4 R136, [R212+0x9800] ;  /* 0x00980000d488783b */ /* 0x004ea20000004200 */
[C---:B------:R-:W-:Y:S01]  /*e730*/  LOP3.LUT R133, R125.reuse, 0xff, RZ, 0xc0, !PT ;  /* 0x000000ff7d857812 */ /* 0x040fe200078ec0ff */
[----:B------:R-:W4:Y:S01]  /*e740*/  MUFU.EX2 R163, R129 ;  /* 0x0000008100a37308 */ /* 0x000f220000000800 */
[----:B------:R-:W-:Y:S02]  /*e750*/  SHF.R.U32.HI R124, RZ, 0x8, R124 ;  /* 0x00000008ff7c7819 */ /* 0x000fe4000001167c */
[----:B------:R-:W-:-:S02]  /*e760*/  PRMT R132, R125, 0x7632, R132 ;  /* 0x000076327d847816 */ /* 0x000fc40000000084 */
[----:B------:R-:W-:Y:S02]  /*e770*/  PRMT R124, R133, 0x5410, R124 ;  /* 0x00005410857c7816 */ /* 0x000fe4000000007c */
[----:B-1----:R-:W-:Y:S02]  /*e780*/  F2FP.F16.F32.PACK_AB R128, R150, R149 ;  /* 0x000000959680723e */ /* 0x002fe400000000ff */
[----:B------:R-:W-:Y:S02]  /*e790*/  HSET2.LE.AND R127, R127, R199, PT ;  /* 0x000000c77f7f7233 */ /* 0x000fe40003803000 */
[----:B------:R-:W-:Y:S02]  /*e7a0*/  LOP3.LUT R126, R128, R126, RZ, 0xc0, !PT ;  /* 0x0000007e807e7212 */ /* 0x000fe400078ec0ff */
[----:B------:R-:W-:Y:S02]  /*e7b0*/  SHF.R.U32.HI R125, RZ, 0x18, R125 ;  /* 0x00000018ff7d7819 */ /* 0x000fe4000001167d */
[----:B------:R-:W-:-:S02]  /*e7c0*/  LOP3.LUT R132, R132, 0xff, RZ, 0xc0, !PT ;  /* 0x000000ff84847812 */ /* 0x000fc400078ec0ff */
[----:B---3--:R-:W-:Y:S02]  /*e7d0*/  F2FP.F16.F32.PACK_AB R128, R151, R148 ;  /* 0x000000949780723e */ /* 0x008fe400000000ff */
[----:B------:R-:W-:Y:S02]  /*e7e0*/  PRMT R125, R132, 0x5410, R125 ;  /* 0x00005410847d7816 */ /* 0x000fe4000000007d */
[----:B------:R-:W-:Y:S02]  /*e7f0*/  LOP3.LUT R127, R128, R127, RZ, 0xc0, !PT ;  /* 0x0000007f807f7212 */ /* 0x000fe400078ec0ff */
[----:B------:R-:W-:Y:S02]  /*e800*/  HSET2.LE.AND R124, R124, R199, PT ;  /* 0x000000c77c7c7233 */ /* 0x000fe40003803000 */
[----:B----4-:R-:W-:Y:S02]  /*e810*/  F2FP.F16.F32.PACK_AB R128, R162, R160 ;  /* 0x000000a0a280723e */ /* 0x010fe400000000ff */
[----:B------:R-:W-:-:S02]  /*e820*/  IADD3 R146, PT, PT, R252, -0x5, RZ ;  /* 0xfffffffbfc927810 */ /* 0x000fc40007ffe0ff */
[----:B------:R-:W-:Y:S02]  /*e830*/  LOP3.LUT R124, R128, R124, RZ, 0xc0, !PT ;  /* 0x0000007c807c7212 */ /* 0x000fe400078ec0ff */
[----:B------:R-:W-:Y:S02]  /*e840*/  HSET2.LE.AND R125, R125, R199, PT ;  /* 0x000000c77d7d7233 */ /* 0x000fe40003803000 */
[----:B------:R-:W-:Y:S02]  /*e850*/  F2FP.F16.F32.PACK_AB R128, R163, R161 ;  /* 0x000000a1a380723e */ /* 0x000fe400000000ff */
[----:B------:R-:W-:Y:S02]  /*e860*/  LOP3.LUT R146, R146, UR17, R249, 0x96, !PT ;  /* 0x0000001192927c12 */ /* 0x000fe4000f8e96f9 */
[----:B------:R-:W-:-:S03]  /*e870*/  LOP3.LUT R125, R128, R125, RZ, 0xc0, !PT ;  /* 0x0000007d807d7212 */ /* 0x000fc600078ec0ff */
[----:B------:R-:W-:-:S04]  /*e880*/  IMAD.WIDE.U32 R146, R146, -0x326172a9, RZ ;  /* 0xcd9e8d5792927825 */ /* 0x000fc800078e00ff */
[----:B------:R-:W-:Y:S01]  /*e890*/  HMMA.16816.F32 R60, R124, R116, R60 ;  /* 0x000000747c3c723c */ /* 0x000fe2000000183c */
[----:B------:R-:W-:Y:S02]  /*e8a0*/  LOP3.LUT R117, R234, UR6, R147, 0x96, !PT ;  /* 0x00000006ea757c12 */ /* 0x000fe4000f8e9693 */
[----:B------:R-:W-:-:S03]  /*e8b0*/  LOP3.LUT R116, R146, UR7, R251, 0x96, !PT ;  /* 0x0000000792747c12 */ /* 0x000fc6000f8e96fb */
[----:B------:R-:W-:-:S04]  /*e8c0*/  IMAD.WIDE.U32 R140, R117, -0x2daee0ad, RZ ;  /* 0xd2511f53758c7825 */ /* 0x000fc800078e00ff */
[----:B------:R-:W-:Y:S01]  /*e8d0*/  IMAD.WIDE.U32 R116, R116, -0x2daee0ad, RZ ;  /* 0xd2511f5374747825 */ /* 0x000fe200078e00ff */
[----:B------:R-:W-:Y:S01]  /*e8e0*/  HMMA.16816.F32 R64, R124, R112, R64 ;  /* 0x000000707c40723c */ /* 0x000fe20000001840 */
[----:B------:R-:W-:-:S03]  /*e8f0*/  LOP3.LUT R112, R242, UR21, R141, 0x96, !PT ;  /* 0x00000015f2707c12 */ /* 0x000fc6000f8e968d */
[----:B------:R-:W-:Y:S02]  /*e900*/  LOP3.LUT R140, R140, UR20, R117, 0x96, !PT ;  /* 0x000000148c8c7c12 */ /* 0x000fe4000f8e9675 */
[----:B------:R-:W-:-:S04]  /*e910*/  IMAD.WIDE.U32 R112, R112, -0x326172a9, RZ ;  /* 0xcd9e8d5770707825 */ /* 0x000fc800078e00ff */
[----:B------:R-:W-:Y:S01]  /*e920*/  IMAD.WIDE.U32 R140, R140, -0x326172a9, RZ ;  /* 0xcd9e8d578c8c7825 */ /* 0x000fe200078e00ff */
[----:B------:R-:W-:-:S04]  /*e930*/  LOP3.LUT R250, R250, UR11, R113, 0x96, !PT ;  /* 0x0000000bfafa7c12 */ /* 0x000fc8000f8e9671 */
[----:B------:R-:W-:Y:S01]  /*e940*/  LOP3.LUT R142, R112, UR10, R141, 0x96, !PT ;  /* 0x0000000a708e7c12 */ /* 0x000fe2000f8e968d */
[----:B------:R-:W-:-:S04]  /*e950*/  IMAD.WIDE.U32 R250, R250, -0x2daee0ad, RZ ;  /* 0xd2511f53fafa7825 */ /* 0x000fc800078e00ff */
[----:B------:R-:W-:Y:S01]  /*e960*/  IMAD.WIDE.U32 R142, R142, -0x2daee0ad, RZ ;  /* 0xd2511f538e8e7825 */ /* 0x000fe200078e00ff */
[----:B------:R-:W-:Y:S01]  /*e970*/  HMMA.16816.F32 R68, R124, R108, R68 ;  /* 0x0000006c7c44723c */ /* 0x000fe20000001844 */
[----:B------:R-:W-:-:S03]  /*e980*/  LOP3.LUT R144, R116, UR19, R251, 0x96, !PT ;  /* 0x0000001374907c12 */ /* 0x000fc6000f8e96fb */
[----:B------:R-:W-:Y:S01]  /*e990*/  LOP3.LUT R108, R250, UR13, R143, 0x96, !PT ;  /* 0x0000000dfa6c7c12 */ /* 0x000fe2000f8e968f */
[----:B------:R-:W-:Y:S02]  /*e9a0*/  IMAD.MOV.U32 R129, RZ, RZ, R145 ;  /* 0x000000ffff817224 */ /* 0x000fe400078e0091 */
[----:B------:R-:W-:Y:S01]  /*e9b0*/  IMAD.WIDE.U32 R144, R144, -0x326172a9, RZ ;  /* 0xcd9e8d5790907825 */ /* 0x000fe200078e00ff */
[----:B------:R-:W-:Y:S03]  /*e9c0*/  HMMA.16816.F32 R32, R124, R110, R32 ;  /* 0x0000006e7c20723c */ /* 0x000fe60000001820 */
[----:B------:R-:W-:-:S05]  /*e9d0*/  IMAD.WIDE.U32 R110, R108, -0x326172a9, RZ ;  /* 0xcd9e8d576c6e7825 */ /* 0x000fca00078e00ff */
[----:B------:R-:W-:Y:S01]  /*e9e0*/  HMMA.16816.F32 R80, R124, R100, R80 ;  /* 0x000000647c50723c */ /* 0x000fe20000001850 */
[----:B------:R-:W-:Y:S02]  /*e9f0*/  LOP3.LUT R100, R144, UR8, R111, 0x96, !PT ;  /* 0x0000000890647c12 */ /* 0x000fe4000f8e966f */
[----:B------:R-:W-:-:S05]  /*ea00*/  MOV R108, R110 ;  /* 0x0000006e006c7202 */ /* 0x000fca0000000f00 */
[----:B------:R-:W-:Y:S01]  /*ea10*/  HMMA.16816.F32 R84, R124, R96, R84 ;  /* 0x000000607c54723c */ /* 0x000fe20000001854 */
[----:B------:R-:W-:Y:S01]  /*ea20*/  PRMT R96, R100, 0x7632, R96 ;  /* 0x0000763264607816 */ /* 0x000fe20000000060 */
[----:B------:R-:W-:Y:S01]  /*ea30*/  FFMA.FTZ R240, R240, UR22, -R210 ;  /* 0x00000016f0f07c23 */ /* 0x000fe200080108d2 */
[----:B------:R-:W-:Y:S02]  /*ea40*/  SHF.R.U32.HI R133, RZ, 0x18, R100 ;  /* 0x00000018ff857819 */ /* 0x000fe40000011664 */
[----:B------:R-:W-:-:S03]  /*ea50*/  LOP3.LUT R96, R96, 0xff, RZ, 0xc0, !PT ;  /* 0x000000ff60607812 */ /* 0x000fc600078ec0ff */
[C---:B------:R-:W-:Y:S01]  /*ea60*/  HMMA.16816.F32 R24, R124.reuse, R114, R24 ;  /* 0x000000727c18723c */ /* 0x040fe20000001818 */
[----:B------:R-:W1:Y:S01]  /*ea70*/  LDSM.16.MT88.4 R112, [R200+0x1800] ;  /* 0x00180000c870783b */ /* 0x000e620000004200 */
[----:B------:R-:W-:Y:S01]  /*ea80*/  LOP3.LUT R108, R108, 0xff, RZ, 0xc0, !PT ;  /* 0x000000ff6c6c7812 */ /* 0x000fe200078ec0ff */
[----:B------:R-:W-:Y:S01]  /*ea90*/  FFMA.FTZ R97, R219, UR22, -R207 ;  /* 0x00000016db617c23 */ /* 0x000fe200080108cf */
[----:B------:R-:W-:Y:S01]  /*eaa0*/  PRMT R133, R96, 0x5410, R133 ;  /* 0x0000541060857816 */ /* 0x000fe20000000085 */
[----:B------:R3:W-:Y:S03]  /*eab0*/  MUFU.EX2 R219, R240 ;  /* 0x000000f000db7308 */ /* 0x0007e60000000800 */
[----:B------:R-:W-:Y:S01]  /*eac0*/  HMMA.16816.F32 R40, R124, R120, R40 ;  /* 0x000000787c28723c */ /* 0x000fe20000001828 */
[----:B------:R-:W-:Y:S01]  /*ead0*/  PRMT R120, R110, 0x7771, RZ ;  /* 0x000077716e787816 */ /* 0x000fe200000000ff */
[--C-:B------:R-:W-:Y:S01]  /*eae0*/  FFMA.FTZ R96, R217, UR22, -R207.reuse ;  /* 0x00000016d9607c23 */ /* 0x100fe200080108cf */
[----:B------:R-:W-:Y:S01]  /*eaf0*/  FFMA.FTZ R238, R238, UR22, -R210 ;  /* 0x00000016eeee7c23 */ /* 0x000fe200080108d2 */
[----:B------:R-:W-:Y:S01]  /*eb00*/  FFMA.FTZ R217, R218, UR22, -R207 ;  /* 0x00000016dad97c23 */ /* 0x000fe200080108cf */
[----:B------:R-:W-:-:S03]  /*eb10*/  PRMT R101, R110, 0x7773, RZ ;  /* 0x000077736e657816 */ /* 0x000fc600000000ff */
[----:B------:R-:W-:Y:S01]  /*eb20*/  HMMA.16816.F32 R48, R124, R102, R48 ;  /* 0x000000667c30723c */ /* 0x000fe20000001830 */
[--C-:B------:R-:W-:Y:S01]  /*eb30*/  FFMA.FTZ R103, R239, UR22, -R210.reuse ;  /* 0x00000016ef677c23 */ /* 0x100fe200080108d2 */
[----:B------:R-:W-:Y:S01]  /*eb40*/  FFMA.FTZ R239, R247, UR22, -R210 ;  /* 0x00000016f7ef7c23 */ /* 0x000fe200080108d2 */
[----:B---3--:R-:W-:Y:S01]  /*eb50*/  FFMA.FTZ R240, R225, UR22, -R207 ;  /* 0x00000016e1f07c23 */ /* 0x008fe200080108cf */
[----:B------:R-:W-:Y:S02]  /*eb60*/  PRMT R121, R110, 0x7772, RZ ;  /* 0x000077726e797816 */ /* 0x000fe400000000ff */
[----:B------:R-:W-:Y:S02]  /*eb70*/  PRMT R120, R108, 0x5410, R120 ;  /* 0x000054106c787816 */ /* 0x000fe40000000078 */
[----:B------:R-:W3:Y:S01]  /*eb80*/  LDSM.16.MT88.4 R108, [R212+0xb800] ;  /* 0x00b80000d46c783b */ /* 0x000ee20000004200 */
[C---:B------:R-:W-:Y:S01]  /*eb90*/  LOP3.LUT R102, R100.reuse, 0xffff, RZ, 0xc0, !PT ;  /* 0x0000ffff64667812 */ /* 0x040fe200078ec0ff */
[----:B------:R4:W-:Y:S04]  /*eba0*/  MUFU.EX2 R247, R103 ;  /* 0x0000006700f77308 */ /* 0x0009e80000000800 */
[----:B------:R-:W2:Y:S04]  /*ebb0*/  MUFU.EX2 R239, R239 ;  /* 0x000000ef00ef7308 */ /* 0x000ea80000000800 */
[----:B------:R-:W-:Y:S04]  /*ebc0*/  MUFU.EX2 R238, R238 ;  /* 0x000000ee00ee7308 */ /* 0x000fe80000000800 */
[----:B------:R-:W-:Y:S04]  /*ebd0*/  MUFU.EX2 R225, R97 ;  /* 0x0000006100e17308 */ /* 0x000fe80000000800 */
[----:B------:R-:W1:Y:S04]  /*ebe0*/  MUFU.EX2 R240, R240 ;  /* 0x000000f000f07308 */ /* 0x000e680000000800 */
[----:B------:R-:W-:Y:S04]  /*ebf0*/  MUFU.EX2 R218, R96 ;  /* 0x0000006000da7308 */ /* 0x000fe80000000800 */
[----:B------:R-:W3:Y:S01]  /*ec00*/  MUFU.EX2 R217, R217 ;  /* 0x000000d900d97308 */ /* 0x000ee20000000800 */
[----:B----4-:R-:W-:-:S02]  /*ec10*/  LOP3.LUT R103, R100, 0xff, RZ, 0xc0, !PT ;  /* 0x000000ff64677812 */ /* 0x010fc400078ec0ff */
[----:B------:R-:W-:Y:S02]  /*ec20*/  SHF.R.U32.HI R102, RZ, 0x8, R102 ;  /* 0x00000008ff667819 */ /* 0x000fe40000011666 */
[----:B------:R-:W-:Y:S02]  /*ec30*/  PRMT R121, R121, 0x5410, R101 ;  /* 0x0000541079797816 */ /* 0x000fe40000000065 */
[----:B------:R-:W-:Y:S02]  /*ec40*/  PRMT R101, R103, 0x5410, R102 ;  /* 0x0000541067657816 */ /* 0x000fe40000000066 */
[----:B------:R-:W-:Y:S01]  /*ec50*/  LOP3.LUT R121, R121, 0xff00ff, RZ, 0xc0, !PT ;  /* 0x00ff00ff79797812 */ /* 0x000fe200078ec0ff */
[----:B------:R-:W-:Y:S01]  /*ec60*/  HMMA.16816.F32 R4, R124, R122, R4 ;  /* 0x0000007a7c04723c */ /* 0x000fe20000001804 */
[----:B------:R-:W-:Y:S01]  /*ec70*/  IMAD.MOV.U32 R130, RZ, RZ, R135 ;  /* 0x000000ffff827224 */ /* 0x000fe200078e0087 */
[--C-:B------:R-:W-:Y:S02]  /*ec80*/  HSET2.LE.AND R101, R101, R199.reuse, PT ;  /* 0x000000c765657233 */ /* 0x100fe40003803000 */
[----:B------:R-:W-:-:S02]  /*ec90*/  HSET2.LE.AND R133, R133, R199, PT ;  /* 0x000000c785857233 */ /* 0x000fc40003803000 */
[--C-:B------:R-:W-:Y:S02]  /*eca0*/  HSET2.LE.AND R120, R120, R199.reuse, PT ;  /* 0x000000c778787233 */ /* 0x100fe40003803000 */
[----:B------:R-:W-:Y:S02]  /*ecb0*/  HSET2.LE.AND R121, R121, R199, PT ;  /* 0x000000c779797233 */ /* 0x000fe40003803000 */
[----:B--2---:R-:W-:Y:S02]  /*ecc0*/  F2FP.F16.F32.PACK_AB R132, R239, R247 ;  /* 0x000000f7ef84723e */ /* 0x004fe400000000ff */
[----:B-1----:R-:W-:Y:S02]  /*ecd0*/  F2FP.F16.F32.PACK_AB R122, R240, R225 ;  /* 0x000000e1f07a723e */ /* 0x002fe400000000ff */
[----:B------:R-:W-:Y:S02]  /*ece0*/  F2FP.F16.F32.PACK_AB R134, R219, R238 ;  /* 0x000000eedb86723e */ /* 0x000fe400000000ff */
[----:B---3--:R-:W-:-:S02]  /*ecf0*/  F2FP.F16.F32.PACK_AB R135, R217, R218 ;  /* 0x000000dad987723e */ /* 0x008fc400000000ff */
[----:B------:R-:W-:Y:S02]  /*ed00*/  LOP3.LUT R132, R132, R101, RZ, 0xc0, !PT ;  /* 0x0000006584847212 */ /* 0x000fe400078ec0ff */
[----:B------:R-:W-:Y:S01]  /*ed10*/  LOP3.LUT R133, R122, R133, RZ, 0xc0, !PT ;  /* 0x000000857a857212 */ /* 0x000fe200078ec0ff */
[C---:B------:R-:W-:Y:S01]  /*ed20*/  HMMA.16816.F32 R8, R124.reuse, R118, R8 ;  /* 0x000000767c08723c */ /* 0x040fe20000001808 */
[----:B------:R-:W-:Y:S01]  /*ed30*/  LOP3.LUT R134, R134, R120, RZ, 0xc0, !PT ;  /* 0x0000007886867212 */ /* 0x000fe200078ec0ff */
[----:B------:R-:W-:Y:S01]  /*ed40*/  IMAD.MOV.U32 R250, RZ, RZ, R158 ;  /* 0x000000fffffa7224 */ /* 0x000fe200078e009e */
[----:B------:R-:W-:Y:S01]  /*ed50*/  LOP3.LUT R135, R135, R121, RZ, 0xc0, !PT ;  /* 0x0000007987877212 */ /* 0x000fe200078ec0ff */
[----:B------:R-:W-:Y:S01]  /*ed60*/  IMAD.MOV.U32 R131, RZ, RZ, R159 ;  /* 0x000000ffff837224 */ /* 0x000fe200078e009f */
[----:B------:R-:W-:Y:S03]  /*ed70*/  LDSM.16.MT88.4 R116, [R200+0x800] ;  /* 0x00080000c874783b */ /* 0x000fe60000004200 */
[----:B------:R-:W-:Y:S01]  /*ed80*/  HMMA.16816.F32 R104, R124, R98, R104 ;  /* 0x000000627c68723c */ /* 0x000fe20000001868 */
[----:B------:R-:W-:Y:S01]  /*ed90*/  IMAD.MOV.U32 R127, RZ, RZ, R157 ;  /* 0x000000ffff7f7224 */ /* 0x000fe200078e009d */
[----:B------:R-:W1:Y:S01]  /*eda0*/  LDSM.16.MT88.4 R96, [R200+0x2800] ;  /* 0x00280000c860783b */ /* 0x000e620000004200 */
[----:B------:R-:W-:-:S03]  /*edb0*/  IMAD.MOV.U32 R126, RZ, RZ, R156 ;  /* 0x000000ffff7e7224 */ /* 0x000fc600078e009c */
[----:B------:R-:W2:Y:S02]  /*edc0*/  LDSM.16.MT88.4 R100, [R212+0xa800] ;  /* 0x00a80000d464783b */ /* 0x000ea40000004200 */
[C---:B------:R-:W-:Y:S08]  /*edd0*/  HMMA.16816.F32 R156, R132.reuse, R136, R16 ;  /* 0x00000088849c723c */ /* 0x040ff00000001810 */
[----:B------:R-:W-:Y:S01]  /*ede0*/  HMMA.16816.F32 R16, R132, R114, R72 ;  /* 0x000000728410723c */ /* 0x000fe20000001848 */
[----:B------:R-:W-:Y:S01]  /*edf0*/  IMAD.MOV.U32 R75, RZ, RZ, R127 ;  /* 0x000000ffff4b7224 */ /* 0x000fe200078e007f */
[----:B------:R-:W-:-:S04]  /*ee00*/  LOP3.LUT R72, R236, UR6, R147, 0x96, !PT ;  /* 0x00000006ec487c12 */ /* 0x000fc8000f8e9693 */
[----:B------:R-:W-:Y:S02]  /*ee10*/  LOP3.LUT R146, R146, UR7, R75, 0x96, !PT ;  /* 0x0000000792927c12 */ /* 0x000fe4000f8e964b */
[----:B------:R-:W-:Y:S01]  /*ee20*/  HMMA.16816.F32 R120, R132, R108, R76 ;  /* 0x0000006c8478723c */ /* 0x000fe2000000184c */
[----:B------:R-:W-:-:S04]  /*ee30*/  IMAD.WIDE.U32 R76, R72, -0x2daee0ad, RZ ;  /* 0xd2511f53484c7825 */ /* 0x000fc800078e00ff */
[----:B------:R-:W-:Y:S01]  /*ee40*/  IMAD.WIDE.U32 R146, R146, -0x2daee0ad, RZ ;  /* 0xd2511f5392927825 */ /* 0x000fe200078e00ff */
[----:B------:R-:W-:-:S04]  /*ee50*/  LOP3.LUT R72, R244, UR21, R77, 0x96, !PT ;  /* 0x00000015f4487c12 */ /* 0x000fc8000f8e964d */
[----:B------:R-:W-:Y:S01]  /*ee60*/  LOP3.LUT R76, R76, UR20, R147, 0x96, !PT ;  /* 0x000000144c4c7c12 */ /* 0x000fe2000f8e9693 */
[----:B------:R-:W-:Y:S02]  /*ee70*/  IMAD.MOV.U32 R74, RZ, RZ, R126 ;  /* 0x000000ffff4a7224 */ /* 0x000fe400078e007e */
[----:B------:R-:W-:Y:S01]  /*ee80*/  HMMA.16816.F32 R124, R132, R110, R92 ;  /* 0x0000006e847c723c */ /* 0x000fe2000000185c */
        /* <DEDUP_REMOVED lines=8> */
[----:B------:R-:W-:Y:S01]  /*ef10*/  IMAD.MOV.U32 R252, RZ, RZ, R130 ;  /* 0x000000fffffc7224 */ /* 0x000fe200078e0082 */
[----:B------:R-:W-:Y:S01]  /*ef20*/  MOV R95, R129 ;  /* 0x00000081005f7202 */ /* 0x000fe20000000f00 */
[----:B------:R-:W-:Y:S02]  /*ef30*/  IMAD.MOV.U32 R251, RZ, RZ, R131 ;  /* 0x000000fffffb7224 */ /* 0x000fe400078e0083 */
[----:B-1----:R-:W-:Y:S01]  /*ef40*/  HMMA.16816.F32 R128, R132, R96, R88 ;  /* 0x000000608480723c */ /* 0x002fe20000001858 */
[----:B------:R-:W-:-:S04]  /*ef50*/  IMAD.WIDE.U32 R90, R72, -0x326172a9, RZ ;  /* 0xcd9e8d57485a7825 */ /* 0x000fc800078e00ff */
[----:B------:R-:W-:Y:S01]  /*ef60*/  IMAD.WIDE.U32 R78, R78, -0x326172a9, RZ ;  /* 0xcd9e8d574e4e7825 */ /* 0x000fe200078e00ff */
[C---:B------:R-:W-:Y:S02]  /*ef70*/  PRMT R73, R90.reuse, 0x7773, RZ ;  /* 0x000077735a497816 */ /* 0x040fe400000000ff */
[----:B------:R-:W-:Y:S02]  /*ef80*/  PRMT R75, R90, 0x7772, RZ ;  /* 0x000077725a4b7816 */ /* 0x000fe400000000ff */
[----:B------:R-:W-:Y:S01]  /*ef90*/  LOP3.LUT R72, R78, UR8, R91, 0x96, !PT ;  /* 0x000000084e487c12 */ /* 0x000fe2000f8e965b */
[----:B------:R-:W-:Y:S01]  /*efa0*/  IMAD.MOV.U32 R88, RZ, RZ, R90 ;  /* 0x000000ffff587224 */ /* 0x000fe200078e005a */
[----:B------:R-:W-:Y:S02]  /*efb0*/  PRMT R75, R75, 0x5410, R73 ;  /* 0x000054104b4b7816 */ /* 0x000fe40000000049 */
[C---:B------:R-:W-:Y:S02]  /*efc0*/  PRMT R77, R72.reuse, 0x7632, R77 ;  /* 0x00007632484d7816 */ /* 0x040fe4000000004d */
[----:B------:R-:W-:-:S02]  /*efd0*/  LOP3.LUT R73, R72, 0xffff, RZ, 0xc0, !PT ;  /* 0x0000ffff48497812 */ /* 0x000fc400078ec0ff */
[----:B------:R-:W-:Y:S02]  /*efe0*/  LOP3.LUT R78, R72, 0xff, RZ, 0xc0, !PT ;  /* 0x000000ff484e7812 */ /* 0x000fe400078ec0ff */
[----:B------:R-:W-:Y:S02]  /*eff0*/  SHF.R.U32.HI R72, RZ, 0x18, R72 ;  /* 0x00000018ff487819 */ /* 0x000fe40000011648 */
[----:B------:R-:W-:Y:S01]  /*f000*/  LOP3.LUT R77, R77, 0xff, RZ, 0xc0, !PT ;  /* 0x000000ff4d4d7812 */ /* 0x000fe200078ec0ff */
[--C-:B------:R-:W-:Y:S01]  /*f010*/  FFMA.FTZ R251, R251, UR22, -R191.reuse ;  /* 0x00000016fbfb7c23 */ /* 0x100fe200080108bf */
[----:B------:R-:W-:Y:S01]  /*f020*/  LOP3.LUT R88, R88, 0xff, RZ, 0xc0, !PT ;  /* 0x000000ff58587812 */ /* 0x000fe200078ec0ff */
[----:B------:R-:W-:Y:S01]  /*f030*/  FFMA.FTZ R252, R252, UR22, -R191 ;  /* 0x00000016fcfc7c23 */ /* 0x000fe200080108bf */
[----:B------:R-:W-:Y:S01]  /*f040*/  FFMA.FTZ R250, R250, UR22, -R183 ;  /* 0x00000016fafa7c23 */ /* 0x000fe200080108b7 */
[----:B------:R-:W-:Y:S01]  /*f050*/  PRMT R74, R90, 0x7771, RZ ;  /* 0x000077715a4a7816 */ /* 0x000fe200000000ff */
[----:B------:R-:W-:Y:S01]  /*f060*/  FFMA.FTZ R152, R152, UR22, -R191 ;  /* 0x0000001698987c23 */ /* 0x000fe200080108bf */
[----:B------:R-:W-:Y:S01]  /*f070*/  SHF.R.U32.HI R73, RZ, 0x8, R73 ;  /* 0x00000008ff497819 */ /* 0x000fe20000011649 */
[----:B------:R-:W-:Y:S01]  /*f080*/  FFMA.FTZ R154, R154, UR22, -R191 ;  /* 0x000000169a9a7c23 */ /* 0x000fe200080108bf */
[----:B------:R-:W-:Y:S01]  /*f090*/  PRMT R72, R77, 0x5410, R72 ;  /* 0x000054104d487816 */ /* 0x000fe20000000048 */
[--C-:B------:R-:W-:Y:S01]  /*f0a0*/  FFMA.FTZ R77, R95, UR22, -R183.reuse ;  /* 0x000000165f4d7c23 */ /* 0x100fe200080108b7 */
[--C-:B------:R-:W-:Y:S01]  /*f0b0*/  FFMA.FTZ R153, R153, UR22, -R183.reuse ;  /* 0x0000001699997c23 */ /* 0x100fe200080108b7 */
[----:B------:R-:W-:Y:S01]  /*f0c0*/  FFMA.FTZ R155, R155, UR22, -R183 ;  /* 0x000000169b9b7c23 */ /* 0x000fe200080108b7 */
[----:B------:R-:W-:Y:S01]  /*f0d0*/  PRMT R74, R88, 0x5410, R74 ;  /* 0x00005410584a7816 */ /* 0x000fe2000000004a */
[----:B------:R-:W-:Y:S01]  /*f0e0*/  MUFU.EX2 R94, R152 ;  /* 0x00000098005e7308 */ /* 0x000fe20000000800 */
[----:B------:R-:W-:-:S03]  /*f0f0*/  PRMT R73, R78, 0x5410, R73 ;  /* 0x000054104e497816 */ /* 0x000fc60000000049 */
[----:B------:R-:W-:Y:S04]  /*f100*/  MUFU.EX2 R251, R251 ;  /* 0x000000fb00fb7308 */ /* 0x000fe80000000800 */
[----:B------:R-:W1:Y:S04]  /*f110*/  MUFU.EX2 R252, R252 ;  /* 0x000000fc00fc7308 */ /* 0x000e680000000800 */
[----:B------:R-:W-:Y:S04]  /*f120*/  MUFU.EX2 R90, R77 ;  /* 0x0000004d005a7308 */ /* 0x000fe80000000800 */
[----:B------:R-:W3:Y:S04]  /*f130*/  MUFU.EX2 R250, R250 ;  /* 0x000000fa00fa7308 */ /* 0x000ee80000000800 */
[----:B------:R-:W4:Y:S04]  /*f140*/  MUFU.EX2 R88, R154 ;  /* 0x0000009a00587308 */ /* 0x000f280000000800 */
[----:B------:R-:W-:Y:S04]  /*f150*/  MUFU.EX2 R95, R153 ;  /* 0x00000099005f7308 */ /* 0x000fe80000000800 */
[----:B------:R-:W4:Y:S01]  /*f160*/  MUFU.EX2 R78, R155 ;  /* 0x0000009b004e7308 */ /* 0x000f220000000800 */
[----:B------:R-:W-:Y:S01]  /*f170*/  LOP3.LUT R75, R75, 0xff00ff, RZ, 0xc0, !PT ;  /* 0x00ff00ff4b4b7812 */ /* 0x000fe200078ec0ff */
[----:B------:R-:W-:Y:S01]  /*f180*/  HMMA.16816.F32 R20, R132, R138, R20 ;  /* 0x0000008a8414723c */ /* 0x000fe20000001814 */
[----:B------:R-:W-:-:S02]  /*f190*/  HSET2.LE.AND R74, R74, R199, PT ;  /* 0x000000c74a4a7233 */ /* 0x000fc40003803000 */
[--C-:B------:R-:W-:Y:S02]  /*f1a0*/  HSET2.LE.AND R73, R73, R199.reuse, PT ;  /* 0x000000c749497233 */ /* 0x100fe40003803000 */
[--C-:B------:R-:W-:Y:S02]  /*f1b0*/  HSET2.LE.AND R75, R75, R199.reuse, PT ;  /* 0x000000c74b4b7233 */ /* 0x100fe40003803000 */
[----:B------:R-:W-:Y:S01]  /*f1c0*/  HSET2.LE.AND R72, R72, R199, PT ;  /* 0x000000c748487233 */ /* 0x000fe20003803000 */
[----:B------:R-:W-:Y:S01]  /*f1d0*/  HMMA.16816.F32 R28, R132, R116, R28 ;  /* 0x00000074841c723c */ /* 0x000fe2000000181c */
[----:B------:R-:W-:-:S07]  /*f1e0*/  LOP3.LUT R140, R140, UR9, R145, 0x96, !PT ;  /* 0x000000098c8c7c12 */ /* 0x000fce000f8e9691 */
[----:B------:R-:W-:Y:S01]  /*f1f0*/  HMMA.16816.F32 R44, R132, R118, R44 ;  /* 0x00000076842c723c */ /* 0x000fe2000000182c */
[----:B------:R-:W-:-:S07]  /*f200*/  IMAD.WIDE.U32 R140, R140, -0x2daee0ad, RZ ;  /* 0xd2511f538c8c7825 */ /* 0x000fce00078e00ff */
[C---:B--2---:R-:W-:Y:S08]  /*f210*/  HMMA.16816.F32 R36, R132.reuse, R100, R36 ;  /* 0x000000648424723c */ /* 0x044ff00000001824 */
[C---:B------:R-:W-:Y:S08]  /*f220*/  HMMA.16816.F32 R52, R132.reuse, R102, R52 ;  /* 0x000000668434723c */ /* 0x040ff00000001834 */
[C---:B------:R-:W-:Y:S08]  /*f230*/  HMMA.16816.F32 R56, R132.reuse, R112, R56 ;  /* 0x000000708438723c */ /* 0x040ff00000001838 */
[----:B------:R-:W-:Y:S01]  /*f240*/  HMMA.16816.F32 R12, R132, R98, R12 ;  /* 0x00000062840c723c */ /* 0x000fe2000000180c */
[----:B-1----:R-:W-:-:S02]  /*f250*/  F2FP.F16.F32.PACK_AB R134, R252, R251 ;  /* 0x000000fbfc86723e */ /* 0x002fc400000000ff */
[----:B---3--:R-:W-:Y:S02]  /*f260*/  F2FP.F16.F32.PACK_AB R135, R250, R90 ;  /* 0x0000005afa87723e */ /* 0x008fe400000000ff */
[----:B----4-:R-:W-:Y:S02]  /*f270*/  F2FP.F16.F32.PACK_AB R132, R88, R94 ;  /* 0x0000005e5884723e */ /* 0x010fe400000000ff */
[----:B------:R-:W-:Y:S02]  /*f280*/  F2FP.F16.F32.PACK_AB R133, R78, R95 ;  /* 0x0000005f4e85723e */ /* 0x000fe400000000ff */
[----:B------:R-:W-:Y:S02]  /*f290*/  LOP3.LUT R134, R134, R74, RZ, 0xc0, !PT ;  /* 0x0000004a86867212 */ /* 0x000fe400078ec0ff */
[----:B------:R-:W-:Y:S02]  /*f2a0*/  LOP3.LUT R135, R135, R75, RZ, 0xc0, !PT ;  /* 0x0000004b87877212 */ /* 0x000fe400078ec0ff */
[----:B------:R-:W-:-:S02]  /*f2b0*/  LOP3.LUT R132, R132, R73, RZ, 0xc0, !PT ;  /* 0x0000004984847212 */ /* 0x000fc400078ec0ff */
[----:B------:R-:W-:Y:S02]  /*f2c0*/  LOP3.LUT R133, R133, R72, RZ, 0xc0, !PT ;  /* 0x0000004885857212 */ /* 0x000fe400078ec0ff */
[----:B------:R-:W-:-:S05]  /*f2d0*/  LOP3.LUT R142, R142, UR4, R141, 0x96, !PT ;  /* 0x000000048e8e7c12 */ /* 0x000fca000f8e968d */
[C---:B------:R-:W-:Y:S08]  /*f2e0*/  HMMA.16816.F32 R64, R132.reuse, R100, R64 ;  /* 0x000000648440723c */ /* 0x040ff00000001840 */
[C---:B------:R-:W-:Y:S08]  /*f2f0*/  HMMA.16816.F32 R24, R132.reuse, R102, R24 ;  /* 0x000000668418723c */ /* 0x040ff00000001818 */
[----:B------:R-:W-:Y:S01]  /*f300*/  HMMA.16816.F32 R100, R132, R112, R68 ;  /* 0x000000708464723c */ /* 0x000fe20000001844 */
[----:B------:R-:W-:Y:S01]  /*f310*/  FFMA.FTZ R70, R202, UR22, -R210 ;  /* 0x00000016ca467c23 */ /* 0x000fe200080108d2 */
[----:B------:R-:W-:-:S03]  /*f320*/  LOP3.LUT R69, R142, 0xffff, RZ, 0xc0, !PT ;  /* 0x0000ffff8e457812 */ /* 0x000fc600078ec0ff */
[----:B------:R1:W2:Y:S01]  /*f330*/  MUFU.EX2 R91, R70 ;  /* 0x00000046005b7308 */ /* 0x0002a20000000800 */
[----:B------:R-:W-:Y:S02]  /*f340*/  SHF.R.U32.HI R69, RZ, 0x8, R69 ;  /* 0x00000008ff457819 */ /* 0x000fe40000011645 */
[----:B------:R-:W-:Y:S01]  /*f350*/  HMMA.16816.F32 R60, R132, R116, R60 ;  /* 0x00000074843c723c */ /* 0x000fe2000000183c */
[----:B------:R-:W-:Y:S01]  /*f360*/  FFMA.FTZ R71, R204, UR22, -R207 ;  /* 0x00000016cc477c23 */ /* 0x000fe200080108cf */
[----:B-1----:R-:W-:-:S06]  /*f370*/  LOP3.LUT R70, R142, 0xff, RZ, 0xc0, !PT ;  /* 0x000000ff8e467812 */ /* 0x002fcc00078ec0ff */
[----:B------:R-:W-:Y:S01]  /*f380*/  HMMA.16816.F32 R8, R132, R118, R8 ;  /* 0x000000768408723c */ /* 0x000fe20000001808 */
[----:B------:R-:W-:Y:S01]  /*f390*/  PRMT R69, R70, 0x5410, R69 ;  /* 0x0000541046457816 */ /* 0x000fe20000000045 */
[----:B------:R-:W-:-:S06]  /*f3a0*/  FFMA.FTZ R70, R201, UR22, -R207 ;  /* 0x00000016c9467c23 */ /* 0x000fcc00080108cf */
[C---:B------:R-:W-:Y:S01]  /*f3b0*/  HMMA.16816.F32 R116, R132.reuse, R108, R80 ;  /* 0x0000006c8474723c */ /* 0x040fe20000001850 */
[----:B------:R-:W1:Y:S01]  /*f3c0*/  LDSM.16.MT88.4 R80, [R200+0xc00] ;  /* 0x000c0000c850783b */ /* 0x000e620000004200 */
[----:B------:R3:W-:Y:S01]  /*f3d0*/  MUFU.EX2 R204, R70 ;  /* 0x0000004600cc7308 */ /* 0x0007e20000000800 */
[----:B------:R-:W-:Y:S01]  /*f3e0*/  IMAD.MOV.U32 R68, RZ, RZ, R140 ;  /* 0x000000ffff447224 */ /* 0x000fe200078e008c */
[----:B------:R-:W-:Y:S01]  /*f3f0*/  MOV R147, R150 ;  /* 0x0000009600937202 */ /* 0x000fe20000000f00 */
[----:B------:R-:W-:Y:S01]  /*f400*/  IMAD.MOV.U32 R89, RZ, RZ, R151 ;  /* 0x000000ffff597224 */ /* 0x000fe200078e0097 */
[----:B------:R-:W-:Y:S01]  /*f410*/  MOV R109, R149 ;  /* 0x00000095006d7202 */ /* 0x000fe20000000f00 */
[----:B------:R-:W-:Y:S01]  /*f420*/  IMAD.MOV.U32 R108, RZ, RZ, R148 ;  /* 0x000000ffff6c7224 */ /* 0x000fe200078e0094 */
[----:B------:R-:W-:Y:S01]  /*f430*/  HMMA.16816.F32 R40, R132, R136, R40 ;  /* 0x000000888428723c */ /* 0x000fe20000001828 */
[--C-:B------:R-:W-:Y:S01]  /*f440*/  FFMA.FTZ R202, R203, UR22, -R210.reuse ;  /* 0x00000016cbca7c23 */ /* 0x100fe200080108d2 */
[----:B------:R-:W4:Y:S01]  /*f450*/  LDSM.16.MT88.4 R148, [R212+0x9c00] ;  /* 0x009c0000d494783b */ /* 0x000f220000004200 */
[--C-:B------:R-:W-:Y:S01]  /*f460*/  FFMA.FTZ R203, R208, UR22, -R210.reuse ;  /* 0x00000016d0cb7c23 */ /* 0x100fe200080108d2 */
[--C-:B---3--:R-:W-:Y:S01]  /*f470*/  FFMA.FTZ R70, R205, UR22, -R207.reuse ;  /* 0x00000016cd467c23 */ /* 0x108fe200080108cf */
[----:B------:R-:W-:Y:S01]  /*f480*/  FFMA.FTZ R205, R206, UR22, -R207 ;  /* 0x00000016cecd7c23 */ /* 0x000fe200080108cf */
[----:B------:R-:W-:Y:S01]  /*f490*/  LOP3.LUT R75, R68, 0xff, RZ, 0xc0, !PT ;  /* 0x000000ff444b7812 */ /* 0x000fe200078ec0ff */
[----:B------:R-:W-:Y:S01]  /*f4a0*/  MUFU.EX2 R207, R71 ;  /* 0x0000004700cf7308 */ /* 0x000fe20000000800 */
[----:B------:R-:W-:Y:S01]  /*f4b0*/  HSET2.LE.AND R136, R69, R199, PT ;  /* 0x000000c745887233 */ /* 0x000fe20003803000 */
[----:B------:R-:W-:-:S02]  /*f4c0*/  FFMA.FTZ R209, R209, UR22, -R210 ;  /* 0x00000016d1d17c23 */ /* 0x000fc400080108d2 */
[----:B------:R3:W-:Y:S01]  /*f4d0*/  MUFU.EX2 R206, R70 ;  /* 0x0000004600ce7308 */ /* 0x0007e20000000800 */
[C---:B------:R-:W-:Y:S02]  /*f4e0*/  PRMT R74, R140.reuse, 0x7773, RZ ;  /* 0x000077738c4a7816 */ /* 0x040fe400000000ff */
[----:B------:R-:W-:Y:S01]  /*f4f0*/  PRMT R73, R140, 0x7772, RZ ;  /* 0x000077728c497816 */ /* 0x000fe200000000ff */
[----:B------:R-:W1:Y:S01]  /*f500*/  MUFU.EX2 R202, R202 ;  /* 0x000000ca00ca7308 */ /* 0x000e620000000800 */
[----:B------:R-:W-:-:S03]  /*f510*/  PRMT R77, R142, 0x7632, R77 ;  /* 0x000076328e4d7816 */ /* 0x000fc6000000004d */
[----:B------:R-:W-:Y:S01]  /*f520*/  MUFU.EX2 R203, R203 ;  /* 0x000000cb00cb7308 */ /* 0x000fe20000000800 */
[----:B---3--:R-:W3:Y:S03]  /*f530*/  LDSM.16.MT88.4 R68, [R212+0xac00] ;  /* 0x00ac0000d444783b */ /* 0x008ee60000004200 */
[----:B------:R1:W4:Y:S01]  /*f540*/  MUFU.EX2 R201, R209 ;  /* 0x000000d100c97308 */ /* 0x0003220000000800 */
[----:B------:R-:W-:Y:S03]  /*f550*/  HMMA.16816.F32 R32, R132, R114, R32 ;  /* 0x000000728420723c */ /* 0x000fe60000001820 */
[----:B------:R-:W4:Y:S01]  /*f560*/  MUFU.EX2 R205, R205 ;  /* 0x000000cd00cd7308 */ /* 0x000f220000000800 */
[----:B------:R-:W-:Y:S01]  /*f570*/  PRMT R72, R140, 0x7771, RZ ;  /* 0x000077718c487816 */ /* 0x000fe200000000ff */
[----:B------:R-:W3:Y:S01]  /*f580*/  LDSM.16.MT88.4 R112, [R200+0x1c00] ;  /* 0x001c0000c870783b */ /* 0x000ee20000004200 */
[----:B------:R-:W-:-:S02]  /*f590*/  SHF.R.U32.HI R142, RZ, 0x18, R142 ;  /* 0x00000018ff8e7819 */ /* 0x000fc4000001168e */
[----:B------:R-:W-:Y:S02]  /*f5a0*/  LOP3.LUT R77, R77, 0xff, RZ, 0xc0, !PT ;  /* 0x000000ff4d4d7812 */ /* 0x000fe400078ec0ff */
[----:B------:R-:W-:Y:S01]  /*f5b0*/  PRMT R73, R73, 0x5410, R74 ;  /* 0x0000541049497816 */ /* 0x000fe2000000004a */
[----:B------:R-:W-:Y:S01]  /*f5c0*/  HMMA.16816.F32 R4, R132, R138, R4 ;  /* 0x0000008a8404723c */ /* 0x000fe20000001804 */
[----:B------:R-:W-:Y:S01]  /*f5d0*/  PRMT R72, R75, 0x5410, R72 ;  /* 0x000054104b487816 */ /* 0x000fe20000000048 */
[----:B--2---:R-:W-:Y:S01]  /*f5e0*/  IMAD.MOV.U32 R208, RZ, RZ, R91 ;  /* 0x000000ffffd07224 */ /* 0x004fe200078e005b */
[----:B------:R-:W-:Y:S02]  /*f5f0*/  PRMT R77, R77, 0x5410, R142 ;  /* 0x000054104d4d7816 */ /* 0x000fe4000000008e */
[----:B------:R-:W-:Y:S01]  /*f600*/  LOP3.LUT R139, R73, 0xff00ff, RZ, 0xc0, !PT ;  /* 0x00ff00ff498b7812 */ /* 0x000fe200078ec0ff */
[----:B-1----:R-:W-:Y:S01]  /*f610*/  IMAD.MOV.U32 R209, RZ, RZ, R78 ;  /* 0x000000ffffd17224 */ /* 0x002fe200078e004e */
[----:B------:R-:W-:-:S02]  /*f620*/  HSET2.LE.AND R138, R72, R199, PT ;  /* 0x000000c7488a7233 */ /* 0x000fc40003803000 */
[--C-:B------:R-:W-:Y:S02]  /*f630*/  HSET2.LE.AND R77, R77, R199.reuse, PT ;  /* 0x000000c74d4d7233 */ /* 0x100fe40003803000 */
[----:B------:R-:W-:Y:S02]  /*f640*/  HSET2.LE.AND R139, R139, R199, PT ;  /* 0x000000c78b8b7233 */ /* 0x000fe40003803000 */
[----:B------:R-:W-:Y:S02]  /*f650*/  F2FP.F16.F32.PACK_AB R78, R202, R208 ;  /* 0x000000d0ca4e723e */ /* 0x000fe400000000ff */
[----:B------:R-:W-:Y:S02]  /*f660*/  F2FP.F16.F32.PACK_AB R137, R207, R204 ;  /* 0x000000cccf89723e */ /* 0x000fe400000000ff */
[----:B----4-:R-:W-:Y:S02]  /*f670*/  F2FP.F16.F32.PACK_AB R73, R201, R203 ;  /* 0x000000cbc949723e */ /* 0x010fe400000000ff */
[----:B------:R-:W-:-:S02]  /*f680*/  F2FP.F16.F32.PACK_AB R72, R205, R206 ;  /* 0x000000cecd48723e */ /* 0x000fc400000000ff */
[----:B------:R-:W-:Y:S02]  /*f690*/  LOP3.LUT R136, R78, R136, RZ, 0xc0, !PT ;  /* 0x000000884e887212 */ /* 0x000fe400078ec0ff */
[----:B------:R-:W-:Y:S02]  /*f6a0*/  LOP3.LUT R137, R137, R77, RZ, 0xc0, !PT ;  /* 0x0000004d89897212 */ /* 0x000fe400078ec0ff */
[----:B------:R-:W-:Y:S02]  /*f6b0*/  LOP3.LUT R138, R73, R138, RZ, 0xc0, !PT ;  /* 0x0000008a498a7212 */ /* 0x000fe400078ec0ff */
[----:B------:R-:W-:Y:S01]  /*f6c0*/  LOP3.LUT R139, R72, R139, RZ, 0xc0, !PT ;  /* 0x0000008b488b7212 */ /* 0x000fe200078ec0ff */
[----:B------:R-:W-:Y:S01]  /*f6d0*/  HMMA.16816.F32 R48, R132, R110, R48 ;  /* 0x0000006e8430723c */ /* 0x000fe20000001830 */
[----:B------:R-:W-:Y:S02]  /*f6e0*/  IMAD.MOV.U32 R111, RZ, RZ, R147 ;  /* 0x000000ffff6f7224 */ /* 0x000fe400078e0093 */
[----:B------:R-:W-:Y:S01]  /*f6f0*/  FFMA.FTZ R176, R246, R178, R176 ;  /* 0x000000b2f6b07223 */ /* 0x000fe200000100b0 */
[----:B------:R1:W2:Y:S04]  /*f700*/  LDSM.16.MT88.4 R144, [R212+0xbc00] ;  /* 0x00bc0000d490783b */ /* 0x0002a80000004200 */
[----:B------:R-:W-:Y:S01]  /*f710*/  HMMA.16816.F32 R72, R136, R80, R28 ;  /* 0x000000508848723c */ /* 0x000fe2000000181c */
[----:B------:R-:W-:Y:S01]  /*f720*/  LOP3.LUT R30, R76, UR9, R79, 0x96, !PT ;  /* 0x000000094c1e7c12 */ /* 0x000fe2000f8e964f */
[----:B------:R-:W-:Y:S01]  /*f730*/  FFMA.FTZ R174, R241, R177, R174 ;  /* 0x000000b1f1ae7223 */ /* 0x000fe200000100ae */
[----:B------:R-:W-:Y:S01]  /*f740*/  FFMA.FTZ R194, R232, R198, R194 ;  /* 0x000000c6e8c27223 */ /* 0x000fe200000100c2 */
[----:B------:R-:W-:-:S02]  /*f750*/  FFMA.FTZ R196, R231, R197, R196 ;  /* 0x000000c5e7c47223 */ /* 0x000fc400000100c4 */
[----:B------:R-:W-:Y:S02]  /*f760*/  IMAD.WIDE.U32 R30, R30, -0x2daee0ad, RZ ;  /* 0xd2511f531e1e7825 */ /* 0x000fe400078e00ff */
[----:B------:R-:W-:Y:S01]  /*f770*/  HMMA.16816.F32 R152, R136, R150, R20 ;  /* 0x000000968898723c */ /* 0x000fe20000001814 */
[----:B------:R4:W2:Y:S01]  /*f780*/  LDSM.16.MT88.4 R20, [R200+0x2c00] ;  /* 0x002c0000c814783b */ /* 0x0008a20000004200 */
[----:B------:R-:W-:Y:S02]  /*f790*/  IMAD.MOV.U32 R210, RZ, RZ, R90 ;  /* 0x000000ffffd27224 */ /* 0x000fe400078e005a */
[----:B------:R-:W-:Y:S02]  /*f7a0*/  IMAD.MOV.U32 R110, RZ, RZ, R89 ;  /* 0x000000ffff6e7224 */ /* 0x000fe400078e0059 */
[----:B------:R-:W-:Y:S01]  /*f7b0*/  FADD.FTZ R176, R175, R176 ;  /* 0x000000b0afb07221 */ /* 0x000fe20000010000 */
[----:B------:R-:W-:Y:S01]  /*f7c0*/  FADD.FTZ R174, R173, R174 ;  /* 0x000000aeadae7221 */ /* 0x000fe20000010000 */
[----:B------:R-:W-:Y:S01]  /*f7d0*/  FADD.FTZ R194, R193, R194 ;  /* 0x000000c2c1c27221 */ /* 0x000fe20000010000 */
[----:B-1----:R-:W-:-:S02]  /*f7e0*/  IMAD.MOV.U32 R212, RZ, RZ, R88 ;  /* 0x000000ffffd47224 */ /* 0x002fc400078e0058 */
[C---:B---3--:R-:W-:Y:S01]  /*f7f0*/  HMMA.16816.F32 R88, R136.reuse, R68, R36 ;  /* 0x000000448858723c */ /* 0x048fe20000001824 */
[----:B------:R-:W-:Y:S01]  /*f800*/  LOP3.LUT R37, R92, UR4, R31, 0x96, !PT ;  /* 0x000000045c257c12 */ /* 0x000fe2000f8e961f */
[----:B------:R-:W-:Y:S01]  /*f810*/  FADD.FTZ R196, R195, R196 ;  /* 0x000000c4c3c47221 */ /* 0x000fe20000010000 */
[C---:B------:R-:W-:Y:S01]  /*f820*/  PRMT R31, R30.reuse, 0x7773, RZ ;  /* 0x000077731e1f7816 */ /* 0x040fe200000000ff */
[--C-:B------:R-:W-:Y:S01]  /*f830*/  FFMA.FTZ R211, R211, UR22, -R191.reuse ;  /* 0x00000016d3d37c23 */ /* 0x100fe200080108bf */
[----:B------:R-:W-:Y:S01]  /*f840*/  PRMT R38, R30, 0x7772, RZ ;  /* 0x000077721e267816 */ /* 0x000fe200000000ff */
[--C-:B------:R-:W-:Y:S01]  /*f850*/  FFMA.FTZ R189, R189, UR22, -R191.reuse ;  /* 0x00000016bdbd7c23 */ /* 0x100fe200080108bf */
[----:B------:R-:W-:Y:S01]  /*f860*/  FFMA.FTZ R29, R190, UR22, -R191 ;  /* 0x00000016be1d7c23 */ /* 0x000fe200080108bf */
[----:B------:R-:W-:Y:S01]  /*f870*/  HMMA.16816.F32 R76, R136, R82, R44 ;  /* 0x00000052884c723c */ /* 0x000fe2000000182c */
[----:B------:R-:W-:Y:S01]  /*f880*/  FADD.FTZ R176, R169, R176 ;  /* 0x000000b0a9b07221 */ /* 0x000fe20000010000 */
[----:B------:R-:W-:Y:S01]  /*f890*/  FADD.FTZ R174, R170, R174 ;  /* 0x000000aeaaae7221 */ /* 0x000fe20000010000 */
[----:B------:R-:W-:Y:S01]  /*f8a0*/  FADD.FTZ R194, R164, R194 ;  /* 0x000000c2a4c27221 */ /* 0x000fe20000010000 */
[----:B------:R-:W-:Y:S01]  /*f8b0*/  FADD.FTZ R196, R2, R196 ;  /* 0x000000c402c47221 */ /* 0x000fe20000010000 */
[----:B----4-:R-:W-:Y:S01]  /*f8c0*/  MOV R200, R95 ;  /* 0x0000005f00c87202 */ /* 0x010fe20000000f00 */
[----:B------:R-:W-:-:S02]  /*f8d0*/  IMAD.MOV.U32 R190, RZ, RZ, R94 ;  /* 0x000000ffffbe7224 */ /* 0x000fc400078e005e */
[----:B------:R-:W-:Y:S01]  /*f8e0*/  FFMA.FTZ R28, R188, UR22, -R191 ;  /* 0x00000016bc1c7c23 */ /* 0x000fe200080108bf */
[C---:B------:R-:W-:Y:S01]  /*f8f0*/  HMMA.16816.F32 R140, R132.reuse, R96, R84 ;  /* 0x00000060848c723c */ /* 0x040fe20000001854 */
[----:B------:R-:W-:Y:S01]  /*f900*/  IMAD.MOV.U32 R36, RZ, RZ, R30 ;  /* 0x000000ffff247224 */ /* 0x000fe200078e001e */
[----:B------:R-:W-:Y:S01]  /*f910*/  PRMT R44, R30, 0x7771, RZ ;  /* 0x000077711e2c7816 */ /* 0x000fe200000000ff */
[----:B------:R-:W-:Y:S01]  /*f920*/  FFMA.FTZ R39, R180, UR22, -R183 ;  /* 0x00000016b4277c23 */ /* 0x000fe200080108b7 */
[----:B------:R-:W-:Y:S01]  /*f930*/  PRMT R38, R38, 0x5410, R31 ;  /* 0x0000541026267816 */ /* 0x000fe2000000001f */
[----:B------:R-:W-:Y:S01]  /*f940*/  MUFU.EX2 R30, R211 ;  /* 0x000000d3001e7308 */ /* 0x000fe20000000800 */
[--C-:B------:R-:W-:Y:S01]  /*f950*/  FFMA.FTZ R182, R182, UR22, -R183.reuse ;  /* 0x00000016b6b67c23 */ /* 0x100fe200080108b7 */
[--C-:B------:R-:W-:Y:S01]  /*f960*/  FFMA.FTZ R179, R179, UR22, -R183.reuse ;  /* 0x00000016b3b37c23 */ /* 0x100fe200080108b7 */
[----:B------:R-:W-:Y:S01]  /*f970*/  HMMA.16816.F32 R132, R132, R98, R104 ;  /* 0x000000628484723c */ /* 0x000fe20000001868 */
[----:B------:R-:W1:Y:S01]  /*f980*/  MUFU.EX2 R31, R189 ;  /* 0x000000bd001f7308 */ /* 0x000e620000000800 */
[----:B------:R-:W-:Y:S01]  /*f990*/  FFMA.FTZ R181, R181, UR22, -R183 ;  /* 0x00000016b5b57c23 */ /* 0x000fe200080108b7 */
[----:B------:R-:W-:Y:S01]  /*f9a0*/  FADD.FTZ R176, R171, R176 ;  /* 0x000000b0abb07221 */ /* 0x000fe20000010000 */
[----:B------:R-:W-:Y:S01]  /*f9b0*/  FADD.FTZ R174, R172, R174 ;  /* 0x000000aeacae7221 */ /* 0x000fe20000010000 */
[----:B------:R-:W-:Y:S01]  /*f9c0*/  FADD.FTZ R194, R3, R194 ;  /* 0x000000c203c27221 */ /* 0x000fe20000010000 */
[----:B------:R-:W-:-:S02]  /*f9d0*/  FADD.FTZ R196, R192, R196 ;  /* 0x000000c4c0c47221 */ /* 0x000fc40000010000 */
[----:B------:R-:W-:Y:S01]  /*f9e0*/  HMMA.16816.F32 R92, R136, R70, R52 ;  /* 0x00000046885c723c */ /* 0x000fe20000001834 */
[----:B------:R-:W-:Y:S01]  /*f9f0*/  IMAD.MOV.U32 R55, RZ, RZ, R110 ;  /* 0x000000ffff377224 */ /* 0x000fe200078e006e */
[----:B------:R-:W-:Y:S01]  /*fa00*/  MOV R53, R108 ;  /* 0x0000006c00357202 */ /* 0x000fe20000000f00 */
[----:B------:R-:W-:Y:S02]  /*fa10*/  IMAD.MOV.U32 R54, RZ, RZ, R111 ;  /* 0x000000ffff367224 */ /* 0x000fe400078e006f */
[----:B------:R-:W-:-:S03]  /*fa20*/  IMAD.MOV.U32 R52, RZ, RZ, R109 ;  /* 0x000000ffff347224 */ /* 0x000fc600078e006d */
[C---:B------:R-:W-:Y:S01]  /*fa30*/  HMMA.16816.F32 R104, R136.reuse, R112, R56 ;  /* 0x000000708868723c */ /* 0x040fe20000001838 */
[----:B------:R-:W-:Y:S02]  /*fa40*/  IMAD.MOV.U32 R58, RZ, RZ, R161 ;  /* 0x000000ffff3a7224 */ /* 0x000fe400078e00a1 */
[----:B------:R-:W-:Y:S01]  /*fa50*/  IMAD.MOV.U32 R57, RZ, RZ, R160 ;  /* 0x000000ffff397224 */ /* 0x000fe200078e00a0 */
[C---:B------:R-:W-:Y:S01]  /*fa60*/  PRMT R47, R37.reuse, 0x7632, R47 ;  /* 0x00007632252f7816 */ /* 0x040fe2000000002f */
[----:B------:R-:W-:Y:S01]  /*fa70*/  MUFU.EX2 R29, R29 ;  /* 0x0000001d001d7308 */ /* 0x000fe20000000800 */
[----:B------:R-:W-:Y:S02]  /*fa80*/  LOP3.LUT R45, R38, 0xff00ff, RZ, 0xc0, !PT ;  /* 0x00ff00ff262d7812 */ /* 0x000fe400078ec0ff */
[----:B------:R-:W-:Y:S01]  /*fa90*/  HMMA.16816.F32 R108, R136, R114, R16 ;  /* 0x00000072886c723c */ /* 0x000fe20000001810 */
[----:B------:R-:W-:Y:S01]  /*faa0*/  LOP3.LUT R18, R37, 0xffff, RZ, 0xc0, !PT ;  /* 0x0000ffff25127812 */ /* 0x000fe200078ec0ff */
[----:B------:R-:W-:Y:S01]  /*fab0*/  MUFU.EX2 R28, R28 ;  /* 0x0000001c001c7308 */ /* 0x000fe20000000800 */
[----:B------:R-:W-:-:S02]  /*fac0*/  LOP3.LUT R16, R36, 0xff, RZ, 0xc0, !PT ;  /* 0x000000ff24107812 */ /* 0x000fc400078ec0ff */
[----:B------:R-:W-:Y:S01]  /*fad0*/  LOP3.LUT R17, R37, 0xff, RZ, 0xc0, !PT ;  /* 0x000000ff25117812 */ /* 0x000fe200078ec0ff */
[----:B------:R-:W-:Y:S01]  /*fae0*/  MUFU.EX2 R39, R39 ;  /* 0x0000002700277308 */ /* 0x000fe20000000800 */
[----:B------:R-:W-:Y:S01]  /*faf0*/  SHF.R.U32.HI R19, RZ, 0x18, R37 ;  /* 0x00000018ff137819 */ /* 0x000fe20000011625 */
[----:B------:R-:W-:Y:S01]  /*fb00*/  IMAD.MOV.U32 R188, RZ, RZ, R163 ;  /* 0x000000ffffbc7224 */ /* 0x000fe200078e00a3 */
[----:B------:R-:W-:Y:S01]  /*fb10*/  MOV R59, R162 ;  /* 0x000000a2003b7202 */ /* 0x000fe20000000f00 */
[----:B------:R-:W-:Y:S01]  /*fb20*/  MUFU.EX2 R36, R179 ;  /* 0x000000b300247308 */ /* 0x000fe20000000800 */
[----:B------:R-:W-:Y:S01]  /*fb30*/  FADD.FTZ R176, R57, R176 ;  /* 0x000000b039b07221 */ /* 0x000fe20000010000 */
[----:B------:R-:W-:Y:S01]  /*fb40*/  FADD.FTZ R174, R58, R174 ;  /* 0x000000ae3aae7221 */ /* 0x000fe20000010000 */
[----:B------:R-:W-:Y:S01]  /*fb50*/  FADD.FTZ R194, R215, R194 ;  /* 0x000000c2d7c27221 */ /* 0x000fe20000010000 */
[----:B------:R-:W3:Y:S01]  /*fb60*/  MUFU.EX2 R37, R181 ;  /* 0x000000b500257308 */ /* 0x000ee20000000800 */
[----:B------:R-:W-:Y:S01]  /*fb70*/  FADD.FTZ R196, R223, R196 ;  /* 0x000000c4dfc47221 */ /* 0x000fe20000010000 */
[----:B------:R-:W-:-:S02]  /*fb80*/  SHF.R.U32.HI R46, RZ, 0x8, R18 ;  /* 0x00000008ff2e7819 */ /* 0x000fc40000011612 */
[----:B------:R-:W4:Y:S01]  /*fb90*/  MUFU.EX2 R38, R182 ;  /* 0x000000b600267308 */ /* 0x000f220000000800 */
[----:B------:R-:W-:Y:S02]  /*fba0*/  LOP3.LUT R18, R47, 0xff, RZ, 0xc0, !PT ;  /* 0x000000ff2f127812 */ /* 0x000fe400078ec0ff */
[----:B------:R-:W-:Y:S01]  /*fbb0*/  PRMT R16, R16, 0x5410, R44 ;  /* 0x0000541010107816 */ /* 0x000fe2000000002c */
[----:B------:R-:W-:Y:S01]  /*fbc0*/  FADD.FTZ R176, R59, R176 ;  /* 0x000000b03bb07221 */ /* 0x000fe20000010000 */
[----:B------:R-:W-:Y:S01]  /*fbd0*/  FADD.FTZ R174, R188, R174 ;  /* 0x000000aebcae7221 */ /* 0x000fe20000010000 */
[----:B------:R-:W-:Y:S01]  /*fbe0*/  FADD.FTZ R194, R224, R194 ;  /* 0x000000c2e0c27221 */ /* 0x000fe20000010000 */
[----:B------:R-:W-:Y:S01]  /*fbf0*/  FADD.FTZ R196, R222, R196 ;  /* 0x000000c4dec47221 */ /* 0x000fe20000010000 */
[----:B------:R-:W-:Y:S02]  /*fc00*/  PRMT R46, R17, 0x5410, R46 ;  /* 0x00005410112e7816 */ /* 0x000fe4000000002e */
[----:B------:R-:W-:Y:S01]  /*fc10*/  PRMT R17, R18, 0x5410, R19 ;  /* 0x0000541012117816 */ /* 0x000fe20000000013 */
[----:B------:R-:W-:Y:S01]  /*fc20*/  FADD.FTZ R176, R52, R176 ;  /* 0x000000b034b07221 */ /* 0x000fe20000010000 */
[--C-:B------:R-:W-:Y:S01]  /*fc30*/  HSET2.LE.AND R18, R16, R199.reuse, PT ;  /* 0x000000c710127233 */ /* 0x100fe20003803000 */
[----:B------:R-:W-:Y:S01]  /*fc40*/  FADD.FTZ R174, R53, R174 ;  /* 0x000000ae35ae7221 */ /* 0x000fe20000010000 */
[----:B-1----:R-:W-:Y:S01]  /*fc50*/  F2FP.F16.F32.PACK_AB R44, R31, R30 ;  /* 0x0000001e1f2c723e */ /* 0x002fe200000000ff */
[----:B------:R-:W-:Y:S01]  /*fc60*/  FADD.FTZ R194, R213, R194 ;  /* 0x000000c2d5c27221 */ /* 0x000fe20000010000 */
[----:B------:R-:W-:Y:S01]  /*fc70*/  FADD.FTZ R196, R221, R196 ;  /* 0x000000c4ddc47221 */ /* 0x000fe20000010000 */
[--C-:B------:R-:W-:Y:S01]  /*fc80*/  HSET2.LE.AND R19, R45, R199.reuse, PT ;  /* 0x000000c72d137233 */ /* 0x100fe20003803000 */
[----:B------:R-:W-:Y:S01]  /*fc90*/  FADD.FTZ R176, R54, R176 ;  /* 0x000000b036b07221 */ /* 0x000fe20000010000 */
[--C-:B------:R-:W-:Y:S01]  /*fca0*/  HSET2.LE.AND R16, R46, R199.reuse, PT ;  /* 0x000000c72e107233 */ /* 0x100fe20003803000 */
[----:B------:R-:W-:Y:S01]  /*fcb0*/  FADD.FTZ R174, R55, R174 ;  /* 0x000000ae37ae7221 */ /* 0x000fe20000010000 */
[----:B------:R-:W-:Y:S01]  /*fcc0*/  HSET2.LE.AND R17, R17, R199, PT ;  /* 0x000000c711117233 */ /* 0x000fe20003803000 */
[----:B------:R-:W-:Y:S01]  /*fcd0*/  FADD.FTZ R194, R214, R194 ;  /* 0x000000c2d6c27221 */ /* 0x000fe20000010000 */
[----:B------:R-:W-:Y:S01]  /*fce0*/  LOP3.LUT R18, R44, R18, RZ, 0xc0, !PT ;  /* 0x000000122c127212 */ /* 0x000fe200078ec0ff */
[----:B------:R-:W-:Y:S01]  /*fcf0*/  FADD.FTZ R196, R216, R196 ;  /* 0x000000c4d8c47221 */ /* 0x000fe20000010000 */
[----:B---3--:R-:W-:-:S02]  /*fd00*/  F2FP.F16.F32.PACK_AB R46, R37, R36 ;  /* 0x00000024252e723e */ /* 0x008fc400000000ff */
[----:B------:R-:W-:Y:S02]  /*fd10*/  F2FP.F16.F32.PACK_AB R45, R28, R29 ;  /* 0x0000001d1c2d723e */ /* 0x000fe400000000ff */
[----:B----4-:R-:W-:Y:S01]  /*fd20*/  F2FP.F16.F32.PACK_AB R44, R38, R39 ;  /* 0x00000027262c723e */ /* 0x010fe200000000ff */
[----:B------:R-:W-:Y:S01]  /*fd30*/  FADD.FTZ R176, R190, R176 ;  /* 0x000000b0beb07221 */ /* 0x000fe20000010000 */
[----:B------:R-:W-:Y:S01]  /*fd40*/  FADD.FTZ R174, R200, R174 ;  /* 0x000000aec8ae7221 */ /* 0x000fe20000010000 */
[----:B------:R-:W-:Y:S01]  /*fd50*/  FADD.FTZ R194, R247, R194 ;  /* 0x000000c2f7c27221 */ /* 0x000fe20000010000 */
[----:B------:R-:W-:Y:S01]  /*fd60*/  FADD.FTZ R196, R225, R196 ;  /* 0x000000c4e1c47221 */ /* 0x000fe20000010000 */
[----:B------:R-:W-:Y:S02]  /*fd70*/  LOP3.LUT R19, R46, R19, RZ, 0xc0, !PT ;  /* 0x000000132e137212 */ /* 0x000fe400078ec0ff */
[----:B------:R-:W-:Y:S02]  /*fd80*/  LOP3.LUT R16, R45, R16, RZ, 0xc0, !PT ;  /* 0x000000102d107212 */ /* 0x000fe400078ec0ff */
[----:B------:R-:W-:Y:S01]  /*fd90*/  LOP3.LUT R17, R44, R17, RZ, 0xc0, !PT ;  /* 0x000000112c117212 */ /* 0x000fe200078ec0ff */
[----:B------:R-:W-:Y:S01]  /*fda0*/  FADD.FTZ R176, R212, R176 ;  /* 0x000000b0d4b07221 */ /* 0x000fe20000010000 */
        /* <DEDUP_REMOVED lines=15> */
[----:B--2---:R-:W-:Y:S01]  /*fea0*/  HMMA.16816.F32 R120, R136, R144, R120 ;  /* 0x000000908878723c */ /* 0x004fe20000001878 */
[----:B------:R-:W-:-:S07]  /*feb0*/  FADD.FTZ R174, R39, R174 ;  /* 0x000000ae27ae7221 */ /* 0x000fce0000010000 */
[----:B------:R-:W-:Y:S01]  /*fec0*/  HMMA.16816.F32 R124, R136, R146, R124 ;  /* 0x00000092887c723c */ /* 0x000fe2000000187c */
[----:B------:R-:W-:-:S07]  /*fed0*/  FADD.FTZ R194, R208, R194 ;  /* 0x000000c2d0c27221 */ /* 0x000fce0000010000 */
[----:B------:R-:W-:Y:S01]  /*fee0*/  HMMA.16816.F32 R128, R136, R20, R128 ;  /* 0x000000148880723c */ /* 0x000fe20000001880 */
[----:B------:R-:W-:-:S07]  /*fef0*/  FADD.FTZ R196, R204, R196 ;  /* 0x000000c4ccc47221 */ /* 0x000fce0000010000 */
        /* <DEDUP_REMOVED lines=23> */
[----:B------:R-:W-:-:S12]  /*10070*/  UIADD3 UR13, UPT, UPT, UR18, -0x4, URZ ;  /* 0xfffffffc120d7890 */ /* 0x000fd8000fffe0ff */
.L_x_466:
[----:B------:R-:W-:-:S09]  /*10080*/  UISETP.GE.AND UP0, UPT, UR13, URZ, UPT ;  /* 0x000000ff0d00728c */ /* 0x000fd2000bf06270 */
[----:B------:R-:W-:Y:S05]  /*10090*/  BRA.U !UP0, `(.L_x_469) ;  /* 0x00000041086c7547 */ /* 0x000fea000b800000 */
[----:B------:R-:W1:Y:S01]  /*100a0*/  LDCU.64 UR6, c[0x0][0x3c0] ;  /* 0x00007800ff0677ac */ /* 0x000e620008000a00 */
[----:B-----5:R-:W-:Y:S01]  /*100b0*/  IMAD.SHL.U32 R2, R184, 0x4, RZ ;  /* 0x00000004b8027824 */ /* 0x020fe200078e00ff */
[C---:B------:R-:W-:Y:S01]  /*100c0*/  LOP3.LUT R3, R220.reuse, 0xc0, RZ, 0xc0, !PT ;  /* 0x000000c0dc037812 */ /* 0x040fe200078ec0ff */
[----:B------:R-:W2:Y:S01]  /*100d0*/  S2UR UR19, SR_CgaCtaId ;  /* 0x00000000001379c3 */ /* 0x000ea20000008800 */
[----:B------:R-:W-:Y:S01]  /*100e0*/  UIADD3 UR4, UPT, UPT, UR16, -0x61c88647, URZ ;  /* 0x9e3779b910047890 */ /* 0x000fe2000fffe0ff */
[----:B------:R-:W-:Y:S01]  /*100f0*/  LOP3.LUT R220, R220, 0x120, RZ, 0xc0, !PT ;  /* 0x00000120dcdc7812 */ /* 0x000fe200078ec0ff */
[----:B------:R-:W-:Y:S01]  /*10100*/  UIADD3 UR20, UPT, UPT, UR16, 0x3c6ef372, URZ ;  /* 0x3c6ef37210147890 */ /* 0x000fe2000fffe0ff */
[----:B------:R-:W-:Y:S01]  /*10110*/  LOP3.LUT R3, R3, 0x18, R2, 0xf8, !PT ;  /* 0x0000001803037812 */ /* 0x000fe200078ef802 */
[----:B------:R-:W-:Y:S01]  /*10120*/  IMAD.MOV.U32 R164, RZ, RZ, R167 ;  /* 0x000000ffffa47224 */ /* 0x000fe200078e00a7 */
[----:B------:R-:W-:Y:S01]  /*10130*/  SHF.R.U32.HI R2, RZ, 0x1, R184 ;  /* 0x00000001ff027819 */ /* 0x000fe200000116b8 */
[----:B------:R-:W-:Y:S01]  /*10140*/  UMOV UR21, 0x400 ;  /* 0x0000040000157882 */ /* 0x000fe20000000000 */
[----:B------:R-:W-:-:S02]  /*10150*/  LOP3.LUT R225, R236, UR4, RZ, 0x3c, !PT ;  /* 0x00000004ece17c12 */ /* 0x000fc4000f8e3cff */
[----:B------:R-:W3:Y:S01]  /*10160*/  S2R R236, SR_TID.X ;  /* 0x0000000000ec7919 */ /* 0x000ee20000002100 */
[----:B------:R-:W-:Y:S02]  /*10170*/  LOP3.LUT R220, R220, 0x3e00, R187, 0xf8, !PT ;  /* 0x00003e00dcdc7812 */ /* 0x000fe400078ef8bb */
[C---:B------:R-:W-:Y:S01]  /*10180*/  LOP3.LUT R2, R3.reuse, 0x8, R2, 0x78, !PT ;  /* 0x0000000803027812 */ /* 0x040fe200078e7802 */
[----:B-1----:R-:W-:Y:S01]  /*10190*/  USHF.L.U64.HI UR18, UR6, 0x5, UR7 ;  /* 0x0000000506127899 */ /* 0x002fe20008010207 */
[----:B------:R-:W-:Y:S01]  /*101a0*/  LOP3.LUT R223, R3, 0x8, R184, 0x78, !PT ;  /* 0x0000000803df7812 */ /* 0x000fe200078e78b8 */
[----:B------:R-:W-:Y:S01]  /*101b0*/  USHF.L.U32 UR25, UR6, 0x5, URZ ;  /* 0x0000000506197899 */ /* 0x000fe200080006ff */
[----:B------:R-:W-:Y:S01]  /*101c0*/  LOP3.LUT R221, R220, R2, RZ, 0xfc, !PT ;  /* 0x00000002dcdd7212 */ /* 0x000fe200078efcff */
[----:B------:R-:W-:Y:S01]  /*101d0*/  UIADD3 UR6, UPT, UPT, UR17, -0x4498517b, URZ ;  /* 0xbb67ae8511067890 */ /* 0x000fe2000fffe0ff */
[----:B------:R-:W-:Y:S01]  /*101e0*/  LOP3.LUT R224, R234, UR4, RZ, 0x3c, !PT ;  /* 0x00000004eae07c12 */ /* 0x000fe2000f8e3cff */
[----:B------:R-:W-:Y:S01]  /*101f0*/  IMAD.MOV.U32 R220, RZ, RZ, 0x20 ;  /* 0x00000020ffdc7424 */ /* 0x000fe200078e00ff */
[----:B------:R-:W-:Y:S01]  /*10200*/  LOP3.LUT R223, R0, R223, RZ, 0xfc, !PT ;  /* 0x000000df00df7212 */ /* 0x000fe200078efcff */
[----:B------:R-:W-:Y:S01]  /*10210*/  IMAD.MOV.U32 R2, RZ, RZ, R165 ;  /* 0x000000ffff027224 */ /* 0x000fe200078e00a5 */
[----:B------:R-:W-:Y:S01]  /*10220*/  LEA R221, R221, UR5, 0x1 ;  /* 0x00000005dddd7c11 */ /* 0x000fe2000f8e08ff */
[----:B------:R-:W-:Y:S01]  /*10230*/  IMAD.MOV.U32 R0, RZ, RZ, R166 ;  /* 0x000000ffff007224 */ /* 0x000fe200078e00a6 */
[C---:B------:R-:W-:Y:S01]  /*10240*/  LOP3.LUT R238, R248.reuse, UR6, R245, 0x96, !PT ;  /* 0x00000006f8ee7c12 */ /* 0x040fe2000f8e96f5 */
[----:B------:R-:W-:Y:S01]  /*10250*/  IMAD.MOV.U32 R3, RZ, RZ, R168 ;  /* 0x000000ffff037224 */ /* 0x000fe200078e00a8 */
[----:B------:R-:W-:Y:S01]  /*10260*/  LOP3.LUT R234, R248, UR6, R243, 0x96, !PT ;  /* 0x00000006f8ea7c12 */ /* 0x000fe2000f8e96f3 */
[----:B------:R-:W1:Y:S01]  /*10270*/  LDCU UR4, c[0x0][0x45c] ;  /* 0x00008b80ff0477ac */ /* 0x000e620008000800 */
[----:B------:R-:W-:Y:S01]  /*10280*/  SEL R220, R220, 0xffffffe0, !P6 ;  /* 0xffffffe0dcdc7807 */ /* 0x000fe20007000000 */
[----:B------:R-:W-:Y:S01]  /*10290*/  IMAD.WIDE.U32 R238, R238, -0x326172a9, RZ ;  /* 0xcd9e8d57eeee7825 */ /* 0x000fe200078e00ff */
[----:B------:R-:W-:Y:S01]  /*102a0*/  LEA R223, R223, UR5, 0x1 ;  /* 0x00000005dfdf7c11 */ /* 0x000fe2000f8e08ff */
[----:B------:R-:W4:Y:S02]  /*102b0*/  LDCU.64 UR6, c[0x0][0x3c0] ;  /* 0x00007800ff0677ac */ /* 0x000f240008000a00 */
[----:B------:R-:W-:Y:S01]  /*102c0*/  IMAD.WIDE.U32 R234, R234, -0x326172a9, RZ ;  /* 0xcd9e8d57eaea7825 */ /* 0x000fe200078e00ff */
[----:B------:R-:W-:Y:S01]  /*102d0*/  LOP3.LUT R240, R239, UR20, RZ, 0x3c, !PT ;  /* 0x00000014eff07c12 */ /* 0x000fe2000f8e3cff */
[----:B--2---:R-:W-:-:S02]  /*102e0*/  ULEA UR19, UR19, UR21, 0x18 ;  /* 0x0000001513137291 */ /* 0x004fc4000f8ec0ff */
[C---:B------:R-:W-:Y:S01]  /*102f0*/  IMAD.IADD R222, R220.reuse, 0x1, R223 ;  /* 0x00000001dcde7824 */ /* 0x040fe200078e02df */
[----:B------:R-:W-:Y:S01]  /*10300*/  LOP3.LUT R237, R235, UR20, RZ, 0x3c, !PT ;  /* 0x00000014ebed7c12 */ /* 0x000fe2000f8e3cff */
[----:B------:R-:W-:Y:S01]  /*10310*/  IMAD.IADD R220, R220, 0x1, R221 ;  /* 0x00000001dcdc7824 */ /* 0x000fe200078e02dd */
[----:B---3--:R-:W-:Y:S07]  /*10320*/  BRA `(.L_x_470) ;  /* 0x00000000005c7947 */ /* 0x008fee0003800000 */
.L_x_472:
        /* <DEDUP_REMOVED lines=23> */
.L_x_470:
[----:B------:R-:W-:Y:S04]  /*104a0*/  DEPBAR.LE SB0, 0x0 ;  /* 0x000080000000791a */ /* 0x000fe80000000000 */
[----:B------:R-:W-:Y:S01]  /*104b0*/  BAR.SYNC.DEFER_BLOCKING 0x0 ;  /* 0x0000000000007b1d */ /* 0x000fe20000010000 */
[----:B----4-:R-:W-:Y:S01]  /*104c0*/  UIMAD.WIDE.U32 UR26, UR13, UR6, URZ ;  /* 0x000000060d1a72a5 */ /* 0x010fe2000f8e00ff */
[----:B------:R-:W-:Y:S01]  /*104d0*/  IMAD.U32 R165, RZ, RZ, UR17 ;  /* 0x00000011ffa57e24 */ /* 0x000fe2000f8e00ff */
[----:B------:R-:W-:Y:S02]  /*104e0*/  UIADD3 UR24, UPT, UPT, UR17, 0x76cf5d0a, URZ ;  /* 0x76cf5d0a11187890 */ /* 0x000fe4000fffe0ff */
        /* <DEDUP_REMOVED lines=9> */
[----:B------:R-:W-:Y:S01]  /*10580*/  USHF.L.U32 UR26, UR13, 0x1, URZ ;  /* 0x000000010d1a7899 */ /* 0x000fe200080006ff */
[-C--:B------:R-:W-:Y:S01]  /*10590*/  LEA.HI.X R13, R8, R226.reuse, R6, 0x7, P1 ;  /* 0x000000e2080d7211 */ /* 0x080fe200008f3c06 */
[----:B------:R-:W-:Y:S02]  /*105a0*/  UIADD3 UR22, UPT, UPT, UR17, -0x126145ec, URZ ;  /* 0xed9eba1411167890 */ /* 0x000fe4000fffe0ff */
[----:B------:R-:W-:Y:S01]  /*105b0*/  IMAD.U32 R4, RZ, RZ, UR21 ;  /* 0x00000015ff047e24 */ /* 0x000fe2000f8e00ff */
[C---:B------:R-:W-:Y:S01]  /*105c0*/  LEA R10, P0, R5.reuse, R227, 0x1 ;  /* 0x000000e3050a7211 */ /* 0x040fe200078008ff */
[----:B------:R-:W-:Y:S02]  /*105d0*/  UISETP.NE.AND UP0, UPT, UR13, URZ, UPT ;  /* 0x000000ff0d00728c */ /* 0x000fe4000bf05270 */
        /* <DEDUP_REMOVED lines=13> */
[----:B------:R-:W3:Y:S08]  /*106b0*/  LDSM.16.M88.4 R16, [R223+0x6000] ;  /* 0x00600000df10783b */ /* 0x000ef00000000200 */
[----:B------:R-:W2:Y:S08]  /*106c0*/  LDSM.16.M88.4 R60, [R221+0x1000] ;  /* 0x00100000dd3c783b */ /* 0x000eb00000000200 */
[----:B------:R-:W4:Y:S08]  /*106d0*/  LDSM.16.M88.4 R32, [R223+0x6400] ;  /* 0x00640000df20783b */ /* 0x000f300000000200 */
[----:B------:R-:W0:Y:S08]  /*106e0*/  LDGDEPBAR ;  /* 0x00000000000079af */ /* 0x000e300000000000 */
[----:B------:R-:W5:Y:S08]  /*106f0*/  LDSM.16.M88.4 R48, [R223+0x6800] ;  /* 0x00680000df30783b */ /* 0x000f700000000200 */
[----:B------:R-:W1:Y:S01]  /*10700*/  LDSM.16.M88.4 R168, [R223+0x6c00] ;  /* 0x006c0000dfa8783b */ /* 0x000e620000000200 */
[-C--:B---3--:R-:W-:Y:S07]  /*10710*/  HMMA.16816.F32 R4, R64, R16.reuse, RZ ;  /* 0x000000104004723c */ /* 0x088fee00000018ff */
[----:B------:R-:W-:Y:S01]  /*10720*/  LDSM.16.M88.4 R172, [R220] ;  /* 0x00000000dcac783b */ /* 0x000fe20000000200 */
[C---:B--2---:R-:W-:Y:S07]  /*10730*/  HMMA.16816.F32 R8, R60.reuse, R16, RZ ;  /* 0x000000103c08723c */ /* 0x044fee00000018ff */
        /* <DEDUP_REMOVED lines=12> */
[----:B------:R-:W-:Y:S01]  /*10800*/  LDSM.16.M88.4 R200, [R223+0x7800] ;  /* 0x00780000dfc8783b */ /* 0x000fe20000000200 */
[-C--:B-----5:R-:W-:Y:S07]  /*10810*/  HMMA.16816.F32 R36, R64, R48.reuse, RZ ;  /* 0x000000304024723c */ /* 0x0a0fee00000018ff */
[----:B------:R-:W-:Y:S01]  /*10820*/  LDSM.16.M88.4 R204, [R220+0x2000] ;  /* 0x00200000dccc783b */ /* 0x000fe20000000200 */
[C---:B------:R-:W-:Y:S07]  /*10830*/  HMMA.16816.F32 R40, R60.reuse, R48, RZ ;  /* 0x000000303c28723c */ /* 0x040fee00000018ff */
[----:B------:R-:W-:Y:S01]  /*10840*/  LDSM.16.M88.4 R208, [R222+0x7000] ;  /* 0x00700000ded0783b */ /* 0x000fe20000000200 */
[-C--:B------:R-:W-:Y:S07]  /*10850*/  HMMA.16816.F32 R44, R60, R50.reuse, RZ ;  /* 0x000000323c2c723c */ /* 0x080fee00000018ff */
[----:B------:R-:W-:Y:S01]  /*10860*/  LDSM.16.M88.4 R212, [R220+0x3000] ;  /* 0x00300000dcd4783b */ /* 0x000fe20000000200 */
[C---:B------:R-:W-:Y:S07]  /*10870*/  HMMA.16816.F32 R48, R64.reuse, R50, RZ ;  /* 0x000000324030723c */ /* 0x040fee00000018ff */
[----:B------:R-:W-:Y:S01]  /*10880*/  LDSM.16.M88.4 R216, [R222+0x7400] ;  /* 0x00740000ded8783b */ /* 0x000fe20000000200 */
[-C--:B-1----:R-:W-:Y:S08]  /*10890*/  HMMA.16816.F32 R52, R64, R168.reuse, RZ ;  /* 0x000000a84034723c */ /* 0x082ff000000018ff */
[C---:B------:R-:W-:Y:S08]  /*108a0*/  HMMA.16816.F32 R56, R60.reuse, R168, RZ ;  /* 0x000000a83c38723c */ /* 0x040ff000000018ff */
[-C--:B------:R-:W-:Y:S08]  /*108b0*/  HMMA.16816.F32 R60, R60, R170.reuse, RZ ;  /* 0x000000aa3c3c723c */ /* 0x080ff000000018ff */
[----:B------:R-:W-:Y:S01]  /*108c0*/  HMMA.16816.F32 R64, R64, R170, RZ ;  /* 0x000000aa4040723c */ /* 0x000fe200000018ff */
[----:B------:R-:W-:Y:S07]  /*108d0*/  LDSM.16.M88.4 R168, [R221+0x2000] ;  /* 0x00200000dda8783b */ /* 0x000fee0000000200 */
[-C--:B--2---:R-:W-:Y:S08]  /*108e0*/  HMMA.16816.F32 R4, R172, R176.reuse, R4 ;  /* 0x000000b0ac04723c */ /* 0x084ff00000001804 */
[C---:B---3--:R-:W-:Y:S08]  /*108f0*/  HMMA.16816.F32 R8, R180.reuse, R176, R8 ;  /* 0x000000b0b408723c */ /* 0x048ff00000001808 */
[-C--:B------:R-:W-:Y:S08]  /*10900*/  HMMA.16816.F32 R12, R180, R178.reuse, R12 ;  /* 0x000000b2b40c723c */ /* 0x080ff0000000180c */
[C---:B------:R-:W-:Y:S01]  /*10910*/  HMMA.16816.F32 R16, R172.reuse, R178, R16 ;  /* 0x000000b2ac10723c */ /* 0x040fe20000001810 */
[----:B------:R-:W1:Y:S07]  /*10920*/  LDSM.16.M88.4 R176, [R223+0x7000] ;  /* 0x00700000dfb0783b */ /* 0x000e6e0000000200 */
[-C--:B------:R-:W-:Y:S08]  /*10930*/  HMMA.16816.F32 R20, R172, R184.reuse, R20 ;  /* 0x000000b8ac14723c */ /* 0x080ff00000001814 */
[C---:B------:R-:W-:Y:S08]  /*10940*/  HMMA.16816.F32 R24, R180.reuse, R184, R24 ;  /* 0x000000b8b418723c */ /* 0x040ff00000001818 */
[-C--:B------:R-:W-:Y:S08]  /*10950*/  HMMA.16816.F32 R28, R180, R186.reuse, R28 ;  /* 0x000000bab41c723c */ /* 0x080ff0000000181c */
[C---:B------:R-:W-:Y:S01]  /*10960*/  HMMA.16816.F32 R32, R172.reuse, R186, R32 ;  /* 0x000000baac20723c */ /* 0x040fe20000001820 */
[----:B------:R-:W2:Y:S07]  /*10970*/  LDSM.16.M88.4 R184, [R221+0x3000] ;  /* 0x00300000ddb8783b */ /* 0x000eae0000000200 */
[-C--:B----4-:R-:W-:Y:S08]  /*10980*/  HMMA.16816.F32 R36, R172, R188.reuse, R36 ;  /* 0x000000bcac24723c */ /* 0x090ff00000001824 */
[C---:B------:R-:W-:Y:S08]  /*10990*/  HMMA.16816.F32 R40, R180.reuse, R188, R40 ;  /* 0x000000bcb428723c */ /* 0x040ff00000001828 */
[-C--:B------:R-:W-:Y:S08]  /*109a0*/  HMMA.16816.F32 R44, R180, R190.reuse, R44 ;  /* 0x000000beb42c723c */ /* 0x080ff0000000182c */
[C---:B------:R-:W-:Y:S01]  /*109b0*/  HMMA.16816.F32 R48, R172.reuse, R190, R48 ;  /* 0x000000beac30723c */ /* 0x040fe20000001830 */
[----:B------:R-:W3:Y:S07]  /*109c0*/  LDSM.16.M88.4 R188, [R223+0x7c00] ;  /* 0x007c0000dfbc783b */ /* 0x000eee0000000200 */
        /* <DEDUP_REMOVED lines=8> */
[C---:B--2---:R-:W-:Y:S08]  /*10a50*/  HMMA.16816.F32 R8, R184.reuse, R176, R8 ;  /* 0x000000b0b808723c */ /* 0x044ff00000001808 */
        /* <DEDUP_REMOVED lines=19> */
[-C--:B------:R-:W-:Y:S01]  /*10b90*/  HMMA.16816.F32 R4, R204, R208.reuse, R4 ;  /* 0x000000d0cc04723c */ /* 0x080fe20000001804 */
        /* <DEDUP_REMOVED lines=9> */
[-C--:B----4-:R-:W-:Y:S08]  /*10c30*/  HMMA.16816.F32 R36, R204, R180.reuse, R36 ;  /* 0x000000b4cc24723c */ /* 0x090ff00000001824 */
[C---:B------:R-:W-:Y:S08]  /*10c40*/  HMMA.16816.F32 R40, R212.reuse, R180, R40 ;  /* 0x000000b4d428723c */ /* 0x040ff00000001828 */
[-C--:B------:R-:W-:Y:S08]  /*10c50*/  HMMA.16816.F32 R44, R212, R182.reuse, R44 ;  /* 0x000000b6d42c723c */ /* 0x080ff0000000182c */
[C---:B------:R-:W-:Y:S01]  /*10c60*/  HMMA.16816.F32 R48, R204.reuse, R182, R48 ;  /* 0x000000b6cc30723c */ /* 0x040fe20000001830 */
[----:B------:R-:W2:Y:S07]  /*10c70*/  LDSM.16.M88.4 R180, [R223+0x8400] ;  /* 0x00840000dfb4783b */ /* 0x000eae0000000200 */
[-C--:B-----5:R-:W-:Y:S08]  /*10c80*/  HMMA.16816.F32 R52, R204, R172.reuse, R52 ;  /* 0x000000accc34723c */ /* 0x0a0ff00000001834 */
        /* <DEDUP_REMOVED lines=20> */
[----:B------:R-:W-:Y:S04]  /*10dd0*/  IMAD.MOV.U32 R184, RZ, RZ, R236 ;  /* 0x000000ffffb87224 */ /* 0x000fe800078e00ec */
[----:B------:R-:W-:Y:S01]  /*10de0*/  IMAD.SHL.U32 R185, R184, 0x4, RZ ;  /* 0x00000004b8b97824 */ /* 0x000fe200078e00ff */
[----:B------:R-:W-:Y:S01]  /*10df0*/  HMMA.16816.F32 R64, R168, R194, R64 ;  /* 0x000000c2a840723c */ /* 0x000fe20000001840 */
[----:B------:R-:W1:Y:S01]  /*10e00*/  LDSM.16.M88.4 R168, [R222+0x8c00] ;  /* 0x008c0000dea8783b */ /* 0x000e620000000200 */
[----:B------:R-:W-:Y:S04]  /*10e10*/  DEPBAR.LE SB0, 0x0 ;  /* 0x000080000000791a */ /* 0x000fe80000000000 */
[----:B------:R-:W-:Y:S02]  /*10e20*/  SHF.R.U32.HI R186, RZ, 0x1, R184 ;  /* 0x00000001ffba7819 */ /* 0x000fe400000116b8 */
[-C--:B------:R-:W-:Y:S01]  /*10e30*/  HMMA.16816.F32 R4, R196, R200.reuse, R4 ;  /* 0x000000c8c404723c */ /* 0x080fe20000001804 */
[----:B------:R-:W-:Y:S04]  /*10e40*/  BAR.SYNC.DEFER_BLOCKING 0x0 ;  /* 0x0000000000007b1d */ /* 0x000fe80000010000 */
[----:B------:R-:W-:Y:S02]  /*10e50*/  LOP3.LUT R167, R185, 0x18, RZ, 0xc0, !PT ;  /* 0x00000018b9a77812 */ /* 0x000fe400078ec0ff */
[----:B------:R-:W-:Y:S01]  /*10e60*/  LOP3.LUT R166, R186, 0x8, RZ, 0xc0, !PT ;  /* 0x00000008baa67812 */ /* 0x000fe200078ec0ff */
[C---:B------:R-:W-:Y:S04]  /*10e70*/  HMMA.16816.F32 R8, R208.reuse, R200, R8 ;  /* 0x000000c8d008723c */ /* 0x040fe80000001808 */
[C---:B------:R-:W-:Y:S04]  /*10e80*/  LOP3.LUT P0, RZ, R184.reuse, 0x4, RZ, 0xc0, !PT ;  /* 0x00000004b8ff7812 */ /* 0x040fe8000780c0ff */
[-C--:B------:R-:W-:Y:S08]  /*10e90*/  HMMA.16816.F32 R12, R208, R202.reuse, R12 ;  /* 0x000000cad00c723c */ /* 0x080ff0000000180c */
[C---:B------:R-:W-:Y:S08]  /*10ea0*/  HMMA.16816.F32 R16, R196.reuse, R202, R16 ;  /* 0x000000cac410723c */ /* 0x040ff00000001810 */
[-C--:B---3--:R-:W-:Y:S08]  /*10eb0*/  HMMA.16816.F32 R20, R196, R212.reuse, R20 ;  /* 0x000000d4c414723c */ /* 0x088ff00000001814 */
[C---:B------:R-:W-:Y:S08]  /*10ec0*/  HMMA.16816.F32 R24, R208.reuse, R212, R24 ;  /* 0x000000d4d018723c */ /* 0x040ff00000001818 */
[-C--:B------:R-:W-:Y:S08]  /*10ed0*/  HMMA.16816.F32 R28, R208, R214.reuse, R28 ;  /* 0x000000d6d01c723c */ /* 0x080ff0000000181c */
[C---:B------:R-:W-:Y:S08]  /*10ee0*/  HMMA.16816.F32 R32, R196.reuse, R214, R32 ;  /* 0x000000d6c420723c */ /* 0x040ff00000001820 */
[-C--:B----4-:R-:W-:Y:S08]  /*10ef0*/  HMMA.16816.F32 R36, R196, R172.reuse, R36 ;  /* 0x000000acc424723c */ /* 0x090ff00000001824 */
[C---:B------:R-:W-:Y:S04]  /*10f00*/  HMMA.16816.F32 R40, R208.reuse, R172, R40 ;  /* 0x000000acd028723c */ /* 0x040fe80000001828 */
[----:B------:R-:W-:Y:S01]  /*10f10*/  LOP3.LUT R172, R249, UR26, R165, 0x96, !PT ;  /* 0x0000001af9ac7c12 */ /* 0x000fe2000f8e96a5 */
[----:B------:R-:W-:Y:S03]  /*10f20*/  IMAD.SHL.U32 R165, R184, 0x20, RZ ;  /* 0x00000020b8a57824 */ /* 0x000fe600078e00ff */
[-C--:B------:R-:W-:Y:S03]  /*10f30*/  HMMA.16816.F32 R44, R208, R174.reuse, R44 ;  /* 0x000000aed02c723c */ /* 0x080fe6000000182c */
[--C-:B------:R-:W-:Y:S01]  /*10f40*/  LOP3.LUT R167, R167, 0xc0, R165.reuse, 0xf8, !PT ;  /* 0x000000c0a7a77812 */ /* 0x100fe200078ef8a5 */
[----:B------:R-:W-:Y:S03]  /*10f50*/  IMAD.WIDE.U32 R172, R172, -0x326172a9, RZ ;  /* 0xcd9e8d57acac7825 */ /* 0x000fe600078e00ff */
[----:B------:R-:W-:Y:S01]  /*10f60*/  LOP3.LUT R166, R167, R166, RZ, 0x3c, !PT ;  /* 0x000000a6a7a67212 */ /* 0x000fe200078e3cff */
[C---:B------:R-:W-:Y:S04]  /*10f70*/  HMMA.16816.F32 R48, R196.reuse, R174, R48 ;  /* 0x000000aec430723c */ /* 0x040fe80000001830 */
[C---:B------:R-:W-:Y:S02]  /*10f80*/  LOP3.LUT R177, R173.reuse, R225, RZ, 0x3c, !PT ;  /* 0x000000e1adb17212 */ /* 0x040fe400078e3cff */
[C---:B------:R-:W-:Y:S02]  /*10f90*/  LOP3.LUT R176, R172.reuse, R240, RZ, 0x3c, !PT ;  /* 0x000000f0acb07212 */ /* 0x040fe400078e3cff */
[----:B------:R-:W-:Y:S01]  /*10fa0*/  LOP3.LUT R173, R173, R224, RZ, 0x3c, !PT ;  /* 0x000000e0adad7212 */ /* 0x000fe200078e3cff */
[----:B------:R-:W-:Y:S01]  /*10fb0*/  IMAD.WIDE.U32 R214, R177, -0x2daee0ad, RZ ;  /* 0xd2511f53b1d67825 */ /* 0x000fe200078e00ff */
[----:B------:R-:W-:Y:S01]  /*10fc0*/  LOP3.LUT R172, R172, R237, RZ, 0x3c, !PT ;  /* 0x000000edacac7212 */ /* 0x000fe200078e3cff */
[-C--:B-1----:R-:W-:Y:S03]  /*10fd0*/  HMMA.16816.F32 R52, R196, R168.reuse, R52 ;  /* 0x000000a8c434723c */ /* 0x082fe60000001834 */
[----:B------:R-:W-:Y:S01]  /*10fe0*/  LOP3.LUT R166, R166, 0x120, R165, 0xf8, !PT ;  /* 0x00000120a6a67812 */ /* 0x000fe200078ef8a5 */
[----:B------:R-:W-:Y:S01]  /*10ff0*/  IMAD.WIDE.U32 R174, R176, -0x2daee0ad, RZ ;  /* 0xd2511f53b0ae7825 */ /* 0x000fe200078e00ff */
[----:B------:R-:W-:Y:S02]  /*11000*/  LOP3.LUT R176, R244, UR24, R215, 0x96, !PT ;  /* 0x00000018f4b07c12 */ /* 0x000fe4000f8e96d7 */
[----:B------:R-:W-:Y:S01]  /*11010*/  LEA R187, R166, UR5, 0x1 ;  /* 0x00000005a6bb7c11 */ /* 0x000fe2000f8e08ff */
[----:B------:R-:W-:Y:S01]  /*11020*/  IMAD.WIDE.U32 R212, R173, -0x2daee0ad, RZ ;  /* 0xd2511f53add47825 */ /* 0x000fe200078e00ff */
[----:B------:R-:W-:Y:S01]  /*11030*/  LOP3.LUT R214, R214, UR23, R175, 0x96, !PT ;  /* 0x00000017d6d67c12 */ /* 0x000fe2000f8e96af */
[C---:B------:R-:W-:Y:S04]  /*11040*/  HMMA.16816.F32 R56, R208.reuse, R168, R56 ;  /* 0x000000a8d038723c */ /* 0x040fe80000001838 */
[----:B------:R-:W-:Y:S01]  /*11050*/  LOP3.LUT R167, R242, UR24, R213, 0x96, !PT ;  /* 0x00000018f2a77c12 */ /* 0x000fe2000f8e96d5 */
[----:B------:R-:W-:Y:S01]  /*11060*/  IMAD.WIDE.U32 R172, R172, -0x2daee0ad, RZ ;  /* 0xd2511f53acac7825 */ /* 0x000fe200078e00ff */
[----:B------:R-:W-:Y:S02]  /*11070*/  FMNMX3.FTZ R175, R164, R6, R7, !PT ;  /* 0x00000006a4af7276 */ /* 0x000fe40007810007 */
[-C--:B------:R-:W-:Y:S03]  /*11080*/  HMMA.16816.F32 R60, R208, R170.reuse, R60 ;  /* 0x000000aad03c723c */ /* 0x080fe6000000183c */
[----:B------:R-:W-:Y:S01]  /*11090*/  LOP3.LUT R212, R212, UR23, R173, 0x96, !PT ;  /* 0x00000017d4d47c12 */ /* 0x000fe2000f8e96ad */
[----:B------:R-:W-:Y:S04]  /*110a0*/  IMAD.WIDE.U32 R176, R176, -0x326172a9, RZ ;  /* 0xcd9e8d57b0b07825 */ /* 0x000fe800078e00ff */
[----:B------:R-:W-:Y:S01]  /*110b0*/  IMAD.WIDE.U32 R214, R214, -0x326172a9, RZ ;  /* 0xcd9e8d57d6d67825 */ /* 0x000fe200078e00ff */
[----:B------:R-:W-:Y:S01]  /*110c0*/  LOP3.LUT R169, R238, UR11, R177, 0x96, !PT ;  /* 0x0000000beea97c12 */ /* 0x000fe2000f8e96b1 */
[----:B------:R-:W-:Y:S04]  /*110d0*/  HMMA.16816.F32 R64, R196, R170, R64 ;  /* 0x000000aac440723c */ /* 0x000fe80000001840 */
[----:B------:R-:W-:Y:S01]  /*110e0*/  LOP3.LUT R168, R176, UR10, R215, 0x96, !PT ;  /* 0x0000000ab0a87c12 */ /* 0x000fe2000f8e96d7 */
[----:B------:R-:W-:Y:S01]  /*110f0*/  IMAD.WIDE.U32 R178, R167, -0x326172a9, RZ ;  /* 0xcd9e8d57a7b27825 */ /* 0x000fe200078e00ff */
[----:B------:R-:W-:Y:S02]  /*11100*/  FMNMX3.FTZ R176, R3, R4, R5, !PT ;  /* 0x0000000403b07276 */ /* 0x000fe40007810005 */
[----:B------:R-:W-:Y:S01]  /*11110*/  FMNMX3.FTZ R171, R2, R10, R11, !PT ;  /* 0x0000000a02ab7276 */ /* 0x000fe2000781000b */
[----:B------:R-:W-:Y:S01]  /*11120*/  IMAD.WIDE.U32 R212, R212, -0x326172a9, RZ ;  /* 0xcd9e8d57d4d47825 */ /* 0x000fe200078e00ff */
[----:B------:R-:W-:Y:S02]  /*11130*/  LOP3.LUT R167, R234, UR11, R179, 0x96, !PT ;  /* 0x0000000beaa77c12 */ /* 0x000fe4000f8e96b3 */
[----:B------:R-:W-:Y:S01]  /*11140*/  FMNMX3.FTZ R171, R171, R14, R15, !PT ;  /* 0x0000000eabab7276 */ /* 0x000fe2000781000f */
[----:B------:R-:W-:Y:S01]  /*11150*/  IMAD.WIDE.U32 R210, R168, -0x2daee0ad, RZ ;  /* 0xd2511f53a8d27825 */ /* 0x000fe200078e00ff */
[----:B------:R-:W-:Y:S02]  /*11160*/  LOP3.LUT R165, R178, UR10, R213, 0x96, !PT ;  /* 0x0000000ab2a57c12 */ /* 0x000fe4000f8e96d5 */
[----:B------:R-:W-:Y:S01]  /*11170*/  FMNMX3.FTZ R168, R176, R16, R17, !PT ;  /* 0x00000010b0a87276 */ /* 0x000fe20007810011 */
[----:B------:R-:W-:Y:S02]  /*11180*/  VIADD R166, R187, 0x9000 ;  /* 0x00009000bba67836 */ /* 0x000fe40000000000 */
[----:B------:R-:W-:Y:S01]  /*11190*/  IMAD.WIDE.U32 R178, R169, -0x2daee0ad, RZ ;  /* 0xd2511f53a9b27825 */ /* 0x000fe200078e00ff */
[----:B------:R-:W-:Y:S02]  /*111a0*/  FMNMX3.FTZ R169, R175, R18, R19, !PT ;  /* 0x00000012afa97276 */ /* 0x000fe40007810013 */
[----:B------:R-:W-:Y:S01]  /*111b0*/  FMNMX3.FTZ R168, R168, R20, R21, !PT ;  /* 0x00000014a8a87276 */ /* 0x000fe20007810015 */
[----:B------:R-:W-:Y:S01]  /*111c0*/  VIADD R188, R187, 0x9020 ;  /* 0x00009020bbbc7836 */ /* 0x000fe20000000000 */
[----:B------:R-:W-:Y:S01]  /*111d0*/  LOP3.LUT R216, R174, UR22, R179, 0x96, !PT ;  /* 0x00000016aed87c12 */ /* 0x000fe2000f8e96b3 */
[----:B------:R-:W-:Y:S01]  /*111e0*/  @P0 VIADD R188, R166, 0xffffffe0 ;  /* 0xffffffe0a6bc0836 */ /* 0x000fe20000000000 */
        /* <DEDUP_REMOVED lines=10> */
[----:B------:R-:W-:Y:S01]  /*11290*/  LOP3.LUT R169, R178, UR21, R211, 0x96, !PT ;  /* 0x00000015b2a97c12 */ /* 0x000fe2000f8e96d3 */
[----:B------:R-:W-:Y:S01]  /*112a0*/  IMAD.WIDE.U32 R178, R167, -0x2daee0ad, RZ ;  /* 0xd2511f53a7b27825 */ /* 0x000fe200078e00ff */
[----:B------:R-:W-:Y:S02]  /*112b0*/  FMNMX3.FTZ R174, R174, R12, R13, !PT ;  /* 0x0000000caeae7276 */ /* 0x000fe4000781000d */
[----:B------:R-:W-:Y:S02]  /*112c0*/  FMNMX3.FTZ R170, R170, R64, R65, !PT ;  /* 0x00000040aaaa7276 */ /* 0x000fe40007810041 */
[----:B------:R-:W-:Y:S01]  /*112d0*/  FMNMX3.FTZ R168, R168, R66, R67, !PT ;  /* 0x00000042a8a87276 */ /* 0x000fe20007810043 */
[----:B------:R-:W-:Y:S06]  /*112e0*/  BRA.U.ANY UP0, `(.L_x_472) ;  /* 0xfffffff100107547 */ /* 0x000fec000b93ffff */
.L_x_471:
[----:B------:R-:W-:Y:S01]  /*112f0*/  FMNMX3.FTZ R171, R171, R26, R27, !PT ;  /* 0x0000001aabab7276 */ /* 0x000fe2000781001b */
[----:B------:R-:W-:Y:S01]  /*11300*/  IMAD.WIDE.U32 R208, R165, -0x2daee0ad, RZ ;  /* 0xd2511f53a5d07825 */ /* 0x000fe200078e00ff */
[----:B------:R-:W-:Y:S01]  /*11310*/  FMNMX3.FTZ R174, R174, R24, R25, !PT ;  /* 0x00000018aeae7276 */ /* 0x000fe20007810019 */
[----:B-1----:R-:W1:Y:S01]  /*11320*/  SHFL.BFLY PT, R167, R170, 0x2, 0x1f ;  /* 0x0c401f00aaa77f89 */ /* 0x002e6200000e0000 */
[----:B------:R-:W-:Y:S01]  /*11330*/  FMNMX3.FTZ R165, R171, R30, R31, !PT ;  /* 0x0000001eaba57276 */ /* 0x000fe2000781001f */
[----:B------:R-:W-:Y:S01]  /*11340*/  IMAD.WIDE.U32 R182, R169, -0x326172a9, RZ ;  /* 0xcd9e8d57a9b67825 */ /* 0x000fe200078e00ff */
[----:B------:R-:W-:Y:S05]  /*11350*/  FMNMX3.FTZ R174, R174, R28, R29, !PT ;  /* 0x0000001caeae7276 */ /* 0x000fea000781001d */
[----:B------:R-:W2:Y:S01]  /*11360*/  SHFL.BFLY PT, R166, R168, 0x2, 0x1f ;  /* 0x0c401f00a8a67f89 */ /* 0x000ea200000e0000 */
[----:B------:R-:W-:Y:S01]  /*11370*/  FMNMX3.FTZ R165, R165, R42, R43, !PT ;  /* 0x0000002aa5a57276 */ /* 0x000fe2000781002b */
        /* <DEDUP_REMOVED lines=11> */
[----:B------:R-:W-:Y:S02]  /*11430*/  LOP3.LUT R169, R178, UR21, R209, 0x96, !PT ;  /* 0x00000015b2a97c12 */ /* 0x000fe4000f8e96d1 */
[----:B------:R-:W-:Y:S02]  /*11440*/  FMNMX3.FTZ R177, R177, R60, R61, !PT ;  /* 0x0000003cb1b17276 */ /* 0x000fe4000781003d */
[----:B------:R-:W-:Y:S01]  /*11450*/  FMNMX3.FTZ R165, R165, R62, R63, !PT ;  /* 0x0000003ea5a57276 */ /* 0x000fe2000781003f */
[----:B------:R-:W-:Y:S01]  /*11460*/  IMAD.WIDE.U32 R190, R169, -0x326172a9, RZ ;  /* 0xcd9e8d57a9be7825 */ /* 0x000fe200078e00ff */
[----:B------:R-:W-:Y:S01]  /*11470*/  LOP3.LUT R206, R172, UR22, R179, 0x96, !PT ;  /* 0x00000016acce7c12 */ /* 0x000fe2000f8e96b3 */
[----:B------:R-:W3:Y:S01]  /*11480*/  SHFL.BFLY PT, R171, R177, 0x2, 0x1f ;  /* 0x0c401f00b1ab7f89 */ /* 0x000ee200000e0000 */
[C---:B------:R-:W-:Y:S01]  /*11490*/  PRMT R172, R182.reuse, 0x7773, RZ ;  /* 0x00007773b6ac7816 */ /* 0x040fe200000000ff */
[----:B------:R-:W-:Y:S01]  /*114a0*/  IMAD.MOV.U32 R179, RZ, RZ, R190 ;  /* 0x000000ffffb37224 */ /* 0x000fe200078e00be */
[----:B------:R-:W-:Y:S05]  /*114b0*/  PRMT R175, R182, 0x7772, RZ ;  /* 0x00007772b6af7816 */ /* 0x000fea00000000ff */
[----:B------:R-:W4:Y:S01]  /*114c0*/  SHFL.BFLY PT, R169, R165, 0x2, 0x1f ;  /* 0x0c401f00a5a97f89 */ /* 0x000f2200000e0000 */
[----:B------:R-:W-:Y:S01]  /*114d0*/  LOP3.LUT R173, R216, UR8, R183, 0x96, !PT ;  /* 0x00000008d8ad7c12 */ /* 0x000fe2000f8e96b7 */
[----:B------:R-:W-:Y:S01]  /*114e0*/  IMAD.WIDE.U32 R206, R206, -0x326172a9, RZ ;  /* 0xcd9e8d57cece7825 */ /* 0x000fe200078e00ff */
[----:B------:R-:W-:Y:S02]  /*114f0*/  PRMT R175, R175, 0x5410, R172 ;  /* 0x00005410afaf7816 */ /* 0x000fe400000000ac */
[C---:B------:R-:W-:Y:S02]  /*11500*/  LOP3.LUT R172, R173.reuse, 0xffff, RZ, 0xc0, !PT ;  /* 0x0000ffffadac7812 */ /* 0x040fe400078ec0ff */
[C---:B------:R-:W-:Y:S02]  /*11510*/  PRMT R176, R173.reuse, 0x7632, R176 ;  /* 0x00007632adb07816 */ /* 0x040fe400000000b0 */
[----:B------:R-:W-:Y:S02]  /*11520*/  LOP3.LUT R178, R173, 0xff, RZ, 0xc0, !PT ;  /* 0x000000ffadb27812 */ /* 0x000fe400078ec0ff */
[----:B------:R-:W-:Y:S02]  /*11530*/  SHF.R.U32.HI R172, RZ, 0x8, R172 ;  /* 0x00000008ffac7819 */ /* 0x000fe400000116ac */
[----:B------:R-:W-:Y:S02]  /*11540*/  LOP3.LUT R176, R176, 0xff, RZ, 0xc0, !PT ;  /* 0x000000ffb0b07812 */ /* 0x000fe400078ec0ff */
[----:B------:R-:W-:Y:S02]  /*11550*/  SHF.R.U32.HI R173, RZ, 0x18, R173 ;  /* 0x00000018ffad7819 */ /* 0x000fe400000116ad */
[----:B------:R-:W-:Y:S02]  /*11560*/  PRMT R172, R178, 0x5410, R172 ;  /* 0x00005410b2ac7816 */ /* 0x000fe400000000ac */
[----:B------:R-:W-:Y:S02]  /*11570*/  PRMT R173, R176, 0x5410, R173 ;  /* 0x00005410b0ad7816 */ /* 0x000fe400000000ad */
[----:B------:R-:W5:Y:S01]  /*11580*/  LDC R176, c[0x0][0x4f8] ;  /* 0x00013e00ffb07b82 */ /* 0x000f620000000800 */
[----:B------:R-:W-:Y:S02]  /*11590*/  LOP3.LUT R181, R206, UR8, R191, 0x96, !PT ;  /* 0x00000008ceb57c12 */ /* 0x000fe4000f8e96bf */
[----:B------:R-:W-:Y:S02]  /*115a0*/  PRMT R174, R182, 0x7771, RZ ;  /* 0x00007771b6ae7816 */ /* 0x000fe400000000ff */
[----:B------:R-:W-:Y:S02]  /*115b0*/  LOP3.LUT R180, R180, 0xff, RZ, 0xc0, !PT ;  /* 0x000000ffb4b47812 */ /* 0x000fe400078ec0ff */
[----:B------:R-:W-:Y:S02]  /*115c0*/  LOP3.LUT R179, R179, 0xff, RZ, 0xc0, !PT ;  /* 0x000000ffb3b37812 */ /* 0x000fe400078ec0ff */
[----:B------:R-:W-:Y:S02]  /*115d0*/  PRMT R174, R180, 0x5410, R174 ;  /* 0x00005410b4ae7816 */ /* 0x000fe400000000ae */
[----:B------:R-:W-:Y:S02]  /*115e0*/  LOP3.LUT R180, R181, 0xff, RZ, 0xc0, !PT ;  /* 0x000000ffb5b47812 */ /* 0x000fe400078ec0ff */
[C---:B------:R-:W-:Y:S02]  /*115f0*/  PRMT R182, R190.reuse, 0x7771, RZ ;  /* 0x00007771beb67816 */ /* 0x040fe400000000ff */
[C---:B------:R-:W-:Y:S02]  /*11600*/  PRMT R189, R190.reuse, 0x7773, RZ ;  /* 0x00007773bebd7816 */ /* 0x040fe400000000ff */
[----:B------:R-:W-:Y:S02]  /*11610*/  PRMT R182, R179, 0x5410, R182 ;  /* 0x00005410b3b67816 */ /* 0x000fe400000000b6 */
[----:B------:R-:W-:Y:S02]  /*11620*/  PRMT R183, R190, 0x7772, RZ ;  /* 0x00007772beb77816 */ /* 0x000fe400000000ff */
[----:B------:R-:W-:Y:S02]  /*11630*/  LOP3.LUT R175, R175, 0xff00ff, RZ, 0xc0, !PT ;  /* 0x00ff00ffafaf7812 */ /* 0x000fe400078ec0ff */
[----:B------:R-:W-:Y:S02]  /*11640*/  PRMT R183, R183, 0x5410, R189 ;  /* 0x00005410b7b77816 */ /* 0x000fe400000000bd */
[----:B-1----:R-:W-:Y:S02]  /*11650*/  FMNMX.FTZ R170, R170, R167, !PT ;  /* 0x000000a7aaaa7209 */ /* 0x002fe40007810000 */
[----:B--2---:R-:W-:Y:S02]  /*11660*/  FMNMX.FTZ R166, R168, R166, !PT ;  /* 0x000000a6a8a67209 */ /* 0x004fe40007810000 */
[----:B---3--:R-:W-:Y:S01]  /*11670*/  FMNMX.FTZ R177, R177, R171, !PT ;  /* 0x000000abb1b17209 */ /* 0x008fe20007810000 */
[----:B------:R-:W1:Y:S01]  /*11680*/  SHFL.BFLY PT, R168, R170, 0x1, 0x1f ;  /* 0x0c201f00aaa87f89 */ /* 0x000e6200000e0000 */
[----:B----4-:R-:W-:Y:S02]  /*11690*/  FMNMX.FTZ R169, R165, R169, !PT ;  /* 0x000000a9a5a97209 */ /* 0x010fe40007810000 */
[----:B------:R-:W-:Y:S05]  /*116a0*/  LOP3.LUT R171, R181, 0xffff, RZ, 0xc0, !PT ;  /* 0x0000ffffb5ab7812 */ /* 0x000fea00078ec0ff */
[----:B------:R-:W2:Y:S01]  /*116b0*/  SHFL.BFLY PT, R167, R166, 0x1, 0x1f ;  /* 0x0c201f00a6a77f89 */ /* 0x000ea200000e0000 */
[----:B-----5:R-:W-:Y:S02]  /*116c0*/  LOP3.LUT R176, R176, 0xff, RZ, 0xc0, !PT ;  /* 0x000000ffb0b07812 */ /* 0x020fe400078ec0ff */
[----:B------:R-:W-:Y:S05]  /*116d0*/  LOP3.LUT R183, R183, 0xff00ff, RZ, 0xc0, !PT ;  /* 0x00ff00ffb7b77812 */ /* 0x000fea00078ec0ff */
[----:B------:R-:W3:Y:S01]  /*116e0*/  SHFL.BFLY PT, R178, R177, 0x1, 0x1f ;  /* 0x0c201f00b1b27f89 */ /* 0x000ee200000e0000 */
[----:B------:R-:W-:Y:S01]  /*116f0*/  LOP3.LUT R214, R214, UR9, R217, 0x96, !PT ;  /* 0x00000009d6d67c12 */ /* 0x000fe2000f8e96d9 */
[----:B------:R-:W-:Y:S06]  /*11700*/  IMAD R202, R176, 0x10000, R176 ;  /* 0x00010000b0ca7824 */ /* 0x000fec00078e02b0 */
[----:B------:R-:W4:Y:S01]  /*11710*/  SHFL.BFLY PT, R165, R169, 0x1, 0x1f ;  /* 0x0c201f00a9a57f89 */ /* 0x000f2200000e0000 */
[----:B------:R-:W-:Y:S01]  /*11720*/  IMAD.WIDE.U32 R214, R214, -0x2daee0ad, RZ ;  /* 0xd2511f53d6d67825 */ /* 0x000fe200078e00ff */
[--C-:B------:R-:W-:Y:S02]  /*11730*/  HSET2.LE.AND R174, R174, R202.reuse, PT ;  /* 0x000000caaeae7233 */ /* 0x100fe40003803000 */
[--C-:B------:R-:W-:Y:S02]  /*11740*/  HSET2.LE.AND R173, R173, R202.reuse, PT ;  /* 0x000000caadad7233 */ /* 0x100fe40003803000 */
[--C-:B------:R-:W-:Y:S02]  /*11750*/  HSET2.LE.AND R172, R172, R202.reuse, PT ;  /* 0x000000caacac7233 */ /* 0x100fe40003803000 */
[--C-:B------:R-:W-:Y:S02]  /*11760*/  HSET2.LE.AND R175, R175, R202.reuse, PT ;  /* 0x000000caafaf7233 */ /* 0x100fe40003803000 */
[--C-:B------:R-:W-:Y:S02]  /*11770*/  HSET2.LE.AND R182, R182, R202.reuse, PT ;  /* 0x000000cab6b67233 */ /* 0x100fe40003803000 */
[----:B-1----:R-:W-:Y:S02]  /*11780*/  FMNMX.FTZ R168, R170, R168, !PT ;  /* 0x000000a8aaa87209 */ /* 0x002fe40007810000 */
[----:B------:R-:W-:Y:S02]  /*11790*/  PRMT R170, R181, 0x7632, R170 ;  /* 0x00007632b5aa7816 */ /* 0x000fe400000000aa */
[----:B--2---:R-:W-:Y:S01]  /*117a0*/  FMNMX.FTZ R167, R166, R167, !PT ;  /* 0x000000a7a6a77209 */ /* 0x004fe20007810000 */
[C---:B------:R-:W-:Y:S01]  /*117b0*/  FMUL.FTZ R206, R168.reuse, UR4 ;  /* 0x00000004a8ce7c20 */ /* 0x040fe20008410000 */
[C---:B------:R-:W-:Y:S01]  /*117c0*/  FSETP.NEU.FTZ.AND P0, PT, R168.reuse, -INF , PT ;  /* 0xff800000a800780b */ /* 0x040fe20003f1d000 */
[----:B------:R-:W-:Y:S01]  /*117d0*/  FADD.FTZ R166, -R168, R3 ;  /* 0x00000003a8a67221 */ /* 0x000fe20000010100 */
[----:B------:R-:W-:Y:S01]  /*117e0*/  SHF.R.U32.HI R181, RZ, 0x18, R181 ;  /* 0x00000018ffb57819 */ /* 0x000fe200000116b5 */
[C---:B------:R-:W-:Y:S01]  /*117f0*/  FMUL.FTZ R204, R167.reuse, UR4 ;  /* 0x00000004a7cc7c20 */ /* 0x040fe20008410000 */
[----:B------:R-:W-:Y:S01]  /*11800*/  FSEL R206, R206, RZ, P0 ;  /* 0x000000ffcece7208 */ /* 0x000fe20000000000 */
[C---:B------:R-:W-:Y:S01]  /*11810*/  FADD.FTZ R3, -R167.reuse, R164 ;  /* 0x000000a4a7037221 */ /* 0x040fe20000010100 */
[----:B------:R-:W-:Y:S01]  /*11820*/  FSETP.NEU.FTZ.AND P0, PT, R167, -INF , PT ;  /* 0xff800000a700780b */ /* 0x000fe20003f1d000 */
[----:B------:R-:W-:Y:S01]  /*11830*/  FMUL.FTZ R164, R166, UR4 ;  /* 0x00000004a6a47c20 */ /* 0x000fe20008410000 */
[----:B------:R-:W-:Y:S01]  /*11840*/  SHF.R.U32.HI R166, RZ, 0x8, R171 ;  /* 0x00000008ffa67819 */ /* 0x000fe200000116ab */
[--C-:B------:R-:W-:Y:S01]  /*11850*/  FFMA.FTZ R171, R16, UR4, -R206.reuse ;  /* 0x0000000410ab7c23 */ /* 0x100fe200080108ce */
[----:B------:R-:W-:Y:S01]  /*11860*/  FSEL R204, R204, RZ, P0 ;  /* 0x000000ffcccc7208 */ /* 0x000fe20000000000 */
[--C-:B------:R-:W-:Y:S01]  /*11870*/  FFMA.FTZ R17, R17, UR4, -R206.reuse ;  /* 0x0000000411117c23 */ /* 0x100fe200080108ce */
[----:B------:R-:W-:Y:S01]  /*11880*/  LOP3.LUT R16, R170, 0xff, RZ, 0xc0, !PT ;  /* 0x000000ffaa107812 */ /* 0x000fe200078ec0ff */
[----:B------:R-:W-:Y:S01]  /*11890*/  FFMA.FTZ R191, R4, UR4, -R206 ;  /* 0x0000000404bf7c23 */ /* 0x000fe200080108ce */
[----:B------:R-:W-:Y:S01]  /*118a0*/  PRMT R180, R180, 0x5410, R166 ;  /* 0x00005410b4b47816 */ /* 0x000fe200000000a6 */
[--C-:B------:R-:W-:Y:S01]  /*118b0*/  FFMA.FTZ R194, R6, UR4, -R204.reuse ;  /* 0x0000000406c27c23 */ /* 0x100fe200080108cc */
[----:B---3--:R-:W-:Y:S01]  /*118c0*/  FMNMX.FTZ R166, R177, R178, !PT ;  /* 0x000000b2b1a67209 */ /* 0x008fe20007810000 */
[----:B------:R-:W-:Y:S01]  /*118d0*/  FFMA.FTZ R192, R7, UR4, -R204 ;  /* 0x0000000407c07c23 */ /* 0x000fe200080108cc */
[----:B----4-:R-:W-:Y:S01]  /*118e0*/  FMNMX.FTZ R165, R169, R165, !PT ;  /* 0x000000a5a9a57209 */ /* 0x010fe20007810000 */
[----:B------:R-:W-:Y:S01]  /*118f0*/  MUFU.EX2 R170, R171 ;  /* 0x000000ab00aa7308 */ /* 0x000fe20000000800 */
[C---:B------:R-:W-:Y:S01]  /*11900*/  FSETP.NEU.FTZ.AND P1, PT, R166.reuse, -INF , PT ;  /* 0xff800000a600780b */ /* 0x040fe20003f3d000 */
[----:B------:R-:W-:Y:S01]  /*11910*/  FMUL.FTZ R205, R166, UR4 ;  /* 0x00000004a6cd7c20 */ /* 0x000fe20008410000 */
[C---:B------:R-:W-:Y:S07]  /*11920*/  FSETP.NEU.FTZ.AND P0, PT, R165.reuse, -INF , PT ;  /* 0xff800000a500780b */ /* 0x040fee0003f1d000 */
[----:B------:R-:W1:Y:S01]  /*11930*/  MUFU.EX2 R171, R17 ;  /* 0x0000001100ab7308 */ /* 0x000e620000000800 */
[----:B------:R-:W-:Y:S01]  /*11940*/  FMUL.FTZ R203, R165, UR4 ;  /* 0x00000004a5cb7c20 */ /* 0x000fe20008410000 */
[----:B------:R-:W2:Y:S01]  /*11950*/  LDSM.16.MT88.4 R176, [R187+0x9000] ;  /* 0x00900000bbb0783b */ /* 0x000ea20000004200 */
[----:B------:R-:W-:Y:S07]  /*11960*/  FSEL R205, R205, RZ, P1 ;  /* 0x000000ffcdcd7208 */ /* 0x000fee0000800000 */
[----:B------:R-:W-:Y:S01]  /*11970*/  MUFU.EX2 R194, R194 ;  /* 0x000000c200c27308 */ /* 0x000fe20000000800 */
[----:B------:R-:W-:Y:S01]  /*11980*/  FFMA.FTZ R190, R5, UR4, -R206 ;  /* 0x0000000405be7c23 */ /* 0x000fe200080108ce */
[----:B------:R-:W-:Y:S01]  /*11990*/  FSEL R203, R203, RZ, P0 ;  /* 0x000000ffcbcb7208 */ /* 0x000fe20000000000 */
[--C-:B------:R-:W-:Y:S07]  /*119a0*/  FFMA.FTZ R189, R19, UR4, -R204.reuse ;  /* 0x0000000413bd7c23 */ /* 0x100fee00080108cc */
[----:B------:R-:W3:Y:S01]  /*119b0*/  MUFU.EX2 R192, R192 ;  /* 0x000000c000c07308 */ /* 0x000ee20000000800 */
[--C-:B------:R-:W-:Y:S01]  /*119c0*/  FFMA.FTZ R193, R8, UR4, -R205.reuse ;  /* 0x0000000408c17c23 */ /* 0x100fe200080108cd */
[----:B------:R-:W-:Y:S01]  /*119d0*/  FFMA.FTZ R195, R9, UR4, -R205 ;  /* 0x0000000409c37c23 */ /* 0x000fe200080108cd */
[--C-:B------:R-:W-:Y:S01]  /*119e0*/  FFMA.FTZ R197, R10, UR4, -R203.reuse ;  /* 0x000000040ac57c23 */ /* 0x100fe200080108cb */
[----:B------:R-:W-:Y:S06]  /*119f0*/  FFMA.FTZ R196, R11, UR4, -R203 ;  /* 0x000000040bc47c23 */ /* 0x000fec00080108cb */
[----:B------:R-:W-:Y:S01]  /*11a00*/  MUFU.EX2 R191, R191 ;  /* 0x000000bf00bf7308 */ /* 0x000fe20000000800 */
[----:B-1----:R-:W-:Y:S01]  /*11a10*/  F2FP.F16.F32.PACK_AB R4, R171, R170 ;  /* 0x000000aaab04723e */ /* 0x002fe200000000ff */
[----:B------:R-:W-:Y:S01]  /*11a20*/  FFMA.FTZ R18, R18, UR4, -R204 ;  /* 0x0000000412127c23 */ /* 0x000fe200080108cc */
[----:B------:R-:W-:Y:S07]  /*11a30*/  FMUL.FTZ R3, R3, UR4 ;  /* 0x0000000403037c20 */ /* 0x000fee0008410000 */
[----:B------:R-:W1:Y:S01]  /*11a40*/  MUFU.EX2 R190, R190 ;  /* 0x000000be00be7308 */ /* 0x000e620000000800 */
[----:B------:R-:W-:Y:S01]  /*11a50*/  LOP3.LUT R174, R4, R174, RZ, 0xc0, !PT ;  /* 0x000000ae04ae7212 */ /* 0x000fe200078ec0ff */
[--C-:B------:R-:W-:Y:S01]  /*11a60*/  FFMA.FTZ R198, R12, UR4, -R205.reuse ;  /* 0x000000040cc67c23 */ /* 0x100fe200080108cd */
[----:B------:R-:W-:Y:S07]  /*11a70*/  FFMA.FTZ R199, R13, UR4, -R205 ;  /* 0x000000040dc77c23 */ /* 0x000fee00080108cd */
[----:B------:R-:W-:Y:S01]  /*11a80*/  MUFU.EX2 R169, R18 ;  /* 0x0000001200a97308 */ /* 0x000fe20000000800 */
[----:B---3--:R-:W-:Y:S01]  /*11a90*/  F2FP.F16.F32.PACK_AB R4, R192, R194 ;  /* 0x000000c2c004723e */ /* 0x008fe200000000ff */
[--C-:B------:R-:W-:Y:S01]  /*11aa0*/  FFMA.FTZ R200, R14, UR4, -R203.reuse ;  /* 0x000000040ec87c23 */ /* 0x100fe200080108cb */
[----:B------:R-:W-:Y:S07]  /*11ab0*/  FFMA.FTZ R201, R15, UR4, -R203 ;  /* 0x000000040fc97c23 */ /* 0x000fee00080108cb */
[----:B------:R-:W3:Y:S01]  /*11ac0*/  MUFU.EX2 R189, R189 ;  /* 0x000000bd00bd7308 */ /* 0x000ee20000000800 */
[----:B------:R-:W-:Y:S01]  /*11ad0*/  LOP3.LUT R173, R4, R173, RZ, 0xc0, !PT ;  /* 0x000000ad04ad7212 */ /* 0x000fe200078ec0ff */
[----:B------:R-:W-:Y:S01]  /*11ae0*/  FADD.FTZ R4, -R166, R0 ;  /* 0x00000000a6047221 */ /* 0x000fe20000010100 */
[----:B------:R-:W-:Y:S07]  /*11af0*/  FADD.FTZ R0, -R165, R2 ;  /* 0x00000002a5007221 */ /* 0x000fee0000010100 */
[----:B------:R-:W-:Y:S01]  /*11b00*/  MUFU.EX2 R193, R193 ;  /* 0x000000c100c17308 */ /* 0x000fe20000000800 */
[----:B------:R-:W-:Y:S01]  /*11b10*/  PRMT R181, R16, 0x5410, R181 ;  /* 0x0000541010b57816 */ /* 0x000fe200000000b5 */
[----:B------:R-:W-:Y:S01]  /*11b20*/  FMUL.FTZ R2, R4, UR4 ;  /* 0x0000000404027c20 */ /* 0x000fe20008410000 */
[----:B-1----:R-:W-:Y:S07]  /*11b30*/  F2FP.F16.F32.PACK_AB R5, R190, R191 ;  /* 0x000000bfbe05723e */ /* 0x002fee00000000ff */
[----:B------:R-:W1:Y:S01]  /*11b40*/  MUFU.EX2 R195, R195 ;  /* 0x000000c300c37308 */ /* 0x000e620000000800 */
[----:B------:R-:W-:Y:S01]  /*11b50*/  FMUL.FTZ R0, R0, UR4 ;  /* 0x0000000400007c20 */ /* 0x000fe20008410000 */
[--C-:B------:R-:W-:Y:S01]  /*11b60*/  HSET2.LE.AND R180, R180, R202.reuse, PT ;  /* 0x000000cab4b47233 */ /* 0x100fe20003803000 */
[--C-:B------:R-:W-:Y:S07]  /*11b70*/  FFMA.FTZ R250, R44, UR4, -R205.reuse ;  /* 0x000000042cfa7c23 */ /* 0x100fee00080108cd */
[----:B------:R-:W-:Y:S01]  /*11b80*/  MUFU.EX2 R197, R197 ;  /* 0x000000c500c57308 */ /* 0x000fe20000000800 */
[----:B------:R-:W-:Y:S01]  /*11b90*/  LOP3.LUT R172, R5, R172, RZ, 0xc0, !PT ;  /* 0x000000ac05ac7212 */ /* 0x000fe200078ec0ff */
[----:B------:R-:W-:Y:S01]  /*11ba0*/  FFMA.FTZ R219, R45, UR4, -R205 ;  /* 0x000000042ddb7c23 */ /* 0x000fe200080108cd */
[--C-:B------:R-:W-:Y:S07]  /*11bb0*/  HSET2.LE.AND R181, R181, R202.reuse, PT ;  /* 0x000000cab5b57233 */ /* 0x100fee0003803000 */
[----:B------:R-:W4:Y:S01]  /*11bc0*/  MUFU.EX2 R196, R196 ;  /* 0x000000c400c47308 */ /* 0x000f220000000800 */
[----:B---3--:R-:W-:Y:S01]  /*11bd0*/  F2FP.F16.F32.PACK_AB R6, R189, R169 ;  /* 0x000000a9bd06723e */ /* 0x008fe200000000ff */
[--C-:B------:R-:W-:Y:S01]  /*11be0*/  FFMA.FTZ R251, R46, UR4, -R203.reuse ;  /* 0x000000042efb7c23 */ /* 0x100fe200080108cb */
[--C-:B------:R-:W-:Y:S07]  /*11bf0*/  HSET2.LE.AND R183, R183, R202.reuse, PT ;  /* 0x000000cab7b77233 */ /* 0x100fee0003803000 */
[----:B------:R-:W3:Y:S01]  /*11c00*/  MUFU.EX2 R164, R164 ;  /* 0x000000a400a47308 */ /* 0x000ee20000000800 */
[----:B------:R-:W-:Y:S01]  /*11c10*/  LOP3.LUT R175, R6, R175, RZ, 0xc0, !PT ;  /* 0x000000af06af7212 */ /* 0x000fe200078ec0ff */
[----:B------:R-:W-:Y:S01]  /*11c20*/  FFMA.FTZ R247, R47, UR4, -R203 ;  /* 0x000000042ff77c23 */ /* 0x000fe200080108cb */
[----:B-1----:R-:W-:Y:S07]  /*11c30*/  F2FP.F16.F32.PACK_AB R5, R195, R193 ;  /* 0x000000c1c305723e */ /* 0x002fee00000000ff */
[----:B------:R-:W1:Y:S01]  /*11c40*/  MUFU.EX2 R3, R3 ;  /* 0x0000000300037308 */ /* 0x000e620000000800 */
[----:B------:R-:W-:Y:S01]  /*11c50*/  LDSM.16.MT88.4 R44, [R187+0x9800] ;  /* 0x00980000bb2c783b */ /* 0x000fe20000004200 */
[----:B------:R-:W-:Y:S01]  /*11c60*/  FFMA.FTZ R52, R52, UR4, -R206 ;  /* 0x0000000434347c23 */ /* 0x000fe200080108ce */
[----:B------:R-:W-:Y:S07]  /*11c70*/  LOP3.LUT R180, R5, R180, RZ, 0xc0, !PT ;  /* 0x000000b405b47212 */ /* 0x000fee00078ec0ff */
[----:B------:R-:W-:Y:S01]  /*11c80*/  MUFU.EX2 R198, R198 ;  /* 0x000000c600c67308 */ /* 0x000fe20000000800 */
[--C-:B------:R-:W-:Y:S01]  /*11c90*/  FFMA.FTZ R54, R54, UR4, -R204.reuse ;  /* 0x0000000436367c23 */ /* 0x100fe200080108cc */
[----:B----4-:R-:W-:Y:S01]  /*11ca0*/  F2FP.F16.F32.PACK_AB R4, R196, R197 ;  /* 0x000000c5c404723e */ /* 0x010fe200000000ff */
[----:B------:R-:W-:Y:S07]  /*11cb0*/  FFMA.FTZ R57, R57, UR4, -R205 ;  /* 0x0000000439397c23 */ /* 0x000fee00080108cd */
[----:B------:R-:W4:Y:S01]  /*11cc0*/  MUFU.EX2 R199, R199 ;  /* 0x000000c700c77308 */ /* 0x000f220000000800 */
[--C-:B------:R-:W-:Y:S01]  /*11cd0*/  FFMA.FTZ R58, R58, UR4, -R203.reuse ;  /* 0x000000043a3a7c23 */ /* 0x100fe200080108cb */
[----:B------:R-:W-:Y:S01]  /*11ce0*/  LOP3.LUT R181, R4, R181, RZ, 0xc0, !PT ;  /* 0x000000b504b57212 */ /* 0x000fe200078ec0ff */
[C---:B---3--:R-:W-:Y:S07]  /*11cf0*/  FMUL.FTZ R4, R164.reuse, R160 ;  /* 0x000000a0a4047220 */ /* 0x048fee0000410000 */
[----:B------:R-:W-:Y:S01]  /*11d00*/  MUFU.EX2 R200, R200 ;  /* 0x000000c800c87308 */ /* 0x000fe20000000800 */
[C---:B------:R-:W-:Y:S01]  /*11d10*/  FMUL.FTZ R5, R164.reuse, R161 ;  /* 0x000000a1a4057220 */ /* 0x040fe20000410000 */
[C---:B-1----:R-:W-:Y:S01]  /*11d20*/  FMUL.FTZ R6, R3.reuse, R162 ;  /* 0x000000a203067220 */ /* 0x042fe20000410000 */
[C---:B------:R-:W-:Y:S07]  /*11d30*/  FMUL.FTZ R7, R3.reuse, R163 ;  /* 0x000000a303077220 */ /* 0x040fee0000410000 */
[----:B------:R-:W1:Y:S01]  /*11d40*/  MUFU.EX2 R201, R201 ;  /* 0x000000c900c97308 */ /* 0x000e620000000800 */
[----:B------:R-:W3:Y:S01]  /*11d50*/  LDSM.16.MT88.4 R160, [R188] ;  /* 0x00000000bca0783b */ /* 0x000ee20000004200 */
[C---:B------:R-:W-:Y:S01]  /*11d60*/  FMUL.FTZ R16, R164.reuse, R148 ;  /* 0x00000094a4107220 */ /* 0x040fe20000410000 */
[C---:B------:R-:W-:Y:S07]  /*11d70*/  FMUL.FTZ R17, R164.reuse, R149 ;  /* 0x00000095a4117220 */ /* 0x040fee0000410000 */
[----:B------:R-:W5:Y:S01]  /*11d80*/  MUFU.EX2 R2, R2 ;  /* 0x0000000200027308 */ /* 0x000f620000000800 */
[----:B------:R-:W-:Y:S01]  /*11d90*/  FMUL.FTZ R18, R3, R150 ;  /* 0x0000009603127220 */ /* 0x000fe20000410000 */
[-C--:B--2---:R-:W-:Y:S08]  /*11da0*/  HMMA.16816.F32 R4, R172, R176.reuse, R4 ;  /* 0x000000b0ac04723c */ /* 0x084ff00000001804 */
[----:B------:R-:W2:Y:S01]  /*11db0*/  MUFU.EX2 R0, R0 ;  /* 0x0000000000007308 */ /* 0x000ea20000000800 */
[----:B----4-:R-:W-:Y:S01]  /*11dc0*/  F2FP.F16.F32.PACK_AB R9, R199, R198 ;  /* 0x000000c6c709723e */ /* 0x010fe200000000ff */
[----:B------:R-:W-:Y:S01]  /*11dd0*/  FMUL.FTZ R19, R3, R151 ;  /* 0x0000009703137220 */ /* 0x000fe20000410000 */
[C---:B------:R-:W-:Y:S01]  /*11de0*/  FMUL.FTZ R68, R164.reuse, R68 ;  /* 0x00000044a4447220 */ /* 0x040fe20000410000 */
[----:B-1----:R-:W-:Y:S01]  /*11df0*/  F2FP.F16.F32.PACK_AB R8, R201, R200 ;  /* 0x000000c8c908723e */ /* 0x002fe200000000ff */
[----:B------:R-:W1:Y:S01]  /*11e00*/  LDSM.16.MT88.4 R148, [R187+0xa000] ;  /* 0x00a00000bb94783b */ /* 0x000e620000004200 */
[----:B------:R-:W-:Y:S01]  /*11e10*/  LOP3.LUT R182, R9, R182, RZ, 0xc0, !PT ;  /* 0x000000b609b67212 */ /* 0x000fe200078ec0ff */
[----:B------:R-:W-:Y:S01]  /*11e20*/  FMUL.FTZ R69, R164, R69 ;  /* 0x00000045a4457220 */ /* 0x000fe20000410000 */
[----:B------:R-:W-:Y:S01]  /*11e30*/  LOP3.LUT R183, R8, R183, RZ, 0xc0, !PT ;  /* 0x000000b708b77212 */ /* 0x000fe200078ec0ff */
[C---:B-----5:R-:W-:Y:S01]  /*11e40*/  FMUL.FTZ R8, R2.reuse, R156 ;  /* 0x0000009c02087220 */ /* 0x060fe20000410000 */
[C---:B------:R-:W-:Y:S01]  /*11e50*/  FMUL.FTZ R9, R2.reuse, R157 ;  /* 0x0000009d02097220 */ /* 0x040fe20000410000 */
[----:B------:R-:W-:Y:S01]  /*11e60*/  FMUL.FTZ R12, R2, R152 ;  /* 0x00000098020c7220 */ /* 0x000fe20000410000 */
[C---:B--2---:R-:W-:Y:S01]  /*11e70*/  FMUL.FTZ R10, R0.reuse, R158 ;  /* 0x0000009e000a7220 */ /* 0x044fe20000410000 */
[----:B------:R-:W-:Y:S01]  /*11e80*/  FMUL.FTZ R11, R0, R159 ;  /* 0x0000009f000b7220 */ /* 0x000fe20000410000 */
[----:B------:R-:W-:Y:S01]  /*11e90*/  FMUL.FTZ R13, R2, R153 ;  /* 0x00000099020d7220 */ /* 0x000fe20000410000 */
[C---:B------:R-:W-:Y:S01]  /*11ea0*/  FMUL.FTZ R14, R0.reuse, R154 ;  /* 0x0000009a000e7220 */ /* 0x040fe20000410000 */
[----:B------:R-:W-:Y:S01]  /*11eb0*/  FMUL.FTZ R15, R0, R155 ;  /* 0x0000009b000f7220 */ /* 0x000fe20000410000 */
[----:B------:R-:W-:Y:S01]  /*11ec0*/  FFMA.FTZ R59, R59, UR4, -R203 ;  /* 0x000000043b3b7c23 */ /* 0x000fe200080108cb */
[----:B------:R-:W2:Y:S01]  /*11ed0*/  LDSM.16.MT88.4 R152, [R188+0x1000] ;  /* 0x00100000bc98783b */ /* 0x000ea20000004200 */
[C---:B------:R-:W-:Y:S01]  /*11ee0*/  FMUL.FTZ R84, R164.reuse, R84 ;  /* 0x00000054a4547220 */ /* 0x040fe20000410000 */
[C---:B------:R-:W-:Y:S01]  /*11ef0*/  HMMA.16816.F32 R8, R180.reuse, R176, R8 ;  /* 0x000000b0b408723c */ /* 0x040fe20000001808 */
[----:B------:R-:W-:Y:S03]  /*11f00*/  MUFU.EX2 R251, R251 ;  /* 0x000000fb00fb7308 */ /* 0x000fe60000000800 */
[----:B------:R-:W-:Y:S01]  /*11f10*/  FMUL.FTZ R85, R164, R85 ;  /* 0x00000055a4557220 */ /* 0x000fe20000410000 */
[C---:B------:R-:W-:Y:S01]  /*11f20*/  FMUL.FTZ R86, R3.reuse, R86 ;  /* 0x0000005603567220 */ /* 0x040fe20000410000 */
[C---:B------:R-:W-:Y:S01]  /*11f30*/  FMUL.FTZ R87, R3.reuse, R87 ;  /* 0x0000005703577220 */ /* 0x040fe20000410000 */
[C---:B------:R-:W-:Y:S01]  /*11f40*/  FMUL.FTZ R88, R2.reuse, R88 ;  /* 0x0000005802587220 */ /* 0x040fe20000410000 */
[-C--:B------:R-:W-:Y:S03]  /*11f50*/  HMMA.16816.F32 R12, R180, R178.reuse, R12 ;  /* 0x000000b2b40c723c */ /* 0x080fe6000000180c */
[----:B------:R-:W-:Y:S01]  /*11f60*/  MUFU.EX2 R247, R247 ;  /* 0x000000f700f77308 */ /* 0x000fe20000000800 */
        /* <DEDUP_REMOVED lines=15> */
[-C--:B---3--:R-:W-:Y:S01]  /*12060*/  HMMA.16816.F32 R68, R172, R160.reuse, R68 ;  /* 0x000000a0ac44723c */ /* 0x088fe20000001844 */
[----:B------:R-:W-:Y:S02]  /*12070*/  MUFU.EX2 R219, R219 ;  /* 0x000000db00db7308 */ /* 0x000fe40000000800 */
        /* <DEDUP_REMOVED lines=17> */
[----:B------:R-:W-:Y:S01]  /*12190*/  PRMT R156, R214, 0x7773, RZ ;  /* 0x00007773d69c7816 */ /* 0x000fe200000000ff */
[C---:B------:R-:W-:Y:S01]  /*121a0*/  FMUL.FTZ R116, R164.reuse, R116 ;  /* 0x00000074a4747220 */ /* 0x040fe20000410000 */
[C---:B------:R-:W-:Y:S01]  /*121b0*/  FMUL.FTZ R117, R164.reuse, R117 ;  /* 0x00000075a4757220 */ /* 0x040fe20000410000 */
[C---:B------:R-:W-:Y:S01]  /*121c0*/  FMUL.FTZ R118, R3.reuse, R118 ;  /* 0x0000007603767220 */ /* 0x040fe20000410000 */
[-C--:B------:R-:W-:Y:S03]  /*121d0*/  HMMA.16816.F32 R76, R180, R162.reuse, R76 ;  /* 0x000000a2b44c723c */ /* 0x080fe6000000184c */
        /* <DEDUP_REMOVED lines=14> */
[--C-:B------:R-:W-:Y:S01]  /*122c0*/  FFMA.FTZ R209, R22, UR4, -R204.reuse ;  /* 0x0000000416d17c23 */ /* 0x100fe200080108cc */
[-C--:B-1----:R-:W-:Y:S03]  /*122d0*/  HMMA.16816.F32 R84, R172, R148.reuse, R84 ;  /* 0x00000094ac54723c */ /* 0x082fe60000001854 */
[----:B------:R-:W-:Y:S01]  /*122e0*/  FMUL.FTZ R22, R3, R142 ;  /* 0x0000008e03167220 */ /* 0x000fe20000410000 */
[--C-:B------:R-:W-:Y:S01]  /*122f0*/  FFMA.FTZ R213, R23, UR4, -R204.reuse ;  /* 0x0000000417d57c23 */ /* 0x100fe200080108cc */
[----:B------:R-:W-:Y:S01]  /*12300*/  FMUL.FTZ R23, R3, R143 ;  /* 0x0000008f03177220 */ /* 0x000fe20000410000 */
[--C-:B------:R-:W-:Y:S01]  /*12310*/  FFMA.FTZ R218, R38, UR4, -R204.reuse ;  /* 0x0000000426da7c23 */ /* 0x100fe200080108cc */
[----:B------:R-:W-:Y:S01]  /*12320*/  FFMA.FTZ R217, R39, UR4, -R204 ;  /* 0x0000000427d97c23 */ /* 0x000fe200080108cc */
[C---:B------:R-:W-:Y:S01]  /*12330*/  HMMA.16816.F32 R88, R180.reuse, R148, R88 ;  /* 0x00000094b458723c */ /* 0x040fe20000001858 */
[----:B------:R-:W-:Y:S03]  /*12340*/  MUFU.EX2 R209, R209 ;  /* 0x000000d100d17308 */ /* 0x000fe60000000800 */
[----:B------:R-:W-:Y:S01]  /*12350*/  FFMA.FTZ R56, R56, UR4, -R205 ;  /* 0x0000000438387c23 */ /* 0x000fe200080108cd */
[C---:B------:R-:W-:Y:S01]  /*12360*/  FMUL.FTZ R100, R164.reuse, R100 ;  /* 0x00000064a4647220 */ /* 0x040fe20000410000 */
[----:B------:R-:W-:Y:S01]  /*12370*/  FMUL.FTZ R101, R164, R101 ;  /* 0x00000065a4657220 */ /* 0x000fe20000410000 */
        /* <DEDUP_REMOVED lines=10> */
[----:B------:R-:W3:Y:S01]  /*12420*/  MUFU.EX2 R217, R217 ;  /* 0x000000d900d97308 */ /* 0x000ee20000000800 */
[----:B------:R-:W-:Y:S01]  /*12430*/  LOP3.LUT R158, R212, UR9, R207, 0x96, !PT ;  /* 0x00000009d49e7c12 */ /* 0x000fe2000f8e96cf */
[----:B------:R-:W-:Y:S01]  /*12440*/  FMUL.FTZ R128, R2, R128 ;  /* 0x0000008002807220 */ /* 0x000fe20000410000 */
[----:B------:R-:W-:Y:S01]  /*12450*/  PRMT R163, R214, 0x7772, RZ ;  /* 0x00007772d6a37816 */ /* 0x000fe200000000ff */
[----:B------:R-:W-:Y:S01]  /*12460*/  FMUL.FTZ R129, R2, R129 ;  /* 0x0000008102817220 */ /* 0x000fe20000410000 */
[-C--:B--2---:R-:W-:Y:S05]  /*12470*/  HMMA.16816.F32 R100, R172, R152.reuse, R100 ;  /* 0x00000098ac64723c */ /* 0x084fea0000001864 */
[----:B------:R-:W-:Y:S01]  /*12480*/  MUFU.EX2 R213, R213 ;  /* 0x000000d500d57308 */ /* 0x000fe20000000800 */
[----:B------:R-:W-:Y:S01]  /*12490*/  IMAD.WIDE.U32 R158, R158, -0x2daee0ad, RZ ;  /* 0xd2511f539e9e7825 */ /* 0x000fe200078e00ff */
[----:B------:R-:W-:Y:S02]  /*124a0*/  PRMT R163, R163, 0x5410, R156 ;  /* 0x00005410a3a37816 */ /* 0x000fe4000000009c */
[----:B------:R-:W-:Y:S01]  /*124b0*/  PRMT R162, R214, 0x7771, RZ ;  /* 0x00007771d6a27816 */ /* 0x000fe200000000ff */
[----:B------:R-:W-:Y:S01]  /*124c0*/  FMUL.FTZ R130, R0, R130 ;  /* 0x0000008200827220 */ /* 0x000fe20000410000 */
[C---:B------:R-:W-:Y:S04]  /*124d0*/  HMMA.16816.F32 R104, R180.reuse, R152, R104 ;  /* 0x00000098b468723c */ /* 0x040fe80000001868 */
[----:B------:R-:W-:Y:S01]  /*124e0*/  PRMT R153, R158, 0x7773, RZ ;  /* 0x000077739e997816 */ /* 0x000fe200000000ff */
[----:B------:R-:W-:Y:S01]  /*124f0*/  FMUL.FTZ R131, R0, R131 ;  /* 0x0000008300837220 */ /* 0x000fe20000410000 */
[----:B------:R-:W-:Y:S01]  /*12500*/  PRMT R152, R158, 0x7772, RZ ;  /* 0x000077729e987816 */ /* 0x000fe200000000ff */
[----:B------:R-:W-:Y:S01]  /*12510*/  FFMA.FTZ R211, R28, UR4, -R205 ;  /* 0x000000041cd37c23 */ /* 0x000fe200080108cd */
[-C--:B------:R-:W-:Y:S03]  /*12520*/  HMMA.16816.F32 R108, R180, R154.reuse, R108 ;  /* 0x0000009ab46c723c */ /* 0x080fe6000000186c */
[----:B------:R-:W-:Y:S01]  /*12530*/  PRMT R156, R152, 0x5410, R153 ;  /* 0x00005410989c7816 */ /* 0x000fe20000000099 */
[----:B------:R-:W-:Y:S01]  /*12540*/  FFMA.FTZ R212, R31, UR4, -R203 ;  /* 0x000000041fd47c23 */ /* 0x000fe200080108cb */
[----:B------:R-:W-:Y:S01]  /*12550*/  LOP3.LUT R208, R208, UR20, R159, 0x96, !PT ;  /* 0x00000014d0d07c12 */ /* 0x000fe2000f8e969f */
[----:B------:R-:W-:Y:S01]  /*12560*/  FMUL.FTZ R28, R2, R136 ;  /* 0x00000088021c7220 */ /* 0x000fe20000410000 */
[----:B------:R-:W-:Y:S01]  /*12570*/  FMUL.FTZ R31, R0, R139 ;  /* 0x0000008b001f7220 */ /* 0x000fe20000410000 */
[C---:B------:R-:W-:Y:S01]  /*12580*/  HMMA.16816.F32 R112, R172.reuse, R154, R112 ;  /* 0x0000009aac70723c */ /* 0x040fe20000001870 */
[----:B------:R-:W2:Y:S01]  /*12590*/  LDSM.16.MT88.4 R152, [R188+0x2000] ;  /* 0x00200000bc98783b */ /* 0x000ea20000004200 */
[----:B------:R-:W-:Y:S02]  /*125a0*/  MUFU.EX2 R211, R211 ;  /* 0x000000d300d37308 */ /* 0x000fe40000000800 */
[C---:B------:R-:W-:Y:S01]  /*125b0*/  LOP3.LUT R179, R208.reuse, 0xffff, RZ, 0xc0, !PT ;  /* 0x0000ffffd0b37812 */ /* 0x040fe200078ec0ff */
[----:B------:R-:W-:Y:S01]  /*125c0*/  FFMA.FTZ R25, R25, UR4, -R205 ;  /* 0x0000000419197c23 */ /* 0x000fe200080108cd */
[----:B------:R-:W-:Y:S01]  /*125d0*/  PRMT R177, R208, 0x7632, R177 ;  /* 0x00007632d0b17816 */ /* 0x000fe200000000b1 */
[----:B------:R-:W-:Y:S01]  /*125e0*/  FFMA.FTZ R26, R26, UR4, -R203 ;  /* 0x000000041a1a7c23 */ /* 0x000fe200080108cb */
[----:B------:R-:W-:Y:S01]  /*125f0*/  SHF.R.U32.HI R179, RZ, 0x8, R179 ;  /* 0x00000008ffb37819 */ /* 0x000fe200000116b3 */
[-C--:B-1----:R-:W-:Y:S03]  /*12600*/  HMMA.16816.F32 R116, R172, R148.reuse, R116 ;  /* 0x00000094ac74723c */ /* 0x082fe60000001874 */
[----:B------:R-:W-:Y:S01]  /*12610*/  MUFU.EX2 R212, R212 ;  /* 0x000000d400d47308 */ /* 0x000fe20000000800 */
[----:B------:R-:W-:Y:S01]  /*12620*/  IMAD.MOV.U32 R157, RZ, RZ, R214 ;  /* 0x000000ffff9d7224 */ /* 0x000fe200078e00d6 */
[----:B------:R-:W-:Y:S01]  /*12630*/  LOP3.LUT R210, R210, UR20, R215, 0x96, !PT ;  /* 0x00000014d2d27c12 */ /* 0x000fe2000f8e96d7 */
[----:B------:R-:W-:Y:S02]  /*12640*/  IMAD.MOV.U32 R176, RZ, RZ, R158 ;  /* 0x000000ffffb07224 */ /* 0x000fe400078e009e */
[----:B------:R-:W-:Y:S01]  /*12650*/  FFMA.FTZ R214, R30, UR4, -R203 ;  /* 0x000000041ed67c23 */ /* 0x000fe200080108cb */
[----:B------:R-:W-:Y:S01]  /*12660*/  FMUL.FTZ R30, R0, R138 ;  /* 0x0000008a001e7220 */ /* 0x000fe20000410000 */
[C---:B------:R-:W-:Y:S04]  /*12670*/  HMMA.16816.F32 R120, R180.reuse, R148, R120 ;  /* 0x00000094b478723c */ /* 0x040fe80000001878 */
[----:B------:R-:W-:Y:S01]  /*12680*/  LOP3.LUT R157, R157, 0xff, RZ, 0xc0, !PT ;  /* 0x000000ff9d9d7812 */ /* 0x000fe200078ec0ff */
[--C-:B------:R-:W-:Y:S01]  /*12690*/  FFMA.FTZ R215, R24, UR4, -R205.reuse ;  /* 0x0000000418d77c23 */ /* 0x100fe200080108cd */
[----:B------:R-:W-:Y:S01]  /*126a0*/  LOP3.LUT R178, R210, 0xffff, RZ, 0xc0, !PT ;  /* 0x0000ffffd2b27812 */ /* 0x000fe200078ec0ff */
[----:B------:R-:W-:Y:S01]  /*126b0*/  MUFU.EX2 R214, R214 ;  /* 0x000000d600d67308 */ /* 0x000fe20000000800 */
[-C--:B------:R-:W-:Y:S03]  /*126c0*/  HMMA.16816.F32 R124, R180, R150.reuse, R124 ;  /* 0x00000096b47c723c */ /* 0x080fe6000000187c */
[----:B------:R-:W-:Y:S06]  /*126d0*/  PRMT R162, R157, 0x5410, R162 ;  /* 0x000054109da27816 */ /* 0x000fec00000000a2 */
[----:B------:R-:W-:Y:S01]  /*126e0*/  MUFU.EX2 R215, R215 ;  /* 0x000000d700d77308 */ /* 0x000fe20000000800 */
[----:B------:R-:W-:Y:S01]  /*126f0*/  PRMT R161, R158, 0x7771, RZ ;  /* 0x000077719ea17816 */ /* 0x000fe200000000ff */
[----:B------:R-:W-:Y:S01]  /*12700*/  FMUL.FTZ R24, R164, R132 ;  /* 0x00000084a4187220 */ /* 0x000fe20000410000 */
[----:B------:R-:W-:Y:S01]  /*12710*/  LOP3.LUT R158, R208, 0xff, RZ, 0xc0, !PT ;  /* 0x000000ffd09e7812 */ /* 0x000fe200078ec0ff */
[----:B------:R-:W-:Y:S01]  /*12720*/  FFMA.FTZ R216, R37, UR4, -R206 ;  /* 0x0000000425d87c23 */ /* 0x000fe200080108ce */
[----:B------:R-:W-:Y:S01]  /*12730*/  SHF.R.U32.HI R157, RZ, 0x18, R208 ;  /* 0x00000018ff9d7819 */ /* 0x000fe200000116d0 */
[----:B------:R-:W-:Y:S01]  /*12740*/  FFMA.FTZ R208, R21, UR4, -R206 ;  /* 0x0000000415d07c23 */ /* 0x000fe200080108ce */
[----:B------:R-:W-:Y:S01]  /*12750*/  SHF.R.U32.HI R178, RZ, 0x8, R178 ;  /* 0x00000008ffb27819 */ /* 0x000fe200000116b2 */
[----:B------:R-:W-:Y:S01]  /*12760*/  FMUL.FTZ R21, R164, R141 ;  /* 0x0000008da4157220 */ /* 0x000fe20000410000 */
[----:B------:R-:W-:Y:S01]  /*12770*/  LOP3.LUT R176, R176, 0xff, RZ, 0xc0, !PT ;  /* 0x000000ffb0b07812 */ /* 0x000fe200078ec0ff */
[----:B------:R-:W-:Y:S01]  /*12780*/  MUFU.EX2 R216, R216 ;  /* 0x000000d800d87308 */ /* 0x000fe20000000800 */
[----:B------:R-:W-:Y:S01]  /*12790*/  LOP3.LUT R160, R210, 0xff, RZ, 0xc0, !PT ;  /* 0x000000ffd2a07812 */ /* 0x000fe200078ec0ff */
[----:B------:R-:W-:Y:S01]  /*127a0*/  FFMA.FTZ R252, R41, UR4, -R205 ;  /* 0x0000000429fc7c23 */ /* 0x000fe200080108cd */
[----:B------:R-:W-:Y:S07]  /*127b0*/  LOP3.LUT R177, R177, 0xff, RZ, 0xc0, !PT ;  /* 0x000000ffb1b17812 */ /* 0x000fee00078ec0ff */
[----:B------:R-:W-:Y:S01]  /*127c0*/  MUFU.EX2 R208, R208 ;  /* 0x000000d000d07308 */ /* 0x000fe20000000800 */
[----:B------:R-:W-:Y:S01]  /*127d0*/  PRMT R161, R176, 0x5410, R161 ;  /* 0x00005410b0a17816 */ /* 0x000fe200000000a1 */
[----:B------:R-:W-:Y:S01]  /*127e0*/  FFMA.FTZ R176, R32, UR4, -R206 ;  /* 0x0000000420b07c23 */ /* 0x000fe200080108ce */
[----:B------:R-:W-:Y:S01]  /*127f0*/  PRMT R160, R160, 0x5410, R178 ;  /* 0x00005410a0a07816 */ /* 0x000fe200000000b2 */
[--C-:B------:R-:W-:Y:S01]  /*12800*/  FFMA.FTZ R178, R34, UR4, -R204.reuse ;  /* 0x0000000422b27c23 */ /* 0x100fe200080108cc */
[----:B------:R-:W-:Y:S01]  /*12810*/  PRMT R158, R158, 0x5410, R179 ;  /* 0x000054109e9e7816 */ /* 0x000fe200000000b3 */
[----:B------:R-:W-:Y:S01]  /*12820*/  FFMA.FTZ R179, R35, UR4, -R204 ;  /* 0x0000000423b37c23 */ /* 0x000fe200080108cc */
[----:B------:R-:W-:Y:S01]  /*12830*/  PRMT R157, R177, 0x5410, R157 ;  /* 0x00005410b19d7816 */ /* 0x000fe2000000009d */
[----:B------:R-:W-:Y:S01]  /*12840*/  FFMA.FTZ R177, R33, UR4, -R206 ;  /* 0x0000000421b17c23 */ /* 0x000fe200080108ce */
[----:B------:R-:W-:Y:S01]  /*12850*/  PRMT R207, R210, 0x7632, R207 ;  /* 0x00007632d2cf7816 */ /* 0x000fe200000000cf */
[C---:B------:R-:W-:Y:S01]  /*12860*/  FMUL.FTZ R34, R3.reuse, R146 ;  /* 0x0000009203227220 */ /* 0x040fe20000410000 */
[----:B------:R-:W-:Y:S01]  /*12870*/  FMUL.FTZ R35, R3, R147 ;  /* 0x0000009303237220 */ /* 0x000fe20000410000 */
[C---:B------:R-:W-:Y:S01]  /*12880*/  FMUL.FTZ R32, R164.reuse, R144 ;  /* 0x00000090a4207220 */ /* 0x040fe20000410000 */
[----:B------:R-:W-:Y:S01]  /*12890*/  FMUL.FTZ R33, R164, R145 ;  /* 0x00000091a4217220 */ /* 0x000fe20000410000 */
[----:B------:R-:W-:Y:S01]  /*128a0*/  LOP3.LUT R207, R207, 0xff, RZ, 0xc0, !PT ;  /* 0x000000ffcfcf7812 */ /* 0x000fe200078ec0ff */
[----:B------:R-:W-:Y:S01]  /*128b0*/  MUFU.EX2 R176, R176 ;  /* 0x000000b000b07308 */ /* 0x000fe20000000800 */
[----:B------:R-:W-:Y:S01]  /*128c0*/  SHF.R.U32.HI R159, RZ, 0x18, R210 ;  /* 0x00000018ff9f7819 */ /* 0x000fe200000116d2 */
[----:B------:R-:W-:Y:S01]  /*128d0*/  FFMA.FTZ R210, R29, UR4, -R205 ;  /* 0x000000041dd27c23 */ /* 0x000fe200080108cd */
[--C-:B------:R-:W-:Y:S01]  /*128e0*/  HSET2.LE.AND R145, R162, R202.reuse, PT ;  /* 0x000000caa2917233 */ /* 0x100fe20003803000 */
[----:B------:R-:W-:Y:S01]  /*128f0*/  FMUL.FTZ R29, R2, R137 ;  /* 0x00000089021d7220 */ /* 0x000fe20000410000 */
[C---:B------:R-:W-:Y:S05]  /*12900*/  HMMA.16816.F32 R32, R172.reuse, R150, R32 ;  /* 0x00000096ac20723c */ /* 0x040fea0000001820 */
[----:B------:R-:W1:Y:S01]  /*12910*/  MUFU.EX2 R177, R177 ;  /* 0x000000b100b17308 */ /* 0x000e620000000800 */
[----:B------:R-:W-:Y:S01]  /*12920*/  LDSM.16.MT88.4 R148, [R187+0xa400] ;  /* 0x00a40000bb94783b */ /* 0x000fe20000004200 */
[----:B------:R-:W-:Y:S01]  /*12930*/  PRMT R159, R207, 0x5410, R159 ;  /* 0x00005410cf9f7816 */ /* 0x000fe2000000009f */
[--C-:B------:R-:W-:Y:S01]  /*12940*/  FFMA.FTZ R207, R20, UR4, -R206.reuse ;  /* 0x0000000414cf7c23 */ /* 0x100fe200080108ce */
[----:B------:R-:W-:Y:S01]  /*12950*/  FMUL.FTZ R20, R164, R140 ;  /* 0x0000008ca4147220 */ /* 0x000fe20000410000 */
[----:B------:R-:W-:Y:S05]  /*12960*/  LOP3.LUT R144, R163, 0xff00ff, RZ, 0xc0, !PT ;  /* 0x00ff00ffa3907812 */ /* 0x000fea00078ec0ff */
[----:B------:R-:W-:Y:S01]  /*12970*/  MUFU.EX2 R178, R178 ;  /* 0x000000b200b27308 */ /* 0x000fe20000000800 */
[----:B---3--:R-:W-:Y:S01]  /*12980*/  F2FP.F16.F32.PACK_AB R41, R217, R218 ;  /* 0x000000dad929723e */ /* 0x008fe200000000ff */
[----:B------:R-:W3:Y:S01]  /*12990*/  LDSM.16.MT88.4 R140, [R187+0x9400] ;  /* 0x00940000bb8c783b */ /* 0x000ee20000004200 */
[--C-:B------:R-:W-:Y:S07]  /*129a0*/  HSET2.LE.AND R136, R160, R202.reuse, PT ;  /* 0x000000caa0887233 */ /* 0x100fee0003803000 */
[----:B------:R-:W4:Y:S01]  /*129b0*/  MUFU.EX2 R179, R179 ;  /* 0x000000b300b37308 */ /* 0x000f220000000800 */
[-C--:B--2---:R-:W-:Y:S03]  /*129c0*/  HMMA.16816.F32 R20, R172, R152.reuse, R20 ;  /* 0x00000098ac14723c */ /* 0x084fe60000001814 */
[--C-:B------:R-:W-:Y:S06]  /*129d0*/  HSET2.LE.AND R144, R144, R202.reuse, PT ;  /* 0x000000ca90907233 */ /* 0x100fec0003803000 */
[----:B------:R-:W2:Y:S01]  /*129e0*/  MUFU.EX2 R210, R210 ;  /* 0x000000d200d27308 */ /* 0x000ea20000000800 */
[----:B-1----:R-:W-:Y:S01]  /*129f0*/  F2FP.F16.F32.PACK_AB R138, R177, R176 ;  /* 0x000000b0b18a723e */ /* 0x002fe200000000ff */
[--C-:B------:R-:W-:Y:S01]  /*12a00*/  FFMA.FTZ R64, R64, UR4, -R206.reuse ;  /* 0x0000000440407c23 */ /* 0x100fe200080108ce */
[--C-:B------:R-:W-:Y:S01]  /*12a10*/  HSET2.LE.AND R137, R159, R202.reuse, PT ;  /* 0x000000ca9f897233 */ /* 0x100fe20003803000 */
[C---:B------:R-:W-:Y:S06]  /*12a20*/  HMMA.16816.F32 R128, R180.reuse, R152, R128 ;  /* 0x00000098b480723c */ /* 0x040fec0000001880 */
[----:B------:R-:W-:Y:S01]  /*12a30*/  MUFU.EX2 R252, R252 ;  /* 0x000000fc00fc7308 */ /* 0x000fe20000000800 */
[----:B------:R-:W-:Y:S01]  /*12a40*/  LOP3.LUT R138, R138, R145, RZ, 0xc0, !PT ;  /* 0x000000918a8a7212 */ /* 0x000fe200078ec0ff */
[----:B------:R-:W-:Y:S01]  /*12a50*/  FFMA.FTZ R153, R27, UR4, -R203 ;  /* 0x000000041b997c23 */ /* 0x000fe200080108cb */
[----:B----4-:R-:W-:Y:S01]  /*12a60*/  F2FP.F16.F32.PACK_AB R139, R179, R178 ;  /* 0x000000b2b38b723e */ /* 0x010fe200000000ff */
[----:B------:R-:W-:Y:S01]  /*12a70*/  FMUL.FTZ R27, R3, R135 ;  /* 0x00000087031b7220 */ /* 0x000fe20000410000 */
[-C--:B------:R-:W-:Y:S05]  /*12a80*/  HMMA.16816.F32 R28, R180, R154.reuse, R28 ;  /* 0x0000009ab41c723c */ /* 0x080fea000000181c */
[----:B------:R1:W-:Y:S01]  /*12a90*/  MUFU.EX2 R181, R25 ;  /* 0x0000001900b57308 */ /* 0x0003e20000000800 */
[----:B------:R-:W-:Y:S01]  /*12aa0*/  F2FP.F16.F32.PACK_AB R132, R213, R209 ;  /* 0x000000d1d584723e */ /* 0x000fe200000000ff */
[----:B------:R-:W-:Y:S08]  /*12ab0*/  FFMA.FTZ R183, R36, UR4, -R206 ;  /* 0x0000000424b77c23 */ /* 0x000ff000080108ce */
[----:B------:R4:W-:Y:S01]  /*12ac0*/  MUFU.EX2 R182, R26 ;  /* 0x0000001a00b67308 */ /* 0x0009e20000000800 */
[----:B------:R-:W-:Y:S01]  /*12ad0*/  LOP3.LUT R139, R139, R144, RZ, 0xc0, !PT ;  /* 0x000000908b8b7212 */ /* 0x000fe200078ec0ff */
[----:B------:R-:W-:Y:S01]  /*12ae0*/  FFMA.FTZ R193, R2, R232, R193 ;  /* 0x000000e802c17223 */ /* 0x000fe200000100c1 */
[--C-:B------:R-:W-:Y:S07]  /*12af0*/  HSET2.LE.AND R152, R161, R202.reuse, PT ;  /* 0x000000caa1987233 */ /* 0x100fee0003803000 */
[----:B------:R-:W5:Y:S01]  /*12b00*/  MUFU.EX2 R207, R207 ;  /* 0x000000cf00cf7308 */ /* 0x000f620000000800 */
[----:B------:R-:W-:Y:S01]  /*12b10*/  LOP3.LUT R135, R156, 0xff00ff, RZ, 0xc0, !PT ;  /* 0x00ff00ff9c877812 */ /* 0x000fe200078ec0ff */
[----:B------:R-:W3:Y:S01]  /*12b20*/  LDSM.16.MT88.4 R144, [R188+0x400] ;  /* 0x00040000bc90783b */ /* 0x000ee20000004200 */
[----:B------:R-:W-:Y:S07]  /*12b30*/  LOP3.LUT R137, R132, R137, RZ, 0xc0, !PT ;  /* 0x0000008984897212 */ /* 0x000fee00078ec0ff */
[----:B------:R5:W3:Y:S01]  /*12b40*/  MUFU.EX2 R180, R153 ;  /* 0x0000009900b47308 */ /* 0x000ae20000000800 */
[--C-:B------:R-:W-:Y:S01]  /*12b50*/  HSET2.LE.AND R132, R158, R202.reuse, PT ;  /* 0x000000ca9e847233 */ /* 0x100fe20003803000 */
[----:B-1----:R-:W-:Y:S01]  /*12b60*/  FMUL.FTZ R25, R164, R133 ;  /* 0x00000085a4197220 */ /* 0x002fe20000410000 */
[--C-:B------:R-:W-:Y:S07]  /*12b70*/  HSET2.LE.AND R135, R135, R202.reuse, PT ;  /* 0x000000ca87877233 */ /* 0x100fee0003803000 */
[----:B------:R-:W-:Y:S01]  /*12b80*/  MUFU.EX2 R183, R183 ;  /* 0x000000b700b77308 */ /* 0x000fe20000000800 */
[----:B------:R-:W-:Y:S01]  /*12b90*/  FFMA.FTZ R197, R0, R231, R197 ;  /* 0x000000e700c57223 */ /* 0x000fe200000100c5 */
[----:B----4-:R-:W-:Y:S01]  /*12ba0*/  FMUL.FTZ R26, R3, R134 ;  /* 0x00000086031a7220 */ /* 0x010fe20000410000 */
[----:B--2---:R-:W-:Y:S01]  /*12bb0*/  F2FP.F16.F32.PACK_AB R134, R210, R211 ;  /* 0x000000d3d286723e */ /* 0x004fe200000000ff */
[----:B------:R-:W-:Y:S01]  /*12bc0*/  FADD.FTZ R193, R195, R193 ;  /* 0x000000c1c3c17221 */ /* 0x000fe20000010000 */
[----:B------:R-:W-:Y:S01]  /*12bd0*/  IMAD.MOV.U32 R2, RZ, RZ, R165 ;  /* 0x000000ffff027224 */ /* 0x000fe200078e00a5 */
[----:B-----5:R-:W-:Y:S01]  /*12be0*/  F2FP.F16.F32.PACK_AB R133, R208, R207 ;  /* 0x000000cfd085723e */ /* 0x020fe200000000ff */
[----:B------:R-:W-:Y:S01]  /*12bf0*/  FADD.FTZ R197, R196, R197 ;  /* 0x000000c5c4c57221 */ /* 0x000fe20000010000 */
[----:B------:R-:W-:Y:S01]  /*12c00*/  LOP3.LUT R134, R134, R152, RZ, 0xc0, !PT ;  /* 0x0000009886867212 */ /* 0x000fe200078ec0ff */
[----:B------:R-:W-:Y:S04]  /*12c10*/  HMMA.16816.F32 R24, R172, R154, R24 ;  /* 0x0000009aac18723c */ /* 0x000fe80000001818 */
[----:B------:R-:W-:Y:S01]  /*12c20*/  LOP3.LUT R136, R133, R136, RZ, 0xc0, !PT ;  /* 0x0000008885887212 */ /* 0x000fe200078ec0ff */
[--C-:B------:R-:W-:Y:S01]  /*12c30*/  FFMA.FTZ R175, R50, UR4, -R204.reuse ;  /* 0x0000000432af7c23 */ /* 0x100fe200080108cc */
[--C-:B------:R-:W-:Y:S01]  /*12c40*/  HSET2.LE.AND R133, R157, R202.reuse, PT ;  /* 0x000000ca9d857233 */ /* 0x100fe20003803000 */
[----:B------:R-:W-:Y:S01]  /*12c50*/  FFMA.FTZ R174, R51, UR4, -R204 ;  /* 0x0000000433ae7c23 */ /* 0x000fe200080108cc */
[----:B------:R-:W-:Y:S01]  /*12c60*/  F2FP.F16.F32.PACK_AB R154, R212, R214 ;  /* 0x000000d6d49a723e */ /* 0x000fe200000000ff */
[----:B------:R-:W-:Y:S01]  /*12c70*/  FADD.FTZ R193, R198, R193 ;  /* 0x000000c1c6c17221 */ /* 0x000fe20000010000 */
[----:B------:R-:W-:Y:S01]  /*12c80*/  F2FP.F16.F32.PACK_AB R153, R181, R215 ;  /* 0x000000d7b599723e */ /* 0x000fe200000000ff */
[-C--:B---3--:R-:W-:Y:S01]  /*12c90*/  HMMA.16816.F32 R4, R136, R140.reuse, R4 ;  /* 0x0000008c8804723c */ /* 0x088fe20000001804 */
[----:B------:R-:W-:Y:S04]  /*12ca0*/  MUFU.EX2 R175, R175 ;  /* 0x000000af00af7308 */ /* 0x000fe80000000800 */
[----:B------:R-:W-:Y:S06]  /*12cb0*/  F2FP.F16.F32.PACK_AB R152, R180, R182 ;  /* 0x000000b6b498723e */ /* 0x000fec00000000ff */
[----:B------:R-:W1:Y:S01]  /*12cc0*/  MUFU.EX2 R174, R174 ;  /* 0x000000ae00ae7308 */ /* 0x000e620000000800 */
[----:B------:R-:W-:Y:S01]  /*12cd0*/  LOP3.LUT R135, R154, R135, RZ, 0xc0, !PT ;  /* 0x000000879a877212 */ /* 0x000fe200078ec0ff */
[----:B------:R-:W-:Y:S01]  /*12ce0*/  FADD.FTZ R197, R200, R197 ;  /* 0x000000c5c8c57221 */ /* 0x000fe20000010000 */
[----:B------:R-:W-:Y:S01]  /*12cf0*/  LOP3.LUT R132, R153, R132, RZ, 0xc0, !PT ;  /* 0x0000008499847212 */ /* 0x000fe200078ec0ff */
[----:B------:R-:W-:Y:S01]  /*12d00*/  FADD.FTZ R193, R199, R193 ;  /* 0x000000c1c7c17221 */ /* 0x000fe20000010000 */
[----:B------:R-:W-:Y:S01]  /*12d10*/  LOP3.LUT R133, R152, R133, RZ, 0xc0, !PT ;  /* 0x0000008598857212 */ /* 0x000fe200078ec0ff */
[----:B------:R-:W-:Y:S01]  /*12d20*/  FADD.FTZ R197, R201, R197 ;  /* 0x000000c5c9c57221 */ /* 0x000fe20000010000 */
[----:B------:R-:W-:Y:S01]  /*12d30*/  MOV R0, R166 ;  /* 0x000000a600007202 */ /* 0x000fe20000000f00 */
[----:B------:R-:W-:Y:S01]  /*12d40*/  FFMA.FTZ R191, R164, R246, R191 ;  /* 0x000000f6a4bf7223 */ /* 0x000fe200000100bf */
[----:B------:R-:W-:Y:S01]  /*12d50*/  FFMA.FTZ R194, R3, R241, R194 ;  /* 0x000000f103c27223 */ /* 0x000fe200000100c2 */
[----:B------:R-:W-:Y:S01]  /*12d60*/  FADD.FTZ R193, R215, R193 ;  /* 0x000000c1d7c17221 */ /* 0x000fe20000010000 */
[----:B------:R-:W-:Y:S01]  /*12d70*/  FADD.FTZ R197, R182, R197 ;  /* 0x000000c5b6c57221 */ /* 0x000fe20000010000 */
[C---:B------:R-:W-:Y:S04]  /*12d80*/  HMMA.16816.F32 R8, R132.reuse, R140, R8 ;  /* 0x0000008c8408723c */ /* 0x040fe80000001808 */
[----:B-1----:R-:W-:Y:S01]  /*12d90*/  F2FP.F16.F32.PACK_AB R36, R174, R175 ;  /* 0x000000afae24723e */ /* 0x002fe200000000ff */
        /* <DEDUP_REMOVED lines=10> */
[----:B------:R-:W1:Y:S03]  /*12e40*/  LDSM.16.MT88.4 R140, [R188+0x1400] ;  /* 0x00140000bc8c783b */ /* 0x000e660000004200 */
[----:B------:R-:W-:Y:S01]  /*12e50*/  FADD.FTZ R191, R171, R191 ;  /* 0x000000bfabbf7221 */ /* 0x000fe20000010000 */
[----:B------:R-:W-:Y:S01]  /*12e60*/  FADD.FTZ R194, R189, R194 ;  /* 0x000000c2bdc27221 */ /* 0x000fe20000010000 */
[----:B------:R-:W-:Y:S01]  /*12e70*/  FADD.FTZ R193, R210, R193 ;  /* 0x000000c1d2c17221 */ /* 0x000fe20000010000 */
[----:B------:R-:W-:Y:S01]  /*12e80*/  FADD.FTZ R197, R212, R197 ;  /* 0x000000c5d4c57221 */ /* 0x000fe20000010000 */
[-C--:B------:R-:W-:Y:S03]  /*12e90*/  HMMA.16816.F32 R68, R136, R144.reuse, R68 ;  /* 0x000000908844723c */ /* 0x080fe60000001844 */
[----:B------:R-:W-:Y:S01]  /*12ea0*/  FADD.FTZ R191, R207, R191 ;  /* 0x000000bfcfbf7221 */ /* 0x000fe20000010000 */
[----:B------:R-:W-:Y:S01]  /*12eb0*/  FADD.FTZ R194, R209, R194 ;  /* 0x000000c2d1c27221 */ /* 0x000fe20000010000 */
[----:B------:R-:W-:Y:S02]  /*12ec0*/  IMAD.MOV.U32 R164, RZ, RZ, R167 ;  /* 0x000000ffffa47224 */ /* 0x000fe400078e00a7 */
[----:B------:R-:W-:Y:S01]  /*12ed0*/  FADD.FTZ R191, R208, R191 ;  /* 0x000000bfd0bf7221 */ /* 0x000fe20000010000 */
[C---:B------:R-:W-:Y:S01]  /*12ee0*/  HMMA.16816.F32 R72, R132.reuse, R144, R72 ;  /* 0x000000908448723c */ /* 0x040fe20000001848 */
[----:B------:R-:W-:Y:S03]  /*12ef0*/  MOV R144, UR26 ;  /* 0x0000001a00907c02 */ /* 0x000fe60008000f00 */
[----:B------:R-:W-:Y:S01]  /*12f00*/  FADD.FTZ R194, R213, R194 ;  /* 0x000000c2d5c27221 */ /* 0x000fe20000010000 */
[----:B------:R-:W-:Y:S01]  /*12f10*/  LOP3.LUT R144, R249, UR17, R144, 0x96, !PT ;  /* 0x00000011f9907c12 */ /* 0x000fe2000f8e9690 */
[----:B------:R-:W-:Y:S01]  /*12f20*/  FADD.FTZ R191, R176, R191 ;  /* 0x000000bfb0bf7221 */ /* 0x000fe20000010000 */
[----:B------:R-:W-:Y:S01]  /*12f30*/  IMAD.MOV.U32 R3, RZ, RZ, R168 ;  /* 0x000000ffff037224 */ /* 0x000fe200078e00a8 */
[-C--:B------:R-:W-:Y:S03]  /*12f40*/  HMMA.16816.F32 R76, R132, R146.reuse, R76 ;  /* 0x00000092844c723c */ /* 0x080fe6000000184c */
[----:B------:R-:W-:Y:S04]  /*12f50*/  IMAD.WIDE.U32 R158, R144, -0x326172a9, RZ ;  /* 0xcd9e8d57909e7825 */ /* 0x000fe800078e00ff */
[----:B------:R-:W-:Y:S01]  /*12f60*/  FADD.FTZ R194, R178, R194 ;  /* 0x000000c2b2c27221 */ /* 0x000fe20000010000 */
[----:B------:R-:W-:Y:S01]  /*12f70*/  FADD.FTZ R191, R177, R191 ;  /* 0x000000bfb1bf7221 */ /* 0x000fe20000010000 */
[C---:B------:R-:W-:Y:S04]  /*12f80*/  HMMA.16816.F32 R80, R136.reuse, R146, R80 ;  /* 0x000000928850723c */ /* 0x040fe80000001850 */
[----:B------:R-:W-:Y:S01]  /*12f90*/  LOP3.LUT R145, R159, R225, RZ, 0x3c, !PT ;  /* 0x000000e19f917212 */ /* 0x000fe200078e3cff */
[----:B------:R-:W-:Y:S01]  /*12fa0*/  FADD.FTZ R194, R179, R194 ;  /* 0x000000c2b3c27221 */ /* 0x000fe20000010000 */
[----:B------:R-:W-:Y:S01]  /*12fb0*/  LOP3.LUT R144, R159, R224, RZ, 0x3c, !PT ;  /* 0x000000e09f907212 */ /* 0x000fe200078e3cff */
[----:B------:R-:W-:Y:S01]  /*12fc0*/  FADD.FTZ R191, R183, R191 ;  /* 0x000000bfb7bf7221 */ /* 0x000fe20000010000 */
[-C--:B------:R-:W-:Y:S03]  /*12fd0*/  HMMA.16816.F32 R84, R136, R148.reuse, R84 ;  /* 0x000000948854723c */ /* 0x080fe60000001854 */
[----:B------:R-:W-:Y:S01]  /*12fe0*/  IMAD.WIDE.U32 R152, R145, -0x2daee0ad, RZ ;  /* 0xd2511f5391987825 */ /* 0x000fe200078e00ff */
[C---:B------:R-:W-:Y:S02]  /*12ff0*/  LOP3.LUT R156, R158.reuse, R240, RZ, 0x3c, !PT ;  /* 0x000000f09e9c7212 */ /* 0x040fe400078e3cff */
[----:B------:R-:W-:Y:S01]  /*13000*/  LOP3.LUT R158, R158, R237, RZ, 0x3c, !PT ;  /* 0x000000ed9e9e7212 */ /* 0x000fe200078e3cff */
[----:B------:R-:W-:Y:S01]  /*13010*/  FADD.FTZ R194, R218, R194 ;  /* 0x000000c2dac27221 */ /* 0x000fe20000010000 */
[C---:B------:R-:W-:Y:S04]  /*13020*/  HMMA.16816.F32 R88, R132.reuse, R148, R88 ;  /* 0x000000948458723c */ /* 0x040fe80000001858 */
[----:B------:R-:W-:Y:S01]  /*13030*/  IMAD.WIDE.U32 R158, R158, -0x2daee0ad, RZ ;  /* 0xd2511f539e9e7825 */ /* 0x000fe200078e00ff */
[----:B------:R-:W-:Y:S03]  /*13040*/  LOP3.LUT R154, R244, UR24, R153, 0x96, !PT ;  /* 0x00000018f49a7c12 */ /* 0x000fe6000f8e9699 */
[----:B------:R-:W-:Y:S01]  /*13050*/  FADD.FTZ R191, R216, R191 ;  /* 0x000000bfd8bf7221 */ /* 0x000fe20000010000 */
[-C--:B------:R-:W-:Y:S03]  /*13060*/  HMMA.16816.F32 R92, R132, R150.reuse, R92 ;  /* 0x00000096845c723c */ /* 0x080fe6000000185c */
[----:B------:R-:W-:Y:S04]  /*13070*/  IMAD.WIDE.U32 R154, R154, -0x326172a9, RZ ;  /* 0xcd9e8d579a9a7825 */ /* 0x000fe800078e00ff */
[----:B------:R-:W-:Y:S01]  /*13080*/  FADD.FTZ R194, R217, R194 ;  /* 0x000000c2d9c27221 */ /* 0x000fe20000010000 */
[----:B------:R-:W-:Y:S01]  /*13090*/  IMAD.WIDE.U32 R156, R156, -0x2daee0ad, RZ ;  /* 0xd2511f539c9c7825 */ /* 0x000fe200078e00ff */
[C---:B------:R-:W-:Y:S04]  /*130a0*/  HMMA.16816.F32 R96, R136.reuse, R150, R96 ;  /* 0x000000968860723c */ /* 0x040fe80000001860 */
[----:B------:R-:W-:Y:S01]  /*130b0*/  IMAD.WIDE.U32 R150, R144, -0x2daee0ad, RZ ;  /* 0xd2511f5390967825 */ /* 0x000fe200078e00ff */
[----:B------:R-:W-:Y:S01]  /*130c0*/  LOP3.LUT R152, R152, UR23, R157, 0x96, !PT ;  /* 0x0000001798987c12 */ /* 0x000fe2000f8e969d */
[----:B------:R-:W2:Y:S01]  /*130d0*/  LDSM.16.MT88.4 R144, [R187+0xb400] ;  /* 0x00b40000bb90783b */ /* 0x000ea20000004200 */
[----:B------:R-:W-:Y:S01]  /*130e0*/  LOP3.LUT R155, R238, UR11, R155, 0x96, !PT ;  /* 0x0000000bee9b7c12 */ /* 0x000fe2000f8e969b */
[-C--:B-1----:R-:W-:Y:S03]  /*130f0*/  HMMA.16816.F32 R100, R136, R140.reuse, R100 ;  /* 0x0000008c8864723c */ /* 0x082fe60000001864 */
[----:B------:R-:W-:Y:S01]  /*13100*/  LOP3.LUT R148, R242, UR24, R151, 0x96, !PT ;  /* 0x00000018f2947c12 */ /* 0x000fe2000f8e9697 */
[----:B------:R-:W-:Y:S01]  /*13110*/  IMAD.WIDE.U32 R152, R152, -0x326172a9, RZ ;  /* 0xcd9e8d5798987825 */ /* 0x000fe200078e00ff */
[----:B------:R-:W-:Y:S03]  /*13120*/  LOP3.LUT R150, R150, UR23, R159, 0x96, !PT ;  /* 0x0000001796967c12 */ /* 0x000fe6000f8e969f */
[----:B------:R-:W-:Y:S01]  /*13130*/  FADD.FTZ R194, R175, R194 ;  /* 0x000000c2afc27221 */ /* 0x000fe20000010000 */
[C---:B------:R-:W-:Y:S04]  /*13140*/  HMMA.16816.F32 R104, R132.reuse, R140, R104 ;  /* 0x0000008c8468723c */ /* 0x040fe80000001868 */
[----:B------:R-:W-:Y:S01]  /*13150*/  IMAD.WIDE.U32 R148, R148, -0x326172a9, RZ ;  /* 0xcd9e8d5794947825 */ /* 0x000fe200078e00ff */
[----:B------:R-:W-:Y:S03]  /*13160*/  LOP3.LUT R154, R154, UR10, R153, 0x96, !PT ;  /* 0x0000000a9a9a7c12 */ /* 0x000fe6000f8e9699 */
[----:B------:R-:W-:Y:S01]  /*13170*/  FADD.FTZ R194, R174, R194 ;  /* 0x000000c2aec27221 */ /* 0x000fe20000010000 */
[-C--:B------:R-:W-:Y:S03]  /*13180*/  HMMA.16816.F32 R108, R132, R142.reuse, R108 ;  /* 0x0000008e846c723c */ /* 0x080fe6000000186c */
[----:B------:R-:W-:Y:S01]  /*13190*/  IMAD.WIDE.U32 R150, R150, -0x326172a9, RZ ;  /* 0xcd9e8d5796967825 */ /* 0x000fe200078e00ff */
[----:B------:R-:W-:Y:S03]  /*131a0*/  LOP3.LUT R149, R234, UR11, R149, 0x96, !PT ;  /* 0x0000000bea957c12 */ /* 0x000fe6000f8e9695 */
[----:B------:R-:W-:Y:S01]  /*131b0*/  IMAD.WIDE.U32 R162, R155, -0x2daee0ad, RZ ;  /* 0xd2511f539ba27825 */ /* 0x000fe200078e00ff */
[C---:B------:R-:W-:Y:S04]  /*131c0*/  HMMA.16816.F32 R112, R136.reuse, R142, R112 ;  /* 0x0000008e8870723c */ /* 0x040fe80000001870 */
[----:B------:R-:W-:Y:S01]  /*131d0*/  LOP3.LUT R148, R148, UR10, R151, 0x96, !PT ;  /* 0x0000000a94947c12 */ /* 0x000fe2000f8e9697 */
[----:B------:R-:W-:Y:S01]  /*131e0*/  IMAD.WIDE.U32 R160, R149, -0x2daee0ad, RZ ;  /* 0xd2511f5395a07825 */ /* 0x000fe200078e00ff */
[----:B------:R-:W-:Y:S03]  /*131f0*/  LOP3.LUT R156, R156, UR22, R163, 0x96, !PT ;  /* 0x000000169c9c7c12 */ /* 0x000fe6000f8e96a3 */
[----:B------:R-:W-:Y:S01]  /*13200*/  IMAD.WIDE.U32 R154, R154, -0x2daee0ad, RZ ;  /* 0xd2511f539a9a7825 */ /* 0x000fe200078e00ff */
[----:B------:R-:W-:Y:S03]  /*13210*/  LOP3.LUT R158, R158, UR22, R161, 0x96, !PT ;  /* 0x000000169e9e7c12 */ /* 0x000fe6000f8e96a1 */
[----:B------:R-:W-:Y:S01]  /*13220*/  IMAD.WIDE.U32 R148, R148, -0x2daee0ad, RZ ;  /* 0xd2511f5394947825 */ /* 0x000fe200078e00ff */
[-C--:B--2---:R-:W-:Y:S03]  /*13230*/  HMMA.16816.F32 R116, R136, R144.reuse, R116 ;  /* 0x000000908874723c */ /* 0x084fe60000001874 */
[----:B------:R-:W-:Y:S01]  /*13240*/  LOP3.LUT R141, R162, UR21, R155, 0x96, !PT ;  /* 0x00000015a28d7c12 */ /* 0x000fe2000f8e969b */
[----:B------:R-:W-:Y:S01]  /*13250*/  IMAD.WIDE.U32 R156, R156, -0x326172a9, RZ ;  /* 0xcd9e8d579c9c7825 */ /* 0x000fe200078e00ff */
[----:B------:R-:W-:Y:S03]  /*13260*/  LOP3.LUT R140, R160, UR21, R149, 0x96, !PT ;  /* 0x00000015a08c7c12 */ /* 0x000fe6000f8e9695 */
[C---:B------:R-:W-:Y:S04]  /*13270*/  HMMA.16816.F32 R120, R132.reuse, R144, R120 ;  /* 0x000000908478723c */ /* 0x040fe80000001878 */
[----:B------:R-:W-:Y:S01]  /*13280*/  IMAD.WIDE.U32 R162, R141, -0x326172a9, RZ ;  /* 0xcd9e8d578da27825 */ /* 0x000fe200078e00ff */
[----:B------:R-:W-:Y:S03]  /*13290*/  LOP3.LUT R152, R152, UR9, R157, 0x96, !PT ;  /* 0x0000000998987c12 */ /* 0x000fe6000f8e969d */
[-C--:B------:R-:W-:Y:S03]  /*132a0*/  HMMA.16816.F32 R124, R132, R146.reuse, R124 ;  /* 0x00000092847c723c */ /* 0x080fe6000000187c */
[----:B------:R-:W-:Y:S01]  /*132b0*/  IMAD.WIDE.U32 R140, R140, -0x326172a9, RZ ;  /* 0xcd9e8d578c8c7825 */ /* 0x000fe200078e00ff */
[C---:B------:R-:W-:Y:S02]  /*132c0*/  PRMT R173, R162.reuse, 0x7773, RZ ;  /* 0x00007773a2ad7816 */ /* 0x040fe400000000ff */
[----:B------:R-:W-:Y:S01]  /*132d0*/  PRMT R172, R162, 0x7772, RZ ;  /* 0x00007772a2ac7816 */ /* 0x000fe200000000ff */
[----:B------:R-:W-:Y:S01]  /*132e0*/  IMAD.WIDE.U32 R158, R158, -0x326172a9, RZ ;  /* 0xcd9e8d579e9e7825 */ /* 0x000fe200078e00ff */
[C---:B------:R-:W-:Y:S04]  /*132f0*/  HMMA.16816.F32 R32, R136.reuse, R146, R32 ;  /* 0x000000928820723c */ /* 0x040fe80000001820 */
[----:B------:R-:W-:Y:S01]  /*13300*/  LOP3.LUT R149, R156, UR8, R163, 0x96, !PT ;  /* 0x000000089c957c12 */ /* 0x000fe2000f8e96a3 */
[----:B------:R-:W-:Y:S01]  /*13310*/  IMAD.MOV.U32 R160, RZ, RZ, R162 ;  /* 0x000000ffffa07224 */ /* 0x000fe200078e00a2 */
[----:B------:R-:W-:Y:S01]  /*13320*/  PRMT R155, R162, 0x7771, RZ ;  /* 0x00007771a29b7816 */ /* 0x000fe200000000ff */
[----:B------:R-:W-:Y:S01]  /*13330*/  IMAD.MOV.U32 R163, RZ, RZ, R140 ;  /* 0x000000ffffa37224 */ /* 0x000fe200078e008c */
[C---:B------:R-:W-:Y:S01]  /*13340*/  PRMT R162, R140.reuse, 0x7773, RZ ;  /* 0x000077738ca27816 */ /* 0x040fe200000000ff */
[----:B------:R-:W-:Y:S01]  /*13350*/  FFMA.FTZ R147, R43, UR4, -R203 ;  /* 0x000000042b937c23 */ /* 0x000fe200080108cb */
[C---:B------:R-:W-:Y:S02]  /*13360*/  PRMT R161, R140.reuse, 0x7772, RZ ;  /* 0x000077728ca17816 */ /* 0x040fe400000000ff */
[----:B------:R-:W-:Y:S02]  /*13370*/  PRMT R153, R140, 0x7771, RZ ;  /* 0x000077718c997816 */ /* 0x000fe400000000ff */
[----:B------:R-:W-:Y:S02]  /*13380*/  LOP3.LUT R151, R158, UR8, R141, 0x96, !PT ;  /* 0x000000089e977c12 */ /* 0x000fe4000f8e968d */
[----:B------:R-:W1:Y:S01]  /*13390*/  LDSM.16.MT88.4 R140, [R188+0x2400] ;  /* 0x00240000bc8c783b */ /* 0x000e620000004200 */
[----:B------:R-:W-:Y:S01]  /*133a0*/  PRMT R156, R172, 0x5410, R173 ;  /* 0x00005410ac9c7816 */ /* 0x000fe200000000ad */
[----:B------:R-:W-:Y:S01]  /*133b0*/  FFMA.FTZ R173, R49, UR4, -R206 ;  /* 0x0000000431ad7c23 */ /* 0x000fe200080108ce */
[----:B------:R-:W-:Y:S02]  /*133c0*/  LOP3.LUT R172, R160, 0xff, RZ, 0xc0, !PT ;  /* 0x000000ffa0ac7812 */ /* 0x000fe400078ec0ff */
[----:B------:R-:W-:Y:S02]  /*133d0*/  PRMT R144, R161, 0x5410, R162 ;  /* 0x00005410a1907816 */ /* 0x000fe400000000a2 */
[----:B------:R-:W-:Y:S01]  /*133e0*/  PRMT R155, R172, 0x5410, R155 ;  /* 0x00005410ac9b7816 */ /* 0x000fe2000000009b */
[----:B------:R-:W-:Y:S01]  /*133f0*/  FFMA.FTZ R172, R48, UR4, -R206 ;  /* 0x0000000430ac7c23 */ /* 0x000fe200080108ce */
[----:B------:R-:W-:Y:S01]  /*13400*/  LOP3.LUT R48, R151, 0xff, RZ, 0xc0, !PT ;  /* 0x000000ff97307812 */ /* 0x000fe200078ec0ff */
[----:B------:R-:W-:Y:S01]  /*13410*/  MUFU.EX2 R161, R54 ;  /* 0x0000003600a17308 */ /* 0x000fe20000000800 */
[C---:B------:R-:W-:Y:S02]  /*13420*/  PRMT R49, R149.reuse, 0x7632, R49 ;  /* 0x0000763295317816 */ /* 0x040fe40000000031 */
[----:B------:R-:W-:Y:S07]  /*13430*/  LOP3.LUT R158, R149, 0xff, RZ, 0xc0, !PT ;  /* 0x000000ff959e7812 */ /* 0x000fee00078ec0ff */
[----:B------:R-:W-:Y:S01]  /*13440*/  MUFU.EX2 R162, R52 ;  /* 0x0000003400a27308 */ /* 0x000fe20000000800 */
[----:B------:R-:W-:Y:S02]  /*13450*/  LOP3.LUT R49, R49, 0xff, RZ, 0xc0, !PT ;  /* 0x000000ff31317812 */ /* 0x000fe400078ec0ff */
[----:B------:R-:W-:Y:S07]  /*13460*/  SHF.R.U32.HI R146, RZ, 0x18, R149 ;  /* 0x00000018ff927819 */ /* 0x000fee0000011695 */
[----:B------:R-:W2:Y:S01]  /*13470*/  MUFU.EX2 R172, R172 ;  /* 0x000000ac00ac7308 */ /* 0x000ea20000000800 */
[----:B------:R-:W-:Y:S02]  /*13480*/  LOP3.LUT R160, R163, 0xff, RZ, 0xc0, !PT ;  /* 0x000000ffa3a07812 */ /* 0x000fe400078ec0ff */
[----:B------:R-:W-:Y:S07]  /*13490*/  PRMT R146, R49, 0x5410, R146 ;  /* 0x0000541031927816 */ /* 0x000fee0000000092 */
[----:B------:R-:W-:Y:S01]  /*134a0*/  MUFU.EX2 R163, R147 ;  /* 0x0000009300a37308 */ /* 0x000fe20000000800 */
[C---:B------:R-:W-:Y:S02]  /*134b0*/  LOP3.LUT R50, R151.reuse, 0xffff, RZ, 0xc0, !PT ;  /* 0x0000ffff97327812 */ /* 0x040fe400078ec0ff */
[----:B------:R-:W-:Y:S07]  /*134c0*/  PRMT R51, R151, 0x7632, R51 ;  /* 0x0000763297337816 */ /* 0x000fee0000000033 */
[----:B------:R-:W3:Y:S01]  /*134d0*/  MUFU.EX2 R173, R173 ;  /* 0x000000ad00ad7308 */ /* 0x000ee20000000800 */
[----:B------:R-:W-:Y:S02]  /*134e0*/  SHF.R.U32.HI R50, RZ, 0x8, R50 ;  /* 0x00000008ff327819 */ /* 0x000fe40000011632 */
[----:B------:R-:W-:Y:S02]  /*134f0*/  LOP3.LUT R51, R51, 0xff, RZ, 0xc0, !PT ;  /* 0x000000ff33337812 */ /* 0x000fe400078ec0ff */
[----:B------:R-:W-:Y:S01]  /*13500*/  PRMT R153, R160, 0x5410, R153 ;  /* 0x00005410a0997816 */ /* 0x000fe20000000099 */
[----:B--2---:R-:W-:Y:S01]  /*13510*/  FADD.FTZ R191, R172, R191 ;  /* 0x000000bfacbf7221 */ /* 0x004fe20000010000 */
[----:B------:R-:W-:Y:S02]  /*13520*/  F2FP.F16.F32.PACK_AB R43, R216, R183 ;  /* 0x000000b7d82b723e */ /* 0x000fe400000000ff */
[----:B------:R-:W-:Y:S02]  /*13530*/  LOP3.LUT R150, R150, UR9, R159, 0x96, !PT ;  /* 0x0000000996967c12 */ /* 0x000fe4000f8e969f */
[----:B------:R-:W-:Y:S02]  /*13540*/  LOP3.LUT R145, R149, 0xffff, RZ, 0xc0, !PT ;  /* 0x0000ffff95917812 */ /* 0x000fe400078ec0ff */
[----:B------:R-:W-:Y:S01]  /*13550*/  SHF.R.U32.HI R149, RZ, 0x18, R151 ;  /* 0x00000018ff957819 */ /* 0x000fe20000011697 */
[-C--:B-1----:R-:W-:Y:S03]  /*13560*/  HMMA.16816.F32 R20, R136, R140.reuse, R20 ;  /* 0x0000008c8814723c */ /* 0x082fe60000001814 */
[----:B------:R-:W-:Y:S01]  /*13570*/  LOP3.LUT R39, R156, 0xff00ff, RZ, 0xc0, !PT ;  /* 0x00ff00ff9c277812 */ /* 0x000fe200078ec0ff */
[----:B---3--:R-:W-:Y:S01]  /*13580*/  FADD.FTZ R191, R173, R191 ;  /* 0x000000bfadbf7221 */ /* 0x008fe20000010000 */
[----:B------:R-:W-:Y:S02]  /*13590*/  PRMT R151, R48, 0x5410, R50 ;  /* 0x0000541030977816 */ /* 0x000fe40000000032 */
[----:B------:R-:W-:Y:S01]  /*135a0*/  PRMT R149, R51, 0x5410, R149 ;  /* 0x0000541033957816 */ /* 0x000fe20000000095 */
[C---:B------:R-:W-:Y:S01]  /*135b0*/  HMMA.16816.F32 R128, R132.reuse, R140, R128 ;  /* 0x0000008c8480723c */ /* 0x040fe20000001880 */
[----:B------:R-:W1:Y:S03]  /*135c0*/  LDSM.16.MT88.4 R48, [R188+0x800] ;  /* 0x00080000bc30783b */ /* 0x000e660000004200 */
[----:B------:R-:W-:Y:S01]  /*135d0*/  SHF.R.U32.HI R145, RZ, 0x8, R145 ;  /* 0x00000008ff917819 */ /* 0x000fe20000011691 */
[----:B------:R-:W-:Y:S01]  /*135e0*/  FFMA.FTZ R140, R40, UR4, -R205 ;  /* 0x00000004288c7c23 */ /* 0x000fe200080108cd */
[----:B------:R-:W-:Y:S01]  /*135f0*/  FFMA.FTZ R141, R42, UR4, -R203 ;  /* 0x000000042a8d7c23 */ /* 0x000fe200080108cb */
[--C-:B------:R-:W-:Y:S01]  /*13600*/  HSET2.LE.AND R39, R39, R202.reuse, PT ;  /* 0x000000ca27277233 */ /* 0x100fe20003803000 */
[-C--:B------:R-:W-:Y:S01]  /*13610*/  HMMA.16816.F32 R28, R132, R142.reuse, R28 ;  /* 0x0000008e841c723c */ /* 0x080fe2000000181c */
[----:B------:R-:W2:Y:S02]  /*13620*/  LDSM.16.MT88.4 R132, [R187+0xa800] ;  /* 0x00a80000bb84783b */ /* 0x000ea40000004200 */
[----:B------:R-:W-:Y:S01]  /*13630*/  PRMT R145, R158, 0x5410, R145 ;  /* 0x000054109e917816 */ /* 0x000fe20000000091 */
[----:B------:R-:W3:Y:S01]  /*13640*/  MUFU.EX2 R140, R140 ;  /* 0x0000008c008c7308 */ /* 0x000ee20000000800 */
[--C-:B------:R-:W-:Y:S02]  /*13650*/  HSET2.LE.AND R38, R155, R202.reuse, PT ;  /* 0x000000ca9b267233 */ /* 0x100fe40003803000 */
[----:B------:R-:W-:Y:S01]  /*13660*/  F2FP.F16.F32.PACK_AB R37, R173, R172 ;  /* 0x000000acad25723e */ /* 0x000fe200000000ff */
[----:B------:R-:W-:Y:S06]  /*13670*/  HMMA.16816.F32 R24, R136, R142, R24 ;  /* 0x0000008e8818723c */ /* 0x000fec0000001818 */
[----:B------:R-:W4:Y:S01]  /*13680*/  MUFU.EX2 R141, R141 ;  /* 0x0000008d008d7308 */ /* 0x000f220000000800 */
[----:B------:R-:W-:Y:S02]  /*13690*/  LOP3.LUT R39, R36, R39, RZ, 0xc0, !PT ;  /* 0x0000002724277212 */ /* 0x000fe400078ec0ff */
[--C-:B------:R-:W-:Y:S02]  /*136a0*/  HSET2.LE.AND R36, R145, R202.reuse, PT ;  /* 0x000000ca91247233 */ /* 0x100fe40003803000 */
[----:B------:R-:W-:Y:S02]  /*136b0*/  LOP3.LUT R38, R37, R38, RZ, 0xc0, !PT ;  /* 0x0000002625267212 */ /* 0x000fe400078ec0ff */
[--C-:B------:R-:W-:Y:S01]  /*136c0*/  HSET2.LE.AND R37, R146, R202.reuse, PT ;  /* 0x000000ca92257233 */ /* 0x100fe20003803000 */
[----:B---3--:R-:W-:Y:S01]  /*136d0*/  FADD.FTZ R193, R140, R193 ;  /* 0x000000c18cc17221 */ /* 0x008fe20000010000 */
[----:B------:R-:W-:Y:S02]  /*136e0*/  LOP3.LUT R36, R43, R36, RZ, 0xc0, !PT ;  /* 0x000000242b247212 */ /* 0x000fe400078ec0ff */
[--C-:B------:R-:W-:Y:S01]  /*136f0*/  HSET2.LE.AND R42, R153, R202.reuse, PT ;  /* 0x000000ca992a7233 */ /* 0x100fe20003803000 */
[----:B------:R-:W-:Y:S01]  /*13700*/  IMAD.WIDE.U32 R152, R152, -0x2daee0ad, RZ ;  /* 0xd2511f5398987825 */ /* 0x000fe200078e00ff */
[----:B------:R-:W-:Y:S02]  /*13710*/  LOP3.LUT R43, R144, 0xff00ff, RZ, 0xc0, !PT ;  /* 0x00ff00ff902b7812 */ /* 0x000fe400078ec0ff */
[----:B------:R-:W-:Y:S01]  /*13720*/  F2FP.F16.F32.PACK_AB R40, R219, R250 ;  /* 0x000000fadb28723e */ /* 0x000fe200000000ff */
[----:B------:R-:W3:Y:S01]  /*13730*/  LDSM.16.MT88.4 R144, [R188+0x1800] ;  /* 0x00180000bc90783b */ /* 0x000ee20000004200 */
[----:B------:R-:W-:Y:S01]  /*13740*/  LOP3.LUT R37, R41, R37, RZ, 0xc0, !PT ;  /* 0x0000002529257212 */ /* 0x000fe200078ec0ff */
[----:B----4-:R-:W-:Y:S01]  /*13750*/  FADD.FTZ R197, R141, R197 ;  /* 0x000000c58dc57221 */ /* 0x010fe20000010000 */
[----:B------:R-:W-:Y:S01]  /*13760*/  LOP3.LUT R42, R40, R42, RZ, 0xc0, !PT ;  /* 0x0000002a282a7212 */ /* 0x000fe200078ec0ff */
[----:B------:R-:W-:Y:S01]  /*13770*/  FADD.FTZ R193, R252, R193 ;  /* 0x000000c1fcc17221 */ /* 0x000fe20000010000 */
[--C-:B------:R-:W-:Y:S02]  /*13780*/  HSET2.LE.AND R41, R149, R202.reuse, PT ;  /* 0x000000ca95297233 */ /* 0x100fe40003803000 */
[--C-:B------:R-:W-:Y:S01]  /*13790*/  HSET2.LE.AND R40, R151, R202.reuse, PT ;  /* 0x000000ca97287233 */ /* 0x100fe20003803000 */
[-C--:B------:R-:W-:Y:S05]  /*137a0*/  HMMA.16816.F32 R4, R36, R44.reuse, R4 ;  /* 0x0000002c2404723c */ /* 0x080fea0000001804 */
[--C-:B------:R-:W-:Y:S01]  /*137b0*/  HSET2.LE.AND R43, R43, R202.reuse, PT ;  /* 0x000000ca2b2b7233 */ /* 0x100fe20003803000 */
[----:B------:R-:W-:Y:S01]  /*137c0*/  IMAD.WIDE.U32 R150, R150, -0x2daee0ad, RZ ;  /* 0xd2511f5396967825 */ /* 0x000fe200078e00ff */
[----:B------:R-:W-:Y:S02]  /*137d0*/  F2FP.F16.F32.PACK_AB R138, R247, R251 ;  /* 0x000000fbf78a723e */ /* 0x000fe400000000ff */
[----:B------:R-:W-:Y:S01]  /*137e0*/  F2FP.F16.F32.PACK_AB R137, R252, R140 ;  /* 0x0000008cfc89723e */ /* 0x000fe200000000ff */
[----:B------:R-:W-:Y:S01]  /*137f0*/  FADD.FTZ R193, R250, R193 ;  /* 0x000000c1fac17221 */ /* 0x000fe20000010000 */
[----:B------:R-:W-:Y:S02]  /*13800*/  F2FP.F16.F32.PACK_AB R136, R163, R141 ;  /* 0x0000008da388723e */ /* 0x000fe400000000ff */
[----:B------:R-:W-:Y:S01]  /*13810*/  LOP3.LUT R43, R138, R43, RZ, 0xc0, !PT ;  /* 0x0000002b8a2b7212 */ /* 0x000fe200078ec0ff */
[----:B------:R-:W-:Y:S01]  /*13820*/  FADD.FTZ R193, R219, R193 ;  /* 0x000000c1dbc17221 */ /* 0x000fe20000010000 */
[----:B------:R-:W-:Y:S02]  /*13830*/  LOP3.LUT R40, R137, R40, RZ, 0xc0, !PT ;  /* 0x0000002889287212 */ /* 0x000fe400078ec0ff */
[----:B------:R-:W-:Y:S02]  /*13840*/  LOP3.LUT R41, R136, R41, RZ, 0xc0, !PT ;  /* 0x0000002988297212 */ /* 0x000fe400078ec0ff */
[----:B------:R-:W-:Y:S02]  /*13850*/  PRMT R138, R150, 0x7771, RZ ;  /* 0x00007771968a7816 */ /* 0x000fe400000000ff */
[----:B------:R-:W-:Y:S02]  /*13860*/  LOP3.LUT R148, R148, UR20, R151, 0x96, !PT ;  /* 0x0000001494947c12 */ /* 0x000fe4000f8e9697 */
[----:B------:R-:W-:Y:S01]  /*13870*/  LOP3.LUT R154, R154, UR20, R153, 0x96, !PT ;  /* 0x000000149a9a7c12 */ /* 0x000fe2000f8e9699 */
[C---:B------:R-:W-:Y:S04]  /*13880*/  HMMA.16816.F32 R8, R40.reuse, R44, R8 ;  /* 0x0000002c2808723c */ /* 0x040fe80000001808 */
[----:B------:R-:W-:Y:S02]  /*13890*/  SHF.R.U32.HI R137, RZ, 0x18, R148 ;  /* 0x00000018ff897819 */ /* 0x000fe40000011694 */
[----:B------:R-:W-:Y:S02]  /*138a0*/  LOP3.LUT R139, R148, 0xffff, RZ, 0xc0, !PT ;  /* 0x0000ffff948b7812 */ /* 0x000fe400078ec0ff */
[-C--:B------:R-:W-:Y:S03]  /*138b0*/  HMMA.16816.F32 R12, R40, R46.reuse, R12 ;  /* 0x0000002e280c723c */ /* 0x080fe6000000180c */
[----:B------:R-:W-:Y:S02]  /*138c0*/  SHF.R.U32.HI R142, RZ, 0x18, R154 ;  /* 0x00000018ff8e7819 */ /* 0x000fe4000001169a */
[----:B------:R-:W-:Y:S03]  /*138d0*/  LOP3.LUT R136, R154, 0xff, RZ, 0xc0, !PT ;  /* 0x000000ff9a887812 */ /* 0x000fe600078ec0ff */
[C---:B------:R-:W-:Y:S01]  /*138e0*/  HMMA.16816.F32 R16, R36.reuse, R46, R16 ;  /* 0x0000002e2410723c */ /* 0x040fe20000001810 */
[----:B------:R-:W4:Y:S07]  /*138f0*/  LDSM.16.MT88.4 R44, [R187+0xb800] ;  /* 0x00b80000bb2c783b */ /* 0x000f2e0000004200 */
[-C--:B-1----:R-:W-:Y:S08]  /*13900*/  HMMA.16816.F32 R68, R36, R48.reuse, R68 ;  /* 0x000000302444723c */ /* 0x082ff00000001844 */
[C---:B------:R-:W-:Y:S04]  /*13910*/  HMMA.16816.F32 R72, R40.reuse, R48, R72 ;  /* 0x000000302848723c */ /* 0x040fe80000001848 */
[----:B------:R-:W-:Y:S01]  /*13920*/  PRMT R49, R152, 0x7773, RZ ;  /* 0x0000777398317816 */ /* 0x000fe200000000ff */
[----:B------:R-:W-:Y:S03]  /*13930*/  IMAD.MOV.U32 R48, RZ, RZ, R152 ;  /* 0x000000ffff307224 */ /* 0x000fe600078e0098 */
[-C--:B------:R-:W-:Y:S03]  /*13940*/  HMMA.16816.F32 R76, R40, R50.reuse, R76 ;  /* 0x00000032284c723c */ /* 0x080fe6000000184c */
[----:B------:R-:W-:Y:S05]  /*13950*/  LOP3.LUT R48, R48, 0xff, RZ, 0xc0, !PT ;  /* 0x000000ff30307812 */ /* 0x000fea00078ec0ff */
[C---:B------:R-:W-:Y:S04]  /*13960*/  HMMA.16816.F32 R80, R36.reuse, R50, R80 ;  /* 0x000000322450723c */ /* 0x040fe80000001850 */
[----:B------:R-:W-:Y:S01]  /*13970*/  IMAD.MOV.U32 R51, RZ, RZ, R150 ;  /* 0x000000ffff337224 */ /* 0x000fe200078e0096 */
[----:B------:R-:W-:Y:S03]  /*13980*/  PRMT R50, R150, 0x7773, RZ ;  /* 0x0000777396327816 */ /* 0x000fe600000000ff */
[-C--:B--2---:R-:W-:Y:S03]  /*13990*/  HMMA.16816.F32 R84, R36, R132.reuse, R84 ;  /* 0x000000842454723c */ /* 0x084fe60000001854 */
[----:B------:R-:W-:Y:S04]  /*139a0*/  LOP3.LUT R51, R51, 0xff, RZ, 0xc0, !PT ;  /* 0x000000ff33337812 */ /* 0x000fe800078ec0ff */
[----:B------:R-:W-:Y:S01]  /*139b0*/  PRMT R138, R51, 0x5410, R138 ;  /* 0x00005410338a7816 */ /* 0x000fe2000000008a */
[C---:B------:R-:W-:Y:S04]  /*139c0*/  HMMA.16816.F32 R88, R40.reuse, R132, R88 ;  /* 0x000000842858723c */ /* 0x040fe80000001858 */
[----:B------:R-:W-:Y:S02]  /*139d0*/  PRMT R133, R152, 0x7772, RZ ;  /* 0x0000777298857816 */ /* 0x000fe400000000ff */
[--C-:B------:R-:W-:Y:S02]  /*139e0*/  HSET2.LE.AND R138, R138, R202.reuse, PT ;  /* 0x000000ca8a8a7233 */ /* 0x100fe40003803000 */
[-C--:B------:R-:W-:Y:S03]  /*139f0*/  HMMA.16816.F32 R92, R40, R134.reuse, R92 ;  /* 0x00000086285c723c */ /* 0x080fe6000000185c */
[----:B------:R-:W-:Y:S02]  /*13a00*/  PRMT R133, R133, 0x5410, R49 ;  /* 0x0000541085857816 */ /* 0x000fe40000000031 */
[----:B------:R-:W-:Y:S02]  /*13a10*/  LOP3.LUT R132, R154, 0xffff, RZ, 0xc0, !PT ;  /* 0x0000ffff9a847812 */ /* 0x000fe400078ec0ff */
[----:B------:R-:W-:Y:S01]  /*13a20*/  LOP3.LUT R133, R133, 0xff00ff, RZ, 0xc0, !PT ;  /* 0x00ff00ff85857812 */ /* 0x000fe200078ec0ff */
[C---:B------:R-:W-:Y:S04]  /*13a30*/  HMMA.16816.F32 R96, R36.reuse, R134, R96 ;  /* 0x000000862460723c */ /* 0x040fe80000001860 */
[----:B------:R-:W-:Y:S02]  /*13a40*/  PRMT R135, R150, 0x7772, RZ ;  /* 0x0000777296877816 */ /* 0x000fe400000000ff */
[----:B------:R-:W-:Y:S02]  /*13a50*/  PRMT R134, R152, 0x7771, RZ ;  /* 0x0000777198867816 */ /* 0x000fe400000000ff */
[-C--:B---3--:R-:W-:Y:S03]  /*13a60*/  HMMA.16816.F32 R100, R36, R144.reuse, R100 ;  /* 0x000000902464723c */ /* 0x088fe60000001864 */
[----:B------:R-:W-:Y:S02]  /*13a70*/  PRMT R135, R135, 0x5410, R50 ;  /* 0x0000541087877816 */ /* 0x000fe40000000032 */
[----:B------:R-:W-:Y:S02]  /*13a80*/  PRMT R134, R48, 0x5410, R134 ;  /* 0x0000541030867816 */ /* 0x000fe40000000086 */
[----:B------:R-:W1:Y:S01]  /*13a90*/  LDSM.16.MT88.4 R48, [R188+0x2800] ;  /* 0x00280000bc30783b */ /* 0x000e620000004200 */
[C---:B------:R-:W-:Y:S04]  /*13aa0*/  HMMA.16816.F32 R104, R40.reuse, R144, R104 ;  /* 0x000000902868723c */ /* 0x040fe80000001868 */
[--C-:B------:R-:W-:Y:S02]  /*13ab0*/  HSET2.LE.AND R134, R134, R202.reuse, PT ;  /* 0x000000ca86867233 */ /* 0x100fe40003803000 */
[----:B------:R-:W-:Y:S02]  /*13ac0*/  SHF.R.U32.HI R132, RZ, 0x8, R132 ;  /* 0x00000008ff847819 */ /* 0x000fe40000011684 */
[-C--:B------:R-:W-:Y:S03]  /*13ad0*/  HMMA.16816.F32 R108, R40, R146.reuse, R108 ;  /* 0x00000092286c723c */ /* 0x080fe6000000186c */
[----:B------:R-:W-:Y:S01]  /*13ae0*/  PRMT R132, R136, 0x5410, R132 ;  /* 0x0000541088847816 */ /* 0x000fe20000000084 */
[--C-:B------:R-:W-:Y:S01]  /*13af0*/  FFMA.FTZ R136, R65, UR4, -R206.reuse ;  /* 0x0000000441887c23 */ /* 0x100fe200080108ce */
[----:B------:R-:W-:Y:S01]  /*13b00*/  FFMA.FTZ R206, R53, UR4, -R206 ;  /* 0x0000000435ce7c23 */ /* 0x000fe200080108ce */
[--C-:B------:R-:W-:Y:S01]  /*13b10*/  FFMA.FTZ R53, R66, UR4, -R204.reuse ;  /* 0x0000000442357c23 */ /* 0x100fe200080108cc */
[--C-:B------:R-:W-:Y:S01]  /*13b20*/  FFMA.FTZ R66, R67, UR4, -R204.reuse ;  /* 0x0000000443427c23 */ /* 0x100fe200080108cc */
[C---:B------:R-:W-:Y:S01]  /*13b30*/  HMMA.16816.F32 R112, R36.reuse, R146, R112 ;  /* 0x000000922470723c */ /* 0x040fe20000001870 */
[----:B------:R-:W-:Y:S01]  /*13b40*/  LDSM.16.MT88.4 R144, [R187+0xbc00] ;  /* 0x00bc0000bb90783b */ /* 0x000fe20000004200 */
[----:B------:R-:W-:Y:S02]  /*13b50*/  MUFU.EX2 R67, R53 ;  /* 0x0000003500437308 */ /* 0x000fe40000000800 */
[----:B------:R-:W-:Y:S01]  /*13b60*/  FFMA.FTZ R204, R55, UR4, -R204 ;  /* 0x0000000437cc7c23 */ /* 0x000fe200080108cc */
[--C-:B------:R-:W-:Y:S07]  /*13b70*/  HSET2.LE.AND R132, R132, R202.reuse, PT ;  /* 0x000000ca84847233 */ /* 0x100fee0003803000 */
[----:B------:R-:W-:Y:S01]  /*13b80*/  MUFU.EX2 R65, R64 ;  /* 0x0000004000417308 */ /* 0x000fe20000000800 */
[-C--:B----4-:R-:W-:Y:S09]  /*13b90*/  HMMA.16816.F32 R116, R36, R44.reuse, R116 ;  /* 0x0000002c2474723c */ /* 0x090ff20000001874 */
[----:B------:R2:W-:Y:S10]  /*13ba0*/  MUFU.EX2 R64, R136 ;  /* 0x0000008800407308 */ /* 0x0005f40000000800 */
[----:B------:R-:W-:Y:S01]  /*13bb0*/  MUFU.EX2 R206, R206 ;  /* 0x000000ce00ce7308 */ /* 0x000fe20000000800 */
[C---:B------:R-:W-:Y:S09]  /*13bc0*/  HMMA.16816.F32 R120, R40.reuse, R44, R120 ;  /* 0x0000002c2878723c */ /* 0x040ff20000001878 */
[----:B------:R-:W-:Y:S01]  /*13bd0*/  MUFU.EX2 R66, R66 ;  /* 0x0000004200427308 */ /* 0x000fe20000000800 */
[----:B------:R-:W-:Y:S02]  /*13be0*/  PRMT R44, R148, 0x7632, R44 ;  /* 0x00007632942c7816 */ /* 0x000fe4000000002c */
[----:B------:R-:W-:Y:S07]  /*13bf0*/  PRMT R45, R154, 0x7632, R45 ;  /* 0x000076329a2d7816 */ /* 0x000fee000000002d */
[----:B------:R-:W-:Y:S01]  /*13c00*/  MUFU.EX2 R204, R204 ;  /* 0x000000cc00cc7308 */ /* 0x000fe20000000800 */
[-C--:B------:R-:W-:Y:S03]  /*13c10*/  HMMA.16816.F32 R124, R40, R46.reuse, R124 ;  /* 0x0000002e287c723c */ /* 0x080fe6000000187c */
[----:B------:R-:W-:Y:S02]  /*13c20*/  LOP3.LUT R44, R44, 0xff, RZ, 0xc0, !PT ;  /* 0x000000ff2c2c7812 */ /* 0x000fe400078ec0ff */
[----:B--2---:R-:W-:Y:S02]  /*13c30*/  LOP3.LUT R136, R148, 0xff, RZ, 0xc0, !PT ;  /* 0x000000ff94887812 */ /* 0x004fe400078ec0ff */
[----:B------:R-:W2:Y:S01]  /*13c40*/  LDSM.16.MT88.4 R148, [R187+0x9c00] ;  /* 0x009c0000bb94783b */ /* 0x000ea20000004200 */
[C---:B------:R-:W-:Y:S04]  /*13c50*/  HMMA.16816.F32 R32, R36.reuse, R46, R32 ;  /* 0x0000002e2420723c */ /* 0x040fe80000001820 */
[----:B------:R-:W-:Y:S01]  /*13c60*/  PRMT R137, R44, 0x5410, R137 ;  /* 0x000054102c897816 */ /* 0x000fe20000000089 */
[----:B------:R-:W-:Y:S01]  /*13c70*/  FFMA.FTZ R44, R60, UR4, -R205 ;  /* 0x000000043c2c7c23 */ /* 0x000fe200080108cd */
[----:B------:R-:W-:Y:S01]  /*13c80*/  LOP3.LUT R53, R45, 0xff, RZ, 0xc0, !PT ;  /* 0x000000ff2d357812 */ /* 0x000fe200078ec0ff */
[----:B------:R3:W4:Y:S01]  /*13c90*/  MUFU.EX2 R60, R56 ;  /* 0x00000038003c7308 */ /* 0x0007220000000800 */
[-C--:B-1----:R-:W-:Y:S03]  /*13ca0*/  HMMA.16816.F32 R20, R36, R48.reuse, R20 ;  /* 0x000000302414723c */ /* 0x082fe60000001814 */
[----:B------:R-:W-:Y:S01]  /*13cb0*/  SHF.R.U32.HI R45, RZ, 0x8, R139 ;  /* 0x00000008ff2d7819 */ /* 0x000fe2000001168b */
[----:B------:R-:W-:Y:S01]  /*13cc0*/  FFMA.FTZ R205, R61, UR4, -R205 ;  /* 0x000000043dcd7c23 */ /* 0x000fe200080108cd */
[----:B------:R-:W-:Y:S04]  /*13cd0*/  PRMT R142, R53, 0x5410, R142 ;  /* 0x00005410358e7816 */ /* 0x000fe8000000008e */
[----:B------:R-:W1:Y:S01]  /*13ce0*/  MUFU.EX2 R61, R57 ;  /* 0x00000039003d7308 */ /* 0x000e620000000800 */
[----:B------:R-:W-:Y:S01]  /*13cf0*/  LDSM.16.MT88.4 R52, [R187+0xac00] ;  /* 0x00ac0000bb34783b */ /* 0x000fe20000004200 */
[C---:B------:R-:W-:Y:S08]  /*13d00*/  HMMA.16816.F32 R128, R40.reuse, R48, R128 ;  /* 0x000000302880723c */ /* 0x040ff00000001880 */
[----:B------:R5:W2:Y:S01]  /*13d10*/  MUFU.EX2 R49, R44 ;  /* 0x0000002c00317308 */ /* 0x000aa20000000800 */
[----:B------:R-:W-:Y:S01]  /*13d20*/  PRMT R136, R136, 0x5410, R45 ;  /* 0x0000541088887816 */ /* 0x000fe2000000002d */
[--C-:B---3--:R-:W-:Y:S01]  /*13d30*/  FFMA.FTZ R56, R62, UR4, -R203.reuse ;  /* 0x000000043e387c23 */ /* 0x108fe200080108cb */
[----:B------:R-:W-:Y:S01]  /*13d40*/  FFMA.FTZ R203, R63, UR4, -R203 ;  /* 0x000000043fcb7c23 */ /* 0x000fe200080108cb */
[----:B------:R-:W-:Y:S01]  /*13d50*/  LOP3.LUT R139, R135, 0xff00ff, RZ, 0xc0, !PT ;  /* 0x00ff00ff878b7812 */ /* 0x000fe200078ec0ff */
[-C--:B------:R-:W-:Y:S05]  /*13d60*/  HMMA.16816.F32 R28, R40, R50.reuse, R28 ;  /* 0x00000032281c723c */ /* 0x080fea000000181c */
[----:B------:R-:W-:Y:S01]  /*13d70*/  MUFU.EX2 R62, R58 ;  /* 0x0000003a003e7308 */ /* 0x000fe20000000800 */
[--C-:B------:R-:W-:Y:S01]  /*13d80*/  HSET2.LE.AND R135, R133, R202.reuse, PT ;  /* 0x000000ca85877233 */ /* 0x100fe20003803000 */
[----:B----4-:R-:W-:Y:S08]  /*13d90*/  FADD.FTZ R193, R60, R193 ;  /* 0x000000c13cc17221 */ /* 0x010ff00000010000 */
[----:B------:R-:W-:Y:S01]  /*13da0*/  MUFU.EX2 R63, R59 ;  /* 0x0000003b003f7308 */ /* 0x000fe20000000800 */
[--C-:B------:R-:W-:Y:S01]  /*13db0*/  HSET2.LE.AND R139, R139, R202.reuse, PT ;  /* 0x000000ca8b8b7233 */ /* 0x100fe20003803000 */
[----:B------:R-:W-:Y:S08]  /*13dc0*/  HMMA.16816.F32 R24, R36, R50, R24 ;  /* 0x000000322418723c */ /* 0x000ff00000001818 */
[----:B------:R3:W-:Y:S01]  /*13dd0*/  MUFU.EX2 R48, R56 ;  /* 0x0000003800307308 */ /* 0x0007e20000000800 */
[----:B-----5:R-:W4:Y:S01]  /*13de0*/  LDSM.16.MT88.4 R44, [R188+0xc00] ;  /* 0x000c0000bc2c783b */ /* 0x020f220000004200 */
[--C-:B------:R-:W-:Y:S08]  /*13df0*/  HSET2.LE.AND R133, R142, R202.reuse, PT ;  /* 0x000000ca8e857233 */ /* 0x100ff00003803000 */
[----:B------:R-:W5:Y:S01]  /*13e00*/  MUFU.EX2 R205, R205 ;  /* 0x000000cd00cd7308 */ /* 0x000f620000000800 */
[--C-:B------:R-:W-:Y:S01]  /*13e10*/  HSET2.LE.AND R136, R136, R202.reuse, PT ;  /* 0x000000ca88887233 */ /* 0x100fe20003803000 */
[----:B-1----:R-:W-:Y:S01]  /*13e20*/  FADD.FTZ R193, R61, R193 ;  /* 0x000000c13dc17221 */ /* 0x002fe20000010000 */
[----:B------:R-:W-:Y:S07]  /*13e30*/  HSET2.LE.AND R137, R137, R202, PT ;  /* 0x000000ca89897233 */ /* 0x000fee0003803000 */
[----:B------:R-:W1:Y:S01]  /*13e40*/  MUFU.EX2 R203, R203 ;  /* 0x000000cb00cb7308 */ /* 0x000e620000000800 */
[----:B------:R-:W-:Y:S01]  /*13e50*/  MOV R202, R161 ;  /* 0x000000a100ca7202 */ /* 0x000fe20000000f00 */
[----:B--2---:R-:W-:Y:S01]  /*13e60*/  FADD.FTZ R193, R49, R193 ;  /* 0x000000c131c17221 */ /* 0x004fe20000010000 */
[----:B------:R-:W-:Y:S02]  /*13e70*/  F2FP.F16.F32.PACK_AB R41, R206, R162 ;  /* 0x000000a2ce29723e */ /* 0x000fe400000000ff */
[----:B------:R-:W-:Y:S01]  /*13e80*/  F2FP.F16.F32.PACK_AB R43, R64, R65 ;  /* 0x00000041402b723e */ /* 0x000fe200000000ff */
[----:B---3--:R-:W2:Y:S01]  /*13e90*/  LDSM.16.MT88.4 R56, [R188+0x1c00] ;  /* 0x001c0000bc38783b */ /* 0x008ea20000004200 */
[----:B------:R-:W-:Y:S01]  /*13ea0*/  F2FP.F16.F32.PACK_AB R42, R66, R67 ;  /* 0x00000043422a723e */ /* 0x000fe200000000ff */
[----:B------:R-:W-:Y:S01]  /*13eb0*/  FADD.FTZ R194, R202, R194 ;  /* 0x000000c2cac27221 */ /* 0x000fe20000010000 */
[C---:B------:R-:W-:Y:S01]  /*13ec0*/  F2FP.F16.F32.PACK_AB R40, R204.reuse, R202 ;  /* 0x000000cacc28723e */ /* 0x040fe200000000ff */
[----:B-----5:R-:W-:Y:S01]  /*13ed0*/  FADD.FTZ R232, R205, R193 ;  /* 0x000000c1cde87221 */ /* 0x020fe20000010000 */
[----:B------:R-:W-:Y:S01]  /*13ee0*/  F2FP.F16.F32.PACK_AB R36, R61, R60 ;  /* 0x0000003c3d24723e */ /* 0x000fe200000000ff */
[----:B------:R-:W-:Y:S01]  /*13ef0*/  FADD.FTZ R194, R204, R194 ;  /* 0x000000c2ccc27221 */ /* 0x000fe20000010000 */
[----:B------:R-:W-:Y:S01]  /*13f00*/  LOP3.LUT R134, R43, R134, RZ, 0xc0, !PT ;  /* 0x000000862b867212 */ /* 0x000fe200078ec0ff */
[----:B------:R-:W-:Y:S01]  /*13f10*/  IMAD.MOV.U32 R43, RZ, RZ, R162 ;  /* 0x000000ffff2b7224 */ /* 0x000fe200078e00a2 */
[----:B------:R-:W-:Y:S01]  /*13f20*/  LOP3.LUT R135, R42, R135, RZ, 0xc0, !PT ;  /* 0x000000872a877212 */ /* 0x000fe200078ec0ff */
[----:B------:R-:W-:Y:S01]  /*13f30*/  IMAD.MOV.U32 R42, RZ, RZ, R163 ;  /* 0x000000ffff2a7224 */ /* 0x000fe200078e00a3 */
[----:B------:R-:W-:Y:S01]  /*13f40*/  LOP3.LUT R132, R41, R132, RZ, 0xc0, !PT ;  /* 0x0000008429847212 */ /* 0x000fe200078ec0ff */
[----:B------:R-:W-:Y:S01]  /*13f50*/  FADD.FTZ R191, R43, R191 ;  /* 0x000000bf2bbf7221 */ /* 0x000fe20000010000 */
[----:B------:R-:W-:Y:S01]  /*13f60*/  LOP3.LUT R133, R40, R133, RZ, 0xc0, !PT ;  /* 0x0000008528857212 */ /* 0x000fe200078ec0ff */
[----:B------:R-:W-:Y:S01]  /*13f70*/  FADD.FTZ R197, R42, R197 ;  /* 0x000000c52ac57221 */ /* 0x000fe20000010000 */
[----:B------:R-:W-:Y:S01]  /*13f80*/  LOP3.LUT R136, R36, R136, RZ, 0xc0, !PT ;  /* 0x0000008824887212 */ /* 0x000fe200078ec0ff */
[----:B------:R-:W-:Y:S01]  /*13f90*/  FADD.FTZ R191, R206, R191 ;  /* 0x000000bfcebf7221 */ /* 0x000fe20000010000 */
[----:B------:R-:W-:Y:S01]  /*13fa0*/  F2FP.F16.F32.PACK_AB R38, R63, R62 ;  /* 0x0000003e3f26723e */ /* 0x000fe200000000ff */
[----:B------:R-:W-:Y:S01]  /*13fb0*/  FADD.FTZ R197, R251, R197 ;  /* 0x000000c5fbc57221 */ /* 0x000fe20000010000 */
[----:B------:R-:W-:Y:S01]  /*13fc0*/  F2FP.F16.F32.PACK_AB R37, R205, R49 ;  /* 0x00000031cd25723e */ /* 0x000fe200000000ff */
[-C--:B------:R-:W-:Y:S01]  /*13fd0*/  HMMA.16816.F32 R160, R132, R148.reuse, R4 ;  /* 0x0000009484a0723c */ /* 0x080fe20000001804 */
[----:B------:R-:W3:Y:S04]  /*13fe0*/  LDSM.16.MT88.4 R4, [R188+0x2c00] ;  /* 0x002c0000bc04783b */ /* 0x000ee80000004200 */
[----:B-1----:R-:W-:Y:S01]  /*13ff0*/  F2FP.F16.F32.PACK_AB R36, R203, R48 ;  /* 0x00000030cb24723e */ /* 0x002fe200000000ff */
        /* <DEDUP_REMOVED lines=8> */
[----:B------:R-:W-:Y:S02]  /*14080*/  FADD.FTZ R197, R63, R197 ;  /* 0x000000c53fc57221 */ /* 0x000fe40000010000 */
[----:B------:R-:W-:Y:S02]  /*14090*/  FADD.FTZ R241, R66, R194 ;  /* 0x000000c242f17221 */ /* 0x000fe40000010000 */
[C---:B------:R-:W-:Y:S04]  /*140a0*/  HMMA.16816.F32 R156, R136.reuse, R148, R8 ;  /* 0x00000094889c723c */ /* 0x040fe80000001808 */
[----:B------:R-:W-:Y:S04]  /*140b0*/  FADD.FTZ R197, R48, R197 ;  /* 0x000000c530c57221 */ /* 0x000fe80000010000 */
[-C--:B------:R-:W-:Y:S03]  /*140c0*/  HMMA.16816.F32 R152, R136, R150.reuse, R12 ;  /* 0x000000968898723c */ /* 0x080fe6000000180c */
[----:B------:R-:W-:Y:S05]  /*140d0*/  FADD.FTZ R231, R203, R197 ;  /* 0x000000c5cbe77221 */ /* 0x000fea0000010000 */
        /* <DEDUP_REMOVED lines=22> */
[----:B------:R-:W-:Y:S11]  /*14240*/  BRA.U UP0, `(.L_x_470) ;  /* 0xffffffc100947547 */ /* 0x000ff6000b83ffff */
.L_x_469:
[----:B------:R-:W1:Y:S01]  /*14250*/  SHFL.BFLY PT, R0, R246, 0x2, 0x1f ;  /* 0x0c401f00f6007f89 */ /* 0x000e6200000e0000 */
[----:B------:R-:W2:Y:S01]  /*14260*/  LDCU UR4, c[0x0][0x4fc] ;  /* 0x00009f80ff0477ac */ /* 0x000ea20008000800 */
[----:B------:R-:W3:Y:S01]  /*14270*/  LDC.U8 R13, c[0x0][0x549] ;  /* 0x00015240ff0d7b82 */ /* 0x000ee20000000000 */
[C---:B-----5:R-:W-:Y:S01]  /*14280*/  LOP3.LUT R11, R185.reuse, 0x20, RZ, 0xc0, !PT ;  /* 0x00000020b90b7812 */ /* 0x060fe200078ec0ff */
[----:B------:R-:W4:Y:S01]  /*14290*/  SHFL.BFLY PT, R3, R241, 0x2, 0x1f ;  /* 0x0c401f00f1037f89 */ /* 0x000f2200000e0000 */
[----:B------:R-:W-:Y:S02]  /*142a0*/  LOP3.LUT R185, R185, 0x40, RZ, 0xc0, !PT ;  /* 0x00000040b9b97812 */ /* 0x000fe400078ec0ff */
[----:B------:R-:W-:Y:S01]  /*142b0*/  ISETP.NE.AND P2, PT, R230, -0x1, PT ;  /* 0xffffffffe600780c */ /* 0x000fe20003f45270 */
[----:B------:R-:W2:Y:S02]  /*142c0*/  SHFL.BFLY PT, R2, R232, 0x2, 0x1f ;  /* 0x0c401f00e8027f89 */ /* 0x000ea400000e0000 */
[----:B------:R-:W2:Y:S01]  /*142d0*/  LDC R18, c[0x0][0x434] ;  /* 0x00010d00ff127b82 */ /* 0x000ea20000000800 */
[----:B------:R-:W2:Y:S01]  /*142e0*/  S2R R23, SR_CTAID.Y ;  /* 0x0000000000177919 */ /* 0x000ea20000002600 */
[----:B------:R-:W2:Y:S06]  /*142f0*/  S2R R16, SR_CTAID.Z ;  /* 0x0000000000107919 */ /* 0x000eac0000002700 */
[----:B------:R-:W2:Y:S01]  /*14300*/  LDC R20, c[0x0][0x434] ;  /* 0x00010d00ff147b82 */ /* 0x000ea20000000800 */
[----:B-1----:R-:W-:-:S02]  /*14310*/  FADD.FTZ R246, R0, R246 ;  /* 0x000000f600f67221 */ /* 0x002fc40000010000 */
[----:B------:R-:W1:Y:S01]  /*14320*/  SHFL.BFLY PT, R0, R231, 0x2, 0x1f ;  /* 0x0c401f00e7007f89 */ /* 0x000e6200000e0000 */
[----:B---3--:R-:W-:Y:S01]  /*14330*/  ISETP.NE.AND P1, PT, R13, RZ, PT ;  /* 0x000000ff0d00720c */ /* 0x008fe20003f25270 */
[----:B----4-:R-:W-:Y:S01]  /*14340*/  FADD.FTZ R241, R3, R241 ;  /* 0x000000f103f17221 */ /* 0x010fe20000010000 */
[----:B------:R-:W-:Y:S01]  /*14350*/  SHF.L.U32 R3, R184, 0x1, RZ ;  /* 0x00000001b8037819 */ /* 0x000fe200000006ff */
[----:B------:R-:W3:Y:S01]  /*14360*/  SHFL.BFLY PT, R5, R246, 0x1, 0x1f ;  /* 0x0c201f00f6057f89 */ /* 0x000ee200000e0000 */
[----:B--2---:R-:W-:Y:S02]  /*14370*/  FADD.FTZ R232, R2, R232 ;  /* 0x000000e802e87221 */ /* 0x004fe40000010000 */
[----:B------:R-:W-:Y:S01]  /*14380*/  LOP3.LUT R3, R3, 0x6, RZ, 0xc0, !PT ;  /* 0x0000000603037812 */ /* 0x000fe200078ec0ff */
[----:B------:R-:W2:Y:S01]  /*14390*/  SHFL.BFLY PT, R4, R241, 0x1, 0x1f ;  /* 0x0c201f00f1047f89 */ /* 0x000ea200000e0000 */
[----:B------:R-:W-:-:S03]  /*143a0*/  SHF.L.U32 R2, R184, 0x3, RZ ;  /* 0x00000003b8027819 */ /* 0x000fc600000006ff */
[----:B------:R-:W4:Y:S02]  /*143b0*/  SHFL.BFLY PT, R9, R232, 0x1, 0x1f ;  /* 0x0c201f00e8097f89 */ /* 0x000f2400000e0000 */
[----:B------:R-:W4:Y:S08]  /*143c0*/  @P1 LDC R13, c[0x0][0x430] ;  /* 0x00010c00ff0d1b82 */ /* 0x000f300000000800 */
[----:B------:R-:W4:Y:S01]  /*143d0*/  @P1 LDC R17, c[0x0][0x430] ;  /* 0x00010c00ff111b82 */ /* 0x000f220000000800 */
[----:B-1----:R-:W-:Y:S01]  /*143e0*/  FADD.FTZ R231, R0, R231 ;  /* 0x000000e700e77221 */ /* 0x002fe20000010000 */
[----:B------:R-:W-:Y:S01]  /*143f0*/  SHF.L.U32 R0, R184, 0x4, RZ ;  /* 0x00000004b8007819 */ /* 0x000fe200000006ff */
[----:B---3--:R-:W-:-:S03]  /*14400*/  FADD.FTZ R5, R246, R5 ;  /* 0x00000005f6057221 */ /* 0x008fc60000010000 */
[----:B------:R-:W1:Y:S01]  /*14410*/  SHFL.BFLY PT, R8, R231, 0x1, 0x1f ;  /* 0x0c201f00e7087f89 */ /* 0x000e6200000e0000 */
[----:B------:R-:W-:Y:S02]  /*14420*/  LOP3.LUT R0, R3, 0x3e00, R0, 0xf8, !PT ;  /* 0x00003e0003007812 */ /* 0x000fe400078ef800 */
[----:B------:R-:W-:Y:S01]  /*14430*/  LOP3.LUT R3, R2, 0xc0, RZ, 0xc0, !PT ;  /* 0x000000c002037812 */ /* 0x000fe200078ec0ff */
[----:B--2---:R-:W-:Y:S01]  /*14440*/  FADD.FTZ R4, R241, R4 ;  /* 0x00000004f1047221 */ /* 0x004fe20000010000 */
[----:B------:R-:W-:Y:S01]  /*14450*/  LOP3.LUT R0, R0, 0x20, R2, 0xf8, !PT ;  /* 0x0000002000007812 */ /* 0x000fe200078ef802 */
[----:B------:R-:W2:Y:S01]  /*14460*/  MUFU.RCP R7, R5 ;  /* 0x0000000500077308 */ /* 0x000ea20000001000 */
[----:B------:R-:W-:Y:S01]  /*14470*/  LOP3.LUT R3, R3, 0x18, R184, 0xf8, !PT ;  /* 0x0000001803037812 */ /* 0x000fe200078ef8b8 */
[----:B----4-:R-:W-:Y:S01]  /*14480*/  FADD.FTZ R9, R232, R9 ;  /* 0x00000009e8097221 */ /* 0x010fe20000010000 */
[----:B------:R-:W-:Y:S01]  /*14490*/  FSETP.NE.FTZ.AND P6, PT, R5, RZ, PT ;  /* 0x000000ff0500720b */ /* 0x000fe20003fd5000 */
[----:B------:R-:W-:Y:S01]  /*144a0*/  @P1 IMAD R20, R13, R18, RZ ;  /* 0x000000120d141224 */ /* 0x000fe200078e02ff */
[----:B------:R-:W-:-:S02]  /*144b0*/  LOP3.LUT R0, R0, R3, RZ, 0xfc, !PT ;  /* 0x0000000300007212 */ /* 0x000fc400078efcff */
[----:B------:R-:W-:Y:S01]  /*144c0*/  FSETP.NE.FTZ.AND P5, PT, R4, RZ, PT ;  /* 0x000000ff0400720b */ /* 0x000fe20003fb5000 */
[----:B------:R-:W3:Y:S01]  /*144d0*/  MUFU.RCP R6, R4 ;  /* 0x0000000400067308 */ /* 0x000ee20000001000 */
[----:B------:R-:W-:Y:S02]  /*144e0*/  FSETP.NE.FTZ.AND P4, PT, R9, RZ, PT ;  /* 0x000000ff0900720b */ /* 0x000fe40003f95000 */
[----:B------:R-:W-:-:S04]  /*144f0*/  LEA R0, R0, UR5, 0x1 ;  /* 0x0000000500007c11 */ /* 0x000fc8000f8e08ff */
[C---:B------:R-:W-:Y:S01]  /*14500*/  IADD3 R11, PT, PT, R0.reuse, -R11, RZ ;  /* 0x8000000b000b7210 */ /* 0x040fe20007ffe0ff */
[----:B------:R-:W4:Y:S01]  /*14510*/  MUFU.RCP R3, R9 ;  /* 0x0000000900037308 */ /* 0x000f220000001000 */
[-C--:B------:R-:W-:Y:S01]  /*14520*/  IADD3 R12, PT, PT, R0, -R185.reuse, RZ ;  /* 0x800000b9000c7210 */ /* 0x080fe20007ffe0ff */
[----:B-1----:R-:W-:Y:S01]  /*14530*/  FADD.FTZ R8, R231, R8 ;  /* 0x00000008e7087221 */ /* 0x002fe20000010000 */
[----:B--2---:R-:W-:Y:S01]  /*14540*/  FSEL R7, R7, 1, P6 ;  /* 0x3f80000007077808 */ /* 0x004fe20003000000 */
[----:B------:R-:W1:Y:S01]  /*14550*/  @P6 LDC R24, c[0x0][0x458] ;  /* 0x00011600ff186b82 */ /* 0x000e620000000800 */
[----:B------:R-:W-:Y:S02]  /*14560*/  IADD3 R185, PT, PT, R11, -R185, RZ ;  /* 0x800000b90bb97210 */ /* 0x000fe40007ffe0ff */
[----:B------:R-:W-:Y:S01]  /*14570*/  FSETP.NE.FTZ.AND P3, PT, R8, RZ, PT ;  /* 0x000000ff0800720b */ /* 0x000fe20003f75000 */
[----:B------:R-:W2:Y:S01]  /*14580*/  MUFU.RCP R10, R8 ;  /* 0x00000008000a7308 */ /* 0x000ea20000001000 */
[----:B------:R-:W-:Y:S01]  /*14590*/  FMUL.FTZ R7, R7, UR4 ;  /* 0x0000000407077c20 */ /* 0x000fe20008410000 */
[----:B---3--:R-:W-:-:S03]  /*145a0*/  FSEL R6, R6, 1, P5 ;  /* 0x3f80000006067808 */ /* 0x008fc60002800000 */
[C---:B------:R-:W-:Y:S01]  /*145b0*/  FMUL.FTZ R160, R7.reuse, R160 ;  /* 0x000000a007a07220 */ /* 0x040fe20000410000 */
[C---:B------:R-:W-:Y:S01]  /*145c0*/  FMUL.FTZ R161, R7.reuse, R161 ;  /* 0x000000a107a17220 */ /* 0x040fe20000410000 */
[----:B------:R-:W-:Y:S01]  /*145d0*/  FMUL.FTZ R6, R6, UR4 ;  /* 0x0000000406067c20 */ /* 0x000fe20008410000 */
[C---:B------:R-:W-:Y:S01]  /*145e0*/  FMUL.FTZ R148, R7.reuse, R148 ;  /* 0x0000009407947220 */ /* 0x040fe20000410000 */
[----:B------:R-:W-:Y:S01]  /*145f0*/  FMUL.FTZ R149, R7, R149 ;  /* 0x0000009507957220 */ /* 0x000fe20000410000 */
[----:B----4-:R-:W-:Y:S01]  /*14600*/  FSEL R3, R3, 1, P4 ;  /* 0x3f80000003037808 */ /* 0x010fe20002000000 */
[C---:B------:R-:W-:Y:S01]  /*14610*/  FMUL.FTZ R162, R6.reuse, R162 ;  /* 0x000000a206a27220 */ /* 0x040fe20000410000 */
        /* <DEDUP_REMOVED lines=13> */
[----:B------:R-:W-:Y:S01]  /*146f0*/  FMUL.FTZ R71, R6, R71 ;  /* 0x0000004706477220 */ /* 0x000fe20000410000 */
[C---:B------:R-:W-:Y:S01]  /*14700*/  FMUL.FTZ R80, R7.reuse, R80 ;  /* 0x0000005007507220 */ /* 0x040fe20000410000 */
[C---:B------:R-:W-:Y:S01]  /*14710*/  FMUL.FTZ R158, R10.reuse, R158 ;  /* 0x0000009e0a9e7220 */ /* 0x040fe20000410000 */
[C---:B------:R-:W-:Y:S01]  /*14720*/  FMUL.FTZ R159, R10.reuse, R159 ;  /* 0x0000009f0a9f7220 */ /* 0x040fe20000410000 */
[C---:B------:R-:W-:Y:S01]  /*14730*/  FMUL.FTZ R154, R10.reuse, R154 ;  /* 0x0000009a0a9a7220 */ /* 0x040fe20000410000 */
[----:B------:R-:W-:Y:S01]  /*14740*/  FMUL.FTZ R155, R10, R155 ;  /* 0x0000009b0a9b7220 */ /* 0x000fe20000410000 */
[----:B------:R-:W-:Y:S01]  /*14750*/  FMUL.FTZ R81, R7, R81 ;  /* 0x0000005107517220 */ /* 0x000fe20000410000 */
        /* <DEDUP_REMOVED lines=33> */
[----:B------:R-:W-:Y:S01]  /*14970*/  STS [R0], R160 ;  /* 0x000000a000007388 */ /* 0x000fe20000000800 */
        /* <DEDUP_REMOVED lines=92> */
[C---:B------:R-:W-:Y:S01]  /*14f40*/  FMUL.FTZ R131, R10.reuse, R131 ;  /* 0x000000830a837220 */ /* 0x040fe20000410000 */
[----:B------:R-:W-:Y:S01]  /*14f50*/  STS [R11+0x3210], R94 ;  /* 0x0032105e0b007388 */ /* 0x000fe20000000800 */
[C---:B------:R-:W-:Y:S01]  /*14f60*/  FMUL.FTZ R138, R10.reuse, R138 ;  /* 0x0000008a0a8a7220 */ /* 0x040fe20000410000 */
[----:B------:R-:W-:Y:S01]  /*14f70*/  F2FP.F16.F32.PACK_AB R144, R145, R144 ;  /* 0x000000909190723e */ /* 0x000fe200000000ff */
[----:B------:R-:W-:Y:S01]  /*14f80*/  FMUL.FTZ R10, R10, R139 ;  /* 0x0000008b0a0a7220 */ /* 0x000fe20000410000 */
[----:B------:R-:W-:Y:S01]  /*14f90*/  F2FP.F16.F32.PACK_AB R146, R147, R146 ;  /* 0x000000929392723e */ /* 0x000fe200000000ff */
[----:B------:R-:W-:Y:S01]  /*14fa0*/  STS [R12+0x2020], R100 ;  /* 0x002020640c007388 */ /* 0x000fe20000000800 */
[----:B------:R-:W-:Y:S01]  /*14fb0*/  F2FP.F16.F32.PACK_AB R120, R121, R120 ;  /* 0x000000787978723e */ /* 0x000fe200000000ff */
[----:B------:R2:W3:Y:S01]  /*14fc0*/  @P6 MUFU.LG2 R22, R5 ;  /* 0x0000000500166308 */ /* 0x0004e20000000c00 */
        /* <DEDUP_REMOVED lines=14> */
[----:B------:R-:W-:-:S02]  /*150b0*/  F2FP.F16.F32.PACK_AB R128, R129, R128 ;  /* 0x000000808180723e */ /* 0x000fc400000000ff */
[----:B------:R-:W-:Y:S01]  /*150c0*/  F2FP.F16.F32.PACK_AB R130, R131, R130 ;  /* 0x000000828382723e */ /* 0x000fe200000000ff */
[----:B------:R-:W-:Y:S01]  /*150d0*/  STS [R12+0x3220], R106 ;  /* 0x0032206a0c007388 */ /* 0x000fe20000000800 */
[----:B------:R-:W-:Y:S01]  /*150e0*/  F2FP.F16.F32.PACK_AB R10, R10, R138 ;  /* 0x0000008a0a0a723e */ /* 0x000fe200000000ff */
[----:B--2---:R-:W2:Y:S01]  /*150f0*/  @P5 LDC R5, c[0x0][0x458] ;  /* 0x00011600ff055b82 */ /* 0x004ea20000000800 */
[----:B------:R-:W-:Y:S01]  /*15100*/  F2FP.F16.F32.PACK_AB R3, R3, R136 ;  /* 0x000000880303723e */ /* 0x000fe200000000ff */
[----:B------:R-:W-:Y:S04]  /*15110*/  STS [R185+0x3030], R108 ;  /* 0x0030306cb9007388 */ /* 0x000fe80000000800 */
[----:B------:R-:W-:Y:S04]  /*15120*/  STS [R185+0x3230], R110 ;  /* 0x0032306eb9007388 */ /* 0x000fe80000000800 */
[----:B------:R-:W-:Y:S01]  /*15130*/  STS [R0+0x4000], R116 ;  /* 0x0040007400007388 */ /* 0x000fe20000000800 */
[----:B----4-:R-:W-:-:S03]  /*15140*/  @P1 MOV R4, 0x1 ;  /* 0x0000000100041802 */ /* 0x010fc60000000f00 */
        /* <DEDUP_REMOVED lines=13> */
[----:B------:R2:W-:Y:S01]  /*15220*/  STS [R185+0x5230], R10 ;  /* 0x0052300ab9007388 */ /* 0x0005e20000000800 */
[----:B----4-:R-:W4:Y:S03]  /*15230*/  S2R R0, SR_CTAID.X ;  /* 0x0000000000007919 */ /* 0x010f260000002500 */
[----:B------:R2:W-:Y:S01]  /*15240*/  STS [R185+0x5030], R3 ;  /* 0x00503003b9007388 */ /* 0x0005e20000000800 */
[----:B---3--:R-:W3:Y:S08]  /*15250*/  @P2 LDC.64 R6, c[0x0][0x408] ;  /* 0x00010200ff062b82 */ /* 0x008ef00000000a00 */
[----:B-1----:R-:W1:Y:S08]  /*15260*/  LDC.U8 R12, c[0x0][0x548] ;  /* 0x00015200ff0c7b82 */ /* 0x002e700000000000 */
[----:B--2---:R-:W2:Y:S01]  /*15270*/  @!P2 LDC.64 R10, c[0x0][0x400] ;  /* 0x00010000ff0aab82 */ /* 0x004ea20000000a00 */
[----:B------:R-:W-:-:S04]  /*15280*/  LOP3.LUT R3, R184, 0x18, RZ, 0xc0, !PT ;  /* 0x00000018b8037812 */ /* 0x000fc800078ec0ff */
[----:B------:R-:W-:-:S04]  /*15290*/  LOP3.LUT R3, R3, 0xd8, R2, 0x78, !PT ;  /* 0x000000d803037812 */ /* 0x000fc800078e7802 */
[----:B------:R-:W-:Y:S01]  /*152a0*/  LOP3.LUT R3, R3, 0x1f20, R2, 0xf8, !PT ;  /* 0x00001f2003037812 */ /* 0x000fe200078ef802 */
[----:B----4-:R-:W-:Y:S06]  /*152b0*/  @P1 BRA `(.L_x_473) ;  /* 0x0000000000201947 */ /* 0x010fec0003800000 */
[----:B-1----:R-:W-:Y:S01]  /*152c0*/  ISETP.NE.AND P0, PT, R12, RZ, PT ;  /* 0x000000ff0c00720c */ /* 0x002fe20003f05270 */
[----:B------:R-:W1:-:S12]  /*152d0*/  LDC R13, c[0x0][0x3e0] ;  /* 0x0000f800ff0d7b82 */ /* 0x000e580000000800 */
[----:B------:R-:W1:Y:S01]  /*152e0*/  @P0 LDC R4, c[0x0][0x454] ;  /* 0x00011500ff040b82 */ /* 0x000e620000000800 */
[----:B------:R-:W-:Y:S02]  /*152f0*/  @P0 MOV R17, 0x1 ;  /* 0x0000000100110802 */ /* 0x000fe40000000f00 */
[----:B------:R-:W-:-:S05]  /*15300*/  @!P0 MOV R17, 0x1 ;  /* 0x0000000100118802 */ /* 0x000fca0000000f00 */
[----:B------:R-:W4:Y:S01]  /*15310*/  @P0 LDC R20, c[0x0][0x454] ;  /* 0x00011500ff140b82 */ /* 0x000f220000000800 */
[-C--:B-1----:R-:W-:Y:S02]  /*15320*/  @P0 IMAD R4, R4, R13.reuse, RZ ;  /* 0x0000000d04040224 */ /* 0x082fe400078e02ff */
[----:B------:R-:W-:-:S07]  /*15330*/  @!P0 IMAD R4, R18, R13, RZ ;  /* 0x0000000d12048224 */ /* 0x000fce00078e02ff */
.L_x_473:
[----:B------:R-:W-:Y:S01]  /*15340*/  BAR.SYNC.DEFER_BLOCKING 0x0 ;  /* 0x0000000000007b1d */ /* 0x000fe20000010000 */
[----:B------:R-:W-:Y:S01]  /*15350*/  LEA R3, R3, UR5, 0x1 ;  /* 0x0000000503037c11 */ /* 0x000fe2000f8e08ff */
[----:B--2---:R-:W-:Y:S01]  /*15360*/  @!P2 IMAD.WIDE.U32 R30, R23, R10, RZ ;  /* 0x0000000a171ea225 */ /* 0x004fe200078e00ff */
[----:B-1----:R-:W-:-:S03]  /*15370*/  ISETP.NE.AND P1, PT, R12, RZ, !P1 ;  /* 0x000000ff0c00720c */ /* 0x002fc60004f25270 */
[----:B------:R-:W-:Y:S01]  /*15380*/  @P5 FMUL.FTZ R25, R25, 0.69314718246459960938 ;  /* 0x3f31721819195820 */ /* 0x000fe20000410000 */
[C---:B------:R-:W-:Y:S01]  /*15390*/  ISETP.NE.AND P0, PT, R230.reuse, -0x1, PT ;  /* 0xffffffffe600780c */ /* 0x040fe20003f05270 */
[----:B------:R-:W-:Y:S01]  /*153a0*/  @!P2 IMAD R19, R23, R11, R31 ;  /* 0x0000000b1713a224 */ /* 0x000fe200078e021f */
[----:B------:R-:W1:Y:S01]  /*153b0*/  @P4 LDC R10, c[0x0][0x458] ;  /* 0x00011600ff0a4b82 */ /* 0x000e620000000800 */
[----:B------:R2:W5:Y:S01]  /*153c0*/  @P3 MUFU.LG2 R11, R8 ;  /* 0x00000008000b3308 */ /* 0x0005620000000c00 */
[----:B---3--:R-:W-:-:S04]  /*153d0*/  @P2 IMAD.WIDE.U32 R26, R230, R6, RZ ;  /* 0x00000006e61a2225 */ /* 0x008fc800078e00ff */
[----:B------:R-:W-:Y:S01]  /*153e0*/  @P6 FMUL.FTZ R28, R22, 0.69314718246459960938 ;  /* 0x3f317218161c6820 */ /* 0x000fe20000410000 */
[----:B------:R-:W-:Y:S01]  /*153f0*/  MOV R22, 0x7f800000 ;  /* 0x7f80000000167802 */ /* 0x000fe20000000f00 */
[----:B------:R-:W-:Y:S01]  /*15400*/  @P5 FFMA.FTZ R22, R167, R5, R25 ;  /* 0x00000005a7165223 */ /* 0x000fe20000010019 */
[----:B------:R-:W-:Y:S01]  /*15410*/  @P2 IMAD R19, R230, R7, R27 ;  /* 0x00000007e6132224 */ /* 0x000fe200078e021b */
[----:B------:R-:W-:Y:S01]  /*15420*/  MOV R21, 0x7f800000 ;  /* 0x7f80000000157802 */ /* 0x000fe20000000f00 */
[----:B----4-:R-:W-:Y:S01]  /*15430*/  IMAD R6, R16, R20, RZ ;  /* 0x0000001410067224 */ /* 0x010fe200078e02ff */
[----:B------:R-:W3:Y:S01]  /*15440*/  @P4 MUFU.LG2 R9, R9 ;  /* 0x0000000900094308 */ /* 0x000ee20000000c00 */
[----:B------:R-:W-:Y:S02]  /*15450*/  IMAD R5, R0, R17, RZ ;  /* 0x0000001100057224 */ /* 0x000fe400078e02ff */
[----:B------:R-:W-:Y:S01]  /*15460*/  @P6 FFMA.FTZ R21, R168, R24, R28 ;  /* 0x00000018a8156223 */ /* 0x000fe2000001001c */
[C---:B------:R-:W-:Y:S01]  /*15470*/  @!P0 IMAD R230, R23.reuse, R18, RZ ;  /* 0x0000001217e68224 */ /* 0x040fe200078e02ff */
[----:B------:R-:W-:Y:S01]  /*15480*/  LOP3.LUT P0, RZ, R184, 0x3, RZ, 0xc0, !PT ;  /* 0x00000003b8ff7812 */ /* 0x000fe2000780c0ff */
[----:B------:R-:W-:Y:S01]  /*15490*/  @!P1 IMAD R6, R23, R4, R6 ;  /* 0x0000000417069224 */ /* 0x000fe200078e0206 */
[----:B------:R-:W-:Y:S01]  /*154a0*/  SHF.L.U32 R5, R5, 0x7, RZ ;  /* 0x0000000705057819 */ /* 0x000fe200000006ff */
[----:B------:R-:W-:Y:S01]  /*154b0*/  BSSY.RECONVERGENT B0, `(.L_x_474) ;  /* 0x0000037000007945 */ /* 0x000fe20003800200 */
[----:B------:R4:W4:Y:S01]  /*154c0*/  LDS.128 R12, [R3+0x1800] ;  /* 0x00180000030c7984 */ /* 0x0009220000000c00 */
[----:B------:R-:W-:Y:S01]  /*154d0*/  SHF.R.S32.HI R4, RZ, 0x1f, R230 ;  /* 0x0000001fff047819 */ /* 0x000fe200000114e6 */
[----:B--2---:R-:W2:Y:S01]  /*154e0*/  @P3 LDC R8, c[0x0][0x458] ;  /* 0x00011600ff083b82 */ /* 0x004ea20000000800 */
[----:B------:R-:W-:Y:S01]  /*154f0*/  SEL R23, R230, RZ, P1 ;  /* 0x000000ffe6177207 */ /* 0x000fe20000800000 */
[----:B-----5:R-:W-:Y:S01]  /*15500*/  @P3 FMUL.FTZ R11, R11, 0.69314718246459960938 ;  /* 0x3f3172180b0b3820 */ /* 0x020fe20000410000 */
[----:B------:R-:W-:-:S02]  /*15510*/  SEL R4, R4, RZ, P1 ;  /* 0x000000ff04047207 */ /* 0x000fc40000800000 */
[--C-:B------:R-:W-:Y:S02]  /*15520*/  IADD3 R23, P5, P1, R5, R23, R6.reuse ;  /* 0x0000001705177210 */ /* 0x100fe400079be006 */
[----:B------:R-:W-:Y:S01]  /*15530*/  SHF.R.S32.HI R24, RZ, 0x1f, R6 ;  /* 0x0000001fff187819 */ /* 0x000fe20000011406 */
[----:B---3--:R-:W-:Y:S01]  /*15540*/  @P4 FMUL.FTZ R9, R9, 0.69314718246459960938 ;  /* 0x3f31721809094820 */ /* 0x008fe20000410000 */
[----:B------:R-:W-:Y:S02]  /*15550*/  SHF.R.S32.HI R5, RZ, 0x1f, R5 ;  /* 0x0000001fff057819 */ /* 0x000fe40000011405 */
[----:B------:R-:W-:Y:S01]  /*15560*/  MOV R20, 0x7f800000 ;  /* 0x7f80000000147802 */ /* 0x000fe20000000f00 */
[----:B-1----:R-:W-:Y:S01]  /*15570*/  @P4 FFMA.FTZ R20, R166, R10, R9 ;  /* 0x0000000aa6144223 */ /* 0x002fe20000010009 */
[----:B------:R-:W-:Y:S02]  /*15580*/  MOV R18, 0x7f800000 ;  /* 0x7f80000000127802 */ /* 0x000fe40000000f00 */
[----:B------:R-:W-:-:S02]  /*15590*/  IADD3.X R24, PT, PT, R5, R4, R24, P5, P1 ;  /* 0x0000000405187210 */ /* 0x000fc40002fe2418 */
[----:B------:R-:W-:Y:S01]  /*155a0*/  SHF.R.U32.HI R184, RZ, 0x2, R184 ;  /* 0x00000002ffb87819 */ /* 0x000fe200000116b8 */
[----:B--2---:R-:W-:Y:S01]  /*155b0*/  @P3 FFMA.FTZ R18, R165, R8, R11 ;  /* 0x00000008a5123223 */ /* 0x004fe2000001000b */
[----:B----4-:R-:W-:Y:S06]  /*155c0*/  @P0 BRA `(.L_x_475) ;  /* 0x0000000000940947 */ /* 0x010fec0003800000 */
        /* <DEDUP_REMOVED lines=10> */
[----:B------:R-:W-:-:S05]  /*15670*/  @!P6 IMAD R25, R25, R17, RZ ;  /* 0x000000111919e224 */ /* 0x000fca00078e02ff */
[----:B------:R-:W-:Y:S01]  /*15680*/  @!P6 IADD3 R28, P0, PT, R25, R23, RZ ;  /* 0x00000017191ce210 */ /* 0x000fe20007f1e0ff */
[-C--:B------:R-:W-:Y:S01]  /*15690*/  @!P5 IMAD R32, R32, R17.reuse, RZ ;  /* 0x000000112020d224 */ /* 0x080fe200078e02ff */
[----:B------:R-:W2:Y:S01]  /*156a0*/  @!P5 LDC.64 R8, c[0x0][0x420] ;  /* 0x00010800ff08db82 */ /* 0x000ea20000000a00 */
[-C--:B------:R-:W-:Y:S01]  /*156b0*/  @!P4 IMAD R31, R31, R17.reuse, RZ ;  /* 0x000000111f1fc224 */ /* 0x080fe200078e02ff */
        /* <DEDUP_REMOVED lines=8> */
[C---:B--2---:R-:W-:Y:S01]  /*15740*/  @!P5 LEA R28, P0, R10.reuse, R8, 0x2 ;  /* 0x000000080a1cd211 */ /* 0x044fe200078010ff */
[----:B------:R1:W-:Y:S01]  /*15750*/  @!P6 STG.E desc[UR14][R34.64], R21 ;  /* 0x000000152200e986 */ /* 0x0003e2000c10190e */
[----:B------:R-:W-:Y:S02]  /*15760*/  @!P4 IADD3 R8, P1, PT, R31, R23, RZ ;  /* 0x000000171f08c210 */ /* 0x000fe40007f3e0ff */
[----:B------:R-:W-:Y:S02]  /*15770*/  @!P5 LEA.HI.X R29, R10, R9, R32, 0x2, P0 ;  /* 0x000000090a1dd211 */ /* 0x000fe400000f1420 */
[----:B------:R-:W-:-:S02]  /*15780*/  @!P3 IADD3 R23, P0, PT, R17, R23, RZ ;  /* 0x000000171117b210 */ /* 0x000fc40007f1e0ff */
[----:B------:R-:W-:Y:S01]  /*15790*/  @!P4 LEA.HI.X.SX32 R31, R31, R24, 0x1, P1 ;  /* 0x000000181f1fc211 */ /* 0x000fe200008f0eff */
        /* <DEDUP_REMOVED lines=8> */
.L_x_475:
[----:B------:R-:W-:Y:S05]  /*15820*/  BSYNC.RECONVERGENT B0 ;  /* 0x0000000000007941 */ /* 0x000fea0003800200 */
.L_x_474:
[----:B------:R-:W2:Y:S01]  /*15830*/  LDCU.64 UR4, c[0x0][0x410] ;  /* 0x00008200ff0477ac */ /* 0x000ea20008000a00 */
[----:B------:R-:W-:Y:S01]  /*15840*/  @P2 IMAD.MOV.U32 R30, RZ, RZ, R26 ;  /* 0x000000ffff1e2224 */ /* 0x000fe200078e001a */
[----:B------:R-:W-:Y:S01]  /*15850*/  LOP3.LUT R2, R2, 0x18, RZ, 0xc0, !PT ;  /* 0x0000001802027812 */ /* 0x000fe200078ec0ff */
[C---:B-1----:R-:W-:Y:S01]  /*15860*/  VIADD R5, R184.reuse, 0x20 ;  /* 0x00000020b8057836 */ /* 0x042fe20000000000 */
[----:B------:R-:W-:Y:S01]  /*15870*/  IADD3 R4, PT, PT, R184, 0x40, RZ ;  /* 0x00000040b8047810 */ /* 0x000fe20007ffe0ff */
[----:B------:R1:W3:Y:S01]  /*15880*/  LDS.128 R8, [R3+0x2000] ;  /* 0x0020000003087984 */ /* 0x0002e20000000c00 */
[----:B------:R-:W-:Y:S01]  /*15890*/  IADD3 R20, P0, PT, R2, R30, RZ ;  /* 0x0000001e02147210 */ /* 0x000fe20007f1e0ff */
[----:B------:R-:W-:Y:S01]  /*158a0*/  VIADD R2, R184, 0x60 ;  /* 0x00000060b8027836 */ /* 0x000fe20000000000 */
[----:B------:R-:W-:Y:S01]  /*158b0*/  ISETP.GE.AND P2, PT, R5, UR12, PT ;  /* 0x0000000c05007c0c */ /* 0x000fe2000bf46270 */
[----:B------:R-:W-:Y:S01]  /*158c0*/  IMAD.MOV.U32 R185, RZ, RZ, RZ ;  /* 0x000000ffffb97224 */ /* 0x000fe200078e00ff */
[----:B------:R-:W-:Y:S01]  /*158d0*/  IADD3.X R21, PT, PT, RZ, R19, RZ, P0, !PT ;  /* 0x00000013ff157210 */ /* 0x000fe200007fe4ff */
[----:B------:R-:W-:Y:S01]  /*158e0*/  BSSY.RECONVERGENT B0, `(.L_x_476) ;  /* 0x0000016000007945 */ /* 0x000fe20003800200 */
[----:B------:R-:W-:Y:S01]  /*158f0*/  ISETP.GE.AND P1, PT, R4, UR12, PT ;  /* 0x0000000c04007c0c */ /* 0x000fe2000bf26270 */
[----:B------:R-:W-:Y:S01]  /*15900*/  IMAD.WIDE.U32 R22, R0, 0x80, R184 ;  /* 0x0000008000167825 */ /* 0x000fe200078e00b8 */
[----:B------:R1:W4:Y:S01]  /*15910*/  LDS.128 R4, [R3+0x4000] ;  /* 0x0040000003047984 */ /* 0x0003220000000c00 */
[----:B------:R-:W-:-:S02]  /*15920*/  ISETP.GE.AND P3, PT, R184, UR12, PT ;  /* 0x0000000cb8007c0c */ /* 0x000fc4000bf66270 */
[----:B------:R-:W-:Y:S01]  /*15930*/  ISETP.GE.AND P0, PT, R2, UR12, PT ;  /* 0x0000000c02007c0c */ /* 0x000fe2000bf06270 */
[----:B--2---:R-:W-:-:S04]  /*15940*/  IMAD.WIDE.U32 R20, R16, UR4, R20 ;  /* 0x0000000410147c25 */ /* 0x004fc8000f8e0014 */
[----:B------:R-:W-:Y:S02]  /*15950*/  IMAD R25, R16, UR5, R21 ;  /* 0x0000000510197c24 */ /* 0x000fe4000f8e0215 */
[----:B------:R1:W2:Y:S04]  /*15960*/  LDS.128 R16, [R3] ;  /* 0x0000000003107984 */ /* 0x0002a80000000c00 */
        /* <DEDUP_REMOVED lines=11> */
[----:B------:R2:W-:Y:S04]  /*15a20*/  STG.E.128 desc[UR14][R28.64+0x40], R8 ;  /* 0x000040081c007986 */ /* 0x0005e8000c101d0e */
[----:B----4-:R2:W-:Y:S02]  /*15a30*/  STG.E.128 desc[UR14][R28.64+0x80], R4 ;  /* 0x000080041c007986 */ /* 0x0105e4000c101d0e */
.L_x_477:
[----:B------:R-:W-:Y:S05]  /*15a40*/  BSYNC.RECONVERGENT B0 ;  /* 0x0000000000007941 */ /* 0x000fea0003800200 */
.L_x_476:
[----:B--2---:R2:W1:Y:S01]  /*15a50*/  LDS.128 R16, [R3+0x800] ;  /* 0x0008000003107984 */ /* 0x0044620000000c00 */
        /* <DEDUP_REMOVED lines=17> */
[----:B---3--:R1:W-:Y:S04]  /*15b70*/  STG.E.128 desc[UR14][R28.64+0x40], R8 ;  /* 0x000040081c007986 */ /* 0x0083e8000c101d0e */
[----:B----4-:R1:W-:Y:S02]  /*15b80*/  STG.E.128 desc[UR14][R28.64+0x80], R4 ;  /* 0x000080041c007986 */ /* 0x0103e4000c101d0e */
.L_x_479:
[----:B------:R-:W-:Y:S05]  /*15b90*/  BSYNC.RECONVERGENT B0 ;  /* 0x0000000000007941 */ /* 0x000fea0003800200 */
.L_x_478:
[----:B-1----:R1:W1:Y:S01]  /*15ba0*/  LDS.128 R16, [R3+0x1000] ;  /* 0x0010000003107984 */ /* 0x0022620000000c00 */
[----:B------:R-:W-:Y:S03]  /*15bb0*/  BSSY.RECONVERGENT B0, `(.L_x_480) ;  /* 0x0000013000007945 */ /* 0x000fe60003800200 */
[----:B---3--:R3:W1:Y:S04]  /*15bc0*/  LDS.128 R8, [R3+0x3000] ;  /* 0x0030000003087984 */ /* 0x0086680000000c00 */
        /* <DEDUP_REMOVED lines=16> */
[----:B----4-:R1:W-:Y:S02]  /*15cd0*/  STG.E.128 desc[UR14][R28.64+0x80], R4 ;  /* 0x000080041c007986 */ /* 0x0103e4000c101d0e */
.L_x_481:
[----:B------:R-:W-:Y:S05]  /*15ce0*/  BSYNC.RECONVERGENT B0 ;  /* 0x0000000000007941 */ /* 0x000fea0003800200 */
.L_x_480:
[----:B-1--4-:R1:W4:Y:S04]  /*15cf0*/  LDS.128 R4, [R3+0x3800] ;  /* 0x0038000003047984 */ /* 0x0123280000000c00 */
[----:B------:R1:W1:Y:S01]  /*15d00*/  LDS.128 R8, [R3+0x5800] ;  /* 0x0058000003087984 */ /* 0x0002620000000c00 */
[----:B------:R-:W-:Y:S05]  /*15d10*/  @P0 EXIT ;  /* 0x000000000000094d */ /* 0x000fea0003800000 */
        /* <DEDUP_REMOVED lines=12> */
[----:B------:R-:W-:Y:S04]  /*15de0*/  STG.E.128 desc[UR14][R18.64], R12 ;  /* 0x0000000c12007986 */ /* 0x000fe8000c101d0e */
[----:B----4-:R-:W-:Y:S04]  /*15df0*/  STG.E.128 desc[UR14][R18.64+0x40], R4 ;  /* 0x0000400412007986 */ /* 0x010fe8000c101d0e */
[----:B-1----:R-:W-:Y:S01]  /*15e00*/  STG.E.128 desc[UR14][R18.64+0x80], R8 ;  /* 0x0000800812007986 */ /* 0x002fe2000c101d0e */
[----:B------:R-:W-:Y:S05]  /*15e10*/  EXIT ;  /* 0x000000000000794d */ /* 0x000fea0003800000 */
.L_x_482:
        /* <DEDUP_REMOVED lines=14> */
.L_x_1270:


//--------------------- .text._ZN5flash16flash_fwd_kernelI23Flash_fwd_kernel_traitsILi96ELi128ELi64ELi4ELb0ELb0EN7cutlass6half_tE19Flash_kernel_traitsILi96ELi128ELi64ELi4ES3_EELb0ELb1ELb0ELb0ELb0ELb1ELb1ELb0EEEvNS_16Flash_fwd_paramsE --------------------------
	.section	.text._ZN5flash16flash_fwd_kernelI23Flash_fwd_kernel_traitsILi96ELi128ELi64ELi4ELb0ELb0EN7cutlass6half_tE19Flash_kernel_traitsILi96ELi128ELi64ELi4ES3_EELb0ELb1ELb0ELb0ELb0ELb1ELb1ELb0EEEvNS_16Flash_fwd_paramsE,"ax",@progbits
	.align	128
        .global         _ZN5flash16flash_fwd_kernelI23Flash_fwd_kernel_traitsILi96ELi128ELi64ELi4ELb0ELb0EN7cutlass6half_tE19Flash_kernel_traitsILi96ELi128ELi64ELi4ES3_EELb0ELb1ELb0ELb0ELb0ELb1ELb1ELb0EEEvNS_16Flash_fwd_paramsE
        .type           _ZN5flash16flash_fwd_kernelI23Flash_fwd_kernel_traitsILi96ELi128ELi64ELi4ELb0ELb0EN7cutlass6half_tE19Flash_kernel_traitsILi96ELi128ELi64ELi4ES3_EELb0ELb1ELb0ELb0ELb0ELb1ELb1ELb0EEEvNS_16Flash_fwd_paramsE,@function
        .size           _ZN5flash16flash_fwd_kernelI23Flash_fwd_kernel_traitsILi96ELi128ELi64ELi4ELb0ELb0EN7cutlass6half_tE19Flash_kernel_traitsILi96ELi128ELi64ELi4ES3_EELb0ELb1ELb0ELb0ELb0ELb1ELb1ELb0EEEvNS_16Flash_fwd_paramsE,(.L_x_1271 - _ZN5flash16flash_fwd_kernelI23Flash_fwd_kernel_traitsILi96ELi128ELi64ELi4ELb0ELb0EN7cutlass6half_tE19Flash_kernel_traitsILi96ELi128ELi64ELi4ES3_EELb0ELb1ELb0ELb0ELb0ELb1ELb1ELb0EEEvNS_16Flash_fwd_paramsE)
        .other          _ZN5flash16flash_fwd_kernelI23Flash_fwd_kernel_traitsILi96ELi128ELi64ELi4ELb0ELb0EN7cutlass6half_tE19Flash_kernel_traitsILi96ELi128ELi64ELi4ES3_EELb0ELb1ELb0ELb0ELb0ELb1ELb1ELb0EEEvNS_16Flash_fwd_paramsE,@"STO_CUDA_ENTRY STV_DEFAULT"
_ZN5flash16flash_fwd_kernelI23Flash_fwd_kernel_traitsILi96ELi128ELi64ELi4ELb0ELb0EN7cutlass6half_tE19Flash_kernel_traitsILi96ELi128ELi64ELi4ES3_EELb0ELb1ELb0ELb0ELb0ELb1ELb1ELb0EEEvNS_16Flash_fwd_paramsE:
.text._ZN5flash16flash_fwd_kernelI23Flash_fwd_kernel_traitsILi96ELi128ELi64ELi4ELb0ELb0EN7cutlass6half_tE19Flash_kernel_traitsILi96ELi128ELi64ELi4ES3_EELb0ELb1ELb0ELb0ELb0ELb1ELb1ELb0EEEvNS_16Flash_fwd_paramsE:
        /* <DEDUP_REMOVED lines=16> */
[----:B------:R-:W-:Y:S02]  /*0100*/  SHF.R.U32.HI R2, RZ, 0x1e, R229 ;  /* 0x0000001eff027819 */ /* 0x000fe400000116e5 */
[----:B----4-:R-:W-:Y:S01]  /*0110*/  ISETP.NE.U32.AND P3, PT, RZ, UR6, PT ;  /* 0x00000006ff007c0c */ /* 0x010fe2000bf65070 */
[----:B------:R-:W2:Y:S03]  /*0120*/  @P0 LDG.E R228, desc[UR12][R4.64] ;  /* 0x0000000c04e40981 */ /* 0x000ea6000c1e1900 */
[----:B------:R-:W-:Y:S01]  /*0130*/  ISETP.NE.AND.EX P3, PT, RZ, UR7, PT, P3 ;  /* 0x00000007ff007c0c */ /* 0x000fe2000bf65330 */
[----:B------:R1:W2:Y:S01]  /*0140*/  @P4 LDG.E R0, desc[UR12][R4.64+0x4] ;  /* 0x0000040c04004981 */ /* 0x0002a2000c1e1900 */
[----:B------:R-:W-:Y:S01]  /*0150*/  @P2 IADD3 R140, P0, PT, R10, UR4, RZ ;  /* 0x000000040a8c2c10 */ /* 0x000fe2000ff1e0ff */
[----:B------:R-:W-:Y:S01]  /*0160*/  IMAD.MOV.U32 R8, RZ, RZ, RZ ;  /* 0x000000ffff087224 */ /* 0x000fe200078e00ff */
[----:B------:R-:W3:Y:S02]  /*0170*/  S2R R20, SR_CTAID.X ;  /* 0x0000000000147919 */ /* 0x000ee40000002500 */
[----:B------:R-:W-:Y:S01]  /*0180*/  @P2 IADD3.X R141, PT, PT, R2, UR5, RZ, P0, !PT ;  /* 0x00000005028d2c10 */ /* 0x000fe200087fe4ff */
[----:B------:R-:W4:Y:S04]  /*0190*/  @!P4 LDC R145, c[0x0][0x434] ;  /* 0x00010d00ff91cb82 */ /* 0x000f280000000800 */
[----:B------:R-:W5:Y:S04]  /*01a0*/  @P2 LDG.E R140, desc[UR12][R140.64] ;  /* 0x0000000c8c8c2981 */ /* 0x000f68000c1e1900 */
[----:B------:R-:W2:Y:S01]  /*01b0*/  @!P2 LDC R6, c[0x0][0x43c] ;  /* 0x00010f00ff06ab82 */ /* 0x000ea20000000800 */
[----:B-1----:R-:W-:-:S04]  /*01c0*/  @P3 IADD3 R4, P1, PT, R10, UR6, RZ ;  /* 0x000000060a043c10 */ /* 0x002fc8000ff3e0ff */
[----:B------:R-:W-:-:S05]  /*01d0*/  @P3 IADD3.X R5, PT, PT, R2, UR7, RZ, P1, !PT ;  /* 0x0000000702053c10 */ /* 0x000fca0008ffe4ff */
[----:B------:R1:W5:Y:S02]  /*01e0*/  @P3 LDG.E R8, desc[UR12][R4.64] ;  /* 0x0000000c04083981 */ /* 0x000364000c1e1900 */
[----:B-1----:R-:W1:Y:S01]  /*01f0*/  LDC.64 R4, c[0x0][0x468] ;  /* 0x00011a00ff047b82 */ /* 0x002e620000000a00 */
[----:B------:R-:W3:Y:S01]  /*0200*/  LDCU.U8 UR4, c[0x0][0x532] ;  /* 0x0000a640ff0477ac */ /* 0x000ee20008000000 */
[----:B-1----:R-:W-:-:S05]  /*0210*/  IADD3 R10, P0, PT, R10, R4, RZ ;  /* 0x000000040a0a7210 */ /* 0x002fca0007f1e0ff */
[----:B------:R-:W-:Y:S01]  /*0220*/  IMAD.X R11, R2, 0x1, R5, P0 ;  /* 0x00000001020b7824 */ /* 0x000fe200000e0605 */
[C---:B------:R-:W-:Y:S01]  /*0230*/  ISETP.NE.U32.AND P0, PT, R4.reuse, RZ, PT ;  /* 0x000000ff0400720c */ /* 0x040fe20003f05070 */
[----:B------:R-:W1:Y:S03]  /*0240*/  @!P2 LDC.64 R2, c[0x0][0x488] ;  /* 0x00012200ff02ab82 */ /* 0x000e660000000a00 */
[----:B------:R-:W-:Y:S02]  /*0250*/  ISETP.NE.AND.EX P0, PT, R5, RZ, PT, P0 ;  /* 0x000000ff0500720c */ /* 0x000fe40003f05300 */
[----:B------:R-:W-:Y:S02]  /*0260*/  ISETP.EQ.U32.AND P3, PT, R4, RZ, PT ;  /* 0x000000ff0400720c */ /* 0x000fe40003f62070 */
[----:B---3--:R-:W-:-:S09]  /*0270*/  ISETP.NE.AND P1, PT, RZ, UR4, PT ;  /* 0x00000004ff007c0c */ /* 0x008fd2000bf25270 */
[----:B------:R-:W3:Y:S01]  /*0280*/  @!P0 LDC R4, c[0x0][0x438] ;  /* 0x00010e00ff048b82 */ /* 0x000ee20000000800 */
[----:B------:R-:W-:Y:S01]  /*0290*/  ISETP.EQ.OR.EX P3, PT, R5, RZ, !P1, P3 ;  /* 0x000000ff0500720c */ /* 0x000fe20004f62730 */
[----:B------:R-:W-:Y:S02]  /*02a0*/  IMAD.MOV.U32 R9, RZ, RZ, -0x1 ;  /* 0xffffffffff097424 */ /* 0x000fe400078e00ff */
[----:B------:R-:W-:-:S10]  /*02b0*/  IMAD.SHL.U32 R144, R20, 0x80, RZ ;  /* 0x0000008014907824 */ /* 0x000fd400078e00ff */
[----:B------:R1:W5:Y:S01]  /*02c0*/  @!P3 LDG.E R9, desc[UR12][R10.64] ;  /* 0x0000000c0a09b981 */ /* 0x000362000c1e1900 */
[----:B--2---:R-:W-:-:S05]  /*02d0*/  @P4 IMAD.IADD R145, R0, 0x1, -R228 ;  /* 0x0000000100914824 */ /* 0x004fca00078e0ae4 */
[----:B----4-:R-:W-:Y:S01]  /*02e0*/  ISETP.GT.AND P3, PT, R145, R144, PT ;  /* 0x000000909100720c */ /* 0x010fe20003f64270 */
[----:B-1-3--:R-:W-:-:S12]  /*02f0*/  @!P0 BRA `(.L_x_483) ;  /* 0x00000000000c8947 */ /* 0x00afd80003800000 */
[----:B------:R-:W2:Y:S02]  /*0300*/  @P1 LDG.E R4, desc[UR12][R10.64+0x4] ;  /* 0x0000040c0a041981 */ /* 0x000ea4000c1e1900 */
[----:B--2--5:R-:W-:-:S06]  /*0310*/  @P1 IADD3 R4, PT, PT, R4, -R9, RZ ;  /* 0x8000000904041210 */ /* 0x024fcc0007ffe0ff */
[----:B------:R1:W5:Y:S02]  /*0320*/  @!P1 LDG.E R4, desc[UR12][R10.64] ;  /* 0x0000000c0a049981 */ /* 0x000364000c1e1900 */
.L_x_483:
[----:B------:R-:W-:Y:S05]  /*0330*/  @!P3 EXIT ;  /* 0x000000000000b94d */ /* 0x000fea0003800000 */
[----:B------:R-:W2:Y:S01]  /*0340*/  LDC R0, c[0x0][0x508] ;  /* 0x00014200ff007b82 */ /* 0x000ea20000000800 */
[----:B------:R-:W-:Y:S01]  /*0350*/  @!P2 ISETP.NE.U32.AND P0, PT, R2, RZ, PT ;  /* 0x000000ff0200a20c */ /* 0x000fe20003f05070 */
[----:B-----5:R-:W-:Y:S01]  /*0360*/  @P2 IMAD.IADD R140, R140, 0x1, -R8 ;  /* 0x000000018c8c2824 */ /* 0x020fe200078e0a08 */
[----:B------:R-:W3:Y:S02]  /*0370*/  S2R R216, SR_TID.X ;  /* 0x0000000000d87919 */ /* 0x000ee40000002100 */
[----:B------:R-:W-:Y:S01]  /*0380*/  @!P2 ISETP.NE.AND.EX P0, PT, R3, RZ, PT, P0 ;  /* 0x000000ff0300a20c */ /* 0x000fe20003f05300 */
[----:B------:R-:W-:-:S03]  /*0390*/  VIADD R3, R20, 0x1 ;  /* 0x0000000114037836 */ /* 0x000fc60000000000 */
[----:B------:R-:W-:Y:S01]  /*03a0*/  @!P2 SEL R6, R6, RZ, P0 ;  /* 0x000000ff0606a207 */ /* 0x000fe20000000000 */
[----:B------:R-:W-:-:S03]  /*03b0*/  IMAD R3, R3, 0x80, -R145 ;  /* 0x0000008003037824 */ /* 0x000fc600078e0a91 */
        /* <DEDUP_REMOVED lines=14> */
[----:B------:R-:W2:Y:S08]  /*04a0*/  LDC.U8 R0, c[0x0][0x549] ;  /* 0x00015240ff007b82 */ /* 0x000eb00000000000 */
[----:B------:R-:W3:Y:S08]  /*04b0*/  LDC.U8 R5, c[0x0][0x548] ;  /* 0x00015200ff057b82 */ /* 0x000ef00000000000 */
[----:B------:R-:W1:Y:S08]  /*04c0*/  @!P1 LDC.64 R8, c[0x0][0x400] ;  /* 0x00010000ff089b82 */ /* 0x000e700000000a00 */
[----:B------:R-:W4:Y:S01]  /*04d0*/  @P1 LDC.64 R6, c[0x0][0x408] ;  /* 0x00010200ff061b82 */ /* 0x000f220000000a00 */
[----:B--2---:R-:W-:-:S07]  /*04e0*/  ISETP.NE.AND P0, PT, R0, RZ, PT ;  /* 0x000000ff0000720c */ /* 0x004fce0003f05270 */
[----:B------:R-:W2:Y:S01]  /*04f0*/  LDC R0, c[0x0][0x434] ;  /* 0x00010d00ff007b82 */ /* 0x000ea20000000800 */
[----:B---3--:R-:W-:Y:S01]  /*0500*/  ISETP.NE.AND P5, PT, R5, RZ, !P0 ;  /* 0x000000ff0500720c */ /* 0x008fe200047a5270 */
[----:B-1----:R-:W-:-:S06]  /*0510*/  @!P1 IMAD.WIDE.U32 R10, R229, R8, RZ ;  /* 0x00000008e50a9225 */ /* 0x002fcc00078e00ff */
[----:B------:R-:W1:Y:S01]  /*0520*/  @P0 LDC.64 R2, c[0x0][0x430] ;  /* 0x00010c00ff020b82 */ /* 0x000e620000000a00 */
[----:B------:R-:W-:Y:S01]  /*0530*/  @!P1 IMAD R9, R229, R9, R11 ;  /* 0x00000009e5099224 */ /* 0x000fe200078e020b */
[----:B------:R-:W-:Y:S01]  /*0540*/  @!P1 MOV R8, R10 ;  /* 0x0000000a00089202 */ /* 0x000fe20000000f00 */
[----:B----4-:R-:W-:-:S05]  /*0550*/  @P1 IMAD.WIDE.U32 R10, R228, R6, RZ ;  /* 0x00000006e40a1225 */ /* 0x010fca00078e00ff */
[----:B------:R-:W3:Y:S01]  /*0560*/  @P0 LDC R6, c[0x0][0x430] ;  /* 0x00010c00ff060b82 */ /* 0x000ee20000000800 */
[----:B------:R-:W-:Y:S01]  /*0570*/  @P1 IMAD R9, R228, R7, R11 ;  /* 0x00000007e4091224 */ /* 0x000fe200078e020b */
[----:B------:R-:W-:Y:S01]  /*0580*/  @P1 MOV R8, R10 ;  /* 0x0000000a00081202 */ /* 0x000fe20000000f00 */
[----:B-1----:R-:W-:Y:S01]  /*0590*/  @P0 IMAD R3, R2, R3, RZ ;  /* 0x0000000302030224 */ /* 0x002fe200078e02ff */
[----:B------:R-:W-:Y:S01]  /*05a0*/  @P0 MOV R2, 0x1 ;  /* 0x0000000100020802 */ /* 0x000fe20000000f00 */
        /* <DEDUP_REMOVED lines=11> */
.L_x_485:
[----:B------:R-:W-:Y:S01]  /*0660*/  IMAD.SHL.U32 R11, R216, 0x8, RZ ;  /* 0x00000008d80b7824 */ /* 0x000fe200078e00ff */
[----:B------:R-:W1:Y:S01]  /*0670*/  LDCU.64 UR4, c[0x0][0x410] ;  /* 0x00008200ff0477ac */ /* 0x000e620008000a00 */
        /* <DEDUP_REMOVED lines=10> */
[----:B------:R-:W-:Y:S01]  /*0720*/  IMAD.MOV.U32 R11, RZ, RZ, RZ ;  /* 0x000000ffff0b7224 */ /* 0x000fe200078e00ff */
[----:B------:R-:W-:Y:S01]  /*0730*/  LOP3.LUT P6, R216, R216, 0x3, RZ, 0xc0, !PT ;  /* 0x00000003d8d87812 */ /* 0x000fe200078cc0ff */
[----:B------:R-:W-:Y:S01]  /*0740*/  IMAD.X R13, RZ, RZ, R9, P4 ;  /* 0x000000ffff0d7224 */ /* 0x000fe200020e0609 */
[----:B------:R-:W-:Y:S01]  /*0750*/  SEL R228, R0, R228, !P0 ;  /* 0x000000e400e47207 */ /* 0x000fe20004000000 */
[----:B------:R-:W-:Y:S01]  /*0760*/  VIADD R0, R10, 0x60 ;  /* 0x000000600a007836 */ /* 0x000fe20000000000 */
[----:B------:R-:W-:Y:S01]  /*0770*/  ISETP.GE.AND P1, PT, R7, R145, PT ;  /* 0x000000910700720c */ /* 0x000fe20003f26270 */
[----:B------:R-:W-:Y:S01]  /*0780*/  BSSY.RECONVERGENT B0, `(.L_x_486) ;  /* 0x000001a000007945 */ /* 0x000fe20003800200 */
[----:B-1----:R-:W-:Y:S01]  /*0790*/  IMAD.WIDE.U32 R12, R4, UR4, R12 ;  /* 0x00000004040c7c25 */ /* 0x002fe2000f8e000c */
        /* <DEDUP_REMOVED lines=24> */
.L_x_487:
[----:B------:R-:W-:Y:S05]  /*0920*/  BSYNC.RECONVERGENT B0 ;  /* 0x0000000000007941 */ /* 0x000fea0003800200 */
.L_x_486:
[----:B------:R-:W-:Y:S01]  /*0930*/  BSSY.RECONVERGENT B0, `(.L_x_488) ;  /* 0x0000013000007945 */ /* 0x000fe20003800200 */
[----:B------:R-:W-:Y:S01]  /*0940*/  ISETP.NE.OR P3, PT, R216, RZ, P0 ;  /* 0x000000ffd800720c */ /* 0x000fe20000765670 */
[----:B---3--:R-:W-:Y:S02]  /*0950*/  IMAD R144, R144, R6, RZ ;  /* 0x0000000690907224 */ /* 0x008fe400078e02ff */
[----:B------:R-:W-:Y:S10]  /*0960*/  @P1 BRA `(.L_x_489) ;  /* 0x00000000003c1947 */ /* 0x000ff40003800000 */
[----:B------:R-:W2:Y:S01]  /*0970*/  LDCU.64 UR6, c[0x0][0x408] ;  /* 0x00008100ff0677ac */ /* 0x000ea20008000a00 */
[----:B------:R-:W-:Y:S01]  /*0980*/  IADD3 R4, P1, PT, R20, 0x20, RZ ;  /* 0x0000002014047810 */ /* 0x000fe20007f3e0ff */
[----:B------:R-:W-:Y:S01]  /*0990*/  IMAD.MOV.U32 R16, RZ, RZ, R12 ;  /* 0x000000ffff107224 */ /* 0x000fe200078e000c */
        /* <DEDUP_REMOVED lines=12> */
.L_x_489:
[----:B------:R-:W-:Y:S05]  /*0a60*/  BSYNC.RECONVERGENT B0 ;  /* 0x0000000000007941 */ /* 0x000fea0003800200 */
.L_x_488:
        /* <DEDUP_REMOVED lines=17> */
.L_x_491:
[----:B------:R-:W-:Y:S05]  /*0b80*/  BSYNC.RECONVERGENT B0 ;  /* 0x0000000000007941 */ /* 0x000fea0003800200 */
.L_x_490:
[----:B------:R-:W-:Y:S01]  /*0b90*/  BSSY.RECONVERGENT B0, `(.L_x_492) ;  /* 0x0000013000007945 */ /* 0x000fe20003800200 */
[--C-:B------:R-:W-:Y:S02]  /*0ba0*/  IADD3 R228, P2, P1, R144, R228, R3.reuse ;  /* 0x000000e490e47210 */ /* 0x100fe4000795e003 */
        /* <DEDUP_REMOVED lines=17> */
.L_x_493:
[----:B------:R-:W-:Y:S05]  /*0cc0*/  BSYNC.RECONVERGENT B0 ;  /* 0x0000000000007941 */ /* 0x000fea0003800200 */
.L_x_492:
        /* <DEDUP_REMOVED lines=11> */
.L_x_495:
[----:B------:R-:W-:Y:S05]  /*0d80*/  BSYNC.RECONVERGENT B0 ;  /* 0x0000000000007941 */ /* 0x000fea0003800200 */
.L_x_494:
[----:B------:R-:W-:Y:S04]  /*0d90*/  BSSY.RECONVERGENT B0, `(.L_x_496) ;  /* 0x000000a000007945 */ /* 0x000fe80003800200 */
[----:B------:R-:W-:Y:S05]  /*0da0*/  @P5 BRA `(.L_x_497) ;  /* 0x0000000000205947 */ /* 0x000fea0003800000 */
[----:B------:R-:W5:Y:S01]  /*0db0*/  LDCU.64 UR4, c[0x0][0x420] ;  /* 0x00008400ff0477ac */ /* 0x000f620008000a00 */
[----:B-1----:R-:W-:-:S05]  /*0dc0*/  IMAD R2, R7, R6, RZ ;  /* 0x0000000607027224 */ /* 0x002fca00078e02ff */
[----:B------:R-:W-:-:S04]  /*0dd0*/  IADD3 R4, P0, PT, R2, R228, RZ ;  /* 0x000000e402047210 */ /* 0x000fc80007f1e0ff */
[----:B------:R-:W-:Y:S02]  /*0de0*/  LEA.HI.X.SX32 R2, R2, R3, 0x1, P0 ;  /* 0x0000000302027211 */ /* 0x000fe400000f0eff */
[----:B-----5:R-:W-:-:S04]  /*0df0*/  LEA R8, P0, R4, UR4, 0x2 ;  /* 0x0000000404087c11 */ /* 0x020fc8000f8010ff */
[----:B------:R-:W-:Y:S01]  /*0e00*/  LEA.HI.X R9, R4, UR5, R2, 0x2, P0 ;  /* 0x0000000504097c11 */ /* 0x000fe200080f1402 */
[----:B------:R-:W-:-:S05]  /*0e10*/  IMAD.MOV.U32 R2, RZ, RZ, 0x7f800000 ;  /* 0x7f800000ff027424 */ /* 0x000fca00078e00ff */
[----:B------:R1:W-:Y:S03]  /*0e20*/  STG.E desc[UR12][R8.64], R2 ;  /* 0x0000000208007986 */ /* 0x0003e6000c10190c */
.L_x_497:
[----:B------:R-:W-:Y:S05]  /*0e30*/  BSYNC.RECONVERGENT B0 ;  /* 0x0000000000007941 */ /* 0x000fea0003800200 */
.L_x_496:
        /* <DEDUP_REMOVED lines=10> */
.L_x_499:
[----:B------:R-:W-:Y:S05]  /*0ee0*/  BSYNC.RECONVERGENT B0 ;  /* 0x0000000000007941 */ /* 0x000fea0003800200 */
.L_x_498:
[----:B------:R-:W-:Y:S05]  /*0ef0*/  @P3 EXIT ;  /* 0x000000000000394d */ /* 0x000fea0003800000 */
[----:B------:R-:W1:Y:S01]  /*0f00*/  LDCU.64 UR4, c[0x0][0x420] ;  /* 0x00008400ff0477ac */ /* 0x000e620008000a00 */
[----:B------:R-:W-:-:S05]  /*0f10*/  IMAD R0, R0, R6, RZ ;  /* 0x0000000600007224 */ /* 0x000fca00078e02ff */
[----:B------:R-:W-:-:S04]  /*0f20*/  IADD3 R228, P0, PT, R0, R228, RZ ;  /* 0x000000e400e47210 */ /* 0x000fc80007f1e0ff */
[----:B------:R-:W-:Y:S02]  /*0f30*/  LEA.HI.X.SX32 R0, R0, R3, 0x1, P0 ;  /* 0x0000000300007211 */ /* 0x000fe400000f0eff */
[----:B-1----:R-:W-:-:S04]  /*0f40*/  LEA R2, P0, R228, UR4, 0x2 ;  /* 0x00000004e4027c11 */ /* 0x002fc8000f8010ff */
[----:B------:R-:W-:Y:S01]  /*0f50*/  LEA.HI.X R3, R228, UR5, R0, 0x2, P0 ;  /* 0x00000005e4037c11 */ /* 0x000fe200080f1400 */
[----:B------:R-:W-:-:S05]  /*0f60*/  IMAD.MOV.U32 R0, RZ, RZ, 0x7f800000 ;  /* 0x7f800000ff007424 */ /* 0x000fca00078e00ff */
[----:B------:R-:W-:Y:S01]  /*0f70*/  STG.E desc[UR12][R2.64], R0 ;  /* 0x0000000002007986 */ /* 0x000fe2000c10190c */
[----:B------:R-:W-:Y:S05]  /*0f80*/  EXIT ;  /* 0x000000000000794d */ /* 0x000fea0003800000 */
.L_x_484:
        /* <DEDUP_REMOVED lines=24> */
.L_x_500:
[----:B------:R-:W1:Y:S01]  /*1110*/  LDC.64 R2, c[0x0][0x3b8] ;  /* 0x0000ee00ff027b82 */ /* 0x000e620000000a00 */
[----:B------:R-:W-:-:S05]  /*1120*/  IADD3 R16, PT, PT, R8, R9, RZ ;  /* 0x0000000908107210 */ /* 0x000fca0007ffe0ff */
[C---:B-1----:R-:W-:Y:S02]  /*1130*/  IMAD R7, R16.reuse, R3, RZ ;  /* 0x0000000310077224 */ /* 0x042fe400078e02ff */
[----:B------:R-:W-:-:S05]  /*1140*/  IMAD.WIDE.U32 R16, R16, R2, RZ ;  /* 0x0000000210107225 */ /* 0x000fca00078e00ff */
[----:B------:R-:W-:Y:S02]  /*1150*/  IADD3 R7, PT, PT, R17, R7, RZ ;  /* 0x0000000711077210 */ /* 0x000fe40007ffe0ff */
.L_x_501:
        /* <DEDUP_REMOVED lines=38> */
.L_x_502:
[----:B------:R-:W1:Y:S01]  /*13c0*/  LDC.64 R32, c[0x0][0x3c0] ;  /* 0x0000f000ff207b82 */ /* 0x000e620000000a00 */
[----:B------:R-:W-:-:S05]  /*13d0*/  IADD3 R9, PT, PT, R8, R9, RZ ;  /* 0x0000000908097210 */ /* 0x000fca0007ffe0ff */
[C---:B-1----:R-:W-:Y:S02]  /*13e0*/  IMAD R8, R9.reuse, R33, RZ ;  /* 0x0000002109087224 */ /* 0x042fe400078e02ff */
[----:B------:R-:W-:-:S05]  /*13f0*/  IMAD.WIDE.U32 R14, R9, R32, RZ ;  /* 0x00000020090e7225 */ /* 0x000fca00078e00ff */
[----:B------:R-:W-:-:S07]  /*1400*/  IADD3 R8, PT, PT, R15, R8, RZ ;  /* 0x000000080f087210 */ /* 0x000fce0007ffe0ff */
.L_x_503:
[----:B------:R-:W-:Y:S01]  /*1410*/  IMAD.IADD R221, R145, 0x1, -R144 ;  /* 0x0000000191dd7824 */ /* 0x000fe200078e0a90 */
[----:B------:R-:W-:Y:S01]  /*1420*/  SHF.R.U32.HI R146, RZ, 0x2, R216 ;  /* 0x00000002ff927819 */ /* 0x000fe200000116d8 */
[----:B------:R-:W-:Y:S01]  /*1430*/  IMAD.SHL.U32 R34, R216, 0x8, RZ ;  /* 0x00000008d8227824 */ /* 0x000fe200078e00ff */
[----:B------:R-:W1:Y:S01]  /*1440*/  LDCU.64 UR8, c[0x0][0x3c8] ;  /* 0x00007900ff0877ac */ /* 0x000e620008000a00 */
[----:B------:R-:W-:Y:S01]  /*1450*/  IMAD.MOV.U32 R147, RZ, RZ, RZ ;  /* 0x000000ffff937224 */ /* 0x000fe200078e00ff */
[----:B------:R-:W-:Y:S01]  /*1460*/  ISETP.GE.AND P4, PT, R146, R221, PT ;  /* 0x000000dd9200720c */ /* 0x000fe20003f86270 */
[----:B------:R-:W2:Y:S01]  /*1470*/  S2UR UR14, SR_CgaCtaId ;  /* 0x00000000000e79c3 */ /* 0x000ea20000008800 */
[----:B------:R-:W-:Y:S01]  /*1480*/  LOP3.LUT R22, R34, 0x18, RZ, 0xc0, !PT ;  /* 0x0000001822167812 */ /* 0x000fe200078ec0ff */
[----:B------:R-:W3:Y:S01]  /*1490*/  LDCU.128 UR4, c[0x0][0x3d0] ;  /* 0x00007a00ff0477ac */ /* 0x000ee20008000c00 */
[----:B------:R-:W-:Y:S01]  /*14a0*/  IADD3 R12, PT, PT, R146, 0x20, RZ ;  /* 0x00000020920c7810 */ /* 0x000fe20007ffe0ff */
[----:B------:R-:W-:Y:S01]  /*14b0*/  IMAD.WIDE.U32 R20, R20, 0x80, R146 ;  /* 0x0000008014147825 */ /* 0x000fe200078e0092 */
[C---:B------:R-:W-:Y:S01]  /*14c0*/  IADD3 R16, P2, PT, R22.reuse, R16, RZ ;  /* 0x0000001016107210 */ /* 0x040fe20007f5e0ff */
[----:B------:R-:W4:Y:S01]  /*14d0*/  LDCU.64 UR10, c[0x0][0x390] ;  /* 0x00007200ff0a77ac */ /* 0x000f220008000a00 */
[----:B------:R-:W-:Y:S01]  /*14e0*/  IADD3 R14, P1, PT, R22, R14, RZ ;  /* 0x0000000e160e7210 */ /* 0x000fe20007f3e0ff */
[----:B------:R-:W-:Y:S01]  /*14f0*/  IMAD.SHL.U32 R137, R2, 0x40, RZ ;  /* 0x0000004002897824 */ /* 0x000fe200078e00ff */
[----:B------:R-:W-:Y:S01]  /*1500*/  IADD3 R22, P0, PT, R22, R23, RZ ;  /* 0x0000001716167210 */ /* 0x000fe20007f1e0ff */
[----:B------:R-:W-:Y:S01]  /*1510*/  IMAD.MOV.U32 R35, RZ, RZ, 0x20 ;  /* 0x00000020ff237424 */ /* 0x000fe200078e00ff */
[----:B------:R-:W-:Y:S01]  /*1520*/  ISETP.GE.AND P3, PT, R12, R221, PT ;  /* 0x000000dd0c00720c */ /* 0x000fe20003f66270 */
[----:B------:R-:W5:Y:S01]  /*1530*/  @!P4 LDC.64 R10, c[0x0][0x3b0] ;  /* 0x0000ec00ff0acb82 */ /* 0x000f620000000a00 */
[----:B------:R-:W-:Y:S01]  /*1540*/  IADD3 R6, PT, PT, R146, 0x40, RZ ;  /* 0x0000004092067810 */ /* 0x000fe20007ffe0ff */
[----:B------:R-:W-:Y:S01]  /*1550*/  IMAD.X R15, RZ, RZ, R8, P1 ;  /* 0x000000ffff0f7224 */ /* 0x000fe200008e0608 */
[----:B------:R-:W-:-:S02]  /*1560*/  IADD3.X R17, PT, PT, RZ, R7, RZ, P2, !PT ;  /* 0x00000007ff117210 */ /* 0x000fc400017fe4ff */
[----:B------:R-:W-:Y:S01]  /*1570*/  LOP3.LUT R7, R34, 0xd8, RZ, 0xc0, !PT ;  /* 0x000000d822077812 */ /* 0x000fe200078ec0ff */
[----:B------:R-:W-:Y:S01]  /*1580*/  IMAD.WIDE.U32 R14, R146, R32, R14 ;  /* 0x00000020920e7225 */ /* 0x000fe200078e000e */
[----:B------:R-:W-:Y:S01]  /*1590*/  IADD3.X R23, PT, PT, RZ, R5, RZ, P0, !PT ;  /* 0x00000005ff177210 */ /* 0x000fe200007fe4ff */
[----:B------:R-:W4:Y:S01]  /*15a0*/  @!P4 LDC.64 R8, c[0x0][0x380] ;  /* 0x0000e000ff08cb82 */ /* 0x000f220000000a00 */
[-C--:B------:R-:W-:Y:S01]  /*15b0*/  ISETP.GE.AND P6, PT, R6, R221.reuse, PT ;  /* 0x000000dd0600720c */ /* 0x080fe20003fc6270 */
[----:B------:R-:W-:Y:S01]  /*15c0*/  VIADD R6, R146, 0x60 ;  /* 0x0000006092067836 */ /* 0x000fe20000000000 */
[----:B------:R-:W-:Y:S01]  /*15d0*/  LOP3.LUT R7, R7, 0x18, R216, 0x78, !PT ;  /* 0x0000001807077812 */ /* 0x000fe200078e78d8 */
[----:B-1----:R-:W-:Y:S01]  /*15e0*/  IMAD.WIDE.U32 R22, R4, UR8, R22 ;  /* 0x0000000804167c25 */ /* 0x002fe2000f8e0016 */
[----:B------:R-:W-:Y:S02]  /*15f0*/  SHF.R.S32.HI R224, RZ, 0x1f, R24 ;  /* 0x0000001fffe07819 */ /* 0x000fe40000011418 */
[----:B------:R-:W-:Y:S01]  /*1600*/  ISETP.GE.AND P5, PT, R6, R221, PT ;  /* 0x000000dd0600720c */ /* 0x000fe20003fa6270 */
[----:B------:R-:W-:Y:S01]  /*1610*/  IMAD R23, R4, UR9, R23 ;  /* 0x0000000904177c24 */ /* 0x000fe2000f8e0217 */
[----:B------:R-:W-:Y:S01]  /*1620*/  LOP3.LUT R34, R7, 0x1f20, R34, 0xf8, !PT ;  /* 0x00001f2007227812 */ /* 0x000fe200078ef822 */
[----:B------:R-:W1:Y:S01]  /*1630*/  LDCU.64 UR8, c[0x0][0x388] ;  /* 0x00007100ff0877ac */ /* 0x000e620008000a00 */
[----:B------:R-:W4:Y:S01]  /*1640*/  @!P3 LDC.64 R6, c[0x0][0x3b0] ;  /* 0x0000ec00ff06bb82 */ /* 0x000f220000000a00 */
[----:B------:R-:W-:Y:S01]  /*1650*/  IMAD.WIDE.U32 R16, R146, R2, R16 ;  /* 0x0000000292107225 */ /* 0x000fe200078e0010 */
[----:B------:R-:W-:-:S02]  /*1660*/  MOV R28, R14 ;  /* 0x0000000e001c7202 */ /* 0x000fc40000000f00 */
[----:B------:R-:W-:Y:S01]  /*1670*/  SHF.L.U64.HI R136, R2, 0x6, R3 ;  /* 0x0000000602887819 */ /* 0x000fe20000010203 */
[----:B------:R-:W-:Y:S01]  /*1680*/  IMAD R27, R146, R3, R17 ;  /* 0x00000003921b7224 */ /* 0x000fe200078e0211 */
[----:B------:R-:W-:Y:S01]  /*1690*/  @!P3 IADD3 R17, P2, PT, R20, 0x20, RZ ;  /* 0x000000201411b810 */ /* 0x000fe20007f5e0ff */
[----:B------:R-:W-:Y:S01]  /*16a0*/  IMAD.MOV.U32 R26, RZ, RZ, R16 ;  /* 0x000000ffff1a7224 */ /* 0x000fe200078e0010 */
[----:B------:R-:W4:Y:S01]  /*16b0*/  @!P3 LDC.64 R4, c[0x0][0x380] ;  /* 0x0000e000ff04bb82 */ /* 0x000f220000000a00 */
[----:B---3--:R-:W-:Y:S01]  /*16c0*/  IMAD R226, R224, UR4, RZ ;  /* 0x00000004e0e27c24 */ /* 0x008fe2000f8e02ff */
[----:B------:R-:W-:Y:S01]  /*16d0*/  @!P5 IADD3 R14, P0, PT, R20, 0x60, RZ ;  /* 0x00000060140ed810 */ /* 0x000fe20007f1e0ff */
[----:B------:R-:W-:Y:S01]  /*16e0*/  IMAD R29, R146, R33, R15 ;  /* 0x00000021921d7224 */ /* 0x000fe200078e020f */
[----:B------:R-:W-:Y:S01]  /*16f0*/  @!P6 IADD3 R15, P1, PT, R20, 0x40, RZ ;  /* 0x00000040140fe810 */ /* 0x000fe20007f3e0ff */
[----:B-----5:R-:W-:Y:S01]  /*1700*/  @!P4 IMAD R19, R21, R10, RZ ;  /* 0x0000000a1513c224 */ /* 0x020fe200078e02ff */
[----:B------:R-:W-:Y:S01]  /*1710*/  SHF.L.U32 R139, R2, 0x5, RZ ;  /* 0x00000005028b7819 */ /* 0x000fe200000006ff */
[C---:B------:R-:W-:Y:S01]  /*1720*/  IMAD R226, R24.reuse, UR5, R226 ;  /* 0x0000000518e27c24 */ /* 0x040fe2000f8e02e2 */
[----:B------:R-:W-:Y:S01]  /*1730*/  @!P6 IADD3.X R16, PT, PT, RZ, R21, RZ, P1, !PT ;  /* 0x00000015ff10e210 */ /* 0x000fe20000ffe4ff */
[----:B------:R-:W-:Y:S01]  /*1740*/  IMAD.WIDE.U32 R26, R24, UR4, R26 ;  /* 0x00000004181a7c25 */ /* 0x000fe2000f8e001a */
[----:B------:R-:W-:Y:S01]  /*1750*/  UMOV UR5, 0x400 ;  /* 0x0000040000057882 */ /* 0x000fe20000000000 */
[----:B------:R-:W-:Y:S01]  /*1760*/  SHF.L.U64.HI R138, R2, 0x5, R3 ;  /* 0x00000005028a7819 */ /* 0x000fe20000010203 */
[----:B--2---:R-:W-:Y:S01]  /*1770*/  ULEA UR4, UR14, UR5, 0x18 ;  /* 0x000000050e047291 */ /* 0x004fe2000f8ec0ff */
[----:B------:R-:W-:Y:S01]  /*1780*/  @!P4 IMAD R19, R20, R11, R19 ;  /* 0x0000000b1413c224 */ /* 0x000fe200078e0213 */
[----:B------:R-:W-:Y:S01]  /*1790*/  IADD3 R226, PT, PT, R27, R226, RZ ;  /* 0x000000e21be27210 */ /* 0x000fe20007ffe0ff */
[--C-:B------:R-:W-:Y:S01]  /*17a0*/  @!P3 IMAD.X R11, RZ, RZ, R21.reuse, P2 ;  /* 0x000000ffff0bb224 */ /* 0x100fe200010e0615 */
[----:B-1----:R-:W-:Y:S01]  /*17b0*/  LEA R227, P1, R26, UR8, 0x1 ;  /* 0x000000081ae37c11 */ /* 0x002fe2000f8208ff */
[----:B------:R-:W-:Y:S01]  /*17c0*/  @!P5 IMAD.X R13, RZ, RZ, R21, P0 ;  /* 0x000000ffff0dd224 */ /* 0x000fe200000e0615 */
[----:B------:R-:W-:Y:S01]  /*17d0*/  LEA R230, R34, UR4, 0x1 ;  /* 0x0000000422e67c11 */ /* 0x000fe2000f8e08ff */
[----:B------:R-:W-:Y:S01]  /*17e0*/  @!P4 IMAD.WIDE.U32 R20, R20, R10, R22 ;  /* 0x0000000a1414c225 */ /* 0x000fe200078e0016 */
[----:B------:R-:W-:-:S02]  /*17f0*/  LEA.HI.X R226, R26, UR9, R226, 0x1, P1 ;  /* 0x000000091ae27c11 */ /* 0x000fc400088f0ce2 */
[----:B------:R-:W-:Y:S01]  /*1800*/  @!P3 MOV R26, R22 ;  /* 0x00000016001ab202 */ /* 0x000fe20000000f00 */
[----:B------:R-:W-:Y:S01]  /*1810*/  @!P3 IMAD.MOV.U32 R27, RZ, RZ, R23 ;  /* 0x000000ffff1bb224 */ /* 0x000fe200078e0017 */
[----:B----4-:R-:W-:Y:S01]  /*1820*/  @!P4 LEA R18, P0, R20, R8, 0x1 ;  /* 0x000000081412c211 */ /* 0x010fe200078008ff */
[-C--:B------:R-:W-:Y:S01]  /*1830*/  @!P3 IMAD R8, R11, R6.reuse, RZ ;  /* 0x000000060b08b224 */ /* 0x080fe200078e02ff */
[----:B------:R-:W-:Y:S01]  /*1840*/  SHF.L.U32 R143, R216, 0x5, RZ ;  /* 0x00000005d88f7819 */ /* 0x000fe200000006ff */
[----:B------:R-:W-:Y:S01]  /*1850*/  @!P4 IMAD.IADD R19, R21, 0x1, R19 ;  /* 0x000000011513c824 */ /* 0x000fe200078e0213 */
[----:B------:R-:W1:Y:S01]  /*1860*/  @!P6 LDC.64 R10, c[0x0][0x3b0] ;  /* 0x0000ec00ff0aeb82 */ /* 0x000e620000000a00 */
[C---:B------:R-:W-:Y:S01]  /*1870*/  @!P3 IMAD R7, R17.reuse, R7, R8 ;  /* 0x000000071107b224 */ /* 0x040fe200078e0208 */
[----:B------:R-:W-:Y:S01]  /*1880*/  SHF.R.U32.HI R142, RZ, 0x1, R216 ;  /* 0x00000001ff8e7819 */ /* 0x000fe200000116d8 */
[----:B------:R-:W-:Y:S01]  /*1890*/  @!P3 IMAD.WIDE.U32 R26, R17, R6, R26 ;  /* 0x00000006111ab225 */ /* 0x000fe200078e001a */
[----:B------:R-:W-:-:S02]  /*18a0*/  @!P4 LEA.HI.X R19, R20, R9, R19, 0x1, P0 ;  /* 0x000000091413c211 */ /* 0x000fc400000f0c13 */
[----:B------:R-:W-:Y:S01]  /*18b0*/  IADD3 R17, PT, PT, R217, -0x1, RZ ;  /* 0xffffffffd9117810 */ /* 0x000fe20007ffe0ff */
[----:B------:R-:W-:Y:S01]  /*18c0*/  @!P3 IMAD.IADD R6, R27, 0x1, R7 ;  /* 0x000000011b06b824 */ /* 0x000fe200078e0207 */
[----:B------:R-:W-:Y:S01]  /*18d0*/  @!P3 LEA R4, P0, R26, R4, 0x1 ;  /* 0x000000041a04b211 */ /* 0x000fe200078008ff */
[----:B------:R-:W2:Y:S01]  /*18e0*/  @!P5 LDC.64 R8, c[0x0][0x3b0] ;  /* 0x0000ec00ff08db82 */ /* 0x000ea20000000a00 */
[----:B------:R-:W-:Y:S01]  /*18f0*/  @!PT LDS RZ, [RZ] ;  /* 0x00000000fffff984 */ /* 0x000fe20000000800 */
[----:B------:R-:W-:Y:S01]  /*1900*/  @!PT LDS RZ, [RZ] ;  /* 0x00000000fffff984 */ /* 0x000fe20000000800 */
[----:B------:R-:W-:Y:S01]  /*1910*/  @!PT LDS RZ, [RZ] ;  /* 0x00000000fffff984 */ /* 0x000fe20000000800 */
[----:B------:R-:W-:Y:S01]  /*1920*/  @!P4 LDGSTS.E.BYPASS.LTC128B.128 [R230], desc[UR12][R18.64] ;  /* 0x0000000012e6cfae */ /* 0x000fe2000b981a0c */
[----:B------:R-:W-:Y:S01]  /*1930*/  IMAD R224, R224, UR6, RZ ;  /* 0x00000006e0e07c24 */ /* 0x000fe2000f8e02ff */
[----:B------:R-:W-:Y:S01]  /*1940*/  @!P3 LEA.HI.X R5, R26, R5, R6, 0x1, P0 ;  /* 0x000000051a05b211 */ /* 0x000fe200000f0c06 */
[----:B------:R-:W-:Y:S01]  /*1950*/  @!P6 IMAD.MOV.U32 R21, RZ, RZ, R23 ;  /* 0x000000ffff15e224 */ /* 0x000fe200078e0017 */
[----:B------:R-:W-:Y:S01]  /*1960*/  @!P4 LDGSTS.E.BYPASS.LTC128B.128 [R230+0x2000], desc[UR12][R18.64+0x40] ;  /* 0x0200004012e6cfae */ /* 0x000fe2000b981a0c */
[C---:B------:R-:W-:Y:S01]  /*1970*/  IMAD R224, R24.reuse, UR7, R224 ;  /* 0x0000000718e07c24 */ /* 0x040fe2000f8e02e0 */
[----:B------:R-:W-:Y:S01]  /*1980*/  @!P6 MOV R20, R22 ;  /* 0x000000160014e202 */ /* 0x000fe20000000f00 */
[----:B------:R-:W3:Y:S01]  /*1990*/  @!P6 LDC.64 R6, c[0x0][0x380] ;  /* 0x0000e000ff06eb82 */ /* 0x000ee20000000a00 */
[----:B------:R4:W-:Y:S01]  /*19a0*/  @!P4 LDGSTS.E.BYPASS.LTC128B.128 [R230+0x4000], desc[UR12][R18.64+0x80] ;  /* 0x0400008012e6cfae */ /* 0x0009e2000b981a0c */
[----:B------:R-:W-:Y:S01]  /*19b0*/  IMAD.WIDE.U32 R24, R24, UR6, R28 ;  /* 0x0000000618187c25 */ /* 0x000fe2000f8e001c */
[----:B------:R-:W-:Y:S01]  /*19c0*/  LOP3.LUT R220, R143, 0x120, RZ, 0xc0, !PT ;  /* 0x000001208fdc7812 */ /* 0x000fe200078ec0ff */
[----:B------:R-:W5:Y:S01]  /*19d0*/  LDCU UR6, c[0x0][0x50c] ;  /* 0x0000a180ff0677ac */ /* 0x000f620008000800 */
[----:B------:R-:W-:Y:S01]  /*19e0*/  @!P3 LDGSTS.E.BYPASS.LTC128B.128 [R230+0x800], desc[UR12][R4.64] ;  /* 0x0080000004e6bfae */ /* 0x000fe2000b981a0c */
[----:B------:R-:W-:Y:S01]  /*19f0*/  LOP3.LUT R222, R146, 0x7, RZ, 0xc0, !PT ;  /* 0x0000000792de7812 */ /* 0x000fe200078ec0ff */
[----:B-1----:R-:W-:Y:S01]  /*1a00*/  @!P6 IMAD R16, R16, R10, RZ ;  /* 0x0000000a1010e224 */ /* 0x002fe200078e02ff */
[----:B------:R-:W-:Y:S01]  /*1a10*/  IADD3 R224, PT, PT, R25, R224, RZ ;  /* 0x000000e019e07210 */ /* 0x000fe20007ffe0ff */
[----:B------:R-:W-:Y:S01]  /*1a20*/  @!P3 LDGSTS.E.BYPASS.LTC128B.128 [R230+0x2800], desc[UR12][R4.64+0x40] ;  /* 0x0280004004e6bfae */ /* 0x000fe2000b981a0c */
[----:B------:R-:W-:Y:S01]  /*1a30*/  LEA R225, P1, R24, UR10, 0x1 ;  /* 0x0000000a18e17c11 */ /* 0x000fe2000f8208ff */
[----:B------:R-:W-:-:S02]  /*1a40*/  @!P6 IMAD R11, R15, R11, R16 ;  /* 0x0000000b0f0be224 */ /* 0x000fc400078e0210 */
[----:B------:R1:W-:Y:S01]  /*1a50*/  @!P3 LDGSTS.E.BYPASS.LTC128B.128 [R230+0x4800], desc[UR12][R4.64+0x80] ;  /* 0x0480008004e6bfae */ /* 0x0003e2000b981a0c */
[----:B------:R-:W-:Y:S01]  /*1a60*/  LEA.HI.X R224, R24, UR11, R224, 0x1, P1 ;  /* 0x0000000b18e07c11 */ /* 0x000fe200088f0ce0 */
[----:B------:R-:W-:-:S04]  /*1a70*/  @!P6 IMAD.WIDE.U32 R24, R15, R10, R20 ;  /* 0x0000000a0f18e225 */ /* 0x000fc800078e0014 */
[----:B--2---:R-:W-:Y:S01]  /*1a80*/  @!P5 IMAD R13, R13, R8, RZ ;  /* 0x000000080d0dd224 */ /* 0x004fe200078e02ff */
[----:B------:R-:W-:Y:S01]  /*1a90*/  @!P6 IADD3 R11, PT, PT, R25, R11, RZ ;  /* 0x0000000b190be210 */ /* 0x000fe20007ffe0ff */
[-C--:B------:R-:W-:Y:S02]  /*1aa0*/  IMAD R10, R136, R17.reuse, RZ ;  /* 0x00000011880a7224 */ /* 0x080fe400078e02ff */
[----:B------:R-:W-:Y:S01]  /*1ab0*/  IMAD.WIDE.U32 R20, R137, R17, RZ ;  /* 0x0000001189147225 */ /* 0x000fe200078e00ff */
[----:B---3--:R-:W-:-:S03]  /*1ac0*/  @!P6 LEA R26, P2, R24, R6, 0x1 ;  /* 0x00000006181ae211 */ /* 0x008fc600078408ff */
[----:B------:R-:W-:Y:S01]  /*1ad0*/  @!P5 IMAD R9, R14, R9, R13 ;  /* 0x000000090e09d224 */ /* 0x000fe200078e020d */
[----:B------:R-:W-:Y:S01]  /*1ae0*/  @!P6 LEA.HI.X R27, R24, R7, R11, 0x1, P2 ;  /* 0x00000007181be211 */ /* 0x000fe200010f0c0b */
[----:B----4-:R-:W-:Y:S02]  /*1af0*/  IMAD R18, R17, -0x40, R140 ;  /* 0xffffffc011127824 */ /* 0x010fe400078e028c */
[----:B------:R-:W-:Y:S02]  /*1b00*/  @!P5 IMAD.WIDE.U32 R22, R14, R8, R22 ;  /* 0x000000080e16d225 */ /* 0x000fe400078e0016 */
[----:B------:R-:W-:Y:S01]  /*1b10*/  @!P6 LDGSTS.E.BYPASS.LTC128B.128 [R230+0x1000], desc[UR12][R26.64] ;  /* 0x010000001ae6efae */ /* 0x000fe2000b981a0c */
[-C--:B------:R-:W-:Y:S01]  /*1b20*/  ISETP.GE.AND P4, PT, R146, R18.reuse, PT ;  /* 0x000000129200720c */ /* 0x080fe20003f86270 */
[----:B------:R-:W-:Y:S01]  /*1b30*/  IMAD.IADD R10, R21, 0x1, R10 ;  /* 0x00000001150a7824 */ /* 0x000fe200078e020a */
[-C--:B------:R-:W-:Y:S01]  /*1b40*/  ISETP.GE.AND P3, PT, R12, R18.reuse, PT ;  /* 0x000000120c00720c */ /* 0x080fe20003f66270 */
[----:B------:R-:W-:Y:S01]  /*1b50*/  @!P6 LDGSTS.E.BYPASS.LTC128B.128 [R230+0x3000], desc[UR12][R26.64+0x40] ;  /* 0x030000401ae6efae */ /* 0x000fe2000b981a0c */
[----:B------:R-:W-:Y:S01]  /*1b60*/  @!P5 IADD3 R9, PT, PT, R23, R9, RZ ;  /* 0x000000091709d210 */ /* 0x000fe20007ffe0ff */
[----:B------:R-:W-:Y:S01]  /*1b70*/  IMAD.SHL.U32 R8, R216, 0x10, RZ ;  /* 0x00000010d8087824 */ /* 0x000fe200078e00ff */
[----:B-1----:R-:W1:Y:S01]  /*1b80*/  @!P5 LDC.64 R4, c[0x0][0x380] ;  /* 0x0000e000ff04db82 */ /* 0x002e620000000a00 */
[----:B------:R-:W-:Y:S01]  /*1b90*/  @!P6 LDGSTS.E.BYPASS.LTC128B.128 [R230+0x5000], desc[UR12][R26.64+0x80] ;  /* 0x050000801ae6efae */ /* 0x000fe2000b981a0c */
[----:B------:R-:W-:-:S02]  /*1ba0*/  ISETP.GE.AND P2, PT, R12, R18, PT ;  /* 0x000000120c00720c */ /* 0x000fc40003f46270 */
[C---:B------:R-:W-:Y:S02]  /*1bb0*/  LOP3.LUT R219, R8.reuse, 0x100, RZ, 0xc0, !PT ;  /* 0x0000010008db7812 */ /* 0x040fe400078ec0ff */
[----:B------:R-:W-:Y:S02]  /*1bc0*/  LOP3.LUT R8, R8, 0x3e00, RZ, 0xc0, !PT ;  /* 0x00003e0008087812 */ /* 0x000fe400078ec0ff */
[CC--:B------:R-:W-:Y:S02]  /*1bd0*/  @!P4 LEA R14, P1, R20.reuse, R227.reuse, 0x1 ;  /* 0x000000e3140ec211 */ /* 0x0c0fe400078208ff */
[----:B------:R-:W-:Y:S02]  /*1be0*/  @!P3 IADD3 R6, P0, PT, R139, R20, RZ ;  /* 0x000000148b06b210 */ /* 0x000fe40007f1e0ff */
[--C-:B------:R-:W-:Y:S02]  /*1bf0*/  @!P4 LEA.HI.X R15, R20, R226, R10.reuse, 0x1, P1 ;  /* 0x000000e2140fc211 */ /* 0x100fe400008f0c0a */
[----:B------:R-:W-:Y:S01]  /*1c00*/  LOP3.LUT R219, R219, 0x20, R143, 0xf8, !PT ;  /* 0x00000020dbdb7812 */ /* 0x000fe200078ef88f */
[----:B------:R-:W-:Y:S01]  /*1c10*/  @!P3 IMAD.X R10, R138, 0x1, R10, P0 ;  /* 0x000000018a0ab824 */ /* 0x000fe200000e060a */
[----:B------:R-:W-:-:S02]  /*1c20*/  @!P3 LEA R20, P0, R6, R227, 0x1 ;  /* 0x000000e30614b211 */ /* 0x000fc400078008ff */
[----:B------:R-:W-:Y:S02]  /*1c30*/  LOP3.LUT P6, RZ, R216, 0x4, RZ, 0xc0, !PT ;  /* 0x00000004d8ff7812 */ /* 0x000fe400078cc0ff */
[----:B------:R-:W-:Y:S01]  /*1c40*/  @!P3 LEA.HI.X R21, R6, R226, R10, 0x1, P0 ;  /* 0x000000e20615b211 */ /* 0x000fe200000f0c0a */
[----:B------:R-:W-:Y:S01]  /*1c50*/  IMAD.SHL.U32 R6, R32, 0x40, RZ ;  /* 0x0000004020067824 */ /* 0x000fe200078e00ff */
[----:B------:R-:W-:Y:S02]  /*1c60*/  SEL R35, R35, 0xffffffe0, !P6 ;  /* 0xffffffe023237807 */ /* 0x000fe40007000000 */
[----:B-1----:R-:W-:Y:S01]  /*1c70*/  @!P5 LEA R4, P1, R22, R4, 0x1 ;  /* 0x000000041604d211 */ /* 0x002fe200078208ff */
[----:B------:R-:W-:-:S03]  /*1c80*/  IMAD.WIDE.U32 R6, R6, R17, RZ ;  /* 0x0000001106067225 */ /* 0x000fc600078e00ff */
[----:B------:R-:W-:Y:S02]  /*1c90*/  @!P5 LEA.HI.X R5, R22, R5, R9, 0x1, P1 ;  /* 0x000000051605d211 */ /* 0x000fe400008f0c09 */
[----:B------:R-:W-:Y:S02]  /*1ca0*/  LOP3.LUT R9, R143, 0xc0, RZ, 0xc0, !PT ;  /* 0x000000c08f097812 */ /* 0x000fe400078ec0ff */
[----:B------:R-:W-:Y:S01]  /*1cb0*/  @!P4 LEA R10, P1, R6, R225, 0x1 ;  /* 0x000000e1060ac211 */ /* 0x000fe200078208ff */
[----:B------:R-:W-:Y:S04]  /*1cc0*/  @!P5 LDGSTS.E.BYPASS.LTC128B.128 [R230+0x1800], desc[UR12][R4.64] ;  /* 0x0180000004e6dfae */ /* 0x000fe8000b981a0c */
[----:B------:R-:W-:Y:S04]  /*1cd0*/  @!P5 LDGSTS.E.BYPASS.LTC128B.128 [R230+0x3800], desc[UR12][R4.64+0x40] ;  /* 0x0380004004e6dfae */ /* 0x000fe8000b981a0c */
[----:B------:R1:W-:Y:S01]  /*1ce0*/  @!P5 LDGSTS.E.BYPASS.LTC128B.128 [R230+0x5800], desc[UR12][R4.64+0x80] ;  /* 0x0580008004e6dfae */ /* 0x0003e2000b981a0c */
[----:B------:R-:W-:-:S03]  /*1cf0*/  ISETP.NE.AND P5, PT, R217, 0x1, PT ;  /* 0x00000001d900780c */ /* 0x000fc60003fa5270 */
[----:B------:R-:W-:Y:S04]  /*1d00*/  @!P4 LDGSTS.E.BYPASS.LTC128B.128 [R230+0x6000], desc[UR12][R14.64] ;  /* 0x060000000ee6cfae */ /* 0x000fe8000b981a0c */
[----:B------:R-:W-:Y:S04]  /*1d10*/  @!P4 LDGSTS.E.BYPASS.LTC128B.128 [R230+0x7000], desc[UR12][R14.64+0x40] ;  /* 0x070000400ee6cfae */ /* 0x000fe8000b981a0c */
[----:B------:R-:W-:Y:S04]  /*1d20*/  @!P4 LDGSTS.E.BYPASS.LTC128B.128 [R230+0x8000], desc[UR12][R14.64+0x80] ;  /* 0x080000800ee6cfae */ /* 0x000fe8000b981a0c */
[----:B------:R-:W-:Y:S04]  /*1d30*/  @!P3 LDGSTS.E.BYPASS.LTC128B.128 [R230+0x6800], desc[UR12][R20.64] ;  /* 0x0680000014e6bfae */ /* 0x000fe8000b981a0c */
[----:B------:R-:W-:Y:S04]  /*1d40*/  @!P3 LDGSTS.E.BYPASS.LTC128B.128 [R230+0x7800], desc[UR12][R20.64+0x40] ;  /* 0x0780004014e6bfae */ /* 0x000fe8000b981a0c */
[----:B------:R-:W-:Y:S01]  /*1d50*/  @!P3 LDGSTS.E.BYPASS.LTC128B.128 [R230+0x8800], desc[UR12][R20.64+0x80] ;  /* 0x0880008014e6bfae */ /* 0x000fe2000b981a0c */
[----:B-1----:R-:W-:-:S03]  /*1d60*/  SHF.L.U64.HI R4, R32, 0x6, R33 ;  /* 0x0000000620047819 */ /* 0x002fc60000010221 */
[----:B------:R-:W0:Y:S01]  /*1d70*/  LDGDEPBAR ;  /* 0x00000000000079af */ /* 0x000e220000000000 */
[----:B------:R-:W-:Y:S02]  /*1d80*/  IMAD.SHL.U32 R5, R216, 0x4, RZ ;  /* 0x00000004d8057824 */ /* 0x000fe400078e00ff */
[----:B------:R-:W-:-:S05]  /*1d90*/  IMAD R4, R4, R17, RZ ;  /* 0x0000001104047224 */ /* 0x000fca00078e02ff */
[----:B------:R-:W-:Y:S02]  /*1da0*/  IADD3 R4, PT, PT, R7, R4, RZ ;  /* 0x0000000407047210 */ /* 0x000fe40007ffe0ff */
[----:B------:R-:W-:Y:S02]  /*1db0*/  LOP3.LUT R7, R9, 0x18, R5, 0xf8, !PT ;  /* 0x0000001809077812 */ /* 0x000fe400078ef805 */
[----:B------:R-:W-:Y:S02]  /*1dc0*/  @!P2 LEA R5, P0, R32, R6, 0x5 ;  /* 0x000000062005a211 */ /* 0x000fe400078028ff */
[----:B------:R-:W-:Y:S02]  /*1dd0*/  @!P4 LEA.HI.X R11, R6, R224, R4, 0x1, P1 ;  /* 0x000000e0060bc211 */ /* 0x000fe400008f0c04 */
[C---:B------:R-:W-:Y:S02]  /*1de0*/  LOP3.LUT R141, R7.reuse, 0x8, R142, 0x78, !PT ;  /* 0x00000008078d7812 */ /* 0x040fe400078e788e */
[----:B------:R-:W-:-:S02]  /*1df0*/  LOP3.LUT R7, R7, 0x8, R216, 0x78, !PT ;  /* 0x0000000807077812 */ /* 0x000fc400078e78d8 */
[----:B------:R-:W-:Y:S02]  /*1e00*/  @!P2 LEA.HI.X R4, R32, R4, R33, 0x5, P0 ;  /* 0x000000042004a211 */ /* 0x000fe400000f2c21 */
[----:B------:R-:W-:Y:S01]  /*1e10*/  @!P2 LEA R6, P0, R5, R225, 0x1 ;  /* 0x000000e10506a211 */ /* 0x000fe200078008ff */
[----:B------:R-:W-:-:S04]  /*1e20*/  DEPBAR.LE SB0, 0x0 ;  /* 0x000080000000791a */ /* 0x000fc80000000000 */
[----:B------:R-:W-:Y:S01]  /*1e30*/  BAR.SYNC.DEFER_BLOCKING 0x0 ;  /* 0x0000000000007b1d */ /* 0x000fe20000010000 */
[----:B------:R-:W-:Y:S02]  /*1e40*/  IADD3 R220, PT, PT, R141, R220, R8 ;  /* 0x000000dc8ddc7210 */ /* 0x000fe40007ffe008 */
[----:B------:R-:W-:Y:S02]  /*1e50*/  IADD3 R219, PT, PT, R7, R219, RZ ;  /* 0x000000db07db7210 */ /* 0x000fe40007ffe0ff */
[----:B------:R-:W-:Y:S02]  /*1e60*/  @!P2 LEA.HI.X R7, R5, R224, R4, 0x1, P0 ;  /* 0x000000e00507a211 */ /* 0x000fe400000f0c04 */
[----:B------:R-:W-:Y:S02]  /*1e70*/  LEA R220, R220, UR4, 0x1 ;  /* 0x00000004dcdc7c11 */ /* 0x000fe4000f8e08ff */
[----:B------:R-:W-:Y:S02]  /*1e80*/  LEA R219, R219, UR4, 0x1 ;  /* 0x00000004dbdb7c11 */ /* 0x000fe4000f8e08ff */
[----:B------:R-:W-:-:S02]  /*1e90*/  IADD3 R248, PT, PT, R220, R35, RZ ;  /* 0x00000023dcf87210 */ /* 0x000fc40007ffe0ff */
[----:B------:R-:W-:Y:S01]  /*1ea0*/  LOP3.LUT R142, R142, 0x1f0, RZ, 0xc0, !PT ;  /* 0x000001f08e8e7812 */ /* 0x000fe200078ec0ff */
[----:B------:R-:W-:-:S03]  /*1eb0*/  IMAD.IADD R239, R219, 0x1, R35 ;  /* 0x00000001dbef7824 */ /* 0x000fc600078e0223 */
[----:B------:R-:W-:-:S04]  /*1ec0*/  IADD3 R142, PT, PT, R142, 0x1, R144 ;  /* 0x000000018e8e7810 */ /* 0x000fc80007ffe090 */
[----:B------:R-:W-:Y:S01]  /*1ed0*/  IADD3 R222, PT, PT, -R145, R142, R222 ;  /* 0x0000008e91de7210 */ /* 0x000fe20007ffe1de */
[----:B------:R-:W-:Y:S01]  /*1ee0*/  @!PT LDS RZ, [RZ] ;  /* 0x00000000fffff984 */ /* 0x000fe20000000800 */
[----:B------:R-:W-:Y:S01]  /*1ef0*/  @!PT LDS RZ, [RZ] ;  /* 0x00000000fffff984 */ /* 0x000fe20000000800 */
[----:B------:R-:W-:Y:S01]  /*1f00*/  @!PT LDS RZ, [RZ] ;  /* 0x00000000fffff984 */ /* 0x000fe20000000800 */
[----:B------:R-:W-:Y:S03]  /*1f10*/  @!P4 LDGSTS.E.BYPASS.LTC128B.128 [R230+0x9000], desc[UR12][R10.64] ;  /* 0x090000000ae6cfae */ /* 0x000fe6000b981a0c */
[--C-:B------:R-:W-:Y:S02]  /*1f20*/  IADD3 R222, PT, PT, R222, R0, R140.reuse ;  /* 0x00000000dede7210 */ /* 0x100fe40007ffe08c */
[----:B------:R-:W-:Y:S01]  /*1f30*/  LOP3.LUT R0, R141, 0x120, R143, 0xf8, !PT ;  /* 0x000001208d007812 */ /* 0x000fe200078ef88f */
[----:B------:R-:W-:Y:S01]  /*1f40*/  @!P4 LDGSTS.E.BYPASS.LTC128B.128 [R230+0xa000], desc[UR12][R10.64+0x40] ;  /* 0x0a0000400ae6cfae */ /* 0x000fe2000b981a0c */
[C---:B------:R-:W-:Y:S02]  /*1f50*/  VIMNMX R238, PT, PT, R222.reuse, R140, PT ;  /* 0x0000008cdeee7248 */ /* 0x040fe40003fe0100 */
[C-C-:B------:R-:W-:Y:S01]  /*1f60*/  VIADDMNMX R231, R222.reuse, 0x8, R140.reuse, PT ;  /* 0x00000008dee77846 */ /* 0x140fe2000380018c */
[----:B------:R-:W-:Y:S01]  /*1f70*/  @!P4 LDGSTS.E.BYPASS.LTC128B.128 [R230+0xb000], desc[UR12][R10.64+0x80] ;  /* 0x0b0000800ae6cfae */ /* 0x000fe2000b981a0c */
[----:B------:R-:W-:-:S02]  /*1f80*/  VIADDMNMX R223, R222, 0x40, R140, PT ;  /* 0x00000040dedf7846 */ /* 0x000fc4000380018c */
[----:B------:R-:W-:Y:S01]  /*1f90*/  VIADDMNMX R222, R222, 0x48, R140, PT ;  /* 0x00000048dede7846 */ /* 0x000fe2000380018c */
        /* <DEDUP_REMOVED lines=12> */
[----:B------:R-:W-:Y:S04]  /*2060*/  LDSM.16.M88.4 R88, [R219+0x6000] ;  /* 0x00600000db58783b */ /* 0x000fe80000000200 */
[----:B------:R-:W2:Y:S04]  /*2070*/  LDSM.16.M88.4 R44, [R220+0x1000] ;  /* 0x00100000dc2c783b */ /* 0x000ea80000000200 */
[----:B------:R-:W3:Y:S04]  /*2080*/  LDSM.16.M88.4 R72, [R219+0x6400] ;  /* 0x00640000db48783b */ /* 0x000ee80000000200 */
[----:B------:R-:W4:Y:S04]  /*2090*/  LDSM.16.M88.4 R56, [R219+0x6800] ;  /* 0x00680000db38783b */ /* 0x000f280000000200 */
[----:B------:R-:W5:Y:S04]  /*20a0*/  LDSM.16.M88.4 R128, [R219+0x6c00] ;  /* 0x006c0000db80783b */ /* 0x000f680000000200 */
[----:B------:R-:W5:Y:S04]  /*20b0*/  LDSM.16.M88.4 R124, [R220] ;  /* 0x00000000dc7c783b */ /* 0x000f680000000200 */
[----:B------:R-:W-:Y:S04]  /*20c0*/  LDSM.16.M88.4 R112, [R239+0x6000] ;  /* 0x00600000ef70783b */ /* 0x000fe80000000200 */
[----:B------:R-:W5:Y:S04]  /*20d0*/  LDSM.16.M88.4 R116, [R248+0x1000] ;  /* 0x00100000f874783b */ /* 0x000f680000000200 */
[----:B------:R-:W5:Y:S04]  /*20e0*/  LDSM.16.M88.4 R108, [R239+0x6400] ;  /* 0x00640000ef6c783b */ /* 0x000f680000000200 */
[----:B------:R-:W5:Y:S04]  /*20f0*/  LDSM.16.M88.4 R104, [R239+0x6800] ;  /* 0x00680000ef68783b */ /* 0x000f680000000200 */
[----:B------:R-:W5:Y:S04]  /*2100*/  LDSM.16.M88.4 R100, [R239+0x6c00] ;  /* 0x006c0000ef64783b */ /* 0x000f680000000200 */
[----:B------:R-:W5:Y:S01]  /*2110*/  LDSM.16.M88.4 R120, [R248] ;  /* 0x00000000f878783b */ /* 0x000f620000000200 */
[C---:B--2---:R-:W-:Y:S03]  /*2120*/  HMMA.16816.F32 R96, R44.reuse, R88, RZ ;  /* 0x000000582c60723c */ /* 0x044fe600000018ff */
[----:B------:R-:W-:Y:S04]  /*2130*/  LDSM.16.M88.4 R28, [R219+0x7000] ;  /* 0x00700000db1c783b */ /* 0x000fe80000000200 */
[----:B------:R-:W2:Y:S01]  /*2140*/  LDSM.16.M88.4 R40, [R220+0x2000] ;  /* 0x00200000dc28783b */ /* 0x000ea20000000200 */
[C---:B------:R-:W-:Y:S03]  /*2150*/  HMMA.16816.F32 R92, R44.reuse, R90, RZ ;  /* 0x0000005a2c5c723c */ /* 0x040fe600000018ff */
[----:B------:R-:W2:Y:S04]  /*2160*/  LDSM.16.M88.4 R36, [R220+0x3000] ;  /* 0x00300000dc24783b */ /* 0x000ea80000000200 */
[----:B-1----:R-:W-:Y:S01]  /*2170*/  LDSM.16.M88.4 R4, [R239+0x7000] ;  /* 0x00700000ef04783b */ /* 0x002fe20000000200 */
[C---:B---3--:R-:W-:Y:S03]  /*2180*/  HMMA.16816.F32 R80, R44.reuse, R72, RZ ;  /* 0x000000482c50723c */ /* 0x048fe600000018ff */
[----:B------:R-:W1:Y:S04]  /*2190*/  LDSM.16.M88.4 R8, [R248+0x2000] ;  /* 0x00200000f808783b */ /* 0x000e680000000200 */
[----:B------:R-:W-:Y:S01]  /*21a0*/  LDSM.16.M88.4 R24, [R219+0x7400] ;  /* 0x00740000db18783b */ /* 0x000fe20000000200 */
[C---:B----4-:R-:W-:Y:S03]  /*21b0*/  HMMA.16816.F32 R64, R44.reuse, R56, RZ ;  /* 0x000000382c40723c */ /* 0x050fe600000018ff */
[----:B------:R-:W-:Y:S04]  /*21c0*/  LDSM.16.M88.4 R20, [R219+0x7800] ;  /* 0x00780000db14783b */ /* 0x000fe80000000200 */
[----:B------:R-:W-:Y:S01]  /*21d0*/  LDSM.16.M88.4 R16, [R219+0x7c00] ;  /* 0x007c0000db10783b */ /* 0x000fe20000000200 */
[C---:B-----5:R-:W-:Y:S03]  /*21e0*/  HMMA.16816.F32 R48, R44.reuse, R128, RZ ;  /* 0x000000802c30723c */ /* 0x060fe600000018ff */
[----:B------:R-:W0:Y:S05]  /*21f0*/  LDGDEPBAR ;  /* 0x00000000000079af */ /* 0x000e2a0000000000 */
[C---:B------:R-:W-:Y:S08]  /*2200*/  HMMA.16816.F32 R76, R44.reuse, R74, RZ ;  /* 0x0000004a2c4c723c */ /* 0x040ff000000018ff */
[----:B------:R-:W-:Y:S08]  /*2210*/  HMMA.16816.F32 R60, R44, R58, RZ ;  /* 0x0000003a2c3c723c */ /* 0x000ff000000018ff */
[----:B------:R-:W-:Y:S08]  /*2220*/  HMMA.16816.F32 R12, R124, R88, RZ ;  /* 0x000000587c0c723c */ /* 0x000ff000000018ff */
[----:B------:R-:W-:Y:S08]  /*2230*/  HMMA.16816.F32 R44, R44, R130, RZ ;  /* 0x000000822c2c723c */ /* 0x000ff000000018ff */
        /* <DEDUP_REMOVED lines=9> */
[----:B------:R-:W3:Y:S07]  /*22d0*/  LDSM.16.M88.4 R116, [R248+0x3000] ;  /* 0x00300000f874783b */ /* 0x000eee0000000200 */
[----:B------:R-:W-:Y:S08]  /*22e0*/  HMMA.16816.F32 R84, R124, R72, RZ ;  /* 0x000000487c54723c */ /* 0x000ff000000018ff */
[C---:B------:R-:W-:Y:S08]  /*22f0*/  HMMA.16816.F32 R12, R120.reuse, R112, R12 ;  /* 0x00000070780c723c */ /* 0x040ff0000000180c */
[----:B------:R-:W-:Y:S08]  /*2300*/  HMMA.16816.F32 R88, R120, R114, R88 ;  /* 0x000000727858723c */ /* 0x000ff00000001858 */
[C---:B------:R-:W-:Y:S08]  /*2310*/  HMMA.16816.F32 R72, R124.reuse, R74, RZ ;  /* 0x0000004a7c48723c */ /* 0x040ff000000018ff */
[C---:B------:R-:W-:Y:S08]  /*2320*/  HMMA.16816.F32 R68, R124.reuse, R56, RZ ;  /* 0x000000387c44723c */ /* 0x040ff000000018ff */
[----:B------:R-:W-:Y:S08]  /*2330*/  HMMA.16816.F32 R56, R124, R58, RZ ;  /* 0x0000003a7c38723c */ /* 0x000ff000000018ff */
[-C--:B--2---:R-:W-:Y:S08]  /*2340*/  HMMA.16816.F32 R12, R40, R28.reuse, R12 ;  /* 0x0000001c280c723c */ /* 0x084ff0000000180c */
[C---:B------:R-:W-:Y:S08]  /*2350*/  HMMA.16816.F32 R96, R36.reuse, R28, R96 ;  /* 0x0000001c2460723c */ /* 0x040ff00000001860 */
[-C--:B------:R-:W-:Y:S08]  /*2360*/  HMMA.16816.F32 R92, R36, R30.reuse, R92 ;  /* 0x0000001e245c723c */ /* 0x080ff0000000185c */
[----:B------:R-:W-:Y:S01]  /*2370*/  HMMA.16816.F32 R88, R40, R30, R88 ;  /* 0x0000001e2858723c */ /* 0x000fe20000001858 */
[----:B------:R-:W2:Y:S07]  /*2380*/  LDSM.16.M88.4 R28, [R239+0x7400] ;  /* 0x00740000ef1c783b */ /* 0x000eae0000000200 */
[C---:B------:R-:W-:Y:S08]  /*2390*/  HMMA.16816.F32 R84, R120.reuse, R108, R84 ;  /* 0x0000006c7854723c */ /* 0x040ff00000001854 */
[----:B------:R-:W-:Y:S01]  /*23a0*/  HMMA.16816.F32 R72, R120, R110, R72 ;  /* 0x0000006e7848723c */ /* 0x000fe20000001848 */
[----:B------:R-:W-:Y:S07]  /*23b0*/  LDSM.16.M88.4 R108, [R220+0x5000] ;  /* 0x00500000dc6c783b */ /* 0x000fee0000000200 */
[C---:B------:R-:W-:Y:S08]  /*23c0*/  HMMA.16816.F32 R52, R124.reuse, R128, RZ ;  /* 0x000000807c34723c */ /* 0x040ff000000018ff */
[----:B------:R-:W-:Y:S01]  /*23d0*/  HMMA.16816.F32 R124, R124, R130, RZ ;  /* 0x000000827c7c723c */ /* 0x000fe200000018ff */
[----:B------:R-:W-:Y:S07]  /*23e0*/  LDSM.16.M88.4 R128, [R220+0x4000] ;  /* 0x00400000dc80783b */ /* 0x000fee0000000200 */
[C---:B------:R-:W-:Y:S08]  /*23f0*/  HMMA.16816.F32 R68, R120.reuse, R104, R68 ;  /* 0x000000687844723c */ /* 0x040ff00000001844 */
[----:B------:R-:W-:Y:S08]  /*2400*/  HMMA.16816.F32 R56, R120, R106, R56 ;  /* 0x0000006a7838723c */ /* 0x000ff00000001838 */
[-C--:B-1----:R-:W-:Y:S01]  /*2410*/  HMMA.16816.F32 R104, R8, R4.reuse, R12 ;  /* 0x000000040868723c */ /* 0x082fe2000000180c */
[----:B------:R-:W-:Y:S07]  /*2420*/  LDSM.16.M88.4 R12, [R248+0x4000] ;  /* 0x00400000f80c783b */ /* 0x000fee0000000200 */
[C---:B---3--:R-:W-:Y:S08]  /*2430*/  HMMA.16816.F32 R96, R116.reuse, R4, R96 ;  /* 0x000000047460723c */ /* 0x048ff00000001860 */
[-C--:B------:R-:W-:Y:S08]  /*2440*/  HMMA.16816.F32 R92, R116, R6.reuse, R92 ;  /* 0x00000006745c723c */ /* 0x080ff0000000185c */
[----:B------:R-:W-:Y:S01]  /*2450*/  HMMA.16816.F32 R88, R8, R6, R88 ;  /* 0x000000060858723c */ /* 0x000fe20000001858 */
[----:B------:R-:W1:Y:S07]  /*2460*/  LDSM.16.M88.4 R4, [R219+0x8400] ;  /* 0x00840000db04783b */ /* 0x000e6e0000000200 */
        /* <DEDUP_REMOVED lines=8> */
[----:B------:R-:W-:Y:S01]  /*24f0*/  HMMA.16816.F32 R72, R40, R26, R72 ;  /* 0x0000001a2848723c */ /* 0x000fe20000001848 */
[----:B------:R-:W-:Y:S07]  /*2500*/  LDSM.16.M88.4 R24, [R248+0x5000] ;  /* 0x00500000f818783b */ /* 0x000fee0000000200 */
[C---:B------:R-:W-:Y:S01]  /*2510*/  HMMA.16816.F32 R132, R120.reuse, R100, R52 ;  /* 0x000000647884723c */ /* 0x040fe20000001834 */
[----:B------:R-:W-:Y:S07]  /*2520*/  LDSM.16.M88.4 R52, [R219+0x8000] ;  /* 0x00800000db34783b */ /* 0x000fee0000000200 */
[----:B------:R-:W-:Y:S01]  /*2530*/  HMMA.16816.F32 R124, R120, R102, R124 ;  /* 0x00000066787c723c */ /* 0x000fe2000000187c */
[----:B------:R-:W-:Y:S07]  /*2540*/  LDSM.16.M88.4 R100, [R239+0x8000] ;  /* 0x00800000ef64783b */ /* 0x000fee0000000200 */
[C---:B------:R-:W-:Y:S08]  /*2550*/  HMMA.16816.F32 R68, R40.reuse, R20, R68 ;  /* 0x000000142844723c */ /* 0x040ff00000001844 */
[----:B------:R-:W-:Y:S01]  /*2560*/  HMMA.16816.F32 R56, R40, R22, R56 ;  /* 0x000000162838723c */ /* 0x000fe20000001838 */
[----:B------:R-:W4:Y:S07]  /*2570*/  LDSM.16.M88.4 R20, [R239+0x7c00] ;  /* 0x007c0000ef14783b */ /* 0x000f2e0000000200 */
[C---:B--2---:R-:W-:Y:S08]  /*2580*/  HMMA.16816.F32 R80, R116.reuse, R28, R80 ;  /* 0x0000001c7450723c */ /* 0x044ff00000001850 */
[----:B------:R-:W-:Y:S08]  /*2590*/  HMMA.16816.F32 R76, R116, R30, R76 ;  /* 0x0000001e744c723c */ /* 0x000ff0000000184c */
[C---:B------:R-:W-:Y:S08]  /*25a0*/  HMMA.16816.F32 R84, R8.reuse, R28, R84 ;  /* 0x0000001c0854723c */ /* 0x040ff00000001854 */
[----:B------:R-:W-:Y:S01]  /*25b0*/  HMMA.16816.F32 R72, R8, R30, R72 ;  /* 0x0000001e0848723c */ /* 0x000fe20000001848 */
[----:B------:R-:W2:Y:S07]  /*25c0*/  LDSM.16.M88.4 R28, [R219+0x8800] ;  /* 0x00880000db1c783b */ /* 0x000eae0000000200 */
[C---:B------:R-:W-:Y:S08]  /*25d0*/  HMMA.16816.F32 R132, R40.reuse, R16, R132 ;  /* 0x000000102884723c */ /* 0x040ff00000001884 */
[----:B------:R-:W-:Y:S01]  /*25e0*/  HMMA.16816.F32 R124, R40, R18, R124 ;  /* 0x00000012287c723c */ /* 0x000fe2000000187c */
[----:B------:R-:W5:Y:S07]  /*25f0*/  LDSM.16.M88.4 R16, [R239+0x8400] ;  /* 0x00840000ef10783b */ /* 0x000f6e0000000200 */
[-C--:B-1----:R-:W-:Y:S08]  /*2600*/  HMMA.16816.F32 R84, R128, R4.reuse, R84 ;  /* 0x000000048054723c */ /* 0x082ff00000001854 */
[----:B------:R-:W-:Y:S08]  /*2610*/  HMMA.16816.F32 R80, R108, R4, R80 ;  /* 0x000000046c50723c */ /* 0x000ff00000001850 */
[-C--:B------:R-:W-:Y:S08]  /*2620*/  HMMA.16816.F32 R72, R128, R6.reuse, R72 ;  /* 0x000000068048723c */ /* 0x080ff00000001848 */
[----:B------:R-:W-:Y:S01]  /*2630*/  HMMA.16816.F32 R76, R108, R6, R76 ;  /* 0x000000066c4c723c */ /* 0x000fe2000000184c */
[----:B------:R-:W1:Y:S07]  /*2640*/  LDSM.16.M88.4 R4, [R239+0x8800] ;  /* 0x00880000ef04783b */ /* 0x000e6e0000000200 */
[-C--:B---3--:R-:W-:Y:S08]  /*2650*/  HMMA.16816.F32 R64, R116, R36.reuse, R64 ;  /* 0x000000247440723c */ /* 0x088ff00000001840 */
[C---:B------:R-:W-:Y:S08]  /*2660*/  HMMA.16816.F32 R68, R8.reuse, R36, R68 ;  /* 0x000000240844723c */ /* 0x040ff00000001844 */
[C---:B------:R-:W-:Y:S08]  /*2670*/  HMMA.16816.F32 R56, R8.reuse, R38, R56 ;  /* 0x000000260838723c */ /* 0x040ff00000001838 */
[C---:B----4-:R-:W-:Y:S08]  /*2680*/  HMMA.16816.F32 R132, R8.reuse, R20, R132 ;  /* 0x000000140884723c */ /* 0x050ff00000001884 */
[----:B------:R-:W-:Y:S01]  /*2690*/  HMMA.16816.F32 R124, R8, R22, R124 ;  /* 0x00000016087c723c */ /* 0x000fe2000000187c */
[----:B------:R-:W3:Y:S07]  /*26a0*/  LDSM.16.M88.4 R8, [R219+0x8c00] ;  /* 0x008c0000db08783b */ /* 0x000eee0000000200 */
[----:B------:R-:W-:Y:S08]  /*26b0*/  HMMA.16816.F32 R60, R116, R38, R60 ;  /* 0x00000026743c723c */ /* 0x000ff0000000183c */
[----:B------:R-:W-:Y:S08]  /*26c0*/  HMMA.16816.F32 R96, R108, R52, R96 ;  /* 0x000000346c60723c */ /* 0x000ff00000001860 */
[C---:B------:R-:W-:Y:S08]  /*26d0*/  HMMA.16816.F32 R88, R128.reuse, R54, R88 ;  /* 0x000000368058723c */ /* 0x040ff00000001858 */
[----:B------:R-:W-:Y:S08]  /*26e0*/  HMMA.16816.F32 R104, R128, R52, R104 ;  /* 0x000000348068723c */ /* 0x000ff00000001868 */
[C---:B------:R-:W-:Y:S08]  /*26f0*/  HMMA.16816.F32 R92, R108.reuse, R54, R92 ;  /* 0x000000366c5c723c */ /* 0x040ff0000000185c */
[-C--:B--2---:R-:W-:Y:S08]  /*2700*/  HMMA.16816.F32 R64, R108, R28.reuse, R64 ;  /* 0x0000001c6c40723c */ /* 0x084ff00000001840 */
[----:B------:R-:W-:Y:S08]  /*2710*/  HMMA.16816.F32 R68, R128, R28, R68 ;  /* 0x0000001c8044723c */ /* 0x000ff00000001844 */
[-C--:B-----5:R-:W-:Y:S08]  /*2720*/  HMMA.16816.F32 R84, R12, R16.reuse, R84 ;  /* 0x000000100c54723c */ /* 0x0a0ff00000001854 */
[----:B------:R-:W-:Y:S08]  /*2730*/  HMMA.16816.F32 R80, R24, R16, R80 ;  /* 0x000000101850723c */ /* 0x000ff00000001850 */
[-C--:B------:R-:W-:Y:S08]  /*2740*/  HMMA.16816.F32 R72, R12, R18.reuse, R72 ;  /* 0x000000120c48723c */ /* 0x080ff00000001848 */
[----:B------:R-:W-:Y:S01]  /*2750*/  HMMA.16816.F32 R76, R24, R18, R76 ;  /* 0x00000012184c723c */ /* 0x000fe2000000184c */
[----:B------:R-:W2:Y:S01]  /*2760*/  LDSM.16.M88.4 R16, [R239+0x8c00] ;  /* 0x008c0000ef10783b */ /* 0x000ea20000000200 */
[----:B------:R-:W-:-:S04]  /*2770*/  DEPBAR.LE SB0, 0x0 ;  /* 0x000080000000791a */ /* 0x000fc80000000000 */
[----:B------:R-:W-:Y:S01]  /*2780*/  FMUL.FTZ R80, R80, UR6 ;  /* 0x0000000650507c20 */ /* 0x000fe20008410000 */
[----:B------:R-:W-:Y:S01]  /*2790*/  FMUL.FTZ R81, R81, UR6 ;  /* 0x0000000651517c20 */ /* 0x000fe20008410000 */
[C---:B------:R-:W-:Y:S01]  /*27a0*/  HMMA.16816.F32 R48, R116.reuse, R20, R48 ;  /* 0x000000147430723c */ /* 0x040fe20000001830 */
[----:B------:R-:W-:Y:S01]  /*27b0*/  FMUL.FTZ R21, R84, UR6 ;  /* 0x0000000654157c20 */ /* 0x000fe20008410000 */
[----:B------:R-:W-:Y:S01]  /*27c0*/  FMUL.FTZ R20, R85, UR6 ;  /* 0x0000000655147c20 */ /* 0x000fe20008410000 */
[----:B------:R-:W-:Y:S01]  /*27d0*/  FMUL.FTZ R72, R72, UR6 ;  /* 0x0000000648487c20 */ /* 0x000fe20008410000 */
[----:B------:R-:W-:Y:S01]  /*27e0*/  FMUL.FTZ R73, R73, UR6 ;  /* 0x0000000649497c20 */ /* 0x000fe20008410000 */
[----:B------:R-:W-:Y:S01]  /*27f0*/  FMUL.FTZ R82, R82, UR6 ;  /* 0x0000000652527c20 */ /* 0x000fe20008410000 */
[----:B------:R-:W-:Y:S01]  /*2800*/  FMUL.FTZ R83, R83, UR6 ;  /* 0x0000000653537c20 */ /* 0x000fe20008410000 */
[----:B------:R4:W1:Y:S01]  /*2810*/  MUFU.TANH R84, R72 ;  /* 0x0000004800547308 */ /* 0x0008620000002400 */
[----:B------:R-:W-:Y:S01]  /*2820*/  HMMA.16816.F32 R44, R116, R22, R44 ;  /* 0x00000016742c723c */ /* 0x000fe2000000182c */
[----:B------:R-:W-:Y:S01]  /*2830*/  FMUL.FTZ R22, R86, UR6 ;  /* 0x0000000656167c20 */ /* 0x000fe20008410000 */
[----:B------:R-:W-:-:S05]  /*2840*/  FMUL.FTZ R23, R87, UR6 ;  /* 0x0000000657177c20 */ /* 0x000fca0008410000 */
[----:B------:R5:W1:Y:S01]  /*2850*/  MUFU.TANH R85, R73 ;  /* 0x0000004900557308 */ /* 0x000a620000002400 */
[----:B------:R-:W-:Y:S07]  /*2860*/  HMMA.16816.F32 R60, R108, R30, R60 ;  /* 0x0000001e6c3c723c */ /* 0x000fee000000183c */
[----:B------:R-:W1:Y:S01]  /*2870*/  MUFU.TANH R21, R21 ;  /* 0x0000001500157308 */ /* 0x000e620000002400 */
[----:B------:R-:W-:Y:S01]  /*2880*/  HMMA.16816.F32 R96, R24, R100, R96 ;  /* 0x000000641860723c */ /* 0x000fe20000001860 */
[----:B----4-:R-:W-:-:S06]  /*2890*/  FMUL.FTZ R72, R74, UR6 ;  /* 0x000000064a487c20 */ /* 0x010fcc0008410000 */
[----:B------:R-:W4:Y:S01]  /*28a0*/  MUFU.TANH R20, R20 ;  /* 0x0000001400147308 */ /* 0x000f220000002400 */
[----:B------:R-:W-:Y:S01]  /*28b0*/  HMMA.16816.F32 R88, R12, R102, R88 ;  /* 0x000000660c58723c */ /* 0x000fe20000001858 */
[----:B-----5:R-:W-:-:S06]  /*28c0*/  FMUL.FTZ R73, R75, UR6 ;  /* 0x000000064b497c20 */ /* 0x020fcc0008410000 */
[----:B------:R-:W2:Y:S01]  /*28d0*/  MUFU.TANH R22, R22 ;  /* 0x0000001600167308 */ /* 0x000ea20000002400 */
[----:B------:R-:W-:Y:S03]  /*28e0*/  HMMA.16816.F32 R104, R12, R100, R104 ;  /* 0x000000640c68723c */ /* 0x000fe60000001868 */
[----:B------:R-:W-:Y:S01]  /*28f0*/  FMUL.FTZ R52, R96, UR6 ;  /* 0x0000000660347c20 */ /* 0x000fe20008410000 */
[----:B------:R-:W-:Y:S01]  /*2900*/  FMUL.FTZ R53, R97, UR6 ;  /* 0x0000000661357c20 */ /* 0x000fe20008410000 */
[----:B------:R-:W-:Y:S01]  /*2910*/  FMUL.FTZ R55, R98, UR6 ;  /* 0x0000000662377c20 */ /* 0x000fe20008410000 */
[----:B------:R-:W-:Y:S01]  /*2920*/  FMUL.FTZ R96, R99, UR6 ;  /* 0x0000000663607c20 */ /* 0x000fe20008410000 */
[----:B------:R-:W2:Y:S01]  /*2930*/  MUFU.TANH R23, R23 ;  /* 0x0000001700177308 */ /* 0x000ea20000002400 */
[C---:B------:R-:W-:Y:S03]  /*2940*/  HMMA.16816.F32 R92, R24.reuse, R102, R92 ;  /* 0x00000066185c723c */ /* 0x040fe6000000185c */
[----:B------:R-:W-:Y:S01]  /*2950*/  FMUL.FTZ R54, R90, UR6 ;  /* 0x000000065a367c20 */ /* 0x000fe20008410000 */
[----:B------:R-:W-:Y:S01]  /*2960*/  FMUL.FTZ R88, R88, UR6 ;  /* 0x0000000658587c20 */ /* 0x000fe20008410000 */
[----:B------:R-:W-:Y:S01]  /*2970*/  FMUL.FTZ R89, R89, UR6 ;  /* 0x0000000659597c20 */ /* 0x000fe20008410000 */
[----:B------:R-:W-:Y:S01]  /*2980*/  FMUL.FTZ R36, R91, UR6 ;  /* 0x000000065b247c20 */ /* 0x000fe20008410000 */
[----:B------:R-:W2:Y:S01]  /*2990*/  MUFU.TANH R52, R52 ;  /* 0x0000003400347308 */ /* 0x000ea20000002400 */
[-C--:B-1----:R-:W-:Y:S03]  /*29a0*/  HMMA.16816.F32 R64, R24, R4.reuse, R64 ;  /* 0x000000041840723c */ /* 0x082fe60000001840 */
[----:B------:R-:W-:Y:S01]  /*29b0*/  FMUL.FTZ R42, R104, UR6 ;  /* 0x00000006682a7c20 */ /* 0x000fe20008410000 */
[----:B------:R-:W-:Y:S01]  /*29c0*/  FMUL.FTZ R43, R105, UR6 ;  /* 0x00000006692b7c20 */ /* 0x000fe20008410000 */
[----:B------:R-:W-:Y:S01]  /*29d0*/  FMUL.FTZ R40, R106, UR6 ;  /* 0x000000066a287c20 */ /* 0x000fe20008410000 */
[----:B------:R-:W-:Y:S01]  /*29e0*/  FMUL.FTZ R41, R107, UR6 ;  /* 0x000000066b297c20 */ /* 0x000fe20008410000 */
[----:B------:R-:W1:Y:S01]  /*29f0*/  MUFU.TANH R53, R53 ;  /* 0x0000003500357308 */ /* 0x000e620000002400 */
[----:B------:R-:W-:Y:S01]  /*2a00*/  HMMA.16816.F32 R68, R12, R4, R68 ;  /* 0x000000040c44723c */ /* 0x000fe20000001844 */
[----:B------:R-:W-:-:S02]  /*2a10*/  FMUL.FTZ R4, R79, UR6 ;  /* 0x000000064f047c20 */ /* 0x000fc40008410000 */
[----:B------:R-:W-:Y:S01]  /*2a20*/  FMUL.FTZ R37, R92, UR6 ;  /* 0x000000065c257c20 */ /* 0x000fe20008410000 */
[----:B------:R-:W-:Y:S01]  /*2a30*/  FMUL.FTZ R38, R93, UR6 ;  /* 0x000000065d267c20 */ /* 0x000fe20008410000 */
[----:B------:R-:W-:Y:S01]  /*2a40*/  FMUL.FTZ R39, R94, UR6 ;  /* 0x000000065e277c20 */ /* 0x000fe20008410000 */
[----:B------:R-:W-:Y:S01]  /*2a50*/  FMUL.FTZ R90, R95, UR6 ;  /* 0x000000065f5a7c20 */ /* 0x000fe20008410000 */
[----:B------:R-:W1:Y:S01]  /*2a60*/  MUFU.TANH R42, R42 ;  /* 0x0000002a002a7308 */ /* 0x000e620000002400 */
[----:B------:R-:W-:Y:S01]  /*2a70*/  HMMA.16816.F32 R56, R128, R30, R56 ;  /* 0x0000001e8038723c */ /* 0x000fe20000001838 */
[----:B------:R-:W-:Y:S01]  /*2a80*/  FMUL.FTZ R31, R76, UR6 ;  /* 0x000000064c1f7c20 */ /* 0x000fe20008410000 */
[----:B------:R-:W-:Y:S01]  /*2a90*/  FMUL.FTZ R30, R77, UR6 ;  /* 0x000000064d1e7c20 */ /* 0x000fe20008410000 */
[----:B------:R-:W-:Y:S01]  /*2aa0*/  FMUL.FTZ R5, R64, UR6 ;  /* 0x0000000640057c20 */ /* 0x000fe20008410000 */
[----:B------:R-:W-:Y:S01]  /*2ab0*/  FMUL.FTZ R65, R65, UR6 ;  /* 0x0000000641417c20 */ /* 0x000fe20008410000 */
[----:B------:R-:W-:Y:S01]  /*2ac0*/  FMUL.FTZ R66, R66, UR6 ;  /* 0x0000000642427c20 */ /* 0x000fe20008410000 */
[----:B------:R-:W-:Y:S01]  /*2ad0*/  FMUL.FTZ R67, R67, UR6 ;  /* 0x0000000643437c20 */ /* 0x000fe20008410000 */
[----:B------:R-:W1:Y:S01]  /*2ae0*/  MUFU.TANH R43, R43 ;  /* 0x0000002b002b7308 */ /* 0x000e620000002400 */
[----:B---3--:R-:W-:Y:S03]  /*2af0*/  HMMA.16816.F32 R48, R108, R8, R48 ;  /* 0x000000086c30723c */ /* 0x008fe60000001830 */
[----:B------:R-:W-:Y:S01]  /*2b00*/  FMUL.FTZ R68, R68, UR6 ;  /* 0x0000000644447c20 */ /* 0x000fe20008410000 */
[----:B------:R-:W-:-:S03]  /*2b10*/  FMUL.FTZ R69, R69, UR6 ;  /* 0x0000000645457c20 */ /* 0x000fc60008410000 */
[----:B------:R-:W3:Y:S01]  /*2b20*/  MUFU.TANH R40, R40 ;  /* 0x0000002800287308 */ /* 0x000ee20000002400 */
[----:B------:R-:W-:Y:S07]  /*2b30*/  HMMA.16816.F32 R44, R108, R10, R44 ;  /* 0x0000000a6c2c723c */ /* 0x000fee000000182c */
[----:B------:R-:W1:Y:S01]  /*2b40*/  MUFU.TANH R41, R41 ;  /* 0x0000002900297308 */ /* 0x000e620000002400 */
[----:B------:R-:W-:Y:S01]  /*2b50*/  HMMA.16816.F32 R132, R128, R8, R132 ;  /* 0x000000088084723c */ /* 0x000fe20000001884 */
[----:B------:R-:W-:-:S04]  /*2b60*/  SHF.L.U32 R8, R216, 0x1, RZ ;  /* 0x00000001d8087819 */ /* 0x000fc800000006ff */
[----:B------:R-:W-:Y:S02]  /*2b70*/  LOP3.LUT R8, R8, 0x6, RZ, 0xc0, !PT ;  /* 0x0000000608087812 */ /* 0x000fe400078ec0ff */
[----:B------:R-:W1:Y:S01]  /*2b80*/  MUFU.TANH R55, R55 ;  /* 0x0000003700377308 */ /* 0x000e620000002400 */
[----:B------:R-:W-:Y:S01]  /*2b90*/  HMMA.16816.F32 R124, R128, R10, R124 ;  /* 0x0000000a807c723c */ /* 0x000fe2000000187c */
[----:B------:R-:W-:Y:S01]  /*2ba0*/  FMUL.FTZ R10, R78, UR6 ;  /* 0x000000064e0a7c20 */ /* 0x000fe20008410000 */
[----:B------:R-:W-:-:S05]  /*2bb0*/  IMAD R164, R217, 0x40, R8 ;  /* 0x00000040d9a47824 */ /* 0x000fca00078e0208 */
[----:B------:R-:W1:Y:S01]  /*2bc0*/  MUFU.TANH R96, R96 ;  /* 0x0000006000607308 */ /* 0x000e620000002400 */
[-C--:B------:R-:W-:Y:S07]  /*2bd0*/  HMMA.16816.F32 R60, R24, R6.reuse, R60 ;  /* 0x00000006183c723c */ /* 0x080fee000000183c */
[----:B------:R-:W1:Y:S01]  /*2be0*/  MUFU.TANH R88, R88 ;  /* 0x0000005800587308 */ /* 0x000e620000002400 */
[----:B------:R-:W-:Y:S01]  /*2bf0*/  HMMA.16816.F32 R56, R12, R6, R56 ;  /* 0x000000060c38723c */ /* 0x000fe20000001838 */
[----:B------:R-:W-:-:S04]  /*2c00*/  IADD3 R7, PT, PT, R164, -0x40, RZ ;  /* 0xffffffc0a4077810 */ /* 0x000fc80007ffe0ff */
[C---:B------:R-:W-:Y:S02]  /*2c10*/  ISETP.GE.AND P4, PT, R7.reuse, R238, PT ;  /* 0x000000ee0700720c */ /* 0x040fe40003f86270 */
[----:B------:R-:W1:Y:S01]  /*2c20*/  MUFU.TANH R89, R89 ;  /* 0x0000005900597308 */ /* 0x000e620000002400 */
[C---:B--2---:R-:W-:Y:S01]  /*2c30*/  HMMA.16816.F32 R48, R24.reuse, R16, R48 ;  /* 0x000000101830723c */ /* 0x044fe20000001830 */
[----:B------:R-:W-:Y:S02]  /*2c40*/  ISETP.GE.AND P3, PT, R7, R231, PT ;  /* 0x000000e70700720c */ /* 0x000fe40003f66270 */
[----:B------:R-:W-:Y:S01]  /*2c50*/  FMUL.FTZ R60, R60, UR6 ;  /* 0x000000063c3c7c20 */ /* 0x000fe20008410000 */
[----:B------:R-:W-:Y:S01]  /*2c60*/  FMUL.FTZ R61, R61, UR6 ;  /* 0x000000063d3d7c20 */ /* 0x000fe20008410000 */
[----:B------:R-:W-:Y:S01]  /*2c70*/  FMUL.FTZ R62, R62, UR6 ;  /* 0x000000063e3e7c20 */ /* 0x000fe20008410000 */
[----:B------:R-:W-:Y:S01]  /*2c80*/  FMUL.FTZ R63, R63, UR6 ;  /* 0x000000063f3f7c20 */ /* 0x000fe20008410000 */
[----:B------:R-:W2:Y:S01]  /*2c90*/  MUFU.TANH R54, R54 ;  /* 0x0000003600367308 */ /* 0x000ea20000002400 */
[----:B------:R-:W-:Y:S01]  /*2ca0*/  HMMA.16816.F32 R44, R24, R18, R44 ;  /* 0x00000012182c723c */ /* 0x000fe2000000182c */
[----:B------:R-:W-:-:S02]  /*2cb0*/  ISETP.GE.AND P2, PT, R7, R223, PT ;  /* 0x000000df0700720c */ /* 0x000fc40003f46270 */
[----:B------:R-:W-:-:S04]  /*2cc0*/  ISETP.GE.AND P1, PT, R7, R222, PT ;  /* 0x000000de0700720c */ /* 0x000fc80003f26270 */
[----:B------:R-:W1:Y:S01]  /*2cd0*/  MUFU.TANH R36, R36 ;  /* 0x0000002400247308 */ /* 0x000e620000002400 */
[C---:B------:R-:W-:Y:S07]  /*2ce0*/  HMMA.16816.F32 R132, R12.reuse, R16, R132 ;  /* 0x000000100c84723c */ /* 0x040fee0000001884 */
[----:B------:R-:W1:Y:S01]  /*2cf0*/  MUFU.TANH R37, R37 ;  /* 0x0000002500257308 */ /* 0x000e620000002400 */
[----:B------:R-:W-:Y:S07]  /*2d00*/  HMMA.16816.F32 R124, R12, R18, R124 ;  /* 0x000000120c7c723c */ /* 0x000fee000000187c */
[----:B------:R-:W1:Y:S08]  /*2d10*/  MUFU.TANH R38, R38 ;  /* 0x0000002600267308 */ /* 0x000e700000002400 */
        /* <DEDUP_REMOVED lines=12> */
[----:B------:R1:W1:Y:S08]  /*2de0*/  MUFU.TANH R211, R68 ;  /* 0x0000004400d37308 */ /* 0x0002700000002400 */
[----:B------:R1:W1:Y:S08]  /*2df0*/  MUFU.TANH R210, R69 ;  /* 0x0000004500d27308 */ /* 0x0002700000002400 */
[----:B------:R-:W1:Y:S08]  /*2e00*/  MUFU.TANH R5, R5 ;  /* 0x0000000500057308 */ /* 0x000e700000002400 */
[----:B------:R1:W1:Y:S08]  /*2e10*/  MUFU.TANH R6, R65 ;  /* 0x0000004100067308 */ /* 0x0002700000002400 */
[----:B------:R1:W1:Y:S08]  /*2e20*/  MUFU.TANH R215, R66 ;  /* 0x0000004200d77308 */ /* 0x0002700000002400 */
[----:B------:R1:W1:Y:S01]  /*2e30*/  MUFU.TANH R214, R67 ;  /* 0x0000004300d67308 */ /* 0x0002620000002400 */
[----:B------:R-:W-:Y:S06]  /*2e40*/  BAR.SYNC.DEFER_BLOCKING 0x0 ;  /* 0x0000000000007b1d */ /* 0x000fec0000010000 */
[----:B--234-:R-:W-:Y:S05]  /*2e50*/  @!P5 BRA `(.L_x_504) ;  /* 0x000000000050d947 */ /* 0x01cfea0003800000 */
        /* <DEDUP_REMOVED lines=20> */
.L_x_504:
[C---:B------:R-:W-:Y:S02]  /*2fa0*/  VIADD R8, R164.reuse, 0xffffffc1 ;  /* 0xffffffc1a4087836 */ /* 0x040fe40000000000 */
[----:B------:R-:W-:Y:S01]  /*2fb0*/  FMUL.FTZ R57, R57, UR6 ;  /* 0x0000000639397c20 */ /* 0x000fe20008410000 */
[----:B------:R-:W-:Y:S01]  /*2fc0*/  VIADD R25, R164, 0xffffffc9 ;  /* 0xffffffc9a4197836 */ /* 0x000fe20000000000 */
[----:B-1----:R-:W-:Y:S01]  /*2fd0*/  FSEL R42, R42, -INF , !P4 ;  /* 0xff8000002a2a7808 */ /* 0x002fe20006000000 */
[----:B--2---:R-:W-:Y:S01]  /*2fe0*/  VIADD R15, R164, 0xffffffd1 ;  /* 0xffffffd1a40f7836 */ /* 0x004fe20000000000 */
[-C--:B------:R-:W-:Y:S01]  /*2ff0*/  ISETP.GE.AND P0, PT, R8, R238.reuse, PT ;  /* 0x000000ee0800720c */ /* 0x080fe20003f06270 */
[C---:B------:R-:W-:Y:S01]  /*3000*/  VIADD R12, R164.reuse, 0xffffffd9 ;  /* 0xffffffd9a40c7836 */ /* 0x040fe20000000000 */
[----:B------:R1:W2:Y:S01]  /*3010*/  MUFU.TANH R208, R57 ;  /* 0x0000003900d07308 */ /* 0x0002a20000002400 */
[C---:B------:R-:W-:Y:S01]  /*3020*/  VIADD R13, R164.reuse, 0xffffffe1 ;  /* 0xffffffe1a40d7836 */ /* 0x040fe20000000000 */
[----:B------:R-:W-:Y:S01]  /*3030*/  FSEL R43, R43, -INF , !P0 ;  /* 0xff8000002b2b7808 */ /* 0x000fe20004000000 */
[C---:B------:R-:W-:Y:S01]  /*3040*/  VIADD R7, R164.reuse, 0xffffffc8 ;  /* 0xffffffc8a4077836 */ /* 0x040fe20000000000 */
[----:B------:R-:W-:Y:S01]  /*3050*/  ISETP.GE.AND P0, PT, R25, R238, PT ;  /* 0x000000ee1900720c */ /* 0x000fe20003f06270 */
[----:B------:R-:W-:-:S02]  /*3060*/  VIADD R24, R164, 0xffffffd0 ;  /* 0xffffffd0a4187836 */ /* 0x000fc40000000000 */
[----:B------:R-:W-:Y:S01]  /*3070*/  FMUL.FTZ R56, R56, UR6 ;  /* 0x0000000638387c20 */ /* 0x000fe20008410000 */
[C---:B------:R-:W-:Y:S01]  /*3080*/  VIADD R14, R164.reuse, 0xffffffd8 ;  /* 0xffffffd8a40e7836 */ /* 0x040fe20000000000 */
[----:B------:R-:W-:Y:S01]  /*3090*/  FSEL R9, R89, -INF , !P0 ;  /* 0xff80000059097808 */ /* 0x000fe20004000000 */
[----:B------:R-:W-:Y:S01]  /*30a0*/  VIADD R11, R164, 0xffffffe0 ;  /* 0xffffffe0a40b7836 */ /* 0x000fe20000000000 */
[-C--:B------:R-:W-:Y:S01]  /*30b0*/  ISETP.GE.AND P0, PT, R15, R238.reuse, PT ;  /* 0x000000ee0f00720c */ /* 0x080fe20003f06270 */
[----:B------:R3:W4:Y:S01]  /*30c0*/  MUFU.TANH R209, R56 ;  /* 0x0000003800d17308 */ /* 0x0007220000002400 */
[-C--:B------:R-:W-:Y:S01]  /*30d0*/  ISETP.GE.AND P4, PT, R7, R238.reuse, PT ;  /* 0x000000ee0700720c */ /* 0x080fe20003f86270 */
[----:B------:R-:W-:Y:S01]  /*30e0*/  FMUL.FTZ R50, R50, UR6 ;  /* 0x0000000632327c20 */ /* 0x000fe20008410000 */
[----:B------:R-:W-:Y:S01]  /*30f0*/  FSEL R20, R20, -INF , !P0 ;  /* 0xff80000014147808 */ /* 0x000fe20004000000 */
[----:B------:R-:W-:Y:S01]  /*3100*/  FMUL.FTZ R48, R48, UR6 ;  /* 0x0000000630307c20 */ /* 0x000fe20008410000 */
[-C--:B------:R-:W-:Y:S01]  /*3110*/  ISETP.GE.AND P0, PT, R12, R238.reuse, PT ;  /* 0x000000ee0c00720c */ /* 0x080fe20003f06270 */
[----:B------:R-:W-:Y:S01]  /*3120*/  FMUL.FTZ R51, R51, UR6 ;  /* 0x0000000633337c20 */ /* 0x000fe20008410000 */
[----:B-1----:R-:W-:Y:S01]  /*3130*/  VIADD R57, R164, 0xffffffe9 ;  /* 0xffffffe9a4397836 */ /* 0x002fe20000000000 */
[----:B------:R-:W-:Y:S01]  /*3140*/  FSEL R88, R88, -INF , !P4 ;  /* 0xff80000058587808 */ /* 0x000fe20006000000 */
[----:B------:R-:W1:Y:S01]  /*3150*/  MUFU.TANH R213, R62 ;  /* 0x0000003e00d57308 */ /* 0x000e620000002400 */
[----:B------:R-:W-:Y:S01]  /*3160*/  FSEL R18, R85, -INF , !P0 ;  /* 0xff80000055127808 */ /* 0x000fe20004000000 */
[----:B------:R-:W-:Y:S01]  /*3170*/  FMUL.FTZ R49, R49, UR6 ;  /* 0x0000000631317c20 */ /* 0x000fe20008410000 */
[-C--:B------:R-:W-:Y:S01]  /*3180*/  ISETP.GE.AND P0, PT, R13, R238.reuse, PT ;  /* 0x000000ee0d00720c */ /* 0x080fe20003f06270 */
[----:B------:R-:W-:Y:S01]  /*3190*/  FMUL.FTZ R46, R46, UR6 ;  /* 0x000000062e2e7c20 */ /* 0x000fe20008410000 */
[-C--:B------:R-:W-:Y:S01]  /*31a0*/  ISETP.GE.AND P4, PT, R24, R238.reuse, PT ;  /* 0x000000ee1800720c */ /* 0x080fe20003f86270 */
[----:B------:R-:W-:Y:S01]  /*31b0*/  FMUL.FTZ R44, R44, UR6 ;  /* 0x000000062c2c7c20 */ /* 0x000fe20008410000 */
[----:B------:R-:W-:Y:S01]  /*31c0*/  FSEL R210, R210, -INF , !P0 ;  /* 0xff800000d2d27808 */ /* 0x000fe20004000000 */
[----:B------:R-:W5:Y:S01]  /*31d0*/  MUFU.TANH R233, R60 ;  /* 0x0000003c00e97308 */ /* 0x000f620000002400 */
[----:B------:R-:W-:Y:S01]  /*31e0*/  ISETP.GE.AND P0, PT, R57, R238, PT ;  /* 0x000000ee3900720c */ /* 0x000fe20003f06270 */
[----:B---3--:R-:W-:Y:S01]  /*31f0*/  VIADD R56, R164, 0xffffffe8 ;  /* 0xffffffe8a4387836 */ /* 0x008fe20000000000 */
[----:B------:R-:W-:Y:S01]  /*3200*/  FSEL R52, R52, -INF , !P2 ;  /* 0xff80000034347808 */ /* 0x000fe20005000000 */
[----:B------:R-:W-:Y:S01]  /*3210*/  FMUL.FTZ R47, R47, UR6 ;  /* 0x000000062f2f7c20 */ /* 0x000fe20008410000 */
[----:B--2---:R-:W-:Y:S01]  /*3220*/  FSEL R208, R208, -INF , !P0 ;  /* 0xff800000d0d07808 */ /* 0x004fe20004000000 */
[----:B------:R-:W-:Y:S01]  /*3230*/  FMUL.FTZ R45, R45, UR6 ;  /* 0x000000062d2d7c20 */ /* 0x000fe20008410000 */
[C---:B------:R-:W-:Y:S01]  /*3240*/  ISETP.GE.AND P2, PT, R8.reuse, R222, PT ;  /* 0x000000de0800720c */ /* 0x040fe20003f46270 */
[----:B------:R-:W2:Y:S01]  /*3250*/  MUFU.TANH R212, R63 ;  /* 0x0000003f00d47308 */ /* 0x000ea20000002400 */
[-C--:B------:R-:W-:Y:S01]  /*3260*/  ISETP.GE.AND P0, PT, R8, R223.reuse, PT ;  /* 0x000000df0800720c */ /* 0x080fe20003f06270 */
[----:B------:R-:W-:Y:S01]  /*3270*/  FMUL.FTZ R132, R132, UR6 ;  /* 0x0000000684847c20 */ /* 0x000fe20008410000 */
[----:B------:R-:W-:Y:S01]  /*3280*/  FSEL R21, R21, -INF , !P4 ;  /* 0xff80000015157808 */ /* 0x000fe20006000000 */
[----:B------:R-:W-:Y:S01]  /*3290*/  FMUL.FTZ R133, R133, UR6 ;  /* 0x0000000685857c20 */ /* 0x000fe20008410000 */
[----:B------:R-:W-:Y:S01]  /*32a0*/  ISETP.GE.AND P4, PT, R14, R238, PT ;  /* 0x000000ee0e00720c */ /* 0x000fe20003f86270 */
[----:B------:R-:W-:Y:S01]  /*32b0*/  FMUL.FTZ R124, R124, UR6 ;  /* 0x000000067c7c7c20 */ /* 0x000fe20008410000 */
[----:B------:R-:W-:Y:S01]  /*32c0*/  FSEL R96, R96, -INF , !P2 ;  /* 0xff80000060607808 */ /* 0x000fe20005000000 */
[----:B------:R-:W3:Y:S01]  /*32d0*/  MUFU.TANH R232, R61 ;  /* 0x0000003d00e87308 */ /* 0x000ee20000002400 */
[----:B------:R-:W-:Y:S01]  /*32e0*/  FSEL R53, R53, -INF , !P0 ;  /* 0xff80000035357808 */ /* 0x000fe20004000000 */
[----:B------:R-:W-:Y:S01]  /*32f0*/  FMUL.FTZ R125, R125, UR6 ;  /* 0x000000067d7d7c20 */ /* 0x000fe20008410000 */
[C---:B------:R-:W-:Y:S01]  /*3300*/  ISETP.GE.AND P2, PT, R7.reuse, R222, PT ;  /* 0x000000de0700720c */ /* 0x040fe20003f46270 */
[----:B------:R-:W-:Y:S01]  /*3310*/  FMUL.FTZ R70, R70, UR6 ;  /* 0x0000000646467c20 */ /* 0x000fe20008410000 */
[----:B------:R-:W-:Y:S01]  /*3320*/  ISETP.GE.AND P0, PT, R7, R223, PT ;  /* 0x000000df0700720c */ /* 0x000fe20003f06270 */
[----:B------:R-:W-:Y:S01]  /*3330*/  FMUL.FTZ R58, R58, UR6 ;  /* 0x000000063a3a7c20 */ /* 0x000fe20008410000 */
[----:B------:R-:W-:Y:S01]  /*3340*/  FSEL R19, R84, -INF , !P4 ;  /* 0xff80000054137808 */ /* 0x000fe20006000000 */
[----:B------:R-:W3:Y:S01]  /*3350*/  MUFU.TANH R198, R50 ;  /* 0x0000003200c67308 */ /* 0x000ee20000002400 */
[----:B------:R-:W-:Y:S01]  /*3360*/  FSEL R55, R55, -INF , !P1 ;  /* 0xff80000037377808 */ /* 0x000fe20004800000 */
[----:B------:R-:W-:Y:S01]  /*3370*/  FMUL.FTZ R71, R71, UR6 ;  /* 0x0000000647477c20 */ /* 0x000fe20008410000 */
[----:B------:R-:W-:Y:S01]  /*3380*/  ISETP.GE.AND P4, PT, R11, R238, PT ;  /* 0x000000ee0b00720c */ /* 0x000fe20003f86270 */
        /* <DEDUP_REMOVED lines=13> */
[----:B------:R-:W-:Y:S01]  /*3460*/  ISETP.GE.AND P4, PT, R56, R238, PT ;  /* 0x000000ee3800720c */ /* 0x000fe20003f86270 */
[----:B------:R-:W3:Y:S01]  /*3470*/  LDCU UR6, c[0x0][0x45c] ;  /* 0x00008b80ff0677ac */ /* 0x000ee20008000800 */
[----:B------:R-:W-:-:S02]  /*3480*/  FSEL R90, R90, -INF , !P2 ;  /* 0xff8000005a5a7808 */ /* 0x000fc40005000000 */
[----:B------:R-:W-:Y:S02]  /*3490*/  FSEL R38, R38, -INF , !P0 ;  /* 0xff80000026267808 */ /* 0x000fe40004000000 */
[C---:B------:R-:W-:Y:S01]  /*34a0*/  ISETP.GE.AND P2, PT, R24.reuse, R222, PT ;  /* 0x000000de1800720c */ /* 0x040fe20003f46270 */
[----:B------:R-:W3:Y:S01]  /*34b0*/  MUFU.TANH R202, R49 ;  /* 0x0000003100ca7308 */ /* 0x000ee20000002400 */
[----:B------:R-:W-:Y:S02]  /*34c0*/  ISETP.GE.AND P0, PT, R24, R223, PT ;  /* 0x000000df1800720c */ /* 0x000fe40003f06270 */
[----:B----4-:R-:W-:Y:S02]  /*34d0*/  FSEL R209, R209, -INF , !P4 ;  /* 0xff800000d1d17808 */ /* 0x010fe40006000000 */
[----:B------:R-:W-:Y:S02]  /*34e0*/  ISETP.GE.AND P4, PT, R8, R231, PT ;  /* 0x000000e70800720c */ /* 0x000fe40003f86270 */
[----:B------:R-:W-:Y:S01]  /*34f0*/  FSEL R29, R82, -INF , !P2 ;  /* 0xff800000521d7808 */ /* 0x000fe20005000000 */
[----:B------:R-:W4:Y:S01]  /*3500*/  MUFU.TANH R46, R46 ;  /* 0x0000002e002e7308 */ /* 0x000f220000002400 */
[----:B------:R-:W-:-:S02]  /*3510*/  FSEL R8, R80, -INF , !P0 ;  /* 0xff80000050087808 */ /* 0x000fc40004000000 */
[CC--:B------:R-:W-:Y:S02]  /*3520*/  ISETP.GE.AND P2, PT, R15.reuse, R222.reuse, PT ;  /* 0x000000de0f00720c */ /* 0x0c0fe40003f46270 */
[-C--:B------:R-:W-:Y:S02]  /*3530*/  ISETP.GE.AND P0, PT, R15, R223.reuse, PT ;  /* 0x000000df0f00720c */ /* 0x080fe40003f06270 */
[----:B------:R-:W-:Y:S01]  /*3540*/  FSEL R28, R83, -INF , !P2 ;  /* 0xff800000531c7808 */ /* 0x000fe20005000000 */
[----:B------:R-:W4:Y:S01]  /*3550*/  MUFU.TANH R201, R44 ;  /* 0x0000002c00c97308 */ /* 0x000f220000002400 */
[----:B------:R-:W-:Y:S02]  /*3560*/  FSEL R37, R81, -INF , !P0 ;  /* 0xff80000051257808 */ /* 0x000fe40004000000 */
[C---:B------:R-:W-:Y:S02]  /*3570*/  ISETP.GE.AND P2, PT, R14.reuse, R222, PT ;  /* 0x000000de0e00720c */ /* 0x040fe40003f46270 */
[----:B------:R-:W-:-:S02]  /*3580*/  ISETP.GE.AND P0, PT, R14, R223, PT ;  /* 0x000000df0e00720c */ /* 0x000fc40003f06270 */
[----:B------:R-:W-:Y:S01]  /*3590*/  FSEL R26, R10, -INF , !P2 ;  /* 0xff8000000a1a7808 */ /* 0x000fe20005000000 */
[----:B------:R-:W4:Y:S01]  /*35a0*/  MUFU.TANH R47, R47 ;  /* 0x0000002f002f7308 */ /* 0x000f220000002400 */
[----:B------:R-:W-:Y:S01]  /*35b0*/  FSEL R31, R31, -INF , !P0 ;  /* 0xff8000001f1f7808 */ /* 0x000fe20004000000 */
[----:B------:R-:W-:Y:S01]  /*35c0*/  VIADD R10, R164, 0xfffffff8 ;  /* 0xfffffff8a40a7836 */ /* 0x000fe20000000000 */
[CC--:B------:R-:W-:Y:S02]  /*35d0*/  ISETP.GE.AND P2, PT, R12.reuse, R222.reuse, PT ;  /* 0x000000de0c00720c */ /* 0x0c0fe40003f46270 */
[----:B------:R-:W-:Y:S02]  /*35e0*/  ISETP.GE.AND P0, PT, R12, R223, PT ;  /* 0x000000df0c00720c */ /* 0x000fe40003f06270 */
[----:B------:R-:W-:Y:S01]  /*35f0*/  FSEL R27, R4, -INF , !P2 ;  /* 0xff800000041b7808 */ /* 0x000fe20005000000 */
[----:B------:R-:W-:Y:S01]  /*3600*/  VIADD R4, R164, 0xfffffff0 ;  /* 0xfffffff0a4047836 */ /* 0x000fe20000000000 */
[----:B------:R-:W-:Y:S01]  /*3610*/  FSEL R30, R30, -INF , !P0 ;  /* 0xff8000001e1e7808 */ /* 0x000fe20004000000 */
[----:B------:R-:W4:Y:S01]  /*3620*/  MUFU.TANH R199, R45 ;  /* 0x0000002d00c77308 */ /* 0x000f220000002400 */
[----:B------:R-:W-:-:S02]  /*3630*/  ISETP.GE.AND P2, PT, R11, R222, PT ;  /* 0x000000de0b00720c */ /* 0x000fc40003f46270 */
[-C--:B------:R-:W-:Y:S02]  /*3640*/  ISETP.GE.AND P0, PT, R11, R223.reuse, PT ;  /* 0x000000df0b00720c */ /* 0x080fe40003f06270 */
[----:B------:R-:W-:Y:S02]  /*3650*/  FSEL R215, R215, -INF , !P2 ;  /* 0xff800000d7d77808 */ /* 0x000fe40005000000 */
[----:B------:R-:W-:Y:S01]  /*3660*/  FSEL R17, R5, -INF , !P0 ;  /* 0xff80000005117808 */ /* 0x000fe20004000000 */
[----:B------:R-:W-:Y:S01]  /*3670*/  VIADD R5, R164, 0xfffffff1 ;  /* 0xfffffff1a4057836 */ /* 0x000fe20000000000 */
[C---:B------:R-:W-:Y:S01]  /*3680*/  ISETP.GE.AND P2, PT, R13.reuse, R222, PT ;  /* 0x000000de0d00720c */ /* 0x040fe20003f46270 */
[----:B------:R-:W4:Y:S01]  /*3690*/  MUFU.TANH R192, R132 ;  /* 0x0000008400c07308 */ /* 0x000f220000002400 */
[----:B------:R-:W-:Y:S02]  /*36a0*/  ISETP.GE.AND P0, PT, R13, R223, PT ;  /* 0x000000df0d00720c */ /* 0x000fe40003f06270 */
[----:B------:R-:W-:-:S02]  /*36b0*/  FSEL R214, R214, -INF , !P2 ;  /* 0xff800000d6d67808 */ /* 0x000fc40005000000 */
[----:B------:R-:W-:Y:S01]  /*36c0*/  FSEL R16, R6, -INF , !P0 ;  /* 0xff80000006107808 */ /* 0x000fe20004000000 */
[----:B------:R-:W-:Y:S01]  /*36d0*/  VIADD R6, R164, 0xfffffff9 ;  /* 0xfffffff9a4067836 */ /* 0x000fe20000000000 */
[CC--:B------:R-:W-:Y:S01]  /*36e0*/  ISETP.GE.AND P2, PT, R56.reuse, R222.reuse, PT ;  /* 0x000000de3800720c */ /* 0x0c0fe20003f46270 */
[----:B------:R-:W4:Y:S01]  /*36f0*/  MUFU.TANH R191, R133 ;  /* 0x0000008500bf7308 */ /* 0x000f220000002400 */
[-C--:B------:R-:W-:Y:S02]  /*3700*/  ISETP.GE.AND P0, PT, R56, R223.reuse, PT ;  /* 0x000000df3800720c */ /* 0x080fe40003f06270 */
[----:B-1----:R-:W-:Y:S02]  /*3710*/  FSEL R213, R213, -INF , !P2 ;  /* 0xff800000d5d57808 */ /* 0x002fe40005000000 */
[----:B-----5:R-:W-:Y:S02]  /*3720*/  FSEL R233, R233, -INF , !P0 ;  /* 0xff800000e9e97808 */ /* 0x020fe40004000000 */
[C---:B------:R-:W-:Y:S01]  /*3730*/  ISETP.GE.AND P2, PT, R57.reuse, R222, PT ;  /* 0x000000de3900720c */ /* 0x040fe20003f46270 */
[----:B------:R-:W1:Y:S01]  /*3740*/  MUFU.TANH R190, R124 ;  /* 0x0000007c00be7308 */ /* 0x000e620000002400 */
[----:B------:R-:W-:-:S02]  /*3750*/  ISETP.GE.AND P0, PT, R57, R223, PT ;  /* 0x000000df3900720c */ /* 0x000fc40003f06270 */
[----:B--2---:R-:W-:Y:S02]  /*3760*/  FSEL R212, R212, -INF , !P2 ;  /* 0xff800000d4d47808 */ /* 0x004fe40005000000 */
[----:B---3--:R-:W-:Y:S02]  /*3770*/  FSEL R232, R232, -INF , !P0 ;  /* 0xff800000e8e87808 */ /* 0x008fe40004000000 */
[C---:B------:R-:W-:Y:S01]  /*3780*/  ISETP.GE.AND P2, PT, R4.reuse, R222, PT ;  /* 0x000000de0400720c */ /* 0x040fe20003f46270 */
[----:B------:R-:W2:Y:S01]  /*3790*/  MUFU.TANH R186, R125 ;  /* 0x0000007d00ba7308 */ /* 0x000ea20000002400 */
[----:B------:R-:W-:Y:S02]  /*37a0*/  ISETP.GE.AND P0, PT, R4, R223, PT ;  /* 0x000000df0400720c */ /* 0x000fe40003f06270 */
[----:B------:R-:W-:Y:S02]  /*37b0*/  FSEL R198, R198, -INF , !P2 ;  /* 0xff800000c6c67808 */ /* 0x000fe40005000000 */
[----:B------:R-:W-:-:S02]  /*37c0*/  FSEL R203, R203, -INF , !P0 ;  /* 0xff800000cbcb7808 */ /* 0x000fc40004000000 */
[CC--:B------:R-:W-:Y:S01]  /*37d0*/  ISETP.GE.AND P2, PT, R5.reuse, R222.reuse, PT ;  /* 0x000000de0500720c */ /* 0x0c0fe20003f46270 */
[----:B------:R-:W3:Y:S01]  /*37e0*/  MUFU.TANH R70, R70 ;  /* 0x0000004600467308 */ /* 0x000ee20000002400 */
[-C--:B------:R-:W-:Y:S02]  /*37f0*/  ISETP.GE.AND P0, PT, R5, R223.reuse, PT ;  /* 0x000000df0500720c */ /* 0x080fe40003f06270 */
[----:B------:R-:W-:Y:S02]  /*3800*/  FSEL R197, R197, -INF , !P2 ;  /* 0xff800000c5c57808 */ /* 0x000fe40005000000 */
[----:B------:R-:W-:Y:S02]  /*3810*/  FSEL R202, R202, -INF , !P0 ;  /* 0xff800000caca7808 */ /* 0x000fe40004000000 */
[C---:B------:R-:W-:Y:S01]  /*3820*/  ISETP.GE.AND P2, PT, R10.reuse, R222, PT ;  /* 0x000000de0a00720c */ /* 0x040fe20003f46270 */
[----:B------:R-:W5:Y:S01]  /*3830*/  MUFU.TANH R205, R58 ;  /* 0x0000003a00cd7308 */ /* 0x000f620000002400 */
[----:B------:R-:W-:-:S02]  /*3840*/  ISETP.GE.AND P0, PT, R10, R223, PT ;  /* 0x000000df0a00720c */ /* 0x000fc40003f06270 */
[----:B----4-:R-:W-:Y:S02]  /*3850*/  FSEL R195, R46, -INF , !P2 ;  /* 0xff8000002ec37808 */ /* 0x010fe40005000000 */
[----:B------:R-:W-:Y:S02]  /*3860*/  FSEL R201, R201, -INF , !P0 ;  /* 0xff800000c9c97808 */ /* 0x000fe40004000000 */
[C---:B------:R-:W-:Y:S01]  /*3870*/  ISETP.GE.AND P2, PT, R6.reuse, R222, PT ;  /* 0x000000de0600720c */ /* 0x040fe20003f46270 */
[----:B------:R-:W4:Y:S01]  /*3880*/  MUFU.TANH R71, R71 ;  /* 0x0000004700477308 */ /* 0x000f220000002400 */
[----:B------:R-:W-:Y:S02]  /*3890*/  ISETP.GE.AND P0, PT, R6, R223, PT ;  /* 0x000000df0600720c */ /* 0x000fe40003f06270 */
[----:B------:R-:W-:Y:S02]  /*38a0*/  FSEL R194, R47, -INF , !P2 ;  /* 0xff8000002fc27808 */ /* 0x000fe40005000000 */
[----:B------:R-:W-:-:S02]  /*38b0*/  FSEL R199, R199, -INF , !P0 ;  /* 0xff800000c7c77808 */ /* 0x000fc40004000000 */
[-C--:B------:R-:W-:Y:S01]  /*38c0*/  ISETP.GE.AND P2, PT, R4, R238.reuse, PT ;  /* 0x000000ee0400720c */ /* 0x080fe20003f46270 */
[----:B------:R-:W4:Y:S01]  /*38d0*/  MUFU.TANH R204, R59 ;  /* 0x0000003b00cc7308 */ /* 0x000f220000002400 */
[-C--:B------:R-:W-:Y:S02]  /*38e0*/  ISETP.GE.AND P0, PT, R5, R238.reuse, PT ;  /* 0x000000ee0500720c */ /* 0x080fe40003f06270 */
[----:B------:R-:W-:Y:S02]  /*38f0*/  FMNMX3.FTZ R45, R52, R53, R7, !PT ;  /* 0x00000035342d7276 */ /* 0x000fe40007810007 */
[----:B------:R-:W-:Y:S02]  /*3900*/  FSEL R192, R192, -INF , !P2 ;  /* 0xff800000c0c07808 */ /* 0x000fe40005000000 */
[----:B------:R-:W-:Y:S01]  /*3910*/  ISETP.GE.AND P2, PT, R10, R238, PT ;  /* 0x000000ee0a00720c */ /* 0x000fe20003f46270 */
[----:B------:R-:W4:Y:S01]  /*3920*/  MUFU.TANH R189, R134 ;  /* 0x0000008600bd7308 */ /* 0x000f220000002400 */
[----:B------:R-:W-:-:S02]  /*3930*/  FSEL R191, R191, -INF , !P0 ;  /* 0xff800000bfbf7808 */ /* 0x000fc40004000000 */
[----:B------:R-:W-:Y:S02]  /*3940*/  FMNMX3.FTZ R45, R45, R38, R8, !PT ;  /* 0x000000262d2d7276 */ /* 0x000fe40007810008 */
[----:B------:R-:W-:Y:S02]  /*3950*/  ISETP.GE.AND P0, PT, R6, R238, PT ;  /* 0x000000ee0600720c */ /* 0x000fe40003f06270 */
[----:B-1----:R-:W-:Y:S01]  /*3960*/  FSEL R190, R190, -INF , !P2 ;  /* 0xff800000bebe7808 */ /* 0x002fe20005000000 */
[----:B------:R1:W1:Y:S01]  /*3970*/  MUFU.TANH R188, R135 ;  /* 0x0000008700bc7308 */ /* 0x0002620000002400 */
[----:B------:R-:W-:Y:S02]  /*3980*/  FMNMX3.FTZ R45, R45, R37, R31, !PT ;  /* 0x000000252d2d7276 */ /* 0x000fe4000781001f */
[----:B------:R-:W-:Y:S02]  /*3990*/  ISETP.GE.AND P2, PT, R25, R231, PT ;  /* 0x000000e71900720c */ /* 0x000fe40003f46270 */
[----:B--2---:R-:W-:-:S02]  /*39a0*/  FSEL R186, R186, -INF , !P0 ;  /* 0xff800000baba7808 */ /* 0x004fc40004000000 */
[----:B------:R-:W-:Y:S01]  /*39b0*/  FSEL R40, R40, -INF , !P3 ;  /* 0xff80000028287808 */ /* 0x000fe20005800000 */
[----:B------:R-:W2:Y:S01]  /*39c0*/  MUFU.TANH R185, R126 ;  /* 0x0000007e00b97308 */ /* 0x000ea20000002400 */
[-C--:B------:R-:W-:Y:S02]  /*39d0*/  ISETP.GE.AND P0, PT, R24, R231.reuse, PT ;  /* 0x000000e71800720c */ /* 0x080fe40003f06270 */
[-C--:B------:R-:W-:Y:S02]  /*39e0*/  ISETP.GE.AND P3, PT, R15, R231.reuse, PT ;  /* 0x000000e70f00720c */ /* 0x080fe40003f66270 */
[----:B------:R-:W-:Y:S02]  /*39f0*/  FSEL R54, R54, -INF , !P1 ;  /* 0xff80000036367808 */ /* 0x000fe40004800000 */
[----:B------:R-:W-:Y:S01]  /*3a00*/  ISETP.GE.AND P1, PT, R12, R231, PT ;  /* 0x000000e70c00720c */ /* 0x000fe20003f26270 */
[----:B------:R-:W2:Y:S01]  /*3a10*/  MUFU.TANH R184, R127 ;  /* 0x0000007f00b87308 */ /* 0x000ea20000002400 */
[----:B------:R-:W-:-:S02]  /*3a20*/  FMNMX3.FTZ R44, R55, R96, R39, !PT ;  /* 0x00000060372c7276 */ /* 0x000fc40007810027 */
[----:B------:R-:W-:Y:S02]  /*3a30*/  FMNMX3.FTZ R45, R45, R30, R17, !PT ;  /* 0x0000001e2d2d7276 */ /* 0x000fe40007810011 */
[----:B------:R-:W-:Y:S02]  /*3a40*/  FSEL R36, R36, -INF , !P2 ;  /* 0xff80000024247808 */ /* 0x000fe40005000000 */
[-C--:B------:R-:W-:Y:S02]  /*3a50*/  ISETP.GE.AND P2, PT, R11, R231.reuse, PT ;  /* 0x000000e70b00720c */ /* 0x080fe40003f46270 */
[----:B------:R-:W-:Y:S02]  /*3a60*/  FSEL R25, R22, -INF , !P0 ;  /* 0xff80000016197808 */ /* 0x000fe40004000000 */
[----:B------:R-:W-:Y:S02]  /*3a70*/  FSEL R24, R23, -INF , !P3 ;  /* 0xff80000017187808 */ /* 0x000fe40005800000 */
[----:B------:R-:W-:-:S02]  /*3a80*/  ISETP.GE.AND P3, PT, R56, R231, PT ;  /* 0x000000e73800720c */ /* 0x000fc40003f66270 */
[----:B------:R-:W-:Y:S02]  /*3a90*/  FSEL R22, R73, -INF , !P1 ;  /* 0xff80000049167808 */ /* 0x000fe40004800000 */
[----:B------:R-:W-:Y:S02]  /*3aa0*/  FMNMX3.FTZ R44, R44, R90, R29, !PT ;  /* 0x0000005a2c2c7276 */ /* 0x000fe4000781001d */
[----:B------:R-:W-:Y:S02]  /*3ab0*/  FSEL R41, R41, -INF , !P4 ;  /* 0xff80000029297808 */ /* 0x000fe40006000000 */
[----:B------:R-:W-:Y:S02]  /*3ac0*/  ISETP.GE.AND P1, PT, R4, R231, PT ;  /* 0x000000e70400720c */ /* 0x000fe40003f26270 */
[----:B------:R-:W-:Y:S02]  /*3ad0*/  FMNMX3.FTZ R45, R45, R16, R233, !PT ;  /* 0x000000102d2d7276 */ /* 0x000fe400078100e9 */
[----:B------:R-:W-:-:S02]  /*3ae0*/  FMNMX3.FTZ R4, R42, R43, R88, !PT ;  /* 0x0000002b2a047276 */ /* 0x000fc40007810058 */
[----:B---3--:R-:W-:Y:S02]  /*3af0*/  FSEL R207, R70, -INF , !P2 ;  /* 0xff80000046cf7808 */ /* 0x008fe40005000000 */
[-C--:B------:R-:W-:Y:S02]  /*3b00*/  ISETP.GE.AND P2, PT, R5, R231.reuse, PT ;  /* 0x000000e70500720c */ /* 0x080fe40003f46270 */
[----:B-----5:R-:W-:Y:S02]  /*3b10*/  FSEL R205, R205, -INF , !P3 ;  /* 0xff800000cdcd7808 */ /* 0x020fe40005800000 */
[----:B------:R-:W-:Y:S02]  /*3b20*/  FMNMX3.FTZ R44, R44, R28, R26, !PT ;  /* 0x0000001c2c2c7276 */ /* 0x000fe4000781001a */
[-C--:B------:R-:W-:Y:S02]  /*3b30*/  ISETP.GE.AND P4, PT, R14, R231.reuse, PT ;  /* 0x000000e70e00720c */ /* 0x080fe40003f86270 */
[----:B------:R-:W-:-:S02]  /*3b40*/  ISETP.GE.AND P3, PT, R6, R231, PT ;  /* 0x000000e70600720c */ /* 0x000fc40003f66270 */
[----:B------:R-:W-:Y:S02]  /*3b50*/  FMNMX3.FTZ R5, R40, R41, R54, !PT ;  /* 0x0000002928057276 */ /* 0x000fe40007810036 */
[----:B------:R-:W-:Y:S02]  /*3b60*/  FMNMX3.FTZ R45, R45, R232, R203, !PT ;  /* 0x000000e82d2d7276 */ /* 0x000fe400078100cb */
[----:B------:R-:W-:Y:S02]  /*3b70*/  FMNMX3.FTZ R6, R4, R9, R21, !PT ;  /* 0x0000000904067276 */ /* 0x000fe40007810015 */
[----:B------:R-:W-:Y:S02]  /*3b80*/  FMNMX3.FTZ R44, R44, R27, R215, !PT ;  /* 0x0000001b2c2c7276 */ /* 0x000fe400078100d7 */
[----:B------:R-:W-:Y:S02]  /*3b90*/  FSEL R23, R72, -INF , !P4 ;  /* 0xff80000048177808 */ /* 0x000fe40006000000 */
[----:B------:R-:W-:-:S02]  /*3ba0*/  FMNMX3.FTZ R4, R5, R36, R25, !PT ;  /* 0x0000002405047276 */ /* 0x000fc40007810019 */
[----:B------:R-:W-:Y:S02]  /*3bb0*/  FMNMX3.FTZ R45, R45, R202, R201, !PT ;  /* 0x000000ca2d2d7276 */ /* 0x000fe400078100c9 */
[----:B------:R-:W-:Y:S02]  /*3bc0*/  FMNMX3.FTZ R5, R6, R20, R19, !PT ;  /* 0x0000001406057276 */ /* 0x000fe40007810013 */
[----:B------:R-:W-:Y:S02]  /*3bd0*/  FMNMX3.FTZ R44, R44, R214, R213, !PT ;  /* 0x000000d62c2c7276 */ /* 0x000fe400078100d5 */
[----:B------:R-:W-:Y:S02]  /*3be0*/  FMNMX3.FTZ R4, R4, R24, R23, !PT ;  /* 0x0000001804047276 */ /* 0x000fe40007810017 */
[----:B------:R-:W-:Y:S02]  /*3bf0*/  FMNMX.FTZ R45, R199, R45, !PT ;  /* 0x0000002dc72d7209 */ /* 0x000fe40007810000 */
[----:B------:R-:W-:-:S02]  /*3c00*/  FMNMX3.FTZ R5, R5, R18, R211, !PT ;  /* 0x0000001205057276 */ /* 0x000fc400078100d3 */
[-C--:B------:R-:W-:Y:S01]  /*3c10*/  ISETP.GE.AND P0, PT, R13, R231.reuse, PT ;  /* 0x000000e70d00720c */ /* 0x080fe20003f06270 */
[----:B------:R-:W3:Y:S01]  /*3c20*/  SHFL.BFLY PT, R47, R45, 0x2, 0x1f ;  /* 0x0c401f002d2f7f89 */ /* 0x000ee200000e0000 */
[----:B------:R-:W-:Y:S02]  /*3c30*/  LEA R218, R0, UR4, 0x1 ;  /* 0x0000000400da7c11 */ /* 0x000fe4000f8e08ff */
[----:B------:R-:W-:Y:S02]  /*3c40*/  FMNMX3.FTZ R44, R44, R212, R198, !PT ;  /* 0x000000d42c2c7276 */ /* 0x000fe400078100c6 */
[----:B------:R-:W-:Y:S01]  /*3c50*/  FMNMX3.FTZ R0, R4, R22, R207, !PT ;  /* 0x0000001604007276 */ /* 0x000fe200078100cf */
[----:B------:R-:W-:Y:S01]  /*3c60*/  IMAD.IADD R193, R35, 0x1, R218 ;  /* 0x0000000123c17824 */ /* 0x000fe200078e02da */
[----:B------:R-:W-:Y:S01]  /*3c70*/  FMNMX3.FTZ R4, R5, R210, R209, !PT ;  /* 0x000000d205047276 */ /* 0x000fe200078100d1 */
[----:B------:R-:W-:Y:S01]  /*3c80*/  LDSM.16.MT88.4 R148, [R218+0x9000] ;  /* 0x00900000da94783b */ /* 0x000fe20000004200 */
[----:B------:R-:W-:Y:S01]  /*3c90*/  ISETP.GE.AND P4, PT, R57, R231, PT ;  /* 0x000000e73900720c */ /* 0x000fe20003f86270 */
[----:B------:R-:W-:Y:S01]  /*3ca0*/  VIADD R235, R218, 0x9000 ;  /* 0x00009000daeb7836 */ /* 0x000fe20000000000 */
[----:B----4-:R-:W-:Y:S01]  /*3cb0*/  FSEL R206, R71, -INF , !P0 ;  /* 0xff80000047ce7808 */ /* 0x010fe20004000000 */
[----:B-1----:R-:W-:Y:S01]  /*3cc0*/  LDSM.16.MT88.4 R132, [R193+0x9000] ;  /* 0x00900000c184783b */ /* 0x002fe20000004200 */
[----:B------:R-:W-:-:S02]  /*3cd0*/  FMNMX3.FTZ R44, R44, R197, R195, !PT ;  /* 0x000000c52c2c7276 */ /* 0x000fc400078100c3 */
[----:B------:R-:W-:Y:S01]  /*3ce0*/  FMNMX3.FTZ R4, R4, R208, R192, !PT ;  /* 0x000000d004047276 */ /* 0x000fe200078100c0 */
[----:B------:R-:W-:Y:S01]  /*3cf0*/  LDSM.16.MT88.4 R116, [R218+0xa000] ;  /* 0x00a00000da74783b */ /* 0x000fe20000004200 */
[----:B------:R-:W-:Y:S02]  /*3d00*/  ISETP.GE.AND P0, PT, R10, R231, PT ;  /* 0x000000e70a00720c */ /* 0x000fe40003f06270 */
[----:B------:R-:W-:Y:S01]  /*3d10*/  FSEL R204, R204, -INF , !P4 ;  /* 0xff800000cccc7808 */ /* 0x000fe20006000000 */
[----:B------:R-:W-:Y:S01]  /*3d20*/  LDSM.16.MT88.4 R100, [R193+0xa000] ;  /* 0x00a00000c164783b */ /* 0x000fe20000004200 */
[----:B------:R-:W-:Y:S02]  /*3d30*/  FSEL R189, R189, -INF , !P1 ;  /* 0xff800000bdbd7808 */ /* 0x000fe40004800000 */
[----:B------:R-:W-:Y:S01]  /*3d40*/  FMNMX3.FTZ R0, R0, R206, R205, !PT ;  /* 0x000000ce00007276 */ /* 0x000fe200078100cd */
[----:B------:R-:W-:Y:S01]  /*3d50*/  LDSM.16.MT88.4 R80, [R218+0xb000] ;  /* 0x00b00000da50783b */ /* 0x000fe20000004200 */
[----:B------:R-:W-:-:S02]  /*3d60*/  FMNMX.FTZ R44, R194, R44, !PT ;  /* 0x0000002cc22c7209 */ /* 0x000fc40007810000 */
[----:B------:R-:W-:Y:S01]  /*3d70*/  FMNMX3.FTZ R4, R4, R191, R190, !PT ;  /* 0x000000bf04047276 */ /* 0x000fe200078100be */
[----:B------:R-:W-:Y:S01]  /*3d80*/  LDSM.16.MT88.4 R12, [R218+0x9400] ;  /* 0x00940000da0c783b */ /* 0x000fe20000004200 */
[----:B------:R-:W-:Y:S02]  /*3d90*/  FSEL R188, R188, -INF , !P2 ;  /* 0xff800000bcbc7808 */ /* 0x000fe40005000000 */
[----:B--2---:R-:W-:Y:S01]  /*3da0*/  FSEL R185, R185, -INF , !P0 ;  /* 0xff800000b9b97808 */ /* 0x004fe20004000000 */
[----:B------:R-:W1:Y:S01]  /*3db0*/  SHFL.BFLY PT, R46, R44, 0x2, 0x1f ;  /* 0x0c401f002c2e7f89 */ /* 0x000e6200000e0000 */
[----:B------:R-:W-:Y:S02]  /*3dc0*/  FMNMX3.FTZ R0, R0, R204, R189, !PT ;  /* 0x000000cc00007276 */ /* 0x000fe400078100bd */
[----:B------:R-:W-:Y:S01]  /*3dd0*/  FMNMX.FTZ R168, R186, R4, !PT ;  /* 0x00000004baa87209 */ /* 0x000fe20007810000 */
[----:B------:R-:W-:Y:S01]  /*3de0*/  LDSM.16.MT88.4 R48, [R218+0xa400] ;  /* 0x00a40000da30783b */ /* 0x000fe20000004200 */
[----:B------:R-:W-:-:S02]  /*3df0*/  FSEL R184, R184, -INF , !P3 ;  /* 0xff800000b8b87808 */ /* 0x000fc40005800000 */
[----:B------:R-:W-:Y:S01]  /*3e00*/  FMNMX3.FTZ R0, R0, R188, R185, !PT ;  /* 0x000000bc00007276 */ /* 0x000fe200078100b9 */
[----:B------:R-:W2:Y:S01]  /*3e10*/  SHFL.BFLY PT, R5, R168, 0x2, 0x1f ;  /* 0x0c401f00a8057f89 */ /* 0x000ea200000e0000 */
[----:B---3--:R-:W-:Y:S02]  /*3e20*/  FMNMX.FTZ R47, R45, R47, !PT ;  /* 0x0000002f2d2f7209 */ /* 0x008fe40007810000 */
[----:B------:R-:W-:-:S03]  /*3e30*/  FMNMX.FTZ R0, R184, R0, !PT ;  /* 0x00000000b8007209 */ /* 0x000fc60007810000 */
[----:B------:R-:W3:Y:S04]  /*3e40*/  SHFL.BFLY PT, R166, R47, 0x1, 0x1f ;  /* 0x0c201f002fa67f89 */ /* 0x000ee800000e0000 */
[----:B------:R-:W4:Y:S01]  /*3e50*/  SHFL.BFLY PT, R4, R0, 0x2, 0x1f ;  /* 0x0c401f0000047f89 */ /* 0x000f2200000e0000 */
[----:B-1----:R-:W-:-:S05]  /*3e60*/  FMNMX.FTZ R46, R44, R46, !PT ;  /* 0x0000002e2c2e7209 */ /* 0x002fca0007810000 */
[----:B------:R-:W1:Y:S01]  /*3e70*/  SHFL.BFLY PT, R165, R46, 0x1, 0x1f ;  /* 0x0c201f002ea57f89 */ /* 0x000e6200000e0000 */
[----:B--2---:R-:W-:-:S05]  /*3e80*/  FMNMX.FTZ R168, R168, R5, !PT ;  /* 0x00000005a8a87209 */ /* 0x004fca0007810000 */
[----:B------:R-:W2:Y:S01]  /*3e90*/  SHFL.BFLY PT, R10, R168, 0x1, 0x1f ;  /* 0x0c201f00a80a7f89 */ /* 0x000ea200000e0000 */
[----:B---3--:R-:W-:Y:S02]  /*3ea0*/  FMNMX.FTZ R166, R47, R166, !PT ;  /* 0x000000a62fa67209 */ /* 0x008fe40007810000 */
[----:B----4-:R-:W-:-:S03]  /*3eb0*/  FMNMX.FTZ R0, R0, R4, !PT ;  /* 0x0000000400007209 */ /* 0x010fc60007810000 */
[C---:B------:R-:W-:Y:S01]  /*3ec0*/  FMUL.FTZ R200, R166.reuse, UR6 ;  /* 0x00000006a6c87c20 */ /* 0x040fe20008410000 */
[----:B------:R-:W-:Y:S01]  /*3ed0*/  FSETP.NEU.FTZ.AND P0, PT, R166, -INF , PT ;  /* 0xff800000a600780b */ /* 0x000fe20003f1d000 */
[----:B------:R-:W3:Y:S03]  /*3ee0*/  SHFL.BFLY PT, R167, R0, 0x1, 0x1f ;  /* 0x0c201f0000a77f89 */ /* 0x000ee600000e0000 */
[----:B------:R-:W-:Y:S02]  /*3ef0*/  FSEL R200, R200, RZ, P0 ;  /* 0x000000ffc8c87208 */ /* 0x000fe40000000000 */
[----:B-1----:R-:W-:-:S03]  /*3f00*/  FMNMX.FTZ R165, R46, R165, !PT ;  /* 0x000000a52ea57209 */ /* 0x002fc60007810000 */
[--C-:B------:R-:W-:Y:S01]  /*3f10*/  FFMA.FTZ R64, R7, UR6, -R200.reuse ;  /* 0x0000000607407c23 */ /* 0x100fe200080108c8 */
[--C-:B------:R-:W-:Y:S01]  /*3f20*/  FFMA.FTZ R66, R52, UR6, -R200.reuse ;  /* 0x0000000634427c23 */ /* 0x100fe200080108c8 */
[----:B------:R-:W1:Y:S01]  /*3f30*/  LDSM.16.MT88.4 R4, [R193+0xb000] ;  /* 0x00b00000c104783b */ /* 0x000e620000004200 */
[C---:B------:R-:W-:Y:S01]  /*3f40*/  FSETP.NEU.FTZ.AND P0, PT, R165.reuse, -INF , PT ;  /* 0xff800000a500780b */ /* 0x040fe20003f1d000 */
[----:B------:R-:W-:Y:S01]  /*3f50*/  FMUL.FTZ R196, R165, UR6 ;  /* 0x00000006a5c47c20 */ /* 0x000fe20008410000 */
[--C-:B------:R-:W-:Y:S01]  /*3f60*/  FFMA.FTZ R65, R53, UR6, -R200.reuse ;  /* 0x0000000635417c23 */ /* 0x100fe200080108c8 */
[--C-:B------:R-:W-:Y:S01]  /*3f70*/  FFMA.FTZ R56, R38, UR6, -R200.reuse ;  /* 0x0000000626387c23 */ /* 0x100fe200080108c8 */
[----:B--2---:R-:W-:Y:S01]  /*3f80*/  FMNMX.FTZ R168, R168, R10, !PT ;  /* 0x0000000aa8a87209 */ /* 0x004fe20007810000 */
[----:B------:R-:W-:Y:S01]  /*3f90*/  MUFU.EX2 R66, R66 ;  /* 0x0000004200427308 */ /* 0x000fe20000000800 */
[----:B------:R-:W-:Y:S01]  /*3fa0*/  FSEL R196, R196, RZ, P0 ;  /* 0x000000ffc4c47208 */ /* 0x000fe20000000000 */
[----:B------:R-:W-:Y:S01]  /*3fb0*/  FFMA.FTZ R58, R8, UR6, -R200 ;  /* 0x00000006083a7c23 */ /* 0x000fe200080108c8 */
[C---:B------:R-:W-:Y:S01]  /*3fc0*/  FSETP.NEU.FTZ.AND P0, PT, R168.reuse, -INF , PT ;  /* 0xff800000a800780b */ /* 0x040fe20003f1d000 */
[----:B------:R-:W-:Y:S01]  /*3fd0*/  FMUL.FTZ R187, R168, UR6 ;  /* 0x00000006a8bb7c20 */ /* 0x000fe20008410000 */
[----:B------:R-:W2:Y:S01]  /*3fe0*/  MUFU.EX2 R65, R65 ;  /* 0x0000004100417308 */ /* 0x000ea20000000800 */
[--C-:B------:R-:W-:Y:S01]  /*3ff0*/  FFMA.FTZ R63, R55, UR6, -R196.reuse ;  /* 0x00000006373f7c23 */ /* 0x100fe200080108c4 */
[--C-:B------:R-:W-:Y:S01]  /*4000*/  FFMA.FTZ R62, R96, UR6, -R196.reuse ;  /* 0x00000006603e7c23 */ /* 0x100fe200080108c4 */
[--C-:B------:R-:W-:Y:S01]  /*4010*/  FFMA.FTZ R61, R39, UR6, -R196.reuse ;  /* 0x00000006273d7c23 */ /* 0x100fe200080108c4 */
[----:B---3--:R-:W-:Y:S01]  /*4020*/  FMNMX.FTZ R167, R0, R167, !PT ;  /* 0x000000a700a77209 */ /* 0x008fe20007810000 */
[----:B------:R-:W-:Y:S01]  /*4030*/  FFMA.FTZ R55, R90, UR6, -R196 ;  /* 0x000000065a377c23 */ /* 0x000fe200080108c4 */
[----:B------:R-:W-:Y:S01]  /*4040*/  FSEL R187, R187, RZ, P0 ;  /* 0x000000ffbbbb7208 */ /* 0x000fe20000000000 */
[----:B------:R-:W-:Y:S01]  /*4050*/  MUFU.EX2 R64, R64 ;  /* 0x0000004000407308 */ /* 0x000fe20000000800 */
[C---:B------:R-:W-:Y:S01]  /*4060*/  FSETP.NEU.FTZ.AND P0, PT, R167.reuse, -INF , PT ;  /* 0xff800000a700780b */ /* 0x040fe20003f1d000 */
[----:B------:R-:W-:Y:S01]  /*4070*/  FMUL.FTZ R183, R167, UR6 ;  /* 0x00000006a7b77c20 */ /* 0x000fe20008410000 */
[--C-:B------:R-:W-:Y:S01]  /*4080*/  FFMA.FTZ R52, R37, UR6, -R200.reuse ;  /* 0x0000000625347c23 */ /* 0x100fe200080108c8 */
[----:B------:R-:W3:Y:S01]  /*4090*/  MUFU.EX2 R56, R56 ;  /* 0x0000003800387308 */ /* 0x000ee20000000800 */
[--C-:B------:R-:W-:Y:S01]  /*40a0*/  FFMA.FTZ R174, R42, UR6, -R187.reuse ;  /* 0x000000062aae7c23 */ /* 0x100fe200080108bb */
[--C-:B------:R-:W-:Y:S01]  /*40b0*/  FFMA.FTZ R173, R43, UR6, -R187.reuse ;  /* 0x000000062bad7c23 */ /* 0x100fe200080108bb */
[----:B------:R-:W-:Y:S01]  /*40c0*/  FSEL R183, R183, RZ, P0 ;  /* 0x000000ffb7b77208 */ /* 0x000fe20000000000 */
[----:B------:R-:W-:Y:S01]  /*40d0*/  MUFU.EX2 R63, R63 ;  /* 0x0000003f003f7308 */ /* 0x000fe20000000800 */
[--C-:B------:R-:W-:Y:S01]  /*40e0*/  FFMA.FTZ R169, R9, UR6, -R187.reuse ;  /* 0x0000000609a97c23 */ /* 0x100fe200080108bb */
[----:B------:R-:W-:Y:S01]  /*40f0*/  LDSM.16.MT88.4 R44, [R193+0xa400] ;  /* 0x00a40000c12c783b */ /* 0x000fe20000004200 */
[----:B------:R-:W-:Y:S01]  /*4100*/  FFMA.FTZ R170, R88, UR6, -R187 ;  /* 0x0000000658aa7c23 */ /* 0x000fe200080108bb */
[----:B------:R-:W4:Y:S01]  /*4110*/  MUFU.EX2 R62, R62 ;  /* 0x0000003e003e7308 */ /* 0x000f220000000800 */
[--C-:B------:R-:W-:Y:S01]  /*4120*/  FFMA.FTZ R172, R40, UR6, -R183.reuse ;  /* 0x0000000628ac7c23 */ /* 0x100fe200080108b7 */
[--C-:B------:R-:W-:Y:S01]  /*4130*/  FFMA.FTZ R171, R41, UR6, -R183.reuse ;  /* 0x0000000629ab7c23 */ /* 0x100fe200080108b7 */
[--C-:B------:R-:W-:Y:S01]  /*4140*/  FFMA.FTZ R57, R36, UR6, -R183.reuse ;  /* 0x0000000624397c23 */ /* 0x100fe200080108b7 */
[----:B------:R-:W-:Y:S01]  /*4150*/  MUFU.EX2 R61, R61 ;  /* 0x0000003d003d7308 */ /* 0x000fe20000000800 */
[----:B------:R-:W5:Y:S01]  /*4160*/  LDSM.16.MT88.4 R8, [R193+0x9400] ;  /* 0x00940000c108783b */ /* 0x000f620000004200 */
[----:B------:R-:W-:Y:S01]  /*4170*/  FFMA.FTZ R67, R54, UR6, -R183 ;  /* 0x0000000636437c23 */ /* 0x000fe200080108b7 */
[----:B--2---:R-:W-:Y:S01]  /*4180*/  F2FP.F16.F32.PACK_AB R92, R65, R66 ;  /* 0x00000042415c723e */ /* 0x004fe200000000ff */
[----:B------:R-:W2:Y:S01]  /*4190*/  MUFU.EX2 R55, R55 ;  /* 0x0000003700377308 */ /* 0x000ea20000000800 */
[----:B------:R-:W5:Y:S01]  /*41a0*/  LDSM.16.MT88.4 R40, [R218+0xb400] ;  /* 0x00b40000da28783b */ /* 0x000f620000004200 */
[----:B---3--:R-:W-:Y:S01]  /*41b0*/  F2FP.F16.F32.PACK_AB R94, R56, R64 ;  /* 0x00000040385e723e */ /* 0x008fe200000000ff */
[--C-:B------:R-:W-:Y:S01]  /*41c0*/  FFMA.FTZ R35, R31, UR6, -R200.reuse ;  /* 0x000000061f237c23 */ /* 0x100fe200080108c8 */
[----:B------:R-:W-:Y:S01]  /*41d0*/  MUFU.EX2 R174, R174 ;  /* 0x000000ae00ae7308 */ /* 0x000fe20000000800 */
[----:B------:R-:W3:Y:S01]  /*41e0*/  LDSM.16.MT88.4 R36, [R193+0xb400] ;  /* 0x00b40000c124783b */ /* 0x000ee20000004200 */
[----:B----4-:R-:W-:Y:S01]  /*41f0*/  F2FP.F16.F32.PACK_AB R93, R62, R63 ;  /* 0x0000003f3e5d723e */ /* 0x010fe200000000ff */
[----:B------:R-:W-:Y:S01]  /*4200*/  FFMA.FTZ R0, R30, UR6, -R200 ;  /* 0x000000061e007c23 */ /* 0x000fe200080108c8 */
[----:B------:R-:W4:Y:S01]  /*4210*/  MUFU.EX2 R173, R173 ;  /* 0x000000ad00ad7308 */ /* 0x000f220000000800 */
[--C-:B------:R-:W-:Y:S01]  /*4220*/  FFMA.FTZ R60, R29, UR6, -R196.reuse ;  /* 0x000000061d3c7c23 */ /* 0x100fe200080108c4 */
[--C-:B------:R-:W-:Y:S01]  /*4230*/  FFMA.FTZ R54, R28, UR6, -R196.reuse ;  /* 0x000000061c367c23 */ /* 0x100fe200080108c4 */
[--C-:B------:R-:W-:Y:S01]  /*4240*/  FFMA.FTZ R53, R26, UR6, -R196.reuse ;  /* 0x000000061a357c23 */ /* 0x100fe200080108c4 */
[----:B------:R-:W-:Y:S01]  /*4250*/  MUFU.EX2 R170, R170 ;  /* 0x000000aa00aa7308 */ /* 0x000fe20000000800 */
[----:B------:R-:W-:Y:S01]  /*4260*/  FFMA.FTZ R59, R27, UR6, -R196 ;  /* 0x000000061b3b7c23 */ /* 0x000fe200080108c4 */
[----:B--2---:R-:W-:Y:S01]  /*4270*/  F2FP.F16.F32.PACK_AB R95, R55, R61 ;  /* 0x0000003d375f723e */ /* 0x004fe200000000ff */
[--C-:B------:R-:W-:Y:S01]  /*4280*/  FFMA.FTZ R178, R21, UR6, -R187.reuse ;  /* 0x0000000615b27c23 */ /* 0x100fe200080108bb */
[----:B------:R-:W2:Y:S01]  /*4290*/  MUFU.EX2 R169, R169 ;  /* 0x000000a900a97308 */ /* 0x000ea20000000800 */
[--C-:B------:R-:W-:Y:S01]  /*42a0*/  FFMA.FTZ R175, R20, UR6, -R187.reuse ;  /* 0x0000000614af7c23 */ /* 0x100fe200080108bb */
[--C-:B------:R-:W-:Y:S01]  /*42b0*/  FFMA.FTZ R177, R19, UR6, -R187.reuse ;  /* 0x0000000613b17c23 */ /* 0x100fe200080108bb */
[----:B------:R-:W-:Y:S01]  /*42c0*/  FFMA.FTZ R176, R18, UR6, -R187 ;  /* 0x0000000612b07c23 */ /* 0x000fe200080108bb */
[----:B------:R-:W-:Y:S01]  /*42d0*/  MUFU.EX2 R172, R172 ;  /* 0x000000ac00ac7308 */ /* 0x000fe20000000800 */
[C---:B------:R-:W-:Y:S01]  /*42e0*/  HMMA.16816.F32 R156, R92.reuse, R148, RZ ;  /* 0x000000945c9c723c */ /* 0x040fe200000018ff */
[----:B----4-:R-:W-:Y:S01]  /*42f0*/  F2FP.F16.F32.PACK_AB R96, R173, R174 ;  /* 0x000000aead60723e */ /* 0x010fe200000000ff */
[--C-:B------:R-:W-:Y:S01]  /*4300*/  FFMA.FTZ R181, R25, UR6, -R183.reuse ;  /* 0x0000000619b57c23 */ /* 0x100fe200080108b7 */
[----:B------:R-:W4:Y:S01]  /*4310*/  MUFU.EX2 R171, R171 ;  /* 0x000000ab00ab7308 */ /* 0x000f220000000800 */
[--C-:B------:R-:W-:Y:S01]  /*4320*/  FFMA.FTZ R180, R24, UR6, -R183.reuse ;  /* 0x0000000618b47c23 */ /* 0x100fe200080108b7 */
[--C-:B------:R-:W-:Y:S01]  /*4330*/  FFMA.FTZ R179, R23, UR6, -R183.reuse ;  /* 0x0000000617b37c23 */ /* 0x100fe200080108b7 */
[----:B------:R-:W-:Y:S01]  /*4340*/  FFMA.FTZ R182, R22, UR6, -R183 ;  /* 0x0000000616b67c23 */ /* 0x000fe200080108b7 */
[----:B------:R-:W-:Y:S01]  /*4350*/  MUFU.EX2 R67, R67 ;  /* 0x0000004300437308 */ /* 0x000fe20000000800 */
[C---:B------:R-:W-:Y:S01]  /*4360*/  HMMA.16816.F32 R140, R92.reuse, R132, RZ ;  /* 0x000000845c8c723c */ /* 0x040fe200000018ff */
[----:B--2---:R-:W-:Y:S01]  /*4370*/  F2FP.F16.F32.PACK_AB R98, R169, R170 ;  /* 0x000000aaa962723e */ /* 0x004fe200000000ff */
[----:B------:R-:W2:Y:S01]  /*4380*/  LDSM.16.MT88.4 R28, [R218+0x9800] ;  /* 0x00980000da1c783b */ /* 0x000ea20000004200 */
[----:B------:R-:W1:Y:S01]  /*4390*/  MUFU.EX2 R57, R57 ;  /* 0x0000003900397308 */ /* 0x000e620000000800 */
[----:B------:R-:W-:Y:S01]  /*43a0*/  FADD.FTZ R173, R174, R173 ;  /* 0x000000adaead7221 */ /* 0x000fe20000010000 */
[----:B------:R-:W-:Y:S01]  /*43b0*/  FADD.FTZ R65, R66, R65 ;  /* 0x0000004142417221 */ /* 0x000fe20000010000 */
[----:B------:R-:W2:Y:S01]  /*43c0*/  LDSM.16.MT88.4 R24, [R193+0x9800] ;  /* 0x00980000c118783b */ /* 0x000ea20000004200 */
[----:B------:R-:W5:Y:S01]  /*43d0*/  MUFU.EX2 R58, R58 ;  /* 0x0000003a003a7308 */ /* 0x000f620000000800 */
[C---:B------:R-:W-:Y:S01]  /*43e0*/  HMMA.16816.F32 R124, R92.reuse, R116, RZ ;  /* 0x000000745c7c723c */ /* 0x040fe200000018ff */
[----:B----4-:R-:W-:Y:S01]  /*43f0*/  F2FP.F16.F32.PACK_AB R97, R171, R172 ;  /* 0x000000acab61723e */ /* 0x010fe200000000ff */
[----:B------:R-:W4:Y:S01]  /*4400*/  LDSM.16.MT88.4 R20, [R218+0xa800] ;  /* 0x00a80000da14783b */ /* 0x000f220000004200 */
[----:B------:R-:W-:Y:S01]  /*4410*/  MUFU.EX2 R52, R52 ;  /* 0x0000003400347308 */ /* 0x000fe20000000800 */
[----:B------:R-:W-:Y:S01]  /*4420*/  FADD.FTZ R171, R172, R171 ;  /* 0x000000abacab7221 */ /* 0x000fe20000010000 */
[----:B------:R-:W-:Y:S01]  /*4430*/  FADD.FTZ R62, R63, R62 ;  /* 0x0000003e3f3e7221 */ /* 0x000fe20000010000 */
[----:B------:R-:W-:Y:S01]  /*4440*/  FFMA.FTZ R234, R199, UR6, -R200 ;  /* 0x00000006c7ea7c23 */ /* 0x000fe200080108c8 */
[----:B------:R-:W-:Y:S01]  /*4450*/  MUFU.EX2 R35, R35 ;  /* 0x0000002300237308 */ /* 0x000fe20000000800 */
[C---:B------:R-:W-:Y:S01]  /*4460*/  HMMA.16816.F32 R108, R92.reuse, R100, RZ ;  /* 0x000000645c6c723c */ /* 0x040fe200000018ff */
[----:B-1----:R-:W-:Y:S01]  /*4470*/  F2FP.F16.F32.PACK_AB R99, R57, R67 ;  /* 0x000000433963723e */ /* 0x002fe200000000ff */
[----:B------:R-:W-:Y:S01]  /*4480*/  FADD.FTZ R173, R170, R173 ;  /* 0x000000adaaad7221 */ /* 0x000fe20000010000 */
[----:B------:R-:W-:Y:S01]  /*4490*/  MUFU.EX2 R0, R0 ;  /* 0x0000000000007308 */ /* 0x000fe20000000800 */
[----:B------:R-:W-:Y:S01]  /*44a0*/  FADD.FTZ R171, R67, R171 ;  /* 0x000000ab43ab7221 */ /* 0x000fe20000010000 */
[----:B------:R-:W-:Y:S01]  /*44b0*/  FADD.FTZ R65, R64, R65 ;  /* 0x0000004140417221 */ /* 0x000fe20000010000 */
[----:B------:R-:W-:Y:S01]  /*44c0*/  FADD.FTZ R62, R61, R62 ;  /* 0x0000003e3d3e7221 */ /* 0x000fe20000010000 */
[----:B------:R-:W1:Y:S01]  /*44d0*/  MUFU.EX2 R60, R60 ;  /* 0x0000003c003c7308 */ /* 0x000e620000000800 */
[C---:B------:R-:W-:Y:S01]  /*44e0*/  HMMA.16816.F32 R72, R92.reuse, R80, RZ ;  /* 0x000000505c48723c */ /* 0x040fe200000018ff */
[----:B------:R-:W-:Y:S01]  /*44f0*/  FADD.FTZ R173, R169, R173 ;  /* 0x000000ada9ad7221 */ /* 0x000fe20000010000 */
[----:B------:R-:W-:Y:S01]  /*4500*/  FADD.FTZ R171, R57, R171 ;  /* 0x000000ab39ab7221 */ /* 0x000fe20000010000 */
[----:B------:R-:W3:Y:S01]  /*4510*/  MUFU.EX2 R54, R54 ;  /* 0x0000003600367308 */ /* 0x000ee20000000800 */
[----:B------:R-:W-:Y:S01]  /*4520*/  FADD.FTZ R65, R56, R65 ;  /* 0x0000004138417221 */ /* 0x000fe20000010000 */
[----:B------:R-:W-:Y:S01]  /*4530*/  FADD.FTZ R62, R55, R62 ;  /* 0x0000003e373e7221 */ /* 0x000fe20000010000 */
[----:B------:R-:W-:Y:S01]  /*4540*/  FFMA.FTZ R192, R192, UR6, -R187 ;  /* 0x00000006c0c07c23 */ /* 0x000fe200080108bb */
[----:B------:R-:W2:Y:S01]  /*4550*/  MUFU.EX2 R53, R53 ;  /* 0x0000003500357308 */ /* 0x000ea20000000800 */
[C---:B------:R-:W-:Y:S01]  /*4560*/  HMMA.16816.F32 R88, R92.reuse, R4, RZ ;  /* 0x000000045c58723c */ /* 0x040fe200000018ff */
[----:B-----5:R-:W-:Y:S01]  /*4570*/  FADD.FTZ R65, R58, R65 ;  /* 0x000000413a417221 */ /* 0x020fe20000010000 */
[----:B------:R-:W-:Y:S01]  /*4580*/  FFMA.FTZ R203, R203, UR6, -R200 ;  /* 0x00000006cbcb7c23 */ /* 0x000fe200080108c8 */
[----:B------:R-:W5:Y:S01]  /*4590*/  MUFU.EX2 R59, R59 ;  /* 0x0000003b003b7308 */ /* 0x000f620000000800 */
[----:B------:R-:W-:Y:S01]  /*45a0*/  FFMA.FTZ R198, R198, UR6, -R196 ;  /* 0x00000006c6c67c23 */ /* 0x000fe200080108c4 */
[----:B-1----:R-:W-:Y:S01]  /*45b0*/  FADD.FTZ R62, R60, R62 ;  /* 0x0000003e3c3e7221 */ /* 0x002fe20000010000 */
[----:B------:R-:W-:Y:S01]  /*45c0*/  FADD.FTZ R65, R52, R65 ;  /* 0x0000004134417221 */ /* 0x000fe20000010000 */
[----:B------:R-:W1:Y:S01]  /*45d0*/  MUFU.EX2 R178, R178 ;  /* 0x000000b200b27308 */ /* 0x000e620000000800 */
[C---:B------:R-:W-:Y:S01]  /*45e0*/  HMMA.16816.F32 R152, R92.reuse, R150, RZ ;  /* 0x000000965c98723c */ /* 0x040fe200000018ff */
[----:B---3--:R-:W-:Y:S01]  /*45f0*/  FADD.FTZ R62, R54, R62 ;  /* 0x0000003e363e7221 */ /* 0x008fe20000010000 */
[----:B------:R-:W-:Y:S01]  /*4600*/  FADD.FTZ R65, R35, R65 ;  /* 0x0000004123417221 */ /* 0x000fe20000010000 */
[----:B------:R-:W3:Y:S01]  /*4610*/  MUFU.EX2 R175, R175 ;  /* 0x000000af00af7308 */ /* 0x000ee20000000800 */
[----:B------:R-:W-:Y:S01]  /*4620*/  FFMA.FTZ R237, R186, UR6, -R187 ;  /* 0x00000006baed7c23 */ /* 0x000fe200080108bb */
[----:B--2---:R-:W-:Y:S01]  /*4630*/  FADD.FTZ R62, R53, R62 ;  /* 0x0000003e353e7221 */ /* 0x004fe20000010000 */
[----:B------:R-:W-:Y:S01]  /*4640*/  FADD.FTZ R65, R0, R65 ;  /* 0x0000004100417221 */ /* 0x000fe20000010000 */
[----:B------:R-:W2:Y:S01]  /*4650*/  MUFU.EX2 R177, R177 ;  /* 0x000000b100b17308 */ /* 0x000ea20000000800 */
[----:B------:R-:W-:Y:S01]  /*4660*/  HMMA.16816.F32 R136, R92, R134, RZ ;  /* 0x000000865c88723c */ /* 0x000fe200000018ff */
[----:B-----5:R-:W-:Y:S01]  /*4670*/  FADD.FTZ R62, R59, R62 ;  /* 0x0000003e3b3e7221 */ /* 0x020fe20000010000 */
[--C-:B------:R-:W-:Y:S01]  /*4680*/  FFMA.FTZ R236, R184, UR6, -R183.reuse ;  /* 0x00000006b8ec7c23 */ /* 0x100fe200080108b7 */
[----:B------:R-:W5:Y:S01]  /*4690*/  MUFU.EX2 R176, R176 ;  /* 0x000000b000b07308 */ /* 0x000f620000000800 */
[----:B------:R-:W-:Y:S01]  /*46a0*/  FFMA.FTZ R188, R188, UR6, -R183 ;  /* 0x00000006bcbc7c23 */ /* 0x000fe200080108b7 */
[----:B-1----:R-:W-:-:S02]  /*46b0*/  FADD.FTZ R173, R178, R173 ;  /* 0x000000adb2ad7221 */ /* 0x002fc40000010000 */
[----:B------:R-:W1:Y:S01]  /*46c0*/  MUFU.EX2 R181, R181 ;  /* 0x000000b500b57308 */ /* 0x000e620000000800 */
[C---:B------:R-:W-:Y:S01]  /*46d0*/  HMMA.16816.F32 R120, R92.reuse, R118, RZ ;  /* 0x000000765c78723c */ /* 0x040fe200000018ff */
[----:B---3--:R-:W-:Y:S02]  /*46e0*/  FADD.FTZ R173, R175, R173 ;  /* 0x000000adafad7221 */ /* 0x008fe40000010000 */
[----:B------:R-:W3:Y:S02]  /*46f0*/  MUFU.EX2 R180, R180 ;  /* 0x000000b400b47308 */ /* 0x000ee40000000800 */
[----:B--2---:R-:W-:Y:S02]  /*4700*/  FADD.FTZ R173, R177, R173 ;  /* 0x000000adb1ad7221 */ /* 0x004fe40000010000 */
[----:B------:R-:W2:Y:S01]  /*4710*/  MUFU.EX2 R179, R179 ;  /* 0x000000b300b37308 */ /* 0x000ea20000000800 */
[----:B------:R-:W-:Y:S01]  /*4720*/  HMMA.16816.F32 R104, R92, R102, RZ ;  /* 0x000000665c68723c */ /* 0x000fe200000018ff */
[----:B-----5:R-:W-:-:S02]  /*4730*/  FADD.FTZ R173, R176, R173 ;  /* 0x000000adb0ad7221 */ /* 0x020fc40000010000 */
[----:B------:R-:W5:Y:S01]  /*4740*/  MUFU.EX2 R182, R182 ;  /* 0x000000b600b67308 */ /* 0x000f620000000800 */
[----:B-1----:R-:W-:-:S03]  /*4750*/  FADD.FTZ R171, R181, R171 ;  /* 0x000000abb5ab7221 */ /* 0x002fc60000010000 */
[----:B------:R-:W-:Y:S01]  /*4760*/  MUFU.EX2 R234, R234 ;  /* 0x000000ea00ea7308 */ /* 0x000fe20000000800 */
[C---:B------:R-:W-:Y:S01]  /*4770*/  HMMA.16816.F32 R76, R92.reuse, R82, RZ ;  /* 0x000000525c4c723c */ /* 0x040fe200000018ff */
[----:B---3--:R-:W-:Y:S02]  /*4780*/  FADD.FTZ R171, R180, R171 ;  /* 0x000000abb4ab7221 */ /* 0x008fe40000010000 */
[----:B------:R-:W-:Y:S02]  /*4790*/  MUFU.EX2 R237, R237 ;  /* 0x000000ed00ed7308 */ /* 0x000fe40000000800 */
[----:B--2---:R-:W-:Y:S02]  /*47a0*/  FADD.FTZ R171, R179, R171 ;  /* 0x000000abb3ab7221 */ /* 0x004fe40000010000 */
[----:B------:R-:W-:Y:S01]  /*47b0*/  MUFU.EX2 R236, R236 ;  /* 0x000000ec00ec7308 */ /* 0x000fe20000000800 */
[----:B------:R-:W-:Y:S01]  /*47c0*/  HMMA.16816.F32 R92, R92, R6, RZ ;  /* 0x000000065c5c723c */ /* 0x000fe200000018ff */
[----:B-----5:R-:W-:-:S07]  /*47d0*/  FADD.FTZ R171, R182, R171 ;  /* 0x000000abb6ab7221 */ /* 0x020fce0000010000 */
        /* <DEDUP_REMOVED lines=38> */
[----:B------:R-:W3:Y:S05]  /*4a40*/  MUFU.EX2 R40, R40 ;  /* 0x0000002800287308 */ /* 0x000eea0000000800 */
[----:B------:R-:W-:Y:S01]  /*4a50*/  HMMA.16816.F32 R144, R4, R8, R144 ;  /* 0x000000080490723c */ /* 0x000fe20000001890 */
[----:B--2---:R-:W-:-:S07]  /*4a60*/  FADD.FTZ R65, R41, R65 ;  /* 0x0000004129417221 */ /* 0x004fce0000010000 */
[----:B------:R-:W-:Y:S01]  /*4a70*/  HMMA.16816.F32 R148, R4, R14, R148 ;  /* 0x0000000e0494723c */ /* 0x000fe20000001894 */
[----:B------:R-:W2:Y:S01]  /*4a80*/  LDSM.16.MT88.4 R12, [R218+0xb800] ;  /* 0x00b80000da0c783b */ /* 0x000ea20000004200 */
[----:B---3--:R-:W-:-:S06]  /*4a90*/  FADD.FTZ R65, R40, R65 ;  /* 0x0000004128417221 */ /* 0x008fcc0000010000 */
[C---:B------:R-:W-:Y:S01]  /*4aa0*/  HMMA.16816.F32 R132, R4.reuse, R10, R132 ;  /* 0x0000000a0484723c */ /* 0x040fe20000001884 */
[----:B------:R-:W3:Y:S07]  /*4ab0*/  LDSM.16.MT88.4 R8, [R193+0xb800] ;  /* 0x00b80000c108783b */ /* 0x000eee0000004200 */
        /* <DEDUP_REMOVED lines=8> */
[----:B------:R-:W4:Y:S01]  /*4b40*/  MUFU.EX2 R45, R45 ;  /* 0x0000002d002d7308 */ /* 0x000f220000000800 */
[C---:B------:R-:W-:Y:S01]  /*4b50*/  HMMA.16816.F32 R84, R4.reuse, R36, R84 ;  /* 0x000000240454723c */ /* 0x040fe20000001854 */
[--C-:B------:R-:W-:Y:S01]  /*4b60*/  FFMA.FTZ R37, R233, UR6, -R200.reuse ;  /* 0x00000006e9257c23 */ /* 0x100fe200080108c8 */
[----:B------:R-:W-:Y:S01]  /*4b70*/  FFMA.FTZ R36, R232, UR6, -R200 ;  /* 0x00000006e8247c23 */ /* 0x000fe200080108c8 */
[----:B------:R-:W1:Y:S01]  /*4b80*/  MUFU.EX2 R44, R44 ;  /* 0x0000002c002c7308 */ /* 0x000e620000000800 */
[----:B------:R-:W-:Y:S01]  /*4b90*/  FFMA.FTZ R233, R194, UR6, -R196 ;  /* 0x00000006c2e97c23 */ /* 0x000fe200080108c4 */
[----:B-----5:R-:W-:Y:S01]  /*4ba0*/  FADD.FTZ R62, R48, R62 ;  /* 0x0000003e303e7221 */ /* 0x020fe20000010000 */
[----:B------:R-:W-:Y:S01]  /*4bb0*/  IMAD.MOV.U32 R232, RZ, RZ, -0x1 ;  /* 0xffffffffffe87424 */ /* 0x000fe200078e00ff */
[----:B------:R-:W5:Y:S01]  /*4bc0*/  MUFU.EX2 R37, R37 ;  /* 0x0000002500257308 */ /* 0x000f620000000800 */
[----:B------:R-:W-:Y:S01]  /*4bd0*/  HMMA.16816.F32 R116, R4, R50, R116 ;  /* 0x000000320474723c */ /* 0x000fe20000001874 */
[--C-:B------:R-:W-:Y:S01]  /*4be0*/  FFMA.FTZ R50, R206, UR6, -R183.reuse ;  /* 0x00000006ce327c23 */ /* 0x100fe200080108b7 */
[----:B------:R-:W-:Y:S01]  /*4bf0*/  FFMA.FTZ R51, R204, UR6, -R183 ;  /* 0x00000006cc337c23 */ /* 0x000fe200080108b7 */
[----:B------:R-:W2:Y:S01]  /*4c00*/  MUFU.EX2 R36, R36 ;  /* 0x0000002400247308 */ /* 0x000ea20000000800 */
[----:B----4-:R-:W-:-:S03]  /*4c10*/  FADD.FTZ R62, R45, R62 ;  /* 0x0000003e2d3e7221 */ /* 0x010fc60000010000 */
        /* <DEDUP_REMOVED lines=24> */
[----:B------:R-:W4:Y:S04]  /*4da0*/  MUFU.EX2 R38, R38 ;  /* 0x0000002600267308 */ /* 0x000f280000000800 */
[----:B------:R-:W-:Y:S02]  /*4db0*/  MUFU.EX2 R233, R233 ;  /* 0x000000e900e97308 */ /* 0x000fe40000000800 */
[----:B------:R-:W-:Y:S01]  /*4dc0*/  HMMA.16816.F32 R156, R4, R28, R156 ;  /* 0x0000001c049c723c */ /* 0x000fe2000000189c */
[----:B-1----:R-:W-:Y:S01]  /*4dd0*/  FADD.FTZ R171, R42, R171 ;  /* 0x000000ab2aab7221 */ /* 0x002fe20000010000 */
[----:B--2---:R-:W-:-:S03]  /*4de0*/  FADD.FTZ R173, R39, R173 ;  /* 0x000000ad27ad7221 */ /* 0x004fc60000010000 */
[----:B------:R-:W-:-:S03]  /*4df0*/  FADD.FTZ R171, R50, R171 ;  /* 0x000000ab32ab7221 */ /* 0x000fc60000010000 */
[----:B------:R-:W-:Y:S01]  /*4e00*/  HMMA.16816.F32 R140, R4, R24, R140 ;  /* 0x00000018048c723c */ /* 0x000fe2000000188c */
[----:B----4-:R-:W-:Y:S01]  /*4e10*/  FADD.FTZ R173, R38, R173 ;  /* 0x000000ad26ad7221 */ /* 0x010fe20000010000 */
[----:B------:R-:W-:-:S03]  /*4e20*/  FADD.FTZ R171, R47, R171 ;  /* 0x000000ab2fab7221 */ /* 0x000fc60000010000 */
[----:B------:R-:W-:Y:S01]  /*4e30*/  FADD.FTZ R173, R46, R173 ;  /* 0x000000ad2ead7221 */ /* 0x000fe20000010000 */
[----:B------:R-:W-:Y:S02]  /*4e40*/  FADD.FTZ R171, R51, R171 ;  /* 0x000000ab33ab7221 */ /* 0x000fe40000010000 */
[----:B------:R-:W-:Y:S01]  /*4e50*/  HMMA.16816.F32 R124, R4, R20, R124 ;  /* 0x00000014047c723c */ /* 0x000fe2000000187c */
[----:B------:R-:W-:-:S07]  /*4e60*/  FADD.FTZ R173, R43, R173 ;  /* 0x000000ad2bad7221 */ /* 0x000fce0000010000 */
[C---:B------:R-:W-:Y:S08]  /*4e70*/  HMMA.16816.F32 R108, R4.reuse, R16, R108 ;  /* 0x00000010046c723c */ /* 0x040ff0000000186c */
[C---:B------:R-:W-:Y:S08]  /*4e80*/  HMMA.16816.F32 R72, R4.reuse, R12, R72 ;  /* 0x0000000c0448723c */ /* 0x040ff00000001848 */
[C---:B---3--:R-:W-:Y:S08]  /*4e90*/  HMMA.16816.F32 R88, R4.reuse, R8, R88 ;  /* 0x000000080458723c */ /* 0x048ff00000001858 */
        /* <DEDUP_REMOVED lines=18> */
[----:B------:R-:W3:Y:S04]  /*4fc0*/  MUFU.EX2 R199, R17 ;  /* 0x0000001100c77308 */ /* 0x000ee80000000800 */
[----:B------:R-:W-:Y:S01]  /*4fd0*/  MUFU.EX2 R195, R13 ;  /* 0x0000000d00c37308 */ /* 0x000fe20000000800 */
[----:B------:R-:W-:Y:S01]  /*4fe0*/  HMMA.16816.F32 R160, R4, R28, R160 ;  /* 0x0000001c04a0723c */ /* 0x000fe200000018a0 */
[----:B-1----:R-:W-:-:S02]  /*4ff0*/  FADD.FTZ R65, R202, R65 ;  /* 0x00000041ca417221 */ /* 0x002fc40000010000 */
[----:B------:R-:W-:Y:S02]  /*5000*/  MUFU.EX2 R194, R12 ;  /* 0x0000000c00c27308 */ /* 0x000fe40000000800 */
[----:B--2---:R-:W-:Y:S02]  /*5010*/  FADD.FTZ R65, R201, R65 ;  /* 0x00000041c9417221 */ /* 0x004fe40000010000 */
[----:B------:R-:W1:Y:S01]  /*5020*/  MUFU.EX2 R197, R198 ;  /* 0x000000c600c57308 */ /* 0x000e620000000800 */
[----:B------:R-:W-:Y:S01]  /*5030*/  HMMA.16816.F32 R148, R4, R30, R148 ;  /* 0x0000001e0494723c */ /* 0x000fe20000001894 */
[----:B------:R-:W2:Y:S01]  /*5040*/  LDSM.16.MT88.4 R28, [R218+0x9c00] ;  /* 0x009c0000da1c783b */ /* 0x000ea20000004200 */
[----:B---3--:R-:W-:-:S06]  /*5050*/  FADD.FTZ R65, R199, R65 ;  /* 0x00000041c7417221 */ /* 0x008fcc0000010000 */
[----:B------:R-:W-:Y:S01]  /*5060*/  HMMA.16816.F32 R144, R4, R24, R144 ;  /* 0x000000180490723c */ /* 0x000fe20000001890 */
[----:B-1----:R-:W-:-:S07]  /*5070*/  FADD.FTZ R62, R197, R62 ;  /* 0x0000003ec53e7221 */ /* 0x002fce0000010000 */
[----:B------:R-:W-:Y:S01]  /*5080*/  HMMA.16816.F32 R132, R4, R26, R132 ;  /* 0x0000001a0484723c */ /* 0x000fe20000001884 */
[----:B------:R-:W1:Y:S01]  /*5090*/  LDSM.16.MT88.4 R24, [R193+0x9c00] ;  /* 0x009c0000c118783b */ /* 0x000e620000004200 */
[----:B------:R-:W-:-:S04]  /*50a0*/  FADD.FTZ R62, R195, R62 ;  /* 0x0000003ec33e7221 */ /* 0x000fc80000010000 */
[----:B------:R-:W-:Y:S02]  /*50b0*/  FADD.FTZ R62, R194, R62 ;  /* 0x0000003ec23e7221 */ /* 0x000fe40000010000 */
[C---:B------:R-:W-:Y:S08]  /*50c0*/  HMMA.16816.F32 R128, R4.reuse, R20, R128 ;  /* 0x000000140480723c */ /* 0x040ff00000001880 */
[C---:B------:R-:W-:Y:S01]  /*50d0*/  HMMA.16816.F32 R116, R4.reuse, R22, R116 ;  /* 0x000000160474723c */ /* 0x040fe20000001874 */
[----:B------:R-:W3:Y:S07]  /*50e0*/  LDSM.16.MT88.4 R20, [R218+0xac00] ;  /* 0x00ac0000da14783b */ /* 0x000eee0000004200 */
[C---:B------:R-:W-:Y:S01]  /*50f0*/  HMMA.16816.F32 R100, R4.reuse, R18, R100 ;  /* 0x000000120464723c */ /* 0x040fe20000001864 */
[----:B------:R-:W4:Y:S07]  /*5100*/  LDSM.16.MT88.4 R16, [R193+0xac00] ;  /* 0x00ac0000c110783b */ /* 0x000f2e0000004200 */
[C---:B------:R-:W-:Y:S01]  /*5110*/  HMMA.16816.F32 R80, R4.reuse, R14, R80 ;  /* 0x0000000e0450723c */ /* 0x040fe20000001850 */
[----:B------:R-:W5:Y:S07]  /*5120*/  LDSM.16.MT88.4 R12, [R218+0xbc00] ;  /* 0x00bc0000da0c783b */ /* 0x000f6e0000004200 */
[C---:B------:R-:W-:Y:S08]  /*5130*/  HMMA.16816.F32 R84, R4.reuse, R8, R84 ;  /* 0x000000080454723c */ /* 0x040ff00000001854 */
[----:B------:R-:W-:Y:S01]  /*5140*/  HMMA.16816.F32 R96, R4, R10, R96 ;  /* 0x0000000a0460723c */ /* 0x000fe20000001860 */
[----:B------:R1:W5:Y:S01]  /*5150*/  LDSM.16.MT88.4 R8, [R193+0xbc00] ;  /* 0x00bc0000c108783b */ /* 0x0003620000004200 */
[----:B------:R-:W-:-:S02]  /*5160*/  F2FP.F16.F32.PACK_AB R4, R201, R202 ;  /* 0x000000cac904723e */ /* 0x000fc400000000ff */
[C---:B------:R-:W-:Y:S01]  /*5170*/  F2FP.F16.F32.PACK_AB R6, R234.reuse, R199 ;  /* 0x000000c7ea06723e */ /* 0x040fe200000000ff */
[----:B------:R-:W-:Y:S01]  /*5180*/  FADD.FTZ R234, R234, R65 ;  /* 0x00000041eaea7221 */ /* 0x000fe20000010000 */
[----:B------:R-:W-:Y:S02]  /*5190*/  F2FP.F16.F32.PACK_AB R5, R195, R197 ;  /* 0x000000c5c305723e */ /* 0x000fe400000000ff */
[C---:B------:R-:W-:Y:S01]  /*51a0*/  F2FP.F16.F32.PACK_AB R7, R233.reuse, R194 ;  /* 0x000000c2e907723e */ /* 0x040fe200000000ff */
[----:B------:R-:W-:-:S06]  /*51b0*/  FADD.FTZ R233, R233, R62 ;  /* 0x0000003ee9e97221 */ /* 0x000fcc0000010000 */
[C---:B--2---:R-:W-:Y:S08]  /*51c0*/  HMMA.16816.F32 R156, R4.reuse, R28, R156 ;  /* 0x0000001c049c723c */ /* 0x044ff0000000189c */
[C---:B------:R-:W-:Y:S01]  /*51d0*/  HMMA.16816.F32 R152, R4.reuse, R30, R152 ;  /* 0x0000001e0498723c */ /* 0x040fe20000001898 */
[--C-:B-1----:R-:W-:Y:S02]  /*51e0*/  FFMA.FTZ R193, R191, UR6, -R187.reuse ;  /* 0x00000006bfc17c23 */ /* 0x102fe400080108bb */
[----:B------:R1:W2:Y:S05]  /*51f0*/  MUFU.EX2 R191, R192 ;  /* 0x000000c000bf7308 */ /* 0x0002aa0000000800 */
[C---:B------:R-:W-:Y:S08]  /*5200*/  HMMA.16816.F32 R140, R4.reuse, R24, R140 ;  /* 0x00000018048c723c */ /* 0x040ff0000000188c */
[----:B------:R-:W-:Y:S01]  /*5210*/  HMMA.16816.F32 R136, R4, R26, R136 ;  /* 0x0000001a0488723c */ /* 0x000fe20000001888 */
[----:B-1----:R-:W-:Y:S01]  /*5220*/  FFMA.FTZ R192, R190, UR6, -R187 ;  /* 0x00000006bec07c23 */ /* 0x002fe200080108bb */
[--C-:B------:R-:W-:Y:S01]  /*5230*/  FFMA.FTZ R187, R189, UR6, -R183.reuse ;  /* 0x00000006bdbb7c23 */ /* 0x100fe200080108b7 */
[----:B------:R-:W-:Y:S01]  /*5240*/  FFMA.FTZ R189, R185, UR6, -R183 ;  /* 0x00000006b9bd7c23 */ /* 0x000fe200080108b7 */
[----:B------:R-:W1:Y:S01]  /*5250*/  MUFU.EX2 R190, R193 ;  /* 0x000000c100be7308 */ /* 0x000e620000000800 */
[----:B--2---:R-:W-:-:S03]  /*5260*/  FADD.FTZ R173, R191, R173 ;  /* 0x000000adbfad7221 */ /* 0x004fc60000010000 */
[----:B------:R-:W2:Y:S01]  /*5270*/  MUFU.EX2 R187, R187 ;  /* 0x000000bb00bb7308 */ /* 0x000ea20000000800 */
[C---:B---3--:R-:W-:Y:S03]  /*5280*/  HMMA.16816.F32 R124, R4.reuse, R20, R124 ;  /* 0x00000014047c723c */ /* 0x048fe6000000187c */
[----:B------:R-:W3:Y:S04]  /*5290*/  MUFU.EX2 R186, R192 ;  /* 0x000000c000ba7308 */ /* 0x000ee80000000800 */
[----:B------:R-:W5:Y:S01]  /*52a0*/  MUFU.EX2 R185, R188 ;  /* 0x000000bc00b97308 */ /* 0x000f620000000800 */
[----:B------:R-:W-:Y:S01]  /*52b0*/  HMMA.16816.F32 R120, R4, R22, R120 ;  /* 0x000000160478723c */ /* 0x000fe20000001878 */
[----:B-1----:R-:W-:-:S02]  /*52c0*/  FADD.FTZ R173, R190, R173 ;  /* 0x000000adbead7221 */ /* 0x002fc40000010000 */
[----:B------:R-:W1:Y:S01]  /*52d0*/  MUFU.EX2 R183, R189 ;  /* 0x000000bd00b77308 */ /* 0x000e620000000800 */
[----:B--2---:R-:W-:-:S04]  /*52e0*/  FADD.FTZ R171, R187, R171 ;  /* 0x000000abbbab7221 */ /* 0x004fc80000010000 */
[----:B----4-:R-:W-:Y:S01]  /*52f0*/  HMMA.16816.F32 R108, R4, R16, R108 ;  /* 0x00000010046c723c */ /* 0x010fe2000000186c */
[----:B---3--:R-:W-:Y:S01]  /*5300*/  FADD.FTZ R173, R186, R173 ;  /* 0x000000adbaad7221 */ /* 0x008fe20000010000 */
[----:B-----5:R-:W-:-:S06]  /*5310*/  FADD.FTZ R171, R185, R171 ;  /* 0x000000abb9ab7221 */ /* 0x020fcc0000010000 */
[----:B------:R-:W-:Y:S01]  /*5320*/  HMMA.16816.F32 R104, R4, R18, R104 ;  /* 0x000000120468723c */ /* 0x000fe20000001868 */
[----:B-1----:R-:W-:-:S07]  /*5330*/  FADD.FTZ R171, R183, R171 ;  /* 0x000000abb7ab7221 */ /* 0x002fce0000010000 */
[C---:B------:R-:W-:Y:S08]  /*5340*/  HMMA.16816.F32 R72, R4.reuse, R12, R72 ;  /* 0x0000000c0448723c */ /* 0x040ff00000001848 */
        /* <DEDUP_REMOVED lines=23> */
[----:B------:R-:W-:-:S04]  /*54c0*/  DEPBAR.LE SB0, 0x0 ;  /* 0x000080000000791a */ /* 0x000fc80000000000 */
[----:B------:R-:W-:Y:S01]  /*54d0*/  VIADD R4, R217, 0xfffffffe ;  /* 0xfffffffed9047836 */ /* 0x000fe20000000000 */
[----:B------:R-:W-:Y:S01]  /*54e0*/  ULEA UR5, UR14, UR5, 0x18 ;  /* 0x000000050e057291 */ /* 0x000fe2000f8ec0ff */
[----:B------:R-:W1:Y:S02]  /*54f0*/  LDCU UR4, c[0x0][0x50c] ;  /* 0x0000a180ff0477ac */ /* 0x000e640008000800 */
[----:B------:R-:W-:-:S03]  /*5500*/  IMAD.WIDE.U32 R8, R4, R32, RZ ;  /* 0x0000002004087225 */ /* 0x000fc600078e00ff */
[----:B------:R-:W-:Y:S01]  /*5510*/  LEA R230, R34, UR5, 0x1 ;  /* 0x0000000522e67c11 */ /* 0x000fe2000f8e08ff */
        /* <DEDUP_REMOVED lines=23> */
[----:B------:R-:W5:Y:S04]  /*5690*/  LDSM.16.M88.4 R20, [R219+0x6c00] ;  /* 0x006c0000db14783b */ /* 0x000f680000000200 */
[----:B------:R-:W1:Y:S04]  /*56a0*/  LDSM.16.M88.4 R184, [R220] ;  /* 0x00000000dcb8783b */ /* 0x000e680000000200 */
[----:B------:R-:W-:Y:S04]  /*56b0*/  LDSM.16.M88.4 R176, [R239+0x6000] ;  /* 0x00600000efb0783b */ /* 0x000fe80000000200 */
[----:B------:R-:W1:Y:S04]  /*56c0*/  LDSM.16.M88.4 R12, [R248+0x1000] ;  /* 0x00100000f80c783b */ /* 0x000e680000000200 */
[----:B------:R-:W1:Y:S04]  /*56d0*/  LDSM.16.M88.4 R172, [R239+0x6400] ;  /* 0x00640000efac783b */ /* 0x000e680000000200 */
[----:B------:R-:W1:Y:S04]  /*56e0*/  LDSM.16.M88.4 R16, [R239+0x6800] ;  /* 0x00680000ef10783b */ /* 0x000e680000000200 */
[----:B------:R-:W1:Y:S01]  /*56f0*/  LDSM.16.M88.4 R36, [R239+0x6c00] ;  /* 0x006c0000ef24783b */ /* 0x000e620000000200 */
[C---:B--2---:R-:W-:Y:S03]  /*5700*/  HMMA.16816.F32 R8, R40.reuse, R24, RZ ;  /* 0x000000182808723c */ /* 0x044fe600000018ff */
[----:B------:R-:W2:Y:S04]  /*5710*/  LDSM.16.M88.4 R32, [R248] ;  /* 0x00000000f820783b */ /* 0x000ea80000000200 */
[----:B------:R-:W-:Y:S01]  /*5720*/  LDSM.16.M88.4 R212, [R220+0x2000] ;  /* 0x00200000dcd4783b */ /* 0x000fe20000000200 */
[C---:B------:R-:W-:Y:S03]  /*5730*/  HMMA.16816.F32 R28, R40.reuse, R26, RZ ;  /* 0x0000001a281c723c */ /* 0x040fe600000018ff */
[----:B------:R-:W-:Y:S04]  /*5740*/  LDSM.16.M88.4 R244, [R219+0x7400] ;  /* 0x00740000dbf4783b */ /* 0x000fe80000000200 */
[----:B------:R-:W-:Y:S01]  /*5750*/  LDSM.16.M88.4 R208, [R219+0x7800] ;  /* 0x00780000dbd0783b */ /* 0x000fe20000000200 */
[C---:B---3--:R-:W-:Y:S03]  /*5760*/  HMMA.16816.F32 R60, R40.reuse, R200, RZ ;  /* 0x000000c8283c723c */ /* 0x048fe600000018ff */
[----:B------:R-:W-:Y:S04]  /*5770*/  LDSM.16.M88.4 R204, [R219+0x7c00] ;  /* 0x007c0000dbcc783b */ /* 0x000fe80000000200 */
[----:B------:R-:W-:Y:S01]  /*5780*/  LDSM.16.M88.4 R180, [R248+0x2000] ;  /* 0x00200000f8b4783b */ /* 0x000fe20000000200 */
[C---:B----4-:R-:W-:Y:S03]  /*5790*/  HMMA.16816.F32 R52, R40.reuse, R192, RZ ;  /* 0x000000c02834723c */ /* 0x050fe600000018ff */
[----:B------:R-:W-:Y:S04]  /*57a0*/  LDSM.16.M88.4 R240, [R219+0x8000] ;  /* 0x00800000dbf0783b */ /* 0x000fe80000000200 */
[----:B------:R-:W0:Y:S01]  /*57b0*/  LDGDEPBAR ;  /* 0x00000000000079af */ /* 0x000e220000000000 */
[C---:B-----5:R-:W-:Y:S08]  /*57c0*/  HMMA.16816.F32 R44, R40.reuse, R20, RZ ;  /* 0x00000014282c723c */ /* 0x060ff000000018ff */
[C---:B------:R-:W-:Y:S08]  /*57d0*/  HMMA.16816.F32 R56, R40.reuse, R202, RZ ;  /* 0x000000ca2838723c */ /* 0x040ff000000018ff */
[C---:B------:R-:W-:Y:S08]  /*57e0*/  HMMA.16816.F32 R48, R40.reuse, R194, RZ ;  /* 0x000000c22830723c */ /* 0x040ff000000018ff */
[----:B------:R-:W-:Y:S08]  /*57f0*/  HMMA.16816.F32 R40, R40, R22, RZ ;  /* 0x000000162828723c */ /* 0x000ff000000018ff */
[C---:B-1----:R-:W-:Y:S08]  /*5800*/  HMMA.16816.F32 R4, R184.reuse, R24, RZ ;  /* 0x00000018b804723c */ /* 0x042ff000000018ff */
        /* <DEDUP_REMOVED lines=19> */
[C---:B------:R-:W-:Y:S01]  /*5940*/  HMMA.16816.F32 R24, R32.reuse, R178, R24 ;  /* 0x000000b22018723c */ /* 0x040fe20000001818 */
[----:B------:R-:W-:Y:S07]  /*5950*/  LDSM.16.M88.4 R176, [R248+0x3000] ;  /* 0x00300000f8b0783b */ /* 0x000fee0000000200 */
[C---:B------:R-:W-:Y:S01]  /*5960*/  HMMA.16816.F32 R192, R32.reuse, R18, R192 ;  /* 0x0000001220c0723c */ /* 0x040fe200000018c0 */
[----:B------:R-:W2:Y:S07]  /*5970*/  LDSM.16.M88.4 R16, [R239+0x7000] ;  /* 0x00700000ef10783b */ /* 0x000eae0000000200 */
[C---:B------:R-:W-:Y:S08]  /*5980*/  HMMA.16816.F32 R64, R32.reuse, R172, R64 ;  /* 0x000000ac2040723c */ /* 0x040ff00000001840 */
[C---:B------:R-:W-:Y:S08]  /*5990*/  HMMA.16816.F32 R188, R32.reuse, R36, R188 ;  /* 0x0000002420bc723c */ /* 0x040ff000000018bc */
[C---:B------:R-:W-:Y:S01]  /*59a0*/  HMMA.16816.F32 R200, R32.reuse, R174, R200 ;  /* 0x000000ae20c8723c */ /* 0x040fe200000018c8 */
[----:B------:R-:W-:Y:S07]  /*59b0*/  LDSM.16.M88.4 R172, [R239+0x7400] ;  /* 0x00740000efac783b */ /* 0x000fee0000000200 */
[----:B------:R-:W-:Y:S01]  /*59c0*/  HMMA.16816.F32 R184, R32, R38, R184 ;  /* 0x0000002620b8723c */ /* 0x000fe200000018b8 */
[----:B------:R-:W3:Y:S04]  /*59d0*/  LDSM.16.M88.4 R32, [R220+0x5000] ;  /* 0x00500000dc20783b */ /* 0x000ee80000000200 */
[----:B------:R-:W4:Y:S03]  /*59e0*/  LDSM.16.M88.4 R36, [R220+0x4000] ;  /* 0x00400000dc24783b */ /* 0x000f260000000200 */
        /* <DEDUP_REMOVED lines=9> */
[C---:B------:R-:W-:Y:S08]  /*5a80*/  HMMA.16816.F32 R48, R12.reuse, R210, R48 ;  /* 0x000000d20c30723c */ /* 0x040ff00000001830 */
[----:B------:R-:W-:Y:S01]  /*5a90*/  HMMA.16816.F32 R40, R12, R206, R40 ;  /* 0x000000ce0c28723c */ /* 0x000fe20000001828 */
[----:B------:R-:W1:Y:S07]  /*5aa0*/  LDSM.16.M88.4 R12, [R239+0x8000] ;  /* 0x00800000ef0c783b */ /* 0x000e6e0000000200 */
[-C--:B--2---:R-:W-:Y:S08]  /*5ab0*/  HMMA.16816.F32 R8, R176, R16.reuse, R8 ;  /* 0x00000010b008723c */ /* 0x084ff00000001808 */
[----:B------:R-:W-:Y:S08]  /*5ac0*/  HMMA.16816.F32 R4, R180, R16, R4 ;  /* 0x00000010b404723c */ /* 0x000ff00000001804 */
[-C--:B------:R-:W-:Y:S08]  /*5ad0*/  HMMA.16816.F32 R28, R176, R18.reuse, R28 ;  /* 0x00000012b01c723c */ /* 0x080ff0000000181c */
[----:B------:R-:W-:Y:S01]  /*5ae0*/  HMMA.16816.F32 R24, R180, R18, R24 ;  /* 0x00000012b418723c */ /* 0x000fe20000001818 */
[----:B------:R-:W2:Y:S07]  /*5af0*/  LDSM.16.M88.4 R16, [R248+0x5000] ;  /* 0x00500000f810783b */ /* 0x000eae0000000200 */
[-C--:B---3--:R-:W-:Y:S08]  /*5b00*/  HMMA.16816.F32 R8, R32, R240.reuse, R8 ;  /* 0x000000f02008723c */ /* 0x088ff00000001808 */
[----:B----4-:R-:W-:Y:S08]  /*5b10*/  HMMA.16816.F32 R4, R36, R240, R4 ;  /* 0x000000f02404723c */ /* 0x010ff00000001804 */
[C---:B------:R-:W-:Y:S08]  /*5b20*/  HMMA.16816.F32 R64, R212.reuse, R244, R64 ;  /* 0x000000f4d440723c */ /* 0x040ff00000001840 */
[----:B------:R-:W-:Y:S08]  /*5b30*/  HMMA.16816.F32 R196, R212, R208, R196 ;  /* 0x000000d0d4c4723c */ /* 0x000ff000000018c4 */
[-C--:B-1----:R-:W-:Y:S08]  /*5b40*/  HMMA.16816.F32 R4, R20, R12.reuse, R4 ;  /* 0x0000000c1404723c */ /* 0x082ff00000001804 */
[----:B--2---:R-:W-:Y:S08]  /*5b50*/  HMMA.16816.F32 R8, R16, R12, R8 ;  /* 0x0000000c1008723c */ /* 0x004ff00000001808 */
[C---:B------:R-:W-:Y:S01]  /*5b60*/  HMMA.16816.F32 R192, R212.reuse, R210, R192 ;  /* 0x000000d2d4c0723c */ /* 0x040fe200000018c0 */
[----:B------:R-:W1:Y:S02]  /*5b70*/  LDSM.16.M88.4 R208, [R219+0x8400] ;  /* 0x00840000dbd0783b */ /* 0x000e640000000200 */
        /* <DEDUP_REMOVED lines=16> */
[----:B------:R-:W-:Y:S01]  /*5c80*/  MUFU.TANH R240, R6 ;  /* 0x0000000600f07308 */ /* 0x000fe20000002400 */
[----:B------:R-:W-:Y:S07]  /*5c90*/  HMMA.16816.F32 R60, R176, R172, R60 ;  /* 0x000000acb03c723c */ /* 0x000fee000000183c */
[----:B------:R3:W-:Y:S01]  /*5ca0*/  MUFU.TANH R173, R9 ;  /* 0x0000000900ad7308 */ /* 0x0007e20000002400 */
[-C--:B------:R-:W-:Y:S07]  /*5cb0*/  HMMA.16816.F32 R200, R180, R174.reuse, R200 ;  /* 0x000000aeb4c8723c */ /* 0x080fee00000018c8 */
[----:B------:R4:W5:Y:S01]  /*5cc0*/  MUFU.TANH R171, R7 ;  /* 0x0000000700ab7308 */ /* 0x0009620000002400 */
[----:B------:R-:W-:Y:S07]  /*5cd0*/  HMMA.16816.F32 R56, R176, R174, R56 ;  /* 0x000000aeb038723c */ /* 0x000fee0000001838 */
[----:B------:R-:W-:Y:S01]  /*5ce0*/  MUFU.TANH R0, R0 ;  /* 0x0000000000007308 */ /* 0x000fe20000002400 */
[-C--:B------:R-:W-:Y:S01]  /*5cf0*/  HMMA.16816.F32 R24, R20, R14.reuse, R24 ;  /* 0x0000000e1418723c */ /* 0x080fe20000001818 */
[----:B---3--:R-:W3:Y:S07]  /*5d00*/  LDSM.16.M88.4 R8, [R239+0x7800] ;  /* 0x00780000ef08783b */ /* 0x008eee0000000200 */
[----:B------:R-:W-:Y:S01]  /*5d10*/  HMMA.16816.F32 R28, R16, R14, R28 ;  /* 0x0000000e101c723c */ /* 0x000fe2000000181c */
[----:B----4-:R-:W4:Y:S04]  /*5d20*/  LDSM.16.M88.4 R4, [R239+0x8400] ;  /* 0x00840000ef04783b */ /* 0x010f280000000200 */
[----:B------:R-:W2:Y:S03]  /*5d30*/  LDSM.16.M88.4 R12, [R219+0x8800] ;  /* 0x00880000db0c783b */ /* 0x000ea60000000200 */
[-C--:B-1----:R-:W-:Y:S03]  /*5d40*/  HMMA.16816.F32 R64, R36, R208.reuse, R64 ;  /* 0x000000d02440723c */ /* 0x082fe60000001840 */
[----:B------:R-:W-:Y:S01]  /*5d50*/  FMUL.FTZ R24, R24, UR4 ;  /* 0x0000000418187c20 */ /* 0x000fe20008410000 */
[----:B------:R-:W-:Y:S01]  /*5d60*/  FMUL.FTZ R25, R25, UR4 ;  /* 0x0000000419197c20 */ /* 0x000fe20008410000 */
[----:B------:R-:W-:Y:S01]  /*5d70*/  FMUL.FTZ R26, R26, UR4 ;  /* 0x000000041a1a7c20 */ /* 0x000fe20008410000 */
[----:B------:R-:W-:Y:S01]  /*5d80*/  FMUL.FTZ R27, R27, UR4 ;  /* 0x000000041b1b7c20 */ /* 0x000fe20008410000 */
[----:B------:R-:W-:Y:S01]  /*5d90*/  MUFU.TANH R243, R24 ;  /* 0x0000001800f37308 */ /* 0x000fe20000002400 */
[----:B------:R-:W-:Y:S03]  /*5da0*/  HMMA.16816.F32 R60, R32, R208, R60 ;  /* 0x000000d0203c723c */ /* 0x000fe6000000183c */
[----:B------:R-:W-:Y:S01]  /*5db0*/  FMUL.FTZ R28, R28, UR4 ;  /* 0x000000041c1c7c20 */ /* 0x000fe20008410000 */
[----:B------:R-:W-:Y:S01]  /*5dc0*/  FMUL.FTZ R30, R30, UR4 ;  /* 0x000000041e1e7c20 */ /* 0x000fe20008410000 */
[----:B------:R-:W-:Y:S01]  /*5dd0*/  FMUL.FTZ R31, R31, UR4 ;  /* 0x000000041f1f7c20 */ /* 0x000fe20008410000 */
[----:B------:R-:W-:Y:S01]  /*5de0*/  FMUL.FTZ R29, R29, UR4 ;  /* 0x000000041d1d7c20 */ /* 0x000fe20008410000 */
[----:B------:R-:W-:Y:S01]  /*5df0*/  MUFU.TANH R172, R25 ;  /* 0x0000001900ac7308 */ /* 0x000fe20000002400 */
[-C--:B------:R-:W-:Y:S07]  /*5e00*/  HMMA.16816.F32 R200, R36, R210.reuse, R200 ;  /* 0x000000d224c8723c */ /* 0x080fee00000018c8 */
[----:B------:R-:W1:Y:S01]  /*5e10*/  MUFU.TANH R244, R26 ;  /* 0x0000001a00f47308 */ /* 0x000e620000002400 */
[----:B------:R-:W-:Y:S07]  /*5e20*/  HMMA.16816.F32 R56, R32, R210, R56 ;  /* 0x000000d22038723c */ /* 0x000fee0000001838 */
[----:B------:R5:W-:Y:S01]  /*5e30*/  MUFU.TANH R208, R27 ;  /* 0x0000001b00d07308 */ /* 0x000be20000002400 */
[-C--:B---3--:R-:W-:Y:S07]  /*5e40*/  HMMA.16816.F32 R52, R176, R8.reuse, R52 ;  /* 0x00000008b034723c */ /* 0x088fee0000001834 */
[----:B------:R-:W3:Y:S01]  /*5e50*/  MUFU.TANH R28, R28 ;  /* 0x0000001c001c7308 */ /* 0x000ee20000002400 */
[----:B------:R-:W-:Y:S07]  /*5e60*/  HMMA.16816.F32 R196, R180, R8, R196 ;  /* 0x00000008b4c4723c */ /* 0x000fee00000018c4 */
[----:B------:R-:W3:Y:S01]  /*5e70*/  MUFU.TANH R30, R30 ;  /* 0x0000001e001e7308 */ /* 0x000ee20000002400 */
[-C--:B----4-:R-:W-:Y:S01]  /*5e80*/  HMMA.16816.F32 R64, R20, R4.reuse, R64 ;  /* 0x000000041440723c */ /* 0x090fe20000001840 */
[----:B-----5:R-:W4:Y:S06]  /*5e90*/  LDSM.16.M88.4 R24, [R239+0x8800] ;  /* 0x00880000ef18783b */ /* 0x020f2c0000000200 */
[----:B------:R-:W-:Y:S01]  /*5ea0*/  MUFU.TANH R29, R29 ;  /* 0x0000001d001d7308 */ /* 0x000fe20000002400 */
[----:B------:R-:W-:Y:S08]  /*5eb0*/  HMMA.16816.F32 R60, R16, R4, R60 ;  /* 0x00000004103c723c */ /* 0x000ff0000000183c */
[----:B------:R-:W-:Y:S03]  /*5ec0*/  HMMA.16816.F32 R200, R20, R6, R200 ;  /* 0x0000000614c8723c */ /* 0x000fe600000018c8 */
[----:B------:R-:W-:Y:S01]  /*5ed0*/  FMUL.FTZ R66, R66, UR4 ;  /* 0x0000000442427c20 */ /* 0x000fe20008410000 */
[----:B------:R-:W-:-:S04]  /*5ee0*/  FMUL.FTZ R64, R64, UR4 ;  /* 0x0000000440407c20 */ /* 0x000fc80008410000 */
[----:B------:R-:W-:Y:S01]  /*5ef0*/  HMMA.16816.F32 R56, R16, R6, R56 ;  /* 0x000000061038723c */ /* 0x000fe20000001838 */
[----:B------:R-:W5:Y:S01]  /*5f00*/  LDSM.16.M88.4 R4, [R239+0x7c00] ;  /* 0x007c0000ef04783b */ /* 0x000f620000000200 */
[----:B------:R-:W3:Y:S01]  /*5f10*/  MUFU.TANH R66, R66 ;  /* 0x0000004200427308 */ /* 0x000ee20000002400 */
[----:B------:R-:W-:Y:S01]  /*5f20*/  FMUL.FTZ R61, R61, UR4 ;  /* 0x000000043d3d7c20 */ /* 0x000fe20008410000 */
[----:B------:R-:W-:Y:S01]  /*5f30*/  FMUL.FTZ R60, R60, UR4 ;  /* 0x000000043c3c7c20 */ /* 0x000fe20008410000 */
[----:B------:R-:W-:-:S03]  /*5f40*/  FMUL.FTZ R62, R62, UR4 ;  /* 0x000000043e3e7c20 */ /* 0x000fc60008410000 */
[-C--:B--2---:R-:W-:Y:S02]  /*5f50*/  HMMA.16816.F32 R52, R32, R12.reuse, R52 ;  /* 0x0000000c2034723c */ /* 0x084fe40000001834 */
[----:B------:R-:W2:Y:S06]  /*5f60*/  MUFU.TANH R64, R64 ;  /* 0x0000004000407308 */ /* 0x000eac0000002400 */
[----:B------:R-:W-:Y:S02]  /*5f70*/  HMMA.16816.F32 R196, R36, R12, R196 ;  /* 0x0000000c24c4723c */ /* 0x000fe400000018c4 */
[----:B------:R-:W-:Y:S01]  /*5f80*/  MUFU.TANH R60, R60 ;  /* 0x0000003c003c7308 */ /* 0x000fe20000002400 */
[----:B------:R-:W-:Y:S01]  /*5f90*/  FMUL.FTZ R57, R57, UR4 ;  /* 0x0000000439397c20 */ /* 0x000fe20008410000 */
[----:B------:R-:W-:Y:S01]  /*5fa0*/  FMUL.FTZ R13, R58, UR4 ;  /* 0x000000043a0d7c20 */ /* 0x000fe20008410000 */
[----:B------:R-:W-:Y:S01]  /*5fb0*/  FMUL.FTZ R12, R59, UR4 ;  /* 0x000000043b0c7c20 */ /* 0x000fe20008410000 */
[----:B------:R-:W-:-:S02]  /*5fc0*/  FMUL.FTZ R56, R56, UR4 ;  /* 0x0000000438387c20 */ /* 0x000fc40008410000 */
[----:B------:R-:W-:Y:S02]  /*5fd0*/  HMMA.16816.F32 R188, R212, R204, R188 ;  /* 0x000000ccd4bc723c */ /* 0x000fe400000018bc */
[----:B------:R1:W-:Y:S06]  /*5fe0*/  MUFU.TANH R204, R31 ;  /* 0x0000001f00cc7308 */ /* 0x0003ec0000002400 */
[-C--:B----4-:R-:W-:Y:S02]  /*5ff0*/  HMMA.16816.F32 R52, R16, R24.reuse, R52 ;  /* 0x000000181034723c */ /* 0x090fe40000001834 */
[----:B------:R4:W-:Y:S06]  /*6000*/  MUFU.TANH R205, R61 ;  /* 0x0000003d00cd7308 */ /* 0x0009ec0000002400 */
[----:B------:R-:W-:Y:S02]  /*6010*/  HMMA.16816.F32 R196, R20, R24, R196 ;  /* 0x0000001814c4723c */ /* 0x000fe400000018c4 */
[----:B------:R-:W2:Y:S01]  /*6020*/  MUFU.TANH R62, R62 ;  /* 0x0000003e003e7308 */ /* 0x000ea20000002400 */
[----:B-1----:R-:W-:Y:S01]  /*6030*/  FMUL.FTZ R31, R65, UR4 ;  /* 0x00000004411f7c20 */ /* 0x002fe20008410000 */
[----:B------:R-:W-:Y:S01]  /*6040*/  FMUL.FTZ R65, R67, UR4 ;  /* 0x0000000443417c20 */ /* 0x000fe20008410000 */
[----:B------:R-:W-:Y:S01]  /*6050*/  FMUL.FTZ R67, R200, UR4 ;  /* 0x00000004c8437c20 */ /* 0x000fe20008410000 */
[----:B------:R-:W-:-:S02]  /*6060*/  FMUL.FTZ R200, R202, UR4 ;  /* 0x00000004cac87c20 */ /* 0x000fc40008410000 */
[-C--:B------:R-:W-:Y:S02]  /*6070*/  HMMA.16816.F32 R48, R176, R10.reuse, R48 ;  /* 0x0000000ab030723c */ /* 0x080fe40000001830 */
[----:B------:R-:W-:Y:S01]  /*6080*/  MUFU.TANH R31, R31 ;  /* 0x0000001f001f7308 */ /* 0x000fe20000002400 */
[----:B------:R-:W-:Y:S01]  /*6090*/  FMUL.FTZ R53, R53, UR4 ;  /* 0x0000000435357c20 */ /* 0x000fe20008410000 */
[----:B------:R-:W-:Y:S01]  /*60a0*/  FMUL.FTZ R54, R54, UR4 ;  /* 0x0000000436367c20 */ /* 0x000fe20008410000 */
[----:B----4-:R-:W-:Y:S01]  /*60b0*/  FMUL.FTZ R61, R63, UR4 ;  /* 0x000000043f3d7c20 */ /* 0x010fe20008410000 */
[----:B------:R-:W-:Y:S01]  /*60c0*/  FMUL.FTZ R63, R201, UR4 ;  /* 0x00000004c93f7c20 */ /* 0x000fe20008410000 */
[----:B------:R-:W-:Y:S01]  /*60d0*/  FMUL.FTZ R201, R203, UR4 ;  /* 0x00000004cbc97c20 */ /* 0x000fe20008410000 */
[----:B------:R-:W-:Y:S01]  /*60e0*/  HMMA.16816.F32 R192, R180, R10, R192 ;  /* 0x0000000ab4c0723c */ /* 0x000fe200000018c0 */
[----:B------:R-:W1:Y:S01]  /*60f0*/  LDSM.16.M88.4 R8, [R219+0x8c00] ;  /* 0x008c0000db08783b */ /* 0x000e620000000200 */
[----:B------:R-:W4:Y:S01]  /*6100*/  MUFU.TANH R65, R65 ;  /* 0x0000004100417308 */ /* 0x000f220000002400 */
[----:B------:R-:W-:Y:S01]  /*6110*/  FMUL.FTZ R175, R197, UR4 ;  /* 0x00000004c5af7c20 */ /* 0x000fe20008410000 */
[----:B------:R-:W-:Y:S01]  /*6120*/  FMUL.FTZ R174, R196, UR4 ;  /* 0x00000004c4ae7c20 */ /* 0x000fe20008410000 */
[----:B------:R-:W-:Y:S01]  /*6130*/  FMUL.FTZ R24, R199, UR4 ;  /* 0x00000004c7187c20 */ /* 0x000fe20008410000 */
[----:B------:R-:W-:Y:S01]  /*6140*/  FMUL.FTZ R52, R52, UR4 ;  /* 0x0000000434347c20 */ /* 0x000fe20008410000 */
[----:B------:R-:W-:Y:S01]  /*6150*/  FMUL.FTZ R25, R198, UR4 ;  /* 0x00000004c6197c20 */ /* 0x000fe20008410000 */
[----:B------:R-:W-:Y:S01]  /*6160*/  HMMA.16816.F32 R184, R212, R206, R184 ;  /* 0x000000ced4b8723c */ /* 0x000fe200000018b8 */
[----:B------:R-:W-:Y:S01]  /*6170*/  FMUL.FTZ R55, R55, UR4 ;  /* 0x0000000437377c20 */ /* 0x000fe20008410000 */
[----:B------:R-:W-:Y:S06]  /*6180*/  MUFU.TANH R207, R57 ;  /* 0x0000003900cf7308 */ /* 0x000fec0000002400 */
[-C--:B-----5:R-:W-:Y:S02]  /*6190*/  HMMA.16816.F32 R44, R176, R4.reuse, R44 ;  /* 0x00000004b02c723c */ /* 0x0a0fe4000000182c */
[----:B------:R5:W-:Y:S06]  /*61a0*/  MUFU.TANH R197, R53 ;  /* 0x0000003500c57308 */ /* 0x000bec0000002400 */
[----:B------:R-:W-:Y:S01]  /*61b0*/  HMMA.16816.F32 R188, R180, R4, R188 ;  /* 0x00000004b4bc723c */ /* 0x000fe200000018bc */
[C---:B------:R-:W-:Y:S01]  /*61c0*/  VIADD R5, R164.reuse, 0xffffff81 ;  /* 0xffffff81a4057836 */ /* 0x040fe20000000000 */
[----:B------:R-:W4:Y:S01]  /*61d0*/  MUFU.TANH R61, R61 ;  /* 0x0000003d003d7308 */ /* 0x000f220000002400 */
[----:B------:R-:W-:-:S03]  /*61e0*/  VIADD R4, R164, 0xffffff88 ;  /* 0xffffff88a4047836 */ /* 0x000fc60000000000 */
[CC--:B------:R-:W-:Y:S02]  /*61f0*/  ISETP.GE.AND P1, PT, R5.reuse, R238.reuse, PT ;  /* 0x000000ee0500720c */ /* 0x0c0fe40003f26270 */
[-C--:B------:R-:W-:Y:S01]  /*6200*/  ISETP.GE.AND P5, PT, R5, R231.reuse, PT ;  /* 0x000000e70500720c */ /* 0x080fe20003fa6270 */
[-C--:B------:R-:W-:Y:S01]  /*6210*/  HMMA.16816.F32 R192, R36, R14.reuse, R192 ;  /* 0x0000000e24c0723c */ /* 0x080fe200000018c0 */
[----:B------:R-:W-:Y:S01]  /*6220*/  ISETP.GE.AND P0, PT, R4, R238, PT ;  /* 0x000000ee0400720c */ /* 0x000fe20003f06270 */
[----:B------:R-:W4:Y:S01]  /*6230*/  MUFU.TANH R67, R67 ;  /* 0x0000004300437308 */ /* 0x000f220000002400 */
[----:B-----5:R-:W-:Y:S02]  /*6240*/  FSEL R53, R170, -INF , !P1 ;  /* 0xff800000aa357808 */ /* 0x020fe40004800000 */
[----:B------:R-:W-:Y:S02]  /*6250*/  FSEL R57, R171, -INF , !P5 ;  /* 0xff800000ab397808 */ /* 0x000fe40006800000 */
[C---:B------:R-:W-:Y:S01]  /*6260*/  ISETP.GE.AND P3, PT, R4.reuse, R231, PT ;  /* 0x000000e70400720c */ /* 0x040fe20003f66270 */
[----:B------:R-:W-:Y:S01]  /*6270*/  HMMA.16816.F32 R48, R32, R14, R48 ;  /* 0x0000000e2030723c */ /* 0x000fe20000001830 */
[CC--:B------:R-:W-:Y:S01]  /*6280*/  ISETP.GE.AND P1, PT, R4.reuse, R223.reuse, PT ;  /* 0x000000df0400720c */ /* 0x0c0fe20003f26270 */
[----:B------:R5:W-:Y:S01]  /*6290*/  MUFU.TANH R170, R54 ;  /* 0x0000003600aa7308 */ /* 0x000be20000002400 */
[-C--:B------:R-:W-:Y:S01]  /*62a0*/  ISETP.GE.AND P5, PT, R4, R222.reuse, PT ;  /* 0x000000de0400720c */ /* 0x080fe20003fa6270 */
[C---:B------:R-:W-:Y:S01]  /*62b0*/  VIADD R4, R164.reuse, 0xffffff89 ;  /* 0xffffff89a4047836 */ /* 0x040fe20000000000 */
[C---:B------:R-:W-:Y:S01]  /*62c0*/  ISETP.GE.AND P4, PT, R5.reuse, R223, PT ;  /* 0x000000df0500720c */ /* 0x040fe20003f86270 */
[----:B------:R-:W-:Y:S01]  /*62d0*/  VIADD R15, R164, 0xffffff90 ;  /* 0xffffff90a40f7836 */ /* 0x000fe20000000000 */
[----:B------:R-:W-:Y:S01]  /*62e0*/  ISETP.GE.AND P2, PT, R5, R222, PT ;  /* 0x000000de0500720c */ /* 0x000fe20003f46270 */
[----:B------:R-:W-:Y:S01]  /*62f0*/  HMMA.16816.F32 R40, R176, R6, R40 ;  /* 0x00000006b028723c */ /* 0x000fe20000001828 */
[----:B------:R-:W-:Y:S01]  /*6300*/  FSEL R14, R173, -INF , !P4 ;  /* 0xff800000ad0e7808 */ /* 0x000fe20006000000 */
[----:B------:R-:W4:Y:S01]  /*6310*/  MUFU.TANH R200, R200 ;  /* 0x000000c800c87308 */ /* 0x000f220000002400 */
[----:B------:R-:W-:-:S02]  /*6320*/  FSEL R242, R242, -INF , !P2 ;  /* 0xff800000f2f27808 */ /* 0x000fc40005000000 */
[----:B------:R-:W-:Y:S02]  /*6330*/  FSEL R58, R244, -INF , !P3 ;  /* 0xff800000f43a7808 */ /* 0x000fe40005800000 */
[C---:B------:R-:W-:Y:S01]  /*6340*/  ISETP.GE.AND P4, PT, R4.reuse, R238, PT ;  /* 0x000000ee0400720c */ /* 0x040fe20003f86270 */
[----:B------:R-:W-:Y:S01]  /*6350*/  HMMA.16816.F32 R184, R180, R6, R184 ;  /* 0x00000006b4b8723c */ /* 0x000fe200000018b8 */
[C---:B------:R-:W-:Y:S01]  /*6360*/  ISETP.GE.AND P2, PT, R4.reuse, R231, PT ;  /* 0x000000e70400720c */ /* 0x040fe20003f46270 */
[----:B------:R-:W4:Y:S01]  /*6370*/  MUFU.TANH R13, R13 ;  /* 0x0000000d000d7308 */ /* 0x000f220000002400 */
[C---:B------:R-:W-:Y:S02]  /*6380*/  ISETP.GE.AND P3, PT, R4.reuse, R222, PT ;  /* 0x000000de0400720c */ /* 0x040fe40003f66270 */
[----:B-----5:R-:W-:Y:S02]  /*6390*/  FSEL R54, R243, -INF , !P0 ;  /* 0xff800000f3367808 */ /* 0x020fe40004000000 */
[----:B------:R-:W-:Y:S01]  /*63a0*/  ISETP.GE.AND P0, PT, R4, R223, PT ;  /* 0x000000df0400720c */ /* 0x000fe20003f06270 */
[----:B-1----:R-:W-:Y:S01]  /*63b0*/  HMMA.16816.F32 R44, R32, R8, R44 ;  /* 0x00000008202c723c */ /* 0x002fe2000000182c */
[----:B------:R-:W1:Y:S01]  /*63c0*/  LDSM.16.M88.4 R4, [R239+0x8c00] ;  /* 0x008c0000ef04783b */ /* 0x000e620000000200 */
[----:B------:R-:W5:Y:S01]  /*63d0*/  MUFU.TANH R201, R201 ;  /* 0x000000c900c97308 */ /* 0x000f620000002400 */
[----:B---3--:R-:W-:Y:S01]  /*63e0*/  FSEL R28, R28, -INF , !P1 ;  /* 0xff8000001c1c7808 */ /* 0x008fe20004800000 */
[----:B------:R-:W-:-:S04]  /*63f0*/  DEPBAR.LE SB0, 0x0 ;  /* 0x000080000000791a */ /* 0x000fc80000000000 */
[----:B------:R-:W-:Y:S01]  /*6400*/  HMMA.16816.F32 R188, R36, R8, R188 ;  /* 0x0000000824bc723c */ /* 0x000fe200000018bc */
[----:B------:R-:W-:Y:S01]  /*6410*/  FSEL R30, R30, -INF , !P5 ;  /* 0xff8000001e1e7808 */ /* 0x000fe20006800000 */
[----:B------:R3:W5:Y:S01]  /*6420*/  MUFU.TANH R206, R56 ;  /* 0x0000003800ce7308 */ /* 0x0007620000002400 */
[----:B------:R-:W-:Y:S01]  /*6430*/  FSEL R59, R208, -INF , !P2 ;  /* 0xff800000d03b7808 */ /* 0x000fe20005000000 */
[C---:B------:R-:W-:Y:S01]  /*6440*/  VIADD R9, R164.reuse, 0xffffff98 ;  /* 0xffffff98a4097836 */ /* 0x040fe20000000000 */
[C---:B------:R-:W-:Y:S01]  /*6450*/  ISETP.GE.AND P1, PT, R15.reuse, R238, PT ;  /* 0x000000ee0f00720c */ /* 0x040fe20003f26270 */
[----:B------:R-:W-:Y:S01]  /*6460*/  VIADD R8, R164, 0xffffff99 ;  /* 0xffffff99a4087836 */ /* 0x000fe20000000000 */
[C---:B------:R-:W-:Y:S01]  /*6470*/  ISETP.GE.AND P5, PT, R15.reuse, R231, PT ;  /* 0x000000e70f00720c */ /* 0x040fe20003fa6270 */
[----:B------:R-:W-:Y:S01]  /*6480*/  HMMA.16816.F32 R192, R20, R26, R192 ;  /* 0x0000001a14c0723c */ /* 0x000fe200000018c0 */
[----:B------:R-:W-:Y:S01]  /*6490*/  ISETP.GE.AND P2, PT, R15, R222, PT ;  /* 0x000000de0f00720c */ /* 0x000fe20003f46270 */
[----:B------:R-:W5:Y:S01]  /*64a0*/  MUFU.TANH R63, R63 ;  /* 0x0000003f003f7308 */ /* 0x000f620000002400 */
[----:B------:R-:W-:-:S02]  /*64b0*/  FSEL R198, R66, -INF , !P5 ;  /* 0xff80000042c67808 */ /* 0x000fc40006800000 */
[----:B------:R-:W-:Y:S02]  /*64c0*/  FSEL R29, R29, -INF , !P0 ;  /* 0xff8000001d1d7808 */ /* 0x000fe40004000000 */
[----:B--2---:R-:W-:Y:S01]  /*64d0*/  FSEL R196, R64, -INF , !P1 ;  /* 0xff80000040c47808 */ /* 0x004fe20004800000 */
[----:B------:R-:W-:Y:S01]  /*64e0*/  HMMA.16816.F32 R48, R16, R26, R48 ;  /* 0x0000001a1030723c */ /* 0x000fe20000001830 */
[----:B------:R-:W-:Y:S01]  /*64f0*/  VIADD R26, R164, 0xffffff91 ;  /* 0xffffff91a41a7836 */ /* 0x000fe20000000000 */
[----:B------:R-:W2:Y:S01]  /*6500*/  MUFU.TANH R12, R12 ;  /* 0x0000000c000c7308 */ /* 0x000ea20000002400 */
[----:B------:R-:W-:Y:S02]  /*6510*/  FSEL R183, R62, -INF , !P2 ;  /* 0xff8000003eb77808 */ /* 0x000fe40005000000 */
[----:B---3--:R-:W-:Y:S02]  /*6520*/  FSEL R56, R172, -INF , !P4 ;  /* 0xff800000ac387808 */ /* 0x008fe40006000000 */
[----:B------:R-:W-:Y:S01]  /*6530*/  ISETP.GE.AND P4, PT, R15, R223, PT ;  /* 0x000000df0f00720c */ /* 0x000fe20003f86270 */
[----:B------:R-:W-:Y:S01]  /*6540*/  HMMA.16816.F32 R40, R32, R10, R40 ;  /* 0x0000000a2028723c */ /* 0x000fe20000001828 */
[----:B------:R-:W-:Y:S01]  /*6550*/  FSEL R15, R204, -INF , !P3 ;  /* 0xff800000cc0f7808 */ /* 0x000fe20005800000 */
[----:B------:R-:W3:Y:S01]  /*6560*/  MUFU.TANH R174, R174 ;  /* 0x000000ae00ae7308 */ /* 0x000ee20000002400 */
[----:B------:R-:W-:Y:S01]  /*6570*/  ISETP.GE.AND P3, PT, R26, R231, PT ;  /* 0x000000e71a00720c */ /* 0x000fe20003f66270 */
[----:B------:R-:W-:Y:S01]  /*6580*/  FMUL.FTZ R178, R192, UR4 ;  /* 0x00000004c0b27c20 */ /* 0x000fe20008410000 */
[----:B------:R-:W-:Y:S01]  /*6590*/  FMUL.FTZ R176, R194, UR4 ;  /* 0x00000004c2b07c20 */ /* 0x000fe20008410000 */
[C---:B------:R-:W-:Y:S01]  /*65a0*/  ISETP.GE.AND P5, PT, R26.reuse, R222, PT ;  /* 0x000000de1a00720c */ /* 0x040fe20003fa6270 */
[----:B------:R-:W-:Y:S01]  /*65b0*/  FMUL.FTZ R177, R193, UR4 ;  /* 0x00000004c1b17c20 */ /* 0x000fe20008410000 */
[-C--:B------:R-:W-:Y:S01]  /*65c0*/  ISETP.GE.AND P0, PT, R26, R238.reuse, PT ;  /* 0x000000ee1a00720c */ /* 0x080fe20003f06270 */
[-C--:B-1----:R-:W-:Y:S01]  /*65d0*/  HMMA.16816.F32 R44, R16, R4.reuse, R44 ;  /* 0x00000004102c723c */ /* 0x082fe2000000182c */
[----:B------:R-:W-:Y:S01]  /*65e0*/  MUFU.TANH R175, R175 ;  /* 0x000000af00af7308 */ /* 0x000fe20000002400 */
[----:B------:R-:W-:Y:S01]  /*65f0*/  FSEL R180, R60, -INF , !P4 ;  /* 0xff8000003cb47808 */ /* 0x000fe20006000000 */
[----:B------:R-:W-:Y:S01]  /*6600*/  FMUL.FTZ R179, R195, UR4 ;  /* 0x00000004c3b37c20 */ /* 0x000fe20008410000 */
[----:B----4-:R-:W-:Y:S01]  /*6610*/  FSEL R199, R65, -INF , !P3 ;  /* 0xff80000041c77808 */ /* 0x010fe20005800000 */
[----:B------:R-:W-:Y:S01]  /*6620*/  FMUL.FTZ R49, R49, UR4 ;  /* 0x0000000431317c20 */ /* 0x000fe20008410000 */
[----:B------:R-:W-:Y:S01]  /*6630*/  ISETP.GE.AND P1, PT, R26, R223, PT ;  /* 0x000000df1a00720c */ /* 0x000fe20003f26270 */
[C---:B------:R-:W-:Y:S01]  /*6640*/  VIADD R26, R164.reuse, 0xffffffa0 ;  /* 0xffffffa0a41a7836 */ /* 0x040fe20000000000 */
[----:B------:R-:W-:Y:S01]  /*6650*/  HMMA.16816.F32 R188, R20, R4, R188 ;  /* 0x0000000414bc723c */ /* 0x000fe200000018bc */
[----:B------:R-:W-:Y:S01]  /*6660*/  MUFU.TANH R24, R24 ;  /* 0x0000001800187308 */ /* 0x000fe20000002400 */
[C---:B------:R-:W-:Y:S01]  /*6670*/  ISETP.GE.AND P4, PT, R9.reuse, R238, PT ;  /* 0x000000ee0900720c */ /* 0x040fe20003f86270 */
[----:B------:R-:W-:Y:S01]  /*6680*/  VIADD R4, R164, 0xffffffa8 ;  /* 0xffffffa8a4047836 */ /* 0x000fe20000000000 */
[C---:B------:R-:W-:Y:S01]  /*6690*/  ISETP.GE.AND P2, PT, R9.reuse, R231, PT ;  /* 0x000000e70900720c */ /* 0x040fe20003f46270 */
[----:B------:R-:W-:Y:S01]  /*66a0*/  FMUL.FTZ R48, R48, UR4 ;  /* 0x0000000430307c20 */ /* 0x000fe20008410000 */
[----:B------:R-:W-:-:S02]  /*66b0*/  ISETP.GE.AND P3, PT, R9, R222, PT ;  /* 0x000000de0900720c */ /* 0x000fc40003f66270 */
[----:B------:R-:W-:Y:S01]  /*66c0*/  FSEL R181, R61, -INF , !P5 ;  /* 0xff8000003db57808 */ /* 0x000fe20006800000 */
[----:B------:R-:W1:Y:S01]  /*66d0*/  MUFU.TANH R52, R52 ;  /* 0x0000003400347308 */ /* 0x000e620000002400 */
[----:B------:R-:W-:Y:S01]  /*66e0*/  FSEL R195, R31, -INF , !P0 ;  /* 0xff8000001fc37808 */ /* 0x000fe20004000000 */
[----:B------:R-:W-:Y:S01]  /*66f0*/  FMUL.FTZ R44, R44, UR4 ;  /* 0x000000042c2c7c20 */ /* 0x000fe20008410000 */
[----:B------:R-:W-:Y:S01]  /*6700*/  ISETP.GE.AND P5, PT, R8, R231, PT ;  /* 0x000000e70800720c */ /* 0x000fe20003fa6270 */
[----:B------:R-:W-:Y:S01]  /*6710*/  HMMA.16816.F32 R184, R36, R10, R184 ;  /* 0x0000000a24b8723c */ /* 0x000fe200000018b8 */
[-C--:B------:R-:W-:Y:S01]  /*6720*/  ISETP.GE.AND P0, PT, R9, R223.reuse, PT ;  /* 0x000000df0900720c */ /* 0x080fe20003f06270 */
[----:B------:R-:W-:Y:S01]  /*6730*/  FMUL.FTZ R9, R50, UR4 ;  /* 0x0000000432097c20 */ /* 0x000fe20008410000 */
[----:B------:R-:W-:Y:S01]  /*6740*/  FSEL R205, R205, -INF , !P1 ;  /* 0xff800000cdcd7808 */ /* 0x000fe20004800000 */
[----:B------:R-:W4:Y:S01]  /*6750*/  MUFU.TANH R25, R25 ;  /* 0x0000001900197308 */ /* 0x000f220000002400 */
[----:B------:R-:W-:Y:S01]  /*6760*/  FSEL R202, R67, -INF , !P4 ;  /* 0xff80000043ca7808 */ /* 0x000fe20006000000 */
[----:B------:R-:W-:Y:S01]  /*6770*/  FMUL.FTZ R5, R190, UR4 ;  /* 0x00000004be057c20 */ /* 0x000fe20008410000 */
[----:B------:R-:W-:Y:S01]  /*6780*/  FSEL R200, R200, -INF , !P2 ;  /* 0xff800000c8c87808 */ /* 0x000fe20005000000 */
[-C--:B------:R-:W-:Y:S01]  /*6790*/  HMMA.16816.F32 R40, R16, R6.reuse, R40 ;  /* 0x000000061028723c */ /* 0x080fe20000001828 */
[----:B------:R-:W-:Y:S01]  /*67a0*/  FSEL R182, R13, -INF , !P3 ;  /* 0xff8000000db67808 */ /* 0x000fe20005800000 */
[----:B------:R-:W-:Y:S01]  /*67b0*/  VIADD R13, R164, 0xffffffa1 ;  /* 0xffffffa1a40d7836 */ /* 0x000fe20000000000 */
[C---:B------:R-:W-:Y:S01]  /*67c0*/  ISETP.GE.AND P1, PT, R8.reuse, R238, PT ;  /* 0x000000ee0800720c */ /* 0x040fe20003f26270 */
[----:B------:R-:W4:Y:S01]  /*67d0*/  MUFU.TANH R55, R55 ;  /* 0x0000003700377308 */ /* 0x000f220000002400 */
[-C--:B------:R-:W-:Y:S01]  /*67e0*/  ISETP.GE.AND P4, PT, R8, R223.reuse, PT ;  /* 0x000000df0800720c */ /* 0x080fe20003f86270 */
[----:B------:R-:W-:Y:S01]  /*67f0*/  FMUL.FTZ R46, R46, UR4 ;  /* 0x000000042e2e7c20 */ /* 0x000fe20008410000 */
[-C--:B------:R-:W-:Y:S01]  /*6800*/  ISETP.GE.AND P2, PT, R8, R222.reuse, PT ;  /* 0x000000de0800720c */ /* 0x080fe20003f46270 */
[----:B------:R-:W-:Y:S01]  /*6810*/  FMUL.FTZ R8, R51, UR4 ;  /* 0x0000000433087c20 */ /* 0x000fe20008410000 */
[----:B-----5:R-:W-:Y:S01]  /*6820*/  FSEL R201, R201, -INF , !P5 ;  /* 0xff800000c9c97808 */ /* 0x020fe20006800000 */
[----:B------:R-:W-:Y:S01]  /*6830*/  FMUL.FTZ R45, R45, UR4 ;  /* 0x000000042d2d7c20 */ /* 0x000fe20008410000 */
[----:B------:R-:W-:Y:S01]  /*6840*/  FSEL R206, R206, -INF , !P0 ;  /* 0xff800000cece7808 */ /* 0x000fe20004000000 */
[----:B------:R-:W5:Y:S01]  /*6850*/  MUFU.TANH R178, R178 ;  /* 0x000000b200b27308 */ /* 0x000f620000002400 */
[----:B------:R-:W-:Y:S01]  /*6860*/  ISETP.GE.AND P5, PT, R26, R222, PT ;  /* 0x000000de1a00720c */ /* 0x000fe20003fa6270 */
[----:B------:R-:W-:Y:S01]  /*6870*/  VIADD R10, R164, 0xffffff80 ;  /* 0xffffff80a40a7836 */ /* 0x000fe20000000000 */
[-C--:B------:R-:W-:Y:S01]  /*6880*/  ISETP.GE.AND P0, PT, R26, R238.reuse, PT ;  /* 0x000000ee1a00720c */ /* 0x080fe20003f06270 */
[----:B------:R-:W-:Y:S01]  /*6890*/  FMUL.FTZ R47, R47, UR4 ;  /* 0x000000042f2f7c20 */ /* 0x000fe20008410000 */
[----:B------:R-:W-:Y:S01]  /*68a0*/  FSEL R203, R63, -INF , !P1 ;  /* 0xff8000003fcb7808 */ /* 0x000fe20004800000 */
[----:B------:R-:W-:Y:S01]  /*68b0*/  HMMA.16816.F32 R184, R20, R6, R184 ;  /* 0x0000000614b8723c */ /* 0x000fe200000018b8 */
[----:B------:R-:W-:Y:S01]  /*68c0*/  FSEL R207, R207, -INF , !P4 ;  /* 0xff800000cfcf7808 */ /* 0x000fe20006000000 */
[----:B------:R-:W5:Y:S01]  /*68d0*/  MUFU.TANH R176, R176 ;  /* 0x000000b000b07308 */ /* 0x000f620000002400 */
[----:B--2---:R-:W-:Y:S01]  /*68e0*/  FSEL R204, R12, -INF , !P2 ;  /* 0xff8000000ccc7808 */ /* 0x004fe20005000000 */
[----:B------:R-:W-:Y:S01]  /*68f0*/  FMUL.FTZ R12, R40, UR4 ;  /* 0x00000004280c7c20 */ /* 0x000fe20008410000 */
[----:B------:R-:W-:Y:S01]  /*6900*/  ISETP.GE.AND P1, PT, R26, R223, PT ;  /* 0x000000df1a00720c */ /* 0x000fe20003f26270 */
[----:B------:R-:W-:Y:S01]  /*6910*/  VIADD R11, R164, 0xffffffb1 ;  /* 0xffffffb1a40b7836 */ /* 0x000fe20000000000 */
[----:B------:R-:W-:Y:S01]  /*6920*/  ISETP.GE.AND P4, PT, R13, R238, PT ;  /* 0x000000ee0d00720c */ /* 0x000fe20003f86270 */
[----:B------:R-:W-:Y:S01]  /*6930*/  FMUL.FTZ R41, R41, UR4 ;  /* 0x0000000429297c20 */ /* 0x000fe20008410000 */
[-C--:B------:R-:W-:Y:S01]  /*6940*/  ISETP.GE.AND P2, PT, R13, R231.reuse, PT ;  /* 0x000000e70d00720c */ /* 0x080fe20003f46270 */
[----:B------:R-:W2:Y:S01]  /*6950*/  MUFU.TANH R177, R177 ;  /* 0x000000b100b17308 */ /* 0x000ea20000002400 */
[----:B------:R-:W-:Y:S01]  /*6960*/  ISETP.GE.AND P3, PT, R26, R231, PT ;  /* 0x000000e71a00720c */ /* 0x000fe20003f66270 */
[----:B------:R-:W-:Y:S01]  /*6970*/  VIADD R7, R164, 0xffffffb9 ;  /* 0xffffffb9a4077836 */ /* 0x000fe20000000000 */
[----:B---3--:R-:W-:Y:S01]  /*6980*/  FSEL R173, R174, -INF , !P0 ;  /* 0xff800000aead7808 */ /* 0x008fe20004000000 */
[----:B------:R-:W-:Y:S01]  /*6990*/  FMUL.FTZ R42, R42, UR4 ;  /* 0x000000042a2a7c20 */ /* 0x000fe20008410000 */
[----:B-1----:R-:W-:Y:S01]  /*69a0*/  FSEL R193, R52, -INF , !P1 ;  /* 0xff80000034c17808 */ /* 0x002fe20004800000 */
[----:B------:R-:W-:Y:S01]  /*69b0*/  FMUL.FTZ R43, R43, UR4 ;  /* 0x000000042b2b7c20 */ /* 0x000fe20008410000 */
[----:B------:R-:W-:Y:S01]  /*69c0*/  FSEL R175, R175, -INF , !P4 ;  /* 0xff800000afaf7808 */ /* 0x000fe20006000000 */
[----:B------:R1:W3:Y:S01]  /*69d0*/  MUFU.TANH R192, R49 ;  /* 0x0000003100c07308 */ /* 0x0002e20000002400 */
[----:B------:R-:W-:-:S02]  /*69e0*/  FSEL R174, R24, -INF , !P2 ;  /* 0xff80000018ae7808 */ /* 0x000fc40005000000 */
[----:B----4-:R-:W-:Y:S02]  /*69f0*/  FSEL R172, R25, -INF , !P3 ;  /* 0xff80000019ac7808 */ /* 0x010fe40005800000 */
[C---:B------:R-:W-:Y:S02]  /*6a00*/  ISETP.GE.AND P1, PT, R4.reuse, R238, PT ;  /* 0x000000ee0400720c */ /* 0x040fe40003f26270 */
[CC--:B------:R-:W-:Y:S01]  /*6a10*/  ISETP.GE.AND P4, PT, R4.reuse, R223.reuse, PT ;  /* 0x000000df0400720c */ /* 0x0c0fe20003f86270 */
[----:B------:R-:W-:Y:S01]  /*6a20*/  MUFU.TANH R67, R46 ;  /* 0x0000002e00437308 */ /* 0x000fe20000002400 */
[-C--:B------:R-:W-:Y:S02]  /*6a30*/  ISETP.GE.AND P2, PT, R4, R222.reuse, PT ;  /* 0x000000de0400720c */ /* 0x080fe40003f46270 */
[C---:B------:R-:W-:Y:S02]  /*6a40*/  ISETP.GE.AND P0, PT, R13.reuse, R223, PT ;  /* 0x000000df0d00720c */ /* 0x040fe40003f06270 */
[----:B------:R-:W-:-:S02]  /*6a50*/  ISETP.GE.AND P3, PT, R13, R222, PT ;  /* 0x000000de0d00720c */ /* 0x000fc40003f66270 */
[----:B------:R-:W-:Y:S01]  /*6a60*/  FSEL R197, R197, -INF , !P0 ;  /* 0xff800000c5c57808 */ /* 0x000fe20004000000 */
[----:B------:R4:W-:Y:S01]  /*6a70*/  MUFU.TANH R194, R48 ;  /* 0x0000003000c27308 */ /* 0x0009e20000002400 */
[----:B------:R-:W-:Y:S01]  /*6a80*/  FSEL R190, R55, -INF , !P3 ;  /* 0xff80000037be7808 */ /* 0x000fe20005800000 */
[----:B-1----:R-:W-:Y:S01]  /*6a90*/  FMUL.FTZ R49, R188, UR4 ;  /* 0x00000004bc317c20 */ /* 0x002fe20008410000 */
[----:B------:R-:W-:Y:S02]  /*6aa0*/  FSEL R188, R170, -INF , !P5 ;  /* 0xff800000aabc7808 */ /* 0x000fe40006800000 */
[----:B------:R-:W-:Y:S01]  /*6ab0*/  ISETP.GE.AND P5, PT, R4, R231, PT ;  /* 0x000000e70400720c */ /* 0x000fe20003fa6270 */
[----:B------:R-:W-:Y:S01]  /*6ac0*/  VIADD R4, R164, 0xffffffa9 ;  /* 0xffffffa9a4047836 */ /* 0x000fe20000000000 */
[----:B-----5:R-:W-:Y:S01]  /*6ad0*/  FSEL R178, R178, -INF , !P1 ;  /* 0xff800000b2b27808 */ /* 0x020fe20004800000 */
[----:B------:R-:W1:Y:S01]  /*6ae0*/  MUFU.TANH R170, R44 ;  /* 0x0000002c00aa7308 */ /* 0x000e620000002400 */
[----:B------:R-:W-:-:S02]  /*6af0*/  FSEL R176, R176, -INF , !P5 ;  /* 0xff800000b0b07808 */ /* 0x000fc40006800000 */
[C---:B------:R-:W-:Y:S02]  /*6b00*/  ISETP.GE.AND P0, PT, R4.reuse, R238, PT ;  /* 0x000000ee0400720c */ /* 0x040fe40003f06270 */
[C---:B------:R-:W-:Y:S02]  /*6b10*/  ISETP.GE.AND P3, PT, R4.reuse, R231, PT ;  /* 0x000000e70400720c */ /* 0x040fe40003f66270 */
[C---:B------:R-:W-:Y:S01]  /*6b20*/  ISETP.GE.AND P1, PT, R4.reuse, R223, PT ;  /* 0x000000df0400720c */ /* 0x040fe20003f26270 */
[----:B------:R-:W5:Y:S01]  /*6b30*/  MUFU.TANH R9, R9 ;  /* 0x0000000900097308 */ /* 0x000f620000002400 */
[----:B------:R-:W-:Y:S01]  /*6b40*/  ISETP.GE.AND P5, PT, R4, R222, PT ;  /* 0x000000de0400720c */ /* 0x000fe20003fa6270 */
[----:B------:R-:W-:Y:S01]  /*6b50*/  VIADD R4, R164, 0xffffffb0 ;  /* 0xffffffb0a4047836 */ /* 0x000fe20000000000 */
[----:B--2---:R-:W-:Y:S01]  /*6b60*/  FSEL R177, R177, -INF , !P0 ;  /* 0xff800000b1b17808 */ /* 0x004fe20004000000 */
[----:B----4-:R-:W-:Y:S01]  /*6b70*/  FMUL.FTZ R48, R189, UR4 ;  /* 0x00000004bd307c20 */ /* 0x010fe20008410000 */
[----:B---3--:R-:W-:-:S02]  /*6b80*/  FSEL R192, R192, -INF , !P1 ;  /* 0xff800000c0c07808 */ /* 0x008fc40004800000 */
[CC--:B------:R-:W-:Y:S01]  /*6b90*/  ISETP.GE.AND P0, PT, R4.reuse, R223.reuse, PT ;  /* 0x000000df0400720c */ /* 0x0c0fe20003f06270 */
[----:B------:R-:W2:Y:S01]  /*6ba0*/  MUFU.TANH R8, R8 ;  /* 0x0000000800087308 */ /* 0x000ea20000002400 */
[----:B------:R-:W-:Y:S02]  /*6bb0*/  ISETP.GE.AND P1, PT, R4, R222, PT ;  /* 0x000000de0400720c */ /* 0x000fe40003f26270 */
[----:B-1----:R-:W-:Y:S02]  /*6bc0*/  FSEL R170, R170, -INF , !P0 ;  /* 0xff800000aaaa7808 */ /* 0x002fe40004000000 */
[----:B------:R-:W-:Y:S02]  /*6bd0*/  ISETP.GE.AND P0, PT, R10, R223, PT ;  /* 0x000000df0a00720c */ /* 0x000fe40003f06270 */
[----:B------:R-:W-:Y:S01]  /*6be0*/  FSEL R67, R67, -INF , !P1 ;  /* 0xff80000043437808 */ /* 0x000fe20004800000 */
[----:B------:R-:W1:Y:S01]  /*6bf0*/  MUFU.TANH R171, R45 ;  /* 0x0000002d00ab7308 */ /* 0x000e620000002400 */
[----:B------:R-:W-:-:S02]  /*6c00*/  FSEL R6, R169, -INF , !P0 ;  /* 0xff800000a9067808 */ /* 0x000fc40004000000 */
[----:B------:R-:W-:Y:S02]  /*6c10*/  FSEL R194, R194, -INF , !P4 ;  /* 0xff800000c2c27808 */ /* 0x000fe40006000000 */
[----:B------:R-:W-:Y:S02]  /*6c20*/  FMNMX3.FTZ R18, R166, R6, R14, !PT ;  /* 0x00000006a6127276 */ /* 0x000fe4000781000e */
[----:B-----5:R-:W-:Y:S01]  /*6c30*/  FSEL R189, R9, -INF , !P2 ;  /* 0xff80000009bd7808 */ /* 0x020fe20005000000 */
[----:B------:R-:W3:Y:S01]  /*6c40*/  MUFU.TANH R47, R47 ;  /* 0x0000002f002f7308 */ /* 0x000ee20000002400 */
[----:B------:R-:W-:Y:S01]  /*6c50*/  ISETP.GE.AND P1, PT, R10, R222, PT ;  /* 0x000000de0a00720c */ /* 0x000fe20003f26270 */
[----:B------:R-:W-:Y:S01]  /*6c60*/  VIADD R9, R164, 0xffffffb8 ;  /* 0xffffffb8a4097836 */ /* 0x000fe20000000000 */
[----:B------:R-:W-:Y:S02]  /*6c70*/  FMNMX3.FTZ R18, R18, R28, R29, !PT ;  /* 0x0000001c12127276 */ /* 0x000fe4000781001d */
[----:B------:R-:W-:-:S02]  /*6c80*/  ISETP.GE.AND P4, PT, R4, R238, PT ;  /* 0x000000ee0400720c */ /* 0x000fc40003f86270 */
[----:B------:R-:W-:Y:S01]  /*6c90*/  ISETP.GE.AND P2, PT, R4, R231, PT ;  /* 0x000000e70400720c */ /* 0x000fe20003f46270 */
[----:B------:R-:W4:Y:S01]  /*6ca0*/  MUFU.TANH R12, R12 ;  /* 0x0000000c000c7308 */ /* 0x000f220000002400 */
[----:B------:R-:W-:Y:S01]  /*6cb0*/  ISETP.GE.AND P0, PT, R11, R223, PT ;  /* 0x000000df0b00720c */ /* 0x000fe20003f06270 */
[----:B------:R-:W-:Y:S01]  /*6cc0*/  FMUL.FTZ R4, R191, UR4 ;  /* 0x00000004bf047c20 */ /* 0x000fe20008410000 */
[----:B--2---:R-:W-:Y:S02]  /*6cd0*/  FSEL R191, R8, -INF , !P5 ;  /* 0xff80000008bf7808 */ /* 0x004fe40006800000 */
[----:B------:R-:W-:Y:S02]  /*6ce0*/  FSEL R8, R241, -INF , !P1 ;  /* 0xff800000f1087808 */ /* 0x000fe40004800000 */
[----:B------:R-:W-:Y:S01]  /*6cf0*/  FMNMX3.FTZ R18, R18, R180, R205, !PT ;  /* 0x000000b412127276 */ /* 0x000fe200078100cd */
[----:B------:R-:W2:Y:S01]  /*6d00*/  MUFU.TANH R164, R41 ;  /* 0x0000002900a47308 */ /* 0x000ea20000002400 */
[----:B------:R-:W-:-:S02]  /*6d10*/  ISETP.GE.U32.AND P5, PT, R217, 0x3, PT ;  /* 0x00000003d900780c */ /* 0x000fc40003fa6070 */
[----:B-1----:R-:W-:Y:S02]  /*6d20*/  FSEL R171, R171, -INF , !P0 ;  /* 0xff800000abab7808 */ /* 0x002fe40004000000 */
[----:B------:R-:W-:Y:S02]  /*6d30*/  ISETP.GE.AND P0, PT, R11, R222, PT ;  /* 0x000000de0b00720c */ /* 0x000fe40003f06270 */
[----:B------:R-:W-:Y:S01]  /*6d40*/  FMNMX3.FTZ R17, R165, R8, R242, !PT ;  /* 0x00000008a5117276 */ /* 0x000fe200078100f2 */
[----:B------:R-:W1:Y:S01]  /*6d50*/  MUFU.TANH R179, R179 ;  /* 0x000000b300b37308 */ /* 0x000e620000002400 */
[----:B------:R-:W-:Y:S02]  /*6d60*/  FMNMX3.FTZ R18, R18, R206, R207, !PT ;  /* 0x000000ce12127276 */ /* 0x000fe400078100cf */
[----:B---3--:R-:W-:Y:S02]  /*6d70*/  FSEL R64, R47, -INF , !P0 ;  /* 0xff8000002f407808 */ /* 0x008fe40004000000 */
[----:B------:R-:W-:-:S02]  /*6d80*/  ISETP.GE.AND P0, PT, R9, R223, PT ;  /* 0x000000df0900720c */ /* 0x000fc40003f06270 */
[----:B------:R-:W-:Y:S01]  /*6d90*/  FMNMX3.FTZ R17, R17, R30, R15, !PT ;  /* 0x0000001e11117276 */ /* 0x000fe2000781000f */
[----:B------:R-:W3:Y:S01]  /*6da0*/  MUFU.TANH R49, R49 ;  /* 0x0000003100317308 */ /* 0x000ee20000002400 */
[----:B------:R-:W-:Y:S02]  /*6db0*/  FMNMX3.FTZ R18, R18, R193, R197, !PT ;  /* 0x000000c112127276 */ /* 0x000fe400078100c5 */
[----:B----4-:R-:W-:Y:S02]  /*6dc0*/  FSEL R169, R12, -INF , !P0 ;  /* 0xff8000000ca97808 */ /* 0x010fe40004000000 */
[----:B------:R-:W-:Y:S02]  /*6dd0*/  ISETP.GE.AND P0, PT, R7, R223, PT ;  /* 0x000000df0700720c */ /* 0x000fe40003f06270 */
[----:B------:R-:W-:Y:S01]  /*6de0*/  FMNMX3.FTZ R17, R17, R183, R181, !PT ;  /* 0x000000b711117276 */ /* 0x000fe200078100b5 */
[----:B------:R-:W4:Y:S01]  /*6df0*/  MUFU.TANH R48, R48 ;  /* 0x0000003000307308 */ /* 0x000f220000002400 */
[----:B------:R-:W-:Y:S01]  /*6e00*/  FMNMX3.FTZ R18, R18, R194, R192, !PT ;  /* 0x000000c212127276 */ /* 0x000fe200078100c0 */
[----:B------:R-:W-:Y:S01]  /*6e10*/  BAR.SYNC.DEFER_BLOCKING 0x0 ;  /* 0x0000000000007b1d */ /* 0x000fe20000010000 */
[----:B------:R-:W-:-:S02]  /*6e20*/  ISETP.GE.AND P1, PT, R9, R222, PT ;  /* 0x000000de0900720c */ /* 0x000fc40003f26270 */
[----:B--2---:R-:W-:Y:S02]  /*6e30*/  FSEL R164, R164, -INF , !P0 ;  /* 0xff800000a4a47808 */ /* 0x004fe40004000000 */
[----:B------:R-:W-:Y:S01]  /*6e40*/  FMNMX3.FTZ R17, R17, R182, R204, !PT ;  /* 0x000000b611117276 */ /* 0x000fe200078100cc */
[----:B------:R-:W2:Y:S01]  /*6e50*/  MUFU.TANH R5, R5 ;  /* 0x0000000500057308 */ /* 0x000ea20000002400 */
[----:B------:R-:W-:-:S07]  /*6e60*/  FMNMX3.FTZ R18, R18, R170, R171, !PT ;  /* 0x000000aa12127276 */ /* 0x000fce00078100ab */
[----:B------:R1:W1:Y:S08]  /*6e70*/  MUFU.TANH R62, R42 ;  /* 0x0000002a003e7308 */ /* 0x0002700000002400 */
[----:B------:R1:W1:Y:S01]  /*6e80*/  MUFU.TANH R61, R43 ;  /* 0x0000002b003d7308 */ /* 0x0002620000002400 */
[----:B---34-:R-:W-:Y:S05]  /*6e90*/  @!P5 BRA `(.L_x_506) ;  /* 0x000000000054d947 */ /* 0x018fea0003800000 */
        /* <DEDUP_REMOVED lines=21> */
.L_x_506:
[----:B------:R-:W-:Y:S01]  /*6ff0*/  FMNMX3.FTZ R17, R17, R188, R190, !PT ;  /* 0x000000bc11117276 */ /* 0x000fe200078100be */
[----:B------:R4:W-:Y:S01]  /*7000*/  MUFU.TANH R44, R4 ;  /* 0x00000004002c7308 */ /* 0x0009e20000002400 */
[----:B---3--:R-:W-:Y:S01]  /*7010*/  FMNMX3.FTZ R12, R18, R169, R164, !PT ;  /* 0x000000a9120c7276 */ /* 0x008fe200078100a4 */
[----:B------:R-:W-:Y:S01]  /*7020*/  FMUL.FTZ R47, R184, UR4 ;  /* 0x00000004b82f7c20 */ /* 0x000fe20008410000 */
[----:B------:R-:W-:Y:S01]  /*7030*/  ISETP.GE.AND P0, PT, R7, R222, PT ;  /* 0x000000de0700720c */ /* 0x000fe20003f06270 */
[----:B------:R-:W-:Y:S01]  /*7040*/  FMUL.FTZ R46, R185, UR4 ;  /* 0x00000004b92e7c20 */ /* 0x000fe20008410000 */
[----:B-1----:R-:W-:Y:S01]  /*7050*/  FSEL R62, R62, -INF , !P1 ;  /* 0xff8000003e3e7808 */ /* 0x002fe20004800000 */
[----:B------:R-:W1:Y:S01]  /*7060*/  SHFL.BFLY PT, R13, R12, 0x2, 0x1f ;  /* 0x0c401f000c0d7f89 */ /* 0x000e6200000e0000 */
[----:B------:R-:W-:Y:S01]  /*7070*/  FSEL R61, R61, -INF , !P0 ;  /* 0xff8000003d3d7808 */ /* 0x000fe20004000000 */
[----:B------:R-:W3:Y:S01]  /*7080*/  MUFU.TANH R47, R47 ;  /* 0x0000002f002f7308 */ /* 0x000ee20000002400 */
[----:B------:R-:W-:Y:S01]  /*7090*/  FSEL R179, R179, -INF , !P3 ;  /* 0xff800000b3b37808 */ /* 0x000fe20005800000 */
[----:B------:R-:W-:Y:S01]  /*70a0*/  FMUL.FTZ R43, R186, UR4 ;  /* 0x00000004ba2b7c20 */ /* 0x000fe20008410000 */
[-C--:B------:R-:W-:Y:S01]  /*70b0*/  ISETP.GE.AND P3, PT, R10, R238.reuse, PT ;  /* 0x000000ee0a00720c */ /* 0x080fe20003f66270 */
[----:B------:R-:W-:Y:S01]  /*70c0*/  FMUL.FTZ R42, R187, UR4 ;  /* 0x00000004bb2a7c20 */ /* 0x000fe20008410000 */
[C---:B------:R-:W-:Y:S01]  /*70d0*/  ISETP.GE.AND P1, PT, R11.reuse, R238, PT ;  /* 0x000000ee0b00720c */ /* 0x040fe20003f26270 */
[----:B------:R-:W-:Y:S01]  /*70e0*/  LDSM.16.MT88.4 R24, [R218+0x9000] ;  /* 0x00900000da18783b */ /* 0x000fe20000004200 */
[----:B------:R-:W-:Y:S01]  /*70f0*/  ISETP.GE.AND P0, PT, R11, R231, PT ;  /* 0x000000e70b00720c */ /* 0x000fe20003f06270 */
[----:B------:R-:W5:Y:S01]  /*7100*/  MUFU.TANH R46, R46 ;  /* 0x0000002e002e7308 */ /* 0x000f620000002400 */
[----:B------:R-:W-:-:S02]  /*7110*/  FSEL R49, R49, -INF , !P4 ;  /* 0xff80000031317808 */ /* 0x000fc40006000000 */
[----:B----4-:R-:W-:Y:S02]  /*7120*/  FMNMX3.FTZ R4, R17, R189, R191, !PT ;  /* 0x000000bd11047276 */ /* 0x010fe400078100bf */
[----:B------:R-:W-:Y:S01]  /*7130*/  ISETP.GE.AND P4, PT, R10, R231, PT ;  /* 0x000000e70a00720c */ /* 0x000fe20003f86270 */
[----:B------:R-:W-:Y:S01]  /*7140*/  LDSM.16.MT88.4 R16, [R218+0xa000] ;  /* 0x00a00000da10783b */ /* 0x000fe20000004200 */
[----:B------:R-:W-:Y:S01]  /*7150*/  FMNMX3.FTZ R4, R4, R67, R64, !PT ;  /* 0x0000004304047276 */ /* 0x000fe20007810040 */
[----:B------:R-:W4:Y:S01]  /*7160*/  MUFU.TANH R43, R43 ;  /* 0x0000002b002b7308 */ /* 0x000f220000002400 */
[----:B------:R-:W-:Y:S02]  /*7170*/  FSEL R63, R240, -INF , !P4 ;  /* 0xff800000f03f7808 */ /* 0x000fe40006000000 */
[----:B------:R-:W-:Y:S02]  /*7180*/  FMNMX3.FTZ R11, R4, R62, R61, !PT ;  /* 0x0000003e040b7276 */ /* 0x000fe4000781003d */
[----:B------:R-:W-:-:S02]  /*7190*/  FSEL R4, R0, -INF , !P3 ;  /* 0xff80000000047808 */ /* 0x000fc40005800000 */
[C---:B------:R-:W-:Y:S01]  /*71a0*/  ISETP.GE.AND P3, PT, R9.reuse, R238, PT ;  /* 0x000000ee0900720c */ /* 0x040fe20003f66270 */
[----:B------:R-:W4:Y:S01]  /*71b0*/  MUFU.TANH R42, R42 ;  /* 0x0000002a002a7308 */ /* 0x000f220000002400 */
[----:B------:R-:W-:Y:S01]  /*71c0*/  FMNMX3.FTZ R0, R168, R4, R53, !PT ;  /* 0x00000004a8007276 */ /* 0x000fe20007810035 */
[----:B------:R-:W4:Y:S01]  /*71d0*/  SHFL.BFLY PT, R10, R11, 0x2, 0x1f ;  /* 0x0c401f000b0a7f89 */ /* 0x000f2200000e0000 */
[----:B------:R-:W-:Y:S02]  /*71e0*/  ISETP.GE.AND P4, PT, R9, R231, PT ;  /* 0x000000e70900720c */ /* 0x000fe40003f86270 */
[----:B------:R-:W-:Y:S02]  /*71f0*/  FMNMX3.FTZ R0, R0, R54, R56, !PT ;  /* 0x0000003600007276 */ /* 0x000fe40007810038 */
[----:B--2---:R-:W-:Y:S02]  /*7200*/  FSEL R45, R5, -INF , !P2 ;  /* 0xff800000052d7808 */ /* 0x004fe40005000000 */
[----:B------:R-:W-:-:S02]  /*7210*/  FMNMX3.FTZ R9, R167, R63, R57, !PT ;  /* 0x0000003fa7097276 */ /* 0x000fc40007810039 */
[----:B------:R-:W-:Y:S02]  /*7220*/  FMNMX3.FTZ R5, R0, R196, R195, !PT ;  /* 0x000000c400057276 */ /* 0x000fe400078100c3 */
[----:B-1----:R-:W-:Y:S02]  /*7230*/  FMNMX.FTZ R13, R12, R13, !PT ;  /* 0x0000000d0c0d7209 */ /* 0x002fe40007810000 */
[----:B------:R-:W-:Y:S02]  /*7240*/  FMNMX3.FTZ R0, R9, R58, R59, !PT ;  /* 0x0000003a09007276 */ /* 0x000fe4000781003b */
[----:B------:R-:W-:Y:S01]  /*7250*/  FMNMX3.FTZ R5, R5, R202, R203, !PT ;  /* 0x000000ca05057276 */ /* 0x000fe200078100cb */
[----:B------:R-:W1:Y:S01]  /*7260*/  SHFL.BFLY PT, R240, R13, 0x1, 0x1f ;  /* 0x0c201f000df07f89 */ /* 0x000e6200000e0000 */
[----:B------:R-:W-:Y:S02]  /*7270*/  FMNMX3.FTZ R0, R0, R198, R199, !PT ;  /* 0x000000c600007276 */ /* 0x000fe400078100c7 */
[----:B------:R-:W-:-:S02]  /*7280*/  FMNMX3.FTZ R5, R5, R173, R175, !PT ;  /* 0x000000ad05057276 */ /* 0x000fc400078100af */
[----:B------:R-:W-:Y:S02]  /*7290*/  FSEL R48, R48, -INF , !P1 ;  /* 0xff80000030307808 */ /* 0x000fe40004800000 */
[C---:B------:R-:W-:Y:S02]  /*72a0*/  ISETP.GE.AND P2, PT, R7.reuse, R238, PT ;  /* 0x000000ee0700720c */ /* 0x040fe40003f46270 */
[----:B------:R-:W-:Y:S02]  /*72b0*/  ISETP.GE.AND P1, PT, R7, R231, PT ;  /* 0x000000e70700720c */ /* 0x000fe40003f26270 */
[----:B------:R-:W-:Y:S02]  /*72c0*/  FMNMX3.FTZ R0, R0, R200, R201, !PT ;  /* 0x000000c800007276 */ /* 0x000fe400078100c9 */
[----:B------:R-:W-:Y:S02]  /*72d0*/  FMNMX3.FTZ R7, R5, R178, R177, !PT ;  /* 0x000000b205077276 */ /* 0x000fe400078100b1 */
[----:B---3--:R-:W-:-:S02]  /*72e0*/  FSEL R47, R47, -INF , !P3 ;  /* 0xff8000002f2f7808 */ /* 0x008fc40005800000 */
[----:B-----5:R-:W-:Y:S02]  /*72f0*/  FSEL R46, R46, -INF , !P2 ;  /* 0xff8000002e2e7808 */ /* 0x020fe40005000000 */
[----:B------:R-:W-:Y:S02]  /*7300*/  FMNMX3.FTZ R5, R0, R172, R174, !PT ;  /* 0x000000ac00057276 */ /* 0x000fe400078100ae */
[----:B------:R-:W-:Y:S02]  /*7310*/  FMNMX3.FTZ R7, R7, R49, R48, !PT ;  /* 0x0000003107077276 */ /* 0x000fe40007810030 */
[----:B------:R-:W-:Y:S02]  /*7320*/  FSEL R44, R44, -INF , !P0 ;  /* 0xff8000002c2c7808 */ /* 0x000fe40004000000 */
[----:B------:R-:W-:Y:S02]  /*7330*/  FMNMX3.FTZ R5, R5, R176, R179, !PT ;  /* 0x000000b005057276 */ /* 0x000fe400078100b3 */
[----:B------:R-:W-:-:S02]  /*7340*/  FMNMX3.FTZ R7, R7, R47, R46, !PT ;  /* 0x0000002f07077276 */ /* 0x000fc4000781002e */
[----:B----4-:R-:W-:Y:S02]  /*7350*/  FSEL R43, R43, -INF , !P4 ;  /* 0xff8000002b2b7808 */ /* 0x010fe40006000000 */
[----:B------:R-:W-:Y:S01]  /*7360*/  FSEL R42, R42, -INF , !P1 ;  /* 0xff8000002a2a7808 */ /* 0x000fe20004800000 */
[----:B------:R-:W2:Y:S01]  /*7370*/  SHFL.BFLY PT, R9, R7, 0x2, 0x1f ;  /* 0x0c401f0007097f89 */ /* 0x000ea200000e0000 */
[----:B------:R-:W-:Y:S02]  /*7380*/  FMNMX3.FTZ R5, R5, R45, R44, !PT ;  /* 0x0000002d05057276 */ /* 0x000fe4000781002c */
[----:B------:R-:W-:Y:S02]  /*7390*/  FMNMX.FTZ R10, R11, R10, !PT ;  /* 0x0000000a0b0a7209 */ /* 0x000fe40007810000 */
[----:B------:R-:W-:Y:S02]  /*73a0*/  FMNMX3.FTZ R241, R5, R43, R42, !PT ;  /* 0x0000002b05f17276 */ /* 0x000fe4000781002a */
[----:B-1----:R-:W-:Y:S01]  /*73b0*/  FMNMX.FTZ R240, R13, R240, !PT ;  /* 0x000000f00df07209 */ /* 0x002fe20007810000 */
[----:B------:R-:W1:Y:S01]  /*73c0*/  SHFL.BFLY PT, R0, R10, 0x1, 0x1f ;  /* 0x0c201f000a007f89 */ /* 0x000e6200000e0000 */
[----:B------:R-:W-:-:S02]  /*73d0*/  IADD3 R243, PT, PT, R218, 0x9020, RZ ;  /* 0x00009020daf37810 */ /* 0x000fc40007ffe0ff */
[C---:B------:R-:W-:Y:S01]  /*73e0*/  FSETP.NEU.FTZ.AND P1, PT, R240.reuse, -INF , PT ;  /* 0xff800000f000780b */ /* 0x040fe20003f3d000 */
[----:B------:R-:W3:Y:S01]  /*73f0*/  SHFL.BFLY PT, R5, R241, 0x2, 0x1f ;  /* 0x0c401f00f1057f89 */ /* 0x000ee200000e0000 */
[----:B------:R-:W-:Y:S01]  /*7400*/  FMUL.FTZ R65, R240, UR6 ;  /* 0x00000006f0417c20 */ /* 0x000fe20008410000 */
[----:B------:R-:W-:Y:S02]  /*7410*/  MOV R52, R243 ;  /* 0x000000f300347202 */ /* 0x000fe40000000f00 */
[----:B------:R-:W-:Y:S02]  /*7420*/  @P6 IADD3 R52, PT, PT, R235, -0x20, RZ ;  /* 0xffffffe0eb346810 */ /* 0x000fe40007ffe0ff */
[----:B------:R-:W-:-:S03]  /*7430*/  FSEL R65, R65, RZ, P1 ;  /* 0x000000ff41417208 */ /* 0x000fc60000800000 */
[----:B------:R-:W-:Y:S02]  /*7440*/  LDSM.16.MT88.4 R20, [R52] ;  /* 0x000000003414783b */ /* 0x000fe40000004200 */
[--C-:B------:R-:W-:Y:S01]  /*7450*/  FFMA.FTZ R37, R6, UR6, -R65.reuse ;  /* 0x0000000606257c23 */ /* 0x100fe20008010841 */
[----:B--2---:R-:W-:Y:S01]  /*7460*/  FMNMX.FTZ R6, R7, R9, !PT ;  /* 0x0000000907067209 */ /* 0x004fe20007810000 */
[--C-:B------:R-:W-:Y:S01]  /*7470*/  FFMA.FTZ R36, R14, UR6, -R65.reuse ;  /* 0x000000060e247c23 */ /* 0x100fe20008010841 */
[----:B------:R-:W-:Y:S01]  /*7480*/  FSEL R9, R240, RZ, P1 ;  /* 0x000000fff0097208 */ /* 0x000fe20000800000 */
[--C-:B------:R-:W-:Y:S01]  /*7490*/  FFMA.FTZ R35, R28, UR6, -R65.reuse ;  /* 0x000000061c237c23 */ /* 0x100fe20008010841 */
[----:B------:R-:W-:Y:S01]  /*74a0*/  FFMA.FTZ R34, R29, UR6, -R65 ;  /* 0x000000061d227c23 */ /* 0x000fe20008010841 */
[----:B------:R-:W2:Y:S01]  /*74b0*/  SHFL.BFLY PT, R7, R6, 0x1, 0x1f ;  /* 0x0c201f0006077f89 */ /* 0x000ea200000e0000 */
[----:B------:R-:W-:Y:S01]  /*74c0*/  MUFU.EX2 R37, R37 ;  /* 0x0000002500257308 */ /* 0x000fe20000000800 */
[----:B------:R-:W-:Y:S01]  /*74d0*/  FADD.FTZ R9, R166, -R9 ;  /* 0x80000009a6097221 */ /* 0x000fe20000010000 */
[----:B-1----:R-:W-:Y:S01]  /*74e0*/  FMNMX.FTZ R0, R10, R0, !PT ;  /* 0x000000000a007209 */ /* 0x002fe20007810000 */
[--C-:B------:R-:W-:Y:S01]  /*74f0*/  FFMA.FTZ R197, R197, UR6, -R65.reuse ;  /* 0x00000006c5c57c23 */ /* 0x100fe20008010841 */
[----:B------:R-:W1:Y:S01]  /*7500*/  MUFU.EX2 R36, R36 ;  /* 0x0000002400247308 */ /* 0x000e620000000800 */
[----:B------:R-:W-:Y:S01]  /*7510*/  FMUL.FTZ R9, R9, UR6 ;  /* 0x0000000609097c20 */ /* 0x000fe20008410000 */
[----:B---3--:R-:W-:Y:S01]  /*7520*/  FMNMX.FTZ R241, R241, R5, !PT ;  /* 0x00000005f1f17209 */ /* 0x008fe20007810000 */
[C---:B------:R-:W-:Y:S01]  /*7530*/  FMUL.FTZ R60, R0.reuse, UR6 ;  /* 0x00000006003c7c20 */ /* 0x040fe20008410000 */
[----:B------:R-:W-:Y:S01]  /*7540*/  FSETP.NEU.FTZ.AND P0, PT, R0, -INF , PT ;  /* 0xff8000000000780b */ /* 0x000fe20003f1d000 */
[----:B------:R-:W3:Y:S01]  /*7550*/  MUFU.EX2 R41, R9 ;  /* 0x0000000900297308 */ /* 0x000ee20000000800 */
[--C-:B------:R-:W-:Y:S01]  /*7560*/  FFMA.FTZ R193, R193, UR6, -R65.reuse ;  /* 0x00000006c1c17c23 */ /* 0x100fe20008010841 */
[----:B------:R-:W4:Y:S01]  /*7570*/  SHFL.BFLY PT, R5, R241, 0x1, 0x1f ;  /* 0x0c201f00f1057f89 */ /* 0x000f2200000e0000 */
[----:B------:R-:W-:Y:S01]  /*7580*/  FSEL R60, R60, RZ, P0 ;  /* 0x000000ff3c3c7208 */ /* 0x000fe20000000000 */
[----:B------:R-:W-:Y:S01]  /*7590*/  MUFU.EX2 R35, R35 ;  /* 0x0000002300237308 */ /* 0x000fe20000000800 */
[--C-:B------:R-:W-:Y:S01]  /*75a0*/  FFMA.FTZ R170, R170, UR6, -R65.reuse ;  /* 0x00000006aaaa7c23 */ /* 0x100fe20008010841 */
[--C-:B------:R-:W-:Y:S01]  /*75b0*/  FFMA.FTZ R171, R171, UR6, -R65.reuse ;  /* 0x00000006abab7c23 */ /* 0x100fe20008010841 */
[----:B------:R-:W-:Y:S01]  /*75c0*/  FFMA.FTZ R164, R164, UR6, -R65 ;  /* 0x00000006a4a47c23 */ /* 0x000fe20008010841 */
[--C-:B------:R-:W-:Y:S01]  /*75d0*/  FFMA.FTZ R32, R242, UR6, -R60.reuse ;  /* 0x00000006f2207c23 */ /* 0x100fe2000801083c */
[--C-:B------:R-:W-:Y:S01]  /*75e0*/  FFMA.FTZ R33, R8, UR6, -R60.reuse ;  /* 0x0000000608217c23 */ /* 0x100fe2000801083c */
[----:B------:R-:W-:Y:S01]  /*75f0*/  FSEL R8, R0, RZ, P0 ;  /* 0x000000ff00087208 */ /* 0x000fe20000000000 */
[--C-:B------:R-:W-:Y:S01]  /*7600*/  FFMA.FTZ R39, R15, UR6, -R60.reuse ;  /* 0x000000060f277c23 */ /* 0x100fe2000801083c */
[----:B------:R-:W-:Y:S01]  /*7610*/  FFMA.FTZ R38, R30, UR6, -R60 ;  /* 0x000000061e267c23 */ /* 0x000fe2000801083c */
[----:B------:R-:W5:Y:S01]  /*7620*/  LDSM.16.MT88.4 R12, [R52+0x1000] ;  /* 0x00100000340c783b */ /* 0x000f620000004200 */
[----:B--2---:R-:W-:Y:S01]  /*7630*/  FMNMX.FTZ R242, R6, R7, !PT ;  /* 0x0000000706f27209 */ /* 0x004fe20007810000 */
[----:B------:R-:W-:Y:S01]  /*7640*/  FADD.FTZ R8, R165, -R8 ;  /* 0x80000008a5087221 */ /* 0x000fe20000010000 */
[----:B------:R-:W2:Y:S01]  /*7650*/  MUFU.EX2 R34, R34 ;  /* 0x0000002200227308 */ /* 0x000ea20000000800 */
[----:B-1----:R-:W-:Y:S01]  /*7660*/  F2FP.F16.F32.PACK_AB R28, R36, R37 ;  /* 0x00000025241c723e */ /* 0x002fe200000000ff */
[-C--:B---3--:R-:W-:Y:S01]  /*7670*/  FMUL.FTZ R156, R156, R41.reuse ;  /* 0x000000299c9c7220 */ /* 0x088fe20000410000 */
[C---:B------:R-:W-:Y:S01]  /*7680*/  FMUL.FTZ R51, R242.reuse, UR6 ;  /* 0x00000006f2337c20 */ /* 0x040fe20008410000 */
[----:B------:R-:W-:Y:S01]  /*7690*/  FSETP.NEU.FTZ.AND P1, PT, R242, -INF , PT ;  /* 0xff800000f200780b */ /* 0x000fe20003f3d000 */
[----:B------:R-:W-:Y:S01]  /*76a0*/  FMUL.FTZ R40, R8, UR6 ;  /* 0x0000000608287c20 */ /* 0x000fe20008410000 */
[----:B------:R-:W-:Y:S01]  /*76b0*/  MUFU.EX2 R33, R33 ;  /* 0x0000002100217308 */ /* 0x000fe20000000800 */
[----:B------:R-:W1:Y:S01]  /*76c0*/  LDSM.16.MT88.4 R8, [R218+0xb000] ;  /* 0x00b00000da08783b */ /* 0x000e620000004200 */
[----:B------:R-:W-:Y:S01]  /*76d0*/  FSEL R51, R51, RZ, P1 ;  /* 0x000000ff33337208 */ /* 0x000fe20000800000 */
[----:B------:R-:W-:Y:S01]  /*76e0*/  FMUL.FTZ R157, R157, R41 ;  /* 0x000000299d9d7220 */ /* 0x000fe20000410000 */
[----:B----4-:R-:W-:Y:S01]  /*76f0*/  FMNMX.FTZ R241, R241, R5, !PT ;  /* 0x00000005f1f17209 */ /* 0x010fe20007810000 */
[----:B------:R-:W3:Y:S01]  /*7700*/  MUFU.EX2 R32, R32 ;  /* 0x0000002000207308 */ /* 0x000ee20000000800 */
[----:B------:R-:W-:Y:S01]  /*7710*/  FMUL.FTZ R152, R152, R41 ;  /* 0x0000002998987220 */ /* 0x000fe20000410000 */
[--C-:B------:R-:W-:Y:S01]  /*7720*/  FFMA.FTZ R50, R4, UR6, -R51.reuse ;  /* 0x0000000604327c23 */ /* 0x100fe20008010833 */
[C---:B------:R-:W-:Y:S01]  /*7730*/  FSETP.NEU.FTZ.AND P0, PT, R241.reuse, -INF , PT ;  /* 0xff800000f100780b */ /* 0x040fe20003f1d000 */
[----:B------:R-:W-:Y:S01]  /*7740*/  FMUL.FTZ R55, R241, UR6 ;  /* 0x00000006f1377c20 */ /* 0x000fe20008410000 */
[----:B------:R-:W4:Y:S01]  /*7750*/  LDSM.16.MT88.4 R4, [R52+0x2000] ;  /* 0x002000003404783b */ /* 0x000f220000004200 */
[----:B------:R-:W-:Y:S01]  /*7760*/  MUFU.EX2 R38, R38 ;  /* 0x0000002600267308 */ /* 0x000fe20000000800 */
[--C-:B------:R-:W-:Y:S01]  /*7770*/  FFMA.FTZ R53, R53, UR6, -R51.reuse ;  /* 0x0000000635357c23 */ /* 0x100fe20008010833 */
[--C-:B------:R-:W-:Y:S01]  /*7780*/  FFMA.FTZ R54, R54, UR6, -R51.reuse ;  /* 0x0000000636367c23 */ /* 0x100fe20008010833 */
[----:B------:R-:W-:Y:S01]  /*7790*/  FSEL R55, R55, RZ, P0 ;  /* 0x000000ff37377208 */ /* 0x000fe20000000000 */
[----:B------:R-:W5:Y:S01]  /*77a0*/  MUFU.EX2 R39, R39 ;  /* 0x0000002700277308 */ /* 0x000f620000000800 */
[----:B------:R-:W-:Y:S01]  /*77b0*/  FFMA.FTZ R56, R56, UR6, -R51 ;  /* 0x0000000638387c23 */ /* 0x000fe20008010833 */
[----:B--2---:R-:W-:Y:S01]  /*77c0*/  F2FP.F16.F32.PACK_AB R30, R34, R35 ;  /* 0x00000023221e723e */ /* 0x004fe200000000ff */
[----:B------:R-:W-:Y:S01]  /*77d0*/  FMUL.FTZ R153, R153, R41 ;  /* 0x0000002999997220 */ /* 0x000fe20000410000 */
[--C-:B------:R-:W-:Y:S01]  /*77e0*/  FFMA.FTZ R66, R57, UR6, -R55.reuse ;  /* 0x0000000639427c23 */ /* 0x100fe20008010837 */
[--C-:B------:R-:W-:Y:S01]  /*77f0*/  FFMA.FTZ R165, R63, UR6, -R55.reuse ;  /* 0x000000063fa57c23 */ /* 0x100fe20008010837 */
[----:B------:R-:W-:Y:S01]  /*7800*/  FSEL R63, R242, RZ, P1 ;  /* 0x000000fff23f7208 */ /* 0x000fe20000800000 */
[----:B------:R-:W-:Y:S01]  /*7810*/  FFMA.FTZ R166, R58, UR6, -R55 ;  /* 0x000000063aa67c23 */ /* 0x000fe20008010837 */
[----:B------:R-:W2:Y:S01]  /*7820*/  MUFU.EX2 R40, R40 ;  /* 0x0000002800287308 */ /* 0x000ea20000000800 */
[----:B---3--:R-:W-:Y:S01]  /*7830*/  F2FP.F16.F32.PACK_AB R29, R32, R33 ;  /* 0x00000021201d723e */ /* 0x008fe200000000ff */
[-C--:B------:R-:W-:Y:S01]  /*7840*/  FMUL.FTZ R140, R140, R41.reuse ;  /* 0x000000298c8c7220 */ /* 0x080fe20000410000 */
[----:B------:R-:W-:Y:S01]  /*7850*/  FADD.FTZ R63, R168, -R63 ;  /* 0x8000003fa83f7221 */ /* 0x000fe20000010000 */
[----:B------:R3:W-:Y:S01]  /*7860*/  MUFU.EX2 R58, R66 ;  /* 0x00000042003a7308 */ /* 0x0007e20000000800 */
        /* <DEDUP_REMOVED lines=8> */
[-C--:B------:R-:W-:Y:S01]  /*78f0*/  FMUL.FTZ R120, R120, R41.reuse ;  /* 0x0000002978787220 */ /* 0x080fe20000410000 */
[-C--:B--2---:R-:W-:Y:S01]  /*7900*/  FMUL.FTZ R158, R158, R40.reuse ;  /* 0x000000289e9e7220 */ /* 0x084fe20000410000 */
[-C--:B------:R-:W-:Y:S01]  /*7910*/  FMUL.FTZ R159, R159, R40.reuse ;  /* 0x000000289f9f7220 */ /* 0x080fe20000410000 */
[----:B------:R-:W-:Y:S01]  /*7920*/  MUFU.EX2 R53, R53 ;  /* 0x0000003500357308 */ /* 0x000fe20000000800 */
[-C--:B------:R-:W-:Y:S01]  /*7930*/  FMUL.FTZ R154, R154, R40.reuse ;  /* 0x000000289a9a7220 */ /* 0x080fe20000410000 */
[----:B---3--:R-:W-:Y:S01]  /*7940*/  FSEL R66, R241, RZ, P0 ;  /* 0x000000fff1427208 */ /* 0x008fe20000000000 */
[-C--:B------:R-:W-:Y:S01]  /*7950*/  FMUL.FTZ R155, R155, R40.reuse ;  /* 0x000000289b9b7220 */ /* 0x080fe20000410000 */
[----:B------:R-:W-:Y:S01]  /*7960*/  MUFU.EX2 R54, R54 ;  /* 0x0000003600367308 */ /* 0x000fe20000000800 */
[-C--:B------:R-:W-:Y:S01]  /*7970*/  FMUL.FTZ R142, R142, R40.reuse ;  /* 0x000000288e8e7220 */ /* 0x080fe20000410000 */
[----:B-----5:R-:W-:Y:S01]  /*7980*/  FFMA.FTZ R165, R59, UR6, -R55 ;  /* 0x000000063ba57c23 */ /* 0x020fe20008010837 */
[----:B------:R-:W-:Y:S01]  /*7990*/  FADD.FTZ R66, R167, -R66 ;  /* 0x80000042a7427221 */ /* 0x000fe20000010000 */
        /* <DEDUP_REMOVED lines=14> */
[----:B--2---:R-:W-:Y:S01]  /*7a80*/  FMUL.FTZ R166, R63, UR6 ;  /* 0x000000063fa67c20 */ /* 0x004fe20008410000 */
        /* <DEDUP_REMOVED lines=17> */
[----:B------:R-:W2:Y:S01]  /*7ba0*/  MUFU.EX2 R66, R166 ;  /* 0x000000a600427308 */ /* 0x000ea20000000800 */
[-C--:B------:R-:W-:Y:S01]  /*7bb0*/  FMUL.FTZ R91, R91, R40.reuse ;  /* 0x000000285b5b7220 */ /* 0x080fe20000410000 */
[-C--:B------:R-:W-:Y:S01]  /*7bc0*/  FMUL.FTZ R92, R92, R41.reuse ;  /* 0x000000295c5c7220 */ /* 0x080fe20000410000 */
[----:B------:R-:W-:Y:S01]  /*7bd0*/  FMUL.FTZ R93, R93, R41 ;  /* 0x000000295d5d7220 */ /* 0x000fe20000410000 */
[----:B------:R-:W3:Y:S01]  /*7be0*/  MUFU.EX2 R165, R165 ;  /* 0x000000a500a57308 */ /* 0x000ee20000000800 */
[-C--:B------:R-:W-:Y:S01]  /*7bf0*/  FMUL.FTZ R94, R94, R40.reuse ;  /* 0x000000285e5e7220 */ /* 0x080fe20000410000 */
[----:B------:R-:W-:Y:S01]  /*7c00*/  FMUL.FTZ R95, R95, R40 ;  /* 0x000000285f5f7220 */ /* 0x000fe20000410000 */
[C---:B------:R-:W-:Y:S01]  /*7c10*/  HMMA.16816.F32 R156, R28.reuse, R24, R156 ;  /* 0x000000181c9c723c */ /* 0x040fe2000000189c */
[--C-:B------:R-:W-:Y:S01]  /*7c20*/  FFMA.FTZ R181, R181, UR6, -R60.reuse ;  /* 0x00000006b5b57c23 */ /* 0x100fe2000801083c */
[--C-:B------:R-:W-:Y:S01]  /*7c30*/  FFMA.FTZ R168, R206, UR6, -R65.reuse ;  /* 0x00000006cea87c23 */ /* 0x100fe20008010841 */
[----:B------:R-:W-:Y:S01]  /*7c40*/  FFMA.FTZ R167, R207, UR6, -R65 ;  /* 0x00000006cfa77c23 */ /* 0x000fe20008010841 */
[--C-:B------:R-:W-:Y:S01]  /*7c50*/  FFMA.FTZ R183, R183, UR6, -R60.reuse ;  /* 0x00000006b7b77c23 */ /* 0x100fe2000801083c */
[----:B------:R-:W-:Y:S01]  /*7c60*/  FFMA.FTZ R184, R204, UR6, -R60 ;  /* 0x00000006ccb87c23 */ /* 0x000fe2000801083c */
[----:B------:R-:W-:Y:S01]  /*7c70*/  FFMA.FTZ R187, R198, UR6, -R55 ;  /* 0x00000006c6bb7c23 */ /* 0x000fe20008010837 */
[-C--:B--2---:R-:W-:Y:S01]  /*7c80*/  FMUL.FTZ R68, R68, R66.reuse ;  /* 0x0000004244447220 */ /* 0x084fe20000410000 */
[C---:B------:R-:W-:Y:S01]  /*7c90*/  HMMA.16816.F32 R152, R28.reuse, R26, R152 ;  /* 0x0000001a1c98723c */ /* 0x040fe20000001898 */
[-C--:B------:R-:W-:Y:S01]  /*7ca0*/  FMUL.FTZ R69, R69, R66.reuse ;  /* 0x0000004245457220 */ /* 0x080fe20000410000 */
        /* <DEDUP_REMOVED lines=49> */
[----:B------:R-:W-:Y:S01]  /*7fc0*/  FMUL.FTZ R97, R97, R66 ;  /* 0x0000004261617220 */ /* 0x000fe20000410000 */
[-C--:B------:R-:W-:Y:S01]  /*7fd0*/  FMUL.FTZ R98, R98, R165.reuse ;  /* 0x000000a562627220 */ /* 0x080fe20000410000 */
[----:B------:R-:W-:Y:S01]  /*7fe0*/  FMUL.FTZ R99, R99, R165 ;  /* 0x000000a563637220 */ /* 0x000fe20000410000 */
[--C-:B------:R-:W-:Y:S01]  /*7ff0*/  FFMA.FTZ R166, R180, UR6, -R65.reuse ;  /* 0x00000006b4a67c23 */ /* 0x100fe20008010841 */
[----:B------:R-:W-:Y:S01]  /*8000*/  FFMA.FTZ R180, R205, UR6, -R65 ;  /* 0x00000006cdb47c23 */ /* 0x000fe20008010841 */
[C---:B-1----:R-:W-:Y:S01]  /*8010*/  HMMA.16816.F32 R72, R28.reuse, R8, R72 ;  /* 0x000000081c48723c */ /* 0x042fe20000001848 */
[----:B------:R-:W-:Y:S01]  /*8020*/  MUFU.EX2 R168, R168 ;  /* 0x000000a800a87308 */ /* 0x000fe20000000800 */
[--C-:B------:R-:W-:Y:S01]  /*8030*/  FFMA.FTZ R186, R196, UR6, -R51.reuse ;  /* 0x00000006c4ba7c23 */ /* 0x100fe20008010833 */
[----:B------:R-:W-:Y:S01]  /*8040*/  FFMA.FTZ R185, R195, UR6, -R51 ;  /* 0x00000006c3b97c23 */ /* 0x000fe20008010833 */
[----:B------:R-:W-:Y:S01]  /*8050*/  FFMA.FTZ R198, R200, UR6, -R55 ;  /* 0x00000006c8c67c23 */ /* 0x000fe20008010837 */
[----:B------:R-:W-:Y:S01]  /*8060*/  MUFU.EX2 R166, R166 ;  /* 0x000000a600a67308 */ /* 0x000fe20000000800 */
[--C-:B------:R-:W-:Y:S01]  /*8070*/  FFMA.FTZ R196, R202, UR6, -R51.reuse ;  /* 0x00000006cac47c23 */ /* 0x100fe20008010833 */
[----:B------:R-:W-:Y:S01]  /*8080*/  FFMA.FTZ R195, R203, UR6, -R51 ;  /* 0x00000006cbc37c23 */ /* 0x000fe20008010833 */
[C---:B------:R-:W-:Y:S01]  /*8090*/  HMMA.16816.F32 R76, R28.reuse, R10, R76 ;  /* 0x0000000a1c4c723c */ /* 0x040fe2000000184c */
[----:B------:R-:W-:Y:S01]  /*80a0*/  MUFU.EX2 R180, R180 ;  /* 0x000000b400b47308 */ /* 0x000fe20000000800 */
[--C-:B------:R-:W-:Y:S01]  /*80b0*/  FFMA.FTZ R199, R199, UR6, -R55.reuse ;  /* 0x00000006c7c77c23 */ /* 0x100fe20008010837 */
[----:B------:R-:W-:Y:S01]  /*80c0*/  FFMA.FTZ R200, R201, UR6, -R55 ;  /* 0x00000006c9c87c23 */ /* 0x000fe20008010837 */
[----:B------:R-:W-:Y:S01]  /*80d0*/  FFMA.FTZ R178, R178, UR6, -R51 ;  /* 0x00000006b2b27c23 */ /* 0x000fe20008010833 */
[----:B------:R-:W-:Y:S01]  /*80e0*/  MUFU.EX2 R167, R167 ;  /* 0x000000a700a77308 */ /* 0x000fe20000000800 */
[----:B------:R-:W-:Y:S01]  /*80f0*/  FFMA.FTZ R201, R172, UR6, -R55 ;  /* 0x00000006acc97c23 */ /* 0x000fe20008010837 */
[--C-:B------:R-:W-:Y:S01]  /*8100*/  FFMA.FTZ R202, R177, UR6, -R51.reuse ;  /* 0x00000006b1ca7c23 */ /* 0x100fe20008010833 */
[C---:B----4-:R-:W-:Y:S01]  /*8110*/  HMMA.16816.F32 R88, R28.reuse, R4, R88 ;  /* 0x000000041c58723c */ /* 0x050fe20000001858 */
[----:B------:R-:W-:Y:S01]  /*8120*/  MUFU.EX2 R183, R183 ;  /* 0x000000b700b77308 */ /* 0x000fe20000000800 */
[--C-:B------:R-:W-:Y:S01]  /*8130*/  FFMA.FTZ R173, R173, UR6, -R51.reuse ;  /* 0x00000006adad7c23 */ /* 0x100fe20008010833 */
[----:B------:R-:W-:Y:S01]  /*8140*/  FFMA.FTZ R175, R175, UR6, -R51 ;  /* 0x00000006afaf7c23 */ /* 0x000fe20008010833 */
[----:B------:R-:W-:Y:S01]  /*8150*/  FFMA.FTZ R179, R179, UR6, -R55 ;  /* 0x00000006b3b37c23 */ /* 0x000fe20008010837 */
[----:B------:R-:W-:Y:S01]  /*8160*/  MUFU.EX2 R184, R184 ;  /* 0x000000b800b87308 */ /* 0x000fe20000000800 */
[----:B------:R-:W-:Y:S01]  /*8170*/  FFMA.FTZ R37, R234, R41, R37 ;  /* 0x00000029ea257223 */ /* 0x000fe20000010025 */
[----:B------:R-:W-:Y:S01]  /*8180*/  FFMA.FTZ R33, R233, R40, R33 ;  /* 0x00000028e9217223 */ /* 0x000fe20000010021 */
[----:B------:R-:W-:Y:S01]  /*8190*/  HMMA.16816.F32 R92, R28, R6, R92 ;  /* 0x000000061c5c723c */ /* 0x000fe2000000185c */
[----:B------:R-:W-:Y:S01]  /*81a0*/  F2FP.F16.F32.PACK_AB R28, R53, R50 ;  /* 0x00000032351c723e */ /* 0x000fe200000000ff */
[----:B------:R-:W1:Y:S01]  /*81b0*/  MUFU.EX2 R186, R186 ;  /* 0x000000ba00ba7308 */ /* 0x000e620000000800 */
[----:B------:R-:W-:Y:S01]  /*81c0*/  F2FP.F16.F32.PACK_AB R29, R58, R57 ;  /* 0x000000393a1d723e */ /* 0x000fe200000000ff */
[----:B------:R-:W-:Y:S01]  /*81d0*/  FFMA.FTZ R50, R237, R66, R50 ;  /* 0x00000042ed327223 */ /* 0x000fe20000010032 */
[----:B------:R-:W-:Y:S01]  /*81e0*/  F2FP.F16.F32.PACK_AB R30, R56, R54 ;  /* 0x00000036381e723e */ /* 0x000fe200000000ff */
[----:B------:R-:W2:Y:S01]  /*81f0*/  MUFU.EX2 R185, R185 ;  /* 0x000000b900b97308 */ /* 0x000ea20000000800 */
[----:B------:R-:W-:Y:S01]  /*8200*/  F2FP.F16.F32.PACK_AB R31, R63, R59 ;  /* 0x0000003b3f1f723e */ /* 0x000fe200000000ff */
[----:B------:R-:W-:Y:S01]  /*8210*/  FFMA.FTZ R57, R236, R165, R57 ;  /* 0x000000a5ec397223 */ /* 0x000fe20000010039 */
[----:B------:R-:W-:Y:S01]  /*8220*/  FADD.FTZ R50, R53, R50 ;  /* 0x0000003235327221 */ /* 0x000fe20000010000 */
[----:B------:R-:W-:Y:S01]  /*8230*/  MUFU.EX2 R196, R196 ;  /* 0x000000c400c47308 */ /* 0x000fe20000000800 */
[----:B------:R-:W-:Y:S01]  /*8240*/  FADD.FTZ R37, R36, R37 ;  /* 0x0000002524257221 */ /* 0x000fe20000010000 */
[----:B------:R-:W-:Y:S01]  /*8250*/  FADD.FTZ R57, R58, R57 ;  /* 0x000000393a397221 */ /* 0x000fe20000010000 */
[----:B------:R-:W-:Y:S01]  /*8260*/  FADD.FTZ R33, R32, R33 ;  /* 0x0000002120217221 */ /* 0x000fe20000010000 */
[C---:B------:R-:W-:Y:S01]  /*8270*/  HMMA.16816.F32 R68, R28.reuse, R8, R68 ;  /* 0x000000081c44723c */ /* 0x040fe20000001844 */
[--C-:B------:R-:W-:Y:S01]  /*8280*/  FFMA.FTZ R8, R182, UR6, -R60.reuse ;  /* 0x00000006b6087c23 */ /* 0x100fe2000801083c */
[----:B------:R-:W-:Y:S01]  /*8290*/  MUFU.EX2 R195, R195 ;  /* 0x000000c300c37308 */ /* 0x000fe20000000800 */
[----:B------:R-:W-:Y:S01]  /*82a0*/  FFMA.FTZ R61, R61, UR6, -R60 ;  /* 0x000000063d3d7c23 */ /* 0x000fe2000801083c */
[----:B------:R-:W-:Y:S01]  /*82b0*/  FADD.FTZ R50, R54, R50 ;  /* 0x0000003236327221 */ /* 0x000fe20000010000 */
[----:B------:R-:W-:Y:S01]  /*82c0*/  FADD.FTZ R57, R59, R57 ;  /* 0x000000393b397221 */ /* 0x000fe20000010000 */
[----:B------:R-:W-:Y:S01]  /*82d0*/  MUFU.EX2 R182, R181 ;  /* 0x000000b500b67308 */ /* 0x000fe20000000800 */
[----:B------:R-:W-:Y:S01]  /*82e0*/  FADD.FTZ R37, R35, R37 ;  /* 0x0000002523257221 */ /* 0x000fe20000010000 */
[C---:B------:R-:W-:Y:S01]  /*82f0*/  HMMA.16816.F32 R160, R28.reuse, R24, R160 ;  /* 0x000000181ca0723c */ /* 0x040fe200000018a0 */
[----:B------:R-:W-:Y:S01]  /*8300*/  FADD.FTZ R33, R38, R33 ;  /* 0x0000002126217221 */ /* 0x000fe20000010000 */
[----:B------:R-:W-:Y:S01]  /*8310*/  MUFU.EX2 R181, R8 ;  /* 0x0000000800b57308 */ /* 0x000fe20000000800 */
[----:B------:R-:W-:Y:S01]  /*8320*/  FADD.FTZ R50, R56, R50 ;  /* 0x0000003238327221 */ /* 0x000fe20000010000 */
[----:B------:R-:W-:Y:S01]  /*8330*/  FADD.FTZ R57, R63, R57 ;  /* 0x000000393f397221 */ /* 0x000fe20000010000 */
[----:B------:R-:W-:Y:S01]  /*8340*/  FADD.FTZ R37, R34, R37 ;  /* 0x0000002522257221 */ /* 0x000fe20000010000 */
[----:B------:R-:W3:Y:S01]  /*8350*/  MUFU.EX2 R187, R187 ;  /* 0x000000bb00bb7308 */ /* 0x000ee20000000800 */
[----:B------:R-:W-:Y:S01]  /*8360*/  FADD.FTZ R33, R39, R33 ;  /* 0x0000002127217221 */ /* 0x000fe20000010000 */
[C---:B------:R-:W-:Y:S01]  /*8370*/  HMMA.16816.F32 R148, R28.reuse, R26, R148 ;  /* 0x0000001a1c94723c */ /* 0x040fe20000001894 */
[----:B------:R-:W4:Y:S01]  /*8380*/  LDSM.16.MT88.4 R24, [R218+0x9400] ;  /* 0x00940000da18783b */ /* 0x000f220000004200 */
[----:B------:R-:W5:Y:S01]  /*8390*/  MUFU.EX2 R199, R199 ;  /* 0x000000c700c77308 */ /* 0x000f620000000800 */
[----:B------:R-:W-:Y:S01]  /*83a0*/  FFMA.FTZ R49, R49, UR6, -R51 ;  /* 0x0000000631317c23 */ /* 0x000fe20008010833 */
[----:B-1----:R-:W-:Y:S01]  /*83b0*/  FADD.FTZ R50, R186, R50 ;  /* 0x00000032ba327221 */ /* 0x002fe20000010000 */
[----:B------:R-:W-:Y:S01]  /*83c0*/  FADD.FTZ R37, R166, R37 ;  /* 0x00000025a6257221 */ /* 0x000fe20000010000 */
[----:B------:R-:W1:Y:S01]  /*83d0*/  MUFU.EX2 R198, R198 ;  /* 0x000000c600c67308 */ /* 0x000e620000000800 */
[----:B------:R-:W-:Y:S01]  /*83e0*/  FADD.FTZ R33, R183, R33 ;  /* 0x00000021b7217221 */ /* 0x000fe20000010000 */
[C---:B------:R-:W-:Y:S01]  /*83f0*/  HMMA.16816.F32 R144, R28.reuse, R20, R144 ;  /* 0x000000141c90723c */ /* 0x040fe20000001890 */
[----:B--2---:R-:W-:Y:S01]  /*8400*/  FADD.FTZ R50, R185, R50 ;  /* 0x00000032b9327221 */ /* 0x004fe20000010000 */
[----:B------:R-:W2:Y:S01]  /*8410*/  MUFU.EX2 R200, R200 ;  /* 0x000000c800c87308 */ /* 0x000ea20000000800 */
[----:B------:R-:W-:Y:S01]  /*8420*/  FADD.FTZ R37, R180, R37 ;  /* 0x00000025b4257221 */ /* 0x000fe20000010000 */
[----:B---3--:R-:W-:Y:S01]  /*8430*/  FADD.FTZ R57, R187, R57 ;  /* 0x00000039bb397221 */ /* 0x008fe20000010000 */
[----:B------:R-:W-:Y:S01]  /*8440*/  FADD.FTZ R33, R182, R33 ;  /* 0x00000021b6217221 */ /* 0x000fe20000010000 */
[----:B------:R-:W-:Y:S01]  /*8450*/  MUFU.EX2 R193, R193 ;  /* 0x000000c100c17308 */ /* 0x000fe20000000800 */
[----:B------:R-:W-:Y:S01]  /*8460*/  FADD.FTZ R50, R196, R50 ;  /* 0x00000032c4327221 */ /* 0x000fe20000010000 */
[C---:B------:R-:W-:Y:S01]  /*8470*/  HMMA.16816.F32 R132, R28.reuse, R22, R132 ;  /* 0x000000161c84723c */ /* 0x040fe20000001884 */
[----:B------:R-:W3:Y:S01]  /*8480*/  LDSM.16.MT88.4 R20, [R52+0x400] ;  /* 0x000400003414783b */ /* 0x000ee20000004200 */
[----:B------:R2:W-:Y:S01]  /*8490*/  MUFU.EX2 R177, R178 ;  /* 0x000000b200b17308 */ /* 0x0005e20000000800 */
[----:B-----5:R-:W-:Y:S01]  /*84a0*/  FADD.FTZ R57, R199, R57 ;  /* 0x00000039c7397221 */ /* 0x020fe20000010000 */
[----:B------:R-:W-:Y:S01]  /*84b0*/  FADD.FTZ R37, R168, R37 ;  /* 0x00000025a8257221 */ /* 0x000fe20000010000 */
[----:B------:R-:W-:Y:S01]  /*84c0*/  FADD.FTZ R33, R181, R33 ;  /* 0x00000021b5217221 */ /* 0x000fe20000010000 */
[----:B------:R-:W5:Y:S01]  /*84d0*/  MUFU.EX2 R173, R173 ;  /* 0x000000ad00ad7308 */ /* 0x000f620000000800 */
[----:B-1----:R-:W-:Y:S01]  /*84e0*/  FADD.FTZ R57, R198, R57 ;  /* 0x00000039c6397221 */ /* 0x002fe20000010000 */
[C---:B------:R-:W-:Y:S01]  /*84f0*/  HMMA.16816.F32 R128, R28.reuse, R16, R128 ;  /* 0x000000101c80723c */ /* 0x040fe20000001880 */
[----:B------:R-:W-:Y:S01]  /*8500*/  FADD.FTZ R50, R195, R50 ;  /* 0x00000032c3327221 */ /* 0x000fe20000010000 */
[----:B------:R-:W1:Y:S01]  /*8510*/  MUFU.EX2 R175, R175 ;  /* 0x000000af00af7308 */ /* 0x000e620000000800 */
[----:B--2---:R-:W-:Y:S01]  /*8520*/  FADD.FTZ R57, R200, R57 ;  /* 0x00000039c8397221 */ /* 0x004fe20000010000 */
[----:B------:R-:W-:Y:S01]  /*8530*/  FADD.FTZ R37, R167, R37 ;  /* 0x00000025a7257221 */ /* 0x000fe20000010000 */
[----:B------:R-:W-:Y:S01]  /*8540*/  FADD.FTZ R33, R184, R33 ;  /* 0x00000021b8217221 */ /* 0x000fe20000010000 */
[----:B------:R-:W2:Y:S01]  /*8550*/  MUFU.EX2 R172, R202 ;  /* 0x000000ca00ac7308 */ /* 0x000ea20000000800 */
[----:B------:R-:W-:Y:S01]  /*8560*/  MOV R165, R0 ;  /* 0x0000000000a57202 */ /* 0x000fe20000000f00 */
[----:B------:R-:W-:Y:S01]  /*8570*/  HMMA.16816.F32 R116, R28, R18, R116 ;  /* 0x000000121c74723c */ /* 0x000fe20000001874 */
[----:B------:R-:W3:Y:S01]  /*8580*/  LDSM.16.MT88.4 R16, [R218+0xa400] ;  /* 0x00a40000da10783b */ /* 0x000ee20000004200 */
[----:B------:R-:W-:Y:S01]  /*8590*/  FFMA.FTZ R178, R174, UR6, -R55 ;  /* 0x00000006aeb27c23 */ /* 0x000fe20008010837 */
[----:B------:R-:W-:Y:S01]  /*85a0*/  MUFU.EX2 R179, R179 ;  /* 0x000000b300b37308 */ /* 0x000fe20000000800 */
[----:B-----5:R-:W-:Y:S01]  /*85b0*/  FADD.FTZ R50, R173, R50 ;  /* 0x00000032ad327221 */ /* 0x020fe20000010000 */
[----:B------:R-:W-:-:S02]  /*85c0*/  FADD.FTZ R37, R193, R37 ;  /* 0x00000025c1257221 */ /* 0x000fc40000010000 */
[----:B------:R5:W4:Y:S01]  /*85d0*/  MUFU.EX2 R174, R201 ;  /* 0x000000c900ae7308 */ /* 0x000b220000000800 */
[C---:B------:R-:W-:Y:S01]  /*85e0*/  HMMA.16816.F32 R112, R28.reuse, R12, R112 ;  /* 0x0000000c1c70723c */ /* 0x040fe20000001870 */
[----:B-1----:R-:W-:Y:S02]  /*85f0*/  FADD.FTZ R50, R175, R50 ;  /* 0x00000032af327221 */ /* 0x002fe40000010000 */
[----:B------:R-:W-:Y:S02]  /*8600*/  MUFU.EX2 R170, R170 ;  /* 0x000000aa00aa7308 */ /* 0x000fe40000000800 */
[----:B------:R-:W-:Y:S02]  /*8610*/  FADD.FTZ R50, R177, R50 ;  /* 0x00000032b1327221 */ /* 0x000fe40000010000 */
[----:B------:R-:W-:Y:S01]  /*8620*/  MUFU.EX2 R61, R61 ;  /* 0x0000003d003d7308 */ /* 0x000fe20000000800 */
[C---:B------:R-:W-:Y:S01]  /*8630*/  HMMA.16816.F32 R100, R28.reuse, R14, R100 ;  /* 0x0000000e1c64723c */ /* 0x040fe20000001864 */
[----:B------:R-:W1:Y:S01]  /*8640*/  LDSM.16.MT88.4 R12, [R52+0x1400] ;  /* 0x00140000340c783b */ /* 0x000e620000004200 */
[----:B--2---:R-:W-:Y:S01]  /*8650*/  FADD.FTZ R50, R172, R50 ;  /* 0x00000032ac327221 */ /* 0x004fe20000010000 */
[----:B-----5:R-:W-:Y:S01]  /*8660*/  FFMA.FTZ R201, R176, UR6, -R55 ;  /* 0x00000006b0c97c23 */ /* 0x020fe20008010837 */
[----:B----4-:R-:W-:Y:S01]  /*8670*/  FADD.FTZ R57, R174, R57 ;  /* 0x00000039ae397221 */ /* 0x010fe20000010000 */
[----:B------:R-:W2:Y:S03]  /*8680*/  MUFU.EX2 R176, R178 ;  /* 0x000000b200b07308 */ /* 0x000ea60000000800 */
[C---:B------:R-:W-:Y:S01]  /*8690*/  HMMA.16816.F32 R80, R28.reuse, R10, R80 ;  /* 0x0000000a1c50723c */ /* 0x040fe20000001850 */
[----:B------:R-:W4:Y:S01]  /*86a0*/  LDSM.16.MT88.4 R8, [R218+0xb400] ;  /* 0x00b40000da08783b */ /* 0x000f220000004200 */
[----:B------:R-:W5:Y:S06]  /*86b0*/  MUFU.EX2 R178, R201 ;  /* 0x000000c900b27308 */ /* 0x000f6c0000000800 */
[----:B------:R-:W-:Y:S01]  /*86c0*/  HMMA.16816.F32 R84, R28, R4, R84 ;  /* 0x000000041c54723c */ /* 0x000fe20000001854 */
[----:B--2---:R-:W-:-:S07]  /*86d0*/  FADD.FTZ R57, R176, R57 ;  /* 0x00000039b0397221 */ /* 0x004fce0000010000 */
[----:B------:R-:W-:Y:S01]  /*86e0*/  HMMA.16816.F32 R96, R28, R6, R96 ;  /* 0x000000061c60723c */ /* 0x000fe20000001860 */
[----:B------:R-:W2:Y:S01]  /*86f0*/  LDSM.16.MT88.4 R4, [R52+0x2400] ;  /* 0x002400003404783b */ /* 0x000ea20000004200 */
[----:B------:R-:W-:Y:S01]  /*8700*/  F2FP.F16.F32.PACK_AB R28, R180, R166 ;  /* 0x000000a6b41c723e */ /* 0x000fe200000000ff */
[----:B-----5:R-:W-:Y:S01]  /*8710*/  FADD.FTZ R57, R178, R57 ;  /* 0x00000039b2397221 */ /* 0x020fe20000010000 */
[----:B------:R-:W-:Y:S02]  /*8720*/  F2FP.F16.F32.PACK_AB R30, R167, R168 ;  /* 0x000000a8a71e723e */ /* 0x000fe400000000ff */
[----:B------:R-:W-:Y:S01]  /*8730*/  F2FP.F16.F32.PACK_AB R29, R182, R183 ;  /* 0x000000b7b61d723e */ /* 0x000fe200000000ff */
[----:B------:R-:W-:Y:S01]  /*8740*/  FADD.FTZ R57, R179, R57 ;  /* 0x00000039b3397221 */ /* 0x000fe20000010000 */
[----:B------:R-:W-:Y:S02]  /*8750*/  F2FP.F16.F32.PACK_AB R31, R184, R181 ;  /* 0x000000b5b81f723e */ /* 0x000fe400000000ff */
[----:B------:R-:W-:-:S02]  /*8760*/  MOV R166, R240 ;  /* 0x000000f000a67202 */ /* 0x000fc40000000f00 */
[----:B------:R-:W-:Y:S02]  /*8770*/  MOV R167, R241 ;  /* 0x000000f100a77202 */ /* 0x000fe40000000f00 */
[----:B------:R-:W-:Y:S01]  /*8780*/  MOV R168, R242 ;  /* 0x000000f200a87202 */ /* 0x000fe20000000f00 */
[C---:B------:R-:W-:Y:S08]  /*8790*/  HMMA.16816.F32 R156, R28.reuse, R24, R156 ;  /* 0x000000181c9c723c */ /* 0x040ff0000000189c */
[C---:B------:R-:W-:Y:S08]  /*87a0*/  HMMA.16816.F32 R152, R28.reuse, R26, R152 ;  /* 0x0000001a1c98723c */ /* 0x040ff00000001898 */
[C---:B---3--:R-:W-:Y:S08]  /*87b0*/  HMMA.16816.F32 R140, R28.reuse, R20, R140 ;  /* 0x000000141c8c723c */ /* 0x048ff0000000188c */
[C---:B------:R-:W-:Y:S08]  /*87c0*/  HMMA.16816.F32 R136, R28.reuse, R22, R136 ;  /* 0x000000161c88723c */ /* 0x040ff00000001888 */
[C---:B------:R-:W-:Y:S08]  /*87d0*/  HMMA.16816.F32 R124, R28.reuse, R16, R124 ;  /* 0x000000101c7c723c */ /* 0x040ff0000000187c */
[C---:B------:R-:W-:Y:S08]  /*87e0*/  HMMA.16816.F32 R120, R28.reuse, R18, R120 ;  /* 0x000000121c78723c */ /* 0x040ff00000001878 */
[C---:B-1----:R-:W-:Y:S08]  /*87f0*/  HMMA.16816.F32 R108, R28.reuse, R12, R108 ;  /* 0x0000000c1c6c723c */ /* 0x042ff0000000186c */
[C---:B------:R-:W-:Y:S08]  /*8800*/  HMMA.16816.F32 R104, R28.reuse, R14, R104 ;  /* 0x0000000e1c68723c */ /* 0x040ff00000001868 */
[C---:B----4-:R-:W-:Y:S08]  /*8810*/  HMMA.16816.F32 R72, R28.reuse, R8, R72 ;  /* 0x000000081c48723c */ /* 0x050ff00000001848 */
[C---:B------:R-:W-:Y:S08]  /*8820*/  HMMA.16816.F32 R76, R28.reuse, R10, R76 ;  /* 0x0000000a1c4c723c */ /* 0x040ff0000000184c */
[C---:B--2---:R-:W-:Y:S08]  /*8830*/  HMMA.16816.F32 R88, R28.reuse, R4, R88 ;  /* 0x000000041c58723c */ /* 0x044ff00000001858 */
        /* <DEDUP_REMOVED lines=8> */
[----:B------:R1:W2:Y:S04]  /*88c0*/  MUFU.EX2 R194, R197 ;  /* 0x000000c500c27308 */ /* 0x0002a80000000800 */
[----:B------:R3:W4:Y:S01]  /*88d0*/  MUFU.EX2 R192, R12 ;  /* 0x0000000c00c07308 */ /* 0x0007220000000800 */
[----:B------:R-:W-:Y:S01]  /*88e0*/  HMMA.16816.F32 R68, R28, R8, R68 ;  /* 0x000000081c44723c */ /* 0x000fe20000001844 */
[--C-:B------:R-:W-:Y:S01]  /*88f0*/  FFMA.FTZ R9, R190, UR6, -R60.reuse ;  /* 0x00000006be097c23 */ /* 0x100fe2000801083c */
[----:B------:R-:W-:-:S03]  /*8900*/  FFMA.FTZ R8, R189, UR6, -R60 ;  /* 0x00000006bd087c23 */ /* 0x000fc6000801083c */
[----:B------:R-:W-:Y:S03]  /*8910*/  MUFU.EX2 R189, R9 ;  /* 0x0000000900bd7308 */ /* 0x000fe60000000800 */
[C---:B------:R-:W-:Y:S01]  /*8920*/  HMMA.16816.F32 R160, R28.reuse, R24, R160 ;  /* 0x000000181ca0723c */ /* 0x040fe200000018a0 */
[--C-:B-1----:R-:W-:Y:S01]  /*8930*/  FFMA.FTZ R197, R191, UR6, -R60.reuse ;  /* 0x00000006bfc57c23 */ /* 0x102fe2000801083c */
[----:B--2---:R-:W-:Y:S01]  /*8940*/  FADD.FTZ R37, R194, R37 ;  /* 0x00000025c2257221 */ /* 0x004fe20000010000 */
[----:B------:R-:W-:Y:S01]  /*8950*/  MUFU.EX2 R191, R8 ;  /* 0x0000000800bf7308 */ /* 0x000fe20000000800 */
[----:B---3--:R-:W-:Y:S02]  /*8960*/  FFMA.FTZ R12, R188, UR6, -R60 ;  /* 0x00000006bc0c7c23 */ /* 0x008fe4000801083c */
[----:B----4-:R-:W-:Y:S01]  /*8970*/  FADD.FTZ R37, R192, R37 ;  /* 0x00000025c0257221 */ /* 0x010fe20000010000 */
[----:B------:R-:W1:Y:S01]  /*8980*/  MUFU.EX2 R188, R13 ;  /* 0x0000000d00bc7308 */ /* 0x000e620000000800 */
[C---:B------:R-:W-:Y:S01]  /*8990*/  HMMA.16816.F32 R148, R28.reuse, R26, R148 ;  /* 0x0000001a1c94723c */ /* 0x040fe20000001894 */
[----:B------:R-:W2:Y:S02]  /*89a0*/  LDSM.16.MT88.4 R24, [R218+0x9800] ;  /* 0x00980000da18783b */ /* 0x000ea40000004200 */
[----:B------:R-:W3:Y:S04]  /*89b0*/  MUFU.EX2 R190, R12 ;  /* 0x0000000c00be7308 */ /* 0x000ee80000000800 */
[----:B------:R-:W4:Y:S01]  /*89c0*/  MUFU.EX2 R197, R197 ;  /* 0x000000c500c57308 */ /* 0x000f220000000800 */
[----:B------:R-:W-:Y:S01]  /*89d0*/  HMMA.16816.F32 R144, R28, R20, R144 ;  /* 0x000000141c90723c */ /* 0x000fe20000001890 */
[----:B-1----:R-:W-:-:S07]  /*89e0*/  FADD.FTZ R37, R188, R37 ;  /* 0x00000025bc257221 */ /* 0x002fce0000010000 */
[----:B------:R-:W-:Y:S01]  /*89f0*/  HMMA.16816.F32 R132, R28, R22, R132 ;  /* 0x000000161c84723c */ /* 0x000fe20000001884 */
[----:B------:R-:W1:Y:S01]  /*8a00*/  LDSM.16.MT88.4 R20, [R52+0x800] ;  /* 0x000800003414783b */ /* 0x000e620000004200 */
[----:B---3--:R-:W-:Y:S01]  /*8a10*/  FADD.FTZ R33, R190, R33 ;  /* 0x00000021be217221 */ /* 0x008fe20000010000 */
[----:B------:R-:W-:-:S03]  /*8a20*/  FADD.FTZ R37, R170, R37 ;  /* 0x00000025aa257221 */ /* 0x000fc60000010000 */
[----:B------:R-:W-:Y:S02]  /*8a30*/  FADD.FTZ R33, R189, R33 ;  /* 0x00000021bd217221 */ /* 0x000fe40000010000 */
[----:B------:R-:W-:Y:S02]  /*8a40*/  HMMA.16816.F32 R128, R28, R16, R128 ;  /* 0x000000101c80723c */ /* 0x000fe40000001880 */
[----:B------:R-:W-:-:S04]  /*8a50*/  FADD.FTZ R33, R191, R33 ;  /* 0x00000021bf217221 */ /* 0x000fc80000010000 */
[----:B----4-:R-:W-:Y:S02]  /*8a60*/  FADD.FTZ R33, R197, R33 ;  /* 0x00000021c5217221 */ /* 0x010fe40000010000 */
        /* <DEDUP_REMOVED lines=13> */
[C---:B--2---:R-:W-:Y:S08]  /*8b40*/  HMMA.16816.F32 R156, R28.reuse, R24, R156 ;  /* 0x000000181c9c723c */ /* 0x044ff0000000189c */
[C---:B------:R-:W-:Y:S08]  /*8b50*/  HMMA.16816.F32 R152, R28.reuse, R26, R152 ;  /* 0x0000001a1c98723c */ /* 0x040ff00000001898 */
[C---:B-1----:R-:W-:Y:S08]  /*8b60*/  HMMA.16816.F32 R140, R28.reuse, R20, R140 ;  /* 0x000000141c8c723c */ /* 0x042ff0000000188c */
        /* <DEDUP_REMOVED lines=14> */
[----:B------:R-:W-:Y:S02]  /*8c50*/  FFMA.FTZ R12, R169, UR6, -R65 ;  /* 0x00000006a90c7c23 */ /* 0x000fe40008010841 */
[----:B------:R-:W1:Y:S04]  /*8c60*/  MUFU.EX2 R169, R171 ;  /* 0x000000ab00a97308 */ /* 0x000e680000000800 */
[----:B------:R2:W3:Y:S01]  /*8c70*/  MUFU.EX2 R65, R12 ;  /* 0x0000000c00417308 */ /* 0x0004e20000000800 */
[----:B------:R-:W-:Y:S01]  /*8c80*/  HMMA.16816.F32 R68, R28, R8, R68 ;  /* 0x000000081c44723c */ /* 0x000fe20000001844 */
[--C-:B------:R-:W-:Y:S01]  /*8c90*/  FFMA.FTZ R9, R64, UR6, -R60.reuse ;  /* 0x0000000640097c23 */ /* 0x100fe2000801083c */
[----:B------:R-:W-:-:S03]  /*8ca0*/  FFMA.FTZ R8, R62, UR6, -R60 ;  /* 0x000000063e087c23 */ /* 0x000fc6000801083c */
[----:B------:R-:W-:Y:S03]  /*8cb0*/  MUFU.EX2 R62, R9 ;  /* 0x00000009003e7308 */ /* 0x000fe60000000800 */
[----:B------:R-:W-:Y:S01]  /*8cc0*/  HMMA.16816.F32 R160, R28, R24, R160 ;  /* 0x000000181ca0723c */ /* 0x000fe200000018a0 */
[----:B-1----:R-:W-:Y:S01]  /*8cd0*/  FADD.FTZ R37, R169, R37 ;  /* 0x00000025a9257221 */ /* 0x002fe20000010000 */
[----:B--2---:R-:W-:-:S03]  /*8ce0*/  FFMA.FTZ R12, R67, UR6, -R60 ;  /* 0x00000006430c7c23 */ /* 0x004fc6000801083c */
[----:B---3--:R-:W-:Y:S01]  /*8cf0*/  FADD.FTZ R37, R65, R37 ;  /* 0x0000002541257221 */ /* 0x008fe20000010000 */
[----:B------:R-:W-:Y:S02]  /*8d00*/  MUFU.EX2 R60, R8 ;  /* 0x00000008003c7308 */ /* 0x000fe40000000800 */
[C---:B------:R-:W-:Y:S01]  /*8d10*/  HMMA.16816.F32 R148, R28.reuse, R26, R148 ;  /* 0x0000001a1c94723c */ /* 0x040fe20000001894 */
[----:B------:R-:W1:Y:S01]  /*8d20*/  LDSM.16.MT88.4 R24, [R218+0x9c00] ;  /* 0x009c0000da18783b */ /* 0x000e620000004200 */
[----:B------:R-:W2:Y:S04]  /*8d30*/  MUFU.EX2 R64, R12 ;  /* 0x0000000c00407308 */ /* 0x000ea80000000800 */
[----:B------:R-:W3:Y:S02]  /*8d40*/  MUFU.EX2 R67, R164 ;  /* 0x000000a400437308 */ /* 0x000ee40000000800 */
[C---:B------:R-:W-:Y:S08]  /*8d50*/  HMMA.16816.F32 R144, R28.reuse, R20, R144 ;  /* 0x000000141c90723c */ /* 0x040ff00000001890 */
[----:B------:R-:W-:Y:S01]  /*8d60*/  HMMA.16816.F32 R132, R28, R22, R132 ;  /* 0x000000161c84723c */ /* 0x000fe20000001884 */
[----:B------:R-:W4:Y:S01]  /*8d70*/  LDSM.16.MT88.4 R20, [R52+0xc00] ;  /* 0x000c00003414783b */ /* 0x000f220000004200 */
[----:B--2---:R-:W-:Y:S01]  /*8d80*/  FADD.FTZ R33, R64, R33 ;  /* 0x0000002140217221 */ /* 0x004fe20000010000 */
[----:B---3--:R-:W-:-:S03]  /*8d90*/  FADD.FTZ R234, R67, R37 ;  /* 0x0000002543ea7221 */ /* 0x008fc60000010000 */
[----:B------:R-:W-:Y:S02]  /*8da0*/  FADD.FTZ R33, R62, R33 ;  /* 0x000000213e217221 */ /* 0x000fe40000010000 */
[----:B------:R-:W-:Y:S02]  /*8db0*/  HMMA.16816.F32 R128, R28, R16, R128 ;  /* 0x000000101c80723c */ /* 0x000fe40000001880 */
[----:B------:R-:W-:-:S04]  /*8dc0*/  FADD.FTZ R33, R60, R33 ;  /* 0x000000213c217221 */ /* 0x000fc80000010000 */
[----:B------:R-:W-:Y:S02]  /*8dd0*/  FADD.FTZ R233, R61, R33 ;  /* 0x000000213de97221 */ /* 0x000fe40000010000 */
[C---:B------:R-:W-:Y:S01]  /*8de0*/  HMMA.16816.F32 R116, R28.reuse, R18, R116 ;  /* 0x000000121c74723c */ /* 0x040fe20000001874 */
[----:B------:R-:W2:Y:S07]  /*8df0*/  LDSM.16.MT88.4 R16, [R218+0xac00] ;  /* 0x00ac0000da10783b */ /* 0x000eae0000004200 */
[C---:B------:R-:W-:Y:S01]  /*8e00*/  HMMA.16816.F32 R100, R28.reuse, R14, R100 ;  /* 0x0000000e1c64723c */ /* 0x040fe20000001864 */
[----:B------:R-:W3:Y:S07]  /*8e10*/  LDSM.16.MT88.4 R12, [R52+0x1c00] ;  /* 0x001c0000340c783b */ /* 0x000eee0000004200 */
[C---:B------:R-:W-:Y:S01]  /*8e20*/  HMMA.16816.F32 R80, R28.reuse, R10, R80 ;  /* 0x0000000a1c50723c */ /* 0x040fe20000001850 */
[----:B------:R-:W5:Y:S07]  /*8e30*/  LDSM.16.MT88.4 R8, [R218+0xbc00] ;  /* 0x00bc0000da08783b */ /* 0x000f6e0000004200 */
[C---:B------:R-:W-:Y:S08]  /*8e40*/  HMMA.16816.F32 R84, R28.reuse, R4, R84 ;  /* 0x000000041c54723c */ /* 0x040ff00000001854 */
[----:B------:R-:W-:Y:S01]  /*8e50*/  HMMA.16816.F32 R96, R28, R6, R96 ;  /* 0x000000061c60723c */ /* 0x000fe20000001860 */
[----:B------:R4:W5:Y:S01]  /*8e60*/  LDSM.16.MT88.4 R4, [R52+0x2c00] ;  /* 0x002c00003404783b */ /* 0x0009620000004200 */
[----:B------:R-:W-:-:S02]  /*8e70*/  F2FP.F16.F32.PACK_AB R28, R169, R170 ;  /* 0x000000aaa91c723e */ /* 0x000fc400000000ff */
[----:B------:R-:W-:Y:S02]  /*8e80*/  F2FP.F16.F32.PACK_AB R30, R67, R65 ;  /* 0x00000041431e723e */ /* 0x000fe400000000ff */
[----:B------:R-:W-:Y:S02]  /*8e90*/  F2FP.F16.F32.PACK_AB R29, R62, R64 ;  /* 0x000000403e1d723e */ /* 0x000fe400000000ff */
[----:B------:R-:W-:-:S07]  /*8ea0*/  F2FP.F16.F32.PACK_AB R31, R61, R60 ;  /* 0x0000003c3d1f723e */ /* 0x000fce00000000ff */
[C---:B-1----:R-:W-:Y:S08]  /*8eb0*/  HMMA.16816.F32 R156, R28.reuse, R24, R156 ;  /* 0x000000181c9c723c */ /* 0x042ff0000000189c */
[C---:B------:R-:W-:Y:S01]  /*8ec0*/  HMMA.16816.F32 R152, R28.reuse, R26, R152 ;  /* 0x0000001a1c98723c */ /* 0x040fe20000001898 */
[--C-:B----4-:R-:W-:Y:S02]  /*8ed0*/  FFMA.FTZ R52, R48, UR6, -R51.reuse ;  /* 0x0000000630347c23 */ /* 0x110fe40008010833 */
[----:B------:R1:W4:Y:S05]  /*8ee0*/  MUFU.EX2 R48, R49 ;  /* 0x0000003100307308 */ /* 0x00032a0000000800 */
[C---:B------:R-:W-:Y:S08]  /*8ef0*/  HMMA.16816.F32 R140, R28.reuse, R20, R140 ;  /* 0x000000141c8c723c */ /* 0x040ff0000000188c */
[C---:B------:R-:W-:Y:S01]  /*8f00*/  HMMA.16816.F32 R136, R28.reuse, R22, R136 ;  /* 0x000000161c88723c */ /* 0x040fe20000001888 */
[--C-:B-1----:R-:W-:Y:S01]  /*8f10*/  FFMA.FTZ R49, R47, UR6, -R51.reuse ;  /* 0x000000062f317c23 */ /* 0x102fe20008010833 */
[----:B----4-:R-:W-:Y:S01]  /*8f20*/  FADD.FTZ R50, R48, R50 ;  /* 0x0000003230327221 */ /* 0x010fe20000010000 */
[----:B------:R1:W4:Y:S05]  /*8f30*/  MUFU.EX2 R47, R52 ;  /* 0x00000034002f7308 */ /* 0x00032a0000000800 */
[C---:B--2---:R-:W-:Y:S08]  /*8f40*/  HMMA.16816.F32 R124, R28.reuse, R16, R124 ;  /* 0x000000101c7c723c */ /* 0x044ff0000000187c */
[----:B------:R-:W-:Y:S01]  /*8f50*/  HMMA.16816.F32 R120, R28, R18, R120 ;  /* 0x000000121c78723c */ /* 0x000fe20000001878 */
[----:B-1----:R-:W-:Y:S01]  /*8f60*/  FFMA.FTZ R52, R46, UR6, -R51 ;  /* 0x000000062e347c23 */ /* 0x002fe20008010833 */
[----:B------:R-:W-:Y:S01]  /*8f70*/  FFMA.FTZ R51, R45, UR6, -R55 ;  /* 0x000000062d337c23 */ /* 0x000fe20008010837 */
[----:B------:R1:W2:Y:S01]  /*8f80*/  MUFU.EX2 R46, R49 ;  /* 0x00000031002e7308 */ /* 0x0002a20000000800 */
[----:B----4-:R-:W-:-:S03]  /*8f90*/  FADD.FTZ R50, R47, R50 ;  /* 0x000000322f327221 */ /* 0x010fc60000010000 */
[----:B------:R-:W4:Y:S01]  /*8fa0*/  MUFU.EX2 R45, R52 ;  /* 0x00000034002d7308 */ /* 0x000f220000000800 */
[C---:B---3--:R-:W-:Y:S08]  /*8fb0*/  HMMA.16816.F32 R108, R28.reuse, R12, R108 ;  /* 0x0000000c1c6c723c */ /* 0x048ff0000000186c */
[----:B------:R-:W-:Y:S01]  /*8fc0*/  HMMA.16816.F32 R104, R28, R14, R104 ;  /* 0x0000000e1c68723c */ /* 0x000fe20000001868 */
[----:B-1----:R-:W-:Y:S01]  /*8fd0*/  FFMA.FTZ R49, R44, UR6, -R55 ;  /* 0x000000062c317c23 */ /* 0x002fe20008010837 */
[----:B--2---:R-:W-:Y:S01]  /*8fe0*/  FADD.FTZ R50, R46, R50 ;  /* 0x000000322e327221 */ /* 0x004fe20000010000 */
[----:B------:R1:W2:Y:S03]  /*8ff0*/  MUFU.EX2 R44, R51 ;  /* 0x00000033002c7308 */ /* 0x0002a60000000800 */
[----:B----4-:R-:W-:-:S02]  /*9000*/  FADD.FTZ R237, R45, R50 ;  /* 0x000000322ded7221 */ /* 0x010fc40000010000 */
[C---:B-----5:R-:W-:Y:S08]  /*9010*/  HMMA.16816.F32 R72, R28.reuse, R8, R72 ;  /* 0x000000081c48723c */ /* 0x060ff00000001848 */
[C---:B------:R-:W-:Y:S01]  /*9020*/  HMMA.16816.F32 R76, R28.reuse, R10, R76 ;  /* 0x0000000a1c4c723c */ /* 0x040fe2000000184c */
[----:B-1----:R-:W-:Y:S01]  /*9030*/  FFMA.FTZ R51, R43, UR6, -R55 ;  /* 0x000000062b337c23 */ /* 0x002fe20008010837 */
[----:B--2---:R-:W-:Y:S01]  /*9040*/  FADD.FTZ R57, R44, R57 ;  /* 0x000000392c397221 */ /* 0x004fe20000010000 */
[----:B------:R1:W2:Y:S05]  /*9050*/  MUFU.EX2 R43, R49 ;  /* 0x00000031002b7308 */ /* 0x0002aa0000000800 */
[C---:B------:R-:W-:Y:S08]  /*9060*/  HMMA.16816.F32 R88, R28.reuse, R4, R88 ;  /* 0x000000041c58723c */ /* 0x040ff00000001858 */
[----:B------:R-:W-:Y:S01]  /*9070*/  HMMA.16816.F32 R92, R28, R6, R92 ;  /* 0x000000061c5c723c */ /* 0x000fe2000000185c */
[----:B-1----:R-:W-:Y:S01]  /*9080*/  FFMA.FTZ R49, R42, UR6, -R55 ;  /* 0x000000062a317c23 */ /* 0x002fe20008010837 */
[----:B------:R-:W-:Y:S01]  /*9090*/  F2FP.F16.F32.PACK_AB R28, R47, R48 ;  /* 0x000000302f1c723e */ /* 0x000fe200000000ff */
[----:B------:R-:W1:Y:S01]  /*90a0*/  MUFU.EX2 R42, R51 ;  /* 0x00000033002a7308 */ /* 0x000e620000000800 */
[C---:B--2---:R-:W-:Y:S01]  /*90b0*/  F2FP.F16.F32.PACK_AB R29, R43.reuse, R44 ;  /* 0x0000002c2b1d723e */ /* 0x044fe200000000ff */
[----:B------:R-:W-:Y:S01]  /*90c0*/  FADD.FTZ R57, R43, R57 ;  /* 0x000000392b397221 */ /* 0x000fe20000010000 */
[----:B------:R-:W-:Y:S01]  /*90d0*/  F2FP.F16.F32.PACK_AB R30, R45, R46 ;  /* 0x0000002e2d1e723e */ /* 0x000fe200000000ff */
[----:B------:R-:W2:Y:S02]  /*90e0*/  MUFU.EX2 R49, R49 ;  /* 0x0000003100317308 */ /* 0x000ea40000000800 */
[----:B-1----:R-:W-:Y:S01]  /*90f0*/  FADD.FTZ R57, R42, R57 ;  /* 0x000000392a397221 */ /* 0x002fe20000010000 */
[----:B--2---:R-:W-:-:S03]  /*9100*/  F2FP.F16.F32.PACK_AB R31, R49, R42 ;  /* 0x0000002a311f723e */ /* 0x004fc600000000ff */
[----:B------:R-:W-:-:S04]  /*9110*/  FADD.FTZ R236, R49, R57 ;  /* 0x0000003931ec7221 */ /* 0x000fc80000010000 */
        /* <DEDUP_REMOVED lines=16> */
[----:B------:R-:W-:Y:S01]  /*9220*/  VIADD R6, R217, 0xfffffffd ;  /* 0xfffffffdd9067836 */ /* 0x000fe20000000000 */
[----:B------:R-:W2:Y:S03]  /*9230*/  LDCU UR4, c[0x0][0x50c] ;  /* 0x0000a180ff0477ac */ /* 0x000ea60008000800 */
        /* <DEDUP_REMOVED lines=20> */
[----:B------:R-:W-:Y:S04]  /*9380*/  LDSM.16.M88.4 R168, [R219+0x6000] ;  /* 0x00600000dba8783b */ /* 0x000fe80000000200 */
[----:B------:R-:W4:Y:S04]  /*9390*/  LDSM.16.M88.4 R36, [R220+0x1000] ;  /* 0x00100000dc24783b */ /* 0x000f280000000200 */
[----:B------:R-:W5:Y:S04]  /*93a0*/  LDSM.16.M88.4 R56, [R219+0x6400] ;  /* 0x00640000db38783b */ /* 0x000f680000000200 */
[----:B------:R-:W2:Y:S04]  /*93b0*/  LDSM.16.M88.4 R192, [R219+0x6800] ;  /* 0x00680000dbc0783b */ /* 0x000ea80000000200 */
[----:B-1----:R-:W1:Y:S04]  /*93c0*/  LDSM.16.M88.4 R12, [R219+0x6c00] ;  /* 0x006c0000db0c783b */ /* 0x002e680000000200 */
[----:B------:R-:W3:Y:S04]  /*93d0*/  LDSM.16.M88.4 R184, [R220] ;  /* 0x00000000dcb8783b */ /* 0x000ee80000000200 */
[----:B------:R-:W-:Y:S04]  /*93e0*/  LDSM.16.M88.4 R212, [R239+0x6000] ;  /* 0x00600000efd4783b */ /* 0x000fe80000000200 */
[----:B------:R-:W3:Y:S04]  /*93f0*/  LDSM.16.M88.4 R8, [R248+0x1000] ;  /* 0x00100000f808783b */ /* 0x000ee80000000200 */
[----:B------:R-:W3:Y:S04]  /*9400*/  LDSM.16.M88.4 R176, [R239+0x6400] ;  /* 0x00640000efb0783b */ /* 0x000ee80000000200 */
[----:B------:R-:W3:Y:S04]  /*9410*/  LDSM.16.M88.4 R32, [R239+0x6800] ;  /* 0x00680000ef20783b */ /* 0x000ee80000000200 */
[----:B------:R-:W3:Y:S04]  /*9420*/  LDSM.16.M88.4 R28, [R239+0x6c00] ;  /* 0x006c0000ef1c783b */ /* 0x000ee80000000200 */
[----:B------:R-:W3:Y:S01]  /*9430*/  LDSM.16.M88.4 R24, [R248] ;  /* 0x00000000f818783b */ /* 0x000ee20000000200 */
[C---:B----4-:R-:W-:Y:S03]  /*9440*/  HMMA.16816.F32 R20, R36.reuse, R168, RZ ;  /* 0x000000a82414723c */ /* 0x050fe600000018ff */
[----:B------:R-:W-:Y:S04]  /*9450*/  LDSM.16.M88.4 R16, [R219+0x7000] ;  /* 0x00700000db10783b */ /* 0x000fe80000000200 */
[----:B------:R-:W4:Y:S01]  /*9460*/  LDSM.16.M88.4 R200, [R220+0x2000] ;  /* 0x00200000dcc8783b */ /* 0x000f220000000200 */
[C---:B------:R-:W-:Y:S03]  /*9470*/  HMMA.16816.F32 R172, R36.reuse, R170, RZ ;  /* 0x000000aa24ac723c */ /* 0x040fe600000018ff */
[----:B------:R-:W-:Y:S04]  /*9480*/  LDSM.16.M88.4 R208, [R219+0x7800] ;  /* 0x00780000dbd0783b */ /* 0x000fe80000000200 */
[----:B------:R-:W-:Y:S01]  /*9490*/  LDSM.16.M88.4 R196, [R219+0x7c00] ;  /* 0x007c0000dbc4783b */ /* 0x000fe20000000200 */
[C---:B-----5:R-:W-:Y:S03]  /*94a0*/  HMMA.16816.F32 R64, R36.reuse, R56, RZ ;  /* 0x000000382440723c */ /* 0x060fe600000018ff */
[----:B------:R-:W-:Y:S04]  /*94b0*/  LDSM.16.M88.4 R204, [R239+0x7000] ;  /* 0x00700000efcc783b */ /* 0x000fe80000000200 */
[----:B------:R-:W-:Y:S01]  /*94c0*/  LDSM.16.M88.4 R180, [R248+0x2000] ;  /* 0x00200000f8b4783b */ /* 0x000fe20000000200 */
[C---:B--2---:R-:W-:Y:S03]  /*94d0*/  HMMA.16816.F32 R48, R36.reuse, R192, RZ ;  /* 0x000000c02430723c */ /* 0x044fe600000018ff */
[----:B------:R-:W0:Y:S05]  /*94e0*/  LDGDEPBAR ;  /* 0x00000000000079af */ /* 0x000e2a0000000000 */
[C---:B-1----:R-:W-:Y:S08]  /*94f0*/  HMMA.16816.F32 R40, R36.reuse, R12, RZ ;  /* 0x0000000c2428723c */ /* 0x042ff000000018ff */
[C---:B------:R-:W-:Y:S08]  /*9500*/  HMMA.16816.F32 R60, R36.reuse, R58, RZ ;  /* 0x0000003a243c723c */ /* 0x040ff000000018ff */
[C---:B------:R-:W-:Y:S08]  /*9510*/  HMMA.16816.F32 R44, R36.reuse, R194, RZ ;  /* 0x000000c2242c723c */ /* 0x040ff000000018ff */
[----:B------:R-:W-:Y:S08]  /*9520*/  HMMA.16816.F32 R36, R36, R14, RZ ;  /* 0x0000000e2424723c */ /* 0x000ff000000018ff */
[C---:B---3--:R-:W-:Y:S08]  /*9530*/  HMMA.16816.F32 R4, R184.reuse, R168, RZ ;  /* 0x000000a8b804723c */ /* 0x048ff000000018ff */
        /* <DEDUP_REMOVED lines=27> */
[----:B------:R-:W2:Y:S04]  /*96f0*/  LDSM.16.M88.4 R24, [R219+0x8000] ;  /* 0x00800000db18783b */ /* 0x000ea80000000200 */
[----:B------:R-:W-:Y:S03]  /*9700*/  LDSM.16.M88.4 R28, [R220+0x5000] ;  /* 0x00500000dc1c783b */ /* 0x000fe60000000200 */
[-C--:B----4-:R-:W-:Y:S08]  /*9710*/  HMMA.16816.F32 R4, R200, R16.reuse, R4 ;  /* 0x00000010c804723c */ /* 0x090ff00000001804 */
        /* <DEDUP_REMOVED lines=9> */
[----:B------:R-:W-:Y:S01]  /*97b0*/  HMMA.16816.F32 R168, R200, R18, R168 ;  /* 0x00000012c8a8723c */ /* 0x000fe200000018a8 */
[----:B------:R-:W1:Y:S07]  /*97c0*/  LDSM.16.M88.4 R16, [R248+0x4000] ;  /* 0x00400000f810783b */ /* 0x000e6e0000000200 */
[----:B------:R-:W-:Y:S08]  /*97d0*/  HMMA.16816.F32 R4, R180, R204, R4 ;  /* 0x000000ccb404723c */ /* 0x000ff00000001804 */
[C---:B------:R-:W-:Y:S08]  /*97e0*/  HMMA.16816.F32 R164, R200.reuse, R12, R164 ;  /* 0x0000000cc8a4723c */ /* 0x040ff000000018a4 */
[----:B------:R-:W-:Y:S01]  /*97f0*/  HMMA.16816.F32 R56, R200, R14, R56 ;  /* 0x0000000ec838723c */ /* 0x000fe20000001838 */
[----:B------:R-:W3:Y:S07]  /*9800*/  LDSM.16.M88.4 R12, [R248+0x5000] ;  /* 0x00500000f80c783b */ /* 0x000eee0000000200 */
[----:B--2---:R-:W-:Y:S08]  /*9810*/  HMMA.16816.F32 R4, R32, R24, R4 ;  /* 0x000000182004723c */ /* 0x004ff00000001804 */
[C---:B------:R-:W-:Y:S08]  /*9820*/  HMMA.16816.F32 R188, R200.reuse, R196, R188 ;  /* 0x000000c4c8bc723c */ /* 0x040ff000000018bc */
[----:B------:R-:W-:Y:S01]  /*9830*/  HMMA.16816.F32 R184, R200, R198, R184 ;  /* 0x000000c6c8b8723c */ /* 0x000fe200000018b8 */
[----:B------:R-:W2:Y:S07]  /*9840*/  LDSM.16.M88.4 R196, [R239+0x7400] ;  /* 0x00740000efc4783b */ /* 0x000eae0000000200 */
[----:B------:R-:W-:Y:S08]  /*9850*/  HMMA.16816.F32 R20, R176, R204, R20 ;  /* 0x000000ccb014723c */ /* 0x000ff00000001814 */
[----:B-1----:R-:W-:Y:S08]  /*9860*/  HMMA.16816.F32 R4, R16, R8, R4 ;  /* 0x000000081004723c */ /* 0x002ff00000001804 */
[C---:B------:R-:W-:Y:S08]  /*9870*/  HMMA.16816.F32 R52, R200.reuse, R208, R52 ;  /* 0x000000d0c834723c */ /* 0x040ff00000001834 */
[----:B------:R-:W-:Y:S01]  /*9880*/  HMMA.16816.F32 R192, R200, R210, R192 ;  /* 0x000000d2c8c0723c */ /* 0x000fe200000018c0 */
[----:B------:R-:W1:Y:S02]  /*9890*/  LDSM.16.M88.4 R200, [R219+0x8400] ;  /* 0x00840000dbc8783b */ /* 0x000e640000000200 */
[----:B------:R-:W-:Y:S01]  /*98a0*/  FMUL.FTZ R4, R4, UR4 ;  /* 0x0000000404047c20 */ /* 0x000fe20008410000 */
[----:B------:R-:W-:Y:S01]  /*98b0*/  FMUL.FTZ R5, R5, UR4 ;  /* 0x0000000405057c20 */ /* 0x000fe20008410000 */
[----:B------:R-:W-:Y:S01]  /*98c0*/  FMUL.FTZ R6, R6, UR4 ;  /* 0x0000000406067c20 */ /* 0x000fe20008410000 */
[----:B------:R-:W-:-:S02]  /*98d0*/  FMUL.FTZ R7, R7, UR4 ;  /* 0x0000000407077c20 */ /* 0x000fc40008410000 */
[----:B------:R-:W-:Y:S01]  /*98e0*/  HMMA.16816.F32 R20, R28, R24, R20 ;  /* 0x000000181c14723c */ /* 0x000fe20000001814 */
[----:B------:R-:W-:Y:S07]  /*98f0*/  MUFU.TANH R204, R6 ;  /* 0x0000000600cc7308 */ /* 0x000fee0000002400 */
[-C--:B------:R-:W-:Y:S01]  /*9900*/  HMMA.16816.F32 R168, R180, R206.reuse, R168 ;  /* 0x000000ceb4a8723c */ /* 0x080fe200000018a8 */
[----:B------:R-:W-:Y:S07]  /*9910*/  MUFU.TANH R205, R7 ;  /* 0x0000000700cd7308 */ /* 0x000fee0000002400 */
[----:B------:R-:W-:Y:S01]  /*9920*/  HMMA.16816.F32 R172, R176, R206, R172 ;  /* 0x000000ceb0ac723c */ /* 0x000fe200000018ac */
[----:B------:R-:W4:Y:S07]  /*9930*/  MUFU.TANH R206, R4 ;  /* 0x0000000400ce7308 */ /* 0x000f2e0000002400 */
[----:B---3--:R-:W-:Y:S01]  /*9940*/  HMMA.16816.F32 R20, R12, R8, R20 ;  /* 0x000000080c14723c */ /* 0x008fe20000001814 */
[----:B------:R3:W-:Y:S07]  /*9950*/  MUFU.TANH R207, R5 ;  /* 0x0000000500cf7308 */ /* 0x0007ee0000002400 */
[----:B--2---:R-:W-:Y:S08]  /*9960*/  HMMA.16816.F32 R164, R180, R196, R164 ;  /* 0x000000c4b4a4723c */ /* 0x004ff000000018a4 */
[----:B------:R-:W-:Y:S01]  /*9970*/  HMMA.16816.F32 R168, R32, R26, R168 ;  /* 0x0000001a20a8723c */ /* 0x000fe200000018a8 */
[----:B---3--:R-:W2:Y:S02]  /*9980*/  LDSM.16.M88.4 R4, [R239+0x8400] ;  /* 0x00840000ef04783b */ /* 0x008ea40000000200 */
[----:B------:R-:W-:Y:S01]  /*9990*/  FMUL.FTZ R20, R20, UR4 ;  /* 0x0000000414147c20 */ /* 0x000fe20008410000 */
[----:B------:R-:W-:Y:S01]  /*99a0*/  FMUL.FTZ R21, R21, UR4 ;  /* 0x0000000415157c20 */ /* 0x000fe20008410000 */
[----:B------:R-:W-:Y:S01]  /*99b0*/  FMUL.FTZ R22, R22, UR4 ;  /* 0x0000000416167c20 */ /* 0x000fe20008410000 */
[----:B------:R-:W-:-:S02]  /*99c0*/  FMUL.FTZ R209, R23, UR4 ;  /* 0x0000000417d17c20 */ /* 0x000fc40008410000 */
[----:B------:R-:W-:Y:S01]  /*99d0*/  HMMA.16816.F32 R64, R176, R196, R64 ;  /* 0x000000c4b040723c */ /* 0x000fe20000001840 */
[----:B------:R-:W-:Y:S07]  /*99e0*/  MUFU.TANH R196, R20 ;  /* 0x0000001400c47308 */ /* 0x000fee0000002400 */
[----:B------:R-:W-:Y:S01]  /*99f0*/  HMMA.16816.F32 R172, R28, R26, R172 ;  /* 0x0000001a1cac723c */ /* 0x000fe200000018ac */
[----:B------:R-:W-:Y:S01]  /*9a00*/  MUFU.TANH R197, R21 ;  /* 0x0000001500c57308 */ /* 0x000fe20000002400 */
[----:B------:R-:W-:Y:S06]  /*9a10*/  LDSM.16.M88.4 R24, [R219+0x8800] ;  /* 0x00880000db18783b */ /* 0x000fec0000000200 */
[-C--:B------:R-:W-:Y:S01]  /*9a20*/  HMMA.16816.F32 R60, R176, R198.reuse, R60 ;  /* 0x000000c6b03c723c */ /* 0x080fe2000000183c */
[----:B------:R3:W-:Y:S07]  /*9a30*/  MUFU.TANH R208, R22 ;  /* 0x0000001600d07308 */ /* 0x0007ee0000002400 */
[----:B------:R-:W-:Y:S01]  /*9a40*/  HMMA.16816.F32 R56, R180, R198, R56 ;  /* 0x000000c6b438723c */ /* 0x000fe20000001838 */
[----:B------:R-:W-:Y:S07]  /*9a50*/  MUFU.TANH R209, R209 ;  /* 0x000000d100d17308 */ /* 0x000fee0000002400 */
[----:B-1----:R-:W-:Y:S01]  /*9a60*/  HMMA.16816.F32 R164, R32, R200, R164 ;  /* 0x000000c820a4723c */ /* 0x002fe200000018a4 */
[----:B---3--:R-:W1:Y:S07]  /*9a70*/  LDSM.16.M88.4 R20, [R239+0x7800] ;  /* 0x00780000ef14783b */ /* 0x008e6e0000000200 */
[----:B------:R-:W-:Y:S08]  /*9a80*/  HMMA.16816.F32 R168, R16, R10, R168 ;  /* 0x0000000a10a8723c */ /* 0x000ff000000018a8 */
[----:B------:R-:W-:Y:S08]  /*9a90*/  HMMA.16816.F32 R64, R28, R200, R64 ;  /* 0x000000c81c40723c */ /* 0x000ff00000001840 */
[----:B------:R-:W-:Y:S01]  /*9aa0*/  HMMA.16816.F32 R172, R12, R10, R172 ;  /* 0x0000000a0cac723c */ /* 0x000fe200000018ac */
[----:B------:R-:W3:Y:S02]  /*9ab0*/  LDSM.16.M88.4 R8, [R239+0x7c00] ;  /* 0x007c0000ef08783b */ /* 0x000ee40000000200 */
[----:B------:R-:W-:Y:S01]  /*9ac0*/  FMUL.FTZ R168, R168, UR4 ;  /* 0x00000004a8a87c20 */ /* 0x000fe20008410000 */
[----:B------:R-:W-:-:S03]  /*9ad0*/  FMUL.FTZ R169, R169, UR4 ;  /* 0x00000004a9a97c20 */ /* 0x000fc60008410000 */
[----:B------:R5:W-:Y:S01]  /*9ae0*/  MUFU.TANH R201, R168 ;  /* 0x000000a800c97308 */ /* 0x000be20000002400 */
[-C--:B------:R-:W-:Y:S07]  /*9af0*/  HMMA.16816.F32 R56, R32, R202.reuse, R56 ;  /* 0x000000ca2038723c */ /* 0x080fee0000001838 */
[----:B------:R4:W3:Y:S01]  /*9b00*/  MUFU.TANH R211, R169 ;  /* 0x000000a900d37308 */ /* 0x0008e20000002400 */
[----:B------:R-:W-:Y:S03]  /*9b10*/  HMMA.16816.F32 R60, R28, R202, R60 ;  /* 0x000000ca1c3c723c */ /* 0x000fe6000000183c */
[----:B------:R-:W-:Y:S01]  /*9b20*/  FMUL.FTZ R174, R174, UR4 ;  /* 0x00000004aeae7c20 */ /* 0x000fe20008410000 */
[----:B------:R-:W-:Y:S01]  /*9b30*/  FMUL.FTZ R175, R175, UR4 ;  /* 0x00000004afaf7c20 */ /* 0x000fe20008410000 */
[----:B------:R-:W-:Y:S01]  /*9b40*/  FMUL.FTZ R172, R172, UR4 ;  /* 0x00000004acac7c20 */ /* 0x000fe20008410000 */
[----:B------:R-:W-:Y:S01]  /*9b50*/  FMUL.FTZ R173, R173, UR4 ;  /* 0x00000004adad7c20 */ /* 0x000fe20008410000 */
[----:B------:R-:W-:Y:S01]  /*9b60*/  MUFU.TANH R212, R174 ;  /* 0x000000ae00d47308 */ /* 0x000fe20000002400 */
[----:B--2---:R-:W-:Y:S01]  /*9b70*/  HMMA.16816.F32 R164, R16, R4, R164 ;  /* 0x0000000410a4723c */ /* 0x004fe200000018a4 */
[----:B-----5:R-:W-:-:S06]  /*9b80*/  FMUL.FTZ R168, R170, UR4 ;  /* 0x00000004aaa87c20 */ /* 0x020fcc0008410000 */
[----:B------:R-:W-:Y:S01]  /*9b90*/  MUFU.TANH R213, R175 ;  /* 0x000000af00d57308 */ /* 0x000fe20000002400 */
[----:B------:R-:W-:Y:S01]  /*9ba0*/  HMMA.16816.F32 R64, R12, R4, R64 ;  /* 0x000000040c40723c */ /* 0x000fe20000001840 */
[----:B----4-:R-:W-:-:S06]  /*9bb0*/  FMUL.FTZ R169, R171, UR4 ;  /* 0x00000004aba97c20 */ /* 0x010fcc0008410000 */
[----:B------:R-:W-:Y:S01]  /*9bc0*/  MUFU.TANH R200, R172 ;  /* 0x000000ac00c87308 */ /* 0x000fe20000002400 */
[-C--:B------:R-:W-:Y:S03]  /*9bd0*/  HMMA.16816.F32 R56, R16, R6.reuse, R56 ;  /* 0x000000061038723c */ /* 0x080fe60000001838 */
[----:B------:R-:W-:Y:S01]  /*9be0*/  FMUL.FTZ R164, R164, UR4 ;  /* 0x00000004a4a47c20 */ /* 0x000fe20008410000 */
[----:B------:R-:W-:Y:S01]  /*9bf0*/  FMUL.FTZ R165, R165, UR4 ;  /* 0x00000004a5a57c20 */ /* 0x000fe20008410000 */
[----:B------:R-:W-:Y:S01]  /*9c00*/  FMUL.FTZ R166, R166, UR4 ;  /* 0x00000004a6a67c20 */ /* 0x000fe20008410000 */
[----:B------:R-:W-:Y:S01]  /*9c10*/  FMUL.FTZ R167, R167, UR4 ;  /* 0x00000004a7a77c20 */ /* 0x000fe20008410000 */
[----:B------:R-:W-:Y:S01]  /*9c20*/  MUFU.TANH R170, R164 ;  /* 0x000000a400aa7308 */ /* 0x000fe20000002400 */
[----:B------:R-:W-:Y:S01]  /*9c30*/  HMMA.16816.F32 R60, R12, R6, R60 ;  /* 0x000000060c3c723c */ /* 0x000fe2000000183c */
[----:B------:R-:W2:Y:S02]  /*9c40*/  LDSM.16.M88.4 R4, [R219+0x8c00] ;  /* 0x008c0000db04783b */ /* 0x000ea40000000200 */
[----:B------:R-:W-:Y:S01]  /*9c50*/  FMUL.FTZ R67, R67, UR4 ;  /* 0x0000000443437c20 */ /* 0x000fe20008410000 */
[----:B------:R-:W-:Y:S01]  /*9c60*/  FMUL.FTZ R65, R65, UR4 ;  /* 0x0000000441417c20 */ /* 0x000fe20008410000 */
[----:B------:R-:W-:Y:S01]  /*9c70*/  FMUL.FTZ R66, R66, UR4 ;  /* 0x0000000442427c20 */ /* 0x000fe20008410000 */
[----:B------:R-:W-:Y:S01]  /*9c80*/  FMUL.FTZ R64, R64, UR4 ;  /* 0x0000000440407c20 */ /* 0x000fe20008410000 */
[----:B------:R-:W-:Y:S01]  /*9c90*/  MUFU.TANH R171, R165 ;  /* 0x000000a500ab7308 */ /* 0x000fe20000002400 */
[----:B-1----:R-:W-:Y:S03]  /*9ca0*/  HMMA.16816.F32 R52, R180, R20, R52 ;  /* 0x00000014b434723c */ /* 0x002fe60000001834 */
[----:B------:R-:W-:Y:S01]  /*9cb0*/  FMUL.FTZ R56, R56, UR4 ;  /* 0x0000000438387c20 */ /* 0x000fe20008410000 */
[----:B------:R-:W-:Y:S01]  /*9cc0*/  FMUL.FTZ R57, R57, UR4 ;  /* 0x0000000439397c20 */ /* 0x000fe20008410000 */
[----:B------:R-:W-:-:S02]  /*9cd0*/  FMUL.FTZ R58, R58, UR4 ;  /* 0x000000043a3a7c20 */ /* 0x000fc40008410000 */
[----:B------:R-:W-:Y:S01]  /*9ce0*/  MUFU.TANH R174, R166 ;  /* 0x000000a600ae7308 */ /* 0x000fe20000002400 */
[----:B------:R-:W-:Y:S03]  /*9cf0*/  HMMA.16816.F32 R192, R180, R22, R192 ;  /* 0x00000016b4c0723c */ /* 0x000fe600000018c0 */
[----:B------:R-:W-:Y:S01]  /*9d00*/  FMUL.FTZ R60, R60, UR4 ;  /* 0x000000043c3c7c20 */ /* 0x000fe20008410000 */
[----:B------:R-:W-:Y:S01]  /*9d10*/  FMUL.FTZ R62, R62, UR4 ;  /* 0x000000043e3e7c20 */ /* 0x000fe20008410000 */
[----:B------:R-:W-:Y:S01]  /*9d20*/  FMUL.FTZ R61, R61, UR4 ;  /* 0x000000043d3d7c20 */ /* 0x000fe20008410000 */
[----:B------:R-:W-:Y:S01]  /*9d30*/  FMUL.FTZ R63, R63, UR4 ;  /* 0x000000043f3f7c20 */ /* 0x000fe20008410000 */
[----:B------:R1:W-:Y:S01]  /*9d40*/  MUFU.TANH R175, R167 ;  /* 0x000000a700af7308 */ /* 0x0003e20000002400 */
[C---:B------:R-:W-:Y:S07]  /*9d50*/  HMMA.16816.F32 R48, R176.reuse, R20, R48 ;  /* 0x00000014b030723c */ /* 0x040fee0000001830 */
[----:B------:R-:W4:Y:S01]  /*9d60*/  MUFU.TANH R199, R56 ;  /* 0x0000003800c77308 */ /* 0x000f220000002400 */
[----:B------:R-:W-:Y:S01]  /*9d70*/  HMMA.16816.F32 R44, R176, R22, R44 ;  /* 0x00000016b02c723c */ /* 0x000fe2000000182c */
[----:B------:R-:W-:Y:S06]  /*9d80*/  LDSM.16.M88.4 R20, [R239+0x8c00] ;  /* 0x008c0000ef14783b */ /* 0x000fec0000000200 */
[----:B------:R-:W-:Y:S01]  /*9d90*/  MUFU.TANH R210, R173 ;  /* 0x000000ad00d27308 */ /* 0x000fe20000002400 */
[----:B---3--:R-:W-:Y:S01]  /*9da0*/  HMMA.16816.F32 R188, R180, R8, R188 ;  /* 0x00000008b4bc723c */ /* 0x008fe200000018bc */
[----:B-1----:R-:W1:Y:S01]  /*9db0*/  LDSM.16.M88.4 R164, [R239+0x8800] ;  /* 0x00880000efa4783b */ /* 0x002e620000000200 */
[----:B------:R-:W-:-:S05]  /*9dc0*/  DEPBAR.LE SB0, 0x0 ;  /* 0x000080000000791a */ /* 0x000fca0000000000 */
[----:B------:R-:W-:Y:S01]  /*9dd0*/  MUFU.TANH R198, R57 ;  /* 0x0000003900c67308 */ /* 0x000fe20000002400 */
[----:B------:R-:W-:Y:S07]  /*9de0*/  HMMA.16816.F32 R184, R180, R10, R184 ;  /* 0x0000000ab4b8723c */ /* 0x000fee00000018b8 */
[----:B------:R-:W-:Y:S01]  /*9df0*/  MUFU.TANH R181, R60 ;  /* 0x0000003c00b57308 */ /* 0x000fe20000002400 */
[C---:B------:R-:W-:Y:S07]  /*9e00*/  HMMA.16816.F32 R52, R32.reuse, R24, R52 ;  /* 0x000000182034723c */ /* 0x040fee0000001834 */
[----:B------:R-:W-:Y:S01]  /*9e10*/  MUFU.TANH R183, R62 ;  /* 0x0000003e00b77308 */ /* 0x000fe20000002400 */
[----:B--2---:R-:W-:Y:S07]  /*9e20*/  HMMA.16816.F32 R188, R32, R4, R188 ;  /* 0x0000000420bc723c */ /* 0x004fee00000018bc */
[----:B------:R-:W-:Y:S01]  /*9e30*/  MUFU.TANH R67, R67 ;  /* 0x0000004300437308 */ /* 0x000fe20000002400 */
[----:B------:R-:W-:Y:S01]  /*9e40*/  HMMA.16816.F32 R40, R176, R8, R40 ;  /* 0x00000008b028723c */ /* 0x000fe20000001828 */
[----:B------:R-:W-:-:S06]  /*9e50*/  FMUL.FTZ R8, R59, UR4 ;  /* 0x000000043b087c20 */ /* 0x000fcc0008410000 */
[----:B------:R2:W-:Y:S01]  /*9e60*/  MUFU.TANH R180, R61 ;  /* 0x0000003d00b47308 */ /* 0x0005e20000002400 */
[----:B------:R-:W-:Y:S07]  /*9e70*/  HMMA.16816.F32 R48, R28, R24, R48 ;  /* 0x000000181c30723c */ /* 0x000fee0000001830 */
[----:B------:R-:W-:Y:S01]  /*9e80*/  MUFU.TANH R168, R168 ;  /* 0x000000a800a87308 */ /* 0x000fe20000002400 */
[C---:B------:R-:W-:Y:S07]  /*9e90*/  HMMA.16816.F32 R192, R32.reuse, R26, R192 ;  /* 0x0000001a20c0723c */ /* 0x040fee00000018c0 */
[----:B------:R-:W-:Y:S01]  /*9ea0*/  MUFU.TANH R169, R169 ;  /* 0x000000a900a97308 */ /* 0x000fe20000002400 */
[----:B------:R-:W-:Y:S07]  /*9eb0*/  HMMA.16816.F32 R184, R32, R6, R184 ;  /* 0x0000000620b8723c */ /* 0x000fee00000018b8 */
[----:B------:R-:W-:Y:S01]  /*9ec0*/  MUFU.TANH R65, R65 ;  /* 0x0000004100417308 */ /* 0x000fe20000002400 */
[C---:B-1----:R-:W-:Y:S07]  /*9ed0*/  HMMA.16816.F32 R52, R16.reuse, R164, R52 ;  /* 0x000000a41034723c */ /* 0x042fee0000001834 */
[----:B------:R-:W-:Y:S01]  /*9ee0*/  MUFU.TANH R66, R66 ;  /* 0x0000004200427308 */ /* 0x000fe20000002400 */
[----:B------:R-:W-:Y:S07]  /*9ef0*/  HMMA.16816.F32 R188, R16, R20, R188 ;  /* 0x0000001410bc723c */ /* 0x000fee00000018bc */
[----:B------:R-:W-:Y:S01]  /*9f00*/  MUFU.TANH R182, R63 ;  /* 0x0000003f00b67308 */ /* 0x000fe20000002400 */
[----:B------:R-:W-:Y:S01]  /*9f10*/  HMMA.16816.F32 R40, R28, R4, R40 ;  /* 0x000000041c28723c */ /* 0x000fe20000001828 */
[----:B------:R-:W-:-:S02]  /*9f20*/  IMAD.SHL.U32 R4, R216, 0x2, RZ ;  /* 0x00000002d8047824 */ /* 0x000fc400078e00ff */
[----:B------:R-:W-:Y:S01]  /*9f30*/  FMUL.FTZ R32, R53, UR4 ;  /* 0x0000000435207c20 */ /* 0x000fe20008410000 */
[----:B------:R-:W-:Y:S01]  /*9f40*/  FMUL.FTZ R52, R52, UR4 ;  /* 0x0000000434347c20 */ /* 0x000fe20008410000 */
[----:B------:R-:W-:Y:S01]  /*9f50*/  FMUL.FTZ R9, R54, UR4 ;  /* 0x0000000436097c20 */ /* 0x000fe20008410000 */
[----:B------:R-:W-:Y:S01]  /*9f60*/  LOP3.LUT R4, R4, 0x6, RZ, 0xc0, !PT ;  /* 0x0000000604047812 */ /* 0x000fe200078ec0ff */
[----:B------:R-:W-:Y:S01]  /*9f70*/  FMUL.FTZ R5, R55, UR4 ;  /* 0x0000000437057c20 */ /* 0x000fe20008410000 */
[----:B------:R-:W-:Y:S01]  /*9f80*/  HMMA.16816.F32 R48, R12, R164, R48 ;  /* 0x000000a40c30723c */ /* 0x000fe20000001830 */
[----:B------:R-:W1:Y:S02]  /*9f90*/  MUFU.TANH R32, R32 ;  /* 0x0000002000207308 */ /* 0x000e640000002400 */
[----:B------:R-:W-:Y:S01]  /*9fa0*/  FMUL.FTZ R59, R188, UR4 ;  /* 0x00000004bc3b7c20 */ /* 0x000fe20008410000 */
[----:B------:R-:W-:-:S04]  /*9fb0*/  FMUL.FTZ R34, R189, UR4 ;  /* 0x00000004bd227c20 */ /* 0x000fc80008410000 */
[C---:B------:R-:W-:Y:S01]  /*9fc0*/  HMMA.16816.F32 R192, R16.reuse, R166, R192 ;  /* 0x000000a610c0723c */ /* 0x040fe200000018c0 */
[----:B------:R-:W3:Y:S07]  /*9fd0*/  MUFU.TANH R59, R59 ;  /* 0x0000003b003b7308 */ /* 0x000eee0000002400 */
[----:B------:R-:W-:Y:S01]  /*9fe0*/  HMMA.16816.F32 R184, R16, R22, R184 ;  /* 0x0000001610b8723c */ /* 0x000fe200000018b8 */
[----:B------:R-:W-:Y:S01]  /*9ff0*/  IMAD R16, R217, 0x40, R4 ;  /* 0x00000040d9107824 */ /* 0x000fe200078e0204 */
[----:B------:R5:W3:Y:S01]  /*a000*/  MUFU.TANH R172, R52 ;  /* 0x0000003400ac7308 */ /* 0x000ae20000002400 */
[----:B------:R-:W-:Y:S01]  /*a010*/  FMUL.FTZ R24, R48, UR4 ;  /* 0x0000000430187c20 */ /* 0x000fe20008410000 */
[----:B------:R-:W-:Y:S01]  /*a020*/  FMUL.FTZ R25, R49, UR4 ;  /* 0x0000000431197c20 */ /* 0x000fe20008410000 */
[----:B------:R-:W-:-:S02]  /*a030*/  VIADD R33, R16, 0xffffff40 ;  /* 0xffffff4010217836 */ /* 0x000fc40000000000 */
[----:B--2---:R-:W-:Y:S01]  /*a040*/  FMUL.FTZ R61, R51, UR4 ;  /* 0x00000004333d7c20 */ /* 0x004fe20008410000 */
[C---:B------:R-:W-:Y:S01]  /*a050*/  VIADD R56, R16.reuse, 0xffffff49 ;  /* 0xffffff4910387836 */ /* 0x040fe20000000000 */
[----:B------:R-:W-:Y:S01]  /*a060*/  HMMA.16816.F32 R44, R28, R26, R44 ;  /* 0x0000001a1c2c723c */ /* 0x000fe2000000182c */
[----:B------:R-:W-:Y:S01]  /*a070*/  VIADD R54, R16, 0xffffff51 ;  /* 0xffffff5110367836 */ /* 0x000fe20000000000 */
[-C--:B------:R-:W-:Y:S01]  /*a080*/  ISETP.GE.AND P0, PT, R33, R238.reuse, PT ;  /* 0x000000ee2100720c */ /* 0x080fe20003f06270 */
[----:B------:R-:W-:Y:S01]  /*a090*/  FMUL.FTZ R173, R192, UR4 ;  /* 0x00000004c0ad7c20 */ /* 0x000fe20008410000 */
[----:B------:R-:W-:Y:S01]  /*a0a0*/  FMUL.FTZ R60, R193, UR4 ;  /* 0x00000004c13c7c20 */ /* 0x000fe20008410000 */
[----:B------:R-:W-:Y:S01]  /*a0b0*/  VIADD R48, R16, 0xffffff61 ;  /* 0xffffff6110307836 */ /* 0x000fe20000000000 */
[----:B------:R-:W-:Y:S01]  /*a0c0*/  ISETP.GE.AND P3, PT, R56, R238, PT ;  /* 0x000000ee3800720c */ /* 0x000fe20003f66270 */
[----:B------:R-:W-:Y:S01]  /*a0d0*/  VIADD R19, R16, 0xffffff70 ;  /* 0xffffff7010137836 */ /* 0x000fe20000000000 */
[----:B------:R-:W-:Y:S01]  /*a0e0*/  HMMA.16816.F32 R36, R176, R10, R36 ;  /* 0x0000000ab024723c */ /* 0x000fe20000001824 */
[----:B------:R-:W-:Y:S01]  /*a0f0*/  FSEL R206, R206, -INF , !P0 ;  /* 0xff800000cece7808 */ /* 0x000fe20004000000 */
[----:B------:R-:W2:Y:S01]  /*a100*/  MUFU.TANH R173, R173 ;  /* 0x000000ad00ad7308 */ /* 0x000ea20000002400 */
[----:B------:R-:W-:Y:S01]  /*a110*/  FMUL.FTZ R35, R184, UR4 ;  /* 0x00000004b8237c20 */ /* 0x000fe20008410000 */
[----:B-----5:R-:W-:-:S02]  /*a120*/  VIADD R52, R16, 0xffffff58 ;  /* 0xffffff5810347836 */ /* 0x020fc40000000000 */
[----:B------:R-:W-:Y:S01]  /*a130*/  FMUL.FTZ R62, R185, UR4 ;  /* 0x00000004b93e7c20 */ /* 0x000fe20008410000 */
[-C--:B------:R-:W-:Y:S01]  /*a140*/  ISETP.GE.AND P1, PT, R54, R238.reuse, PT ;  /* 0x000000ee3600720c */ /* 0x080fe20003f26270 */
[C---:B------:R-:W-:Y:S01]  /*a150*/  VIADD R57, R16.reuse, 0xffffff48 ;  /* 0xffffff4810397836 */ /* 0x040fe20000000000 */
[----:B------:R-:W-:Y:S01]  /*a160*/  FSEL R211, R211, -INF , !P3 ;  /* 0xff800000d3d37808 */ /* 0x000fe20005800000 */
[----:B------:R-:W-:Y:S01]  /*a170*/  VIADD R53, R16, 0xffffff41 ;  /* 0xffffff4110357836 */ /* 0x000fe20000000000 */
[-C--:B------:R-:W-:Y:S01]  /*a180*/  ISETP.GE.AND P0, PT, R52, R238.reuse, PT ;  /* 0x000000ee3400720c */ /* 0x080fe20003f06270 */
[----:B------:R-:W5:Y:S01]  /*a190*/  MUFU.TANH R60, R60 ;  /* 0x0000003c003c7308 */ /* 0x000f620000002400 */
[----:B------:R-:W-:Y:S01]  /*a1a0*/  HMMA.16816.F32 R44, R12, R166, R44 ;  /* 0x000000a60c2c723c */ /* 0x000fe2000000182c */
[-C--:B------:R-:W-:Y:S01]  /*a1b0*/  ISETP.GE.AND P3, PT, R48, R238.reuse, PT ;  /* 0x000000ee3000720c */ /* 0x080fe20003f66270 */
[C---:B------:R-:W-:Y:S01]  /*a1c0*/  VIADD R55, R16.reuse, 0xffffff50 ;  /* 0xffffff5010377836 */ /* 0x040fe20000000000 */
[----:B----4-:R-:W-:Y:S01]  /*a1d0*/  FSEL R199, R199, -INF , !P0 ;  /* 0xff800000c7c77808 */ /* 0x010fe20004000000 */
[C---:B------:R-:W-:Y:S01]  /*a1e0*/  VIADD R49, R16.reuse, 0xffffff60 ;  /* 0xffffff6010317836 */ /* 0x040fe20000000000 */
[----:B------:R-:W-:Y:S01]  /*a1f0*/  ISETP.GE.AND P0, PT, R19, R238, PT ;  /* 0x000000ee1300720c */ /* 0x000fe20003f06270 */
[C---:B------:R-:W-:Y:S01]  /*a200*/  VIADD R51, R16.reuse, 0xffffff59 ;  /* 0xffffff5910337836 */ /* 0x040fe20000000000 */
[----:B------:R-:W4:Y:S01]  /*a210*/  MUFU.TANH R35, R35 ;  /* 0x0000002300237308 */ /* 0x000f220000002400 */
[----:B------:R-:W-:Y:S01]  /*a220*/  HMMA.16816.F32 R36, R28, R6, R36 ;  /* 0x000000061c24723c */ /* 0x000fe20000001824 */
[----:B------:R-:W-:Y:S01]  /*a230*/  FSEL R202, R171, -INF , !P1 ;  /* 0xff800000abca7808 */ /* 0x000fe20004800000 */
[----:B------:R-:W-:Y:S01]  /*a240*/  VIADD R27, R16, 0xffffff68 ;  /* 0xffffff68101b7836 */ /* 0x000fe20000000000 */
[----:B-1----:R-:W-:Y:S01]  /*a250*/  FSEL R171, R32, -INF , !P3 ;  /* 0xff80000020ab7808 */ /* 0x002fe20005800000 */
[C---:B------:R-:W-:Y:S01]  /*a260*/  VIADD R26, R16.reuse, 0xffffff69 ;  /* 0xffffff69101a7836 */ /* 0x040fe20000000000 */
[----:B---3--:R-:W-:Y:S01]  /*a270*/  FSEL R32, R59, -INF , !P0 ;  /* 0xff8000003b207808 */ /* 0x008fe20004000000 */
[C---:B------:R-:W-:Y:S01]  /*a280*/  VIADD R18, R16.reuse, 0xffffff71 ;  /* 0xffffff7110127836 */ /* 0x040fe20000000000 */
[----:B------:R-:W1:Y:S01]  /*a290*/  MUFU.TANH R34, R34 ;  /* 0x0000002200227308 */ /* 0x000e620000002400 */
[----:B------:R-:W-:Y:S01]  /*a2a0*/  ISETP.GE.AND P0, PT, R33, R222, PT ;  /* 0x000000de2100720c */ /* 0x000fe20003f06270 */
[C---:B------:R-:W-:Y:S01]  /*a2b0*/  HMMA.16816.F32 R40, R12.reuse, R20, R40 ;  /* 0x000000140c28723c */ /* 0x040fe20000001828 */
[-C--:B------:R-:W-:Y:S01]  /*a2c0*/  ISETP.GE.AND P5, PT, R57, R238.reuse, PT ;  /* 0x000000ee3900720c */ /* 0x080fe20003fa6270 */
[C---:B------:R-:W-:Y:S01]  /*a2d0*/  VIADD R17, R16.reuse, 0xffffff78 ;  /* 0xffffff7810117836 */ /* 0x040fe20000000000 */
[-C--:B------:R-:W-:Y:S01]  /*a2e0*/  ISETP.GE.AND P4, PT, R53, R238.reuse, PT ;  /* 0x000000ee3500720c */ /* 0x080fe20003f86270 */
[----:B------:R-:W-:Y:S01]  /*a2f0*/  VIADD R16, R16, 0xffffff79 ;  /* 0xffffff7910107836 */ /* 0x000fe20000000000 */
[----:B------:R-:W-:Y:S01]  /*a300*/  ISETP.GE.AND P2, PT, R55, R238, PT ;  /* 0x000000ee3700720c */ /* 0x000fe20003f46270 */
[----:B------:R-:W3:Y:S01]  /*a310*/  MUFU.TANH R62, R62 ;  /* 0x0000003e003e7308 */ /* 0x000ee20000002400 */
[----:B------:R-:W-:Y:S01]  /*a320*/  FSEL R208, R208, -INF , !P0 ;  /* 0xff800000d0d07808 */ /* 0x000fe20004000000 */
[----:B------:R-:W-:Y:S01]  /*a330*/  FMUL.FTZ R44, R44, UR4 ;  /* 0x000000042c2c7c20 */ /* 0x000fe20008410000 */
[----:B------:R-:W-:Y:S01]  /*a340*/  FSEL R4, R201, -INF , !P5 ;  /* 0xff800000c9047808 */ /* 0x000fe20006800000 */
[----:B------:R-:W-:Y:S01]  /*a350*/  FMUL.FTZ R45, R45, UR4 ;  /* 0x000000042d2d7c20 */ /* 0x000fe20008410000 */
[----:B------:R-:W-:Y:S01]  /*a360*/  ISETP.GE.AND P0, PT, R56, R222, PT ;  /* 0x000000de3800720c */ /* 0x000fe20003f06270 */
[----:B------:R-:W-:Y:S01]  /*a370*/  HMMA.16816.F32 R36, R12, R22, R36 ;  /* 0x000000160c24723c */ /* 0x000fe20000001824 */
[----:B------:R-:W-:Y:S01]  /*a380*/  FSEL R207, R207, -INF , !P4 ;  /* 0xff800000cfcf7808 */ /* 0x000fe20006000000 */
[----:B------:R-:W3:Y:S01]  /*a390*/  MUFU.TANH R24, R24 ;  /* 0x0000001800187308 */ /* 0x000ee20000002400 */
[-C--:B------:R-:W-:Y:S01]  /*a3a0*/  ISETP.GE.AND P5, PT, R49, R238.reuse, PT ;  /* 0x000000ee3100720c */ /* 0x080fe20003fa6270 */
[----:B------:R-:W-:Y:S01]  /*a3b0*/  FMUL.FTZ R50, R50, UR4 ;  /* 0x0000000432327c20 */ /* 0x000fe20008410000 */
[-C--:B------:R-:W-:Y:S01]  /*a3c0*/  ISETP.GE.AND P4, PT, R51, R238.reuse, PT ;  /* 0x000000ee3300720c */ /* 0x080fe20003f86270 */
[----:B------:R-:W-:Y:S01]  /*a3d0*/  FMUL.FTZ R46, R46, UR4 ;  /* 0x000000042e2e7c20 */ /* 0x000fe20008410000 */
[----:B------:R-:W-:Y:S01]  /*a3e0*/  FSEL R203, R170, -INF , !P2 ;  /* 0xff800000aacb7808 */ /* 0x000fe20005000000 */
[----:B------:R-:W-:Y:S01]  /*a3f0*/  FMUL.FTZ R21, R40, UR4 ;  /* 0x0000000428157c20 */ /* 0x000fe20008410000 */
[-C--:B------:R-:W-:Y:S01]  /*a400*/  ISETP.GE.AND P2, PT, R27, R238.reuse, PT ;  /* 0x000000ee1b00720c */ /* 0x080fe20003f46270 */
[----:B------:R-:W3:Y:S01]  /*a410*/  MUFU.TANH R25, R25 ;  /* 0x0000001900197308 */ /* 0x000ee20000002400 */
[----:B------:R-:W-:Y:S01]  /*a420*/  ISETP.GE.AND P1, PT, R26, R238, PT ;  /* 0x000000ee1a00720c */ /* 0x000fe20003f26270 */
[----:B------:R-:W-:Y:S01]  /*a430*/  FMUL.FTZ R41, R41, UR4 ;  /* 0x0000000429297c20 */ /* 0x000fe20008410000 */
[----:B------:R-:W-:Y:S01]  /*a440*/  FSEL R213, R213, -INF , !P0 ;  /* 0xff800000d5d57808 */ /* 0x000fe20004000000 */
[----:B------:R-:W-:Y:S01]  /*a450*/  FMUL.FTZ R43, R43, UR4 ;  /* 0x000000042b2b7c20 */ /* 0x000fe20008410000 */
[----:B------:R-:W-:Y:S01]  /*a460*/  FSEL R172, R172, -INF , !P5 ;  /* 0xff800000acac7808 */ /* 0x000fe20006800000 */
[----:B------:R-:W-:Y:S01]  /*a470*/  FMUL.FTZ R47, R47, UR4 ;  /* 0x000000042f2f7c20 */ /* 0x000fe20008410000 */
[----:B------:R-:W-:Y:S01]  /*a480*/  ISETP.GE.AND P0, PT, R54, R222, PT ;  /* 0x000000de3600720c */ /* 0x000fe20003f06270 */
[----:B------:R-:W3:Y:S01]  /*a490*/  MUFU.TANH R10, R44 ;  /* 0x0000002c000a7308 */ /* 0x000ee20000002400 */
[----:B------:R-:W-:Y:S01]  /*a4a0*/  FSEL R198, R198, -INF , !P4 ;  /* 0xff800000c6c67808 */ /* 0x000fe20006000000 */
[----:B------:R-:W-:Y:S01]  /*a4b0*/  FMUL.FTZ R37, R37, UR4 ;  /* 0x0000000425257c20 */ /* 0x000fe20008410000 */
[-C--:B------:R-:W-:Y:S01]  /*a4c0*/  ISETP.GE.AND P5, PT, R17, R238.reuse, PT ;  /* 0x000000ee1100720c */ /* 0x080fe20003fa6270 */
[----:B------:R-:W-:Y:S01]  /*a4d0*/  FMUL.FTZ R38, R38, UR4 ;  /* 0x0000000426267c20 */ /* 0x000fe20008410000 */
[-C--:B------:R-:W-:Y:S01]  /*a4e0*/  ISETP.GE.AND P4, PT, R18, R238.reuse, PT ;  /* 0x000000ee1200720c */ /* 0x080fe20003f86270 */
[----:B------:R-:W-:Y:S01]  /*a4f0*/  FMUL.FTZ R39, R39, UR4 ;  /* 0x0000000427277c20 */ /* 0x000fe20008410000 */
[----:B------:R-:W-:Y:S01]  /*a500*/  ISETP.GE.AND P3, PT, R16, R238, PT ;  /* 0x000000ee1000720c */ /* 0x000fe20003f66270 */
[----:B------:R3:W3:Y:S01]  /*a510*/  MUFU.TANH R20, R45 ;  /* 0x0000002d00147308 */ /* 0x0006e20000002400 */
[----:B--2---:R-:W-:Y:S01]  /*a520*/  FSEL R173, R173, -INF , !P2 ;  /* 0xff800000adad7808 */ /* 0x004fe20005000000 */
[----:B------:R-:W-:Y:S01]  /*a530*/  FMUL.FTZ R42, R42, UR4 ;  /* 0x000000042a2a7c20 */ /* 0x000fe20008410000 */
[----:B-----5:R-:W-:Y:S01]  /*a540*/  FSEL R170, R60, -INF , !P1 ;  /* 0xff8000003caa7808 */ /* 0x020fe20004800000 */
[----:B------:R-:W-:Y:S01]  /*a550*/  FMUL.FTZ R36, R36, UR4 ;  /* 0x0000000424247c20 */ /* 0x000fe20008410000 */
[----:B------:R-:W-:Y:S01]  /*a560*/  ISETP.GE.AND P2, PT, R33, R231, PT ;  /* 0x000000e72100720c */ /* 0x000fe20003f46270 */
[----:B------:R-:W-:Y:S01]  /*a570*/  FMUL.FTZ R12, R195, UR4 ;  /* 0x00000004c30c7c20 */ /* 0x000fe20008410000 */
[----:B------:R-:W-:Y:S01]  /*a580*/  ISETP.GE.AND P1, PT, R33, R223, PT ;  /* 0x000000df2100720c */ /* 0x000fe20003f26270 */
[----:B------:R-:W2:Y:S01]  /*a590*/  MUFU.TANH R21, R21 ;  /* 0x0000001500157308 */ /* 0x000ea20000002400 */
[----:B------:R-:W-:-:S02]  /*a5a0*/  FSEL R184, R67, -INF , !P0 ;  /* 0xff80000043b87808 */ /* 0x000fc40004000000 */
[----:B----4-:R-:W-:Y:S02]  /*a5b0*/  FSEL R33, R35, -INF , !P5 ;  /* 0xff80000023217808 */ /* 0x010fe40006800000 */
[----:B------:R-:W-:Y:S02]  /*a5c0*/  ISETP.GE.AND P0, PT, R51, R223, PT ;  /* 0x000000df3300720c */ /* 0x000fe40003f06270 */
[----:B-1----:R-:W-:Y:S01]  /*a5d0*/  FSEL R34, R34, -INF , !P4 ;  /* 0xff80000022227808 */ /* 0x002fe20006000000 */
[----:B------:R-:W1:Y:S01]  /*a5e0*/  MUFU.TANH R164, R41 ;  /* 0x0000002900a47308 */ /* 0x000e620000002400 */
[----:B---3--:R-:W-:Y:S01]  /*a5f0*/  FSEL R35, R62, -INF , !P3 ;  /* 0xff8000003e237808 */ /* 0x008fe20005800000 */
[----:B------:R-:W-:Y:S01]  /*a600*/  FMUL.FTZ R45, R191, UR4 ;  /* 0x00000004bf2d7c20 */ /* 0x000fe20008410000 */
[C---:B------:R-:W-:Y:S02]  /*a610*/  ISETP.GE.AND P4, PT, R53.reuse, R231, PT ;  /* 0x000000e73500720c */ /* 0x040fe40003f86270 */
[----:B------:R-:W-:-:S02]  /*a620*/  ISETP.GE.AND P5, PT, R53, R223, PT ;  /* 0x000000df3500720c */ /* 0x000fc40003fa6270 */
[----:B------:R-:W-:Y:S01]  /*a630*/  ISETP.GE.AND P3, PT, R53, R222, PT ;  /* 0x000000de3500720c */ /* 0x000fe20003f66270 */
[----:B------:R-:W3:Y:S01]  /*a640*/  MUFU.TANH R60, R37 ;  /* 0x00000025003c7308 */ /* 0x000ee20000002400 */
[----:B------:R-:W-:Y:S02]  /*a650*/  FSEL R53, R204, -INF , !P2 ;  /* 0xff800000cc357808 */ /* 0x000fe40005000000 */
[----:B------:R-:W-:Y:S02]  /*a660*/  ISETP.GE.AND P2, PT, R57, R231, PT ;  /* 0x000000e73900720c */ /* 0x000fe40003f46270 */
[----:B------:R-:W-:Y:S02]  /*a670*/  FSEL R180, R180, -INF , !P0 ;  /* 0xff800000b4b47808 */ /* 0x000fe40004000000 */
[----:B------:R-:W-:Y:S01]  /*a680*/  ISETP.GE.AND P0, PT, R49, R223, PT ;  /* 0x000000df3100720c */ /* 0x000fe20003f06270 */
[----:B------:R-:W4:Y:S01]  /*a690*/  MUFU.TANH R50, R50 ;  /* 0x0000003200327308 */ /* 0x000f220000002400 */
[----:B------:R-:W-:-:S02]  /*a6a0*/  FSEL R62, R168, -INF , !P2 ;  /* 0xff800000a83e7808 */ /* 0x000fc40005000000 */
[-C--:B------:R-:W-:Y:S02]  /*a6b0*/  ISETP.GE.AND P2, PT, R57, R223.reuse, PT ;  /* 0x000000df3900720c */ /* 0x080fe40003f46270 */
[----:B------:R-:W-:Y:S02]  /*a6c0*/  FSEL R201, R24, -INF , !P0 ;  /* 0xff80000018c97808 */ /* 0x000fe40004000000 */
[-C--:B------:R-:W-:Y:S01]  /*a6d0*/  ISETP.GE.AND P0, PT, R48, R223.reuse, PT ;  /* 0x000000df3000720c */ /* 0x080fe20003f06270 */
[----:B------:R-:W-:Y:S01]  /*a6e0*/  MUFU.TANH R64, R64 ;  /* 0x0000004000407308 */ /* 0x000fe20000002400 */
[----:B------:R-:W-:Y:S02]  /*a6f0*/  FSEL R11, R200, -INF , !P2 ;  /* 0xff800000c80b7808 */ /* 0x000fe40005000000 */
[----:B------:R-:W-:Y:S02]  /*a700*/  FSEL R200, R25, -INF , !P0 ;  /* 0xff80000019c87808 */ /* 0x000fe40004000000 */
[----:B------:R-:W-:-:S02]  /*a710*/  ISETP.GE.AND P0, PT, R27, R223, PT ;  /* 0x000000df1b00720c */ /* 0x000fc40003f06270 */
[----:B------:R-:W-:Y:S01]  /*a720*/  FSEL R6, R196, -INF , !P1 ;  /* 0xff800000c4067808 */ /* 0x000fe20004800000 */
[----:B------:R-:W-:Y:S01]  /*a730*/  MUFU.TANH R192, R61 ;  /* 0x0000003d00c07308 */ /* 0x000fe20000002400 */
[----:B------:R-:W-:Y:S02]  /*a740*/  ISETP.GE.AND P1, PT, R56, R223, PT ;  /* 0x000000df3800720c */ /* 0x000fe40003f26270 */
[----:B------:R-:W-:Y:S02]  /*a750*/  FSEL R7, R197, -INF , !P5 ;  /* 0xff800000c5077808 */ /* 0x000fe40006800000 */
[----:B------:R-:W-:Y:S02]  /*a760*/  FSEL R205, R205, -INF , !P4 ;  /* 0xff800000cdcd7808 */ /* 0x000fe40006000000 */
[----:B------:R-:W-:Y:S01]  /*a770*/  FSEL R197, R10, -INF , !P0 ;  /* 0xff8000000ac57808 */ /* 0x000fe20004000000 */
[----:B------:R5:W-:Y:S01]  /*a780*/  MUFU.TANH R188, R46 ;  /* 0x0000002e00bc7308 */ /* 0x000be20000002400 */
[----:B------:R-:W-:Y:S01]  /*a790*/  ISETP.GE.AND P4, PT, R56, R231, PT ;  /* 0x000000e73800720c */ /* 0x000fe20003f86270 */
[----:B------:R-:W-:Y:S01]  /*a7a0*/  FMUL.FTZ R10, R194, UR4 ;  /* 0x00000004c20a7c20 */ /* 0x000fe20008410000 */
[----:B------:R-:W-:-:S02]  /*a7b0*/  ISETP.GE.AND P0, PT, R26, R223, PT ;  /* 0x000000df1a00720c */ /* 0x000fc40003f06270 */
[----:B------:R-:W-:Y:S02]  /*a7c0*/  FSEL R210, R210, -INF , !P1 ;  /* 0xff800000d2d27808 */ /* 0x000fe40004800000 */
[-C--:B------:R-:W-:Y:S01]  /*a7d0*/  ISETP.GE.AND P1, PT, R54, R223.reuse, PT ;  /* 0x000000df3600720c */ /* 0x080fe20003f26270 */
[----:B------:R-:W-:Y:S01]  /*a7e0*/  MUFU.TANH R56, R39 ;  /* 0x0000002700387308 */ /* 0x000fe20000002400 */
[----:B------:R-:W-:Y:S02]  /*a7f0*/  FSEL R169, R169, -INF , !P4 ;  /* 0xff800000a9a97808 */ /* 0x000fe40006000000 */
[-C--:B------:R-:W-:Y:S02]  /*a800*/  ISETP.GE.AND P2, PT, R55, R222.reuse, PT ;  /* 0x000000de3700720c */ /* 0x080fe40003f46270 */
[----:B------:R-:W-:Y:S02]  /*a810*/  FSEL R196, R20, -INF , !P0 ;  /* 0xff80000014c47808 */ /* 0x000fe40004000000 */
[----:B------:R-:W-:Y:S01]  /*a820*/  ISETP.GE.AND P4, PT, R57, R222, PT ;  /* 0x000000de3900720c */ /* 0x000fe20003f86270 */
[----:B------:R-:W-:Y:S01]  /*a830*/  MUFU.TANH R189, R47 ;  /* 0x0000002f00bd7308 */ /* 0x000fe20000002400 */
[----:B------:R-:W-:Y:S01]  /*a840*/  ISETP.GE.AND P0, PT, R19, R223, PT ;  /* 0x000000df1300720c */ /* 0x000fe20003f06270 */
[----:B-----5:R-:W-:Y:S01]  /*a850*/  FMUL.FTZ R46, R190, UR4 ;  /* 0x00000004be2e7c20 */ /* 0x020fe20008410000 */
[----:B------:R-:W-:-:S02]  /*a860*/  FSEL R185, R65, -INF , !P1 ;  /* 0xff80000041b97808 */ /* 0x000fc40004800000 */
[----:B------:R-:W-:Y:S02]  /*a870*/  ISETP.GE.AND P1, PT, R52, R222, PT ;  /* 0x000000de3400720c */ /* 0x000fe40003f26270 */
[----:B------:R-:W-:Y:S01]  /*a880*/  FSEL R179, R66, -INF , !P2 ;  /* 0xff80000042b37808 */ /* 0x000fe20005000000 */
[----:B------:R-:W5:Y:S01]  /*a890*/  MUFU.TANH R57, R43 ;  /* 0x0000002b00397308 */ /* 0x000f620000002400 */
[----:B------:R-:W-:Y:S02]  /*a8a0*/  FSEL R209, R209, -INF , !P3 ;  /* 0xff800000d1d17808 */ /* 0x000fe40005800000 */
[----:B--2---:R-:W-:Y:S02]  /*a8b0*/  FSEL R66, R21, -INF , !P0 ;  /* 0xff80000015427808 */ /* 0x004fe40004000000 */
[C---:B------:R-:W-:Y:S02]  /*a8c0*/  ISETP.GE.AND P5, PT, R55.reuse, R231, PT ;  /* 0x000000e73700720c */ /* 0x040fe40003fa6270 */
[-C--:B------:R-:W-:Y:S01]  /*a8d0*/  ISETP.GE.AND P3, PT, R55, R223.reuse, PT ;  /* 0x000000df3700720c */ /* 0x080fe20003f66270 */
[----:B------:R-:W-:Y:S01]  /*a8e0*/  MUFU.TANH R59, R42 ;  /* 0x0000002a003b7308 */ /* 0x000fe20000002400 */
[----:B------:R-:W-:-:S02]  /*a8f0*/  ISETP.GE.AND P0, PT, R18, R223, PT ;  /* 0x000000df1200720c */ /* 0x000fc40003f06270 */
[----:B------:R-:W-:Y:S02]  /*a900*/  FSEL R183, R183, -INF , !P1 ;  /* 0xff800000b7b77808 */ /* 0x000fe40004800000 */
[-C--:B------:R-:W-:Y:S02]  /*a910*/  ISETP.GE.AND P1, PT, R51, R222.reuse, PT ;  /* 0x000000de3300720c */ /* 0x080fe40003f26270 */
[----:B-1----:R-:W-:Y:S01]  /*a920*/  FSEL R164, R164, -INF , !P0 ;  /* 0xff800000a4a47808 */ /* 0x002fe20004000000 */
[----:B------:R-:W1:Y:S01]  /*a930*/  MUFU.TANH R55, R38 ;  /* 0x0000002600377308 */ /* 0x000e620000002400 */
[----:B------:R-:W-:Y:S02]  /*a940*/  ISETP.GE.AND P0, PT, R16, R223, PT ;  /* 0x000000df1000720c */ /* 0x000fe40003f06270 */
[----:B------:R-:W-:Y:S02]  /*a950*/  FSEL R182, R182, -INF , !P1 ;  /* 0xff800000b6b67808 */ /* 0x000fe40004800000 */
[----:B------:R-:W-:-:S02]  /*a960*/  ISETP.GE.AND P1, PT, R49, R222, PT ;  /* 0x000000de3100720c */ /* 0x000fc40003f26270 */
[----:B---3--:R-:W-:Y:S01]  /*a970*/  FSEL R60, R60, -INF , !P0 ;  /* 0xff8000003c3c7808 */ /* 0x008fe20004000000 */
[----:B------:R-:W2:Y:S01]  /*a980*/  MUFU.TANH R63, R36 ;  /* 0x00000024003f7308 */ /* 0x000ea20000002400 */
[-C--:B------:R-:W-:Y:S02]  /*a990*/  ISETP.GE.AND P0, PT, R18, R222.reuse, PT ;  /* 0x000000de1200720c */ /* 0x080fe40003f06270 */
[----:B----4-:R-:W-:Y:S02]  /*a9a0*/  FSEL R193, R50, -INF , !P1 ;  /* 0xff80000032c17808 */ /* 0x010fe40004800000 */
[----:B------:R-:W-:Y:S02]  /*a9b0*/  ISETP.GE.AND P1, PT, R48, R222, PT ;  /* 0x000000de3000720c */ /* 0x000fe40003f26270 */
[----:B------:R-:W-:Y:S01]  /*a9c0*/  FMNMX3.FTZ R14, R240, R6, R7, !PT ;  /* 0x00000006f00e7276 */ /* 0x000fe20007810007 */
[----:B------:R-:W3:Y:S01]  /*a9d0*/  MUFU.TANH R58, R58 ;  /* 0x0000003a003a7308 */ /* 0x000ee20000002400 */
[----:B-----5:R-:W-:-:S02]  /*a9e0*/  FSEL R57, R57, -INF , !P0 ;  /* 0xff80000039397808 */ /* 0x020fc40004000000 */
[----:B------:R-:W-:Y:S02]  /*a9f0*/  FSEL R212, R212, -INF , !P4 ;  /* 0xff800000d4d47808 */ /* 0x000fe40006000000 */
[----:B------:R-:W-:Y:S02]  /*aa00*/  FMNMX3.FTZ R13, R0, R208, R209, !PT ;  /* 0x000000d0000d7276 */ /* 0x000fe400078100d1 */
[----:B------:R-:W-:Y:S01]  /*aa10*/  ISETP.GE.AND P0, PT, R17, R222, PT ;  /* 0x000000de1100720c */ /* 0x000fe20003f06270 */
[----:B------:R-:W4:Y:S01]  /*aa20*/  MUFU.TANH R8, R8 ;  /* 0x0000000800087308 */ /* 0x000f220000002400 */
[----:B------:R-:W-:Y:S02]  /*aa30*/  FSEL R176, R64, -INF , !P3 ;  /* 0xff80000040b07808 */ /* 0x000fe40005800000 */
[----:B------:R-:W-:Y:S02]  /*aa40*/  ISETP.GE.AND P2, PT, R52, R223, PT ;  /* 0x000000df3400720c */ /* 0x000fe40003f46270 */
[----:B------:R-:W-:-:S02]  /*aa50*/  FSEL R192, R192, -INF , !P1 ;  /* 0xff800000c0c07808 */ /* 0x000fc40004800000 */
[----:B------:R-:W-:Y:S01]  /*aa60*/  FMNMX3.FTZ R14, R14, R11, R210, !PT ;  /* 0x0000000b0e0e7276 */ /* 0x000fe200078100d2 */
[----:B------:R-:W2:Y:S01]  /*aa70*/  MUFU.TANH R9, R9 ;  /* 0x0000000900097308 */ /* 0x000ea20000002400 */
[----:B------:R-:W-:Y:S02]  /*aa80*/  ISETP.GE.AND P1, PT, R27, R222, PT ;  /* 0x000000de1b00720c */ /* 0x000fe40003f26270 */
[----:B------:R-:W-:Y:S02]  /*aa90*/  FMNMX3.FTZ R13, R13, R212, R213, !PT ;  /* 0x000000d40d0d7276 */ /* 0x000fe400078100d5 */
[----:B-1----:R-:W-:Y:S02]  /*aaa0*/  FSEL R55, R55, -INF , !P0 ;  /* 0xff80000037377808 */ /* 0x002fe40004000000 */
[----:B------:R-:W-:Y:S01]  /*aab0*/  FSEL R181, R181, -INF , !P2 ;  /* 0xff800000b5b57808 */ /* 0x000fe20005000000 */
[----:B------:R-:W1:Y:S01]  /*aac0*/  MUFU.TANH R5, R5 ;  /* 0x0000000500057308 */ /* 0x000e620000002400 */
[----:B------:R-:W-:-:S02]  /*aad0*/  FMNMX3.FTZ R14, R14, R176, R185, !PT ;  /* 0x000000b00e0e7276 */ /* 0x000fc400078100b9 */
[-C--:B------:R-:W-:Y:S02]  /*aae0*/  ISETP.GE.AND P0, PT, R16, R222.reuse, PT ;  /* 0x000000de1000720c */ /* 0x080fe40003f06270 */
[----:B------:R-:W-:Y:S02]  /*aaf0*/  FSEL R188, R188, -INF , !P1 ;  /* 0xff800000bcbc7808 */ /* 0x000fe40004800000 */
[----:B------:R-:W-:Y:S01]  /*ab00*/  ISETP.GE.AND P1, PT, R26, R222, PT ;  /* 0x000000de1a00720c */ /* 0x000fe20003f26270 */
[----:B------:R-:W1:Y:S01]  /*ab10*/  MUFU.TANH R10, R10 ;  /* 0x0000000a000a7308 */ /* 0x000e620000002400 */
[----:B------:R-:W-:Y:S02]  /*ab20*/  FMNMX3.FTZ R13, R13, R179, R184, !PT ;  /* 0x000000b30d0d7276 */ /* 0x000fe400078100b8 */
[----:B------:R-:W-:Y:S02]  /*ab30*/  FMNMX3.FTZ R14, R14, R181, R180, !PT ;  /* 0x000000b50e0e7276 */ /* 0x000fe400078100b4 */
[----:B------:R-:W-:-:S02]  /*ab40*/  FSEL R56, R56, -INF , !P0 ;  /* 0xff80000038387808 */ /* 0x000fc40004000000 */
[----:B------:R-:W-:Y:S01]  /*ab50*/  ISETP.NE.AND P0, PT, R217, 0x3, PT ;  /* 0x00000003d900780c */ /* 0x000fe20003f05270 */
[----:B------:R-:W1:Y:S01]  /*ab60*/  MUFU.TANH R12, R12 ;  /* 0x0000000c000c7308 */ /* 0x000e620000002400 */
[----:B------:R-:W-:Y:S01]  /*ab70*/  FSEL R189, R189, -INF , !P1 ;  /* 0xff800000bdbd7808 */ /* 0x000fe20004800000 */
[----:B------:R-:W-:Y:S01]  /*ab80*/  BAR.SYNC.DEFER_BLOCKING 0x0 ;  /* 0x0000000000007b1d */ /* 0x000fe20000010000 */
[----:B------:R-:W-:Y:S02]  /*ab90*/  ISETP.GE.AND P1, PT, R19, R222, PT ;  /* 0x000000de1300720c */ /* 0x000fe40003f26270 */
[----:B------:R-:W-:Y:S02]  /*aba0*/  FMNMX3.FTZ R13, R13, R183, R182, !PT ;  /* 0x000000b70d0d7276 */ /* 0x000fe400078100b6 */
[----:B------:R-:W-:Y:S01]  /*abb0*/  FMNMX3.FTZ R14, R14, R201, R200, !PT ;  /* 0x000000c90e0e7276 */ /* 0x000fe200078100c8 */
[----:B------:R-:W1:Y:S01]  /*abc0*/  MUFU.TANH R46, R46 ;  /* 0x0000002e002e7308 */ /* 0x000e620000002400 */
[----:B------:R-:W-:-:S02]  /*abd0*/  FSEL R59, R59, -INF , !P1 ;  /* 0xff8000003b3b7808 */ /* 0x000fc40004800000 */
[----:B------:R-:W-:Y:S02]  /*abe0*/  FMNMX3.FTZ R13, R13, R193, R192, !PT ;  /* 0x000000c10d0d7276 */ /* 0x000fe400078100c0 */
[----:B------:R-:W-:Y:S02]  /*abf0*/  ISETP.GE.AND P1, PT, R17, R223, PT ;  /* 0x000000df1100720c */ /* 0x000fe40003f26270 */
[----:B------:R-:W-:Y:S02]  /*ac00*/  FMNMX3.FTZ R14, R14, R197, R196, !PT ;  /* 0x000000c50e0e7276 */ /* 0x000fe400078100c4 */
[----:B------:R-:W-:Y:S02]  /*ac10*/  FMNMX3.FTZ R13, R13, R188, R189, !PT ;  /* 0x000000bc0d0d7276 */ /* 0x000fe400078100bd */
[----:B--2---:R-:W-:Y:S02]  /*ac20*/  FSEL R63, R63, -INF , !P1 ;  /* 0xff8000003f3f7808 */ /* 0x004fe40004800000 */
[----:B------:R-:W-:-:S02]  /*ac30*/  FMNMX3.FTZ R14, R14, R66, R164, !PT ;  /* 0x000000420e0e7276 */ /* 0x000fc400078100a4 */
[----:B------:R-:W-:Y:S02]  /*ac40*/  FMNMX3.FTZ R21, R13, R59, R57, !PT ;  /* 0x0000003b0d157276 */ /* 0x000fe40007810039 */
[-C--:B------:R-:W-:Y:S02]  /*ac50*/  ISETP.GE.AND P4, PT, R54, R231.reuse, PT ;  /* 0x000000e73600720c */ /* 0x080fe40003f86270 */
[-C--:B------:R-:W-:Y:S02]  /*ac60*/  ISETP.GE.AND P3, PT, R52, R231.reuse, PT ;  /* 0x000000e73400720c */ /* 0x080fe40003f66270 */
[-C--:B------:R-:W-:Y:S02]  /*ac70*/  ISETP.GE.AND P2, PT, R51, R231.reuse, PT ;  /* 0x000000e73300720c */ /* 0x080fe40003f46270 */
[----:B------:R-:W-:Y:S02]  /*ac80*/  ISETP.GE.AND P1, PT, R49, R231, PT ;  /* 0x000000e73100720c */ /* 0x000fe40003f26270 */
[----:B------:R-:W-:Y:S01]  /*ac90*/  FMNMX3.FTZ R13, R14, R63, R60, !PT ;  /* 0x0000003f0e0d7276 */ /* 0x000fe2000781003c */
[----:B-1-34-:R-:W-:Y:S10]  /*aca0*/  @!P0 BRA `(.L_x_507) ;  /* 0x0000000000548947 */ /* 0x01aff40003800000 */
        /* <DEDUP_REMOVED lines=21> */
.L_x_507:
[----:B-1----:R-:W1:Y:S01]  /*ae00*/  SHFL.BFLY PT, R3, R13, 0x2, 0x1f ;  /* 0x0c401f000d037f89 */ /* 0x002e6200000e0000 */
[----:B------:R-:W-:Y:S01]  /*ae10*/  FMNMX3.FTZ R2, R21, R55, R56, !PT ;  /* 0x0000003715027276 */ /* 0x000fe20007810038 */
[----:B------:R-:W-:Y:S01]  /*ae20*/  FMUL.FTZ R44, R186, UR4 ;  /* 0x00000004ba2c7c20 */ /* 0x000fe20008410000 */
[----:B------:R-:W-:Y:S01]  /*ae30*/  FSEL R195, R8, -INF , !P2 ;  /* 0xff80000008c37808 */ /* 0x000fe20005000000 */
[----:B------:R-:W-:Y:S01]  /*ae40*/  FMUL.FTZ R43, R187, UR4 ;  /* 0x00000004bb2b7c20 */ /* 0x000fe20008410000 */
[----:B------:R-:W-:Y:S01]  /*ae50*/  FMNMX3.FTZ R8, R242, R206, R207, !PT ;  /* 0x000000cef2087276 */ /* 0x000fe200078100cf */
[----:B------:R-:W2:Y:S01]  /*ae60*/  SHFL.BFLY PT, R14, R2, 0x2, 0x1f ;  /* 0x0c401f00020e7f89 */ /* 0x000ea200000e0000 */
[----:B------:R-:W-:Y:S01]  /*ae70*/  FSEL R178, R9, -INF , !P1 ;  /* 0xff80000009b27808 */ /* 0x000fe20004800000 */
[----:B------:R-:W3:Y:S01]  /*ae80*/  MUFU.TANH R45, R45 ;  /* 0x0000002d002d7308 */ /* 0x000ee20000002400 */
[----:B------:R-:W-:Y:S02]  /*ae90*/  FMNMX3.FTZ R9, R8, R4, R211, !PT ;  /* 0x0000000408097276 */ /* 0x000fe400078100d3 */
[----:B------:R-:W-:-:S02]  /*aea0*/  ISETP.GE.AND P0, PT, R48, R231, PT ;  /* 0x000000e73000720c */ /* 0x000fc40003f06270 */
[----:B------:R-:W-:Y:S02]  /*aeb0*/  FMNMX3.FTZ R9, R9, R203, R202, !PT ;  /* 0x000000cb09097276 */ /* 0x000fe400078100ca */
[----:B------:R-:W-:Y:S01]  /*aec0*/  FMNMX3.FTZ R8, R241, R53, R205, !PT ;  /* 0x00000035f1087276 */ /* 0x000fe200078100cd */
[----:B------:R-:W4:Y:S01]  /*aed0*/  MUFU.TANH R44, R44 ;  /* 0x0000002c002c7308 */ /* 0x000f220000002400 */
[----:B------:R-:W-:Y:S02]  /*aee0*/  FMNMX3.FTZ R9, R9, R199, R198, !PT ;  /* 0x000000c709097276 */ /* 0x000fe400078100c6 */
[----:B------:R-:W-:Y:S02]  /*aef0*/  FSEL R177, R5, -INF , !P0 ;  /* 0xff80000005b17808 */ /* 0x000fe40004000000 */
[----:B------:R-:W-:Y:S02]  /*af00*/  FMNMX3.FTZ R5, R9, R172, R171, !PT ;  /* 0x000000ac09057276 */ /* 0x000fe400078100ab */
[----:B------:R-:W-:Y:S01]  /*af10*/  FSEL R191, R174, -INF , !P5 ;  /* 0xff800000aebf7808 */ /* 0x000fe20006800000 */
[----:B------:R-:W5:Y:S01]  /*af20*/  MUFU.TANH R43, R43 ;  /* 0x0000002b002b7308 */ /* 0x000f620000002400 */
[----:B-1----:R-:W-:-:S02]  /*af30*/  FMNMX.FTZ R3, R13, R3, !PT ;  /* 0x000000030d037209 */ /* 0x002fc40007810000 */
[----:B------:R-:W-:Y:S02]  /*af40*/  FSEL R190, R175, -INF , !P4 ;  /* 0xff800000afbe7808 */ /* 0x000fe40006000000 */
[----:B------:R-:W-:Y:S01]  /*af50*/  FMNMX3.FTZ R8, R8, R62, R169, !PT ;  /* 0x0000003e08087276 */ /* 0x000fe200078100a9 */
[----:B------:R-:W1:Y:S01]  /*af60*/  SHFL.BFLY PT, R166, R3, 0x1, 0x1f ;  /* 0x0c201f0003a67f89 */ /* 0x000e6200000e0000 */
[----:B------:R-:W-:Y:S02]  /*af70*/  FMNMX3.FTZ R5, R5, R173, R170, !PT ;  /* 0x000000ad05057276 */ /* 0x000fe400078100aa */
[----:B------:R-:W-:Y:S02]  /*af80*/  FSEL R204, R58, -INF , !P3 ;  /* 0xff8000003acc7808 */ /* 0x000fe40005800000 */
[----:B------:R-:W-:Y:S02]  /*af90*/  FMNMX3.FTZ R8, R8, R191, R190, !PT ;  /* 0x000000bf08087276 */ /* 0x000fe400078100be */
[----:B------:R-:W-:-:S02]  /*afa0*/  FMNMX3.FTZ R5, R5, R32, R34, !PT ;  /* 0x0000002005057276 */ /* 0x000fc40007810022 */
[----:B--2---:R-:W-:Y:S02]  /*afb0*/  FMNMX.FTZ R14, R2, R14, !PT ;  /* 0x0000000e020e7209 */ /* 0x004fe40007810000 */
[-C--:B------:R-:W-:Y:S02]  /*afc0*/  ISETP.GE.AND P5, PT, R27, R231.reuse, PT ;  /* 0x000000e71b00720c */ /* 0x080fe40003fa6270 */
[----:B------:R-:W-:Y:S01]  /*afd0*/  ISETP.GE.AND P4, PT, R26, R231, PT ;  /* 0x000000e71a00720c */ /* 0x000fe20003f86270 */
[----:B------:R-:W-:Y:S01]  /*afe0*/  SHFL.BFLY PT, R165, R14, 0x1, 0x1f ;  /* 0x0c201f000ea57f89 */ /* 0x000fe200000e0000 */
[----:B------:R-:W-:Y:S02]  /*aff0*/  FMNMX3.FTZ R2, R8, R204, R195, !PT ;  /* 0x000000cc08027276 */ /* 0x000fe400078100c3 */
[----:B------:R-:W-:Y:S01]  /*b000*/  FMNMX3.FTZ R5, R5, R33, R35, !PT ;  /* 0x0000002105057276 */ /* 0x000fe20007810023 */
[----:B------:R-:W-:Y:S01]  /*b010*/  LDSM.16.MT88.4 R24, [R218+0x9000] ;  /* 0x00900000da18783b */ /* 0x000fe20000004200 */
[----:B------:R-:W-:-:S02]  /*b020*/  ISETP.GE.AND P3, PT, R19, R231, PT ;  /* 0x000000e71300720c */ /* 0x000fc40003f66270 */
[-C--:B------:R-:W-:Y:S01]  /*b030*/  ISETP.GE.AND P2, PT, R18, R231.reuse, PT ;  /* 0x000000e71200720c */ /* 0x080fe20003f46270 */
[----:B------:R-:W2:Y:S01]  /*b040*/  SHFL.BFLY PT, R168, R5, 0x2, 0x1f ;  /* 0x0c401f0005a87f89 */ /* 0x000ea200000e0000 */
[----:B------:R-:W-:Y:S02]  /*b050*/  FSEL R175, R10, -INF , !P5 ;  /* 0xff8000000aaf7808 */ /* 0x000fe40006800000 */
[----:B------:R-:W-:Y:S02]  /*b060*/  FSEL R174, R12, -INF , !P4 ;  /* 0xff8000000cae7808 */ /* 0x000fe40006000000 */
[----:B------:R-:W-:Y:S02]  /*b070*/  FMNMX3.FTZ R2, R2, R178, R177, !PT ;  /* 0x000000b202027276 */ /* 0x000fe400078100b1 */
[-C--:B------:R-:W-:Y:S02]  /*b080*/  ISETP.GE.AND P1, PT, R17, R231.reuse, PT ;  /* 0x000000e71100720c */ /* 0x080fe40003f26270 */
[----:B------:R-:W-:-:S02]  /*b090*/  ISETP.GE.AND P0, PT, R16, R231, PT ;  /* 0x000000e71000720c */ /* 0x000fc40003f06270 */
[----:B------:R-:W-:Y:S01]  /*b0a0*/  FSEL R46, R46, -INF , !P3 ;  /* 0xff8000002e2e7808 */ /* 0x000fe20005800000 */
[----:B------:R-:W-:Y:S01]  /*b0b0*/  LDSM.16.MT88.4 R16, [R218+0xa000] ;  /* 0x00a00000da10783b */ /* 0x000fe20000004200 */
[----:B---3--:R-:W-:Y:S02]  /*b0c0*/  FSEL R45, R45, -INF , !P2 ;  /* 0xff8000002d2d7808 */ /* 0x008fe40005000000 */
[----:B------:R-:W-:Y:S02]  /*b0d0*/  FMNMX3.FTZ R2, R2, R175, R174, !PT ;  /* 0x000000af02027276 */ /* 0x000fe400078100ae */
[----:B----4-:R-:W-:Y:S02]  /*b0e0*/  FSEL R44, R44, -INF , !P1 ;  /* 0xff8000002c2c7808 */ /* 0x010fe40004800000 */
[----:B-----5:R-:W-:Y:S02]  /*b0f0*/  FSEL R43, R43, -INF , !P0 ;  /* 0xff8000002b2b7808 */ /* 0x020fe40004000000 */
[----:B------:R-:W-:-:S02]  /*b100*/  FMNMX3.FTZ R2, R2, R46, R45, !PT ;  /* 0x0000002e02027276 */ /* 0x000fc4000781002d */
[----:B-1----:R-:W-:Y:S02]  /*b110*/  FMNMX.FTZ R166, R3, R166, !PT ;  /* 0x000000a603a67209 */ /* 0x002fe40007810000 */
[----:B------:R-:W-:Y:S02]  /*b120*/  FMNMX3.FTZ R2, R2, R44, R43, !PT ;  /* 0x0000002c02027276 */ /* 0x000fe4000781002b */
[C---:B------:R-:W-:Y:S01]  /*b130*/  FSETP.NEU.FTZ.AND P1, PT, R166.reuse, -INF , PT ;  /* 0xff800000a600780b */ /* 0x040fe20003f3d000 */
[----:B------:R-:W-:Y:S01]  /*b140*/  FMUL.FTZ R65, R166, UR6 ;  /* 0x00000006a6417c20 */ /* 0x000fe20008410000 */
[----:B--2---:R-:W-:Y:S01]  /*b150*/  FMNMX.FTZ R168, R5, R168, !PT ;  /* 0x000000a805a87209 */ /* 0x004fe20007810000 */
[----:B------:R-:W1:Y:S01]  /*b160*/  SHFL.BFLY PT, R167, R2, 0x2, 0x1f ;  /* 0x0c401f0002a77f89 */ /* 0x000e6200000e0000 */
[----:B------:R-:W-:Y:S02]  /*b170*/  FMNMX.FTZ R165, R14, R165, !PT ;  /* 0x000000a50ea57209 */ /* 0x000fe40007810000 */
[----:B------:R-:W-:-:S02]  /*b180*/  FSEL R65, R65, RZ, P1 ;  /* 0x000000ff41417208 */ /* 0x000fc40000800000 */
[C---:B------:R-:W-:Y:S01]  /*b190*/  FSETP.NEU.FTZ.AND P0, PT, R165.reuse, -INF , PT ;  /* 0xff800000a500780b */ /* 0x040fe20003f1d000 */
[----:B------:R-:W-:Y:S01]  /*b1a0*/  FMUL.FTZ R61, R165, UR6 ;  /* 0x00000006a53d7c20 */ /* 0x000fe20008410000 */
[----:B------:R-:W-:Y:S01]  /*b1b0*/  FSEL R8, R166, RZ, P1 ;  /* 0x000000ffa6087208 */ /* 0x000fe20000800000 */
[--C-:B------:R-:W-:Y:S01]  /*b1c0*/  FFMA.FTZ R39, R6, UR6, -R65.reuse ;  /* 0x0000000606277c23 */ /* 0x100fe20008010841 */
[--C-:B------:R-:W-:Y:S01]  /*b1d0*/  FFMA.FTZ R38, R7, UR6, -R65.reuse ;  /* 0x0000000607267c23 */ /* 0x100fe20008010841 */
[----:B------:R-:W2:Y:S01]  /*b1e0*/  SHFL.BFLY PT, R6, R168, 0x1, 0x1f ;  /* 0x0c201f00a8067f89 */ /* 0x000ea200000e0000 */
[----:B------:R-:W-:Y:S01]  /*b1f0*/  FSEL R7, R165, RZ, P0 ;  /* 0x000000ffa5077208 */ /* 0x000fe20000000000 */
[----:B------:R-:W-:Y:S01]  /*b200*/  FADD.FTZ R8, R240, -R8 ;  /* 0x80000008f0087221 */ /* 0x000fe20000010000 */
[----:B------:R-:W-:Y:S01]  /*b210*/  MOV R49, R243 ;  /* 0x000000f300317202 */ /* 0x000fe20000000f00 */
[----:B------:R-:W-:Y:S01]  /*b220*/  FFMA.FTZ R37, R11, UR6, -R65 ;  /* 0x000000060b257c23 */ /* 0x000fe20008010841 */
[----:B------:R-:W-:Y:S01]  /*b230*/  @P6 IADD3 R49, PT, PT, R235, -0x20, RZ ;  /* 0xffffffe0eb316810 */ /* 0x000fe20007ffe0ff */
[----:B------:R-:W-:Y:S01]  /*b240*/  FADD.FTZ R7, R0, -R7 ;  /* 0x8000000700077221 */ /* 0x000fe20000010000 */
[----:B------:R-:W-:Y:S01]  /*b250*/  FMUL.FTZ R8, R8, UR6 ;  /* 0x0000000608087c20 */ /* 0x000fe20008410000 */
[----:B------:R-:W-:Y:S01]  /*b260*/  FSEL R61, R61, RZ, P0 ;  /* 0x000000ff3d3d7208 */ /* 0x000fe20000000000 */
[----:B------:R-:W-:Y:S01]  /*b270*/  FFMA.FTZ R36, R210, UR6, -R65 ;  /* 0x00000006d2247c23 */ /* 0x000fe20008010841 */
[----:B------:R-:W-:Y:S01]  /*b280*/  FMUL.FTZ R41, R7, UR6 ;  /* 0x0000000607297c20 */ /* 0x000fe20008410000 */
[----:B------:R3:W4:Y:S01]  /*b290*/  MUFU.EX2 R42, R8 ;  /* 0x00000008002a7308 */ /* 0x0007220000000800 */
[----:B------:R-:W-:Y:S01]  /*b2a0*/  LDSM.16.MT88.4 R20, [R49] ;  /* 0x000000003114783b */ /* 0x000fe20000004200 */
[--C-:B------:R-:W-:Y:S01]  /*b2b0*/  FFMA.FTZ R3, R208, UR6, -R61.reuse ;  /* 0x00000006d0037c23 */ /* 0x100fe2000801083d */
[----:B-1----:R-:W-:Y:S01]  /*b2c0*/  FMNMX.FTZ R167, R2, R167, !PT ;  /* 0x000000a702a77209 */ /* 0x002fe20007810000 */
[--C-:B------:R-:W-:Y:S01]  /*b2d0*/  FFMA.FTZ R2, R209, UR6, -R61.reuse ;  /* 0x00000006d1027c23 */ /* 0x100fe2000801083d */
[----:B------:R-:W-:Y:S01]  /*b2e0*/  LDSM.16.MT88.4 R12, [R49+0x1000] ;  /* 0x00100000310c783b */ /* 0x000fe20000004200 */
[--C-:B------:R-:W-:Y:S01]  /*b2f0*/  FFMA.FTZ R40, R212, UR6, -R61.reuse ;  /* 0x00000006d4287c23 */ /* 0x100fe2000801083d */
[----:B------:R-:W-:Y:S01]  /*b300*/  FFMA.FTZ R213, R213, UR6, -R61 ;  /* 0x00000006d5d57c23 */ /* 0x000fe2000801083d */
[----:B------:R-:W-:Y:S01]  /*b310*/  MUFU.EX2 R39, R39 ;  /* 0x0000002700277308 */ /* 0x000fe20000000800 */
[----:B------:R-:W1:Y:S01]  /*b320*/  SHFL.BFLY PT, R5, R167, 0x1, 0x1f ;  /* 0x0c201f00a7057f89 */ /* 0x000e6200000e0000 */
[--C-:B------:R-:W-:Y:S01]  /*b330*/  FFMA.FTZ R185, R185, UR6, -R65.reuse ;  /* 0x00000006b9b97c23 */ /* 0x100fe20008010841 */
[----:B------:R-:W-:Y:S01]  /*b340*/  FFMA.FTZ R176, R176, UR6, -R65 ;  /* 0x00000006b0b07c23 */ /* 0x000fe20008010841 */
[----:B------:R-:W5:Y:S01]  /*b350*/  MUFU.EX2 R38, R38 ;  /* 0x0000002600267308 */ /* 0x000f620000000800 */
[----:B--2---:R-:W-:Y:S01]  /*b360*/  FMNMX.FTZ R168, R168, R6, !PT ;  /* 0x00000006a8a87209 */ /* 0x004fe20007810000 */
[----:B---3--:R-:W2:Y:S01]  /*b370*/  LDSM.16.MT88.4 R8, [R218+0xb000] ;  /* 0x00b00000da08783b */ /* 0x008ea20000004200 */
[-C--:B----4-:R-:W-:Y:S01]  /*b380*/  FMUL.FTZ R156, R156, R42.reuse ;  /* 0x0000002a9c9c7220 */ /* 0x090fe20000410000 */
[----:B------:R-:W-:Y:S01]  /*b390*/  MUFU.EX2 R37, R37 ;  /* 0x0000002500257308 */ /* 0x000fe20000000800 */
[C---:B------:R-:W-:Y:S01]  /*b3a0*/  FSETP.NEU.FTZ.AND P1, PT, R168.reuse, -INF , PT ;  /* 0xff800000a800780b */ /* 0x040fe20003f3d000 */
[C---:B------:R-:W-:Y:S01]  /*b3b0*/  FMUL.FTZ R48, R168.reuse, UR6 ;  /* 0x00000006a8307c20 */ /* 0x040fe20008410000 */
[-C--:B------:R-:W-:Y:S01]  /*b3c0*/  FMUL.FTZ R157, R157, R42.reuse ;  /* 0x0000002a9d9d7220 */ /* 0x080fe20000410000 */
[----:B------:R-:W3:Y:S01]  /*b3d0*/  MUFU.EX2 R36, R36 ;  /* 0x0000002400247308 */ /* 0x000ee20000000800 */
[----:B------:R-:W-:Y:S01]  /*b3e0*/  FSEL R64, R168, RZ, P1 ;  /* 0x000000ffa8407208 */ /* 0x000fe20000800000 */
[-C--:B------:R-:W-:Y:S01]  /*b3f0*/  FMUL.FTZ R152, R152, R42.reuse ;  /* 0x0000002a98987220 */ /* 0x080fe20000410000 */
[----:B------:R-:W-:Y:S01]  /*b400*/  FSEL R48, R48, RZ, P1 ;  /* 0x000000ff30307208 */ /* 0x000fe20000800000 */
[----:B------:R-:W-:Y:S01]  /*b410*/  MUFU.EX2 R3, R3 ;  /* 0x0000000300037308 */ /* 0x000fe20000000800 */
[-C--:B------:R-:W-:Y:S01]  /*b420*/  FMUL.FTZ R153, R153, R42.reuse ;  /* 0x0000002a99997220 */ /* 0x080fe20000410000 */
[----:B------:R-:W-:Y:S01]  /*b430*/  FADD.FTZ R64, R242, -R64 ;  /* 0x80000040f2407221 */ /* 0x000fe20000010000 */
[----:B-----5:R-:W-:Y:S01]  /*b440*/  F2FP.F16.F32.PACK_AB R28, R38, R39 ;  /* 0x00000027261c723e */ /* 0x020fe200000000ff */
[--C-:B------:R-:W-:Y:S01]  /*b450*/  FFMA.FTZ R51, R4, UR6, -R48.reuse ;  /* 0x0000000604337c23 */ /* 0x100fe20008010830 */
[----:B------:R-:W4:Y:S01]  /*b460*/  MUFU.EX2 R2, R2 ;  /* 0x0000000200027308 */ /* 0x000f220000000800 */
[----:B------:R-:W-:Y:S01]  /*b470*/  FMUL.FTZ R186, R64, UR6 ;  /* 0x0000000640ba7c20 */ /* 0x000fe20008410000 */
[--C-:B------:R-:W-:Y:S01]  /*b480*/  FFMA.FTZ R47, R206, UR6, -R48.reuse ;  /* 0x00000006ce2f7c23 */ /* 0x100fe20008010830 */
[--C-:B------:R-:W-:Y:S01]  /*b490*/  FFMA.FTZ R50, R207, UR6, -R48.reuse ;  /* 0x00000006cf327c23 */ /* 0x100fe20008010830 */
[----:B-1----:R-:W-:Y:S01]  /*b4a0*/  FMNMX.FTZ R167, R167, R5, !PT ;  /* 0x00000005a7a77209 */ /* 0x002fe20007810000 */
[----:B------:R-:W-:Y:S01]  /*b4b0*/  MUFU.EX2 R40, R40 ;  /* 0x0000002800287308 */ /* 0x000fe20000000800 */
[----:B------:R-:W1:Y:S01]  /*b4c0*/  LDSM.16.MT88.4 R4, [R49+0x2000] ;  /* 0x002000003104783b */ /* 0x000e620000004200 */
[----:B------:R-:W-:Y:S01]  /*b4d0*/  FFMA.FTZ R211, R211, UR6, -R48 ;  /* 0x00000006d3d37c23 */ /* 0x000fe20008010830 */
[C---:B------:R-:W-:Y:S01]  /*b4e0*/  FSETP.NEU.FTZ.AND P0, PT, R167.reuse, -INF , PT ;  /* 0xff800000a700780b */ /* 0x040fe20003f1d000 */
[C---:B------:R-:W-:Y:S01]  /*b4f0*/  FMUL.FTZ R52, R167.reuse, UR6 ;  /* 0x00000006a7347c20 */ /* 0x040fe20008410000 */
[----:B------:R-:W5:Y:S01]  /*b500*/  MUFU.EX2 R0, R213 ;  /* 0x000000d500007308 */ /* 0x000f620000000800 */
[----:B---3--:R-:W-:Y:S01]  /*b510*/  F2FP.F16.F32.PACK_AB R30, R36, R37 ;  /* 0x00000025241e723e */ /* 0x008fe200000000ff */
[-C--:B------:R-:W-:Y:S01]  /*b520*/  FMUL.FTZ R140, R140, R42.reuse ;  /* 0x0000002a8c8c7220 */ /* 0x080fe20000410000 */
[----:B------:R-:W-:Y:S01]  /*b530*/  FSEL R67, R167, RZ, P0 ;  /* 0x000000ffa7437208 */ /* 0x000fe20000000000 */
[----:B------:R-:W3:Y:S01]  /*b540*/  MUFU.EX2 R41, R41 ;  /* 0x0000002900297308 */ /* 0x000ee20000000800 */
[----:B------:R-:W-:Y:S01]  /*b550*/  FSEL R52, R52, RZ, P0 ;  /* 0x000000ff34347208 */ /* 0x000fe20000000000 */
[----:B------:R-:W-:Y:S01]  /*b560*/  FMUL.FTZ R141, R141, R42 ;  /* 0x0000002a8d8d7220 */ /* 0x000fe20000410000 */
[----:B----4-:R-:W-:Y:S01]  /*b570*/  F2FP.F16.F32.PACK_AB R29, R2, R3 ;  /* 0x00000003021d723e */ /* 0x010fe200000000ff */
[----:B------:R-:W-:Y:S01]  /*b580*/  FADD.FTZ R67, R241, -R67 ;  /* 0x80000043f1437221 */ /* 0x000fe20000010000 */
[----:B------:R-:W-:Y:S01]  /*b590*/  MUFU.EX2 R47, R47 ;  /* 0x0000002f002f7308 */ /* 0x000fe20000000800 */
[--C-:B------:R-:W-:Y:S01]  /*b5a0*/  FFMA.FTZ R169, R169, UR6, -R52.reuse ;  /* 0x00000006a9a97c23 */ /* 0x100fe20008010834 */
[--C-:B------:R-:W-:Y:S01]  /*b5b0*/  FFMA.FTZ R54, R53, UR6, -R52.reuse ;  /* 0x0000000635367c23 */ /* 0x100fe20008010834 */
[--C-:B------:R-:W-:Y:S01]  /*b5c0*/  FFMA.FTZ R58, R205, UR6, -R52.reuse ;  /* 0x00000006cd3a7c23 */ /* 0x100fe20008010834 */
[----:B------:R-:W-:Y:S01]  /*b5d0*/  FFMA.FTZ R62, R62, UR6, -R52 ;  /* 0x000000063e3e7c23 */ /* 0x000fe20008010834 */
[----:B------:R4:W-:Y:S01]  /*b5e0*/  MUFU.EX2 R64, R169 ;  /* 0x000000a900407308 */ /* 0x0009e20000000800 */
[----:B-----5:R-:W-:Y:S01]  /*b5f0*/  F2FP.F16.F32.PACK_AB R31, R0, R40 ;  /* 0x00000028001f723e */ /* 0x020fe200000000ff */
[-C--:B------:R-:W-:Y:S01]  /*b600*/  FMUL.FTZ R136, R136, R42.reuse ;  /* 0x0000002a88887220 */ /* 0x080fe20000410000 */
[-C--:B------:R-:W-:Y:S01]  /*b610*/  FMUL.FTZ R137, R137, R42.reuse ;  /* 0x0000002a89897220 */ /* 0x080fe20000410000 */
[----:B------:R-:W-:Y:S01]  /*b620*/  MUFU.EX2 R50, R50 ;  /* 0x0000003200327308 */ /* 0x000fe20000000800 */
[-C--:B---3--:R-:W-:Y:S01]  /*b630*/  FMUL.FTZ R158, R158, R41.reuse ;  /* 0x000000299e9e7220 */ /* 0x088fe20000410000 */
        /* <DEDUP_REMOVED lines=8> */
[----:B----4-:R-:W-:Y:S01]  /*b6c0*/  FMUL.FTZ R169, R67, UR6 ;  /* 0x0000000643a97c20 */ /* 0x010fe20008410000 */
        /* <DEDUP_REMOVED lines=13> */
[----:B------:R-:W3:Y:S01]  /*b7a0*/  MUFU.EX2 R67, R186 ;  /* 0x000000ba00437308 */ /* 0x000ee20000000800 */
        /* <DEDUP_REMOVED lines=24> */
[C---:B------:R-:W-:Y:S01]  /*b930*/  HMMA.16816.F32 R156, R28.reuse, R24, R156 ;  /* 0x000000181c9c723c */ /* 0x040fe2000000189c */
[-C--:B---3--:R-:W-:Y:S01]  /*b940*/  FMUL.FTZ R68, R68, R67.reuse ;  /* 0x0000004344447220 */ /* 0x088fe20000410000 */
        /* <DEDUP_REMOVED lines=55> */
[----:B------:R-:W-:Y:S01]  /*bcc0*/  FFMA.FTZ R194, R199, UR6, -R48 ;  /* 0x00000006c7c27c23 */ /* 0x000fe20008010830 */
[----:B------:R-:W-:Y:S01]  /*bcd0*/  FFMA.FTZ R199, R191, UR6, -R52 ;  /* 0x00000006bfc77c23 */ /* 0x000fe20008010834 */
[----:B------:R-:W-:Y:S01]  /*bce0*/  MUFU.EX2 R176, R176 ;  /* 0x000000b000b07308 */ /* 0x000fe20000000800 */
[--C-:B------:R-:W-:Y:S01]  /*bcf0*/  FFMA.FTZ R187, R203, UR6, -R48.reuse ;  /* 0x00000006cbbb7c23 */ /* 0x100fe20008010830 */
[----:B------:R-:W-:Y:S01]  /*bd00*/  FFMA.FTZ R186, R202, UR6, -R48 ;  /* 0x00000006caba7c23 */ /* 0x000fe20008010830 */
[----:B------:R-:W-:Y:S01]  /*bd10*/  FFMA.FTZ R204, R204, UR6, -R52 ;  /* 0x00000006cccc7c23 */ /* 0x000fe20008010834 */
[----:B------:R3:W-:Y:S01]  /*bd20*/  MUFU.EX2 R191, R198 ;  /* 0x000000c600bf7308 */ /* 0x0007e20000000800 */
[C---:B--2---:R-:W-:Y:S01]  /*bd30*/  HMMA.16816.F32 R72, R28.reuse, R8, R72 ;  /* 0x000000081c48723c */ /* 0x044fe20000001848 */
[--C-:B------:R-:W-:Y:S01]  /*bd40*/  FFMA.FTZ R201, R201, UR6, -R65.reuse ;  /* 0x00000006c9c97c23 */ /* 0x100fe20008010841 */
[--C-:B------:R-:W-:Y:S01]  /*bd50*/  FFMA.FTZ R202, R172, UR6, -R48.reuse ;  /* 0x00000006acca7c23 */ /* 0x100fe20008010830 */
[----:B------:R-:W2:Y:S01]  /*bd60*/  MUFU.EX2 R187, R187 ;  /* 0x000000bb00bb7308 */ /* 0x000ea20000000800 */
[--C-:B------:R-:W-:Y:S01]  /*bd70*/  FFMA.FTZ R172, R171, UR6, -R48.reuse ;  /* 0x00000006abac7c23 */ /* 0x100fe20008010830 */
[--C-:B------:R-:W-:Y:S01]  /*bd80*/  FFMA.FTZ R173, R173, UR6, -R48.reuse ;  /* 0x00000006adad7c23 */ /* 0x100fe20008010830 */
[----:B------:R-:W-:Y:S01]  /*bd90*/  FFMA.FTZ R203, R170, UR6, -R48 ;  /* 0x00000006aacb7c23 */ /* 0x000fe20008010830 */
[----:B------:R-:W-:Y:S01]  /*bda0*/  MUFU.EX2 R186, R186 ;  /* 0x000000ba00ba7308 */ /* 0x000fe20000000800 */
[C---:B------:R-:W-:Y:S01]  /*bdb0*/  HMMA.16816.F32 R76, R28.reuse, R10, R76 ;  /* 0x0000000a1c4c723c */ /* 0x040fe2000000184c */
[--C-:B------:R-:W-:Y:S01]  /*bdc0*/  FFMA.FTZ R66, R66, UR6, -R65.reuse ;  /* 0x0000000642427c23 */ /* 0x100fe20008010841 */
[----:B------:R-:W-:Y:S01]  /*bdd0*/  FFMA.FTZ R164, R164, UR6, -R65 ;  /* 0x00000006a4a47c23 */ /* 0x000fe20008010841 */
[----:B------:R-:W-:Y:S01]  /*bde0*/  MUFU.EX2 R194, R194 ;  /* 0x000000c200c27308 */ /* 0x000fe20000000800 */
[----:B------:R-:W-:Y:S01]  /*bdf0*/  FFMA.FTZ R39, R234, R42, R39 ;  /* 0x0000002aea277223 */ /* 0x000fe20000010027 */
[----:B---3--:R-:W-:Y:S01]  /*be00*/  FFMA.FTZ R198, R190, UR6, -R52 ;  /* 0x00000006bec67c23 */ /* 0x008fe20008010834 */
[----:B------:R-:W-:Y:S01]  /*be10*/  FFMA.FTZ R3, R233, R41, R3 ;  /* 0x00000029e9037223 */ /* 0x000fe20000010003 */
[----:B------:R3:W4:Y:S01]  /*be20*/  MUFU.EX2 R190, R199 ;  /* 0x000000c700be7308 */ /* 0x0007220000000800 */
[C---:B-1----:R-:W-:Y:S01]  /*be30*/  HMMA.16816.F32 R88, R28.reuse, R4, R88 ;  /* 0x000000041c58723c */ /* 0x042fe20000001858 */
[----:B------:R-:W-:Y:S01]  /*be40*/  FADD.FTZ R39, R38, R39 ;  /* 0x0000002726277221 */ /* 0x000fe20000010000 */
[----:B------:R-:W-:Y:S01]  /*be50*/  FADD.FTZ R3, R2, R3 ;  /* 0x0000000302037221 */ /* 0x000fe20000010000 */
[----:B------:R-:W1:Y:S01]  /*be60*/  MUFU.EX2 R198, R198 ;  /* 0x000000c600c67308 */ /* 0x000e620000000800 */
[--C-:B------:R-:W-:Y:S01]  /*be70*/  FFMA.FTZ R32, R32, UR6, -R48.reuse ;  /* 0x0000000620207c23 */ /* 0x100fe20008010830 */
[----:B------:R-:W-:Y:S01]  /*be80*/  FFMA.FTZ R35, R35, UR6, -R48 ;  /* 0x0000000623237c23 */ /* 0x000fe20008010830 */
[----:B------:R-:W-:Y:S01]  /*be90*/  FADD.FTZ R39, R37, R39 ;  /* 0x0000002725277221 */ /* 0x000fe20000010000 */
[----:B------:R5:W-:Y:S01]  /*bea0*/  MUFU.EX2 R171, R202 ;  /* 0x000000ca00ab7308 */ /* 0x000be20000000800 */
[----:B------:R-:W-:Y:S01]  /*beb0*/  HMMA.16816.F32 R92, R28, R6, R92 ;  /* 0x000000061c5c723c */ /* 0x000fe2000000185c */
[----:B------:R-:W-:Y:S01]  /*bec0*/  F2FP.F16.F32.PACK_AB R28, R50, R47 ;  /* 0x0000002f321c723e */ /* 0x000fe200000000ff */
[----:B------:R-:W-:Y:S01]  /*bed0*/  FFMA.FTZ R47, R237, R67, R47 ;  /* 0x00000043ed2f7223 */ /* 0x000fe2000001002f */
[----:B------:R-:W-:Y:S01]  /*bee0*/  F2FP.F16.F32.PACK_AB R29, R58, R54 ;  /* 0x000000363a1d723e */ /* 0x000fe200000000ff */
[----:B------:R-:W-:Y:S01]  /*bef0*/  MUFU.EX2 R170, R173 ;  /* 0x000000ad00aa7308 */ /* 0x000fe20000000800 */
[----:B------:R-:W-:Y:S01]  /*bf00*/  F2FP.F16.F32.PACK_AB R30, R53, R51 ;  /* 0x00000033351e723e */ /* 0x000fe200000000ff */
[----:B---3--:R-:W-:Y:S01]  /*bf10*/  FFMA.FTZ R199, R195, UR6, -R52 ;  /* 0x00000006c3c77c23 */ /* 0x008fe20008010834 */
[----:B------:R-:W-:Y:S01]  /*bf20*/  F2FP.F16.F32.PACK_AB R31, R64, R62 ;  /* 0x0000003e401f723e */ /* 0x000fe200000000ff */
[----:B------:R-:W-:Y:S01]  /*bf30*/  MUFU.EX2 R195, R204 ;  /* 0x000000cc00c37308 */ /* 0x000fe20000000800 */
[----:B------:R-:W-:Y:S01]  /*bf40*/  FFMA.FTZ R54, R236, R169, R54 ;  /* 0x000000a9ec367223 */ /* 0x000fe20000010036 */
[----:B------:R-:W-:Y:S01]  /*bf50*/  FADD.FTZ R47, R50, R47 ;  /* 0x0000002f322f7221 */ /* 0x000fe20000010000 */
[----:B------:R-:W-:Y:S01]  /*bf60*/  FADD.FTZ R3, R40, R3 ;  /* 0x0000000328037221 */ /* 0x000fe20000010000 */
[----:B------:R-:W-:Y:S01]  /*bf70*/  MUFU.EX2 R199, R199 ;  /* 0x000000c700c77308 */ /* 0x000fe20000000800 */
[--C-:B-----5:R-:W-:Y:S01]  /*bf80*/  FFMA.FTZ R202, R178, UR6, -R52.reuse ;  /* 0x00000006b2ca7c23 */ /* 0x120fe20008010834 */
[C---:B------:R-:W-:Y:S01]  /*bf90*/  HMMA.16816.F32 R68, R28.reuse, R8, R68 ;  /* 0x000000081c44723c */ /* 0x040fe20000001844 */
[--C-:B------:R-:W-:Y:S01]  /*bfa0*/  FFMA.FTZ R9, R181, UR6, -R65.reuse ;  /* 0x00000006b5097c23 */ /* 0x100fe20008010841 */
[----:B------:R-:W-:Y:S01]  /*bfb0*/  FFMA.FTZ R8, R180, UR6, -R65 ;  /* 0x00000006b4087c23 */ /* 0x000fe20008010841 */
[----:B------:R3:W5:Y:S01]  /*bfc0*/  MUFU.EX2 R181, R185 ;  /* 0x000000b900b57308 */ /* 0x0007620000000800 */
[----:B------:R-:W-:Y:S01]  /*bfd0*/  FFMA.FTZ R178, R177, UR6, -R52 ;  /* 0x00000006b1b27c23 */ /* 0x000fe20008010834 */
[----:B------:R-:W-:Y:S01]  /*bfe0*/  FADD.FTZ R54, R58, R54 ;  /* 0x000000363a367221 */ /* 0x000fe20000010000 */
[----:B------:R-:W-:Y:S01]  /*bff0*/  FADD.FTZ R47, R51, R47 ;  /* 0x0000002f332f7221 */ /* 0x000fe20000010000 */
[----:B------:R4:W5:Y:S01]  /*c000*/  MUFU.EX2 R180, R9 ;  /* 0x0000000900b47308 */ /* 0x0009620000000800 */
[C---:B------:R-:W-:Y:S01]  /*c010*/  HMMA.16816.F32 R160, R28.reuse, R24, R160 ;  /* 0x000000181ca0723c */ /* 0x040fe200000018a0 */
[----:B------:R-:W-:Y:S01]  /*c020*/  FADD.FTZ R54, R62, R54 ;  /* 0x000000363e367221 */ /* 0x000fe20000010000 */
[----:B------:R-:W-:Y:S01]  /*c030*/  FADD.FTZ R47, R53, R47 ;  /* 0x0000002f352f7221 */ /* 0x000fe20000010000 */
[----:B------:R1:W-:Y:S01]  /*c040*/  MUFU.EX2 R177, R202 ;  /* 0x000000ca00b17308 */ /* 0x0003e20000000800 */
[----:B------:R-:W-:Y:S01]  /*c050*/  FADD.FTZ R39, R36, R39 ;  /* 0x0000002724277221 */ /* 0x000fe20000010000 */
[----:B------:R-:W-:Y:S01]  /*c060*/  FADD.FTZ R54, R64, R54 ;  /* 0x0000003640367221 */ /* 0x000fe20000010000 */
[----:B------:R-:W-:Y:S01]  /*c070*/  FADD.FTZ R3, R0, R3 ;  /* 0x0000000300037221 */ /* 0x000fe20000010000 */
[----:B------:R-:W-:Y:S01]  /*c080*/  MUFU.EX2 R172, R172 ;  /* 0x000000ac00ac7308 */ /* 0x000fe20000000800 */
[C---:B------:R-:W-:Y:S01]  /*c090*/  HMMA.16816.F32 R148, R28.reuse, R26, R148 ;  /* 0x0000001a1c94723c */ /* 0x040fe20000001894 */
[----:B---3--:R-:W-:Y:S01]  /*c0a0*/  FFMA.FTZ R185, R182, UR6, -R61 ;  /* 0x00000006b6b97c23 */ /* 0x008fe2000801083d */
[----:B------:R-:W3:Y:S01]  /*c0b0*/  LDSM.16.MT88.4 R24, [R218+0x9400] ;  /* 0x00940000da18783b */ /* 0x000ee20000004200 */
[----:B------:R-:W-:Y:S01]  /*c0c0*/  MUFU.EX2 R173, R203 ;  /* 0x000000cb00ad7308 */ /* 0x000fe20000000800 */
[----:B--2---:R-:W-:Y:S01]  /*c0d0*/  FADD.FTZ R47, R187, R47 ;  /* 0x0000002fbb2f7221 */ /* 0x004fe20000010000 */
[----:B----4-:R-:W-:Y:S01]  /*c0e0*/  FFMA.FTZ R9, R179, UR6, -R61 ;  /* 0x00000006b3097c23 */ /* 0x010fe2000801083d */
[----:B------:R-:W-:Y:S01]  /*c0f0*/  FADD.FTZ R54, R190, R54 ;  /* 0x00000036be367221 */ /* 0x000fe20000010000 */
[----:B------:R2:W4:Y:S01]  /*c100*/  MUFU.EX2 R179, R8 ;  /* 0x0000000800b37308 */ /* 0x0005220000000800 */
[C---:B------:R-:W-:Y:S01]  /*c110*/  HMMA.16816.F32 R144, R28.reuse, R20, R144 ;  /* 0x000000141c90723c */ /* 0x040fe20000001890 */
[----:B-1----:R-:W-:Y:S01]  /*c120*/  FFMA.FTZ R202, R175, UR6, -R52 ;  /* 0x00000006afca7c23 */ /* 0x002fe20008010834 */
[----:B------:R-:W-:Y:S01]  /*c130*/  FADD.FTZ R39, R176, R39 ;  /* 0x00000027b0277221 */ /* 0x000fe20000010000 */
[----:B------:R-:W-:Y:S01]  /*c140*/  MUFU.EX2 R185, R185 ;  /* 0x000000b900b97308 */ /* 0x000fe20000000800 */
[----:B------:R-:W-:Y:S01]  /*c150*/  FADD.FTZ R47, R186, R47 ;  /* 0x0000002fba2f7221 */ /* 0x000fe20000010000 */
[----:B------:R-:W-:Y:S01]  /*c160*/  FADD.FTZ R54, R198, R54 ;  /* 0x00000036c6367221 */ /* 0x000fe20000010000 */
[----:B-----5:R-:W-:Y:S01]  /*c170*/  FADD.FTZ R39, R181, R39 ;  /* 0x00000027b5277221 */ /* 0x020fe20000010000 */
[----:B------:R1:W-:Y:S01]  /*c180*/  MUFU.EX2 R175, R178 ;  /* 0x000000b200af7308 */ /* 0x0003e20000000800 */
[C---:B------:R-:W-:Y:S01]  /*c190*/  HMMA.16816.F32 R132, R28.reuse, R22, R132 ;  /* 0x000000161c84723c */ /* 0x040fe20000001884 */
[----:B------:R-:W5:Y:S01]  /*c1a0*/  LDSM.16.MT88.4 R20, [R49+0x400] ;  /* 0x000400003114783b */ /* 0x000f620000004200 */
[----:B------:R-:W-:Y:S01]  /*c1b0*/  FADD.FTZ R47, R194, R47 ;  /* 0x0000002fc22f7221 */ /* 0x000fe20000010000 */
[----:B------:R-:W-:Y:S01]  /*c1c0*/  MUFU.EX2 R66, R66 ;  /* 0x0000004200427308 */ /* 0x000fe20000000800 */
[----:B------:R-:W-:Y:S01]  /*c1d0*/  FADD.FTZ R54, R195, R54 ;  /* 0x00000036c3367221 */ /* 0x000fe20000010000 */
[----:B--2---:R-:W-:Y:S01]  /*c1e0*/  FFMA.FTZ R8, R184, UR6, -R61 ;  /* 0x00000006b8087c23 */ /* 0x004fe2000801083d */
[----:B------:R-:W-:Y:S01]  /*c1f0*/  FADD.FTZ R39, R180, R39 ;  /* 0x00000027b4277221 */ /* 0x000fe20000010000 */
[----:B------:R2:W2:Y:S01]  /*c200*/  MUFU.EX2 R184, R9 ;  /* 0x0000000900b87308 */ /* 0x0004a20000000800 */
[C---:B------:R-:W-:Y:S01]  /*c210*/  HMMA.16816.F32 R128, R28.reuse, R16, R128 ;  /* 0x000000101c80723c */ /* 0x040fe20000001880 */
[----:B------:R-:W-:Y:S01]  /*c220*/  FADD.FTZ R47, R191, R47 ;  /* 0x0000002fbf2f7221 */ /* 0x000fe20000010000 */
[----:B------:R-:W-:Y:S01]  /*c230*/  FADD.FTZ R54, R199, R54 ;  /* 0x00000036c7367221 */ /* 0x000fe20000010000 */
[----:B------:R-:W-:Y:S01]  /*c240*/  MUFU.EX2 R32, R32 ;  /* 0x0000002000207308 */ /* 0x000fe20000000800 */
[----:B----4-:R-:W-:Y:S01]  /*c250*/  FADD.FTZ R39, R179, R39 ;  /* 0x00000027b3277221 */ /* 0x010fe20000010000 */
[----:B-1----:R-:W-:Y:S01]  /*c260*/  FFMA.FTZ R178, R174, UR6, -R52 ;  /* 0x00000006aeb27c23 */ /* 0x002fe20008010834 */
[----:B------:R-:W-:Y:S01]  /*c270*/  FADD.FTZ R47, R171, R47 ;  /* 0x0000002fab2f7221 */ /* 0x000fe20000010000 */
[----:B------:R-:W1:Y:S01]  /*c280*/  MUFU.EX2 R174, R202 ;  /* 0x000000ca00ae7308 */ /* 0x000e620000000800 */
[C---:B------:R-:W-:Y:S01]  /*c290*/  HMMA.16816.F32 R116, R28.reuse, R18, R116 ;  /* 0x000000121c74723c */ /* 0x040fe20000001874 */
[----:B------:R-:W4:Y:S01]  /*c2a0*/  LDSM.16.MT88.4 R16, [R218+0xa400] ;  /* 0x00a40000da10783b */ /* 0x000f220000004200 */
[----:B------:R-:W-:Y:S01]  /*c2b0*/  FADD.FTZ R54, R177, R54 ;  /* 0x00000036b1367221 */ /* 0x000fe20000010000 */
[----:B------:R-:W3:Y:S01]  /*c2c0*/  MUFU.EX2 R178, R178 ;  /* 0x000000b200b27308 */ /* 0x000ee20000000800 */
[----:B------:R-:W-:Y:S01]  /*c2d0*/  FADD.FTZ R47, R172, R47 ;  /* 0x0000002fac2f7221 */ /* 0x000fe20000010000 */
[----:B--2---:R-:W-:Y:S01]  /*c2e0*/  FFMA.FTZ R9, R183, UR6, -R61 ;  /* 0x00000006b7097c23 */ /* 0x004fe2000801083d */
[----:B------:R-:W-:Y:S01]  /*c2f0*/  FADD.FTZ R3, R184, R3 ;  /* 0x00000003b8037221 */ /* 0x000fe20000010000 */
[----:B------:R-:W2:Y:S01]  /*c300*/  MUFU.EX2 R183, R8 ;  /* 0x0000000800b77308 */ /* 0x000ea20000000800 */
[C---:B------:R-:W-:Y:S01]  /*c310*/  HMMA.16816.F32 R112, R28.reuse, R12, R112 ;  /* 0x0000000c1c70723c */ /* 0x040fe20000001870 */
[----:B------:R-:W-:Y:S01]  /*c320*/  FADD.FTZ R54, R175, R54 ;  /* 0x00000036af367221 */ /* 0x000fe20000010000 */
[----:B------:R-:W-:Y:S01]  /*c330*/  FADD.FTZ R47, R170, R47 ;  /* 0x0000002faa2f7221 */ /* 0x000fe20000010000 */
[----:B------:R5:W5:Y:S01]  /*c340*/  MUFU.EX2 R182, R9 ;  /* 0x0000000900b67308 */ /* 0x000b620000000800 */
[----:B------:R-:W-:Y:S01]  /*c350*/  IADD3 R232, PT, PT, R217, -0x4, RZ ;  /* 0xfffffffcd9e87810 */ /* 0x000fe20007ffe0ff */
[----:B-1----:R-:W-:Y:S01]  /*c360*/  FADD.FTZ R54, R174, R54 ;  /* 0x00000036ae367221 */ /* 0x002fe20000010000 */
[----:B------:R-:W-:Y:S01]  /*c370*/  FADD.FTZ R47, R173, R47 ;  /* 0x0000002fad2f7221 */ /* 0x000fe20000010000 */
[----:B------:R-:W-:Y:S01]  /*c380*/  MUFU.EX2 R35, R35 ;  /* 0x0000002300237308 */ /* 0x000fe20000000800 */
[----:B------:R-:W-:Y:S01]  /*c390*/  HMMA.16816.F32 R100, R28, R14, R100 ;  /* 0x0000000e1c64723c */ /* 0x000fe20000001864 */
[----:B------:R-:W1:Y:S01]  /*c3a0*/  LDSM.16.MT88.4 R12, [R49+0x1400] ;  /* 0x00140000310c783b */ /* 0x000e620000004200 */
[----:B---3--:R-:W-:Y:S01]  /*c3b0*/  FADD.FTZ R54, R178, R54 ;  /* 0x00000036b2367221 */ /* 0x008fe20000010000 */
[----:B------:R-:W-:Y:S01]  /*c3c0*/  FADD.FTZ R47, R32, R47 ;  /* 0x0000002f202f7221 */ /* 0x000fe20000010000 */
[----:B--2---:R-:W-:-:S04]  /*c3d0*/  FADD.FTZ R3, R183, R3 ;  /* 0x00000003b7037221 */ /* 0x004fc80000010000 */
[----:B------:R-:W-:Y:S01]  /*c3e0*/  HMMA.16816.F32 R80, R28, R10, R80 ;  /* 0x0000000a1c50723c */ /* 0x000fe20000001850 */
[----:B-----5:R-:W2:Y:S01]  /*c3f0*/  LDSM.16.MT88.4 R8, [R218+0xb400] ;  /* 0x00b40000da08783b */ /* 0x020ea20000004200 */
[----:B------:R-:W-:-:S04]  /*c400*/  FADD.FTZ R3, R182, R3 ;  /* 0x00000003b6037221 */ /* 0x000fc80000010000 */
[----:B------:R-:W-:Y:S02]  /*c410*/  FADD.FTZ R3, R185, R3 ;  /* 0x00000003b9037221 */ /* 0x000fe40000010000 */
[C---:B------:R-:W-:Y:S08]  /*c420*/  HMMA.16816.F32 R84, R28.reuse, R4, R84 ;  /* 0x000000041c54723c */ /* 0x040ff00000001854 */
[----:B------:R-:W-:Y:S01]  /*c430*/  HMMA.16816.F32 R96, R28, R6, R96 ;  /* 0x000000061c60723c */ /* 0x000fe20000001860 */
[----:B------:R-:W3:Y:S01]  /*c440*/  LDSM.16.MT88.4 R4, [R49+0x2400] ;  /* 0x002400003104783b */ /* 0x000ee20000004200 */
        /* <DEDUP_REMOVED lines=8> */
[C---:B----4-:R-:W-:Y:S08]  /*c4d0*/  HMMA.16816.F32 R124, R28.reuse, R16, R124 ;  /* 0x000000101c7c723c */ /* 0x050ff0000000187c */
[C---:B------:R-:W-:Y:S08]  /*c4e0*/  HMMA.16816.F32 R120, R28.reuse, R18, R120 ;  /* 0x000000121c78723c */ /* 0x040ff00000001878 */
[C---:B-1----:R-:W-:Y:S08]  /*c4f0*/  HMMA.16816.F32 R108, R28.reuse, R12, R108 ;  /* 0x0000000c1c6c723c */ /* 0x042ff0000000186c */
[C---:B------:R-:W-:Y:S08]  /*c500*/  HMMA.16816.F32 R104, R28.reuse, R14, R104 ;  /* 0x0000000e1c68723c */ /* 0x040ff00000001868 */
[C---:B--2---:R-:W-:Y:S08]  /*c510*/  HMMA.16816.F32 R72, R28.reuse, R8, R72 ;  /* 0x000000081c48723c */ /* 0x044ff00000001848 */
[C---:B------:R-:W-:Y:S08]  /*c520*/  HMMA.16816.F32 R76, R28.reuse, R10, R76 ;  /* 0x0000000a1c4c723c */ /* 0x040ff0000000184c */
[C---:B---3--:R-:W-:Y:S08]  /*c530*/  HMMA.16816.F32 R88, R28.reuse, R4, R88 ;  /* 0x000000041c58723c */ /* 0x048ff00000001858 */
[----:B------:R-:W-:Y:S01]  /*c540*/  HMMA.16816.F32 R92, R28, R6, R92 ;  /* 0x000000061c5c723c */ /* 0x000fe2000000185c */
[----:B------:R-:W-:-:S02]  /*c550*/  F2FP.F16.F32.PACK_AB R28, R186, R187 ;  /* 0x000000bbba1c723e */ /* 0x000fc400000000ff */
[----:B------:R-:W-:Y:S02]  /*c560*/  F2FP.F16.F32.PACK_AB R29, R198, R190 ;  /* 0x000000bec61d723e */ /* 0x000fe400000000ff */
[----:B------:R-:W-:Y:S02]  /*c570*/  F2FP.F16.F32.PACK_AB R30, R191, R194 ;  /* 0x000000c2bf1e723e */ /* 0x000fe400000000ff */
[----:B------:R-:W-:-:S07]  /*c580*/  F2FP.F16.F32.PACK_AB R31, R199, R195 ;  /* 0x000000c3c71f723e */ /* 0x000fce00000000ff */
[C---:B------:R-:W-:Y:S01]  /*c590*/  HMMA.16816.F32 R112, R28.reuse, R12, R112 ;  /* 0x0000000c1c70723c */ /* 0x040fe20000001870 */
[--C-:B------:R-:W-:Y:S01]  /*c5a0*/  FFMA.FTZ R12, R200, UR6, -R65.reuse ;  /* 0x00000006c80c7c23 */ /* 0x100fe20008010841 */
[--C-:B------:R-:W-:Y:S01]  /*c5b0*/  FFMA.FTZ R13, R196, UR6, -R65.reuse ;  /* 0x00000006c40d7c23 */ /* 0x100fe20008010841 */
[----:B------:R1:W2:Y:S05]  /*c5c0*/  MUFU.EX2 R200, R201 ;  /* 0x000000c900c87308 */ /* 0x0002aa0000000800 */
[C---:B------:R-:W-:Y:S01]  /*c5d0*/  HMMA.16816.F32 R100, R28.reuse, R14, R100 ;  /* 0x0000000e1c64723c */ /* 0x040fe20000001864 */
[----:B------:R-:W-:Y:S02]  /*c5e0*/  FFMA.FTZ R14, R197, UR6, -R65 ;  /* 0x00000006c50e7c23 */ /* 0x000fe40008010841 */
[----:B------:R3:W4:Y:S04]  /*c5f0*/  MUFU.EX2 R197, R12 ;  /* 0x0000000c00c57308 */ /* 0x0007280000000800 */
[----:B------:R-:W5:Y:S01]  /*c600*/  MUFU.EX2 R196, R14 ;  /* 0x0000000e00c47308 */ /* 0x000f620000000800 */
[C---:B------:R-:W-:Y:S01]  /*c610*/  HMMA.16816.F32 R68, R28.reuse, R8, R68 ;  /* 0x000000081c44723c */ /* 0x040fe20000001844 */
[--C-:B------:R-:W-:Y:S01]  /*c620*/  FFMA.FTZ R9, R192, UR6, -R61.reuse ;  /* 0x00000006c0097c23 */ /* 0x100fe2000801083d */
[--C-:B------:R-:W-:Y:S01]  /*c630*/  FFMA.FTZ R8, R188, UR6, -R61.reuse ;  /* 0x00000006bc087c23 */ /* 0x100fe2000801083d */
[----:B-1----:R-:W-:Y:S01]  /*c640*/  FFMA.FTZ R201, R189, UR6, -R61 ;  /* 0x00000006bdc97c23 */ /* 0x002fe2000801083d */
[----:B--2---:R-:W-:Y:S01]  /*c650*/  FADD.FTZ R39, R200, R39 ;  /* 0x00000027c8277221 */ /* 0x004fe20000010000 */
[----:B------:R-:W-:Y:S03]  /*c660*/  MUFU.EX2 R188, R9 ;  /* 0x0000000900bc7308 */ /* 0x000fe60000000800 */
[----:B------:R-:W-:Y:S01]  /*c670*/  HMMA.16816.F32 R160, R28, R24, R160 ;  /* 0x000000181ca0723c */ /* 0x000fe200000018a0 */
[----:B---3--:R-:W-:Y:S01]  /*c680*/  FFMA.FTZ R12, R193, UR6, -R61 ;  /* 0x00000006c10c7c23 */ /* 0x008fe2000801083d */
[----:B------:R-:W-:Y:S01]  /*c690*/  MUFU.EX2 R189, R8 ;  /* 0x0000000800bd7308 */ /* 0x000fe20000000800 */
[----:B----4-:R-:W-:-:S03]  /*c6a0*/  FADD.FTZ R39, R197, R39 ;  /* 0x00000027c5277221 */ /* 0x010fc60000010000 */
[----:B------:R-:W1:Y:S01]  /*c6b0*/  MUFU.EX2 R193, R13 ;  /* 0x0000000d00c17308 */ /* 0x000e620000000800 */
[----:B-----5:R-:W-:Y:S01]  /*c6c0*/  FADD.FTZ R39, R196, R39 ;  /* 0x00000027c4277221 */ /* 0x020fe20000010000 */
[C---:B------:R-:W-:Y:S01]  /*c6d0*/  HMMA.16816.F32 R148, R28.reuse, R26, R148 ;  /* 0x0000001a1c94723c */ /* 0x040fe20000001894 */
[----:B------:R-:W2:Y:S01]  /*c6e0*/  LDSM.16.MT88.4 R24, [R218+0x9800] ;  /* 0x00980000da18783b */ /* 0x000ea20000004200 */
[----:B------:R-:W3:Y:S04]  /*c6f0*/  MUFU.EX2 R192, R12 ;  /* 0x0000000c00c07308 */ /* 0x000ee80000000800 */
[----:B------:R-:W4:Y:S02]  /*c700*/  MUFU.EX2 R201, R201 ;  /* 0x000000c900c97308 */ /* 0x000f240000000800 */
[----:B------:R-:W-:Y:S01]  /*c710*/  HMMA.16816.F32 R144, R28, R20, R144 ;  /* 0x000000141c90723c */ /* 0x000fe20000001890 */
[----:B-1----:R-:W-:-:S07]  /*c720*/  FADD.FTZ R39, R193, R39 ;  /* 0x00000027c1277221 */ /* 0x002fce0000010000 */
[C---:B------:R-:W-:Y:S01]  /*c730*/  HMMA.16816.F32 R132, R28.reuse, R22, R132 ;  /* 0x000000161c84723c */ /* 0x040fe20000001884 */
[----:B------:R-:W1:Y:S01]  /*c740*/  LDSM.16.MT88.4 R20, [R49+0x800] ;  /* 0x000800003114783b */ /* 0x000e620000004200 */
[----:B---3--:R-:W-:Y:S01]  /*c750*/  FADD.FTZ R3, R192, R3 ;  /* 0x00000003c0037221 */ /* 0x008fe20000010000 */
[----:B------:R-:W-:Y:S02]  /*c760*/  FADD.FTZ R39, R66, R39 ;  /* 0x0000002742277221 */ /* 0x000fe40000010000 */
[----:B------:R-:W-:Y:S01]  /*c770*/  LDSM.16.MT88.4 R12, [R49+0x1800] ;  /* 0x00180000310c783b */ /* 0x000fe20000004200 */
        /* <DEDUP_REMOVED lines=21> */
[C---:B------:R-:W-:Y:S08]  /*c8d0*/  HMMA.16816.F32 R108, R28.reuse, R12, R108 ;  /* 0x0000000c1c6c723c */ /* 0x040ff0000000186c */
[C---:B------:R-:W-:Y:S08]  /*c8e0*/  HMMA.16816.F32 R104, R28.reuse, R14, R104 ;  /* 0x0000000e1c68723c */ /* 0x040ff00000001868 */
[C---:B----4-:R-:W-:Y:S08]  /*c8f0*/  HMMA.16816.F32 R72, R28.reuse, R8, R72 ;  /* 0x000000081c48723c */ /* 0x050ff00000001848 */
[C---:B------:R-:W-:Y:S08]  /*c900*/  HMMA.16816.F32 R76, R28.reuse, R10, R76 ;  /* 0x0000000a1c4c723c */ /* 0x040ff0000000184c */
[C---:B-----5:R-:W-:Y:S08]  /*c910*/  HMMA.16816.F32 R88, R28.reuse, R4, R88 ;  /* 0x000000041c58723c */ /* 0x060ff00000001858 */
        /* <DEDUP_REMOVED lines=18> */
[----:B------:R-:W1:Y:S04]  /*ca40*/  MUFU.EX2 R59, R65 ;  /* 0x00000041003b7308 */ /* 0x000e680000000800 */
[C---:B------:R-:W-:Y:S01]  /*ca50*/  HMMA.16816.F32 R148, R28.reuse, R26, R148 ;  /* 0x0000001a1c94723c */ /* 0x040fe20000001894 */
[----:B------:R-:W2:Y:S01]  /*ca60*/  LDSM.16.MT88.4 R24, [R218+0x9c00] ;  /* 0x009c0000da18783b */ /* 0x000ea20000004200 */
[----:B---3--:R-:W-:Y:S01]  /*ca70*/  FADD.FTZ R39, R60, R39 ;  /* 0x000000273c277221 */ /* 0x008fe20000010000 */
[----:B------:R-:W3:Y:S04]  /*ca80*/  MUFU.EX2 R57, R12 ;  /* 0x0000000c00397308 */ /* 0x000ee80000000800 */
[----:B------:R-:W4:Y:S01]  /*ca90*/  MUFU.EX2 R56, R8 ;  /* 0x0000000800387308 */ /* 0x000f220000000800 */
[----:B------:R-:W-:Y:S03]  /*caa0*/  HMMA.16816.F32 R144, R28, R20, R144 ;  /* 0x000000141c90723c */ /* 0x000fe60000001890 */
[----:B------:R-:W5:Y:S01]  /*cab0*/  MUFU.EX2 R61, R61 ;  /* 0x0000003d003d7308 */ /* 0x000f620000000800 */
[----:B-1----:R-:W-:-:S04]  /*cac0*/  FADD.FTZ R234, R59, R39 ;  /* 0x000000273bea7221 */ /* 0x002fc80000010000 */
[----:B------:R-:W-:Y:S01]  /*cad0*/  HMMA.16816.F32 R132, R28, R22, R132 ;  /* 0x000000161c84723c */ /* 0x000fe20000001884 */
[----:B------:R-:W1:Y:S01]  /*cae0*/  LDSM.16.MT88.4 R20, [R49+0xc00] ;  /* 0x000c00003114783b */ /* 0x000e620000004200 */
[----:B---3--:R-:W-:-:S04]  /*caf0*/  FADD.FTZ R3, R57, R3 ;  /* 0x0000000339037221 */ /* 0x008fc80000010000 */
[----:B------:R-:W-:Y:S02]  /*cb00*/  FADD.FTZ R3, R55, R3 ;  /* 0x0000000337037221 */ /* 0x000fe40000010000 */
[----:B------:R-:W-:Y:S02]  /*cb10*/  HMMA.16816.F32 R128, R28, R16, R128 ;  /* 0x000000101c80723c */ /* 0x000fe40000001880 */
[----:B----4-:R-:W-:-:S04]  /*cb20*/  FADD.FTZ R3, R56, R3 ;  /* 0x0000000338037221 */ /* 0x010fc80000010000 */
[----:B-----5:R-:W-:Y:S02]  /*cb30*/  FADD.FTZ R233, R61, R3 ;  /* 0x000000033de97221 */ /* 0x020fe40000010000 */
        /* <DEDUP_REMOVED lines=13> */
[C---:B--2---:R-:W-:Y:S08]  /*cc10*/  HMMA.16816.F32 R156, R28.reuse, R24, R156 ;  /* 0x000000181c9c723c */ /* 0x044ff0000000189c */
[C---:B------:R-:W-:Y:S01]  /*cc20*/  HMMA.16816.F32 R152, R28.reuse, R26, R152 ;  /* 0x0000001a1c98723c */ /* 0x040fe20000001898 */
[--C-:B-1----:R-:W-:Y:S01]  /*cc30*/  FFMA.FTZ R49, R34, UR6, -R48.reuse ;  /* 0x0000000622317c23 */ /* 0x102fe20008010830 */
[----:B------:R-:W-:Y:S01]  /*cc40*/  FFMA.FTZ R34, R33, UR6, -R48 ;  /* 0x0000000621227c23 */ /* 0x000fe20008010830 */
[--C-:B------:R-:W-:Y:S01]  /*cc50*/  FFMA.FTZ R48, R46, UR6, -R52.reuse ;  /* 0x000000062e307c23 */ /* 0x100fe20008010834 */
[--C-:B------:R-:W-:Y:S01]  /*cc60*/  FFMA.FTZ R46, R45, UR6, -R52.reuse ;  /* 0x000000062d2e7c23 */ /* 0x100fe20008010834 */
[----:B------:R-:W1:Y:S03]  /*cc70*/  MUFU.EX2 R33, R49 ;  /* 0x0000003100217308 */ /* 0x000e660000000800 */
[C---:B------:R-:W-:Y:S01]  /*cc80*/  HMMA.16816.F32 R140, R28.reuse, R20, R140 ;  /* 0x000000141c8c723c */ /* 0x040fe2000000188c */
[----:B------:R2:W4:Y:S04]  /*cc90*/  MUFU.EX2 R45, R48 ;  /* 0x00000030002d7308 */ /* 0x0005280000000800 */
[----:B------:R-:W5:Y:S03]  /*cca0*/  MUFU.EX2 R34, R34 ;  /* 0x0000002200227308 */ /* 0x000f660000000800 */
[----:B------:R-:W-:Y:S01]  /*ccb0*/  HMMA.16816.F32 R136, R28, R22, R136 ;  /* 0x000000161c88723c */ /* 0x000fe20000001888 */
[----:B-1----:R-:W-:Y:S01]  /*ccc0*/  FADD.FTZ R47, R33, R47 ;  /* 0x0000002f212f7221 */ /* 0x002fe20000010000 */
[----:B--2---:R-:W-:-:S06]  /*ccd0*/  FFMA.FTZ R48, R44, UR6, -R52 ;  /* 0x000000062c307c23 */ /* 0x004fcc0008010834 */
[----:B---3--:R-:W-:Y:S01]  /*cce0*/  HMMA.16816.F32 R124, R28, R16, R124 ;  /* 0x000000101c7c723c */ /* 0x008fe2000000187c */
[----:B------:R1:W2:Y:S01]  /*ccf0*/  MUFU.EX2 R44, R46 ;  /* 0x0000002e002c7308 */ /* 0x0002a20000000800 */
[----:B----4-:R-:W-:Y:S01]  /*cd00*/  FADD.FTZ R54, R45, R54 ;  /* 0x000000362d367221 */ /* 0x010fe20000010000 */
[----:B-----5:R-:W-:-:S04]  /*cd10*/  FADD.FTZ R47, R34, R47 ;  /* 0x0000002f222f7221 */ /* 0x020fc80000010000 */
[----:B------:R-:W-:Y:S01]  /*cd20*/  FADD.FTZ R237, R35, R47 ;  /* 0x0000002f23ed7221 */ /* 0x000fe20000010000 */
[----:B------:R-:W-:Y:S01]  /*cd30*/  HMMA.16816.F32 R120, R28, R18, R120 ;  /* 0x000000121c78723c */ /* 0x000fe20000001878 */
[----:B-1----:R-:W-:-:S07]  /*cd40*/  FFMA.FTZ R46, R43, UR6, -R52 ;  /* 0x000000062b2e7c23 */ /* 0x002fce0008010834 */
[----:B------:R-:W-:Y:S01]  /*cd50*/  HMMA.16816.F32 R108, R28, R12, R108 ;  /* 0x0000000c1c6c723c */ /* 0x000fe2000000186c */
[----:B------:R-:W1:Y:S01]  /*cd60*/  MUFU.EX2 R43, R48 ;  /* 0x00000030002b7308 */ /* 0x000e620000000800 */
[----:B--2---:R-:W-:-:S03]  /*cd70*/  FADD.FTZ R54, R44, R54 ;  /* 0x000000362c367221 */ /* 0x004fc60000010000 */
[----:B------:R-:W2:Y:S03]  /*cd80*/  MUFU.EX2 R46, R46 ;  /* 0x0000002e002e7308 */ /* 0x000ea60000000800 */
[----:B------:R-:W-:Y:S01]  /*cd90*/  HMMA.16816.F32 R104, R28, R14, R104 ;  /* 0x0000000e1c68723c */ /* 0x000fe20000001868 */
[----:B-1----:R-:W-:-:S07]  /*cda0*/  FADD.FTZ R54, R43, R54 ;  /* 0x000000362b367221 */ /* 0x002fce0000010000 */
[----:B------:R-:W-:Y:S01]  /*cdb0*/  HMMA.16816.F32 R72, R28, R8, R72 ;  /* 0x000000081c48723c */ /* 0x000fe20000001848 */
[----:B--2---:R-:W-:-:S07]  /*cdc0*/  FADD.FTZ R236, R46, R54 ;  /* 0x000000362eec7221 */ /* 0x004fce0000010000 */
[C---:B------:R-:W-:Y:S08]  /*cdd0*/  HMMA.16816.F32 R76, R28.reuse, R10, R76 ;  /* 0x0000000a1c4c723c */ /* 0x040ff0000000184c */
[C---:B------:R-:W-:Y:S08]  /*cde0*/  HMMA.16816.F32 R88, R28.reuse, R4, R88 ;  /* 0x000000041c58723c */ /* 0x040ff00000001858 */
        /* <DEDUP_REMOVED lines=18> */
.L_x_505:
        /* <DEDUP_REMOVED lines=14> */
[----:B------:R-:W3:Y:S01]  /*cff0*/  LDCU UR4, c[0x0][0x45c] ;  /* 0x00008b80ff0477ac */ /* 0x000ee20008000800 */
[----:B------:R-:W-:Y:S05]  /*d000*/  BRA `(.L_x_509) ;  /* 0x00000000005c7947 */ /* 0x000fea0003800000 */
.L_x_511:
[----:B------:R-:W1:Y:S01]  /*d010*/  LDC.64 R6, c[0x0][0x3b8] ;  /* 0x0000ee00ff067b82 */ /* 0x000e620000000a00 */
[----:B------:R-:W-:Y:S04]  /*d020*/  VIADD R4, R232, 0xffffffff ;  /* 0xffffffffe8047836 */ /* 0x000fe80000000000 */
[C---:B-1----:R-:W-:Y:S04]  /*d030*/  IMAD.WIDE.U32 R18, R4.reuse, R6, RZ ;  /* 0x0000000604127225 */ /* 0x042fe800078e00ff */
[----:B------:R-:W-:Y:S01]  /*d040*/  IMAD R4, R4, R7, R19 ;  /* 0x0000000704047224 */ /* 0x000fe200078e0213 */
[C---:B------:R-:W-:Y:S01]  /*d050*/  LEA R20, P2, R18.reuse, R227, 0x7 ;  /* 0x000000e312147211 */ /* 0x040fe200078438ff */
[C---:B------:R-:W-:Y:S03]  /*d060*/  IMAD.SHL.U32 R17, R18.reuse, 0x40, RZ ;  /* 0x0000004012117824 */ /* 0x040fe600078e00ff */
[-CC-:B------:R-:W-:Y:S02]  /*d070*/  LEA.HI.X R21, R18, R226.reuse, R4.reuse, 0x7, P2 ;  /* 0x000000e212157211 */ /* 0x180fe400010f3c04 */
        /* <DEDUP_REMOVED lines=16> */
.L_x_509:
[----:B------:R-:W-:Y:S04]  /*d180*/  DEPBAR.LE SB0, 0x0 ;  /* 0x000080000000791a */ /* 0x000fe80000000000 */
[----:B------:R-:W-:Y:S01]  /*d190*/  BAR.SYNC.DEFER_BLOCKING 0x0 ;  /* 0x0000000000007b1d */ /* 0x000fe20000010000 */
[C---:B-1----:R-:W-:Y:S04]  /*d1a0*/  IMAD.WIDE.U32 R8, R232.reuse, R222, RZ ;  /* 0x000000dee8087225 */ /* 0x042fe800078e00ff */
[----:B------:R-:W-:Y:S01]  /*d1b0*/  IMAD R4, R232, R223, R9 ;  /* 0x000000dfe8047224 */ /* 0x000fe200078e0209 */
[C---:B------:R-:W-:Y:S02]  /*d1c0*/  LEA R10, P2, R8.reuse, R225, 0x7 ;  /* 0x000000e1080a7211 */ /* 0x040fe400078438ff */
[C---:B------:R-:W-:Y:S02]  /*d1d0*/  SHF.L.U32 R6, R8.reuse, 0x6, RZ ;  /* 0x0000000608067819 */ /* 0x040fe400000006ff */
        /* <DEDUP_REMOVED lines=13> */
[----:B------:R-:W-:Y:S08]  /*d2b0*/  LDGSTS.E.BYPASS.LTC128B.128 [R230+0x9800], desc[UR12][R12.64] ;  /* 0x098000000ce67fae */ /* 0x000ff0000b981a0c */
[----:B------:R-:W-:Y:S08]  /*d2c0*/  LDGSTS.E.BYPASS.LTC128B.128 [R230+0xa800], desc[UR12][R12.64+0x40] ;  /* 0x0a8000400ce67fae */ /* 0x000ff0000b981a0c */
[----:B------:R4:W-:Y:S08]  /*d2d0*/  LDGSTS.E.BYPASS.LTC128B.128 [R230+0xb800], desc[UR12][R12.64+0x80] ;  /* 0x0b8000800ce67fae */ /* 0x0009f0000b981a0c */
[----:B------:R-:W-:Y:S08]  /*d2e0*/  LDSM.16.M88.4 R64, [R220] ;  /* 0x00000000dc40783b */ /* 0x000ff00000000200 */
[----:B------:R-:W5:Y:S08]  /*d2f0*/  LDSM.16.M88.4 R16, [R219+0x6000] ;  /* 0x00600000db10783b */ /* 0x000f700000000200 */
[----:B------:R-:W1:Y:S08]  /*d300*/  LDSM.16.M88.4 R60, [R220+0x1000] ;  /* 0x00100000dc3c783b */ /* 0x000e700000000200 */
[----:B------:R-:W2:Y:S08]  /*d310*/  LDSM.16.M88.4 R32, [R219+0x6400] ;  /* 0x00640000db20783b */ /* 0x000eb00000000200 */
[----:B------:R-:W0:Y:S08]  /*d320*/  LDGDEPBAR ;  /* 0x00000000000079af */ /* 0x000e300000000000 */
[----:B------:R-:W3:Y:S08]  /*d330*/  LDSM.16.M88.4 R48, [R219+0x6800] ;  /* 0x00680000db30783b */ /* 0x000ef00000000200 */
[----:B------:R-:W3:Y:S01]  /*d340*/  LDSM.16.M88.4 R168, [R219+0x6c00] ;  /* 0x006c0000dba8783b */ /* 0x000ee20000000200 */
[-C--:B-----5:R-:W-:Y:S07]  /*d350*/  HMMA.16816.F32 R4, R64, R16.reuse, RZ ;  /* 0x000000104004723c */ /* 0x0a0fee00000018ff */
[----:B------:R-:W-:Y:S01]  /*d360*/  LDSM.16.M88.4 R172, [R216] ;  /* 0x00000000d8ac783b */ /* 0x000fe20000000200 */
[C---:B-1----:R-:W-:Y:S07]  /*d370*/  HMMA.16816.F32 R8, R60.reuse, R16, RZ ;  /* 0x000000103c08723c */ /* 0x042fee00000018ff */
[----:B------:R-:W1:Y:S01]  /*d380*/  LDSM.16.M88.4 R176, [R217+0x6000] ;  /* 0x00600000d9b0783b */ /* 0x000e620000000200 */
[-C--:B----4-:R-:W-:Y:S07]  /*d390*/  HMMA.16816.F32 R12, R60, R18.reuse, RZ ;  /* 0x000000123c0c723c */ /* 0x090fee00000018ff */
[----:B------:R-:W4:Y:S01]  /*d3a0*/  LDSM.16.M88.4 R180, [R216+0x1000] ;  /* 0x00100000d8b4783b */ /* 0x000f220000000200 */
[C---:B------:R-:W-:Y:S07]  /*d3b0*/  HMMA.16816.F32 R16, R64.reuse, R18, RZ ;  /* 0x000000124010723c */ /* 0x040fee00000018ff */
[----:B------:R-:W5:Y:S01]  /*d3c0*/  LDSM.16.M88.4 R184, [R217+0x6400] ;  /* 0x00640000d9b8783b */ /* 0x000f620000000200 */
[-C--:B--2---:R-:W-:Y:S07]  /*d3d0*/  HMMA.16816.F32 R20, R64, R32.reuse, RZ ;  /* 0x000000204014723c */ /* 0x084fee00000018ff */
[----:B------:R-:W2:Y:S01]  /*d3e0*/  LDSM.16.M88.4 R188, [R217+0x6800] ;  /* 0x00680000d9bc783b */ /* 0x000ea20000000200 */
[C---:B------:R-:W-:Y:S07]  /*d3f0*/  HMMA.16816.F32 R24, R60.reuse, R32, RZ ;  /* 0x000000203c18723c */ /* 0x040fee00000018ff */
[----:B------:R-:W2:Y:S01]  /*d400*/  LDSM.16.M88.4 R192, [R217+0x6c00] ;  /* 0x006c0000d9c0783b */ /* 0x000ea20000000200 */
[-C--:B------:R-:W-:Y:S07]  /*d410*/  HMMA.16816.F32 R28, R60, R34.reuse, RZ ;  /* 0x000000223c1c723c */ /* 0x080fee00000018ff */
[----:B------:R-:W-:Y:S01]  /*d420*/  LDSM.16.M88.4 R196, [R219+0x7000] ;  /* 0x00700000dbc4783b */ /* 0x000fe20000000200 */
[C---:B------:R-:W-:Y:S07]  /*d430*/  HMMA.16816.F32 R32, R64.reuse, R34, RZ ;  /* 0x000000224020723c */ /* 0x040fee00000018ff */
[----:B------:R-:W-:Y:S01]  /*d440*/  LDSM.16.M88.4 R200, [R216+0x3000] ;  /* 0x00300000d8c8783b */ /* 0x000fe20000000200 */
[-C--:B---3--:R-:W-:Y:S07]  /*d450*/  HMMA.16816.F32 R36, R64, R48.reuse, RZ ;  /* 0x000000304024723c */ /* 0x088fee00000018ff */
[----:B------:R-:W-:Y:S01]  /*d460*/  LDSM.16.M88.4 R204, [R219+0x8400] ;  /* 0x00840000dbcc783b */ /* 0x000fe20000000200 */
[C---:B------:R-:W-:Y:S07]  /*d470*/  HMMA.16816.F32 R40, R60.reuse, R48, RZ ;  /* 0x000000303c28723c */ /* 0x040fee00000018ff */
[----:B------:R-:W-:Y:S01]  /*d480*/  LDSM.16.M88.4 R208, [R219+0x8c00] ;  /* 0x008c0000dbd0783b */ /* 0x000fe20000000200 */
[-C--:B------:R-:W-:Y:S07]  /*d490*/  HMMA.16816.F32 R44, R60, R50.reuse, RZ ;  /* 0x000000323c2c723c */ /* 0x080fee00000018ff */
[----:B------:R-:W-:Y:S01]  /*d4a0*/  LDSM.16.M88.4 R212, [R217+0x8000] ;  /* 0x00800000d9d4783b */ /* 0x000fe20000000200 */
[C---:B------:R-:W-:Y:S08]  /*d4b0*/  HMMA.16816.F32 R48, R64.reuse, R50, RZ ;  /* 0x000000324030723c */ /* 0x040ff000000018ff */
[-C--:B------:R-:W-:Y:S08]  /*d4c0*/  HMMA.16816.F32 R52, R64, R168.reuse, RZ ;  /* 0x000000a84034723c */ /* 0x080ff000000018ff */
[C---:B------:R-:W-:Y:S08]  /*d4d0*/  HMMA.16816.F32 R56, R60.reuse, R168, RZ ;  /* 0x000000a83c38723c */ /* 0x040ff000000018ff */
[-C--:B------:R-:W-:Y:S08]  /*d4e0*/  HMMA.16816.F32 R60, R60, R170.reuse, RZ ;  /* 0x000000aa3c3c723c */ /* 0x080ff000000018ff */
[----:B------:R-:W-:Y:S01]  /*d4f0*/  HMMA.16816.F32 R64, R64, R170, RZ ;  /* 0x000000aa4040723c */ /* 0x000fe200000018ff */
[----:B------:R-:W3:Y:S07]  /*d500*/  LDSM.16.M88.4 R168, [R220+0x2000] ;  /* 0x00200000dca8783b */ /* 0x000eee0000000200 */
[-C--:B-1----:R-:W-:Y:S08]  /*d510*/  HMMA.16816.F32 R4, R172, R176.reuse, R4 ;  /* 0x000000b0ac04723c */ /* 0x082ff00000001804 */
[C---:B----4-:R-:W-:Y:S08]  /*d520*/  HMMA.16816.F32 R8, R180.reuse, R176, R8 ;  /* 0x000000b0b408723c */ /* 0x050ff00000001808 */
[-C--:B------:R-:W-:Y:S08]  /*d530*/  HMMA.16816.F32 R12, R180, R178.reuse, R12 ;  /* 0x000000b2b40c723c */ /* 0x080ff0000000180c */
[C---:B------:R-:W-:Y:S01]  /*d540*/  HMMA.16816.F32 R16, R172.reuse, R178, R16 ;  /* 0x000000b2ac10723c */ /* 0x040fe20000001810 */
[----:B------:R-:W1:Y:S07]  /*d550*/  LDSM.16.M88.4 R176, [R220+0x3000] ;  /* 0x00300000dcb0783b */ /* 0x000e6e0000000200 */
[-C--:B-----5:R-:W-:Y:S08]  /*d560*/  HMMA.16816.F32 R20, R172, R184.reuse, R20 ;  /* 0x000000b8ac14723c */ /* 0x0a0ff00000001814 */
        /* <DEDUP_REMOVED lines=14> */
[----:B------:R-:W4:Y:S07]  /*d650*/  LDSM.16.M88.4 R172, [R219+0x7c00] ;  /* 0x007c0000dbac783b */ /* 0x000f2e0000000200 */
[-C--:B---3--:R-:W-:Y:S01]  /*d660*/  HMMA.16816.F32 R4, R168, R196.reuse, R4 ;  /* 0x000000c4a804723c */ /* 0x088fe20000001804 */
[----:B------:R-:W3:Y:S07]  /*d670*/  LDSM.16.M88.4 R192, [R217+0x7000] ;  /* 0x00700000d9c0783b */ /* 0x000eee0000000200 */
[C---:B-1----:R-:W-:Y:S08]  /*d680*/  HMMA.16816.F32 R8, R176.reuse, R196, R8 ;  /* 0x000000c4b008723c */ /* 0x042ff00000001808 */
[-C--:B------:R-:W-:Y:S08]  /*d690*/  HMMA.16816.F32 R12, R176, R198.reuse, R12 ;  /* 0x000000c6b00c723c */ /* 0x080ff0000000180c */
[C---:B------:R-:W-:Y:S01]  /*d6a0*/  HMMA.16816.F32 R16, R168.reuse, R198, R16 ;  /* 0x000000c6a810723c */ /* 0x040fe20000001810 */
[----:B------:R-:W1:Y:S07]  /*d6b0*/  LDSM.16.M88.4 R196, [R217+0x7400] ;  /* 0x00740000d9c4783b */ /* 0x000e6e0000000200 */
[-C--:B--2---:R-:W-:Y:S08]  /*d6c0*/  HMMA.16816.F32 R20, R168, R180.reuse, R20 ;  /* 0x000000b4a814723c */ /* 0x084ff00000001814 */
        /* <DEDUP_REMOVED lines=14> */
[----:B------:R-:W2:Y:S07]  /*d7b0*/  LDSM.16.M88.4 R168, [R217+0x7800] ;  /* 0x00780000d9a8783b */ /* 0x000eae0000000200 */
[-C--:B---3--:R-:W-:Y:S01]  /*d7c0*/  HMMA.16816.F32 R4, R188, R192.reuse, R4 ;  /* 0x000000c0bc04723c */ /* 0x088fe20000001804 */
[----:B------:R-:W3:Y:S07]  /*d7d0*/  LDSM.16.M88.4 R172, [R217+0x7c00] ;  /* 0x007c0000d9ac783b */ /* 0x000eee0000000200 */
[C---:B------:R-:W-:Y:S08]  /*d7e0*/  HMMA.16816.F32 R8, R200.reuse, R192, R8 ;  /* 0x000000c0c808723c */ /* 0x040ff00000001808 */
[-C--:B------:R-:W-:Y:S08]  /*d7f0*/  HMMA.16816.F32 R12, R200, R194.reuse, R12 ;  /* 0x000000c2c80c723c */ /* 0x080ff0000000180c */
[C---:B------:R-:W-:Y:S01]  /*d800*/  HMMA.16816.F32 R16, R188.reuse, R194, R16 ;  /* 0x000000c2bc10723c */ /* 0x040fe20000001810 */
[----:B------:R-:W4:Y:S07]  /*d810*/  LDSM.16.M88.4 R192, [R219+0x8800] ;  /* 0x00880000dbc0783b */ /* 0x000f2e0000000200 */
        /* <DEDUP_REMOVED lines=30> */
[-C--:B-1----:R-:W-:Y:S08]  /*da00*/  HMMA.16816.F32 R4, R196, R212.reuse, R4 ;  /* 0x000000d4c404723c */ /* 0x082ff00000001804 */
[C---:B--2---:R-:W-:Y:S08]  /*da10*/  HMMA.16816.F32 R8, R168.reuse, R212, R8 ;  /* 0x000000d4a808723c */ /* 0x044ff00000001808 */
        /* <DEDUP_REMOVED lines=18> */
[----:B------:R-:W2:Y:S01]  /*db40*/  MUFU.TANH R190, R9 ;  /* 0x0000000900be7308 */ /* 0x000ea20000002400 */
[----:B-1----:R-:W1:Y:S09]  /*db50*/  LDSM.16.M88.4 R4, [R217+0x8400] ;  /* 0x00840000d904783b */ /* 0x002e720000000200 */
[----:B------:R-:W-:Y:S10]  /*db60*/  MUFU.TANH R189, R10 ;  /* 0x0000000a00bd7308 */ /* 0x000ff40000002400 */
[----:B------:R3:W4:Y:S10]  /*db70*/  MUFU.TANH R188, R11 ;  /* 0x0000000b00bc7308 */ /* 0x0007340000002400 */
[----:B------:R5:W-:Y:S10]  /*db80*/  MUFU.TANH R194, R12 ;  /* 0x0000000c00c27308 */ /* 0x000bf40000002400 */
[----:B------:R2:W-:Y:S01]  /*db90*/  MUFU.TANH R193, R13 ;  /* 0x0000000d00c17308 */ /* 0x0005e20000002400 */
[----:B---3--:R-:W3:Y:S09]  /*dba0*/  LDSM.16.M88.4 R8, [R217+0x8800] ;  /* 0x00880000d908783b */ /* 0x008ef20000000200 */
[----:B------:R4:W-:Y:S01]  /*dbb0*/  MUFU.TANH R200, R16 ;  /* 0x0000001000c87308 */ /* 0x0009e20000002400 */
[-C--:B-1----:R-:W-:Y:S03]  /*dbc0*/  HMMA.16816.F32 R20, R196, R4.reuse, R20 ;  /* 0x00000004c414723c */ /* 0x082fe60000001814 */
[----:B-----5:R-:W-:Y:S01]  /*dbd0*/  FMUL.FTZ R12, R15, UR5 ;  /* 0x000000050f0c7c20 */ /* 0x020fe20008410000 */
[----:B------:R-:W-:Y:S04]  /*dbe0*/  FMUL.FTZ R15, R18, UR5 ;  /* 0x00000005120f7c20 */ /* 0x000fe80008410000 */
[C---:B------:R-:W-:Y:S01]  /*dbf0*/  HMMA.16816.F32 R24, R168.reuse, R4, R24 ;  /* 0x00000004a818723c */ /* 0x040fe20000001818 */
[----:B------:R-:W-:Y:S03]  /*dc00*/  MUFU.TANH R12, R12 ;  /* 0x0000000c000c7308 */ /* 0x000fe60000002400 */
[----:B--2---:R-:W-:Y:S01]  /*dc10*/  FMUL.FTZ R13, R14, UR5 ;  /* 0x000000050e0d7c20 */ /* 0x004fe20008410000 */
[----:B------:R-:W-:Y:S03]  /*dc20*/  FMUL.FTZ R14, R19, UR5 ;  /* 0x00000005130e7c20 */ /* 0x000fe60008410000 */
[-C--:B------:R-:W-:Y:S03]  /*dc30*/  HMMA.16816.F32 R28, R168, R6.reuse, R28 ;  /* 0x00000006a81c723c */ /* 0x080fe6000000181c */
[----:B------:R-:W-:Y:S01]  /*dc40*/  MUFU.TANH R15, R15 ;  /* 0x0000000f000f7308 */ /* 0x000fe20000002400 */
[----:B----4-:R-:W-:Y:S01]  /*dc50*/  FMUL.FTZ R16, R17, UR5 ;  /* 0x0000000511107c20 */ /* 0x010fe20008410000 */
[----:B------:R-:W-:Y:S01]  /*dc60*/  FMUL.FTZ R20, R20, UR5 ;  /* 0x0000000514147c20 */ /* 0x000fe20008410000 */
[----:B------:R-:W-:Y:S01]  /*dc70*/  FMUL.FTZ R21, R21, UR5 ;  /* 0x0000000515157c20 */ /* 0x000fe20008410000 */
[----:B------:R-:W-:Y:S01]  /*dc80*/  FMUL.FTZ R22, R22, UR5 ;  /* 0x0000000516167c20 */ /* 0x000fe20008410000 */
[----:B------:R-:W-:Y:S01]  /*dc90*/  FMUL.FTZ R23, R23, UR5 ;  /* 0x0000000517177c20 */ /* 0x000fe20008410000 */
[C---:B------:R-:W-:Y:S04]  /*dca0*/  HMMA.16816.F32 R32, R196.reuse, R6, R32 ;  /* 0x00000006c420723c */ /* 0x040fe80000001820 */
[----:B------:R-:W-:Y:S01]  /*dcb0*/  MUFU.TANH R13, R13 ;  /* 0x0000000d000d7308 */ /* 0x000fe20000002400 */
[----:B------:R-:W1:Y:S03]  /*dcc0*/  LDSM.16.M88.4 R4, [R217+0x8c00] ;  /* 0x008c0000d904783b */ /* 0x000e660000000200 */
[----:B------:R-:W-:Y:S04]  /*dcd0*/  DEPBAR.LE SB0, 0x0 ;  /* 0x000080000000791a */ /* 0x000fe80000000000 */
[----:B------:R-:W-:Y:S01]  /*dce0*/  FMUL.FTZ R25, R25, UR5 ;  /* 0x0000000519197c20 */ /* 0x000fe20008410000 */
[-C--:B---3--:R-:W-:Y:S01]  /*dcf0*/  HMMA.16816.F32 R36, R196, R8.reuse, R36 ;  /* 0x00000008c424723c */ /* 0x088fe20000001824 */
[----:B------:R-:W-:Y:S01]  /*dd00*/  MUFU.TANH R16, R16 ;  /* 0x0000001000107308 */ /* 0x000fe20000002400 */
[----:B------:R-:W-:Y:S03]  /*dd10*/  BAR.SYNC.DEFER_BLOCKING 0x0 ;  /* 0x0000000000007b1d */ /* 0x000fe60000010000 */
[----:B------:R-:W-:Y:S01]  /*dd20*/  FMUL.FTZ R26, R26, UR5 ;  /* 0x000000051a1a7c20 */ /* 0x000fe20008410000 */
[----:B------:R-:W-:Y:S01]  /*dd30*/  FMUL.FTZ R27, R27, UR5 ;  /* 0x000000051b1b7c20 */ /* 0x000fe20008410000 */
[----:B------:R-:W-:Y:S01]  /*dd40*/  FMUL.FTZ R24, R24, UR5 ;  /* 0x0000000518187c20 */ /* 0x000fe20008410000 */
[C---:B------:R-:W-:Y:S03]  /*dd50*/  HMMA.16816.F32 R40, R168.reuse, R8, R40 ;  /* 0x00000008a828723c */ /* 0x040fe60000001828 */
[----:B------:R-:W-:Y:S01]  /*dd60*/  MUFU.TANH R14, R14 ;  /* 0x0000000e000e7308 */ /* 0x000fe20000002400 */
[----:B------:R-:W-:Y:S01]  /*dd70*/  FMUL.FTZ R28, R28, UR5 ;  /* 0x000000051c1c7c20 */ /* 0x000fe20008410000 */
[----:B------:R-:W-:Y:S01]  /*dd80*/  FMUL.FTZ R29, R29, UR5 ;  /* 0x000000051d1d7c20 */ /* 0x000fe20008410000 */
[----:B------:R-:W-:Y:S01]  /*dd90*/  FMUL.FTZ R30, R30, UR5 ;  /* 0x000000051e1e7c20 */ /* 0x000fe20008410000 */
[----:B------:R-:W-:Y:S01]  /*dda0*/  FMUL.FTZ R31, R31, UR5 ;  /* 0x000000051f1f7c20 */ /* 0x000fe20008410000 */
[-C--:B------:R-:W-:Y:S05]  /*ddb0*/  HMMA.16816.F32 R44, R168, R10.reuse, R44 ;  /* 0x0000000aa82c723c */ /* 0x080fea000000182c */
[----:B------:R-:W2:Y:S01]  /*ddc0*/  MUFU.TANH R166, R25 ;  /* 0x0000001900a67308 */ /* 0x000ea20000002400 */
[----:B------:R-:W-:Y:S01]  /*ddd0*/  FMUL.FTZ R32, R32, UR5 ;  /* 0x0000000520207c20 */ /* 0x000fe20008410000 */
[----:B------:R-:W-:Y:S01]  /*dde0*/  FMUL.FTZ R33, R33, UR5 ;  /* 0x0000000521217c20 */ /* 0x000fe20008410000 */
[----:B------:R-:W-:Y:S01]  /*ddf0*/  FMUL.FTZ R34, R34, UR5 ;  /* 0x0000000522227c20 */ /* 0x000fe20008410000 */
[----:B------:R-:W-:Y:S01]  /*de00*/  FMUL.FTZ R35, R35, UR5 ;  /* 0x0000000523237c20 */ /* 0x000fe20008410000 */
[----:B------:R-:W-:Y:S01]  /*de10*/  FMUL.FTZ R36, R36, UR5 ;  /* 0x0000000524247c20 */ /* 0x000fe20008410000 */
[C---:B------:R-:W-:Y:S04]  /*de20*/  HMMA.16816.F32 R48, R196.reuse, R10, R48 ;  /* 0x0000000ac430723c */ /* 0x040fe80000001830 */
[----:B------:R2:W3:Y:S01]  /*de30*/  MUFU.TANH R165, R26 ;  /* 0x0000001a00a57308 */ /* 0x0004e20000002400 */
[----:B------:R-:W-:Y:S01]  /*de40*/  FMUL.FTZ R37, R37, UR5 ;  /* 0x0000000525257c20 */ /* 0x000fe20008410000 */
[----:B------:R-:W-:Y:S01]  /*de50*/  FMUL.FTZ R38, R38, UR5 ;  /* 0x0000000526267c20 */ /* 0x000fe20008410000 */
[----:B------:R-:W-:Y:S01]  /*de60*/  FMUL.FTZ R39, R39, UR5 ;  /* 0x0000000527277c20 */ /* 0x000fe20008410000 */
[----:B------:R-:W-:Y:S01]  /*de70*/  FMUL.FTZ R40, R40, UR5 ;  /* 0x0000000528287c20 */ /* 0x000fe20008410000 */
[----:B------:R-:W-:Y:S05]  /*de80*/  FMUL.FTZ R41, R41, UR5 ;  /* 0x0000000529297c20 */ /* 0x000fea0008410000 */
[----:B------:R3:W-:Y:S01]  /*de90*/  MUFU.TANH R252, R27 ;  /* 0x0000001b00fc7308 */ /* 0x0007e20000002400 */
[-C--:B-1----:R-:W-:Y:S03]  /*dea0*/  HMMA.16816.F32 R52, R196, R4.reuse, R52 ;  /* 0x00000004c434723c */ /* 0x082fe60000001834 */
        /* <DEDUP_REMOVED lines=15> */
[----:B------:R-:W-:Y:S01]  /*dfa0*/  MUFU.TANH R243, R22 ;  /* 0x0000001600f37308 */ /* 0x000fe20000002400 */
        /* <DEDUP_REMOVED lines=12> */
[----:B------:R-:W1:Y:S01]  /*e070*/  MUFU.TANH R251, R24 ;  /* 0x0000001800fb7308 */ /* 0x000e620000002400 */
[----:B------:R-:W-:Y:S01]  /*e080*/  FMUL.FTZ R59, R59, UR5 ;  /* 0x000000053b3b7c20 */ /* 0x000fe20008410000 */
[----:B--2---:R-:W-:Y:S01]  /*e090*/  MOV R26, R166 ;  /* 0x000000a6001a7202 */ /* 0x004fe20000000f00 */
[----:B------:R-:W-:Y:S01]  /*e0a0*/  FMUL.FTZ R60, R60, UR5 ;  /* 0x000000053c3c7c20 */ /* 0x000fe20008410000 */
[----:B---3--:R-:W-:Y:S01]  /*e0b0*/  MOV R27, R165 ;  /* 0x000000a5001b7202 */ /* 0x008fe20000000f00 */
[----:B------:R-:W-:Y:S01]  /*e0c0*/  FMUL.FTZ R61, R61, UR5 ;  /* 0x000000053d3d7c20 */ /* 0x000fe20008410000 */
[----:B------:R-:W-:Y:S01]  /*e0d0*/  FMUL.FTZ R62, R62, UR5 ;  /* 0x000000053e3e7c20 */ /* 0x000fe20008410000 */
[----:B------:R-:W-:Y:S03]  /*e0e0*/  FMUL.FTZ R63, R63, UR5 ;  /* 0x000000053f3f7c20 */ /* 0x000fe60008410000 */
[----:B------:R-:W-:Y:S01]  /*e0f0*/  MUFU.TANH R28, R28 ;  /* 0x0000001c001c7308 */ /* 0x000fe20000002400 */
[----:B------:R-:W-:Y:S01]  /*e100*/  FMUL.FTZ R64, R64, UR5 ;  /* 0x0000000540407c20 */ /* 0x000fe20008410000 */
[----:B------:R-:W-:Y:S01]  /*e110*/  FMUL.FTZ R65, R65, UR5 ;  /* 0x0000000541417c20 */ /* 0x000fe20008410000 */
[----:B------:R-:W-:Y:S01]  /*e120*/  FMUL.FTZ R66, R66, UR5 ;  /* 0x0000000542427c20 */ /* 0x000fe20008410000 */
[----:B------:R-:W-:Y:S01]  /*e130*/  FMUL.FTZ R67, R67, UR5 ;  /* 0x0000000543437c20 */ /* 0x000fe20008410000 */
[----:B------:R-:W-:Y:S02]  /*e140*/  FMNMX3.FTZ R8, R8, R194, R193, !PT ;  /* 0x000000c208087276 */ /* 0x000fe400078100c1 */
[----:B------:R-:W-:Y:S03]  /*e150*/  FMNMX3.FTZ R5, R5, R13, R12, !PT ;  /* 0x0000000d05057276 */ /* 0x000fe6000781000c */
[----:B------:R-:W2:Y:S01]  /*e160*/  MUFU.TANH R29, R29 ;  /* 0x0000001d001d7308 */ /* 0x000ea20000002400 */
[----:B------:R-:W-:Y:S02]  /*e170*/  FMNMX3.FTZ R10, R10, R200, R16, !PT ;  /* 0x000000c80a0a7276 */ /* 0x000fe40007810010 */
[----:B------:R-:W-:Y:S02]  /*e180*/  FMNMX3.FTZ R9, R9, R15, R14, !PT ;  /* 0x0000000f09097276 */ /* 0x000fe4000781000e */
[----:B-1----:R-:W-:Y:S02]  /*e190*/  FMNMX3.FTZ R8, R8, R251, R26, !PT ;  /* 0x000000fb08087276 */ /* 0x002fe4000781001a */
[----:B------:R-:W-:Y:S03]  /*e1a0*/  FMNMX3.FTZ R5, R5, R27, R252, !PT ;  /* 0x0000001b05057276 */ /* 0x000fe600078100fc */
[----:B------:R-:W-:Y:S01]  /*e1b0*/  MUFU.TANH R30, R30 ;  /* 0x0000001e001e7308 */ /* 0x000fe20000002400 */
[----:B------:R-:W-:Y:S02]  /*e1c0*/  FMNMX3.FTZ R10, R10, R240, R241, !PT ;  /* 0x000000f00a0a7276 */ /* 0x000fe400078100f1 */
[----:B------:R-:W-:Y:S07]  /*e1d0*/  FMNMX3.FTZ R9, R9, R243, R246, !PT ;  /* 0x000000f309097276 */ /* 0x000fee00078100f6 */
        /* <DEDUP_REMOVED lines=55> */
[----:B--2---:R-:W-:Y:S02]  /*e550*/  FMNMX3.FTZ R10, R10, R186, R185, !PT ;  /* 0x000000ba0a0a7276 */ /* 0x004fe400078100b9 */
[----:B-1----:R-:W-:Y:S01]  /*e560*/  FMNMX3.FTZ R9, R9, R183, R182, !PT ;  /* 0x000000b709097276 */ /* 0x002fe200078100b6 */
[----:B------:R-:W-:Y:S06]  /*e570*/  @P1 BRA `(.L_x_511) ;  /* 0xffffffe800a41947 */ /* 0x000fec000383ffff */
.L_x_510:
[----:B------:R-:W2:Y:S08]  /*e580*/  SHFL.BFLY PT, R11, R10, 0x2, 0x1f ;  /* 0x0c401f000a0b7f89 */ /* 0x000eb000000e0000 */
[----:B-1----:R-:W1:Y:S08]  /*e590*/  SHFL.BFLY PT, R7, R9, 0x2, 0x1f ;  /* 0x0c401f0009077f89 */ /* 0x002e7000000e0000 */
[----:B------:R-:W3:Y:S08]  /*e5a0*/  SHFL.BFLY PT, R6, R8, 0x2, 0x1f ;  /* 0x0c401f0008067f89 */ /* 0x000ef000000e0000 */
[----:B------:R-:W4:Y:S08]  /*e5b0*/  SHFL.BFLY PT, R4, R5, 0x2, 0x1f ;  /* 0x0c401f0005047f89 */ /* 0x000f3000000e0000 */
[----:B------:R-:W-:Y:S08]  /*e5c0*/  LDSM.16.MT88.4 R20, [R218+0x9000] ;  /* 0x00900000da14783b */ /* 0x000ff00000004200 */
[----:B------:R-:W-:Y:S01]  /*e5d0*/  LDSM.16.MT88.4 R52, [R218+0xa000] ;  /* 0x00a00000da34783b */ /* 0x000fe20000004200 */
[----:B--2---:R-:W-:Y:S02]  /*e5e0*/  FMNMX.FTZ R10, R10, R11, !PT ;  /* 0x0000000b0a0a7209 */ /* 0x004fe40007810000 */
[----:B-1----:R-:W-:Y:S05]  /*e5f0*/  FMNMX.FTZ R9, R9, R7, !PT ;  /* 0x0000000709097209 */ /* 0x002fea0007810000 */
[----:B------:R-:W1:Y:S01]  /*e600*/  SHFL.BFLY PT, R168, R10, 0x1, 0x1f ;  /* 0x0c201f000aa87f89 */ /* 0x000e6200000e0000 */
[----:B---3--:R-:W-:Y:S07]  /*e610*/  FMNMX.FTZ R8, R8, R6, !PT ;  /* 0x0000000608087209 */ /* 0x008fee0007810000 */
[----:B------:R-:W2:Y:S01]  /*e620*/  SHFL.BFLY PT, R167, R9, 0x1, 0x1f ;  /* 0x0c201f0009a77f89 */ /* 0x000ea200000e0000 */
[----:B----4-:R-:W-:Y:S07]  /*e630*/  FMNMX.FTZ R4, R5, R4, !PT ;  /* 0x0000000405047209 */ /* 0x010fee0007810000 */
        /* <DEDUP_REMOVED lines=14> */
[----:B------:R-:W-:Y:S01]  /*e720*/  FMUL.FTZ R181, R166, UR4 ;  /* 0x00000004a6b57c20 */ /* 0x000fe20008410000 */
[----:B------:R-:W-:Y:S01]  /*e730*/  FADD.FTZ R4, -R167, R2 ;  /* 0x00000002a7047221 */ /* 0x000fe20000010100 */
[----:B------:R-:W-:Y:S01]  /*e740*/  FFMA.FTZ R199, R184, UR4, -R205 ;  /* 0x00000004b8c77c23 */ /* 0x000fe200080108cd */
[C---:B------:R-:W-:Y:S01]  /*e750*/  FSETP.NEU.FTZ.AND P2, PT, R166.reuse, -INF , PT ;  /* 0xff800000a600780b */ /* 0x040fe20003f5d000 */
[C---:B------:R-:W-:Y:S01]  /*e760*/  FMUL.FTZ R184, R165.reuse, UR4 ;  /* 0x00000004a5b87c20 */ /* 0x040fe20008410000 */
[----:B------:R-:W-:Y:S01]  /*e770*/  FSETP.NEU.FTZ.AND P1, PT, R165, -INF , PT ;  /* 0xff800000a500780b */ /* 0x000fe20003f3d000 */
[----:B------:R-:W-:Y:S01]  /*e780*/  FADD.FTZ R2, -R166, R3 ;  /* 0x00000003a6027221 */ /* 0x000fe20000010100 */
[--C-:B------:R-:W-:Y:S01]  /*e790*/  FFMA.FTZ R201, R200, UR4, -R187.reuse ;  /* 0x00000004c8c97c23 */ /* 0x100fe200080108bb */
[----:B------:R-:W-:Y:S01]  /*e7a0*/  FMUL.FTZ R3, R0, UR4 ;  /* 0x0000000400037c20 */ /* 0x000fe20008410000 */
[----:B------:R-:W-:Y:S01]  /*e7b0*/  FFMA.FTZ R202, R195, UR4, -R187 ;  /* 0x00000004c3ca7c23 */ /* 0x000fe200080108bb */
[----:B------:R-:W-:Y:S01]  /*e7c0*/  FFMA.FTZ R203, R192, UR4, -R205 ;  /* 0x00000004c0cb7c23 */ /* 0x000fe200080108cd */
[----:B------:R-:W-:Y:S01]  /*e7d0*/  FFMA.FTZ R200, R16, UR4, -R187 ;  /* 0x0000000410c87c23 */ /* 0x000fe200080108bb */
[--C-:B------:R-:W-:Y:S01]  /*e7e0*/  FFMA.FTZ R198, R15, UR4, -R205.reuse ;  /* 0x000000040fc67c23 */ /* 0x100fe200080108cd */
[----:B------:R-:W-:Y:S01]  /*e7f0*/  FFMA.FTZ R197, R14, UR4, -R205 ;  /* 0x000000040ec57c23 */ /* 0x000fe200080108cd */
[----:B------:R-:W-:Y:S01]  /*e800*/  FMUL.FTZ R4, R4, UR4 ;  /* 0x0000000404047c20 */ /* 0x000fe20008410000 */
[----:B------:R-:W-:Y:S01]  /*e810*/  FSEL R181, R181, RZ, P2 ;  /* 0x000000ffb5b57208 */ /* 0x000fe20001000000 */
[----:B------:R-:W-:Y:S01]  /*e820*/  FADD.FTZ R0, -R165, R164 ;  /* 0x000000a4a5007221 */ /* 0x000fe20000010100 */
[----:B------:R-:W-:Y:S01]  /*e830*/  FSEL R184, R184, RZ, P1 ;  /* 0x000000ffb8b87208 */ /* 0x000fe20000800000 */
[----:B------:R-:W1:Y:S01]  /*e840*/  MUFU.EX2 R164, R3 ;  /* 0x0000000300a47308 */ /* 0x000e620000000800 */
[----:B------:R-:W-:Y:S01]  /*e850*/  FMUL.FTZ R2, R2, UR4 ;  /* 0x0000000402027c20 */ /* 0x000fe20008410000 */
[--C-:B------:R-:W-:Y:S01]  /*e860*/  FFMA.FTZ R196, R191, UR4, -R181.reuse ;  /* 0x00000004bfc47c23 */ /* 0x100fe200080108b5 */
[--C-:B------:R-:W-:Y:S07]  /*e870*/  FFMA.FTZ R195, R190, UR4, -R181.reuse ;  /* 0x00000004bec37c23 */ /* 0x100fee00080108b5 */
[----:B------:R2:W3:Y:S01]  /*e880*/  MUFU.EX2 R3, R4 ;  /* 0x0000000400037308 */ /* 0x0004e20000000800 */
[--C-:B------:R-:W-:Y:S01]  /*e890*/  FFMA.FTZ R192, R189, UR4, -R184.reuse ;  /* 0x00000004bdc07c23 */ /* 0x100fe200080108b8 */
[----:B------:R-:W-:Y:S01]  /*e8a0*/  FMUL.FTZ R0, R0, UR4 ;  /* 0x0000000400007c20 */ /* 0x000fe20008410000 */
[--C-:B------:R-:W-:Y:S07]  /*e8b0*/  FFMA.FTZ R194, R194, UR4, -R181.reuse ;  /* 0x00000004c2c27c23 */ /* 0x100fee00080108b5 */
[----:B------:R-:W-:Y:S01]  /*e8c0*/  MUFU.EX2 R204, R204 ;  /* 0x000000cc00cc7308 */ /* 0x000fe20000000800 */
[--C-:B------:R-:W-:Y:S01]  /*e8d0*/  FFMA.FTZ R193, R193, UR4, -R181.reuse ;  /* 0x00000004c1c17c23 */ /* 0x100fe200080108b5 */
[--C-:B------:R-:W-:Y:S01]  /*e8e0*/  FFMA.FTZ R191, R188, UR4, -R184.reuse ;  /* 0x00000004bcbf7c23 */ /* 0x100fe200080108b8 */
[--C-:B------:R-:W-:Y:S07]  /*e8f0*/  FFMA.FTZ R190, R13, UR4, -R184.reuse ;  /* 0x000000040dbe7c23 */ /* 0x100fee00080108b8 */
[----:B------:R-:W4:Y:S01]  /*e900*/  MUFU.EX2 R202, R202 ;  /* 0x000000ca00ca7308 */ /* 0x000f220000000800 */
[--C-:B------:R-:W-:Y:S01]  /*e910*/  FFMA.FTZ R189, R12, UR4, -R184.reuse ;  /* 0x000000040cbd7c23 */ /* 0x100fe200080108b8 */
[----:B------:R-:W-:Y:S01]  /*e920*/  MOV R188, R231 ;  /* 0x000000e700bc7202 */ /* 0x000fe20000000f00 */
[C---:B-1----:R-:W-:Y:S07]  /*e930*/  FMUL.FTZ R5, R164.reuse, R161 ;  /* 0x000000a1a4057220 */ /* 0x042fee0000410000 */
[----:B------:R-:W-:Y:S01]  /*e940*/  MUFU.EX2 R203, R203 ;  /* 0x000000cb00cb7308 */ /* 0x000fe20000000800 */
[----:B------:R-:W-:Y:S01]  /*e950*/  @P0 IADD3 R188, PT, PT, R235, -0x20, RZ ;  /* 0xffffffe0ebbc0810 */ /* 0x000fe20007ffe0ff */
[C---:B--2---:R-:W-:Y:S01]  /*e960*/  FMUL.FTZ R4, R164.reuse, R160 ;  /* 0x000000a0a4047220 */ /* 0x044fe20000410000 */
[C---:B---3--:R-:W-:Y:S07]  /*e970*/  FMUL.FTZ R6, R3.reuse, R162 ;  /* 0x000000a203067220 */ /* 0x048fee0000410000 */
[----:B------:R-:W1:Y:S01]  /*e980*/  MUFU.EX2 R199, R199 ;  /* 0x000000c700c77308 */ /* 0x000e620000000800 */
[C---:B------:R-:W-:Y:S01]  /*e990*/  FMUL.FTZ R7, R3.reuse, R163 ;  /* 0x000000a303077220 */ /* 0x040fe20000410000 */
[----:B------:R-:W2:Y:S01]  /*e9a0*/  LDSM.16.MT88.4 R36, [R188] ;  /* 0x00000000bc24783b */ /* 0x000ea20000004200 */
[C---:B------:R-:W-:Y:S07]  /*e9b0*/  FMUL.FTZ R19, R3.reuse, R151 ;  /* 0x0000009703137220 */ /* 0x040fee0000410000 */
[----:B------:R-:W-:Y:S01]  /*e9c0*/  MUFU.EX2 R201, R201 ;  /* 0x000000c900c97308 */ /* 0x000fe20000000800 */
[----:B------:R-:W-:Y:S01]  /*e9d0*/  FMUL.FTZ R16, R164, R148 ;  /* 0x00000094a4107220 */ /* 0x000fe20000410000 */
[----:B----4-:R-:W-:Y:S01]  /*e9e0*/  F2FP.F16.F32.PACK_AB R160, R202, R204 ;  /* 0x000000cccaa0723e */ /* 0x010fe200000000ff */
[C---:B------:R-:W-:Y:S07]  /*e9f0*/  FMUL.FTZ R17, R164.reuse, R149 ;  /* 0x00000095a4117220 */ /* 0x040fee0000410000 */
[----:B------:R-:W3:Y:S01]  /*ea00*/  MUFU.EX2 R200, R200 ;  /* 0x000000c800c87308 */ /* 0x000ee20000000800 */
[----:B------:R-:W-:Y:S01]  /*ea10*/  FMUL.FTZ R18, R3, R150 ;  /* 0x0000009603127220 */ /* 0x000fe20000410000 */
[----:B------:R-:W-:Y:S01]  /*ea20*/  MOV R148, R27 ;  /* 0x0000001b00947202 */ /* 0x000fe20000000f00 */
[C---:B------:R-:W-:Y:S07]  /*ea30*/  FMUL.FTZ R32, R164.reuse, R132 ;  /* 0x00000084a4207220 */ /* 0x040fee0000410000 */
[----:B------:R-:W-:Y:S01]  /*ea40*/  MUFU.EX2 R198, R198 ;  /* 0x000000c600c67308 */ /* 0x000fe20000000800 */
[----:B------:R-:W-:Y:S01]  /*ea50*/  MOV R149, R26 ;  /* 0x0000001a00957202 */ /* 0x000fe20000000f00 */
[----:B------:R-:W-:Y:S01]  /*ea60*/  FMUL.FTZ R33, R164, R133 ;  /* 0x00000085a4217220 */ /* 0x000fe20000410000 */
[----:B-1----:R-:W-:Y:S07]  /*ea70*/  F2FP.F16.F32.PACK_AB R161, R199, R203 ;  /* 0x000000cbc7a1723e */ /* 0x002fee00000000ff */
[----:B------:R-:W1:Y:S01]  /*ea80*/  MUFU.EX2 R197, R197 ;  /* 0x000000c500c57308 */ /* 0x000e620000000800 */
[----:B------:R-:W-:Y:S01]  /*ea90*/  MOV R150, R24 ;  /* 0x0000001800967202 */ /* 0x000fe20000000f00 */
[C---:B------:R-:W-:Y:S01]  /*eaa0*/  FMUL.FTZ R34, R3.reuse, R134 ;  /* 0x0000008603227220 */ /* 0x040fe20000410000 */
[C---:B------:R-:W-:Y:S07]  /*eab0*/  FMUL.FTZ R35, R3.reuse, R135 ;  /* 0x0000008703237220 */ /* 0x040fee0000410000 */
[----:B------:R-:W4:Y:S01]  /*eac0*/  MUFU.EX2 R2, R2 ;  /* 0x0000000200027308 */ /* 0x000f220000000800 */
[----:B------:R-:W-:Y:S01]  /*ead0*/  LDSM.16.MT88.4 R132, [R188+0xc00] ;  /* 0x000c0000bc84783b */ /* 0x000fe20000004200 */
[----:B---3--:R-:W-:Y:S01]  /*eae0*/  F2FP.F16.F32.PACK_AB R162, R200, R201 ;  /* 0x000000c9c8a2723e */ /* 0x008fe200000000ff */
[C---:B------:R-:W-:Y:S07]  /*eaf0*/  FMUL.FTZ R48, R164.reuse, R116 ;  /* 0x00000074a4307220 */ /* 0x040fee0000410000 */
[----:B------:R-:W3:Y:S01]  /*eb00*/  MUFU.EX2 R0, R0 ;  /* 0x0000000000007308 */ /* 0x000ee20000000800 */
[C---:B------:R-:W-:Y:S01]  /*eb10*/  FMUL.FTZ R49, R164.reuse, R117 ;  /* 0x00000075a4317220 */ /* 0x040fe20000410000 */
[C---:B------:R-:W-:Y:S01]  /*eb20*/  FMUL.FTZ R50, R3.reuse, R118 ;  /* 0x0000007603327220 */ /* 0x040fe20000410000 */
[----:B------:R-:W-:Y:S07]  /*eb30*/  FMUL.FTZ R51, R3, R119 ;  /* 0x0000007703337220 */ /* 0x000fee0000410000 */
[----:B------:R-:W-:Y:S01]  /*eb40*/  MUFU.EX2 R196, R196 ;  /* 0x000000c400c47308 */ /* 0x000fe20000000800 */
[----:B------:R-:W-:Y:S01]  /*eb50*/  LDSM.16.MT88.4 R116, [R218+0xa400] ;  /* 0x00a40000da74783b */ /* 0x000fe20000004200 */
[----:B-1----:R-:W-:Y:S01]  /*eb60*/  F2FP.F16.F32.PACK_AB R163, R197, R198 ;  /* 0x000000c6c5a3723e */ /* 0x002fe200000000ff */
[C---:B------:R-:W-:Y:S07]  /*eb70*/  FMUL.FTZ R64, R164.reuse, R100 ;  /* 0x00000064a4407220 */ /* 0x040fee0000410000 */
[----:B------:R-:W1:Y:S01]  /*eb80*/  MUFU.EX2 R195, R195 ;  /* 0x000000c300c37308 */ /* 0x000e620000000800 */
[----:B------:R-:W-:Y:S01]  /*eb90*/  FMUL.FTZ R65, R164, R101 ;  /* 0x00000065a4417220 */ /* 0x000fe20000410000 */
[C---:B----4-:R-:W-:Y:S01]  /*eba0*/  FMUL.FTZ R40, R2.reuse, R124 ;  /* 0x0000007c02287220 */ /* 0x050fe20000410000 */
[C---:B------:R-:W-:Y:S07]  /*ebb0*/  FMUL.FTZ R41, R2.reuse, R125 ;  /* 0x0000007d02297220 */ /* 0x040fee0000410000 */
[----:B------:R-:W-:Y:S01]  /*ebc0*/  MUFU.EX2 R192, R192 ;  /* 0x000000c000c07308 */ /* 0x000fe20000000800 */
[-C--:B------:R-:W-:Y:S09]  /*ebd0*/  HMMA.16816.F32 R4, R160, R20.reuse, R4 ;  /* 0x00000014a004723c */ /* 0x080ff20000001804 */
[----:B------:R-:W4:Y:S01]  /*ebe0*/  MUFU.EX2 R191, R191 ;  /* 0x000000bf00bf7308 */ /* 0x000f220000000800 */
[C---:B------:R-:W-:Y:S01]  /*ebf0*/  FMUL.FTZ R8, R2.reuse, R156 ;  /* 0x0000009c02087220 */ /* 0x040fe20000410000 */
[----:B------:R-:W-:Y:S08]  /*ec00*/  FMUL.FTZ R9, R2, R157 ;  /* 0x0000009d02097220 */ /* 0x000ff00000410000 */
[----:B------:R-:W-:Y:S01]  /*ec10*/  MUFU.EX2 R194, R194 ;  /* 0x000000c200c27308 */ /* 0x000fe20000000800 */
[C---:B---3--:R-:W-:Y:S01]  /*ec20*/  FMUL.FTZ R10, R0.reuse, R158 ;  /* 0x0000009e000a7220 */ /* 0x048fe20000410000 */
[----:B------:R-:W-:Y:S01]  /*ec30*/  FMUL.FTZ R11, R0, R159 ;  /* 0x0000009f000b7220 */ /* 0x000fe20000410000 */
[----:B-1----:R-:W-:Y:S07]  /*ec40*/  F2FP.F16.F32.PACK_AB R156, R195, R196 ;  /* 0x000000c4c39c723e */ /* 0x002fee00000000ff */
[----:B------:R-:W1:Y:S01]  /*ec50*/  MUFU.EX2 R193, R193 ;  /* 0x000000c100c17308 */ /* 0x000e620000000800 */
[C---:B------:R-:W-:Y:S01]  /*ec60*/  FMUL.FTZ R12, R2.reuse, R152 ;  /* 0x00000098020c7220 */ /* 0x040fe20000410000 */
[----:B------:R-:W-:Y:S01]  /*ec70*/  FMUL.FTZ R13, R2, R153 ;  /* 0x00000099020d7220 */ /* 0x000fe20000410000 */
[C---:B------:R-:W-:Y:S07]  /*ec80*/  FMUL.FTZ R14, R0.reuse, R154 ;  /* 0x0000009a000e7220 */ /* 0x040fee0000410000 */
[----:B------:R-:W-:Y:S01]  /*ec90*/  MUFU.EX2 R190, R190 ;  /* 0x000000be00be7308 */ /* 0x000fe20000000800 */
[C---:B------:R-:W-:Y:S01]  /*eca0*/  FMUL.FTZ R15, R0.reuse, R155 ;  /* 0x0000009b000f7220 */ /* 0x040fe20000410000 */
[----:B----4-:R-:W-:Y:S01]  /*ecb0*/  F2FP.F16.F32.PACK_AB R157, R191, R192 ;  /* 0x000000c0bf9d723e */ /* 0x010fe200000000ff */
[C---:B------:R-:W-:Y:S07]  /*ecc0*/  FMUL.FTZ R26, R0.reuse, R142 ;  /* 0x0000008e001a7220 */ /* 0x040fee0000410000 */
[----:B------:R-:W3:Y:S01]  /*ecd0*/  MUFU.EX2 R189, R189 ;  /* 0x000000bd00bd7308 */ /* 0x000ee20000000800 */
[----:B------:R-:W-:Y:S01]  /*ece0*/  MOV R152, R25 ;  /* 0x0000001900987202 */ /* 0x000fe20000000f00 */
[----:B------:R-:W-:Y:S01]  /*ecf0*/  FMUL.FTZ R27, R0, R143 ;  /* 0x0000008f001b7220 */ /* 0x000fe20000410000 */
[C---:B------:R-:W-:Y:S01]  /*ed00*/  FMUL.FTZ R24, R2.reuse, R140 ;  /* 0x0000008c02187220 */ /* 0x040fe20000410000 */
[C---:B------:R-:W-:Y:S01]  /*ed10*/  FMUL.FTZ R25, R2.reuse, R141 ;  /* 0x0000008d02197220 */ /* 0x040fe20000410000 */
[----:B------:R-:W-:Y:S01]  /*ed20*/  MOV R154, R29 ;  /* 0x0000001d009a7202 */ /* 0x000fe20000000f00 */
[----:B------:R-:W-:Y:S01]  /*ed30*/  FMUL.FTZ R29, R2, R137 ;  /* 0x00000089021d7220 */ /* 0x000fe20000410000 */
[----:B-1----:R-:W-:Y:S01]  /*ed40*/  F2FP.F16.F32.PACK_AB R158, R193, R194 ;  /* 0x000000c2c19e723e */ /* 0x002fe200000000ff */
[----:B------:R-:W-:Y:S01]  /*ed50*/  FMUL.FTZ R31, R0, R139 ;  /* 0x0000008b001f7220 */ /* 0x000fe20000410000 */
[----:B------:R-:W-:Y:S01]  /*ed60*/  MOV R155, R28 ;  /* 0x0000001c009b7202 */ /* 0x000fe20000000f00 */
[----:B------:R-:W-:Y:S01]  /*ed70*/  FMUL.FTZ R28, R2, R136 ;  /* 0x00000088021c7220 */ /* 0x000fe20000410000 */
[----:B------:R-:W-:Y:S01]  /*ed80*/  MOV R153, R30 ;  /* 0x0000001e00997202 */ /* 0x000fe20000000f00 */
[C---:B------:R-:W-:Y:S01]  /*ed90*/  FMUL.FTZ R30, R0.reuse, R138 ;  /* 0x0000008a001e7220 */ /* 0x040fe20000410000 */
[C---:B------:R-:W-:Y:S01]  /*eda0*/  FMUL.FTZ R42, R0.reuse, R126 ;  /* 0x0000007e002a7220 */ /* 0x040fe20000410000 */
[----:B---3--:R-:W-:Y:S01]  /*edb0*/  F2FP.F16.F32.PACK_AB R159, R189, R190 ;  /* 0x000000bebd9f723e */ /* 0x008fe200000000ff */
[----:B------:R-:W-:Y:S01]  /*edc0*/  FMUL.FTZ R43, R0, R127 ;  /* 0x0000007f002b7220 */ /* 0x000fe20000410000 */
[C---:B------:R-:W-:Y:S01]  /*edd0*/  FMUL.FTZ R44, R2.reuse, R120 ;  /* 0x00000078022c7220 */ /* 0x040fe20000410000 */
[----:B------:R-:W-:Y:S01]  /*ede0*/  LDSM.16.MT88.4 R124, [R218+0xb400] ;  /* 0x00b40000da7c783b */ /* 0x000fe20000004200 */
[----:B------:R-:W-:Y:S01]  /*edf0*/  FMUL.FTZ R45, R2, R121 ;  /* 0x00000079022d7220 */ /* 0x000fe20000410000 */
[C---:B------:R-:W-:Y:S01]  /*ee00*/  FMUL.FTZ R46, R0.reuse, R122 ;  /* 0x0000007a002e7220 */ /* 0x040fe20000410000 */
[----:B------:R-:W-:Y:S01]  /*ee10*/  FMUL.FTZ R47, R0, R123 ;  /* 0x0000007b002f7220 */ /* 0x000fe20000410000 */
[C---:B------:R-:W-:Y:S04]  /*ee20*/  HMMA.16816.F32 R8, R156.reuse, R20, R8 ;  /* 0x000000149c08723c */ /* 0x040fe80000001808 */
[----:B------:R-:W-:Y:S01]  /*ee30*/  LDSM.16.MT88.4 R120, [R188+0x1400] ;  /* 0x00140000bc78783b */ /* 0x000fe20000004200 */
[----:B------:R-:W-:Y:S01]  /*ee40*/  FMUL.FTZ R61, R2, R105 ;  /* 0x00000069023d7220 */ /* 0x000fe20000410000 */
[C---:B------:R-:W-:Y:S01]  /*ee50*/  FMUL.FTZ R62, R0.reuse, R106 ;  /* 0x0000006a003e7220 */ /* 0x040fe20000410000 */
[----:B------:R-:W-:Y:S01]  /*ee60*/  FMUL.FTZ R63, R0, R107 ;  /* 0x0000006b003f7220 */ /* 0x000fe20000410000 */
[-C--:B------:R-:W-:Y:S03]  /*ee70*/  HMMA.16816.F32 R12, R156, R22.reuse, R12 ;  /* 0x000000169c0c723c */ /* 0x080fe6000000180c */
[C---:B------:R-:W-:Y:S01]  /*ee80*/  FMUL.FTZ R66, R3.reuse, R102 ;  /* 0x0000006603427220 */ /* 0x040fe20000410000 */
[----:B------:R-:W-:Y:S01]  /*ee90*/  FMUL.FTZ R67, R3, R103 ;  /* 0x0000006703437220 */ /* 0x000fe20000410000 */
[--C-:B------:R-:W-:Y:S01]  /*eea0*/  FFMA.FTZ R212, R212, UR4, -R181.reuse ;  /* 0x00000004d4d47c23 */ /* 0x100fe200080108b5 */
[----:B------:R-:W-:Y:S01]  /*eeb0*/  LDSM.16.MT88.4 R100, [R188+0x2000] ;  /* 0x00200000bc64783b */ /* 0x000fe20000004200 */
[--C-:B------:R-:W-:Y:S01]  /*eec0*/  FFMA.FTZ R209, R209, UR4, -R181.reuse ;  /* 0x00000004d1d17c23 */ /* 0x100fe200080108b5 */
[C---:B------:R-:W-:Y:S03]  /*eed0*/  HMMA.16816.F32 R16, R160.reuse, R22, R16 ;  /* 0x00000016a010723c */ /* 0x040fe60000001810 */
[----:B------:R-:W-:Y:S01]  /*eee0*/  MUFU.EX2 R212, R212 ;  /* 0x000000d400d47308 */ /* 0x000fe20000000800 */
[C---:B------:R-:W-:Y:S01]  /*eef0*/  FMUL.FTZ R23, R3.reuse, R147 ;  /* 0x0000009303177220 */ /* 0x040fe20000410000 */
[C---:B------:R-:W-:Y:S01]  /*ef00*/  FMUL.FTZ R20, R164.reuse, R144 ;  /* 0x00000090a4147220 */ /* 0x040fe20000410000 */
[----:B------:R-:W-:Y:S01]  /*ef10*/  FMUL.FTZ R21, R164, R145 ;  /* 0x00000091a4157220 */ /* 0x000fe20000410000 */
[----:B------:R-:W-:Y:S01]  /*ef20*/  FMUL.FTZ R22, R3, R146 ;  /* 0x0000009203167220 */ /* 0x000fe20000410000 */
[----:B------:R-:W-:Y:S01]  /*ef30*/  FFMA.FTZ R210, R210, UR4, -R181 ;  /* 0x00000004d2d27c23 */ /* 0x000fe200080108b5 */
[----:B------:R-:W-:Y:S01]  /*ef40*/  FFMA.FTZ R183, R183, UR4, -R205 ;  /* 0x00000004b7b77c23 */ /* 0x000fe200080108cd */
[--C-:B------:R-:W-:Y:S01]  /*ef50*/  FFMA.FTZ R180, R180, UR4, -R187.reuse ;  /* 0x00000004b4b47c23 */ /* 0x100fe200080108bb */
[----:B------:R-:W-:Y:S01]  /*ef60*/  FFMA.FTZ R186, R186, UR4, -R187 ;  /* 0x00000004baba7c23 */ /* 0x000fe200080108bb */
[--C-:B------:R-:W-:Y:S01]  /*ef70*/  FFMA.FTZ R175, R175, UR4, -R181.reuse ;  /* 0x00000004afaf7c23 */ /* 0x100fe200080108b5 */
[--C-:B------:R-:W-:Y:S01]  /*ef80*/  FFMA.FTZ R173, R173, UR4, -R181.reuse ;  /* 0x00000004adad7c23 */ /* 0x100fe200080108b5 */
[-C--:B--2---:R-:W-:Y:S01]  /*ef90*/  HMMA.16816.F32 R20, R160, R36.reuse, R20 ;  /* 0x00000024a014723c */ /* 0x084fe20000001814 */
[----:B------:R-:W-:Y:S02]  /*efa0*/  MUFU.EX2 R143, R180 ;  /* 0x000000b4008f7308 */ /* 0x000fe40000000800 */
[--C-:B------:R-:W-:Y:S01]  /*efb0*/  FFMA.FTZ R174, R174, UR4, -R181.reuse ;  /* 0x00000004aeae7c23 */ /* 0x100fe200080108b5 */
[----:B------:R-:W-:Y:S07]  /*efc0*/  FFMA.FTZ R176, R176, UR4, -R181 ;  /* 0x00000004b0b07c23 */ /* 0x000fee00080108b5 */
[----:B------:R-:W-:Y:S01]  /*efd0*/  MUFU.EX2 R147, R186 ;  /* 0x000000ba00937308 */ /* 0x000fe20000000800 */
[----:B------:R-:W-:Y:S01]  /*efe0*/  FMUL.FTZ R56, R2, R108 ;  /* 0x0000006c02387220 */ /* 0x000fe20000410000 */
[----:B------:R-:W-:Y:S01]  /*eff0*/  FFMA.FTZ R108, R150, UR4, -R205 ;  /* 0x00000004966c7c23 */ /* 0x000fe200080108cd */
[C---:B------:R-:W-:Y:S07]  /*f000*/  HMMA.16816.F32 R24, R156.reuse, R36, R24 ;  /* 0x000000249c18723c */ /* 0x040fee0000001818 */
[----:B------:R-:W-:Y:S01]  /*f010*/  MUFU.EX2 R209, R209 ;  /* 0x000000d100d17308 */ /* 0x000fe20000000800 */
[C---:B------:R-:W-:Y:S01]  /*f020*/  FMUL.FTZ R36, R164.reuse, R128 ;  /* 0x00000080a4247220 */ /* 0x040fe20000410000 */
[----:B------:R-:W-:Y:S01]  /*f030*/  FMUL.FTZ R37, R164, R129 ;  /* 0x00000081a4257220 */ /* 0x000fe20000410000 */
[C---:B------:R-:W-:Y:S01]  /*f040*/  FMUL.FTZ R58, R0.reuse, R110 ;  /* 0x0000006e003a7220 */ /* 0x040fe20000410000 */
[----:B------:R-:W-:Y:S01]  /*f050*/  FMUL.FTZ R59, R0, R111 ;  /* 0x0000006f003b7220 */ /* 0x000fe20000410000 */
[-C--:B------:R-:W-:Y:S05]  /*f060*/  HMMA.16816.F32 R28, R156, R38.reuse, R28 ;  /* 0x000000269c1c723c */ /* 0x080fea000000181c */
[----:B------:R-:W-:Y:S01]  /*f070*/  MUFU.EX2 R140, R175 ;  /* 0x000000af008c7308 */ /* 0x000fe20000000800 */
[----:B------:R-:W-:Y:S01]  /*f080*/  FMUL.FTZ R60, R2, R104 ;  /* 0x00000068023c7220 */ /* 0x000fe20000410000 */
[----:B------:R-:W-:Y:S01]  /*f090*/  FFMA.FTZ R104, R249, UR4, -R187 ;  /* 0x00000004f9687c23 */ /* 0x000fe200080108bb */
[C---:B------:R-:W-:Y:S01]  /*f0a0*/  FMUL.FTZ R68, R164.reuse, R68 ;  /* 0x00000044a4447220 */ /* 0x040fe20000410000 */
[----:B------:R-:W-:Y:S01]  /*f0b0*/  FMUL.FTZ R69, R164, R69 ;  /* 0x00000045a4457220 */ /* 0x000fe20000410000 */
[C---:B------:R-:W-:Y:S01]  /*f0c0*/  FMUL.FTZ R70, R3.reuse, R70 ;  /* 0x0000004603467220 */ /* 0x040fe20000410000 */
[C---:B------:R-:W-:Y:S04]  /*f0d0*/  HMMA.16816.F32 R32, R160.reuse, R38, R32 ;  /* 0x00000026a020723c */ /* 0x040fe80000001820 */
[----:B------:R-:W1:Y:S01]  /*f0e0*/  MUFU.EX2 R145, R176 ;  /* 0x000000b000917308 */ /* 0x000e620000000800 */
[C---:B------:R-:W-:Y:S01]  /*f0f0*/  FMUL.FTZ R38, R3.reuse, R130 ;  /* 0x0000008203267220 */ /* 0x040fe20000410000 */
[C---:B------:R-:W-:Y:S01]  /*f100*/  FMUL.FTZ R39, R3.reuse, R131 ;  /* 0x0000008303277220 */ /* 0x040fe20000410000 */
[C---:B------:R-:W-:Y:S01]  /*f110*/  FMUL.FTZ R71, R3.reuse, R71 ;  /* 0x0000004703477220 */ /* 0x040fe20000410000 */
[----:B------:R-:W2:Y:S01]  /*f120*/  LDSM.16.MT88.4 R128, [R188+0x1000] ;  /* 0x00100000bc80783b */ /* 0x000ea20000004200 */
        /* <DEDUP_REMOVED lines=14> */
[C---:B------:R-:W-:Y:S01]  /*f210*/  FMUL.FTZ R82, R3.reuse, R82 ;  /* 0x0000005203527220 */ /* 0x040fe20000410000 */
[-C--:B------:R-:W-:Y:S03]  /*f220*/  HMMA.16816.F32 R44, R156, R54.reuse, R44 ;  /* 0x000000369c2c723c */ /* 0x080fe6000000182c */
[----:B------:R-:W-:Y:S01]  /*f230*/  FMUL.FTZ R83, R3, R83 ;  /* 0x0000005303537220 */ /* 0x000fe20000410000 */
[----:B------:R-:W-:Y:S01]  /*f240*/  FFMA.FTZ R246, R246, UR4, -R205 ;  /* 0x00000004f6f67c23 */ /* 0x000fe200080108cd */
[--C-:B------:R-:W-:Y:S01]  /*f250*/  FFMA.FTZ R240, R240, UR4, -R187.reuse ;  /* 0x00000004f0f07c23 */ /* 0x100fe200080108bb */
[----:B------:R-:W-:Y:S01]  /*f260*/  FFMA.FTZ R241, R241, UR4, -R187 ;  /* 0x00000004f1f17c23 */ /* 0x000fe200080108bb */
[--C-:B------:R-:W-:Y:S01]  /*f270*/  FFMA.FTZ R243, R243, UR4, -R205.reuse ;  /* 0x00000004f3f37c23 */ /* 0x100fe200080108cd */
[C---:B------:R-:W-:Y:S01]  /*f280*/  HMMA.16816.F32 R48, R160.reuse, R54, R48 ;  /* 0x00000036a030723c */ /* 0x040fe20000001830 */
[----:B------:R3:W-:Y:S03]  /*f290*/  MUFU.EX2 R249, R246 ;  /* 0x000000f600f97308 */ /* 0x0007e60000000800 */
[C---:B------:R-:W-:Y:S01]  /*f2a0*/  FMUL.FTZ R54, R3.reuse, R114 ;  /* 0x0000007203367220 */ /* 0x040fe20000410000 */
[----:B------:R-:W-:Y:S01]  /*f2b0*/  FMUL.FTZ R55, R3, R115 ;  /* 0x0000007303377220 */ /* 0x000fe20000410000 */
[----:B------:R-:W-:Y:S01]  /*f2c0*/  FFMA.FTZ R245, R245, UR4, -R205 ;  /* 0x00000004f5f57c23 */ /* 0x000fe200080108cd */
[----:B------:R-:W4:Y:S01]  /*f2d0*/  LDSM.16.MT88.4 R112, [R218+0xb000] ;  /* 0x00b00000da70783b */ /* 0x000f220000004200 */
[--C-:B------:R-:W-:Y:S01]  /*f2e0*/  FFMA.FTZ R214, R214, UR4, -R187.reuse ;  /* 0x00000004d6d67c23 */ /* 0x100fe200080108bb */
[--C-:B------:R-:W-:Y:S01]  /*f2f0*/  FFMA.FTZ R239, R239, UR4, -R187.reuse ;  /* 0x00000004efef7c23 */ /* 0x100fe200080108bb */
[--C-:B------:R-:W-:Y:S01]  /*f300*/  FFMA.FTZ R248, R248, UR4, -R187.reuse ;  /* 0x00000004f8f87c23 */ /* 0x100fe200080108bb */
[--C-:B------:R-:W-:Y:S01]  /*f310*/  FFMA.FTZ R244, R244, UR4, -R187.reuse ;  /* 0x00000004f4f47c23 */ /* 0x100fe200080108bb */
[-C--:B--2---:R-:W-:Y:S01]  /*f320*/  HMMA.16816.F32 R52, R160, R128.reuse, R52 ;  /* 0x00000080a034723c */ /* 0x084fe20000001834 */
[----:B------:R-:W-:Y:S02]  /*f330*/  MUFU.EX2 R240, R240 ;  /* 0x000000f000f07308 */ /* 0x000fe40000000800 */
[----:B------:R-:W-:Y:S01]  /*f340*/  FMUL.FTZ R57, R2, R109 ;  /* 0x0000006d02397220 */ /* 0x000fe20000410000 */
[----:B---3--:R-:W-:Y:S01]  /*f350*/  FFMA.FTZ R246, R247, UR4, -R187 ;  /* 0x00000004f7f67c23 */ /* 0x008fe200080108bb */
[--C-:B------:R-:W-:Y:S06]  /*f360*/  FFMA.FTZ R109, R250, UR4, -R205.reuse ;  /* 0x00000004fa6d7c23 */ /* 0x100fec00080108cd */
[----:B------:R2:W-:Y:S01]  /*f370*/  MUFU.EX2 R247, R104 ;  /* 0x0000006800f77308 */ /* 0x0005e20000000800 */
[--C-:B------:R-:W-:Y:S01]  /*f380*/  FFMA.FTZ R213, R213, UR4, -R184.reuse ;  /* 0x00000004d5d57c23 */ /* 0x100fe200080108b8 */
[--C-:B------:R-:W-:Y:S01]  /*f390*/  FFMA.FTZ R206, R206, UR4, -R184.reuse ;  /* 0x00000004cece7c23 */ /* 0x100fe200080108b8 */
[--C-:B------:R-:W-:Y:S01]  /*f3a0*/  FFMA.FTZ R208, R208, UR4, -R184.reuse ;  /* 0x00000004d0d07c23 */ /* 0x100fe200080108b8 */
[C---:B------:R-:W-:Y:S06]  /*f3b0*/  HMMA.16816.F32 R56, R156.reuse, R128, R56 ;  /* 0x000000809c38723c */ /* 0x040fec0000001838 */
[----:B------:R3:W-:Y:S01]  /*f3c0*/  MUFU.EX2 R250, R108 ;  /* 0x0000006c00fa7308 */ /* 0x0007e20000000800 */
[--C-:B------:R-:W-:Y:S01]  /*f3d0*/  FFMA.FTZ R177, R177, UR4, -R205.reuse ;  /* 0x00000004b1b17c23 */ /* 0x100fe200080108cd */
[----:B------:R-:W-:Y:S01]  /*f3e0*/  FFMA.FTZ R178, R178, UR4, -R205 ;  /* 0x00000004b2b27c23 */ /* 0x000fe200080108cd */
[--C-:B------:R-:W-:Y:S01]  /*f3f0*/  FFMA.FTZ R179, R179, UR4, -R187.reuse ;  /* 0x00000004b3b37c23 */ /* 0x100fe200080108bb */
[----:B------:R-:W-:Y:S01]  /*f400*/  FFMA.FTZ R187, R185, UR4, -R187 ;  /* 0x00000004b9bb7c23 */ /* 0x000fe200080108bb */
[-C--:B------:R-:W-:Y:S05]  /*f410*/  HMMA.16816.F32 R60, R156, R130.reuse, R60 ;  /* 0x000000829c3c723c */ /* 0x080fea000000183c */
[----:B------:R-:W-:Y:S01]  /*f420*/  MUFU.EX2 R241, R241 ;  /* 0x000000f100f17308 */ /* 0x000fe20000000800 */
[----:B--2---:R-:W2:Y:S01]  /*f430*/  LDSM.16.MT88.4 R104, [R218+0x9400] ;  /* 0x00940000da68783b */ /* 0x004ea20000004200 */
[----:B------:R-:W-:Y:S01]  /*f440*/  FFMA.FTZ R172, R172, UR4, -R184 ;  /* 0x00000004acac7c23 */ /* 0x000fe200080108b8 */
[C---:B------:R-:W-:Y:S07]  /*f450*/  FMUL.FTZ R84, R164.reuse, R84 ;  /* 0x00000054a4547220 */ /* 0x040fee0000410000 */
[----:B------:R-:W-:Y:S01]  /*f460*/  MUFU.EX2 R142, R187 ;  /* 0x000000bb008e7308 */ /* 0x000fe20000000800 */
[----:B------:R-:W-:Y:S01]  /*f470*/  FMUL.FTZ R85, R164, R85 ;  /* 0x00000055a4557220 */ /* 0x000fe20000410000 */
[----:B---3--:R-:W-:Y:S01]  /*f480*/  FFMA.FTZ R108, R155, UR4, -R181 ;  /* 0x000000049b6c7c23 */ /* 0x008fe200080108b5 */
[C---:B------:R-:W-:Y:S07]  /*f490*/  HMMA.16816.F32 R64, R160.reuse, R130, R64 ;  /* 0x00000082a040723c */ /* 0x040fee0000001840 */
[----:B------:R-:W-:Y:S01]  /*f4a0*/  MUFU.EX2 R243, R243 ;  /* 0x000000f300f37308 */ /* 0x000fe20000000800 */
[C---:B------:R-:W-:Y:S09]  /*f4b0*/  FMUL.FTZ R86, R3.reuse, R86 ;  /* 0x0000005603567220 */ /* 0x040ff20000410000 */
[----:B------:R-:W-:Y:S01]  /*f4c0*/  MUFU.EX2 R131, R108 ;  /* 0x0000006c00837308 */ /* 0x000fe20000000800 */
[C---:B------:R-:W-:Y:S01]  /*f4d0*/  FMUL.FTZ R87, R3.reuse, R87 ;  /* 0x0000005703577220 */ /* 0x040fe20000410000 */
[C---:B------:R-:W-:Y:S01]  /*f4e0*/  FMUL.FTZ R88, R2.reuse, R88 ;  /* 0x0000005802587220 */ /* 0x040fe20000410000 */
[----:B------:R-:W-:Y:S01]  /*f4f0*/  FMUL.FTZ R89, R2, R89 ;  /* 0x0000005902597220 */ /* 0x000fe20000410000 */
[-C--:B----4-:R-:W-:Y:S06]  /*f500*/  HMMA.16816.F32 R68, R160, R112.reuse, R68 ;  /* 0x00000070a044723c */ /* 0x090fec0000001844 */
[----:B------:R-:W3:Y:S01]  /*f510*/  MUFU.EX2 R246, R246 ;  /* 0x000000f600f67308 */ /* 0x000ee20000000800 */
        /* <DEDUP_REMOVED lines=13> */
[----:B------:R-:W-:Y:S01]  /*f5f0*/  FMUL.FTZ R99, R3, R99 ;  /* 0x0000006303637220 */ /* 0x000fe20000410000 */
[----:B-1----:R-:W-:Y:S08]  /*f600*/  F2FP.F16.F32.PACK_AB R176, R145, R140 ;  /* 0x0000008c91b0723e */ /* 0x002ff000000000ff */
[----:B------:R-:W-:Y:S01]  /*f610*/  MUFU.EX2 R248, R248 ;  /* 0x000000f800f87308 */ /* 0x000fe20000000800 */
[----:B------:R-:W-:Y:S01]  /*f620*/  FFMA.FTZ R204, R164, R237, R204 ;  /* 0x000000eda4cc7223 */ /* 0x000fe200000100cc */
[----:B------:R-:W-:Y:S01]  /*f630*/  FFMA.FTZ R203, R3, R236, R203 ;  /* 0x000000ec03cb7223 */ /* 0x000fe200000100cb */
[C---:B------:R-:W-:Y:S01]  /*f640*/  HMMA.16816.F32 R80, R160.reuse, R114, R80 ;  /* 0x00000072a050723c */ /* 0x040fe20000001850 */
[----:B------:R-:W1:Y:S06]  /*f650*/  LDSM.16.MT88.4 R112, [R188+0x400] ;  /* 0x00040000bc70783b */ /* 0x000e6c0000004200 */
[----:B------:R-:W-:Y:S01]  /*f660*/  MUFU.EX2 R244, R244 ;  /* 0x000000f400f47308 */ /* 0x000fe20000000800 */
[----:B------:R-:W-:Y:S01]  /*f670*/  FFMA.FTZ R196, R2, R234, R196 ;  /* 0x000000ea02c47223 */ /* 0x000fe200000100c4 */
        /* <DEDUP_REMOVED lines=14> */
[----:B------:R-:W-:Y:S01]  /*f760*/  MUFU.EX2 R139, R177 ;  /* 0x000000b1008b7308 */ /* 0x000fe20000000800 */
[----:B------:R-:W-:Y:S01]  /*f770*/  FADD.FTZ R203, R198, R203 ;  /* 0x000000cbc6cb7221 */ /* 0x000fe20000010000 */
[-C--:B------:R-:W-:Y:S08]  /*f780*/  HMMA.16816.F32 R92, R156, R102.reuse, R92 ;  /* 0x000000669c5c723c */ /* 0x080ff0000000185c */
[----:B------:R4:W-:Y:S01]  /*f790*/  MUFU.EX2 R129, R100 ;  /* 0x0000006400817308 */ /* 0x0009e20000000800 */
[----:B------:R-:W-:Y:S01]  /*f7a0*/  FADD.FTZ R196, R194, R196 ;  /* 0x000000c4c2c47221 */ /* 0x000fe20000010000 */
[----:B------:R-:W-:Y:S01]  /*f7b0*/  FADD.FTZ R192, R190, R192 ;  /* 0x000000c0bec07221 */ /* 0x000fe20000010000 */
[----:B------:R-:W-:Y:S07]  /*f7c0*/  FADD.FTZ R204, R200, R204 ;  /* 0x000000ccc8cc7221 */ /* 0x000fee0000010000 */
[----:B------:R5:W2:Y:S01]  /*f7d0*/  MUFU.EX2 R128, R101 ;  /* 0x0000006500807308 */ /* 0x000aa20000000800 */
[----:B------:R-:W-:Y:S01]  /*f7e0*/  FADD.FTZ R203, R197, R203 ;  /* 0x000000cbc5cb7221 */ /* 0x000fe20000010000 */
[----:B------:R-:W-:Y:S08]  /*f7f0*/  HMMA.16816.F32 R96, R160, R102, R96 ;  /* 0x00000066a060723c */ /* 0x000ff00000001860 */
[----:B------:R-:W1:Y:S01]  /*f800*/  MUFU.EX2 R251, R109 ;  /* 0x0000006d00fb7308 */ /* 0x000e620000000800 */
[----:B---3--:R-:W-:Y:S01]  /*f810*/  F2FP.F16.F32.PACK_AB R102, R246, R247 ;  /* 0x000000f7f666723e */ /* 0x008fe200000000ff */
[----:B------:R-:W-:Y:S08]  /*f820*/  FADD.FTZ R196, R193, R196 ;  /* 0x000000c4c1c47221 */ /* 0x000ff00000010000 */
[----:B------:R-:W-:Y:S01]  /*f830*/  MUFU.EX2 R144, R178 ;  /* 0x000000b200907308 */ /* 0x000fe20000000800 */
[----:B------:R-:W-:Y:S01]  /*f840*/  ISETP.NE.AND P1, PT, R232, RZ, PT ;  /* 0x000000ffe800720c */ /* 0x000fe20003f25270 */
[----:B----4-:R-:W-:Y:S01]  /*f850*/  FFMA.FTZ R100, R252, UR4, -R184 ;  /* 0x00000004fc647c23 */ /* 0x010fe200080108b8 */
[----:B------:R-:W-:Y:S01]  /*f860*/  FADD.FTZ R192, R189, R192 ;  /* 0x000000c0bdc07221 */ /* 0x000fe20000010000 */
[----:B------:R-:W-:Y:S01]  /*f870*/  FADD.FTZ R204, R240, R204 ;  /* 0x000000ccf0cc7221 */ /* 0x000fe20000010000 */
[----:B------:R-:W-:Y:S05]  /*f880*/  FADD.FTZ R203, R243, R203 ;  /* 0x000000cbf3cb7221 */ /* 0x000fea0000010000 */
[----:B------:R3:W-:Y:S01]  /*f890*/  MUFU.EX2 R130, R100 ;  /* 0x0000006400827308 */ /* 0x0007e20000000800 */
[----:B-----5:R-:W-:Y:S01]  /*f8a0*/  FFMA.FTZ R101, R148, UR4, -R184 ;  /* 0x0000000494657c23 */ /* 0x020fe200080108b8 */
[----:B--2---:R-:W-:Y:S01]  /*f8b0*/  F2FP.F16.F32.PACK_AB R108, R129, R128 ;  /* 0x00000080816c723e */ /* 0x004fe200000000ff */
[----:B------:R-:W-:Y:S01]  /*f8c0*/  LDSM.16.MT88.4 R148, [R218+0x9c00] ;  /* 0x009c0000da94783b */ /* 0x000fe20000004200 */
[----:B-1----:R-:W-:Y:S06]  /*f8d0*/  F2FP.F16.F32.PACK_AB R103, R251, R250 ;  /* 0x000000fafb67723e */ /* 0x002fec00000000ff */
[----:B------:R1:W2:Y:S01]  /*f8e0*/  MUFU.EX2 R252, R101 ;  /* 0x0000006500fc7308 */ /* 0x0002a20000000800 */
[----:B------:R-:W-:Y:S01]  /*f8f0*/  FADD.FTZ R204, R241, R204 ;  /* 0x000000ccf1cc7221 */ /* 0x000fe20000010000 */
[----:B------:R-:W-:Y:S01]  /*f900*/  IADD3 R232, PT, PT, R232, -0x1, RZ ;  /* 0xffffffffe8e87810 */ /* 0x000fe20007ffe0ff */
[----:B------:R-:W-:Y:S01]  /*f910*/  FADD.FTZ R203, R249, R203 ;  /* 0x000000cbf9cb7221 */ /* 0x000fe20000010000 */
[----:B------:R-:W-:Y:S01]  /*f920*/  MOV R164, R165 ;  /* 0x000000a500a47202 */ /* 0x000fe20000000f00 */
[----:B------:R-:W-:Y:S01]  /*f930*/  FADD.FTZ R204, R247, R204 ;  /* 0x000000ccf7cc7221 */ /* 0x000fe20000010000 */
[----:B------:R-:W-:Y:S01]  /*f940*/  MOV R3, R166 ;  /* 0x000000a600037202 */ /* 0x000fe20000000f00 */
[----:B------:R-:W-:Y:S01]  /*f950*/  FADD.FTZ R203, R250, R203 ;  /* 0x000000cbfacb7221 */ /* 0x000fe20000010000 */
[----:B------:R-:W-:Y:S01]  /*f960*/  MOV R2, R167 ;  /* 0x000000a700027202 */ /* 0x000fe20000000f00 */
[----:B---3--:R-:W-:Y:S01]  /*f970*/  FFMA.FTZ R100, R154, UR4, -R181 ;  /* 0x000000049a647c23 */ /* 0x008fe200080108b5 */
[----:B------:R-:W-:Y:S01]  /*f980*/  FADD.FTZ R204, R246, R204 ;  /* 0x000000ccf6cc7221 */ /* 0x000fe20000010000 */
[----:B------:R3:W-:Y:S01]  /*f990*/  MUFU.EX2 R154, R173 ;  /* 0x000000ad009a7308 */ /* 0x0007e20000000800 */
[----:B------:R-:W-:Y:S01]  /*f9a0*/  FADD.FTZ R203, R251, R203 ;  /* 0x000000cbfbcb7221 */ /* 0x000fe20000010000 */
[----:B------:R-:W-:Y:S01]  /*f9b0*/  MOV R0, R168 ;  /* 0x000000a800007202 */ /* 0x000fe20000000f00 */
[----:B-1----:R-:W-:Y:S07]  /*f9c0*/  FFMA.FTZ R101, R153, UR4, -R184 ;  /* 0x0000000499657c23 */ /* 0x002fee00080108b8 */
[----:B------:R1:W4:Y:S01]  /*f9d0*/  MUFU.EX2 R137, R100 ;  /* 0x0000006400897308 */ /* 0x0003220000000800 */
[----:B--2---:R-:W-:Y:S01]  /*f9e0*/  F2FP.F16.F32.PACK_AB R109, R130, R252 ;  /* 0x000000fc826d723e */ /* 0x004fe200000000ff */
[----:B------:R-:W-:Y:S01]  /*f9f0*/  FADD.FTZ R192, R252, R192 ;  /* 0x000000c0fcc07221 */ /* 0x000fe20000010000 */
[----:B------:R-:W-:Y:S07]  /*fa00*/  FADD.FTZ R204, R214, R204 ;  /* 0x000000ccd6cc7221 */ /* 0x000fee0000010000 */
[----:B------:R2:W-:Y:S01]  /*fa10*/  MUFU.EX2 R136, R101 ;  /* 0x0000006500887308 */ /* 0x0005e20000000800 */
[----:B------:R-:W-:Y:S01]  /*fa20*/  FADD.FTZ R204, R239, R204 ;  /* 0x000000ccefcc7221 */ /* 0x000fe20000010000 */
[----:B---3--:R-:W-:Y:S03]  /*fa30*/  F2FP.F16.F32.PACK_AB R173, R144, R139 ;  /* 0x0000008b90ad723e */ /* 0x008fe600000000ff */
[----:B------:R-:W-:Y:S01]  /*fa40*/  FADD.FTZ R204, R248, R204 ;  /* 0x000000ccf8cc7221 */ /* 0x000fe20000010000 */
[----:B-1----:R-:W-:Y:S01]  /*fa50*/  FFMA.FTZ R100, R152, UR4, -R184 ;  /* 0x0000000498647c23 */ /* 0x002fe200080108b8 */
[----:B----4-:R-:W-:Y:S03]  /*fa60*/  F2FP.F16.F32.PACK_AB R110, R137, R131 ;  /* 0x00000083896e723e */ /* 0x010fe600000000ff */
[----:B------:R-:W-:Y:S01]  /*fa70*/  MUFU.EX2 R152, R183 ;  /* 0x000000b700987308 */ /* 0x000fe20000000800 */
[----:B------:R-:W-:Y:S01]  /*fa80*/  FADD.FTZ R204, R244, R204 ;  /* 0x000000ccf4cc7221 */ /* 0x000fe20000010000 */
[----:B--2---:R-:W-:Y:S08]  /*fa90*/  F2FP.F16.F32.PACK_AB R101, R249, R243 ;  /* 0x000000f3f965723e */ /* 0x004ff000000000ff */
[----:B------:R1:W2:Y:S02]  /*faa0*/  MUFU.EX2 R141, R100 ;  /* 0x00000064008d7308 */ /* 0x0002a40000000800 */
[----:B-1----:R-:W-:Y:S02]  /*fab0*/  F2FP.F16.F32.PACK_AB R100, R241, R240 ;  /* 0x000000f0f164723e */ /* 0x002fe400000000ff */
[----:B--2---:R-:W-:Y:S05]  /*fac0*/  F2FP.F16.F32.PACK_AB R111, R141, R136 ;  /* 0x000000888d6f723e */ /* 0x004fea00000000ff */
        /* <DEDUP_REMOVED lines=98> */
[-C--:B-----5:R-:W-:Y:S01]  /*100f0*/  F2FP.F16.F32.PACK_AB R179, R169, R153.reuse ;  /* 0x00000099a9b3723e */ /* 0x0a0fe200000000ff */
[----:B------:R-:W3:Y:S06]  /*10100*/  LDSM.16.MT88.4 R4, [R188+0x2c00] ;  /* 0x002c0000bc04783b */ /* 0x000eec0000004200 */
[C---:B------:R-:W-:Y:S04]  /*10110*/  HMMA.16816.F32 R156, R176.reuse, R148, R8 ;  /* 0x00000094b09c723c */ /* 0x040fe80000001808 */
[----:B------:R-:W-:Y:S02]  /*10120*/  MOV R9, R154 ;  /* 0x0000009a00097202 */ /* 0x000fe40000000f00 */
        /* <DEDUP_REMOVED lines=12> */
[----:B------:R-:W-:Y:S02]  /*101f0*/  MOV R18, R140 ;  /* 0x0000008c00127202 */ /* 0x000fe40000000f00 */
[C---:B------:R-:W-:Y:S04]  /*10200*/  HMMA.16816.F32 R140, R176.reuse, R132, R24 ;  /* 0x00000084b08c723c */ /* 0x040fe80000001818 */
[----:B------:R-:W-:Y:S02]  /*10210*/  MOV R17, R139 ;  /* 0x0000008b00117202 */ /* 0x000fe40000000f00 */
[----:B------:R-:W-:Y:S02]  /*10220*/  MOV R16, R138 ;  /* 0x0000008a00107202 */ /* 0x000fe40000000f00 */
[----:B------:R-:W-:Y:S01]  /*10230*/  MOV R22, R137 ;  /* 0x0000008900167202 */ /* 0x000fe20000000f00 */
[----:B------:R-:W-:Y:S01]  /*10240*/  FADD.FTZ R203, R17, R203 ;  /* 0x000000cb11cb7221 */ /* 0x000fe20000010000 */
[----:B------:R-:W-:Y:S01]  /*10250*/  MOV R21, R136 ;  /* 0x0000008800157202 */ /* 0x000fe20000000f00 */
[----:B------:R-:W-:Y:S01]  /*10260*/  FADD.FTZ R204, R16, R204 ;  /* 0x000000cc10cc7221 */ /* 0x000fe20000010000 */
[-C--:B------:R-:W-:Y:S03]  /*10270*/  HMMA.16816.F32 R136, R176, R134.reuse, R28 ;  /* 0x00000086b088723c */ /* 0x080fe6000000181c */
[----:B------:R-:W-:Y:S01]  /*10280*/  MOV R20, R131 ;  /* 0x0000008300147202 */ /* 0x000fe20000000f00 */
[----:B------:R-:W-:Y:S01]  /*10290*/  FADD.FTZ R204, R19, R204 ;  /* 0x000000cc13cc7221 */ /* 0x000fe20000010000 */
[----:B------:R-:W-:Y:S01]  /*102a0*/  MOV R27, R130 ;  /* 0x00000082001b7202 */ /* 0x000fe20000000f00 */
[----:B------:R-:W-:Y:S01]  /*102b0*/  FADD.FTZ R203, R12, R203 ;  /* 0x000000cb0ccb7221 */ /* 0x000fe20000010000 */
[----:B------:R-:W-:Y:S01]  /*102c0*/  MOV R26, R129 ;  /* 0x00000081001a7202 */ /* 0x000fe20000000f00 */
        /* <DEDUP_REMOVED lines=35> */
[-C--:B-1----:R-:W-:Y:S03]  /*10500*/  HMMA.16816.F32 R68, R172, R184.reuse, R68 ;  /* 0x000000b8ac44723c */ /* 0x082fe60000001844 */
[----:B------:R-:W-:Y:S01]  /*10510*/  FADD.FTZ R234, R170, R196 ;  /* 0x000000c4aaea7221 */ /* 0x000fe20000010000 */
[----:B------:R-:W-:Y:S04]  /*10520*/  FADD.FTZ R233, R169, R192 ;  /* 0x000000c0a9e97221 */ /* 0x000fe80000010000 */
        /* <DEDUP_REMOVED lines=9> */
.L_x_508:
[----:B------:R-:W1:Y:S01]  /*105c0*/  SHFL.BFLY PT, R2, R237, 0x2, 0x1f ;  /* 0x0c401f00ed027f89 */ /* 0x000e6200000e0000 */
[----:B------:R-:W2:Y:S01]  /*105d0*/  S2UR UR4, SR_CgaCtaId ;  /* 0x00000000000479c3 */ /* 0x000ea20000008800 */
[----:B------:R-:W-:Y:S01]  /*105e0*/  UMOV UR5, 0x400 ;  /* 0x0000040000057882 */ /* 0x000fe20000000000 */
[----:B------:R-:W-:Y:S01]  /*105f0*/  ISETP.NE.AND P2, PT, R228, -0x1, PT ;  /* 0xffffffffe400780c */ /* 0x000fe20003f45270 */
[----:B------:R-:W3:Y:S04]  /*10600*/  SHFL.BFLY PT, R0, R236, 0x2, 0x1f ;  /* 0x0c401f00ec007f89 */ /* 0x000ee800000e0000 */
[----:B------:R-:W4:Y:S01]  /*10610*/  SHFL.BFLY PT, R3, R234, 0x2, 0x1f ;  /* 0x0c401f00ea037f89 */ /* 0x000f2200000e0000 */
[----:B------:R-:W5:Y:S08]  /*10620*/  LDC.U8 R15, c[0x0][0x549] ;  /* 0x00015240ff0f7b82 */ /* 0x000f700000000000 */
[----:B------:R-:W5:Y:S01]  /*10630*/  LDC R21, c[0x0][0x434] ;  /* 0x00010d00ff157b82 */ /* 0x000f620000000800 */
[----:B-1----:R-:W-:Y:S01]  /*10640*/  FADD.FTZ R237, R2, R237 ;  /* 0x000000ed02ed7221 */ /* 0x002fe20000010000 */
[----:B--2---:R-:W-:Y:S01]  /*10650*/  ULEA UR4, UR4, UR5, 0x18 ;  /* 0x0000000504047291 */ /* 0x004fe2000f8ec0ff */
[----:B------:R-:W1:Y:S05]  /*10660*/  SHFL.BFLY PT, R2, R233, 0x2, 0x1f ;  /* 0x0c401f00e9027f89 */ /* 0x000e6a00000e0000 */
[----:B------:R-:W2:Y:S01]  /*10670*/  LDC R22, c[0x0][0x434] ;  /* 0x00010d00ff167b82 */ /* 0x000ea20000000800 */
[----:B---3--:R-:W-:-:S02]  /*10680*/  FADD.FTZ R236, R0, R236 ;  /* 0x000000ec00ec7221 */ /* 0x008fc40000010000 */
[----:B------:R-:W3:Y:S01]  /*10690*/  S2R R0, SR_TID.X ;  /* 0x0000000000007919 */ /* 0x000ee20000002100 */
[----:B----4-:R-:W-:Y:S01]  /*106a0*/  FADD.FTZ R234, R3, R234 ;  /* 0x000000ea03ea7221 */ /* 0x010fe20000010000 */
[----:B-----5:R-:W-:Y:S01]  /*106b0*/  ISETP.NE.AND P1, PT, R15, RZ, PT ;  /* 0x000000ff0f00720c */ /* 0x020fe20003f25270 */
[----:B------:R-:W4:Y:S02]  /*106c0*/  SHFL.BFLY PT, R6, R237, 0x1, 0x1f ;  /* 0x0c201f00ed067f89 */ /* 0x000f2400000e0000 */
[----:B------:R-:W2:Y:S02]  /*106d0*/  LDC.U8 R17, c[0x0][0x548] ;  /* 0x00015200ff117b82 */ /* 0x000ea40000000000 */
[----:B------:R-:W5:Y:S04]  /*106e0*/  SHFL.BFLY PT, R5, R236, 0x1, 0x1f ;  /* 0x0c201f00ec057f89 */ /* 0x000f6800000e0000 */
[----:B------:R-:W5:Y:S04]  /*106f0*/  SHFL.BFLY PT, R11, R234, 0x1, 0x1f ;  /* 0x0c201f00ea0b7f89 */ /* 0x000f6800000e0000 */
[----:B------:R-:W2:Y:S01]  /*10700*/  @P1 LDC R16, c[0x0][0x430] ;  /* 0x00010c00ff101b82 */ /* 0x000ea20000000800 */
[----:B------:R-:W2:Y:S01]  /*10710*/  S2R R15, SR_CTAID.Z ;  /* 0x00000000000f7919 */ /* 0x000ea20000002700 */
[----:B-1----:R-:W-:-:S06]  /*10720*/  FADD.FTZ R233, R2, R233 ;  /* 0x000000e902e97221 */ /* 0x002fcc0000010000 */
[----:B------:R-:W1:Y:S01]  /*10730*/  @P1 LDC R20, c[0x0][0x430] ;  /* 0x00010c00ff141b82 */ /* 0x000e620000000800 */
[----:B------:R-:W2:Y:S01]  /*10740*/  SHFL.BFLY PT, R10, R233, 0x1, 0x1f ;  /* 0x0c201f00e90a7f89 */ /* 0x000ea200000e0000 */
[----:B----4-:R-:W-:Y:S01]  /*10750*/  FADD.FTZ R6, R237, R6 ;  /* 0x00000006ed067221 */ /* 0x010fe20000010000 */
[----:B---3--:R-:W-:Y:S01]  /*10760*/  SHF.L.U32 R4, R0, 0x1, RZ ;  /* 0x0000000100047819 */ /* 0x008fe200000006ff */
[----:B-----5:R-:W-:Y:S01]  /*10770*/  FADD.FTZ R5, R236, R5 ;  /* 0x00000005ec057221 */ /* 0x020fe20000010000 */
[C---:B------:R-:W-:Y:S01]  /*10780*/  SHF.L.U32 R3, R0.reuse, 0x3, RZ ;  /* 0x0000000300037819 */ /* 0x040fe200000006ff */
[----:B------:R-:W3:Y:S01]  /*10790*/  MUFU.RCP R9, R6 ;  /* 0x0000000600097308 */ /* 0x000ee20000001000 */
[----:B------:R-:W-:Y:S01]  /*107a0*/  SHF.L.U32 R2, R0, 0x4, RZ ;  /* 0x0000000400027819 */ /* 0x000fe200000006ff */
[----:B------:R-:W-:Y:S01]  /*107b0*/  FADD.FTZ R11, R234, R11 ;  /* 0x0000000bea0b7221 */ /* 0x000fe20000010000 */
[----:B------:R-:W-:Y:S02]  /*107c0*/  LOP3.LUT R4, R4, 0x6, RZ, 0xc0, !PT ;  /* 0x0000000604047812 */ /* 0x000fe400078ec0ff */
[----:B------:R-:W-:Y:S01]  /*107d0*/  LOP3.LUT R7, R3, 0xc0, RZ, 0xc0, !PT ;  /* 0x000000c003077812 */ /* 0x000fe200078ec0ff */
[----:B--2---:R-:W-:Y:S01]  /*107e0*/  @P1 IMAD R22, R16, R21, RZ ;  /* 0x0000001510161224 */ /* 0x004fe200078e02ff */
[----:B------:R-:W-:Y:S01]  /*107f0*/  LOP3.LUT R2, R4, 0x3e00, R2, 0xf8, !PT ;  /* 0x00003e0004027812 */ /* 0x000fe200078ef802 */
[----:B------:R-:W2:Y:S01]  /*10800*/  MUFU.RCP R8, R5 ;  /* 0x0000000500087308 */ /* 0x000ea20000001000 */
[----:B------:R-:W-:-:S02]  /*10810*/  LOP3.LUT R7, R7, 0x18, R0, 0xf8, !PT ;  /* 0x0000001807077812 */ /* 0x000fc400078ef800 */
[----:B------:R-:W-:Y:S02]  /*10820*/  LOP3.LUT R2, R2, 0x20, R3, 0xf8, !PT ;  /* 0x0000002002027812 */ /* 0x000fe400078ef803 */
[----:B------:R-:W-:Y:S01]  /*10830*/  FSETP.NE.FTZ.AND P6, PT, R6, RZ, PT ;  /* 0x000000ff0600720b */ /* 0x000fe20003fd5000 */
[----:B------:R-:W-:Y:S01]  /*10840*/  FADD.FTZ R4, R233, R10 ;  /* 0x0000000ae9047221 */ /* 0x000fe20000010000 */
[----:B------:R-:W-:Y:S02]  /*10850*/  LOP3.LUT R2, R2, R7, RZ, 0xfc, !PT ;  /* 0x0000000702027212 */ /* 0x000fe400078efcff */
[----:B------:R-:W4:Y:S01]  /*10860*/  MUFU.RCP R7, R11 ;  /* 0x0000000b00077308 */ /* 0x000f220000001000 */
[----:B------:R-:W-:Y:S02]  /*10870*/  FSETP.NE.FTZ.AND P5, PT, R5, RZ, PT ;  /* 0x000000ff0500720b */ /* 0x000fe40003fb5000 */
[----:B------:R-:W-:Y:S02]  /*10880*/  FSETP.NE.FTZ.AND P4, PT, R11, RZ, PT ;  /* 0x000000ff0b00720b */ /* 0x000fe40003f95000 */
[----:B------:R-:W-:-:S02]  /*10890*/  FSETP.NE.FTZ.AND P3, PT, R4, RZ, PT ;  /* 0x000000ff0400720b */ /* 0x000fc40003f75000 */
[----:B---3--:R-:W-:Y:S01]  /*108a0*/  FSEL R9, R9, 1, P6 ;  /* 0x3f80000009097808 */ /* 0x008fe20003000000 */
[----:B------:R-:W3:Y:S01]  /*108b0*/  MUFU.RCP R10, R4 ;  /* 0x00000004000a7308 */ /* 0x000ee20000001000 */
[----:B--2---:R-:W-:Y:S02]  /*108c0*/  FSEL R8, R8, 1, P5 ;  /* 0x3f80000008087808 */ /* 0x004fe40002800000 */
[----:B------:R-:W-:Y:S01]  /*108d0*/  SHF.L.U32 R12, R0, 0x2, RZ ;  /* 0x00000002000c7819 */ /* 0x000fe200000006ff */
[C---:B------:R-:W-:Y:S01]  /*108e0*/  FMUL.FTZ R160, R9.reuse, R160 ;  /* 0x000000a009a07220 */ /* 0x040fe20000410000 */
[C---:B------:R-:W-:Y:S01]  /*108f0*/  FMUL.FTZ R161, R9.reuse, R161 ;  /* 0x000000a109a17220 */ /* 0x040fe20000410000 */
[C---:B------:R-:W-:Y:S01]  /*10900*/  FMUL.FTZ R162, R8.reuse, R162 ;  /* 0x000000a208a27220 */ /* 0x040fe20000410000 */
[C---:B------:R-:W-:Y:S01]  /*10910*/  FMUL.FTZ R163, R8.reuse, R163 ;  /* 0x000000a308a37220 */ /* 0x040fe20000410000 */
[C---:B------:R-:W-:Y:S01]  /*10920*/  FMUL.FTZ R148, R9.reuse, R148 ;  /* 0x0000009409947220 */ /* 0x040fe20000410000 */
[----:B------:R-:W-:Y:S01]  /*10930*/  FMUL.FTZ R149, R9, R149 ;  /* 0x0000009509957220 */ /* 0x000fe20000410000 */
[----:B----4-:R-:W-:Y:S01]  /*10940*/  FSEL R7, R7, 1, P4 ;  /* 0x3f80000007077808 */ /* 0x010fe20002000000 */
        /* <DEDUP_REMOVED lines=193> */
[----:B------:R3:W-:Y:S04]  /*11560*/  STS [R12+0x5030], R7 ;  /* 0x005030070c007388 */ /* 0x0007e80000000800 */
[----:B------:R2:W-:Y:S01]  /*11570*/  STS [R12+0x5230], R10 ;  /* 0x0052300a0c007388 */ /* 0x0005e20000000800 */
[----:B----4-:R-:W4:Y:S01]  /*11580*/  S2R R2, SR_CTAID.X ;  /* 0x0000000000027919 */ /* 0x010f220000002500 */
[----:B-----5:R-:W4:Y:S01]  /*11590*/  @P2 LDC.64 R8, c[0x0][0x408] ;  /* 0x00010200ff082b82 */ /* 0x020f220000000a00 */
[----:B-1----:R-:W-:-:S07]  /*115a0*/  LOP3.LUT R14, R3, 0xd8, RZ, 0xc0, !PT ;  /* 0x000000d8030e7812 */ /* 0x002fce00078ec0ff */
[----:B---3--:R-:W1:Y:S01]  /*115b0*/  @P6 LDC R7, c[0x0][0x458] ;  /* 0x00011600ff076b82 */ /* 0x008e620000000800 */
[----:B------:R-:W-:Y:S01]  /*115c0*/  LOP3.LUT R14, R14, 0x18, R0, 0x78, !PT ;  /* 0x000000180e0e7812 */ /* 0x000fe200078e7800 */
[----:B--2---:R2:W3:Y:S03]  /*115d0*/  @P5 MUFU.LG2 R10, R5 ;  /* 0x00000005000a5308 */ /* 0x0044e60000000c00 */
[----:B------:R-:W-:-:S03]  /*115e0*/  LOP3.LUT R14, R14, 0x1f20, R3, 0xf8, !PT ;  /* 0x00001f200e0e7812 */ /* 0x000fc600078ef803 */
[----:B------:R-:W1:Y:S01]  /*115f0*/  @!P2 LDC.64 R12, c[0x0][0x400] ;  /* 0x00010000ff0cab82 */ /* 0x000e620000000a00 */
[----:B--2---:R-:W-:Y:S01]  /*11600*/  @P1 MOV R5, 0x1 ;  /* 0x0000000100051802 */ /* 0x004fe20000000f00 */
[----:B---3--:R-:W-:Y:S06]  /*11610*/  @P1 BRA `(.L_x_512) ;  /* 0x0000000000201947 */ /* 0x008fec0003800000 */
[----:B------:R-:W-:Y:S01]  /*11620*/  ISETP.NE.AND P0, PT, R17, RZ, PT ;  /* 0x000000ff1100720c */ /* 0x000fe20003f05270 */
[----:B------:R-:W2:-:S12]  /*11630*/  LDC R16, c[0x0][0x3e0] ;  /* 0x0000f800ff107b82 */ /* 0x000e980000000800 */
[----:B------:R-:W2:Y:S01]  /*11640*/  @P0 LDC R5, c[0x0][0x454] ;  /* 0x00011500ff050b82 */ /* 0x000ea20000000800 */
[----:B------:R-:W-:Y:S02]  /*11650*/  @P0 MOV R20, 0x1 ;  /* 0x0000000100140802 */ /* 0x000fe40000000f00 */
[----:B------:R-:W-:-:S05]  /*11660*/  @!P0 MOV R20, 0x1 ;  /* 0x0000000100148802 */ /* 0x000fca0000000f00 */
[----:B------:R-:W3:Y:S01]  /*11670*/  @P0 LDC R22, c[0x0][0x454] ;  /* 0x00011500ff160b82 */ /* 0x000ee20000000800 */
[-C--:B--2---:R-:W-:Y:S02]  /*11680*/  @P0 IMAD R5, R5, R16.reuse, RZ ;  /* 0x0000001005050224 */ /* 0x084fe400078e02ff */
[----:B------:R-:W-:-:S07]  /*11690*/  @!P0 IMAD R5, R21, R16, RZ ;  /* 0x0000001015058224 */ /* 0x000fce00078e02ff */
.L_x_512:
[----:B------:R-:W-:Y:S01]  /*116a0*/  BAR.SYNC.DEFER_BLOCKING 0x0 ;  /* 0x0000000000007b1d */ /* 0x000fe20000010000 */
[----:B------:R-:W-:Y:S01]  /*116b0*/  LEA R14, R14, UR4, 0x1 ;  /* 0x000000040e0e7c11 */ /* 0x000fe2000f8e08ff */
[----:B-1----:R-:W-:Y:S01]  /*116c0*/  @!P2 IMAD.WIDE.U32 R30, R229, R12, RZ ;  /* 0x0000000ce51ea225 */ /* 0x002fe200078e00ff */
[----:B------:R-:W-:-:S03]  /*116d0*/  ISETP.NE.AND P1, PT, R17, RZ, !P1 ;  /* 0x000000ff1100720c */ /* 0x000fc60004f25270 */
[----:B------:R-:W-:Y:S01]  /*116e0*/  @P6 FMUL.FTZ R28, R23, 0.69314718246459960938 ;  /* 0x3f317218171c6820 */ /* 0x000fe20000410000 */
[C---:B------:R-:W-:Y:S01]  /*116f0*/  ISETP.NE.AND P0, PT, R228.reuse, -0x1, PT ;  /* 0xffffffffe400780c */ /* 0x040fe20003f05270 */
[----:B------:R1:W2:Y:S01]  /*11700*/  @P3 MUFU.LG2 R27, R4 ;  /* 0x00000004001b3308 */ /* 0x0002a20000000c00 */
[----:B------:R-:W5:Y:S01]  /*11710*/  @P4 LDC R26, c[0x0][0x458] ;  /* 0x00011600ff1a4b82 */ /* 0x000f620000000800 */
[----:B----4-:R-:W-:-:S04]  /*11720*/  @P2 IMAD.WIDE.U32 R24, R228, R8, RZ ;  /* 0x00000008e4182225 */ /* 0x010fc800078e00ff */
[----:B------:R-:W-:Y:S01]  /*11730*/  @P5 FMUL.FTZ R10, R10, 0.69314718246459960938 ;  /* 0x3f3172180a0a5820 */ /* 0x000fe20000410000 */
[----:B------:R-:W-:Y:S01]  /*11740*/  MOV R12, 0x7f800000 ;  /* 0x7f800000000c7802 */ /* 0x000fe20000000f00 */
[----:B------:R-:W-:Y:S01]  /*11750*/  @P6 FFMA.FTZ R12, R168, R7, R28 ;  /* 0x00000007a80c6223 */ /* 0x000fe2000001001c */
[----:B------:R-:W-:Y:S01]  /*11760*/  @!P2 IMAD R13, R229, R13, R31 ;  /* 0x0000000de50da224 */ /* 0x000fe200078e021f */
[----:B------:R-:W-:Y:S01]  /*11770*/  MOV R23, 0x7f800000 ;  /* 0x7f80000000177802 */ /* 0x000fe20000000f00 */
[----:B------:R-:W4:Y:S01]  /*11780*/  @P4 MUFU.LG2 R11, R11 ;  /* 0x0000000b000b4308 */ /* 0x000f220000000c00 */
[----:B------:R-:W-:Y:S02]  /*11790*/  @P2 IMAD R13, R228, R9, R25 ;  /* 0x00000009e40d2224 */ /* 0x000fe400078e0219 */
[----:B------:R-:W-:Y:S01]  /*117a0*/  @P5 FFMA.FTZ R23, R167, R6, R10 ;  /* 0x00000006a7175223 */ /* 0x000fe2000001000a */
[----:B---3--:R-:W-:Y:S01]  /*117b0*/  IMAD R7, R15, R22, RZ ;  /* 0x000000160f077224 */ /* 0x008fe200078e02ff */
[----:B------:R-:W-:Y:S01]  /*117c0*/  BSSY.RECONVERGENT B0, `(.L_x_513) ;  /* 0x000003d000007945 */ /* 0x000fe20003800200 */
[C---:B------:R-:W-:Y:S01]  /*117d0*/  @!P0 IMAD R228, R229.reuse, R21, RZ ;  /* 0x00000015e5e48224 */ /* 0x040fe200078e02ff */
[----:B------:R-:W-:Y:S01]  /*117e0*/  LOP3.LUT P0, RZ, R0, 0x3, RZ, 0xc0, !PT ;  /* 0x0000000300ff7812 */ /* 0x000fe2000780c0ff */
[----:B------:R-:W-:Y:S01]  /*117f0*/  IMAD R6, R2, R20, RZ ;  /* 0x0000001402067224 */ /* 0x000fe200078e02ff */
[----:B------:R-:W-:Y:S01]  /*11800*/  MOV R22, 0x7f800000 ;  /* 0x7f80000000167802 */ /* 0x000fe20000000f00 */
[----:B------:R-:W-:Y:S01]  /*11810*/  @!P1 IMAD R7, R229, R5, R7 ;  /* 0x00000005e5079224 */ /* 0x000fe200078e0207 */
[----:B------:R3:W3:Y:S01]  /*11820*/  LDS.128 R16, [R14+0x1800] ;  /* 0x001800000e107984 */ /* 0x0006e20000000c00 */
[----:B-1----:R-:W1:Y:S01]  /*11830*/  @P3 LDC R4, c[0x0][0x458] ;  /* 0x00011600ff043b82 */ /* 0x002e620000000800 */
[----:B------:R-:W-:Y:S01]  /*11840*/  SHF.R.S32.HI R5, RZ, 0x1f, R228 ;  /* 0x0000001fff057819 */ /* 0x000fe200000114e4 */
[----:B--2---:R-:W-:Y:S01]  /*11850*/  @P3 FMUL.FTZ R8, R27, 0.69314718246459960938 ;  /* 0x3f3172181b083820 */ /* 0x004fe20000410000 */
[----:B------:R-:W-:-:S02]  /*11860*/  SEL R228, R228, RZ, P1 ;  /* 0x000000ffe4e47207 */ /* 0x000fc40000800000 */
[----:B------:R-:W-:Y:S02]  /*11870*/  SHF.L.U32 R6, R6, 0x7, RZ ;  /* 0x0000000706067819 */ /* 0x000fe400000006ff */
[----:B------:R-:W-:Y:S01]  /*11880*/  SEL R5, R5, RZ, P1 ;  /* 0x000000ff05057207 */ /* 0x000fe20000800000 */
[----:B----4-:R-:W-:Y:S01]  /*11890*/  @P4 FMUL.FTZ R11, R11, 0.69314718246459960938 ;  /* 0x3f3172180b0b4820 */ /* 0x010fe20000410000 */
[--C-:B------:R-:W-:Y:S02]  /*118a0*/  IADD3 R27, P5, P1, R6, R228, R7.reuse ;  /* 0x000000e4061b7210 */ /* 0x100fe400079be007 */
[----:B------:R-:W-:Y:S01]  /*118b0*/  SHF.R.S32.HI R7, RZ, 0x1f, R7 ;  /* 0x0000001fff077819 */ /* 0x000fe20000011407 */
[----:B-----5:R-:W-:Y:S01]  /*118c0*/  @P4 FFMA.FTZ R22, R166, R26, R11 ;  /* 0x0000001aa6164223 */ /* 0x020fe2000001000b */
[----:B------:R-:W-:Y:S02]  /*118d0*/  SHF.R.S32.HI R6, RZ, 0x1f, R6 ;  /* 0x0000001fff067819 */ /* 0x000fe40000011406 */
[----:B------:R-:W-:-:S02]  /*118e0*/  MOV R21, 0x7f800000 ;  /* 0x7f80000000157802 */ /* 0x000fc40000000f00 */
[----:B------:R-:W-:Y:S02]  /*118f0*/  IADD3.X R26, PT, PT, R6, R5, R7, P5, P1 ;  /* 0x00000005061a7210 */ /* 0x000fe40002fe2407 */
[----:B------:R-:W-:Y:S01]  /*11900*/  SHF.R.U32.HI R34, RZ, 0x2, R0 ;  /* 0x00000002ff227819 */ /* 0x000fe20000011600 */
[----:B-1----:R-:W-:Y:S01]  /*11910*/  @P3 FFMA.FTZ R21, R165, R4, R8 ;  /* 0x00000004a5153223 */ /* 0x002fe20000010008 */
[----:B---3--:R-:W-:Y:S06]  /*11920*/  @P0 BRA `(.L_x_514) ;  /* 0x0000000000980947 */ /* 0x008fec0003800000 */
        /* <DEDUP_REMOVED lines=31> */
[----:B---3--:R-:W-:Y:S02]  /*11b20*/  @!P4 LEA R6, P1, R0, R6, 0x2 ;  /* 0x000000060006c211 */ /* 0x008fe400078210ff */
[----:B------:R-:W-:Y:S02]  /*11b30*/  @!P3 LEA.HI.X.SX32 R20, R20, R26, 0x1, P0 ;  /* 0x0000001a1414b211 */ /* 0x000fe400000f0eff */
[----:B------:R-:W-:Y:S02]  /*11b40*/  @!P4 LEA.HI.X R7, R0, R7, R31, 0x2, P1 ;  /* 0x000000070007c211 */ /* 0x000fe400008f141f */
[----:B----4-:R-:W-:-:S03]  /*11b50*/  @!P3 LEA R4, P0, R27, R4, 0x2 ;  /* 0x000000041b04b211 */ /* 0x010fc600078010ff */
[----:B------:R1:W-:Y:S01]  /*11b60*/  @!P4 STG.E desc[UR12][R6.64], R22 ;  /* 0x000000160600c986 */ /* 0x0003e2000c10190c */
[----:B------:R-:W-:-:S05]  /*11b70*/  @!P3 LEA.HI.X R5, R27, R5, R20, 0x2, P0 ;  /* 0x000000051b05b211 */ /* 0x000fca00000f1414 */
[----:B------:R1:W-:Y:S04]  /*11b80*/  @!P3 STG.E desc[UR12][R4.64], R21 ;  /* 0x000000150400b986 */ /* 0x0003e8000c10190c */
.L_x_514:
[----:B------:R-:W-:Y:S05]  /*11b90*/  BSYNC.RECONVERGENT B0 ;  /* 0x0000000000007941 */ /* 0x000fea0003800200 */
.L_x_513:
[----:B-1----:R-:W-:Y:S01]  /*11ba0*/  VIADD R4, R34, 0x20 ;  /* 0x0000002022047836 */ /* 0x002fe20000000000 */
[----:B------:R1:W2:Y:S01]  /*11bb0*/  LDS.128 R20, [R14] ;  /* 0x000000000e147984 */ /* 0x0002a20000000c00 */
[----:B------:R-:W-:Y:S01]  /*11bc0*/  @P2 IMAD.MOV.U32 R30, RZ, RZ, R24 ;  /* 0x000000ffff1e2224 */ /* 0x000fe200078e0018 */
[----:B------:R-:W3:Y:S01]  /*11bd0*/  LDCU.64 UR4, c[0x0][0x410] ;  /* 0x00008200ff0477ac */ /* 0x000ee20008000a00 */
[----:B------:R-:W-:Y:S01]  /*11be0*/  LOP3.LUT R3, R3, 0x18, RZ, 0xc0, !PT ;  /* 0x0000001803037812 */ /* 0x000fe200078ec0ff */
[----:B------:R1:W4:Y:S01]  /*11bf0*/  LDS.128 R8, [R14+0x2000] ;  /* 0x002000000e087984 */ /* 0x0003220000000c00 */
[-C--:B------:R-:W-:Y:S01]  /*11c00*/  ISETP.GE.AND P2, PT, R4, R221.reuse, PT ;  /* 0x000000dd0400720c */ /* 0x080fe20003f46270 */
[C---:B------:R-:W-:Y:S01]  /*11c10*/  VIADD R0, R34.reuse, 0x60 ;  /* 0x0000006022007836 */ /* 0x040fe20000000000 */
[----:B------:R-:W-:Y:S01]  /*11c20*/  IADD3 R12, P0, PT, R3, R30, RZ ;  /* 0x0000001e030c7210 */ /* 0x000fe20007f1e0ff */
[----:B------:R1:W1:Y:S01]  /*11c30*/  LDS.128 R4, [R14+0x4000] ;  /* 0x004000000e047984 */ /* 0x0002620000000c00 */
[C---:B------:R-:W-:Y:S01]  /*11c40*/  ISETP.GE.AND P3, PT, R34.reuse, R221, PT ;  /* 0x000000dd2200720c */ /* 0x040fe20003f66270 */
[----:B------:R-:W-:Y:S01]  /*11c50*/  IMAD.MOV.U32 R35, RZ, RZ, RZ ;  /* 0x000000ffff237224 */ /* 0x000fe200078e00ff */
[----:B------:R-:W-:Y:S01]  /*11c60*/  IADD3.X R13, PT, PT, RZ, R13, RZ, P0, !PT ;  /* 0x0000000dff0d7210 */ /* 0x000fe200007fe4ff */
[----:B------:R-:W-:Y:S01]  /*11c70*/  BSSY.RECONVERGENT B0, `(.L_x_515) ;  /* 0x0000014000007945 */ /* 0x000fe20003800200 */
[----:B------:R-:W-:Y:S01]  /*11c80*/  IADD3 R3, PT, PT, R34, 0x40, RZ ;  /* 0x0000004022037810 */ /* 0x000fe20007ffe0ff */
[----:B------:R-:W-:Y:S01]  /*11c90*/  IMAD.WIDE.U32 R24, R2, 0x80, R34 ;  /* 0x0000008002187825 */ /* 0x000fe200078e0022 */
[----:B------:R-:W-:-:S02]  /*11ca0*/  ISETP.GE.AND P0, PT, R0, R221, PT ;  /* 0x000000dd0000720c */ /* 0x000fc40003f06270 */
[----:B------:R-:W-:Y:S01]  /*11cb0*/  ISETP.GE.AND P1, PT, R3, R221, PT ;  /* 0x000000dd0300720c */ /* 0x000fe20003f26270 */
[----:B---3--:R-:W-:-:S04]  /*11cc0*/  IMAD.WIDE.U32 R12, R15, UR4, R12 ;  /* 0x000000040f0c7c25 */ /* 0x008fc8000f8e000c */
[----:B------:R-:W-:Y:S01]  /*11cd0*/  IMAD R27, R15, UR5, R13 ;  /* 0x000000050f1b7c24 */ /* 0x000fe2000f8e020d */
[----:B------:R-:W-:Y:S07]  /*11ce0*/  @P3 BRA `(.L_x_516) ;  /* 0x0000000000303947 */ /* 0x000fee0003800000 */
[----:B------:R-:W3:Y:S01]  /*11cf0*/  LDCU.64 UR6, c[0x0][0x408] ;  /* 0x00008100ff0677ac */ /* 0x000ee20008000a00 */
[----:B------:R-:W-:Y:S01]  /*11d00*/  MOV R26, R12 ;  /* 0x0000000c001a7202 */ /* 0x000fe20000000f00 */
[----:B------:R-:W5:Y:S01]  /*11d10*/  LDCU.64 UR4, c[0x0][0x3f0] ;  /* 0x00007e00ff0477ac */ /* 0x000f620008000a00 */
[----:B---3--:R-:W-:-:S03]  /*11d20*/  IMAD R0, R25, UR6, RZ ;  /* 0x0000000619007c24 */ /* 0x008fc6000f8e02ff */
[----:B------:R-:W-:-:S04]  /*11d30*/  IMAD.WIDE.U32 R2, R24, UR6, R26 ;  /* 0x0000000618027c25 */ /* 0x000fc8000f8e001a */
[----:B------:R-:W-:Y:S01]  /*11d40*/  IMAD R0, R24, UR7, R0 ;  /* 0x0000000718007c24 */ /* 0x000fe2000f8e0200 */
[----:B-----5:R-:W-:-:S04]  /*11d50*/  LEA R28, P3, R2, UR4, 0x1 ;  /* 0x00000004021c7c11 */ /* 0x020fc8000f8608ff */
[----:B------:R-:W-:-:S04]  /*11d60*/  IADD3 R0, PT, PT, R0, R3, RZ ;  /* 0x0000000300007210 */ /* 0x000fc80007ffe0ff */
[----:B------:R-:W-:-:S05]  /*11d70*/  LEA.HI.X R29, R2, UR5, R0, 0x1, P3 ;  /* 0x00000005021d7c11 */ /* 0x000fca00098f0c00 */
[----:B--2---:R3:W-:Y:S04]  /*11d80*/  STG.E.128 desc[UR12][R28.64], R20 ;  /* 0x000000141c007986 */ /* 0x0047e8000c101d0c */
[----:B----4-:R3:W-:Y:S04]  /*11d90*/  STG.E.128 desc[UR12][R28.64+0x40], R8 ;  /* 0x000040081c007986 */ /* 0x0107e8000c101d0c */
[----:B-1----:R3:W-:Y:S02]  /*11da0*/  STG.E.128 desc[UR12][R28.64+0x80], R4 ;  /* 0x000080041c007986 */ /* 0x0027e4000c101d0c */
.L_x_516:
[----:B------:R-:W-:Y:S05]  /*11db0*/  BSYNC.RECONVERGENT B0 ;  /* 0x0000000000007941 */ /* 0x000fea0003800200 */
.L_x_515:
[----:B--23--:R2:W3:Y:S01]  /*11dc0*/  LDS.128 R20, [R14+0x800] ;  /* 0x000800000e147984 */ /* 0x00c4e20000000c00 */
[----:B------:R-:W-:Y:S03]  /*11dd0*/  BSSY.RECONVERGENT B0, `(.L_x_517) ;  /* 0x0000013000007945 */ /* 0x000fe60003800200 */
[----:B----4-:R2:W4:Y:S04]  /*11de0*/  LDS.128 R8, [R14+0x2800] ;  /* 0x002800000e087984 */ /* 0x0105280000000c00 */
[----:B-1----:R2:W1:Y:S01]  /*11df0*/  LDS.128 R4, [R14+0x4800] ;  /* 0x004800000e047984 */ /* 0x0024620000000c00 */
        /* <DEDUP_REMOVED lines=13> */
[----:B---3--:R2:W-:Y:S04]  /*11ed0*/  STG.E.128 desc[UR12][R2.64], R20 ;  /* 0x0000001402007986 */ /* 0x0085e8000c101d0c */
[----:B----4-:R2:W-:Y:S04]  /*11ee0*/  STG.E.128 desc[UR12][R2.64+0x40], R8 ;  /* 0x0000400802007986 */ /* 0x0105e8000c101d0c */
[----:B-1----:R2:W-:Y:S02]  /*11ef0*/  STG.E.128 desc[UR12][R2.64+0x80], R4 ;  /* 0x0000800402007986 */ /* 0x0025e4000c101d0c */
.L_x_518:
[----:B------:R-:W-:Y:S05]  /*11f00*/  BSYNC.RECONVERGENT B0 ;  /* 0x0000000000007941 */ /* 0x000fea0003800200 */
.L_x_517:
        /* <DEDUP_REMOVED lines=20> */
.L_x_520:
[----:B------:R-:W-:Y:S05]  /*12050*/  BSYNC.RECONVERGENT B0 ;  /* 0x0000000000007941 */ /* 0x000fea0003800200 */
.L_x_519:
[----:B-12---:R1:W2:Y:S04]  /*12060*/  LDS.128 R4, [R14+0x3800] ;  /* 0x003800000e047984 */ /* 0x0062a80000000c00 */
[----:B----4-:R1:W4:Y:S01]  /*12070*/  LDS.128 R8, [R14+0x5800] ;  /* 0x005800000e087984 */ /* 0x0103220000000c00 */
[----:B------:R-:W-:Y:S05]  /*12080*/  @P0 EXIT ;  /* 0x000000000000094d */ /* 0x000fea0003800000 */
[----:B------:R-:W5:Y:S01]  /*12090*/  LDCU.64 UR6, c[0x0][0x408] ;  /* 0x00008100ff0677ac */ /* 0x000f620008000a00 */
[----:B------:R-:W-:Y:S02]  /*120a0*/  IADD3 R0, P0, PT, R24, 0x60, RZ ;  /* 0x0000006018007810 */ /* 0x000fe40007f1e0ff */
[----:B------:R-:W-:Y:S01]  /*120b0*/  MOV R13, R27 ;  /* 0x0000001b000d7202 */ /* 0x000fe20000000f00 */
[----:B------:R-:W1:Y:S01]  /*120c0*/  LDCU.64 UR4, c[0x0][0x3f0] ;  /* 0x00007e00ff0477ac */ /* 0x000e620008000a00 */
[----:B------:R-:W-:-:S05]  /*120d0*/  IADD3.X R2, PT, PT, RZ, R25, RZ, P0, !PT ;  /* 0x00000019ff027210 */ /* 0x000fca00007fe4ff */
[----:B-----5:R-:W-:Y:S02]  /*120e0*/  IMAD R2, R2, UR6, RZ ;  /* 0x0000000602027c24 */ /* 0x020fe4000f8e02ff */
[----:B------:R-:W-:-:S04]  /*120f0*/  IMAD.WIDE.U32 R12, R0, UR6, R12 ;  /* 0x00000006000c7c25 */ /* 0x000fc8000f8e000c */
[----:B------:R-:W-:Y:S01]  /*12100*/  IMAD R2, R0, UR7, R2 ;  /* 0x0000000700027c24 */ /* 0x000fe2000f8e0202 */
[----:B-1----:R-:W-:-:S04]  /*12110*/  LEA R14, P0, R12, UR4, 0x1 ;  /* 0x000000040c0e7c11 */ /* 0x002fc8000f8008ff */
[----:B------:R-:W-:-:S04]  /*12120*/  IADD3 R2, PT, PT, R2, R13, RZ ;  /* 0x0000000d02027210 */ /* 0x000fc80007ffe0ff */
[----:B------:R-:W-:-:S05]  /*12130*/  LEA.HI.X R15, R12, UR5, R2, 0x1, P0 ;  /* 0x000000050c0f7c11 */ /* 0x000fca00080f0c02 */
[----:B------:R-:W-:Y:S04]  /*12140*/  STG.E.128 desc[UR12][R14.64], R16 ;  /* 0x000000100e007986 */ /* 0x000fe8000c101d0c */
[----:B--2---:R-:W-:Y:S04]  /*12150*/  STG.E.128 desc[UR12][R14.64+0x40], R4 ;  /* 0x000040040e007986 */ /* 0x004fe8000c101d0c */
[----:B----4-:R-:W-:Y:S01]  /*12160*/  STG.E.128 desc[UR12][R14.64+0x80], R8 ;  /* 0x000080080e007986 */ /* 0x010fe2000c101d0c */
[----:B------:R-:W-:Y:S05]  /*12170*/  EXIT ;  /* 0x000000000000794d */ /* 0x000fea0003800000 */
.L_x_521:
        /* <DEDUP_REMOVED lines=16> */
.L_x_1271:


//--------------------- .text._ZN5flash16flash_fwd_kernelI23Flash_fwd_kernel_traitsILi96ELi128ELi64ELi4ELb0ELb0EN7cutlass6half_tE19Flash_kernel_traitsILi96ELi128ELi64ELi4ES3_EELb1ELb1ELb0ELb1ELb0ELb0ELb0ELb0EEEvNS_16Flash_fwd_paramsE --------------------------
	.section	.text._ZN5flash16flash_fwd_kernelI23Flash_fwd_kernel_traitsILi96ELi128ELi64ELi4ELb0ELb0EN7cutlass6half_tE19Flash_kernel_traitsILi96ELi128ELi64ELi4ES3_EELb1ELb1ELb0ELb1ELb0ELb0ELb0ELb0EEEvNS_16Flash_fwd_paramsE,"ax",@progbits
	.align	128
        .global         _ZN5flash16flash_fwd_kernelI23Flash_fwd_kernel_traitsILi96ELi128ELi64ELi4ELb0ELb0EN7cutlass6half_tE19Flash_kernel_traitsILi96ELi128ELi64ELi4ES3_EELb1ELb1ELb0ELb1ELb0ELb0ELb0ELb0EEEvNS_16Flash_fwd_paramsE
        .type           _ZN5flash16flash_fwd_kernelI23Flash_fwd_kernel_traitsILi96ELi128ELi64ELi4ELb0ELb0EN7cutlass6half_tE19Flash_kernel_traitsILi96ELi128ELi64ELi4ES3_EELb1ELb1ELb0ELb1ELb0ELb0ELb0ELb0EEEvNS_16Flash_fwd_paramsE,@function
        .size           _ZN5flash16flash_fwd_kernelI23Flash_fwd_kernel_traitsILi96ELi128ELi64ELi4ELb0ELb0EN7cutlass6half_tE19Flash_kernel_traitsILi96ELi128ELi64ELi4ES3_EELb1ELb1ELb0ELb1ELb0ELb0ELb0ELb0EEEvNS_16Flash_fwd_paramsE,(.L_x_1272 - _ZN5flash16flash_fwd_kernelI23Flash_fwd_kernel_traitsILi96ELi128ELi64ELi4ELb0ELb0EN7cutlass6half_tE19Flash_kernel_traitsILi96ELi128ELi64ELi4ES3_EELb1ELb1ELb0ELb1ELb0ELb0ELb0ELb0EEEvNS_16Flash_fwd_paramsE)
        .other          _ZN5flash16flash_fwd_kernelI23Flash_fwd_kernel_traitsILi96ELi128ELi64ELi4ELb0ELb0EN7cutlass6half_tE19Flash_kernel_traitsILi96ELi128ELi64ELi4ES3_EELb1ELb1ELb0ELb1ELb0ELb0ELb0ELb0EEEvNS_16Flash_fwd_paramsE,@"STO_CUDA_ENTRY STV_DEFAULT"
_ZN5flash16flash_fwd_kernelI23Flash_fwd_kernel_traitsILi96ELi128ELi64ELi4ELb0ELb0EN7cutlass6half_tE19Flash_kernel_traitsILi96ELi128ELi64ELi4ES3_EELb1ELb1ELb0ELb1ELb0ELb0ELb0ELb0EEEvNS_16Flash_fwd_paramsE:
.text._ZN5flash16flash_fwd_kernelI23Flash_fwd_kernel_traitsILi96ELi128ELi64ELi4ELb0ELb0EN7cutlass6half_tE19Flash_kernel_traitsILi96ELi128ELi64ELi4ES3_EELb1ELb1ELb0ELb1ELb0ELb0ELb0ELb0EEEvNS_16Flash_fwd_paramsE:
[----:B------:R-:W1:Y:S01]  /*0000*/  LDC R1, c[0x0][0x37c] ;  /* 0x0000df00ff017b82 */ /* 0x000e620000000800 */
[----:B------:R-:W2:Y:S07]  /*0010*/  LDCU.U8 UR4, c[0x0][0x524] ;  /* 0x0000a480ff0477ac */ /* 0x000eae0008000000 */
[----:B------:R-:W3:Y:S01]  /*0020*/  LDC R15, c[0x0][0x518] ;  /* 0x00014600ff0f7b82 */ /* 0x000ee20000000800 */
[----:B-1----:R-:W-:Y:S01]  /*0030*/  VIADD R1, R1, 0xffffff78 ;  /* 0xffffff7801017836 */ /* 0x002fe20000000000 */
[----:B------:R-:W1:Y:S06]  /*0040*/  LDCU.64 UR20, c[0x0][0x358] ;  /* 0x00006b00ff1477ac */ /* 0x000e6c0008000a00 */
[----:B------:R-:W4:Y:S01]  /*0050*/  LDC R16, c[0x0][0x51c] ;  /* 0x00014700ff107b82 */ /* 0x000f220000000800 */
[----:B------:R-:W1:Y:S01]  /*0060*/  S2R R217, SR_TID.X ;  /* 0x0000000000d97919 */ /* 0x000e620000002100 */
[----:B------:R-:W1:Y:S01]  /*0070*/  LDCU.64 UR10, c[0x0][0x460] ;  /* 0x00008c00ff0a77ac */ /* 0x000e620008000a00 */
[----:B------:R-:W1:Y:S01]  /*0080*/  LDCU.64 UR8, c[0x0][0x470] ;  /* 0x00008e00ff0877ac */ /* 0x000e620008000a00 */
[----:B--2---:R-:W-:Y:S01]  /*0090*/  ISETP.NE.AND P1, PT, RZ, UR4, PT ;  /* 0x00000004ff007c0c */ /* 0x004fe2000bf25270 */
[----:B------:R-:W2:Y:S03]  /*00a0*/  LDCU.64 UR4, c[0x0][0x510] ;  /* 0x0000a200ff0477ac */ /* 0x000ea60008000a00 */
[----:B------:R-:W-:Y:S01]  /*00b0*/  S2UR UR14, SR_CTAID.X ;  /* 0x00000000000e79c3 */ /* 0x000fe20000002500 */
[----:B------:R-:W2:Y:S07]  /*00c0*/  LDCU.64 UR16, c[0x0][0x460] ;  /* 0x00008c00ff1077ac */ /* 0x000eae0008000a00 */
[----:B------:R-:W-:Y:S08]  /*00d0*/  S2UR UR25, SR_CTAID.Y ;  /* 0x00000000001979c3 */ /* 0x000ff00000002600 */
[----:B------:R-:W2:Y:S01]  /*00e0*/  S2UR UR24, SR_CTAID.Z ;  /* 0x00000000001879c3 */ /* 0x000ea20000002700 */
[----:B---3--:R-:W-:Y:S01]  /*00f0*/  @P1 IMAD.MOV.U32 R2, RZ, RZ, R15 ;  /* 0x000000ffff021224 */ /* 0x008fe200078e000f */
[----:B------:R-:W3:Y:S01]  /*0100*/  LDCU.U8 UR12, c[0x0][0x532] ;  /* 0x0000a640ff0c77ac */ /* 0x000ee20008000000 */
[----:B----4-:R-:W-:Y:S01]  /*0110*/  @P1 IMAD.MOV.U32 R3, RZ, RZ, R16 ;  /* 0x000000ffff031224 */ /* 0x010fe200078e0010 */
[----:B------:R-:W4:Y:S04]  /*0120*/  LDCU.64 UR6, c[0x0][0x468] ;  /* 0x00008d00ff0677ac */ /* 0x000f280008000a00 */
[----:B------:R-:W4:Y:S01]  /*0130*/  @P1 LDC R0, c[0x0][0x520] ;  /* 0x00014800ff001b82 */ /* 0x000f220000000800 */
[----:B-1----:R-:W4:Y:S01]  /*0140*/  @P1 LDG.E.64 R2, desc[UR20][R2.64] ;  /* 0x0000001402021981 */ /* 0x002f22000c1e1b00 */
[----:B--2---:R-:W-:-:S02]  /*0150*/  IMAD.U32 R222, RZ, RZ, UR4 ;  /* 0x00000004ffde7e24 */ /* 0x004fc4000f8e00ff */
[----:B------:R-:W-:-:S06]  /*0160*/  IMAD.U32 R223, RZ, RZ, UR5 ;  /* 0x00000005ffdf7e24 */ /* 0x000fcc000f8e00ff */
[----:B------:R-:W2:Y:S01]  /*0170*/  @P1 LDG.E.64 R222, desc[UR20][R222.64] ;  /* 0x00000014dede1981 */ /* 0x000ea2000c1e1b00 */
[----:B------:R-:W-:Y:S01]  /*0180*/  UISETP.NE.U32.AND UP4, UPT, UR10, URZ, UPT ;  /* 0x000000ff0a00728c */ /* 0x000fe2000bf85070 */
[----:B------:R-:W-:Y:S01]  /*0190*/  ISETP.NE.U32.AND P4, PT, RZ, UR10, PT ;  /* 0x0000000aff007c0c */ /* 0x000fe2000bf85070 */
[----:B------:R-:W-:Y:S02]  /*01a0*/  UISETP.NE.U32.AND UP3, UPT, UR8, URZ, UPT ;  /* 0x000000ff0800728c */ /* 0x000fe4000bf65070 */
[----:B------:R-:W-:Y:S01]  /*01b0*/  UISETP.NE.AND.EX UP4, UPT, UR11, URZ, UPT, UP4 ;  /* 0x000000ff0b00728c */ /* 0x000fe2000bf85340 */
[----:B------:R-:W-:Y:S01]  /*01c0*/  ISETP.NE.AND.EX P4, PT, RZ, UR11, PT, P4 ;  /* 0x0000000bff007c0c */ /* 0x000fe2000bf85340 */
[----:B------:R-:W-:Y:S02]  /*01d0*/  ULOP3.LUT UR4, UR24, UR14, UR25, 0xfe, !UPT ;  /* 0x0000000e18047292 */ /* 0x000fe4000f8efe19 */
[----:B------:R-:W-:Y:S02]  /*01e0*/  UISETP.NE.AND.EX UP3, UPT, UR9, URZ, UPT, UP3 ;  /* 0x000000ff0900728c */ /* 0x000fe4000bf65330 */
[----:B------:R-:W-:Y:S01]  /*01f0*/  PLOP3.LUT P2, PT, PT, PT, UP4, 0x80, 0x8 ;  /* 0x000000000008781c */ /* 0x000fe20003f4f048 */
[----:B------:R-:W-:Y:S01]  /*0200*/  USHF.L.U32 UR11, UR25, 0x2, URZ ;  /* 0x00000002190b7899 */ /* 0x000fe200080006ff */
[----:B------:R-:W-:Y:S01]  /*0210*/  LOP3.LUT P3, RZ, R217, UR4, RZ, 0xfc, !PT ;  /* 0x00000004d9ff7c12 */ /* 0x000fe2000f86fcff */
[----:B------:R-:W-:-:S02]  /*0220*/  UIMAD.WIDE.U32 UR16, UR25, 0x4, UR16 ;  /* 0x00000004191078a5 */ /* 0x000fc4000f8e0010 */
[----:B---3--:R-:W-:Y:S02]  /*0230*/  UISETP.NE.AND UP5, UPT, UR12, URZ, UPT ;  /* 0x000000ff0c00728c */ /* 0x008fe4000bfa5270 */
[----:B------:R-:W1:Y:S01]  /*0240*/  LDCU.64 UR4, c[0x0][0x478] ;  /* 0x00008f00ff0477ac */ /* 0x000e620008000a00 */
[----:B----4-:R-:W-:Y:S02]  /*0250*/  UISETP.EQ.U32.AND UP2, UPT, UR6, URZ, UPT ;  /* 0x000000ff0600728c */ /* 0x010fe4000bf42070 */
[----:B------:R-:W-:-:S05]  /*0260*/  USHF.R.U32.HI UR10, URZ, 0x1e, UR25 ;  /* 0x0000001eff0a7899 */ /* 0x000fca0008011619 */
[----:B------:R-:W2:Y:S01]  /*0270*/  @!P3 LDC.64 R6, c[0x0][0x528] ;  /* 0x00014a00ff06bb82 */ /* 0x000ea20000000a00 */
[----:B------:R-:W-:Y:S02]  /*0280*/  @UP3 UIADD3 UR12, UP1, UPT, UR11, UR8, URZ ;  /* 0x000000080b0c3290 */ /* 0x000fe4000ff3e0ff */
[----:B------:R-:W-:Y:S02]  /*0290*/  UISETP.EQ.OR.EX UP2, UPT, UR7, URZ, !UP5, UP2 ;  /* 0x000000ff0700728c */ /* 0x000fe4000ef42720 */
[----:B------:R-:W-:Y:S02]  /*02a0*/  @UP3 UIADD3.X UR13, UPT, UPT, UR10, UR9, URZ, UP1, !UPT ;  /* 0x000000090a0d3290 */ /* 0x000fe40008ffe4ff */
[----:B------:R-:W-:Y:S02]  /*02b0*/  UIADD3 UR8, UP1, UPT, UR11, UR6, URZ ;  /* 0x000000060b087290 */ /* 0x000fe4000ff3e0ff */
[----:B-1----:R-:W-:Y:S02]  /*02c0*/  UISETP.NE.U32.AND UP0, UPT, UR4, URZ, UPT ;  /* 0x000000ff0400728c */ /* 0x002fe4000bf05070 */
[----:B------:R-:W-:-:S02]  /*02d0*/  UIADD3.X UR9, UPT, UPT, UR10, UR7, URZ, UP1, !UPT ;  /* 0x000000070a097290 */ /* 0x000fc40008ffe4ff */
[----:B------:R-:W-:-:S11]  /*02e0*/  UISETP.NE.AND.EX UP0, UPT, UR5, URZ, UPT, UP0 ;  /* 0x000000ff0500728c */ /* 0x000fd6000bf05300 */
[----:B------:R-:W-:-:S04]  /*02f0*/  @UP0 UIADD3 UR4, UP1, UPT, UR11, UR4, URZ ;  /* 0x000000040b040290 */ /* 0x000fc8000ff3e0ff */
[----:B------:R-:W-:Y:S01]  /*0300*/  @UP0 UIADD3.X UR5, UPT, UPT, UR10, UR5, URZ, UP1, !UPT ;  /* 0x000000050a050290 */ /* 0x000fe20008ffe4ff */
[----:B------:R-:W-:Y:S01]  /*0310*/  @P1 IADD3 R15, P0, PT, R2, R0, RZ ;  /* 0x00000000020f1210 */ /* 0x000fe20007f1e0ff */
[----:B------:R-:W-:-:S03]  /*0320*/  IMAD.U32 R2, RZ, RZ, UR16 ;  /* 0x00000010ff027e24 */ /* 0x000fc6000f8e00ff */
[----:B------:R-:W-:Y:S01]  /*0330*/  @!P3 MOV R4, R15 ;  /* 0x0000000f0004b202 */ /* 0x000fe20000000f00 */
[----:B------:R-:W-:Y:S01]  /*0340*/  @P1 IMAD.X R16, RZ, RZ, R3, P0 ;  /* 0x000000ffff101224 */ /* 0x000fe200000e0603 */
[----:B------:R-:W-:Y:S01]  /*0350*/  PLOP3.LUT P1, PT, PT, PT, UP3, 0x80, 0x8 ;  /* 0x000000000008781c */ /* 0x000fe20003f2f038 */
[----:B------:R-:W-:Y:S02]  /*0360*/  IMAD.U32 R3, RZ, RZ, UR17 ;  /* 0x00000011ff037e24 */ /* 0x000fe4000f8e00ff */
[----:B------:R-:W-:Y:S01]  /*0370*/  @!P3 IMAD.MOV.U32 R5, RZ, RZ, R16 ;  /* 0x000000ffff05b224 */ /* 0x000fe200078e0010 */
[----:B--2---:R-:W-:Y:S04]  /*0380*/  @!P3 STG.E.64 desc[UR20][R6.64], R222 ;  /* 0x000000de0600b986 */ /* 0x004fe8000c101b14 */
[----:B------:R1:W-:Y:S01]  /*0390*/  @!P3 STG.E.64 desc[UR20][R6.64+0x8], R4 ;  /* 0x000008040600b986 */ /* 0x0003e2000c101b14 */
[----:B------:R-:W-:-:S03]  /*03a0*/  PLOP3.LUT P3, PT, PT, PT, UP2, 0x80, 0x8 ;  /* 0x000000000008781c */ /* 0x000fc60003f6f028 */
[----:B------:R-:W2:Y:S01]  /*03b0*/  @P4 LDG.E R8, desc[UR20][R2.64] ;  /* 0x0000001402084981 */ /* 0x000ea2000c1e1900 */
[----:B------:R-:W-:-:S03]  /*03c0*/  PLOP3.LUT P0, PT, PT, PT, UP0, 0x80, 0x8 ;  /* 0x000000000008781c */ /* 0x000fc60003f0f008 */
[----:B-1----:R1:W3:Y:S01]  /*03d0*/  @P2 LDG.E R7, desc[UR20][R2.64+0x4] ;  /* 0x0000041402072981 */ /* 0x0022e2000c1e1900 */
[----:B------:R-:W-:Y:S02]  /*03e0*/  IMAD.U32 R4, RZ, RZ, UR4 ;  /* 0x00000004ff047e24 */ /* 0x000fe4000f8e00ff */
[----:B------:R-:W-:Y:S01]  /*03f0*/  IMAD.U32 R5, RZ, RZ, UR5 ;  /* 0x00000005ff057e24 */ /* 0x000fe2000f8e00ff */
[----:B------:R-:W4:Y:S06]  /*0400*/  @!UP4 LDCU UR27, c[0x0][0x434] ;  /* 0x00008680ff1bc7ac */ /* 0x000f2c0008000800 */
[----:B------:R-:W5:Y:S01]  /*0410*/  @P0 LDG.E R4, desc[UR20][R4.64] ;  /* 0x0000001404040981 */ /* 0x000f62000c1e1900 */
[----:B------:R-:W-:Y:S01]  /*0420*/  UMOV UR18, 0xffffffff ;  /* 0xffffffff00127882 */ /* 0x000fe20000000000 */
[----:B------:R-:W4:Y:S01]  /*0430*/  @!UP0 LDCU.64 UR4, c[0x0][0x488] ;  /* 0x00009100ff0487ac */ /* 0x000f220008000a00 */
[----:B-1----:R-:W-:-:S02]  /*0440*/  IMAD.U32 R2, RZ, RZ, UR12 ;  /* 0x0000000cff027e24 */ /* 0x002fc4000f8e00ff */
[----:B------:R-:W-:-:S05]  /*0450*/  IMAD.U32 R3, RZ, RZ, UR13 ;  /* 0x0000000dff037e24 */ /* 0x000fca000f8e00ff */
[----:B------:R1:W4:Y:S02]  /*0460*/  @P1 LDG.E R0, desc[UR20][R2.64] ;  /* 0x0000001402001981 */ /* 0x000324000c1e1900 */
[----:B-1----:R-:W-:Y:S01]  /*0470*/  IMAD.U32 R2, RZ, RZ, UR8 ;  /* 0x00000008ff027e24 */ /* 0x002fe2000f8e00ff */
[----:B------:R-:W-:-:S05]  /*0480*/  MOV R3, UR9 ;  /* 0x0000000900037c02 */ /* 0x000fca0008000f00 */
[----:B------:R-:W4:Y:S01]  /*0490*/  @!P3 LDG.E R6, desc[UR20][R2.64] ;  /* 0x000000140206b981 */ /* 0x000f22000c1e1900 */
[----:B------:R-:W-:Y:S01]  /*04a0*/  UISETP.NE.U32.AND UP1, UPT, UR6, URZ, UPT ;  /* 0x000000ff0600728c */ /* 0x000fe2000bf25070 */
[----:B------:R-:W-:Y:S01]  /*04b0*/  UMOV UR13, 0xffffffff ;  /* 0xffffffff000d7882 */ /* 0x000fe20000000000 */
[----:B------:R-:W-:Y:S02]  /*04c0*/  USHF.L.U32 UR26, UR14, 0x7, URZ ;  /* 0x000000070e1a7899 */ /* 0x000fe400080006ff */
[----:B------:R-:W-:Y:S01]  /*04d0*/  UISETP.NE.AND.EX UP1, UPT, UR7, URZ, UPT, UP1 ;  /* 0x000000ff0700728c */ /* 0x000fe2000bf25310 */
[----:B------:R-:W-:Y:S01]  /*04e0*/  UMOV UR12, URZ ;  /* 0x000000ff000c7c82 */ /* 0x000fe20008000000 */
[----:B------:R-:W1:Y:S01]  /*04f0*/  @!UP0 LDCU UR6, c[0x0][0x43c] ;  /* 0x00008780ff0687ac */ /* 0x000e620008000800 */
[----:B--2---:R-:W-:Y:S02]  /*0500*/  @P4 R2UR UR18, R8 ;  /* 0x00000000081242ca */ /* 0x004fe400000e0000 */
[----:B---3--:R-:W-:-:S13]  /*0510*/  @P2 R2UR UR8, R7 ;  /* 0x00000000070822ca */ /* 0x008fda00000e0000 */
[----:B----4-:R-:W-:-:S04]  /*0520*/  @UP4 UIADD3 UR27, UPT, UPT, UR8, -UR18, URZ ;  /* 0x80000012081b4290 */ /* 0x010fc8000fffe0ff */
[----:B------:R-:W-:Y:S01]  /*0530*/  UISETP.GT.AND UP2, UPT, UR27, UR26, UPT ;  /* 0x0000001a1b00728c */ /* 0x000fe2000bf44270 */
[----:B------:R-:W-:-:S05]  /*0540*/  @P1 R2UR UR12, R0 ;  /* 0x00000000000c12ca */ /* 0x000fca00000e0000 */
[----:B------:R-:W-:Y:S01]  /*0550*/  PLOP3.LUT P1, PT, PT, PT, UP2, 0x80, 0x8 ;  /* 0x000000000008781c */ /* 0x000fe20003f2f028 */
[----:B------:R-:W-:Y:S01]  /*0560*/  @!UP0 UISETP.NE.U32.AND UP2, UPT, UR4, URZ, UPT ;  /* 0x000000ff0400828c */ /* 0x000fe2000bf45070 */
[----:B------:R-:W2:Y:S01]  /*0570*/  @!UP1 LDCU UR4, c[0x0][0x438] ;  /* 0x00008700ff0497ac */ /* 0x000ea20008000800 */
[----:B------:R-:W-:Y:S01]  /*0580*/  @!P3 R2UR UR13, R6 ;  /* 0x00000000060db2ca */ /* 0x000fe200000e0000 */
[----:B-12---:R-:W-:-:S14]  /*0590*/  BRA.U !UP1, `(.L_x_522) ;  /* 0x0000000109187547 */ /* 0x006fdc000b800000 */
[----:B------:R-:W-:-:S13]  /*05a0*/  PLOP3.LUT P2, PT, PT, PT, UP5, 0x80, 0x8 ;  /* 0x000000000008781c */ /* 0x000fda0003f4f058 */
[----:B------:R-:W2:Y:S04]  /*05b0*/  @P2 LDG.E R0, desc[UR20][R2.64+0x4] ;  /* 0x0000041402002981 */ /* 0x000ea8000c1e1900 */
[----:B------:R-:W3:Y:S01]  /*05c0*/  @!P2 LDG.E R2, desc[UR20][R2.64] ;  /* 0x000000140202a981 */ /* 0x000ee2000c1e1900 */
[----:B--2---:R-:W-:-:S13]  /*05d0*/  @P2 R2UR UR4, R0 ;  /* 0x00000000000422ca */ /* 0x004fda00000e0000 */
[----:B------:R-:W-:-:S07]  /*05e0*/  @UP5 UIADD3 UR4, UPT, UPT, UR4, -UR13, URZ ;  /* 0x8000000d04045290 */ /* 0x000fce000fffe0ff */
[----:B---3--:R-:W-:Y:S02]  /*05f0*/  @!P2 R2UR UR4, R2 ;  /* 0x000000000204a2ca */ /* 0x008fe400000e0000 */
.L_x_522:
[----:B-----5:R-:W-:Y:S01]  /*0600*/  @P0 R2UR UR22, R4 ;  /* 0x00000000041602ca */ /* 0x020fe200000e0000 */
[----:B------:R-:W-:Y:S01]  /*0610*/  @!UP0 UISETP.NE.AND.EX UP2, UPT, UR5, URZ, UPT, UP2 ;  /* 0x000000ff0500828c */ /* 0x000fe2000bf45320 */
[----:B------:R-:W-:-:S13]  /*0620*/  @!P1 EXIT ;  /* 0x000000000000994d */ /* 0x000fda0003800000 */
        /* <DEDUP_REMOVED lines=45> */
.L_x_524:
        /* <DEDUP_REMOVED lines=9> */
[C---:B------:R-:W-:Y:S01]  /*0990*/  VIADD R16, R10.reuse, 0x60 ;  /* 0x000000600a107836 */ /* 0x040fe20000000000 */
        /* <DEDUP_REMOVED lines=45> */
.L_x_526:
[----:B------:R-:W-:Y:S05]  /*0c70*/  BSYNC.RECONVERGENT B0 ;  /* 0x0000000000007941 */ /* 0x000fea0003800200 */
.L_x_525:
        /* <DEDUP_REMOVED lines=8> */
[----:B-1----:R-:W-:Y:S01]  /*0d00*/  IMAD.X R2, RZ, RZ, R7, P2 ;  /* 0x000000ffff027224 */ /* 0x002fe200010e0607 */
        /* <DEDUP_REMOVED lines=13> */
.L_x_528:
[----:B------:R-:W-:Y:S05]  /*0de0*/  BSYNC.RECONVERGENT B0 ;  /* 0x0000000000007941 */ /* 0x000fea0003800200 */
.L_x_527:
        /* <DEDUP_REMOVED lines=8> */
[----:B-12---:R-:W-:Y:S01]  /*0e70*/  IMAD.X R2, RZ, RZ, R7, P1 ;  /* 0x000000ffff027224 */ /* 0x006fe200008e0607 */
        /* <DEDUP_REMOVED lines=13> */
.L_x_530:
[----:B------:R-:W-:Y:S05]  /*0f50*/  BSYNC.RECONVERGENT B0 ;  /* 0x0000000000007941 */ /* 0x000fea0003800200 */
.L_x_529:
[----:B------:R-:W-:Y:S01]  /*0f60*/  BSSY.RECONVERGENT B0, `(.L_x_531) ;  /* 0x0000018000007945 */ /* 0x000fe20003800200 */
[----:B------:R-:W-:Y:S02]  /*0f70*/  ISETP.GE.OR P5, PT, R14, UR27, P3 ;  /* 0x0000001b0e007c0c */ /* 0x000fe40009fa6670 */
[----:B------:R-:W-:Y:S02]  /*0f80*/  ISETP.GE.OR P4, PT, R15, UR27, P3 ;  /* 0x0000001b0f007c0c */ /* 0x000fe40009f86670 */
[----:B------:R-:W-:Y:S01]  /*0f90*/  ISETP.GE.OR P3, PT, R16, UR27, P3 ;  /* 0x0000001b10007c0c */ /* 0x000fe20009f66670 */
[----:B------:R-:W-:-:S12]  /*0fa0*/  @P0 BRA `(.L_x_532) ;  /* 0x00000000004c0947 */ /* 0x000fd80003800000 */
[----:B------:R-:W4:Y:S01]  /*0fb0*/  LDCU.64 UR8, c[0x0][0x408] ;  /* 0x00008100ff0877ac */ /* 0x000f220008000a00 */
[----:B------:R-:W-:Y:S01]  /*0fc0*/  IADD3 R0, P0, PT, R6, 0x60, RZ ;  /* 0x0000006006007810 */ /* 0x000fe20007f1e0ff */
[----:B-123--:R-:W-:Y:S01]  /*0fd0*/  IMAD.MOV.U32 R2, RZ, RZ, R12 ;  /* 0x000000ffff027224 */ /* 0x00efe200078e000c */
[----:B------:R-:W-:Y:S01]  /*0fe0*/  MOV R3, R9 ;  /* 0x0000000900037202 */ /* 0x000fe20000000f00 */
[----:B------:R-:W1:Y:S02]  /*0ff0*/  LDCU.64 UR4, c[0x0][0x3f0] ;  /* 0x00007e00ff0477ac */ /* 0x000e640008000a00 */
[----:B------:R-:W-:Y:S01]  /*1000*/  IMAD.X R6, RZ, RZ, R7, P0 ;  /* 0x000000ffff067224 */ /* 0x000fe200000e0607 */
[----:B------:R-:W2:Y:S03]  /*1010*/  LDCU UR11, c[0x0][0x440] ;  /* 0x00008800ff0b77ac */ /* 0x000ea60008000800 */
[----:B----4-:R-:W-:-:S02]  /*1020*/  IMAD R6, R6, UR8, RZ ;  /* 0x0000000806067c24 */ /* 0x010fc4000f8e02ff */
[----:B------:R-:W-:-:S04]  /*1030*/  IMAD.WIDE.U32 R4, R0, UR8, R2 ;  /* 0x0000000800047c25 */ /* 0x000fc8000f8e0002 */
[----:B------:R-:W-:Y:S01]  /*1040*/  IMAD R0, R0, UR9, R6 ;  /* 0x0000000900007c24 */ /* 0x000fe2000f8e0206 */
[----:B-1----:R-:W-:Y:S02]  /*1050*/  LEA R2, P0, R4, UR4, 0x1 ;  /* 0x0000000404027c11 */ /* 0x002fe4000f8008ff */
[----:B--2---:R-:W-:Y:S01]  /*1060*/  ISETP.GE.AND P2, PT, R17, UR11, PT ;  /* 0x0000000b11007c0c */ /* 0x004fe2000bf46270 */
[----:B------:R-:W-:Y:S01]  /*1070*/  IMAD.IADD R0, R5, 0x1, R0 ;  /* 0x0000000105007824 */ /* 0x000fe200078e0200 */
[----:B------:R-:W-:-:S04]  /*1080*/  ISETP.GE.AND P1, PT, R19, UR11, PT ;  /* 0x0000000b13007c0c */ /* 0x000fc8000bf26270 */
[----:B------:R-:W-:Y:S02]  /*1090*/  LEA.HI.X R3, R4, UR5, R0, 0x1, P0 ;  /* 0x0000000504037c11 */ /* 0x000fe400080f0c00 */
[----:B------:R-:W-:-:S05]  /*10a0*/  ISETP.GE.AND P0, PT, R18, UR11, PT ;  /* 0x0000000b12007c0c */ /* 0x000fca000bf06270 */
[----:B------:R4:W-:Y:S04]  /*10b0*/  @!P2 STG.E.128 desc[UR20][R2.64], RZ ;  /* 0x000000ff0200a986 */ /* 0x0009e8000c101d14 */
[----:B------:R4:W-:Y:S04]  /*10c0*/  @!P1 STG.E.128 desc[UR20][R2.64+0x40], RZ ;  /* 0x000040ff02009986 */ /* 0x0009e8000c101d14 */
[----:B------:R4:W-:Y:S02]  /*10d0*/  @!P0 STG.E.128 desc[UR20][R2.64+0x80], RZ ;  /* 0x000080ff02008986 */ /* 0x0009e4000c101d14 */
.L_x_532:
[----:B------:R-:W-:Y:S05]  /*10e0*/  BSYNC.RECONVERGENT B0 ;  /* 0x0000000000007941 */ /* 0x000fea0003800200 */
.L_x_531:
[----:B------:R-:W-:Y:S04]  /*10f0*/  BSSY.RECONVERGENT B0, `(.L_x_533) ;  /* 0x000000a000007945 */ /* 0x000fe80003800200 */
[----:B------:R-:W-:Y:S05]  /*1100*/  @P6 BRA `(.L_x_534) ;  /* 0x0000000000206947 */ /* 0x000fea0003800000 */
[----:B------:R-:W5:Y:S01]  /*1110*/  LDCU.64 UR4, c[0x0][0x420] ;  /* 0x00008400ff0477ac */ /* 0x000f620008000a00 */
[----:B------:R-:W-:-:S05]  /*1120*/  IMAD R0, R10, UR6, RZ ;  /* 0x000000060a007c24 */ /* 0x000fca000f8e02ff */
[----:B-1234-:R-:W-:-:S04]  /*1130*/  IADD3 R3, P0, PT, R0, UR7, RZ ;  /* 0x0000000700037c10 */ /* 0x01efc8000ff1e0ff */
[----:B------:R-:W-:Y:S02]  /*1140*/  LEA.HI.X.SX32 R0, R0, UR10, 0x1, P0 ;  /* 0x0000000a00007c11 */ /* 0x000fe400080f0eff */
[----:B-----5:R-:W-:-:S04]  /*1150*/  LEA R2, P0, R3, UR4, 0x2 ;  /* 0x0000000403027c11 */ /* 0x020fc8000f8010ff */
[----:B------:R-:W-:Y:S01]  /*1160*/  LEA.HI.X R3, R3, UR5, R0, 0x2, P0 ;  /* 0x0000000503037c11 */ /* 0x000fe200080f1400 */
[----:B------:R-:W-:-:S05]  /*1170*/  IMAD.MOV.U32 R0, RZ, RZ, 0x7f800000 ;  /* 0x7f800000ff007424 */ /* 0x000fca00078e00ff */
[----:B------:R1:W-:Y:S03]  /*1180*/  STG.E desc[UR20][R2.64], R0 ;  /* 0x0000000002007986 */ /* 0x0003e6000c101914 */
.L_x_534:
[----:B------:R-:W-:Y:S05]  /*1190*/  BSYNC.RECONVERGENT B0 ;  /* 0x0000000000007941 */ /* 0x000fea0003800200 */
.L_x_533:
[----:B------:R-:W-:Y:S04]  /*11a0*/  BSSY.RECONVERGENT B0, `(.L_x_535) ;  /* 0x000000a000007945 */ /* 0x000fe80003800200 */
[----:B------:R-:W-:Y:S05]  /*11b0*/  @P5 BRA `(.L_x_536) ;  /* 0x0000000000205947 */ /* 0x000fea0003800000 */
[----:B------:R-:W5:Y:S01]  /*11c0*/  LDCU.64 UR4, c[0x0][0x420] ;  /* 0x00008400ff0477ac */ /* 0x000f620008000a00 */
[----:B-1----:R-:W-:-:S05]  /*11d0*/  IMAD R0, R14, UR6, RZ ;  /* 0x000000060e007c24 */ /* 0x002fca000f8e02ff */
[----:B--234-:R-:W-:-:S04]  /*11e0*/  IADD3 R3, P0, PT, R0, UR7, RZ ;  /* 0x0000000700037c10 */ /* 0x01cfc8000ff1e0ff */
[----:B------:R-:W-:Y:S02]  /*11f0*/  LEA.HI.X.SX32 R0, R0, UR10, 0x1, P0 ;  /* 0x0000000a00007c11 */ /* 0x000fe400080f0eff */
[----:B-----5:R-:W-:-:S04]  /*1200*/  LEA R2, P0, R3, UR4, 0x2 ;  /* 0x0000000403027c11 */ /* 0x020fc8000f8010ff */
[----:B------:R-:W-:Y:S01]  /*1210*/  LEA.HI.X R3, R3, UR5, R0, 0x2, P0 ;  /* 0x0000000503037c11 */ /* 0x000fe200080f1400 */
[----:B------:R-:W-:-:S05]  /*1220*/  IMAD.MOV.U32 R0, RZ, RZ, 0x7f800000 ;  /* 0x7f800000ff007424 */ /* 0x000fca00078e00ff */
[----:B------:R1:W-:Y:S03]  /*1230*/  STG.E desc[UR20][R2.64], R0 ;  /* 0x0000000002007986 */ /* 0x0003e6000c101914 */
.L_x_536:
[----:B------:R-:W-:Y:S05]  /*1240*/  BSYNC.RECONVERGENT B0 ;  /* 0x0000000000007941 */ /* 0x000fea0003800200 */
.L_x_535:
        /* <DEDUP_REMOVED lines=10> */
.L_x_538:
[----:B------:R-:W-:Y:S05]  /*12f0*/  BSYNC.RECONVERGENT B0 ;  /* 0x0000000000007941 */ /* 0x000fea0003800200 */
.L_x_537:
[----:B------:R-:W-:Y:S05]  /*1300*/  @P3 EXIT ;  /* 0x000000000000394d */ /* 0x000fea0003800000 */
[----:B------:R-:W5:Y:S01]  /*1310*/  LDCU.64 UR4, c[0x0][0x420] ;  /* 0x00008400ff0477ac */ /* 0x000f620008000a00 */
[----:B-1----:R-:W-:-:S05]  /*1320*/  IMAD R0, R16, UR6, RZ ;  /* 0x0000000610007c24 */ /* 0x002fca000f8e02ff */
[----:B--234-:R-:W-:-:S04]  /*1330*/  IADD3 R3, P0, PT, R0, UR7, RZ ;  /* 0x0000000700037c10 */ /* 0x01cfc8000ff1e0ff */
[----:B------:R-:W-:Y:S02]  /*1340*/  LEA.HI.X.SX32 R0, R0, UR10, 0x1, P0 ;  /* 0x0000000a00007c11 */ /* 0x000fe400080f0eff */
[----:B-----5:R-:W-:-:S04]  /*1350*/  LEA R2, P0, R3, UR4, 0x2 ;  /* 0x0000000403027c11 */ /* 0x020fc8000f8010ff */
[----:B------:R-:W-:Y:S01]  /*1360*/  LEA.HI.X R3, R3, UR5, R0, 0x2, P0 ;  /* 0x0000000503037c11 */ /* 0x000fe200080f1400 */
[----:B------:R-:W-:-:S05]  /*1370*/  IMAD.MOV.U32 R0, RZ, RZ, 0x7f800000 ;  /* 0x7f800000ff007424 */ /* 0x000fca00078e00ff */
[----:B------:R-:W-:Y:S01]  /*1380*/  STG.E desc[UR20][R2.64], R0 ;  /* 0x0000000002007986 */ /* 0x000fe2000c101914 */
[----:B------:R-:W-:Y:S05]  /*1390*/  EXIT ;  /* 0x000000000000794d */ /* 0x000fea0003800000 */
.L_x_523:
        /* <DEDUP_REMOVED lines=21> */
.L_x_539:
[----:B------:R-:W1:Y:S01]  /*14f0*/  LDCU.64 UR10, c[0x0][0x3b8] ;  /* 0x00007700ff0a77ac */ /* 0x000e620008000a00 */
[----:B------:R-:W-:-:S04]  /*1500*/  UIADD3 UR6, UPT, UPT, UR12, UR13, URZ ;  /* 0x0000000d0c067290 */ /* 0x000fc8000fffe0ff */
[----:B-1----:R-:W-:Y:S02]  /*1510*/  UIMAD.WIDE.U32 UR14, UR6, UR10, URZ ;  /* 0x0000000a060e72a5 */ /* 0x002fe4000f8e00ff */
[----:B------:R-:W-:-:S04]  /*1520*/  UIMAD UR6, UR6, UR11, URZ ;  /* 0x0000000b060672a4 */ /* 0x000fc8000f8e02ff */
[----:B------:R-:W-:Y:S02]  /*1530*/  UIADD3 UR6, UPT, UPT, UR15, UR6, URZ ;  /* 0x000000060f067290 */ /* 0x000fe4000fffe0ff */
.L_x_540:
        /* <DEDUP_REMOVED lines=19> */
[C---:B------:R-:W-:Y:S02]  /*1670*/  ISETP.NE.AND P1, PT, R5.reuse, RZ, PT ;  /* 0x000000ff0500720c */ /* 0x040fe40003f25270 */
[----:B------:R-:W-:Y:S02]  /*1680*/  ISETP.GE.U32.AND P2, PT, R2, R4, PT ;  /* 0x000000040200720c */ /* 0x000fe40003f46070 */
[----:B------:R-:W-:-:S04]  /*1690*/  LOP3.LUT R2, R5, UR24, RZ, 0x3c, !PT ;  /* 0x0000001805027c12 */ /* 0x000fc8000f8e3cff */
[----:B------:R-:W-:-:S07]  /*16a0*/  ISETP.GE.AND P0, PT, R2, RZ, PT ;  /* 0x000000ff0200720c */ /* 0x000fce0003f06270 */
[----:B------:R-:W-:-:S06]  /*16b0*/  @P2 VIADD R0, R0, 0x1 ;  /* 0x0000000100002836 */ /* 0x000fcc0000000000 */
        /* <DEDUP_REMOVED lines=14> */
.L_x_541:
[----:B------:R-:W1:Y:S01]  /*17a0*/  LDCU.64 UR8, c[0x0][0x3c0] ;  /* 0x00007800ff0877ac */ /* 0x000e620008000a00 */
[----:B------:R-:W-:-:S04]  /*17b0*/  UIADD3 UR12, UPT, UPT, UR12, UR13, URZ ;  /* 0x0000000d0c0c7290 */ /* 0x000fc8000fffe0ff */
[----:B-1----:R-:W-:Y:S02]  /*17c0*/  UIMAD.WIDE.U32 UR4, UR12, UR8, URZ ;  /* 0x000000080c0472a5 */ /* 0x002fe4000f8e00ff */
[----:B------:R-:W-:-:S04]  /*17d0*/  UIMAD UR12, UR12, UR9, URZ ;  /* 0x000000090c0c72a4 */ /* 0x000fc8000f8e02ff */
[----:B------:R-:W-:-:S12]  /*17e0*/  UIADD3 UR5, UPT, UPT, UR5, UR12, URZ ;  /* 0x0000000c05057290 */ /* 0x000fd8000fffe0ff */
.L_x_542:
[----:B------:R-:W1:Y:S01]  /*17f0*/  S2R R10, SR_CTAID.X ;  /* 0x00000000000a7919 */ /* 0x000e620000002500 */
[----:B------:R-:W-:Y:S01]  /*1800*/  IMAD.SHL.U32 R13, R217, 0x8, RZ ;  /* 0x00000008d90d7824 */ /* 0x000fe200078e00ff */
[--C-:B------:R-:W-:Y:S01]  /*1810*/  SHF.R.U32.HI R2, RZ, 0x2, R217.reuse ;  /* 0x00000002ff027819 */ /* 0x100fe200000116d9 */
[----:B------:R-:W-:Y:S01]  /*1820*/  IMAD.MOV.U32 R3, RZ, RZ, RZ ;  /* 0x000000ffff037224 */ /* 0x000fe200078e00ff */
[----:B------:R-:W2:Y:S01]  /*1830*/  S2UR UR29, SR_CgaCtaId ;  /* 0x00000000001d79c3 */ /* 0x000ea20000008800 */
[----:B------:R-:W3:Y:S01]  /*1840*/  LDCU.64 UR12, c[0x0][0x3c8] ;  /* 0x00007900ff0c77ac */ /* 0x000ee20008000a00 */
[C---:B------:R-:W-:Y:S01]  /*1850*/  LOP3.LUT R242, R13.reuse, 0x18, RZ, 0xc0, !PT ;  /* 0x000000180df27812 */ /* 0x040fe200078ec0ff */
[----:B------:R4:W-:Y:S01]  /*1860*/  STL [R1+0x8], R13 ;  /* 0x0000080d01007387 */ /* 0x0009e20000100800 */
[----:B------:R-:W-:Y:S01]  /*1870*/  LOP3.LUT R11, R13, 0xd8, RZ, 0xc0, !PT ;  /* 0x000000d80d0b7812 */ /* 0x000fe200078ec0ff */
[----:B------:R-:W5:Y:S01]  /*1880*/  LDCU.64 UR16, c[0x0][0x388] ;  /* 0x00007100ff1077ac */ /* 0x000f620008000a00 */
[C---:B------:R-:W-:Y:S01]  /*1890*/  IADD3 R6, P1, PT, R242.reuse, UR14, RZ ;  /* 0x0000000ef2067c10 */ /* 0x040fe2000ff3e0ff */
[----:B------:R-:W-:Y:S01]  /*18a0*/  IMAD.SHL.U32 R215, R217, 0x4, RZ ;  /* 0x00000004d9d77824 */ /* 0x000fe200078e00ff */
[C---:B------:R-:W-:Y:S01]  /*18b0*/  IADD3 R4, P0, PT, R242.reuse, UR4, RZ ;  /* 0x00000004f2047c10 */ /* 0x040fe2000ff1e0ff */
[----:B------:R-:W5:Y:S01]  /*18c0*/  LDCU.64 UR14, c[0x0][0x390] ;  /* 0x00007200ff0e77ac */ /* 0x000f620008000a00 */
[----:B------:R-:W-:Y:S01]  /*18d0*/  LOP3.LUT R11, R11, 0x18, R217, 0x78, !PT ;  /* 0x000000180b0b7812 */ /* 0x000fe200078e78d9 */
[----:B------:R-:W-:Y:S01]  /*18e0*/  IMAD.X R7, RZ, RZ, UR6, P1 ;  /* 0x00000006ff077e24 */ /* 0x000fe200088e06ff */
[----:B------:R-:W-:Y:S01]  /*18f0*/  LOP3.LUT R163, R242, 0x20, RZ, 0xfc, !PT ;  /* 0x00000020f2a37812 */ /* 0x000fe200078efcff */
[----:B------:R-:W-:Y:S01]  /*1900*/  IMAD.X R5, RZ, RZ, UR5, P0 ;  /* 0x00000005ff057e24 */ /* 0x000fe200080e06ff */
[----:B------:R-:W3:Y:S01]  /*1910*/  LDCU.128 UR4, c[0x0][0x3d0] ;  /* 0x00007a00ff0477ac */ /* 0x000ee20008000c00 */
[----:B------:R-:W-:Y:S01]  /*1920*/  IMAD.WIDE.U32 R8, R2, UR10, R6 ;  /* 0x0000000a02087c25 */ /* 0x000fe2000f8e0006 */
[----:B------:R-:W-:Y:S01]  /*1930*/  LOP3.LUT R157, R242, 0x40, RZ, 0xfc, !PT ;  /* 0x00000040f29d7812 */ /* 0x000fe200078efcff */
[----:B------:R-:W-:Y:S01]  /*1940*/  BSSY.RECONVERGENT B0, `(.L_x_543) ;  /* 0x0000047000007945 */ /* 0x000fe20003800200 */
[----:B------:R-:W-:Y:S01]  /*1950*/  SHF.L.U32 R160, R217, 0x5, RZ ;  /* 0x00000005d9a07819 */ /* 0x000fe200000006ff */
[----:B------:R-:W-:Y:S01]  /*1960*/  IMAD.WIDE.U32 R6, R2, UR8, R4 ;  /* 0x0000000802067c25 */ /* 0x000fe2000f8e0004 */
[----:B------:R-:W-:-:S03]  /*1970*/  SHF.R.U32.HI R213, RZ, 0x1, R217 ;  /* 0x00000001ffd57819 */ /* 0x000fc600000116d9 */
[C---:B------:R-:W-:Y:S02]  /*1980*/  IMAD R7, R2.reuse, UR9, R7 ;  /* 0x0000000902077c24 */ /* 0x040fe4000f8e0207 */
[----:B------:R-:W-:Y:S02]  /*1990*/  IMAD R9, R2, UR11, R9 ;  /* 0x0000000b02097c24 */ /* 0x000fe4000f8e0209 */
[----:B------:R-:W-:Y:S01]  /*19a0*/  IMAD.SHL.U32 R18, R217, 0x10, RZ ;  /* 0x00000010d9127824 */ /* 0x000fe200078e00ff */
[----:B----4-:R-:W-:Y:S01]  /*19b0*/  LOP3.LUT R13, R13, 0x1f20, RZ, 0xc0, !PT ;  /* 0x00001f200d0d7812 */ /* 0x010fe200078ec0ff */
[----:B-1----:R-:W-:Y:S01]  /*19c0*/  IMAD.WIDE.U32 R4, R10, 0x80, R2 ;  /* 0x000000800a047825 */ /* 0x002fe200078e0002 */
[----:B------:R-:W-:Y:S02]  /*19d0*/  SHF.R.S32.HI R10, RZ, 0x1f, R0 ;  /* 0x0000001fff0a7819 */ /* 0x000fe40000011400 */
[----:B------:R-:W-:Y:S01]  /*19e0*/  LOP3.LUT R11, R13, R11, RZ, 0xfc, !PT ;  /* 0x0000000b0d0b7212 */ /* 0x000fe200078efcff */
[----:B---3--:R-:W-:-:S04]  /*19f0*/  IMAD.WIDE.U32 R6, R0, UR6, R6 ;  /* 0x0000000600067c25 */ /* 0x008fc8000f8e0006 */
[C---:B------:R-:W-:Y:S02]  /*1a00*/  IMAD R12, R10.reuse, UR4, RZ ;  /* 0x000000040a0c7c24 */ /* 0x040fe4000f8e02ff */
[----:B------:R-:W-:Y:S01]  /*1a10*/  IMAD R10, R10, UR6, RZ ;  /* 0x000000060a0a7c24 */ /* 0x000fe2000f8e02ff */
[----:B------:R-:W-:Y:S01]  /*1a20*/  UMOV UR6, 0x400 ;  /* 0x0000040000067882 */ /* 0x000fe20000000000 */
[----:B------:R-:W-:Y:S01]  /*1a30*/  IMAD R14, R0, UR5, R12 ;  /* 0x00000005000e7c24 */ /* 0x000fe2000f8e020c */
[----:B------:R-:W-:Y:S01]  /*1a40*/  IADD3 R12, P0, PT, R242, UR30, RZ ;  /* 0x0000001ef20c7c10 */ /* 0x000fe2000ff1e0ff */
[C---:B------:R-:W-:Y:S01]  /*1a50*/  IMAD R10, R0.reuse, UR7, R10 ;  /* 0x00000007000a7c24 */ /* 0x040fe2000f8e020a */
[----:B------:R-:W-:Y:S01]  /*1a60*/  UIADD3 UR7, UPT, UPT, -UR26, UR27, URZ ;  /* 0x0000001b1a077290 */ /* 0x000fe2000fffe1ff */
[----:B------:R-:W-:Y:S01]  /*1a70*/  IMAD.WIDE.U32 R8, R0, UR4, R8 ;  /* 0x0000000400087c25 */ /* 0x000fe2000f8e0008 */
[----:B------:R-:W-:Y:S01]  /*1a80*/  MOV R0, UR12 ;  /* 0x0000000c00007c02 */ /* 0x000fe20008000f00 */
[----:B--2---:R-:W-:Y:S01]  /*1a90*/  ULEA UR6, UR29, UR6, 0x18 ;  /* 0x000000061d067291 */ /* 0x004fe2000f8ec0ff */
[----:B------:R-:W-:Y:S01]  /*1aa0*/  IADD3 R7, PT, PT, R7, R10, RZ ;  /* 0x0000000a07077210 */ /* 0x000fe20007ffe0ff */
[----:B------:R-:W-:Y:S01]  /*1ab0*/  IMAD.X R13, RZ, RZ, UR28, P0 ;  /* 0x0000001cff0d7e24 */ /* 0x000fe200080e06ff */
[----:B-----5:R-:W-:Y:S01]  /*1ac0*/  LEA R20, P0, R6, UR14, 0x1 ;  /* 0x0000000e06147c11 */ /* 0x020fe2000f8008ff */
[----:B------:R-:W-:Y:S01]  /*1ad0*/  IMAD.IADD R9, R9, 0x1, R14 ;  /* 0x0000000109097824 */ /* 0x000fe200078e020e */
[----:B------:R-:W-:Y:S01]  /*1ae0*/  LEA R244, P1, R8, UR16, 0x1 ;  /* 0x0000001008f47c11 */ /* 0x000fe2000f8208ff */
[----:B------:R-:W-:Y:S01]  /*1af0*/  IMAD.WIDE.U32 R12, R0, UR24, R12 ;  /* 0x00000018000c7c25 */ /* 0x000fe2000f8e000c */
[----:B------:R-:W-:Y:S01]  /*1b00*/  LEA.HI.X R19, R6, UR15, R7, 0x1, P0 ;  /* 0x0000000f06137c11 */ /* 0x000fe200080f0c07 */
[----:B------:R1:W-:Y:S01]  /*1b10*/  STL [R1+0x54], R20 ;  /* 0x0000541401007387 */ /* 0x0003e20000100800 */
[----:B------:R-:W-:Y:S01]  /*1b20*/  ISETP.GE.AND P0, PT, R2, UR7, PT ;  /* 0x0000000702007c0c */ /* 0x000fe2000bf06270 */
[----:B------:R-:W-:Y:S01]  /*1b30*/  IMAD.U32 R6, RZ, RZ, UR13 ;  /* 0x0000000dff067e24 */ /* 0x000fe2000f8e00ff */
[----:B------:R-:W-:Y:S01]  /*1b40*/  LOP3.LUT R0, R215, 0x18, RZ, 0xc0, !PT ;  /* 0x00000018d7007812 */ /* 0x000fe200078ec0ff */
[----:B------:R1:W-:Y:S01]  /*1b50*/  STL [R1+0x50], R19 ;  /* 0x0000501301007387 */ /* 0x0003e20000100800 */
[----:B------:R-:W-:Y:S01]  /*1b60*/  LEA.HI.X R243, R8, UR17, R9, 0x1, P1 ;  /* 0x0000001108f37c11 */ /* 0x000fe200088f0c09 */
[----:B------:R-:W-:Y:S01]  /*1b70*/  IMAD R7, R6, UR24, R13 ;  /* 0x0000001806077c24 */ /* 0x000fe2000f8e020d */
[----:B------:R-:W-:Y:S01]  /*1b80*/  LOP3.LUT R17, R0, 0xc0, R160, 0xf8, !PT ;  /* 0x000000c000117812 */ /* 0x000fe200078ef8a0 */
[----:B------:R1:W-:Y:S01]  /*1b90*/  STL [R1+0x1c], R163 ;  /* 0x00001ca301007387 */ /* 0x0003e20000100800 */
[----:B------:R-:W-:-:S03]  /*1ba0*/  LEA R220, R11, UR6, 0x1 ;  /* 0x000000060bdc7c11 */ /* 0x000fc6000f8e08ff */
[----:B------:R1:W-:Y:S02]  /*1bb0*/  STL [R1+0x30], R157 ;  /* 0x0000309d01007387 */ /* 0x0003e40000100800 */
[----:B------:R-:W-:Y:S05]  /*1bc0*/  @P0 BRA `(.L_x_544) ;  /* 0x0000000000780947 */ /* 0x000fea0003800000 */
[----:B------:R-:W2:Y:S01]  /*1bd0*/  LDCU.64 UR4, c[0x0][0x3b0] ;  /* 0x00007600ff0477ac */ /* 0x000ea20008000a00 */
[----:B------:R-:W-:Y:S01]  /*1be0*/  IMAD.MOV.U32 R6, RZ, RZ, R12 ;  /* 0x000000ffff067224 */ /* 0x000fe200078e000c */
[----:B------:R-:W3:Y:S01]  /*1bf0*/  LDCU UR14, c[0x0][0x440] ;  /* 0x00008800ff0e77ac */ /* 0x000ee20008000800 */
[----:B------:R-:W4:Y:S01]  /*1c00*/  LDCU.64 UR12, c[0x0][0x380] ;  /* 0x00007000ff0c77ac */ /* 0x000f220008000a00 */
[----:B--2---:R-:W-:Y:S02]  /*1c10*/  IMAD R0, R5, UR4, RZ ;  /* 0x0000000405007c24 */ /* 0x004fe4000f8e02ff */
        /* <DEDUP_REMOVED lines=24> */
.L_x_545:
[----:B------:R3:W-:Y:S02]  /*1da0*/  STS.128 [R220+0x4000], RZ ;  /* 0x004000ffdc007388 */ /* 0x0007e40000000c00 */
.L_x_544:
[----:B------:R-:W-:Y:S05]  /*1db0*/  BSYNC.RECONVERGENT B0 ;  /* 0x0000000000007941 */ /* 0x000fea0003800200 */
.L_x_543:
        /* <DEDUP_REMOVED lines=9> */
[----:B--2-4-:R-:W-:Y:S01]  /*1e50*/  IMAD.X R8, RZ, RZ, R5, P0 ;  /* 0x000000ffff087224 */ /* 0x014fe200000e0605 */
        /* <DEDUP_REMOVED lines=26> */
.L_x_548:
[----:B------:R2:W-:Y:S02]  /*2000*/  STS.128 [R220+0x4800], RZ ;  /* 0x004800ffdc007388 */ /* 0x0005e40000000c00 */
.L_x_547:
[----:B------:R-:W-:Y:S05]  /*2010*/  BSYNC.RECONVERGENT B0 ;  /* 0x0000000000007941 */ /* 0x000fea0003800200 */
.L_x_546:
        /* <DEDUP_REMOVED lines=8> */
[----:B------:R-:W3:Y:S02]  /*20a0*/  LDCU UR14, c[0x0][0x440] ;  /* 0x00008800ff0e77ac */ /* 0x000ee40008000800 */
[----:B-12-4-:R-:W-:Y:S01]  /*20b0*/  IMAD.X R8, RZ, RZ, R5, P0 ;  /* 0x000000ffff087224 */ /* 0x016fe200000e0605 */
[----:B------:R-:W1:Y:S03]  /*20c0*/  LDCU.64 UR4, c[0x0][0x380] ;  /* 0x00007000ff0477ac */ /* 0x000e660008000a00 */
[----:B-----5:R-:W-:-:S02]  /*20d0*/  IMAD R8, R8, UR12, RZ ;  /* 0x0000000c08087c24 */ /* 0x020fc4000f8e02ff */
[----:B------:R-:W-:Y:S01]  /*20e0*/  IMAD.WIDE.U32 R10, R0, UR12, R10 ;  /* 0x0000000c000a7c25 */ /* 0x000fe2000f8e000a */
[----:B---3--:R-:W-:-:S03]  /*20f0*/  ISETP.GE.AND P1, PT, R242, UR14, PT ;  /* 0x0000000ef2007c0c */ /* 0x008fc6000bf26270 */
[----:B------:R-:W-:Y:S01]  /*2100*/  IMAD R0, R0, UR13, R8 ;  /* 0x0000000d00007c24 */ /* 0x000fe2000f8e0208 */
[----:B------:R-:W-:Y:S02]  /*2110*/  ISETP.GE.AND P0, PT, R163, UR14, PT ;  /* 0x0000000ea3007c0c */ /* 0x000fe4000bf06270 */
[----:B-1----:R-:W-:Y:S01]  /*2120*/  LEA R8, P2, R10, UR4, 0x1 ;  /* 0x000000040a087c11 */ /* 0x002fe2000f8408ff */
        /* <DEDUP_REMOVED lines=19> */
.L_x_551:
[----:B------:R2:W-:Y:S02]  /*2260*/  STS.128 [R220+0x5000], RZ ;  /* 0x005000ffdc007388 */ /* 0x0005e40000000c00 */
.L_x_550:
[----:B------:R-:W-:Y:S05]  /*2270*/  BSYNC.RECONVERGENT B0 ;  /* 0x0000000000007941 */ /* 0x000fea0003800200 */
.L_x_549:
        /* <DEDUP_REMOVED lines=37> */
.L_x_554:
[----:B------:R2:W-:Y:S02]  /*24d0*/  STS.128 [R220+0x5800], RZ ;  /* 0x005800ffdc007388 */ /* 0x0005e40000000c00 */
.L_x_553:
[----:B------:R-:W-:Y:S05]  /*24e0*/  BSYNC.RECONVERGENT B0 ;  /* 0x0000000000007941 */ /* 0x000fea0003800200 */
.L_x_552:
        /* <DEDUP_REMOVED lines=33> */
.L_x_557:
[----:B------:R2:W-:Y:S02]  /*2700*/  STS.128 [R220+0x8000], RZ ;  /* 0x008000ffdc007388 */ /* 0x0005e40000000c00 */
.L_x_556:
[----:B------:R-:W-:Y:S05]  /*2710*/  BSYNC.RECONVERGENT B0 ;  /* 0x0000000000007941 */ /* 0x000fea0003800200 */
.L_x_555:
        /* <DEDUP_REMOVED lines=8> */
[----:B------:R-:W-:-:S04]  /*27a0*/  IMAD.U32 R0, RZ, RZ, UR13 ;  /* 0x0000000dff007e24 */ /* 0x000fc8000f8e00ff */
[----:B-12---:R-:W-:Y:S01]  /*27b0*/  IMAD.U32 R5, RZ, RZ, UR12 ;  /* 0x0000000cff057e24 */ /* 0x006fe2000f8e00ff */
        /* <DEDUP_REMOVED lines=21> */
.L_x_560:
[----:B------:R2:W-:Y:S02]  /*2910*/  STS.128 [R220+0x8800], RZ ;  /* 0x008800ffdc007388 */ /* 0x0005e40000000c00 */
.L_x_559:
[----:B------:R-:W-:Y:S05]  /*2920*/  BSYNC.RECONVERGENT B0 ;  /* 0x0000000000007941 */ /* 0x000fea0003800200 */
.L_x_558:
[----:B------:R-:W5:Y:S01]  /*2930*/  LDCU.64 UR12, c[0x0][0x538] ;  /* 0x0000a700ff0c77ac */ /* 0x000f620008000a00 */
[----:B------:R-:W0:Y:S01]  /*2940*/  LDGDEPBAR ;  /* 0x00000000000079af */ /* 0x000e220000000000 */
[----:B-----5:R-:W-:-:S04]  /*2950*/  UISETP.NE.U32.AND UP1, UPT, UR12, URZ, UPT ;  /* 0x000000ff0c00728c */ /* 0x020fc8000bf25070 */
[----:B------:R-:W-:Y:S01]  /*2960*/  UISETP.NE.AND.EX UP1, UPT, UR13, URZ, UPT, UP1 ;  /* 0x000000ff0d00728c */ /* 0x000fe2000bf25310 */
[----:B------:R-:W-:Y:S02]  /*2970*/  LOP3.LUT R3, R213, 0x1f0, RZ, 0xc0, !PT ;  /* 0x000001f0d5037812 */ /* 0x000fe400078ec0ff */
[----:B------:R-:W-:Y:S01]  /*2980*/  LOP3.LUT R2, R2, 0x7, RZ, 0xc0, !PT ;  /* 0x0000000702027812 */ /* 0x000fe200078ec0ff */
[----:B------:R-:W-:-:S04]  /*2990*/  DEPBAR.LE SB0, 0x0 ;  /* 0x000080000000791a */ /* 0x000fc80000000000 */
[----:B------:R-:W-:-:S03]  /*29a0*/  PLOP3.LUT P0, PT, PT, PT, UP1, 0x80, 0x8 ;  /* 0x000000000008781c */ /* 0x000fc60003f0f018 */
[----:B------:R-:W5:Y:S01]  /*29b0*/  @UP1 LDCU.64 UR4, c[0x0][0x540] ;  /* 0x0000a800ff0417ac */ /* 0x000f620008000a00 */
[----:B------:R-:W-:Y:S01]  /*29c0*/  @UP1 UMOV UR30, UR24 ;  /* 0x00000018001e1c82 */ /* 0x000fe20008000000 */
[----:B------:R-:W-:Y:S02]  /*29d0*/  @UP1 UMOV UR31, URZ ;  /* 0x000000ff001f1c82 */ /* 0x000fe40008000000 */
[----:B-----5:R-:W-:Y:S01]  /*29e0*/  @UP1 UIMAD.WIDE.U32 UR30, UR25, UR4, UR30 ;  /* 0x00000004191e12a5 */ /* 0x020fe2000f8e001e */
[----:B------:R-:W5:Y:S03]  /*29f0*/  @UP1 LDCU UR4, c[0x0][0x458] ;  /* 0x00008b00ff0417ac */ /* 0x000f660008000800 */
[----:B------:R-:W-:Y:S02]  /*2a00*/  @UP1 UIMAD UR5, UR25, UR5, UR31 ;  /* 0x00000005190512a4 */ /* 0x000fe4000f8e021f */
[----:B------:R-:W-:-:S04]  /*2a10*/  @UP1 ULEA UR12, UP0, UR30, UR12, 0x2 ;  /* 0x0000000c1e0c1291 */ /* 0x000fc8000f8010ff */
[----:B------:R-:W-:Y:S02]  /*2a20*/  @UP1 ULEA.HI.X UR13, UR30, UR13, UR5, 0x2, UP0 ;  /* 0x0000000d1e0d1291 */ /* 0x000fe400080f1405 */
[----:B-12---:R-:W-:-:S04]  /*2a30*/  IMAD.U32 R4, RZ, RZ, UR12 ;  /* 0x0000000cff047e24 */ /* 0x006fc8000f8e00ff */
[----:B------:R-:W-:-:S05]  /*2a40*/  IMAD.U32 R5, RZ, RZ, UR13 ;  /* 0x0000000dff057e24 */ /* 0x000fca000f8e00ff */
[----:B------:R1:W2:Y:S01]  /*2a50*/  @P0 LDG.E R4, desc[UR20][R4.64] ;  /* 0x0000001404040981 */ /* 0x0002a2000c1e1900 */
[----:B-----5:R-:W2:Y:S01]  /*2a60*/  @P0 MUFU.RCP R0, UR4 ;  /* 0x0000000400000d08 */ /* 0x020ea20008001000 */
[----:B------:R-:W5:Y:S01]  /*2a70*/  LDCU UR4, c[0x0][0x3e0] ;  /* 0x00007c00ff0477ac */ /* 0x000f620008000800 */
[----:B------:R-:W-:Y:S01]  /*2a80*/  BSSY.RECONVERGENT B0, `(.L_x_561) ;  /* 0x0000038000007945 */ /* 0x000fe20003800200 */
[----:B------:R-:W-:Y:S01]  /*2a90*/  UMOV UR5, URZ ;  /* 0x000000ff00057c82 */ /* 0x000fe20008000000 */
[----:B-----5:R-:W-:Y:S02]  /*2aa0*/  UIMAD UR4, UR25, UR4, UR24 ;  /* 0x00000004190472a4 */ /* 0x020fe4000f8e0218 */
[----:B------:R-:W-:Y:S02]  /*2ab0*/  USHF.L.U32 UR24, UR8, 0x6, URZ ;  /* 0x0000000608187899 */ /* 0x000fe400080006ff */
[----:B------:R-:W-:Y:S01]  /*2ac0*/  USHF.L.U32 UR12, UR4, 0x5, URZ ;  /* 0x00000005040c7899 */ /* 0x000fe200080006ff */
[----:B-1----:R-:W-:Y:S01]  /*2ad0*/  IMAD.U32 R5, RZ, RZ, UR26 ;  /* 0x0000001aff057e24 */ /* 0x002fe2000f8e00ff */
[----:B------:R-:W-:-:S02]  /*2ae0*/  USHF.L.U64.HI UR4, UR8, 0x6, UR9 ;  /* 0x0000000608047899 */ /* 0x000fc40008010209 */
[----:B------:R-:W-:Y:S02]  /*2af0*/  UIMAD.WIDE.U32 UR24, UR24, UR17, URZ ;  /* 0x00000011181872a5 */ /* 0x000fe4000f8e00ff */
[----:B------:R-:W-:Y:S01]  /*2b00*/  IADD3 R3, PT, PT, R3, 0x1, R5 ;  /* 0x0000000103037810 */ /* 0x000fe20007ffe005 */
[----:B------:R-:W-:-:S03]  /*2b10*/  UIMAD UR4, UR4, UR17, URZ ;  /* 0x00000011040472a4 */ /* 0x000fc6000f8e02ff */
[----:B------:R-:W-:Y:S01]  /*2b20*/  IADD3 R2, PT, PT, R3, -UR27, R2 ;  /* 0x8000001b03027c10 */ /* 0x000fe2000fffe002 */
[----:B------:R-:W-:Y:S01]  /*2b30*/  UIADD3 UR4, UPT, UPT, UR25, UR4, URZ ;  /* 0x0000000419047290 */ /* 0x000fe2000fffe0ff */
[----:B------:R-:W-:Y:S01]  /*2b40*/  LOP3.LUT R3, R217, 0x1f, RZ, 0xc0, !PT ;  /* 0x0000001fd9037812 */ /* 0x000fe200078ec0ff */
[----:B------:R-:W-:Y:S01]  /*2b50*/  BAR.SYNC.DEFER_BLOCKING 0x0 ;  /* 0x0000000000007b1d */ /* 0x000fe20000010000 */
[----:B--2---:R-:W-:-:S05]  /*2b60*/  @P0 FMUL.FTZ R0, R4, R0 ;  /* 0x0000000004000220 */ /* 0x004fca0000410000 */
[----:B------:R-:W-:Y:S01]  /*2b70*/  @P0 R2UR UR13, R0 ;  /* 0x00000000000d02ca */ /* 0x000fe200000e0000 */
[----:B------:R-:W-:Y:S01]  /*2b80*/  IMAD.U32 R0, RZ, RZ, UR22 ;  /* 0x00000016ff007e24 */ /* 0x000fe2000f8e00ff */
[----:B------:R-:W-:Y:S01]  /*2b90*/  IADD3 R156, P1, P0, R15, UR12, R3 ;  /* 0x0000000c0f9c7c10 */ /* 0x000fe2000f83e003 */
[----:B------:R-:W-:Y:S01]  /*2ba0*/  IMAD.SHL.U32 R3, R217, 0x2, RZ ;  /* 0x00000002d9037824 */ /* 0x000fe200078e00ff */
[----:B------:R-:W-:Y:S02]  /*2bb0*/  USHF.R.S32.HI UR12, URZ, 0x1f, UR12 ;  /* 0x0000001fff0c7899 */ /* 0x000fe4000801140c */
[----:B------:R-:W-:Y:S02]  /*2bc0*/  IADD3 R21, PT, PT, R2, UR23, R0 ;  /* 0x0000001702157c10 */ /* 0x000fe4000fffe000 */
[----:B------:R-:W-:Y:S02]  /*2bd0*/  LOP3.LUT R22, R3, 0x6, RZ, 0xc0, !PT ;  /* 0x0000000603167812 */ /* 0x000fe400078ec0ff */
[----:B------:R-:W-:-:S03]  /*2be0*/  IADD3.X R155, PT, PT, R16, UR12, RZ, P1, P0 ;  /* 0x0000000c109b7c10 */ /* 0x000fc60008fe04ff */
[----:B------:R1:W-:Y:S01]  /*2bf0*/  STL [R1+0x34], R22 ;  /* 0x0000341601007387 */ /* 0x0003e20000100800 */
[----:B------:R-:W-:Y:S01]  /*2c00*/  @UP1 UMOV UR5, UR13 ;  /* 0x0000000d00051c82 */ /* 0x000fe20008000000 */
[----:B------:R-:W-:Y:S05]  /*2c10*/  @P3 BRA `(.L_x_562) ;  /* 0x00000000006c3947 */ /* 0x000fea0003800000 */
[----:B------:R-:W2:Y:S01]  /*2c20*/  LDCU UR12, c[0x0][0x440] ;  /* 0x00008800ff0c77ac */ /* 0x000ea20008000800 */
[----:B------:R-:W-:Y:S02]  /*2c30*/  IMAD.U32 R4, RZ, RZ, UR24 ;  /* 0x00000018ff047e24 */ /* 0x000fe4000f8e00ff */
[----:B------:R-:W-:Y:S02]  /*2c40*/  IMAD.U32 R0, RZ, RZ, UR4 ;  /* 0x00000004ff007e24 */ /* 0x000fe4000f8e00ff */
[----:B------:R-:W-:Y:S01]  /*2c50*/  IMAD.U32 R5, RZ, RZ, UR25 ;  /* 0x00000019ff057e24 */ /* 0x000fe2000f8e00ff */
[----:B------:R-:W-:-:S04]  /*2c60*/  LEA R2, P2, R4, R20, 0x1 ;  /* 0x0000001404027211 */ /* 0x000fc800078408ff */
[----:B------:R-:W-:Y:S02]  /*2c70*/  LEA.HI.X R3, R4, R19, R0, 0x1, P2 ;  /* 0x0000001304037211 */ /* 0x000fe400010f0c00 */
[----:B--2---:R-:W-:Y:S02]  /*2c80*/  ISETP.GE.AND P1, PT, R242, UR12, PT ;  /* 0x0000000cf2007c0c */ /* 0x004fe4000bf26270 */
        /* <DEDUP_REMOVED lines=18> */
.L_x_563:
[----:B------:R1:W-:Y:S01]  /*2db0*/  STS.128 [R220+0xb000], RZ ;  /* 0x00b000ffdc007388 */ /* 0x0003e20000000c00 */
[----:B------:R-:W-:Y:S05]  /*2dc0*/  BRA `(.L_x_564) ;  /* 0x00000000000c7947 */ /* 0x000fea0003800000 */
.L_x_562:
[----:B------:R2:W-:Y:S04]  /*2dd0*/  STS.128 [R220+0x9000], RZ ;  /* 0x009000ffdc007388 */ /* 0x0005e80000000c00 */
[----:B------:R2:W-:Y:S04]  /*2de0*/  STS.128 [R220+0xa000], RZ ;  /* 0x00a000ffdc007388 */ /* 0x0005e80000000c00 */
[----:B------:R2:W-:Y:S02]  /*2df0*/  STS.128 [R220+0xb000], RZ ;  /* 0x00b000ffdc007388 */ /* 0x0005e40000000c00 */
.L_x_564:
[----:B------:R-:W-:Y:S05]  /*2e00*/  BSYNC.RECONVERGENT B0 ;  /* 0x0000000000007941 */ /* 0x000fea0003800200 */
.L_x_561:
[----:B------:R-:W-:Y:S01]  /*2e10*/  ISETP.GE.AND P0, PT, R14, UR16, PT ;  /* 0x000000100e007c0c */ /* 0x000fe2000bf06270 */
[----:B------:R-:W-:Y:S01]  /*2e20*/  BSSY.RECONVERGENT B0, `(.L_x_565) ;  /* 0x0000024000007945 */ /* 0x000fe20003800200 */
[----:B------:R-:W-:Y:S02]  /*2e30*/  LOP3.LUT R214, R18, 0x3e00, RZ, 0xc0, !PT ;  /* 0x00003e0012d67812 */ /* 0x000fe400078ec0ff */
[----:B------:R-:W-:Y:S02]  /*2e40*/  LOP3.LUT R4, R160, 0x120, RZ, 0xc0, !PT ;  /* 0x00000120a0047812 */ /* 0x000fe400078ec0ff */
        /* <DEDUP_REMOVED lines=32> */
.L_x_567:
[----:B------:R2:W-:Y:S02]  /*3050*/  STS.128 [R220+0xb800], RZ ;  /* 0x00b800ffdc007388 */ /* 0x0005e40000000c00 */
.L_x_566:
[----:B------:R-:W-:Y:S05]  /*3060*/  BSYNC.RECONVERGENT B0 ;  /* 0x0000000000007941 */ /* 0x000fea0003800200 */
.L_x_565:
[----:B------:R-:W-:Y:S01]  /*3070*/  LOP3.LUT R0, R18, 0x100, RZ, 0xc0, !PT ;  /* 0x0000010012007812 */ /* 0x000fe200078ec0ff */
[----:B------:R-:W-:Y:S01]  /*3080*/  IMAD.MOV.U32 R212, RZ, RZ, 0x20 ;  /* 0x00000020ffd47424 */ /* 0x000fe200078e00ff */
[----:B-12---:R-:W-:Y:S01]  /*3090*/  LOP3.LUT R2, R17, R5, RZ, 0x3c, !PT ;  /* 0x0000000511027212 */ /* 0x006fe200078e3cff */
        /* <DEDUP_REMOVED lines=9> */
[----:B----4-:R-:W-:Y:S02]  /*3130*/  LDSM.16.M88.4 R8, [R3] ;  /* 0x000000000308783b */ /* 0x010fe40000000200 */
[--C-:B------:R-:W-:Y:S02]  /*3140*/  IMAD.IADD R2, R3, 0x1, R212.reuse ;  /* 0x0000000103027824 */ /* 0x100fe400078e02d4 */
[----:B------:R-:W1:Y:S01]  /*3150*/  LDSM.16.M88.4 R16, [R0+0x6000] ;  /* 0x006000000010783b */ /* 0x000e620000000200 */
[----:B------:R-:W-:-:S03]  /*3160*/  IMAD.IADD R20, R0, 0x1, R212 ;  /* 0x0000000100147824 */ /* 0x000fc600078e02d4 */
[----:B------:R-:W2:Y:S04]  /*3170*/  LDSM.16.M88.4 R4, [R3+0x1000] ;  /* 0x001000000304783b */ /* 0x000ea80000000200 */
[----:B------:R-:W4:Y:S04]  /*3180*/  LDSM.16.M88.4 R24, [R0+0x6c00] ;  /* 0x006c00000018783b */ /* 0x000f280000000200 */
[----:B------:R-:W5:Y:S04]  /*3190*/  LDSM.16.M88.4 R32, [R0+0x6400] ;  /* 0x006400000020783b */ /* 0x000f680000000200 */
[----:B------:R-:W3:Y:S04]  /*31a0*/  LDSM.16.M88.4 R28, [R0+0x6800] ;  /* 0x00680000001c783b */ /* 0x000ee80000000200 */
[----:B------:R-:W-:Y:S04]  /*31b0*/  LDSM.16.M88.4 R12, [R2+0x1000] ;  /* 0x00100000020c783b */ /* 0x000fe80000000200 */
[----:B------:R-:W3:Y:S04]  /*31c0*/  LDSM.16.M88.4 R44, [R20+0x6c00] ;  /* 0x006c0000142c783b */ /* 0x000ee80000000200 */
[----:B------:R-:W3:Y:S04]  /*31d0*/  LDSM.16.M88.4 R52, [R20+0x6400] ;  /* 0x006400001434783b */ /* 0x000ee80000000200 */
[----:B------:R-:W3:Y:S04]  /*31e0*/  LDSM.16.M88.4 R40, [R20+0x6000] ;  /* 0x006000001428783b */ /* 0x000ee80000000200 */
[----:B------:R-:W3:Y:S01]  /*31f0*/  LDSM.16.M88.4 R48, [R20+0x6800] ;  /* 0x006800001430783b */ /* 0x000ee20000000200 */
[-C--:B-1----:R-:W-:Y:S08]  /*3200*/  HMMA.16816.F32 R96, R8, R16.reuse, RZ ;  /* 0x000000100860723c */ /* 0x082ff000000018ff */
[C---:B--2---:R-:W-:Y:S08]  /*3210*/  HMMA.16816.F32 R72, R4.reuse, R16, RZ ;  /* 0x000000100448723c */ /* 0x044ff000000018ff */
[-C--:B------:R-:W-:Y:S08]  /*3220*/  HMMA.16816.F32 R68, R4, R18.reuse, RZ ;  /* 0x000000120444723c */ /* 0x080ff000000018ff */
[----:B------:R-:W-:Y:S01]  /*3230*/  HMMA.16816.F32 R132, R8, R18, RZ ;  /* 0x000000120884723c */ /* 0x000fe200000018ff */
[----:B------:R-:W1:Y:S07]  /*3240*/  LDSM.16.M88.4 R16, [R2] ;  /* 0x000000000210783b */ /* 0x000e6e0000000200 */
[C---:B----4-:R-:W-:Y:S08]  /*3250*/  HMMA.16816.F32 R36, R4.reuse, R24, RZ ;  /* 0x000000180424723c */ /* 0x050ff000000018ff */
[C---:B-----5:R-:W-:Y:S08]  /*3260*/  HMMA.16816.F32 R64, R4.reuse, R32, RZ ;  /* 0x000000200440723c */ /* 0x060ff000000018ff */
[C---:B---3--:R-:W-:Y:S08]  /*3270*/  HMMA.16816.F32 R56, R4.reuse, R28, RZ ;  /* 0x0000001c0438723c */ /* 0x048ff000000018ff */
[C---:B------:R-:W-:Y:S08]  /*3280*/  HMMA.16816.F32 R60, R4.reuse, R34, RZ ;  /* 0x00000022043c723c */ /* 0x040ff000000018ff */
[C---:B------:R-:W-:Y:S08]  /*3290*/  HMMA.16816.F32 R80, R4.reuse, R30, RZ ;  /* 0x0000001e0450723c */ /* 0x040ff000000018ff */
[----:B------:R-:W-:Y:S01]  /*32a0*/  HMMA.16816.F32 R76, R4, R26, RZ ;  /* 0x0000001a044c723c */ /* 0x000fe200000018ff */
[----:B------:R-:W-:Y:S07]  /*32b0*/  LDSM.16.M88.4 R4, [R3+0x3000] ;  /* 0x003000000304783b */ /* 0x000fee0000000200 */
[C---:B------:R-:W-:Y:S08]  /*32c0*/  HMMA.16816.F32 R84, R8.reuse, R32, RZ ;  /* 0x000000200854723c */ /* 0x040ff000000018ff */
[C---:B------:R-:W-:Y:S01]  /*32d0*/  HMMA.16816.F32 R120, R8.reuse, R34, RZ ;  /* 0x000000220878723c */ /* 0x040fe200000018ff */
[----:B------:R-:W2:Y:S07]  /*32e0*/  LDSM.16.M88.4 R32, [R0+0x7400] ;  /* 0x007400000020783b */ /* 0x000eae0000000200 */
[C---:B------:R-:W-:Y:S08]  /*32f0*/  HMMA.16816.F32 R92, R8.reuse, R28, RZ ;  /* 0x0000001c085c723c */ /* 0x040ff000000018ff */
[----:B------:R-:W-:Y:S01]  /*3300*/  HMMA.16816.F32 R116, R8, R30, RZ ;  /* 0x0000001e0874723c */ /* 0x000fe200000018ff */
[----:B------:R-:W-:Y:S07]  /*3310*/  LDSM.16.M88.4 R28, [R0+0x7800] ;  /* 0x00780000001c783b */ /* 0x000fee0000000200 */
[----:B------:R-:W-:Y:S01]  /*3320*/  HMMA.16816.F32 R124, R12, R44, R36 ;  /* 0x0000002c0c7c723c */ /* 0x000fe20000001824 */
[----:B------:R-:W3:Y:S07]  /*3330*/  LDSM.16.M88.4 R36, [R0+0x7000] ;  /* 0x007000000024783b */ /* 0x000eee0000000200 */
[C---:B------:R-:W-:Y:S08]  /*3340*/  HMMA.16816.F32 R88, R8.reuse, R24, RZ ;  /* 0x000000180858723c */ /* 0x040ff000000018ff */
[----:B------:R-:W-:Y:S01]  /*3350*/  HMMA.16816.F32 R108, R8, R26, RZ ;  /* 0x0000001a086c723c */ /* 0x000fe200000018ff */
[----:B------:R-:W4:Y:S04]  /*3360*/  LDSM.16.M88.4 R24, [R0+0x7c00] ;  /* 0x007c00000018783b */ /* 0x000f280000000200 */
[----:B------:R-:W5:Y:S03]  /*3370*/  LDSM.16.M88.4 R8, [R3+0x2000] ;  /* 0x002000000308783b */ /* 0x000f660000000200 */
[C---:B------:R-:W-:Y:S08]  /*3380*/  HMMA.16816.F32 R64, R12.reuse, R52, R64 ;  /* 0x000000340c40723c */ /* 0x040ff00000001840 */
[C---:B------:R-:W-:Y:S08]  /*3390*/  HMMA.16816.F32 R128, R12.reuse, R40, R72 ;  /* 0x000000280c80723c */ /* 0x040ff00000001848 */
[C---:B------:R-:W-:Y:S08]  /*33a0*/  HMMA.16816.F32 R136, R12.reuse, R48, R56 ;  /* 0x000000300c88723c */ /* 0x040ff00000001838 */
[C---:B------:R-:W-:Y:S08]  /*33b0*/  HMMA.16816.F32 R112, R12.reuse, R42, R68 ;  /* 0x0000002a0c70723c */ /* 0x040ff00000001844 */
[C---:B------:R-:W-:Y:S01]  /*33c0*/  HMMA.16816.F32 R104, R12.reuse, R54, R60 ;  /* 0x000000360c68723c */ /* 0x040fe2000000183c */
[----:B------:R-:W-:Y:S07]  /*33d0*/  LDSM.16.M88.4 R60, [R20+0x7000] ;  /* 0x00700000143c783b */ /* 0x000fee0000000200 */
[----:B------:R-:W-:Y:S08]  /*33e0*/  HMMA.16816.F32 R100, R12, R50, R80 ;  /* 0x000000320c64723c */ /* 0x000ff00000001850 */
[C---:B-1----:R-:W-:Y:S08]  /*33f0*/  HMMA.16816.F32 R72, R16.reuse, R40, R96 ;  /* 0x000000281048723c */ /* 0x042ff00000001860 */
[C---:B------:R-:W-:Y:S08]  /*3400*/  HMMA.16816.F32 R84, R16.reuse, R52, R84 ;  /* 0x000000341054723c */ /* 0x040ff00000001854 */
[C---:B------:R-:W-:Y:S08]  /*3410*/  HMMA.16816.F32 R68, R16.reuse, R48, R92 ;  /* 0x000000301044723c */ /* 0x040ff0000000185c */
[----:B------:R-:W-:Y:S08]  /*3420*/  HMMA.16816.F32 R56, R16, R42, R132 ;  /* 0x0000002a1038723c */ /* 0x000ff00000001884 */
[----:B------:R-:W-:Y:S01]  /*3430*/  HMMA.16816.F32 R76, R12, R46, R76 ;  /* 0x0000002e0c4c723c */ /* 0x000fe2000000184c */
[----:B------:R-:W1:Y:S07]  /*3440*/  LDSM.16.M88.4 R12, [R2+0x3000] ;  /* 0x00300000020c783b */ /* 0x000e6e0000000200 */
[C---:B------:R-:W-:Y:S08]  /*3450*/  HMMA.16816.F32 R80, R16.reuse, R44, R88 ;  /* 0x0000002c1050723c */ /* 0x040ff00000001858 */
[C---:B------:R-:W-:Y:S01]  /*3460*/  HMMA.16816.F32 R52, R16.reuse, R54, R120 ;  /* 0x000000361034723c */ /* 0x040fe20000001878 */
[----:B------:R-:W-:Y:S07]  /*3470*/  LDSM.16.M88.4 R120, [R20+0x8c00] ;  /* 0x008c00001478783b */ /* 0x000fee0000000200 */
[C---:B------:R-:W-:Y:S08]  /*3480*/  HMMA.16816.F32 R48, R16.reuse, R50, R116 ;  /* 0x000000321030723c */ /* 0x040ff00000001874 */
[----:B------:R-:W-:Y:S01]  /*3490*/  HMMA.16816.F32 R40, R16, R46, R108 ;  /* 0x0000002e1028723c */ /* 0x000fe2000000186c */
[----:B------:R-:W1:Y:S07]  /*34a0*/  LDSM.16.M88.4 R16, [R2+0x2000] ;  /* 0x002000000210783b */ /* 0x000e6e0000000200 */
[C---:B--2---:R-:W-:Y:S01]  /*34b0*/  HMMA.16816.F32 R140, R4.reuse, R32, R64 ;  /* 0x00000020048c723c */ /* 0x044fe20000001840 */
[----:B------:R-:W2:Y:S07]  /*34c0*/  LDSM.16.M88.4 R64, [R20+0x7c00] ;  /* 0x007c00001440783b */ /* 0x000eae0000000200 */
[C---:B---3--:R-:W-:Y:S08]  /*34d0*/  HMMA.16816.F32 R44, R4.reuse, R36, R128 ;  /* 0x00000024042c723c */ /* 0x048ff00000001880 */
[C---:B------:R-:W-:Y:S08]  /*34e0*/  HMMA.16816.F32 R144, R4.reuse, R28, R136 ;  /* 0x0000001c0490723c */ /* 0x040ff00000001888 */
[C---:B----4-:R-:W-:Y:S08]  /*34f0*/  HMMA.16816.F32 R148, R4.reuse, R24, R124 ;  /* 0x000000180494723c */ /* 0x050ff0000000187c */
[C---:B------:R-:W-:Y:S08]  /*3500*/  HMMA.16816.F32 R128, R4.reuse, R38, R112 ;  /* 0x000000260480723c */ /* 0x040ff00000001870 */
[C---:B------:R-:W-:Y:S08]  /*3510*/  HMMA.16816.F32 R132, R4.reuse, R34, R104 ;  /* 0x000000220484723c */ /* 0x040ff00000001868 */
[C---:B------:R-:W-:Y:S08]  /*3520*/  HMMA.16816.F32 R136, R4.reuse, R30, R100 ;  /* 0x0000001e0488723c */ /* 0x040ff00000001864 */
[----:B------:R-:W-:Y:S08]  /*3530*/  HMMA.16816.F32 R88, R4, R26, R76 ;  /* 0x0000001a0458723c */ /* 0x000ff0000000184c */
[C---:B-----5:R-:W-:Y:S08]  /*3540*/  HMMA.16816.F32 R4, R8.reuse, R36, R72 ;  /* 0x000000240804723c */ /* 0x060ff00000001848 */
[C---:B------:R-:W-:Y:S08]  /*3550*/  HMMA.16816.F32 R100, R8.reuse, R32, R84 ;  /* 0x000000200864723c */ /* 0x040ff00000001854 */
[C---:B------:R-:W-:Y:S01]  /*3560*/  HMMA.16816.F32 R84, R8.reuse, R34, R52 ;  /* 0x000000220854723c */ /* 0x040fe20000001834 */
[----:B------:R-:W3:Y:S04]  /*3570*/  LDSM.16.M88.4 R32, [R20+0x7800] ;  /* 0x007800001420783b */ /* 0x000ee80000000200 */
[----:B------:R-:W-:Y:S03]  /*3580*/  LDSM.16.M88.4 R52, [R0+0x8400] ;  /* 0x008400000034783b */ /* 0x000fe60000000200 */
[C---:B------:R-:W-:Y:S01]  /*3590*/  HMMA.16816.F32 R56, R8.reuse, R38, R56 ;  /* 0x000000260838723c */ /* 0x040fe20000001838 */
[----:B------:R-:W4:Y:S07]  /*35a0*/  LDSM.16.M88.4 R36, [R20+0x7400] ;  /* 0x007400001424783b */ /* 0x000f2e0000000200 */
[C---:B------:R-:W-:Y:S08]  /*35b0*/  HMMA.16816.F32 R76, R8.reuse, R28, R68 ;  /* 0x0000001c084c723c */ /* 0x040ff00000001844 */
[C---:B------:R-:W-:Y:S08]  /*35c0*/  HMMA.16816.F32 R68, R8.reuse, R24, R80 ;  /* 0x000000180844723c */ /* 0x040ff00000001850 */
[C---:B------:R-:W-:Y:S01]  /*35d0*/  HMMA.16816.F32 R72, R8.reuse, R30, R48 ;  /* 0x0000001e0848723c */ /* 0x040fe20000001830 */
[----:B------:R-:W-:Y:S04]  /*35e0*/  LDSM.16.M88.4 R48, [R0+0x8800] ;  /* 0x008800000030783b */ /* 0x000fe80000000200 */
[----:B------:R-:W-:Y:S03]  /*35f0*/  LDSM.16.M88.4 R28, [R2+0x5000] ;  /* 0x00500000021c783b */ /* 0x000fe60000000200 */
[----:B------:R-:W-:Y:S01]  /*3600*/  HMMA.16816.F32 R24, R8, R26, R40 ;  /* 0x0000001a0818723c */ /* 0x000fe20000001828 */
[----:B------:R-:W-:Y:S04]  /*3610*/  LDSM.16.M88.4 R8, [R3+0x4000] ;  /* 0x004000000308783b */ /* 0x000fe80000000200 */
[----:B------:R-:W5:Y:S03]  /*3620*/  LDSM.16.M88.4 R40, [R0+0x8c00] ;  /* 0x008c00000028783b */ /* 0x000f660000000200 */
[-C--:B-1----:R-:W-:Y:S01]  /*3630*/  HMMA.16816.F32 R124, R12, R60.reuse, R44 ;  /* 0x0000003c0c7c723c */ /* 0x082fe2000000182c */
[----:B------:R1:W-:Y:S07]  /*3640*/  LDSM.16.M88.4 R44, [R0+0x8000] ;  /* 0x00800000002c783b */ /* 0x0003ee0000000200 */
[C---:B------:R-:W-:Y:S01]  /*3650*/  HMMA.16816.F32 R116, R16.reuse, R60, R4 ;  /* 0x0000003c1074723c */ /* 0x040fe20000001804 */
[----:B------:R-:W5:Y:S07]  /*3660*/  LDSM.16.M88.4 R4, [R3+0x5000] ;  /* 0x005000000304783b */ /* 0x000f6e0000000200 */
[C---:B--2---:R-:W-:Y:S01]  /*3670*/  HMMA.16816.F32 R108, R16.reuse, R66, R24 ;  /* 0x00000042106c723c */ /* 0x044fe20000001818 */
[----:B------:R2:W5:Y:S07]  /*3680*/  LDSM.16.M88.4 R24, [R2+0x4000] ;  /* 0x004000000218783b */ /* 0x00056e0000000200 */
[----:B------:R-:W-:Y:S01]  /*3690*/  HMMA.16816.F32 R104, R16, R62, R56 ;  /* 0x0000003e1068723c */ /* 0x000fe20000001838 */
[----:B------:R-:W5:Y:S01]  /*36a0*/  LDSM.16.M88.4 R56, [R20+0x8000] ;  /* 0x008000001438783b */ /* 0x000f620000000200 */
[----:B-1----:R-:W-:-:S06]  /*36b0*/  IMAD.U32 R0, RZ, RZ, UR22 ;  /* 0x00000016ff007e24 */ /* 0x002fcc000f8e00ff */
[----:B------:R-:W-:Y:S08]  /*36c0*/  HMMA.16816.F32 R112, R12, R66, R88 ;  /* 0x000000420c70723c */ /* 0x000ff00000001858 */
[----:B---3--:R-:W-:Y:S01]  /*36d0*/  HMMA.16816.F32 R92, R16, R32, R76 ;  /* 0x00000020105c723c */ /* 0x008fe2000000184c */
[----:B--2---:R-:W-:-:S07]  /*36e0*/  IMAD.U32 R2, RZ, RZ, UR17 ;  /* 0x00000011ff027e24 */ /* 0x004fce000f8e00ff */
[C---:B----4-:R-:W-:Y:S08]  /*36f0*/  HMMA.16816.F32 R96, R16.reuse, R38, R84 ;  /* 0x000000261060723c */ /* 0x050ff00000001854 */
[C---:B------:R-:W-:Y:S08]  /*3700*/  HMMA.16816.F32 R88, R16.reuse, R34, R72 ;  /* 0x000000221058723c */ /* 0x040ff00000001848 */
[----:B------:R-:W-:Y:S08]  /*3710*/  HMMA.16816.F32 R80, R16, R64, R68 ;  /* 0x000000401050723c */ /* 0x000ff00000001844 */
[----:B------:R-:W-:Y:S08]  /*3720*/  HMMA.16816.F32 R76, R12, R62, R128 ;  /* 0x0000003e0c4c723c */ /* 0x000ff00000001880 */
[-C--:B------:R-:W-:Y:S08]  /*3730*/  HMMA.16816.F32 R100, R16, R36.reuse, R100 ;  /* 0x000000241064723c */ /* 0x080ff00000001864 */
[C---:B------:R-:W-:Y:S08]  /*3740*/  HMMA.16816.F32 R84, R12.reuse, R36, R140 ;  /* 0x000000240c54723c */ /* 0x040ff0000000188c */
[C---:B------:R-:W-:Y:S08]  /*3750*/  HMMA.16816.F32 R72, R12.reuse, R38, R132 ;  /* 0x000000260c48723c */ /* 0x040ff00000001884 */
[C---:B------:R-:W-:Y:S08]  /*3760*/  HMMA.16816.F32 R68, R12.reuse, R32, R144 ;  /* 0x000000200c44723c */ /* 0x040ff00000001890 */
[C---:B------:R-:W-:Y:S08]  /*3770*/  HMMA.16816.F32 R60, R12.reuse, R34, R136 ;  /* 0x000000220c3c723c */ /* 0x040ff00000001888 */
[----:B------:R-:W-:Y:S08]  /*3780*/  HMMA.16816.F32 R64, R12, R64, R148 ;  /* 0x000000400c40723c */ /* 0x000ff00000001894 */
[----:B-----5:R-:W-:Y:S08]  /*3790*/  HMMA.16816.F32 R12, R8, R42, R108 ;  /* 0x0000002a080c723c */ /* 0x020ff0000000186c */
        /* <DEDUP_REMOVED lines=11> */
[----:B------:R-:W-:Y:S08]  /*3850*/  HMMA.16816.F32 R72, R4, R54, R72 ;  /* 0x000000360448723c */ /* 0x000ff00000001848 */
[----:B------:R-:W-:Y:S08]  /*3860*/  HMMA.16816.F32 R52, R24, R122, R12 ;  /* 0x0000007a1834723c */ /* 0x000ff0000000180c */
[----:B------:R-:W-:Y:S01]  /*3870*/  HMMA.16816.F32 R80, R4, R40, R64 ;  /* 0x000000280450723c */ /* 0x000fe20000001840 */
[----:B------:R-:W-:-:S07]  /*3880*/  VIADDMNMX R40, R21, 0x48, R0, PT ;  /* 0x0000004815287846 */ /* 0x000fce0003800100 */
[----:B------:R-:W-:Y:S08]  /*3890*/  HMMA.16816.F32 R44, R4, R46, R76 ;  /* 0x0000002e042c723c */ /* 0x000ff0000000184c */
[----:B------:R-:W-:Y:S01]  /*38a0*/  HMMA.16816.F32 R64, R28, R56, R36 ;  /* 0x000000381c40723c */ /* 0x000fe20000001824 */
[----:B------:R-:W-:Y:S01]  /*38b0*/  IMAD R36, R2, 0x40, R22 ;  /* 0x0000004002247824 */ /* 0x000fe200078e0216 */
[----:B------:R-:W-:-:S02]  /*38c0*/  VIMNMX R37, PT, PT, R21, UR22, PT ;  /* 0x0000001615257c48 */ /* 0x000fc4000bfe0100 */
[C-C-:B------:R-:W-:Y:S01]  /*38d0*/  VIADDMNMX R39, R21.reuse, 0x8, R0.reuse, PT ;  /* 0x0000000815277846 */ /* 0x140fe20003800100 */
[C---:B------:R-:W-:Y:S01]  /*38e0*/  VIADD R2, R36.reuse, 0x38 ;  /* 0x0000003824027836 */ /* 0x040fe20000000000 */
[----:B------:R-:W-:Y:S01]  /*38f0*/  VIADDMNMX R38, R21, 0x40, R0, PT ;  /* 0x0000004015267846 */ /* 0x000fe20003800100 */
[----:B------:R-:W-:Y:S01]  /*3900*/  VIADD R0, R36, 0x1 ;  /* 0x0000000124007836 */ /* 0x000fe20000000000 */
[----:B------:R-:W-:Y:S01]  /*3910*/  HMMA.16816.F32 R68, R4, R48, R68 ;  /* 0x000000300444723c */ /* 0x000fe20000001844 */
[----:B------:R-:W2:Y:S01]  /*3920*/  LDSM.16.M88.4 R20, [R20+0x8800] ;  /* 0x008800001414783b */ /* 0x000ea20000000200 */
[----:B------:R-:W-:Y:S01]  /*3930*/  ISETP.GE.AND P5, PT, R2, R37, PT ;  /* 0x000000250200720c */ /* 0x000fe20003fa6270 */
[----:B------:R-:W-:-:S04]  /*3940*/  DEPBAR.LE SB0, 0x0 ;  /* 0x000080000000791a */ /* 0x000fc80000000000 */
[----:B------:R-:W-:Y:S01]  /*3950*/  ISETP.GE.AND P4, PT, R2, R39, PT ;  /* 0x000000270200720c */ /* 0x000fe20003f86270 */
[----:B------:R-:W-:Y:S01]  /*3960*/  HMMA.16816.F32 R76, R4, R50, R60 ;  /* 0x00000032044c723c */ /* 0x000fe2000000183c */
[----:B------:R-:W-:Y:S01]  /*3970*/  I2FP.F32.U32 R4, R2 ;  /* 0x0000000200047245 */ /* 0x000fe20000201000 */
[----:B------:R-:W-:Y:S01]  /*3980*/  VIADD R7, R36, 0x9 ;  /* 0x0000000924077836 */ /* 0x000fe20000000000 */
[C---:B------:R-:W-:Y:S02]  /*3990*/  ISETP.GE.AND P2, PT, R2.reuse, R38, PT ;  /* 0x000000260200720c */ /* 0x040fe40003f46270 */
[----:B------:R-:W-:Y:S01]  /*39a0*/  ISETP.GE.AND P0, PT, R2, R40, PT ;  /* 0x000000280200720c */ /* 0x000fe20003f06270 */
[C---:B------:R-:W-:Y:S01]  /*39b0*/  FFMA.FTZ R2, R4.reuse, UR5, R54 ;  /* 0x0000000504027c23 */ /* 0x040fe20008010036 */
[----:B------:R-:W-:Y:S01]  /*39c0*/  FFMA.FTZ R3, R4, UR5, R52 ;  /* 0x0000000504037c23 */ /* 0x000fe20008010034 */
[----:B------:R-:W-:Y:S01]  /*39d0*/  HMMA.16816.F32 R48, R28, R122, R32 ;  /* 0x0000007a1c30723c */ /* 0x000fe20000001820 */
[----:B------:R-:W-:-:S02]  /*39e0*/  ISETP.GE.AND P3, PT, R0, R37, PT ;  /* 0x000000250000720c */ /* 0x000fc40003f66270 */
[----:B------:R-:W-:Y:S02]  /*39f0*/  FSEL R41, R2, -INF , !P4 ;  /* 0xff80000002297808 */ /* 0x000fe40006000000 */
[----:B------:R-:W-:Y:S02]  /*3a00*/  FSEL R186, R3, -INF , !P5 ;  /* 0xff80000003ba7808 */ /* 0x000fe40006800000 */
[C---:B------:R-:W-:Y:S01]  /*3a10*/  ISETP.GE.AND P1, PT, R0.reuse, R39, PT ;  /* 0x000000270000720c */ /* 0x040fe20003f26270 */
[----:B------:R-:W-:Y:S01]  /*3a20*/  HMMA.16816.F32 R60, R24, R56, R16 ;  /* 0x00000038183c723c */ /* 0x000fe20000001810 */
[C---:B------:R-:W-:Y:S02]  /*3a30*/  ISETP.GE.AND P5, PT, R0.reuse, R38, PT ;  /* 0x000000260000720c */ /* 0x040fe40003fa6270 */
[----:B------:R-:W-:Y:S02]  /*3a40*/  ISETP.GE.AND P4, PT, R0, R40, PT ;  /* 0x000000280000720c */ /* 0x000fe40003f86270 */
[----:B------:R-:W-:Y:S01]  /*3a50*/  I2FP.F32.U32 R5, R0 ;  /* 0x0000000000057245 */ /* 0x000fe20000201000 */
[----:B------:R-:W-:-:S02]  /*3a60*/  VIADD R0, R36, 0x8 ;  /* 0x0000000824007836 */ /* 0x000fc40000000000 */
[----:B------:R-:W-:Y:S03]  /*3a70*/  HMMA.16816.F32 R12, R24, R58, R104 ;  /* 0x0000003a180c723c */ /* 0x000fe60000001868 */
[C---:B------:R-:W-:Y:S01]  /*3a80*/  FFMA.FTZ R2, R4.reuse, UR5, R50 ;  /* 0x0000000504027c23 */ /* 0x040fe20008010032 */
[----:B------:R-:W-:Y:S01]  /*3a90*/  FFMA.FTZ R3, R4, UR5, R48 ;  /* 0x0000000504037c23 */ /* 0x000fe20008010030 */
[----:B------:R-:W-:-:S03]  /*3aa0*/  I2FP.F32.U32 R6, R0 ;  /* 0x0000000000067245 */ /* 0x000fc60000201000 */
[----:B------:R-:W-:Y:S01]  /*3ab0*/  FSEL R57, R2, -INF , !P0 ;  /* 0xff80000002397808 */ /* 0x000fe20004000000 */
[----:B------:R-:W-:Y:S01]  /*3ac0*/  HMMA.16816.F32 R44, R28, R58, R44 ;  /* 0x0000003a1c2c723c */ /* 0x000fe2000000182c */
[----:B------:R-:W-:Y:S01]  /*3ad0*/  FSEL R3, R3, -INF , !P2 ;  /* 0xff80000003037808 */ /* 0x000fe20005000000 */
[C---:B------:R-:W-:Y:S01]  /*3ae0*/  FFMA.FTZ R2, R5.reuse, UR5, R63 ;  /* 0x0000000505027c23 */ /* 0x040fe2000801003f */
[----:B------:R-:W-:Y:S01]  /*3af0*/  FFMA.FTZ R4, R5, UR5, R61 ;  /* 0x0000000505047c23 */ /* 0x000fe2000801003d */
[----:B------:R-:W-:Y:S01]  /*3b00*/  BAR.SYNC.DEFER_BLOCKING 0x0 ;  /* 0x0000000000007b1d */ /* 0x000fe20000010000 */
[----:B------:R-:W-:Y:S02]  /*3b10*/  ISETP.GE.AND P0, PT, R0, R39, PT ;  /* 0x000000270000720c */ /* 0x000fe40003f06270 */
[----:B------:R-:W-:Y:S01]  /*3b20*/  FSEL R56, R2, -INF , !P1 ;  /* 0xff80000002387808 */ /* 0x000fe20004800000 */
[----:B-1----:R-:W-:Y:S01]  /*3b30*/  HMMA.16816.F32 R32, R24, R8, R100 ;  /* 0x000000081820723c */ /* 0x002fe20000001864 */
[----:B------:R-:W-:Y:S01]  /*3b40*/  FSEL R54, R4, -INF , !P3 ;  /* 0xff80000004367808 */ /* 0x000fe20005800000 */
[----:B------:R-:W-:Y:S01]  /*3b50*/  FFMA.FTZ R2, R6, UR5, R14 ;  /* 0x0000000506027c23 */ /* 0x000fe2000801000e */
[C---:B------:R-:W-:Y:S01]  /*3b60*/  ISETP.GE.AND P2, PT, R0.reuse, R37, PT ;  /* 0x000000250000720c */ /* 0x040fe20003f46270 */
[----:B------:R1:W-:Y:S01]  /*3b70*/  STL [R1+0xc], R3 ;  /* 0x00000c0301007387 */ /* 0x0003e20000100800 */
[----:B------:R-:W-:-:S02]  /*3b80*/  ISETP.GE.AND P3, PT, R0, R38, PT ;  /* 0x000000260000720c */ /* 0x000fc40003f66270 */
[-C--:B------:R-:W-:Y:S01]  /*3b90*/  ISETP.GE.AND P1, PT, R0, R40.reuse, PT ;  /* 0x000000280000720c */ /* 0x080fe20003f26270 */
[----:B------:R-:W-:Y:S01]  /*3ba0*/  FFMA.FTZ R0, R5, UR5, R67 ;  /* 0x0000000505007c23 */ /* 0x000fe20008010043 */
[----:B------:R-:W-:Y:S01]  /*3bb0*/  FSEL R52, R2, -INF , !P0 ;  /* 0xff80000002347808 */ /* 0x000fe20004000000 */
[----:B------:R-:W-:Y:S01]  /*3bc0*/  HMMA.16816.F32 R16, R28, R8, R84 ;  /* 0x000000081c10723c */ /* 0x000fe20000001854 */
[----:B------:R-:W-:Y:S01]  /*3bd0*/  I2FP.F32.U32 R2, R7 ;  /* 0x0000000700027245 */ /* 0x000fe20000201000 */
[----:B------:R-:W-:Y:S01]  /*3be0*/  FFMA.FTZ R4, R6, UR5, R44 ;  /* 0x0000000506047c23 */ /* 0x000fe2000801002c */
[----:B------:R-:W-:Y:S01]  /*3bf0*/  FSEL R142, R0, -INF , !P4 ;  /* 0xff800000008e7808 */ /* 0x000fe20006000000 */
[----:B------:R-:W-:Y:S01]  /*3c00*/  VIADD R0, R36, 0x10 ;  /* 0x0000001024007836 */ /* 0x000fe20000000000 */
[C---:B------:R-:W-:Y:S02]  /*3c10*/  ISETP.GE.AND P4, PT, R7.reuse, R39, PT ;  /* 0x000000270700720c */ /* 0x040fe40003f86270 */
[----:B------:R-:W-:-:S02]  /*3c20*/  ISETP.GE.AND P0, PT, R7, R40, PT ;  /* 0x000000280700720c */ /* 0x000fc40003f06270 */
[----:B------:R-:W-:Y:S02]  /*3c30*/  FSEL R132, R4, -INF , !P3 ;  /* 0xff80000004847808 */ /* 0x000fe40005800000 */
[----:B------:R-:W-:Y:S01]  /*3c40*/  ISETP.GE.AND P3, PT, R0, R37, PT ;  /* 0x000000250000720c */ /* 0x000fe20003f66270 */
[----:B-1----:R-:W-:Y:S01]  /*3c50*/  FFMA.FTZ R3, R5, UR5, R65 ;  /* 0x0000000505037c23 */ /* 0x002fe20008010041 */
[----:B------:R-:W-:-:S04]  /*3c60*/  FFMA.FTZ R5, R2, UR5, R13 ;  /* 0x0000000502057c23 */ /* 0x000fc8000801000d */
[----:B------:R-:W-:Y:S01]  /*3c70*/  FSEL R136, R3, -INF , !P5 ;  /* 0xff80000003887808 */ /* 0x000fe20006800000 */
[----:B------:R-:W-:Y:S01]  /*3c80*/  FFMA.FTZ R3, R6, UR5, R12 ;  /* 0x0000000506037c23 */ /* 0x000fe2000801000c */
[----:B------:R-:W-:-:S04]  /*3c90*/  ISETP.GE.AND P5, PT, R7, R37, PT ;  /* 0x000000250700720c */ /* 0x000fc80003fa6270 */
[----:B------:R-:W-:Y:S01]  /*3ca0*/  FSEL R50, R3, -INF , !P2 ;  /* 0xff80000003327808 */ /* 0x000fe20005000000 */
[----:B------:R-:W-:Y:S01]  /*3cb0*/  FFMA.FTZ R3, R6, UR5, R46 ;  /* 0x0000000506037c23 */ /* 0x000fe2000801002e */
[----:B------:R-:W-:Y:S01]  /*3cc0*/  ISETP.GE.AND P2, PT, R7, R38, PT ;  /* 0x000000260700720c */ /* 0x000fe20003f46270 */
[----:B------:R-:W-:Y:S01]  /*3cd0*/  FFMA.FTZ R7, R2, UR5, R15 ;  /* 0x0000000502077c23 */ /* 0x000fe2000801000f */
[----:B------:R-:W-:Y:S01]  /*3ce0*/  FSEL R42, R5, -INF , !P5 ;  /* 0xff800000052a7808 */ /* 0x000fe20006800000 */
[----:B------:R-:W-:Y:S01]  /*3cf0*/  VIADD R6, R36, 0x11 ;  /* 0x0000001124067836 */ /* 0x000fe20000000000 */
[----:B------:R-:W-:Y:S01]  /*3d00*/  I2FP.F32.U32 R5, R0 ;  /* 0x0000000000057245 */ /* 0x000fe20000201000 */
[----:B--2---:R-:W-:Y:S01]  /*3d10*/  HMMA.16816.F32 R12, R28, R20, R68 ;  /* 0x000000141c0c723c */ /* 0x004fe20000001844 */
[----:B------:R-:W-:Y:S01]  /*3d20*/  FSEL R134, R3, -INF , !P1 ;  /* 0xff80000003867808 */ /* 0x000fe20004800000 */
[----:B------:R-:W-:Y:S01]  /*3d30*/  FFMA.FTZ R3, R2, UR5, R45 ;  /* 0x0000000502037c23 */ /* 0x000fe2000801002d */
[----:B------:R-:W-:Y:S01]  /*3d40*/  FSEL R43, R7, -INF , !P4 ;  /* 0xff800000072b7808 */ /* 0x000fe20006000000 */
[----:B------:R-:W-:Y:S01]  /*3d50*/  FFMA.FTZ R4, R5, UR5, R16 ;  /* 0x0000000505047c23 */ /* 0x000fe20008010010 */
[----:B------:R-:W-:-:S02]  /*3d60*/  ISETP.GE.AND P1, PT, R0, R39, PT ;  /* 0x000000270000720c */ /* 0x000fc40003f26270 */
[C---:B------:R-:W-:Y:S02]  /*3d70*/  ISETP.GE.AND P5, PT, R0.reuse, R38, PT ;  /* 0x000000260000720c */ /* 0x040fe40003fa6270 */
[----:B------:R-:W-:Y:S01]  /*3d80*/  ISETP.GE.AND P4, PT, R0, R40, PT ;  /* 0x000000280000720c */ /* 0x000fe20003f86270 */
[----:B------:R-:W-:Y:S01]  /*3d90*/  FFMA.FTZ R0, R2, UR5, R47 ;  /* 0x0000000502007c23 */ /* 0x000fe2000801002f */
[----:B------:R-:W-:Y:S01]  /*3da0*/  FFMA.FTZ R2, R5, UR5, R34 ;  /* 0x0000000505027c23 */ /* 0x000fe20008010022 */
[----:B------:R-:W-:Y:S01]  /*3db0*/  HMMA.16816.F32 R44, R28, R10, R72 ;  /* 0x0000000a1c2c723c */ /* 0x000fe20000001848 */
[----:B------:R-:W-:Y:S01]  /*3dc0*/  FSEL R135, R3, -INF , !P2 ;  /* 0xff80000003877808 */ /* 0x000fe20005000000 */
[----:B------:R-:W-:Y:S01]  /*3dd0*/  FFMA.FTZ R3, R5, UR5, R32 ;  /* 0x0000000505037c23 */ /* 0x000fe20008010020 */
[----:B------:R-:W-:Y:S01]  /*3de0*/  FSEL R133, R0, -INF , !P0 ;  /* 0xff80000000857808 */ /* 0x000fe20004000000 */
[----:B------:R-:W-:Y:S01]  /*3df0*/  VIADD R0, R36, 0x18 ;  /* 0x0000001824007836 */ /* 0x000fe20000000000 */
[----:B------:R-:W-:-:S02]  /*3e00*/  FSEL R110, R2, -INF , !P1 ;  /* 0xff800000026e7808 */ /* 0x000fc40004800000 */
[----:B------:R-:W-:Y:S01]  /*3e10*/  I2FP.F32.U32 R2, R6 ;  /* 0x0000000600027245 */ /* 0x000fe20000201000 */
[----:B------:R-:W-:Y:S01]  /*3e20*/  HMMA.16816.F32 R8, R24, R10, R96 ;  /* 0x0000000a1808723c */ /* 0x000fe20000001860 */
[----:B------:R-:W-:Y:S01]  /*3e30*/  FSEL R67, R3, -INF , !P3 ;  /* 0xff80000003437808 */ /* 0x000fe20005800000 */
[----:B------:R-:W-:Y:S01]  /*3e40*/  FFMA.FTZ R3, R5, UR5, R18 ;  /* 0x0000000505037c23 */ /* 0x000fe20008010012 */
[----:B------:R-:W-:Y:S01]  /*3e50*/  ISETP.GE.AND P2, PT, R6, R37, PT ;  /* 0x000000250600720c */ /* 0x000fe20003f46270 */
[C---:B------:R-:W-:Y:S01]  /*3e60*/  FFMA.FTZ R5, R2.reuse, UR5, R33 ;  /* 0x0000000502057c23 */ /* 0x040fe20008010021 */
[----:B------:R-:W-:Y:S01]  /*3e70*/  FFMA.FTZ R7, R2, UR5, R35 ;  /* 0x0000000502077c23 */ /* 0x000fe20008010023 */
[----:B------:R-:W-:Y:S02]  /*3e80*/  ISETP.GE.AND P0, PT, R6, R39, PT ;  /* 0x000000270600720c */ /* 0x000fe40003f06270 */
[----:B------:R-:W-:Y:S01]  /*3e90*/  FSEL R153, R3, -INF , !P4 ;  /* 0xff80000003997808 */ /* 0x000fe20006000000 */
[----:B------:R-:W-:Y:S01]  /*3ea0*/  FFMA.FTZ R3, R2, UR5, R17 ;  /* 0x0000000502037c23 */ /* 0x000fe20008010011 */
[----:B------:R-:W-:-:S02]  /*3eb0*/  FSEL R108, R5, -INF , !P2 ;  /* 0xff800000056c7808 */ /* 0x000fc40005000000 */
[----:B------:R-:W-:Y:S02]  /*3ec0*/  I2FP.F32.U32 R5, R0 ;  /* 0x0000000000057245 */ /* 0x000fe40000201000 */
[----:B------:R-:W-:Y:S02]  /*3ed0*/  ISETP.GE.AND P3, PT, R6, R38, PT ;  /* 0x000000260600720c */ /* 0x000fe40003f66270 */
[----:B------:R-:W-:Y:S01]  /*3ee0*/  FSEL R152, R4, -INF , !P5 ;  /* 0xff80000004987808 */ /* 0x000fe20006800000 */
[----:B------:R-:W-:Y:S01]  /*3ef0*/  FFMA.FTZ R4, R5, UR5, R44 ;  /* 0x0000000505047c23 */ /* 0x000fe2000801002c */
[----:B------:R-:W-:Y:S02]  /*3f00*/  FSEL R109, R7, -INF , !P0 ;  /* 0xff800000076d7808 */ /* 0x000fe40004000000 */
[C---:B------:R-:W-:Y:S02]  /*3f10*/  ISETP.GE.AND P5, PT, R0.reuse, R37, PT ;  /* 0x000000250000720c */ /* 0x040fe40003fa6270 */
[----:B------:R-:W-:-:S02]  /*3f20*/  ISETP.GE.AND P4, PT, R0, R39, PT ;  /* 0x000000270000720c */ /* 0x000fc40003f86270 */
[C---:B------:R-:W-:Y:S02]  /*3f30*/  ISETP.GE.AND P2, PT, R0.reuse, R38, PT ;  /* 0x000000260000720c */ /* 0x040fe40003f46270 */
[-C--:B------:R-:W-:Y:S01]  /*3f40*/  ISETP.GE.AND P0, PT, R0, R40.reuse, PT ;  /* 0x000000280000720c */ /* 0x080fe20003f06270 */
[----:B------:R-:W-:Y:S01]  /*3f50*/  FFMA.FTZ R0, R2, UR5, R19 ;  /* 0x0000000502007c23 */ /* 0x000fe20008010013 */
[----:B------:R-:W-:Y:S01]  /*3f60*/  ISETP.GE.AND P1, PT, R6, R40, PT ;  /* 0x000000280600720c */ /* 0x000fe20003f26270 */
[----:B------:R-:W-:Y:S01]  /*3f70*/  HMMA.16816.F32 R16, R24, R20, R92 ;  /* 0x000000141810723c */ /* 0x000fe2000000185c */
[----:B------:R-:W-:Y:S01]  /*3f80*/  FSEL R151, R3, -INF , !P3 ;  /* 0xff80000003977808 */ /* 0x000fe20005800000 */
[C---:B------:R-:W-:Y:S01]  /*3f90*/  FFMA.FTZ R2, R5.reuse, UR5, R10 ;  /* 0x0000000505027c23 */ /* 0x040fe2000801000a */
[----:B------:R-:W-:Y:S02]  /*3fa0*/  VIADD R6, R36, 0x19 ;  /* 0x0000001924067836 */ /* 0x000fe40000000000 */
[----:B------:R-:W-:Y:S01]  /*3fb0*/  FFMA.FTZ R3, R5, UR5, R8 ;  /* 0x0000000505037c23 */ /* 0x000fe20008010008 */
[----:B------:R-:W-:Y:S01]  /*3fc0*/  FSEL R150, R0, -INF , !P1 ;  /* 0xff80000000967808 */ /* 0x000fe20004800000 */
[----:B------:R-:W-:Y:S01]  /*3fd0*/  VIADD R0, R36, 0x20 ;  /* 0x0000002024007836 */ /* 0x000fe20000000000 */
[----:B------:R-:W-:-:S02]  /*3fe0*/  FSEL R65, R2, -INF , !P4 ;  /* 0xff80000002417808 */ /* 0x000fc40006000000 */
[----:B------:R-:W-:Y:S01]  /*3ff0*/  FSEL R61, R3, -INF , !P5 ;  /* 0xff800000033d7808 */ /* 0x000fe20006800000 */
[----:B------:R-:W-:Y:S01]  /*4000*/  FFMA.FTZ R3, R5, UR5, R46 ;  /* 0x0000000505037c23 */ /* 0x000fe2000801002e */
[----:B------:R-:W-:Y:S02]  /*4010*/  I2FP.F32.U32 R2, R6 ;  /* 0x0000000600027245 */ /* 0x000fe40000201000 */
[C---:B------:R-:W-:Y:S02]  /*4020*/  ISETP.GE.AND P3, PT, R6.reuse, R37, PT ;  /* 0x000000250600720c */ /* 0x040fe40003f66270 */
[----:B------:R-:W-:Y:S01]  /*4030*/  ISETP.GE.AND P1, PT, R6, R39, PT ;  /* 0x000000270600720c */ /* 0x000fe20003f26270 */
[C---:B------:R-:W-:Y:S01]  /*4040*/  FFMA.FTZ R5, R2.reuse, UR5, R9 ;  /* 0x0000000502057c23 */ /* 0x040fe20008010009 */
[C---:B------:R-:W-:Y:S01]  /*4050*/  FFMA.FTZ R7, R2.reuse, UR5, R11 ;  /* 0x0000000502077c23 */ /* 0x040fe2000801000b */
[----:B------:R-:W-:Y:S01]  /*4060*/  FSEL R149, R3, -INF , !P0 ;  /* 0xff80000003957808 */ /* 0x000fe20004000000 */
[----:B------:R-:W-:Y:S01]  /*4070*/  FFMA.FTZ R3, R2, UR5, R45 ;  /* 0x0000000502037c23 */ /* 0x000fe2000801002d */
[----:B------:R-:W-:Y:S01]  /*4080*/  FSEL R148, R4, -INF , !P2 ;  /* 0xff80000004947808 */ /* 0x000fe20005000000 */
[----:B------:R-:W-:Y:S01]  /*4090*/  HMMA.16816.F32 R8, R28, R22, R76 ;  /* 0x000000161c08723c */ /* 0x000fe2000000184c */
[----:B------:R-:W-:-:S02]  /*40a0*/  ISETP.GE.AND P5, PT, R6, R38, PT ;  /* 0x000000260600720c */ /* 0x000fc40003fa6270 */
[----:B------:R-:W-:Y:S02]  /*40b0*/  I2FP.F32.U32 R4, R0 ;  /* 0x0000000000047245 */ /* 0x000fe40000201000 */
[----:B------:R-:W-:Y:S02]  /*40c0*/  FSEL R44, R5, -INF , !P3 ;  /* 0xff800000052c7808 */ /* 0x000fe40005800000 */
[----:B------:R-:W-:Y:S01]  /*40d0*/  FSEL R63, R7, -INF , !P1 ;  /* 0xff800000073f7808 */ /* 0x000fe20004800000 */
[----:B------:R-:W-:Y:S01]  /*40e0*/  HMMA.16816.F32 R20, R24, R22, R88 ;  /* 0x000000161814723c */ /* 0x000fe20000001858 */
[C---:B------:R-:W-:Y:S02]  /*40f0*/  ISETP.GE.AND P2, PT, R0.reuse, R37, PT ;  /* 0x000000250000720c */ /* 0x040fe40003f46270 */
[C---:B------:R-:W-:Y:S02]  /*4100*/  ISETP.GE.AND P0, PT, R0.reuse, R39, PT ;  /* 0x000000270000720c */ /* 0x040fe40003f06270 */
[----:B------:R-:W-:-:S02]  /*4110*/  ISETP.GE.AND P3, PT, R0, R38, PT ;  /* 0x000000260000720c */ /* 0x000fc40003f66270 */
[-C--:B------:R-:W-:Y:S01]  /*4120*/  ISETP.GE.AND P1, PT, R0, R40.reuse, PT ;  /* 0x000000280000720c */ /* 0x080fe20003f26270 */
[----:B------:R-:W-:Y:S01]  /*4130*/  FFMA.FTZ R0, R2, UR5, R47 ;  /* 0x0000000502007c23 */ /* 0x000fe2000801002f */
[----:B------:R-:W-:Y:S01]  /*4140*/  FSEL R145, R3, -INF , !P5 ;  /* 0xff80000003917808 */ /* 0x000fe20006800000 */
[----:B------:R-:W-:Y:S01]  /*4150*/  FFMA.FTZ R3, R4, UR5, R16 ;  /* 0x0000000504037c23 */ /* 0x000fe20008010010 */
[----:B------:R-:W-:Y:S01]  /*4160*/  ISETP.GE.AND P4, PT, R6, R40, PT ;  /* 0x000000280600720c */ /* 0x000fe20003f86270 */
[----:B------:R-:W-:Y:S01]  /*4170*/  FFMA.FTZ R2, R4, UR5, R18 ;  /* 0x0000000504027c23 */ /* 0x000fe20008010012 */
[----:B------:R-:W-:Y:S01]  /*4180*/  VIADD R6, R36, 0x21 ;  /* 0x0000002124067836 */ /* 0x000fe20000000000 */
[-C--:B------:R-:W-:Y:S01]  /*4190*/  HMMA.16816.F32 R24, R24, R120.reuse, R112 ;  /* 0x000000781818723c */ /* 0x080fe20000001870 */
[----:B------:R-:W-:Y:S01]  /*41a0*/  FSEL R143, R0, -INF , !P4 ;  /* 0xff800000008f7808 */ /* 0x000fe20006000000 */
[----:B------:R-:W-:Y:S01]  /*41b0*/  VIADD R0, R36, 0x28 ;  /* 0x0000002824007836 */ /* 0x000fe20000000000 */
[----:B------:R-:W-:Y:S01]  /*41c0*/  FSEL R168, R3, -INF , !P2 ;  /* 0xff80000003a87808 */ /* 0x000fe20005000000 */
[----:B------:R-:W-:Y:S01]  /*41d0*/  FFMA.FTZ R3, R4, UR5, R12 ;  /* 0x0000000504037c23 */ /* 0x000fe2000801000c */
[----:B------:R-:W-:Y:S01]  /*41e0*/  FSEL R176, R2, -INF , !P0 ;  /* 0xff80000002b07808 */ /* 0x000fe20004000000 */
[----:B------:R-:W-:Y:S01]  /*41f0*/  FFMA.FTZ R2, R4, UR5, R14 ;  /* 0x0000000504027c23 */ /* 0x000fe2000801000e */
[C---:B------:R-:W-:Y:S01]  /*4200*/  ISETP.GE.AND P5, PT, R6.reuse, R37, PT ;  /* 0x000000250600720c */ /* 0x040fe20003fa6270 */
[----:B------:R-:W-:Y:S01]  /*4210*/  HMMA.16816.F32 R28, R28, R120, R80 ;  /* 0x000000781c1c723c */ /* 0x000fe20000001850 */
[----:B------:R-:W-:-:S02]  /*4220*/  ISETP.GE.AND P4, PT, R6, R39, PT ;  /* 0x000000270600720c */ /* 0x000fc40003f86270 */
[C---:B------:R-:W-:Y:S02]  /*4230*/  ISETP.GE.AND P2, PT, R6.reuse, R38, PT ;  /* 0x000000260600720c */ /* 0x040fe40003f46270 */
[----:B------:R-:W-:Y:S02]  /*4240*/  ISETP.GE.AND P0, PT, R6, R40, PT ;  /* 0x000000280600720c */ /* 0x000fe40003f06270 */
[----:B------:R-:W-:Y:S02]  /*4250*/  I2FP.F32.U32 R6, R6 ;  /* 0x0000000600067245 */ /* 0x000fe40000201000 */
[----:B------:R-:W-:Y:S02]  /*4260*/  FSEL R177, R3, -INF , !P3 ;  /* 0xff80000003b17808 */ /* 0x000fe40005800000 */
[----:B------:R-:W-:Y:S01]  /*4270*/  FSEL R179, R2, -INF , !P1 ;  /* 0xff80000002b37808 */ /* 0x000fe20004800000 */
[C---:B------:R-:W-:Y:S01]  /*4280*/  FFMA.FTZ R5, R6.reuse, UR5, R17 ;  /* 0x0000000506057c23 */ /* 0x040fe20008010011 */
[C---:B------:R-:W-:Y:S01]  /*4290*/  FFMA.FTZ R4, R6.reuse, UR5, R19 ;  /* 0x0000000506047c23 */ /* 0x040fe20008010013 */
[----:B------:R-:W-:Y:S01]  /*42a0*/  FFMA.FTZ R3, R6, UR5, R13 ;  /* 0x0000000506037c23 */ /* 0x000fe2000801000d */
[----:B------:R-:W-:-:S02]  /*42b0*/  ISETP.GE.AND P3, PT, R0, R37, PT ;  /* 0x000000250000720c */ /* 0x000fc40003f66270 */
[----:B------:R-:W-:Y:S02]  /*42c0*/  FSEL R165, R5, -INF , !P5 ;  /* 0xff80000005a57808 */ /* 0x000fe40006800000 */
[----:B------:R-:W-:Y:S01]  /*42d0*/  FSEL R167, R4, -INF , !P4 ;  /* 0xff80000004a77808 */ /* 0x000fe20006000000 */
[----:B------:R-:W-:Y:S01]  /*42e0*/  FFMA.FTZ R4, R6, UR5, R15 ;  /* 0x0000000506047c23 */ /* 0x000fe2000801000f */
[C---:B------:R-:W-:Y:S02]  /*42f0*/  ISETP.GE.AND P1, PT, R0.reuse, R39, PT ;  /* 0x000000270000720c */ /* 0x040fe40003f26270 */
[C---:B------:R-:W-:Y:S02]  /*4300*/  ISETP.GE.AND P5, PT, R0.reuse, R38, PT ;  /* 0x000000260000720c */ /* 0x040fe40003fa6270 */
[----:B------:R-:W-:Y:S02]  /*4310*/  ISETP.GE.AND P4, PT, R0, R40, PT ;  /* 0x000000280000720c */ /* 0x000fe40003f86270 */
[----:B------:R-:W-:Y:S01]  /*4320*/  I2FP.F32.U32 R2, R0 ;  /* 0x0000000000027245 */ /* 0x000fe20000201000 */
[----:B------:R-:W-:Y:S01]  /*4330*/  VIADD R0, R36, 0x29 ;  /* 0x0000002924007836 */ /* 0x000fe20000000000 */
[----:B------:R-:W-:-:S02]  /*4340*/  FSEL R169, R3, -INF , !P2 ;  /* 0xff80000003a97808 */ /* 0x000fc40005000000 */
[----:B------:R-:W-:Y:S01]  /*4350*/  FSEL R178, R4, -INF , !P0 ;  /* 0xff80000004b27808 */ /* 0x000fe20004000000 */
[C---:B------:R-:W-:Y:S01]  /*4360*/  FFMA.FTZ R3, R2.reuse, UR5, R22 ;  /* 0x0000000502037c23 */ /* 0x040fe20008010016 */
[C---:B------:R-:W-:Y:S01]  /*4370*/  FFMA.FTZ R5, R2.reuse, UR5, R20 ;  /* 0x0000000502057c23 */ /* 0x040fe20008010014 */
[----:B------:R-:W-:Y:S01]  /*4380*/  I2FP.F32.U32 R6, R0 ;  /* 0x0000000000067245 */ /* 0x000fe20000201000 */
[----:B------:R-:W-:Y:S01]  /*4390*/  FFMA.FTZ R4, R2, UR5, R8 ;  /* 0x0000000502047c23 */ /* 0x000fe20008010008 */
[----:B------:R-:W-:Y:S01]  /*43a0*/  ISETP.GE.AND P2, PT, R0, R37, PT ;  /* 0x000000250000720c */ /* 0x000fe20003f46270 */
[----:B------:R-:W-:Y:S01]  /*43b0*/  FFMA.FTZ R2, R2, UR5, R10 ;  /* 0x0000000502027c23 */ /* 0x000fe2000801000a */
[----:B------:R-:W-:Y:S01]  /*43c0*/  FSEL R162, R3, -INF , !P1 ;  /* 0xff80000003a27808 */ /* 0x000fe20004800000 */
[C---:B------:R-:W-:Y:S01]  /*43d0*/  FFMA.FTZ R3, R6.reuse, UR5, R21 ;  /* 0x0000000506037c23 */ /* 0x040fe20008010015 */
[----:B------:R-:W-:Y:S01]  /*43e0*/  FSEL R161, R5, -INF , !P3 ;  /* 0xff80000005a17808 */ /* 0x000fe20005800000 */
[----:B------:R-:W-:Y:S01]  /*43f0*/  FFMA.FTZ R5, R6, UR5, R23 ;  /* 0x0000000506057c23 */ /* 0x000fe20008010017 */
[----:B------:R-:W-:-:S02]  /*4400*/  ISETP.GE.AND P0, PT, R0, R39, PT ;  /* 0x000000270000720c */ /* 0x000fc40003f06270 */
[C---:B------:R-:W-:Y:S02]  /*4410*/  ISETP.GE.AND P3, PT, R0.reuse, R38, PT ;  /* 0x000000260000720c */ /* 0x040fe40003f66270 */
[----:B------:R-:W-:Y:S01]  /*4420*/  ISETP.GE.AND P1, PT, R0, R40, PT ;  /* 0x000000280000720c */ /* 0x000fe20003f26270 */
[----:B------:R-:W-:Y:S01]  /*4430*/  VIADD R0, R36, 0x30 ;  /* 0x0000003024007836 */ /* 0x000fe20000000000 */
[----:B------:R-:W-:Y:S01]  /*4440*/  FSEL R158, R3, -INF , !P2 ;  /* 0xff800000039e7808 */ /* 0x000fe20005000000 */
[----:B------:R-:W-:Y:S01]  /*4450*/  FFMA.FTZ R3, R6, UR5, R9 ;  /* 0x0000000506037c23 */ /* 0x000fe20008010009 */
[----:B------:R-:W-:Y:S02]  /*4460*/  FSEL R166, R4, -INF , !P5 ;  /* 0xff80000004a67808 */ /* 0x000fe40006800000 */
[----:B------:R-:W-:Y:S02]  /*4470*/  I2FP.F32.U32 R7, R0 ;  /* 0x0000000000077245 */ /* 0x000fe40000201000 */
[----:B------:R-:W-:Y:S01]  /*4480*/  FSEL R171, R2, -INF , !P4 ;  /* 0xff80000002ab7808 */ /* 0x000fe20006000000 */
[----:B------:R-:W-:Y:S01]  /*4490*/  FFMA.FTZ R2, R6, UR5, R11 ;  /* 0x0000000506027c23 */ /* 0x000fe2000801000b */
[----:B------:R-:W-:Y:S01]  /*44a0*/  FSEL R159, R5, -INF , !P0 ;  /* 0xff800000059f7808 */ /* 0x000fe20004000000 */
[----:B------:R-:W-:Y:S01]  /*44b0*/  FFMA.FTZ R4, R7, UR5, R24 ;  /* 0x0000000507047c23 */ /* 0x000fe20008010018 */
[----:B------:R-:W-:-:S02]  /*44c0*/  ISETP.GE.AND P5, PT, R0, R37, PT ;  /* 0x000000250000720c */ /* 0x000fc40003fa6270 */
[C---:B------:R-:W-:Y:S02]  /*44d0*/  ISETP.GE.AND P4, PT, R0.reuse, R39, PT ;  /* 0x000000270000720c */ /* 0x040fe40003f86270 */
[C---:B------:R-:W-:Y:S02]  /*44e0*/  ISETP.GE.AND P2, PT, R0.reuse, R38, PT ;  /* 0x000000260000720c */ /* 0x040fe40003f46270 */
[----:B------:R-:W-:Y:S01]  /*44f0*/  ISETP.GE.AND P0, PT, R0, R40, PT ;  /* 0x000000280000720c */ /* 0x000fe20003f06270 */
[----:B------:R-:W-:Y:S01]  /*4500*/  VIADD R0, R36, 0x31 ;  /* 0x0000003124007836 */ /* 0x000fe20000000000 */
[----:B------:R-:W-:Y:S01]  /*4510*/  FSEL R164, R3, -INF , !P3 ;  /* 0xff80000003a47808 */ /* 0x000fe20005800000 */
[C---:B------:R-:W-:Y:S01]  /*4520*/  FFMA.FTZ R3, R7.reuse, UR5, R26 ;  /* 0x0000000507037c23 */ /* 0x040fe2000801001a */
[----:B------:R-:W-:Y:S01]  /*4530*/  FSEL R170, R2, -INF , !P1 ;  /* 0xff80000002aa7808 */ /* 0x000fe20004800000 */
[----:B------:R-:W-:Y:S01]  /*4540*/  FFMA.FTZ R2, R7, UR5, R28 ;  /* 0x0000000507027c23 */ /* 0x000fe2000801001c */
[----:B------:R-:W-:-:S02]  /*4550*/  I2FP.F32.U32 R5, R0 ;  /* 0x0000000000057245 */ /* 0x000fc40000201000 */
[----:B------:R-:W-:Y:S02]  /*4560*/  FSEL R240, R4, -INF , !P5 ;  /* 0xff80000004f07808 */ /* 0x000fe40006800000 */
[----:B------:R-:W-:Y:S01]  /*4570*/  FSEL R241, R3, -INF , !P4 ;  /* 0xff80000003f17808 */ /* 0x000fe20006000000 */
[C---:B------:R-:W-:Y:S01]  /*4580*/  FFMA.FTZ R4, R5.reuse, UR5, R25 ;  /* 0x0000000505047c23 */ /* 0x040fe20008010019 */
[C---:B------:R-:W-:Y:S01]  /*4590*/  ISETP.GE.AND P3, PT, R0.reuse, R37, PT ;  /* 0x000000250000720c */ /* 0x040fe20003f66270 */
[C---:B------:R-:W-:Y:S01]  /*45a0*/  FFMA.FTZ R3, R5.reuse, UR5, R27 ;  /* 0x0000000505037c23 */ /* 0x040fe2000801001b */
[C---:B------:R-:W-:Y:S01]  /*45b0*/  ISETP.GE.AND P1, PT, R0.reuse, R39, PT ;  /* 0x000000270000720c */ /* 0x040fe20003f26270 */
[----:B------:R-:W-:Y:S01]  /*45c0*/  FFMA.FTZ R6, R5, UR5, R31 ;  /* 0x0000000505067c23 */ /* 0x000fe2000801001f */
[C---:B------:R-:W-:Y:S02]  /*45d0*/  ISETP.GE.AND P5, PT, R0.reuse, R38, PT ;  /* 0x000000260000720c */ /* 0x040fe40003fa6270 */
[----:B------:R-:W-:Y:S01]  /*45e0*/  ISETP.GE.AND P4, PT, R0, R40, PT ;  /* 0x000000280000720c */ /* 0x000fe20003f86270 */
[----:B------:R-:W-:Y:S01]  /*45f0*/  FFMA.FTZ R0, R7, UR5, R30 ;  /* 0x0000000507007c23 */ /* 0x000fe2000801001e */
[----:B------:R-:W-:Y:S01]  /*4600*/  FFMA.FTZ R7, R5, UR5, R29 ;  /* 0x0000000505077c23 */ /* 0x000fe2000801001d */
[----:B------:R-:W-:-:S02]  /*4610*/  I2FP.F32.U32 R5, R36 ;  /* 0x0000002400057245 */ /* 0x000fc40000201000 */
[----:B------:R-:W-:Y:S01]  /*4620*/  FSEL R251, R2, -INF , !P2 ;  /* 0xff80000002fb7808 */ /* 0x000fe20005000000 */
[----:B------:R-:W-:Y:S01]  /*4630*/  VIADD R2, R36, 0x39 ;  /* 0x0000003924027836 */ /* 0x000fe20000000000 */
[----:B------:R-:W-:Y:S01]  /*4640*/  FSEL R252, R0, -INF , !P0 ;  /* 0xff80000000fc7808 */ /* 0x000fe20004000000 */
[----:B------:R-:W-:Y:S01]  /*4650*/  FFMA.FTZ R0, R5, UR5, R60 ;  /* 0x0000000505007c23 */ /* 0x000fe2000801003c */
[C---:B------:R-:W-:Y:S02]  /*4660*/  ISETP.GE.AND P2, PT, R36.reuse, R37, PT ;  /* 0x000000252400720c */ /* 0x040fe40003f46270 */
[----:B------:R-:W-:Y:S01]  /*4670*/  FSEL R221, R3, -INF , !P1 ;  /* 0xff80000003dd7808 */ /* 0x000fe20004800000 */
[----:B------:R-:W-:Y:S01]  /*4680*/  FFMA.FTZ R3, R5, UR5, R62 ;  /* 0x0000000505037c23 */ /* 0x000fe2000801003e */
[----:B------:R-:W-:Y:S02]  /*4690*/  ISETP.GE.AND P0, PT, R36, R39, PT ;  /* 0x000000272400720c */ /* 0x000fe40003f06270 */
[----:B------:R-:W-:-:S02]  /*46a0*/  FSEL R8, R0, -INF , !P2 ;  /* 0xff80000000087808 */ /* 0x000fc40005000000 */
[----:B------:R-:W-:Y:S02]  /*46b0*/  I2FP.F32.U32 R0, R2 ;  /* 0x0000000200007245 */ /* 0x000fe40000201000 */
[----:B------:R-:W-:Y:S02]  /*46c0*/  FSEL R249, R7, -INF , !P5 ;  /* 0xff80000007f97808 */ /* 0x000fe40006800000 */
[----:B------:R-:W-:Y:S01]  /*46d0*/  FSEL R250, R6, -INF , !P4 ;  /* 0xff80000006fa7808 */ /* 0x000fe20006000000 */
[----:B------:R-:W-:Y:S01]  /*46e0*/  FFMA.FTZ R6, R5, UR5, R64 ;  /* 0x0000000505067c23 */ /* 0x000fe20008010040 */
[----:B------:R-:W-:Y:S01]  /*46f0*/  FSEL R18, R3, -INF , !P0 ;  /* 0xff80000003127808 */ /* 0x000fe20004000000 */
[----:B------:R-:W-:Y:S01]  /*4700*/  FFMA.FTZ R3, R0, UR5, R49 ;  /* 0x0000000500037c23 */ /* 0x000fe20008010031 */
[C---:B------:R-:W-:Y:S02]  /*4710*/  ISETP.GE.AND P5, PT, R2.reuse, R37, PT ;  /* 0x000000250200720c */ /* 0x040fe40003fa6270 */
[----:B------:R-:W-:-:S02]  /*4720*/  ISETP.GE.AND P4, PT, R2, R39, PT ;  /* 0x000000270200720c */ /* 0x000fc40003f86270 */
[C---:B------:R-:W-:Y:S02]  /*4730*/  ISETP.GE.AND P2, PT, R2.reuse, R38, PT ;  /* 0x000000260200720c */ /* 0x040fe40003f46270 */
[----:B------:R-:W-:Y:S01]  /*4740*/  ISETP.GE.AND P0, PT, R2, R40, PT ;  /* 0x000000280200720c */ /* 0x000fe20003f06270 */
[----:B------:R-:W-:Y:S01]  /*4750*/  FFMA.FTZ R2, R5, UR5, R66 ;  /* 0x0000000505027c23 */ /* 0x000fe20008010042 */
[----:B------:R-:W-:Y:S01]  /*4760*/  FSEL R219, R4, -INF , !P3 ;  /* 0xff80000004db7808 */ /* 0x000fe20005800000 */
[C---:B------:R-:W-:Y:S01]  /*4770*/  FFMA.FTZ R5, R0.reuse, UR5, R53 ;  /* 0x0000000500057c23 */ /* 0x040fe20008010035 */
[C---:B------:R-:W-:Y:S01]  /*4780*/  FFMA.FTZ R4, R0.reuse, UR5, R55 ;  /* 0x0000000500047c23 */ /* 0x040fe20008010037 */
[----:B------:R-:W-:Y:S01]  /*4790*/  FFMA.FTZ R0, R0, UR5, R51 ;  /* 0x0000000500007c23 */ /* 0x000fe20008010033 */
[C---:B------:R-:W-:Y:S02]  /*47a0*/  ISETP.GE.AND P3, PT, R36.reuse, R38, PT ;  /* 0x000000262400720c */ /* 0x040fe40003f66270 */
[----:B------:R-:W-:-:S02]  /*47b0*/  ISETP.GE.AND P1, PT, R36, R40, PT ;  /* 0x000000282400720c */ /* 0x000fc40003f26270 */
[----:B------:R-:W-:Y:S02]  /*47c0*/  FSEL R21, R6, -INF , !P3 ;  /* 0xff80000006157808 */ /* 0x000fe40005800000 */
[----:B------:R-:W-:Y:S02]  /*47d0*/  FSEL R49, R2, -INF , !P1 ;  /* 0xff80000002317808 */ /* 0x000fe40004800000 */
        /* <DEDUP_REMOVED lines=56> */
.L_x_570:
[----:B------:R3:W-:Y:S02]  /*4b60*/  STS.128 [R220+0x8800], RZ ;  /* 0x008800ffdc007388 */ /* 0x0007e40000000c00 */
.L_x_571:
[----:B------:R-:W-:Y:S05]  /*4b70*/  BSYNC.RECONVERGENT B0 ;  /* 0x0000000000007941 */ /* 0x000fea0003800200 */
.L_x_569:
[----:B------:R-:W0:Y:S02]  /*4b80*/  LDGDEPBAR ;  /* 0x00000000000079af */ /* 0x000e240000000000 */
.L_x_568:
[----:B------:R4:W-:Y:S01]  /*4b90*/  STL [R1+0x84], R242 ;  /* 0x000084f201007387 */ /* 0x0009e20000100800 */
[----:B-1----:R-:W1:Y:S01]  /*4ba0*/  S2R R4, SR_CTAID.X ;  /* 0x0000000000047919 */ /* 0x002e620000002500 */
[----:B--2---:R-:W-:Y:S02]  /*4bb0*/  FMNMX3.FTZ R2, R8, R54, R50, !PT ;  /* 0x0000003608027276 */ /* 0x004fe40007810032 */
[----:B------:R-:W-:Y:S02]  /*4bc0*/  FMNMX3.FTZ R0, R18, R56, R52, !PT ;  /* 0x0000003812007276 */ /* 0x000fe40007810034 */
[----:B------:R-:W-:Y:S01]  /*4bd0*/  SHF.R.U32.HI R12, RZ, 0x5, R217 ;  /* 0x00000005ff0c7819 */ /* 0x000fe200000116d9 */
[----:B------:R-:W-:Y:S01]  /*4be0*/  USHF.L.U32 UR12, UR19, 0x1, URZ ;  /* 0x00000001130c7899 */ /* 0x000fe200080006ff */
[----:B------:R-:W-:Y:S01]  /*4bf0*/  IMAD.WIDE.U32 R190, R156, -0x2daee0ad, RZ ;  /* 0xd2511f539cbe7825 */ /* 0x000fe200078e00ff */
[----:B------:R-:W2:Y:S01]  /*4c00*/  LDC R20, c[0x0][0x4f8] ;  /* 0x00013e00ff147b82 */ /* 0x000ea20000000800 */
[----:B----4-:R-:W4:Y:S01]  /*4c10*/  LDL.LU R242, [R1+0xc] ;  /* 0x00000c0001f27983 */ /* 0x010f220000300800 */
[----:B------:R-:W-:Y:S01]  /*4c20*/  FMNMX3.FTZ R2, R2, R42, R67, !PT ;  /* 0x0000002a02027276 */ /* 0x000fe20007810043 */
[----:B------:R-:W-:Y:S01]  /*4c30*/  IMAD.MOV.U32 R217, RZ, RZ, R41 ;  /* 0x000000ffffd97224 */ /* 0x000fe200078e0029 */
[----:B------:R-:W-:Y:S01]  /*4c40*/  FMNMX3.FTZ R0, R0, R43, R110, !PT ;  /* 0x0000002b00007276 */ /* 0x000fe2000781006e */
[----:B------:R-:W-:Y:S01]  /*4c50*/  UIADD3 UR4, UPT, UPT, UR12, -0x2, URZ ;  /* 0xfffffffe0c047890 */ /* 0x000fe2000fffe0ff */
[----:B------:R-:W-:Y:S01]  /*4c60*/  FMNMX3.FTZ R3, R2, R108, R61, !PT ;  /* 0x0000006c02037276 */ /* 0x000fe2000781003d */
[----:B------:R-:W-:Y:S01]  /*4c70*/  VIADD R13, R223, 0xbb67ae85 ;  /* 0xbb67ae85df0d7836 */ /* 0x000fe20000000000 */
[----:B------:R-:W-:Y:S01]  /*4c80*/  FMNMX3.FTZ R0, R0, R109, R65, !PT ;  /* 0x0000006d00007276 */ /* 0x000fe20007810041 */
[C---:B------:R-:W-:Y:S01]  /*4c90*/  VIADD R141, R222.reuse, 0x9e3779b9 ;  /* 0x9e3779b9de8d7836 */ /* 0x040fe20000000000 */
[----:B------:R-:W-:Y:S01]  /*4ca0*/  FMNMX3.FTZ R3, R3, R44, R168, !PT ;  /* 0x0000002c03037276 */ /* 0x000fe200078100a8 */
[----:B------:R-:W-:Y:S01]  /*4cb0*/  VIADD R51, R222, 0x3c6ef372 ;  /* 0x3c6ef372de337836 */ /* 0x000fe20000000000 */
[----:B------:R-:W-:Y:S01]  /*4cc0*/  FMNMX3.FTZ R0, R0, R63, R176, !PT ;  /* 0x0000003f00007276 */ /* 0x000fe200078100b0 */
[----:B-1----:R-:W-:Y:S01]  /*4cd0*/  IMAD R12, R4, 0x8, R12 ;  /* 0x00000008040c7824 */ /* 0x002fe200078e020c */
[----:B------:R-:W-:Y:S01]  /*4ce0*/  FMNMX3.FTZ R3, R3, R165, R161, !PT ;  /* 0x000000a503037276 */ /* 0x000fe200078100a1 */
[----:B------:R-:W-:Y:S01]  /*4cf0*/  VIADD R146, R223, 0x76cf5d0a ;  /* 0x76cf5d0adf927836 */ /* 0x000fe20000000000 */
[----:B------:R-:W-:Y:S01]  /*4d00*/  FMNMX3.FTZ R0, R0, R167, R162, !PT ;  /* 0x000000a700007276 */ /* 0x000fe200078100a2 */
[----:B------:R-:W-:Y:S01]  /*4d10*/  IMAD.WIDE.U32 R10, R12, -0x326172a9, RZ ;  /* 0xcd9e8d570c0a7825 */ /* 0x000fe200078e00ff */
[----:B------:R-:W-:Y:S01]  /*4d20*/  FMNMX3.FTZ R3, R3, R158, R240, !PT ;  /* 0x0000009e03037276 */ /* 0x000fe200078100f0 */
[----:B------:R-:W-:Y:S01]  /*4d30*/  STL [R1+0x80], R220 ;  /* 0x000080dc01007387 */ /* 0x000fe20000100800 */
[----:B------:R-:W-:Y:S01]  /*4d40*/  FMNMX3.FTZ R0, R0, R159, R241, !PT ;  /* 0x0000009f00007276 */ /* 0x000fe200078100f1 */
[----:B------:R-:W-:Y:S01]  /*4d50*/  VIADD R144, R223, 0x32370b8f ;  /* 0x32370b8fdf907836 */ /* 0x000fe20000000000 */
[----:B------:R-:W-:Y:S01]  /*4d60*/  FMNMX3.FTZ R3, R3, R219, R186, !PT ;  /* 0x000000db03037276 */ /* 0x000fe200078100ba */
[----:B------:R-:W-:Y:S01]  /*4d70*/  VIADD R157, R222, 0x78dde6e4 ;  /* 0x78dde6e4de9d7836 */ /* 0x000fe20000000000 */
[----:B------:R-:W-:Y:S01]  /*4d80*/  FMNMX3.FTZ R2, R0, R221, R217, !PT ;  /* 0x000000dd00027276 */ /* 0x000fe200078100d9 */
[C---:B------:R-:W-:Y:S01]  /*4d90*/  VIADD R147, R223.reuse, 0xed9eba14 ;  /* 0xed9eba14df937836 */ /* 0x040fe20000000000 */
[----:B------:R-:W-:Y:S01]  /*4da0*/  FMNMX.FTZ R0, R216, R3, !PT ;  /* 0x00000003d8007209 */ /* 0x000fe20007810000 */
[----:B------:R-:W-:Y:S01]  /*4db0*/  VIADD R163, R222, 0xb54cda56 ;  /* 0xb54cda56dea37836 */ /* 0x000fe20000000000 */
[----:B------:R-:W-:Y:S01]  /*4dc0*/  FMNMX.FTZ R6, R218, R2, !PT ;  /* 0x00000002da067209 */ /* 0x000fe20007810000 */
[----:B------:R-:W-:Y:S01]  /*4dd0*/  STL [R1+0x7c], R215 ;  /* 0x00007cd701007387 */ /* 0x000fe20000100800 */
[C---:B------:R-:W-:Y:S01]  /*4de0*/  LOP3.LUT R2, R222.reuse, R155, R11, 0x96, !PT ;  /* 0x0000009bde027212 */ /* 0x040fe200078e960b */
[C---:B------:R-:W-:Y:S01]  /*4df0*/  VIADD R245, R222.reuse, 0x1715609d ;  /* 0x1715609ddef57836 */ /* 0x040fe20000000000 */
[----:B------:R-:W-:Y:S01]  /*4e00*/  LOP3.LUT R3, R223, UR4, R191, 0x96, !PT ;  /* 0x00000004df037c12 */ /* 0x000fe2000f8e96bf */
[----:B------:R-:W1:Y:S01]  /*4e10*/  SHFL.BFLY PT, R5, R0, 0x2, 0x1f ;  /* 0x0c401f0000057f89 */ /* 0x000e6200000e0000 */
[----:B------:R-:W-:Y:S01]  /*4e20*/  IADD3 R156, PT, PT, R222, -0x255992d5, RZ ;  /* 0xdaa66d2bde9c7810 */ /* 0x000fe20007ffe0ff */
[----:B------:R-:W-:Y:S01]  /*4e30*/  IMAD.WIDE.U32 R174, R2, -0x2daee0ad, RZ ;  /* 0xd2511f5302ae7825 */ /* 0x000fe200078e00ff */
[----:B------:R-:W3:Y:S01]  /*4e40*/  LDCU UR4, c[0x0][0x45c] ;  /* 0x00008b80ff0477ac */ /* 0x000ee20008000800 */
[----:B------:R-:W3:Y:S01]  /*4e50*/  SHFL.BFLY PT, R7, R6, 0x2, 0x1f ;  /* 0x0c401f0006077f89 */ /* 0x000ee200000e0000 */
[----:B--2---:R-:W-:Y:S01]  /*4e60*/  LOP3.LUT R20, R20, 0xff, RZ, 0xc0, !PT ;  /* 0x000000ff14147812 */ /* 0x004fe200078ec0ff */
[----:B------:R-:W-:Y:S01]  /*4e70*/  IMAD.WIDE.U32 R28, R3, -0x326172a9, RZ ;  /* 0xcd9e8d57031c7825 */ /* 0x000fe200078e00ff */
[----:B------:R-:W-:Y:S01]  /*4e80*/  LOP3.LUT R2, R13, R190, R175, 0x96, !PT ;  /* 0x000000be0d027212 */ /* 0x000fe200078e96af */
[----:B------:R-:W-:Y:S01]  /*4e90*/  STL [R1+0x78], R214 ;  /* 0x000078d601007387 */ /* 0x000fe20000100800 */
[----:B------:R-:W-:Y:S01]  /*4ea0*/  UIADD3 UR12, UPT, UPT, UR12, -0x1, URZ ;  /* 0xffffffff0c0c7890 */ /* 0x000fe2000fffe0ff */
[----:B------:R-:W-:Y:S01]  /*4eb0*/  IMAD R20, R20, 0x10000, R20 ;  /* 0x0001000014147824 */ /* 0x000fe200078e0214 */
[----:B------:R-:W-:Y:S01]  /*4ec0*/  LOP3.LUT R4, R141, R10, R29, 0x96, !PT ;  /* 0x0000000a8d047212 */ /* 0x000fe200078e961d */
[----:B------:R-:W-:Y:S01]  /*4ed0*/  IMAD.WIDE.U32 R192, R2, -0x326172a9, RZ ;  /* 0xcd9e8d5702c07825 */ /* 0x000fe200078e00ff */
[----:B------:R-:W-:Y:S03]  /*4ee0*/  STL [R1+0x74], R213 ;  /* 0x000074d501007387 */ /* 0x000fe60000100800 */
[----:B------:R-:W-:Y:S01]  /*4ef0*/  VIADD R247, R223, 0x646e171e ;  /* 0x646e171edff77836 */ /* 0x000fe20000000000 */
[----:B------:R-:W-:Y:S01]  /*4f00*/  LOP3.LUT R2, R51, R28, R193, 0x96, !PT ;  /* 0x0000001c33027212 */ /* 0x000fe200078e96c1 */
[----:B------:R-:W-:Y:S04]  /*4f10*/  STL [R1+0x70], R212 ;  /* 0x000070d401007387 */ /* 0x000fe80000100800 */
[----:B------:R-:W-:Y:S01]  /*4f20*/  IMAD.WIDE.U32 R2, R2, -0x2daee0ad, RZ ;  /* 0xd2511f5302027825 */ /* 0x000fe200078e00ff */
[----:B------:R-:W-:Y:S01]  /*4f30*/  STL [R1+0x6c], R40 ;  /* 0x00006c2801007387 */ /* 0x000fe20000100800 */
[----:B-1----:R-:W-:-:S02]  /*4f40*/  FMNMX.FTZ R140, R0, R5, !PT ;  /* 0x00000005008c7209 */ /* 0x002fc40007810000 */
[----:B------:R-:W-:Y:S01]  /*4f50*/  IMAD.WIDE.U32 R4, R4, -0x2daee0ad, RZ ;  /* 0xd2511f5304047825 */ /* 0x000fe200078e00ff */
[----:B------:R-:W-:Y:S01]  /*4f60*/  STL [R1+0x68], R39 ;  /* 0x0000682701007387 */ /* 0x000fe20000100800 */
[----:B---3--:R-:W-:-:S03]  /*4f70*/  FMNMX.FTZ R6, R6, R7, !PT ;  /* 0x0000000706067209 */ /* 0x008fc60007810000 */
[----:B------:R-:W-:Y:S01]  /*4f80*/  LOP3.LUT R5, R146, R174, R5, 0x96, !PT ;  /* 0x000000ae92057212 */ /* 0x000fe200078e9605 */
[----:B------:R-:W1:Y:S01]  /*4f90*/  SHFL.BFLY PT, R7, R140, 0x1, 0x1f ;  /* 0x0c201f008c077f89 */ /* 0x000e6200000e0000 */
[----:B------:R-:W-:-:S03]  /*4fa0*/  LOP3.LUT R0, R144, R4, R3, 0x96, !PT ;  /* 0x0000000490007212 */ /* 0x000fc600078e9603 */
[----:B------:R-:W-:Y:S01]  /*4fb0*/  IMAD.WIDE.U32 R4, R5, -0x326172a9, RZ ;  /* 0xcd9e8d5705047825 */ /* 0x000fe200078e00ff */
[----:B------:R-:W2:Y:S03]  /*4fc0*/  SHFL.BFLY PT, R139, R6, 0x1, 0x1f ;  /* 0x0c201f00068b7f89 */ /* 0x000ea600000e0000 */
[----:B------:R-:W-:Y:S01]  /*4fd0*/  IMAD.WIDE.U32 R16, R0, -0x326172a9, RZ ;  /* 0xcd9e8d5700107825 */ /* 0x000fe200078e00ff */
[----:B------:R-:W-:Y:S01]  /*4fe0*/  LOP3.LUT R5, R156, R192, R5, 0x96, !PT ;  /* 0x000000c09c057212 */ /* 0x000fe200078e9605 */
[----:B------:R-:W-:Y:S01]  /*4ff0*/  STL [R1+0x64], R38 ;  /* 0x0000642601007387 */ /* 0x000fe20000100800 */
[----:B------:R-:W-:Y:S01]  /*5000*/  LOP3.LUT R0, R154, 0x120, R160, 0xf8, !PT ;  /* 0x000001209a007812 */ /* 0x000fe200078ef8a0 */
[----:B------:R-:W-:Y:S01]  /*5010*/  VIADD R160, R223, 0xa9066899 ;  /* 0xa9066899dfa07836 */ /* 0x000fe20000000000 */
[----:B------:R-:W-:Y:S01]  /*5020*/  LOP3.LUT R3, R157, R4, R17, 0x96, !PT ;  /* 0x000000049d037212 */ /* 0x000fe200078e9611 */
[----:B------:R-:W-:Y:S01]  /*5030*/  IMAD.WIDE.U32 R4, R5, -0x2daee0ad, RZ ;  /* 0xd2511f5305047825 */ /* 0x000fe200078e00ff */
[----:B------:R-:W-:Y:S01]  /*5040*/  LEA R48, R0, UR6, 0x1 ;  /* 0x0000000600307c11 */ /* 0x000fe2000f8e08ff */
[----:B------:R3:W-:Y:S02]  /*5050*/  STL [R1+0x60], R37 ;  /* 0x0000602501007387 */ /* 0x0007e40000100800 */
[----:B------:R-:W-:-:S02]  /*5060*/  IMAD.WIDE.U32 R14, R3, -0x2daee0ad, RZ ;  /* 0xd2511f53030e7825 */ /* 0x000fc400078e00ff */
[----:B------:R-:W4:Y:S02]  /*5070*/  LDSM.16.MT88.4 R84, [R48+0x9000] ;  /* 0x009000003054783b */ /* 0x000f240000004200 */
[----:B------:R-:W-:Y:S01]  /*5080*/  VIADD R0, R48, 0x9000 ;  /* 0x0000900030007836 */ /* 0x000fe20000000000 */
[----:B------:R-:W-:Y:S01]  /*5090*/  LOP3.LUT R3, R160, R4, R15, 0x96, !PT ;  /* 0x00000004a0037212 */ /* 0x000fe200078e960f */
[----:B------:R-:W-:Y:S01]  /*50a0*/  VIADD R41, R48, 0x9020 ;  /* 0x0000902030297836 */ /* 0x000fe20000000000 */
[----:B------:R-:W-:Y:S01]  /*50b0*/  LOP3.LUT R4, R147, R2, R5, 0x96, !PT ;  /* 0x0000000293047212 */ /* 0x000fe200078e9605 */
[----:B------:R-:W-:Y:S01]  /*50c0*/  @P6 VIADD R41, R0, 0xffffffe0 ;  /* 0xffffffe000296836 */ /* 0x000fe20000000000 */
[----:B-1----:R-:W-:Y:S01]  /*50d0*/  FMNMX.FTZ R140, R140, R7, !PT ;  /* 0x000000078c8c7209 */ /* 0x002fe20007810000 */
[----:B------:R-:W-:Y:S01]  /*50e0*/  IMAD.WIDE.U32 R2, R3, -0x326172a9, RZ ;  /* 0xcd9e8d5703027825 */ /* 0x000fe200078e00ff */
[----:B--2---:R-:W-:Y:S01]  /*50f0*/  FMNMX.FTZ R139, R6, R139, !PT ;  /* 0x0000008b068b7209 */ /* 0x004fe20007810000 */
[----:B------:R-:W-:Y:S01]  /*5100*/  LDSM.16.MT88.4 R96, [R48+0xa000] ;  /* 0x00a000003060783b */ /* 0x000fe20000004200 */
[----:B------:R-:W-:Y:S01]  /*5110*/  FSETP.NEU.FTZ.AND P0, PT, R140, -INF , PT ;  /* 0xff8000008c00780b */ /* 0x000fe20003f1d000 */
[----:B------:R-:W-:-:S04]  /*5120*/  IMAD.WIDE.U32 R10, R4, -0x326172a9, RZ ;  /* 0xcd9e8d57040a7825 */ /* 0x000fc800078e00ff */
[----:B------:R-:W-:Y:S01]  /*5130*/  FMUL.FTZ R7, R140, UR4 ;  /* 0x000000048c077c20 */ /* 0x000fe20008410000 */
[----:B------:R-:W-:Y:S01]  /*5140*/  MOV R4, R2 ;  /* 0x0000000200047202 */ /* 0x000fe20000000f00 */
[----:B------:R-:W1:Y:S01]  /*5150*/  LDSM.16.MT88.4 R88, [R41] ;  /* 0x000000002958783b */ /* 0x000e620000004200 */
[C---:B------:R-:W-:Y:S02]  /*5160*/  PRMT R6, R2.reuse, 0x7773, RZ ;  /* 0x0000777302067816 */ /* 0x040fe400000000ff */
[C---:B------:R-:W-:Y:S01]  /*5170*/  PRMT R5, R2.reuse, 0x7772, RZ ;  /* 0x0000777202057816 */ /* 0x040fe200000000ff */
[----:B------:R-:W-:Y:S01]  /*5180*/  LDSM.16.MT88.4 R92, [R41+0x1000] ;  /* 0x00100000295c783b */ /* 0x000fe20000004200 */
[----:B------:R-:W-:Y:S02]  /*5190*/  LOP3.LUT R0, R163, R10, R3, 0x96, !PT ;  /* 0x0000000aa3007212 */ /* 0x000fe400078e9603 */
[----:B------:R-:W-:Y:S01]  /*51a0*/  PRMT R2, R2, 0x7771, RZ ;  /* 0x0000777102027816 */ /* 0x000fe200000000ff */
[----:B------:R-:W-:Y:S01]  /*51b0*/  LDSM.16.MT88.4 R100, [R48+0xb000] ;  /* 0x00b000003064783b */ /* 0x000fe20000004200 */
[----:B------:R-:W-:Y:S01]  /*51c0*/  LOP3.LUT R3, R4, 0xff, RZ, 0xc0, !PT ;  /* 0x000000ff04037812 */ /* 0x000fe200078ec0ff */
[----:B------:R-:W-:Y:S01]  /*51d0*/  FMUL.FTZ R4, R139, UR4 ;  /* 0x000000048b047c20 */ /* 0x000fe20008410000 */
[----:B------:R-:W-:Y:S01]  /*51e0*/  FSEL R23, R7, RZ, P0 ;  /* 0x000000ff07177208 */ /* 0x000fe20000000000 */
[----:B------:R-:W-:Y:S01]  /*51f0*/  LDSM.16.MT88.4 R104, [R41+0x2000] ;  /* 0x002000002968783b */ /* 0x000fe20000004200 */
[----:B------:R-:W-:-:S02]  /*5200*/  FSETP.NEU.FTZ.AND P0, PT, R139, -INF , PT ;  /* 0xff8000008b00780b */ /* 0x000fc40003f1d000 */
[----:B------:R-:W-:Y:S01]  /*5210*/  PRMT R7, R3, 0x5410, R2 ;  /* 0x0000541003077816 */ /* 0x000fe20000000002 */
[--C-:B------:R-:W-:Y:S01]  /*5220*/  FFMA.FTZ R2, R8, UR4, -R23.reuse ;  /* 0x0000000408027c23 */ /* 0x100fe20008010817 */
[----:B------:R-:W-:Y:S01]  /*5230*/  FSEL R36, R4, RZ, P0 ;  /* 0x000000ff04247208 */ /* 0x000fe20000000000 */
[--C-:B------:R-:W-:Y:S01]  /*5240*/  FFMA.FTZ R4, R50, UR4, -R23.reuse ;  /* 0x0000000432047c23 */ /* 0x100fe20008010817 */
[----:B------:R-:W-:Y:S01]  /*5250*/  LOP3.LUT R3, R0, 0xffff, RZ, 0xc0, !PT ;  /* 0x0000ffff00037812 */ /* 0x000fe200078ec0ff */
[----:B------:R2:W-:Y:S01]  /*5260*/  MUFU.EX2 R220, R2 ;  /* 0x0000000200dc7308 */ /* 0x0005e20000000800 */
[----:B------:R-:W-:Y:S01]  /*5270*/  PRMT R10, R5, 0x5410, R6 ;  /* 0x00005410050a7816 */ /* 0x000fe20000000006 */
[----:B------:R-:W-:Y:S01]  /*5280*/  FFMA.FTZ R6, R42, UR4, -R23 ;  /* 0x000000042a067c23 */ /* 0x000fe20008010817 */
[----:B------:R-:W-:Y:S01]  /*5290*/  LOP3.LUT R5, R0, 0xff, RZ, 0xc0, !PT ;  /* 0x000000ff00057812 */ /* 0x000fe200078ec0ff */
[----:B---3--:R3:W-:Y:S01]  /*52a0*/  MUFU.EX2 R37, R4 ;  /* 0x0000000400257308 */ /* 0x0087e20000000800 */
[----:B------:R-:W-:Y:S01]  /*52b0*/  SHF.R.U32.HI R3, RZ, 0x8, R3 ;  /* 0x00000008ff037819 */ /* 0x000fe20000011603 */
[----:B------:R-:W-:Y:S01]  /*52c0*/  IMAD.MOV.U32 R42, RZ, RZ, R57 ;  /* 0x000000ffff2a7224 */ /* 0x000fe200078e0039 */
[----:B------:R-:W-:Y:S01]  /*52d0*/  LDSM.16.MT88.4 R116, [R48+0x9400] ;  /* 0x009400003074783b */ /* 0x000fe20000004200 */
[----:B------:R-:W1:Y:S01]  /*52e0*/  MUFU.EX2 R38, R6 ;  /* 0x0000000600267308 */ /* 0x000e620000000800 */
[----:B------:R-:W-:Y:S01]  /*52f0*/  PRMT R9, R5, 0x5410, R3 ;  /* 0x0000541005097816 */ /* 0x000fe20000000003 */
[----:B------:R-:W-:Y:S01]  /*5300*/  VIADD R5, R12, 0x4 ;  /* 0x000000040c057836 */ /* 0x000fe20000000000 */
[----:B------:R-:W-:Y:S01]  /*5310*/  FMNMX3.FTZ R3, R21, R136, R132, !PT ;  /* 0x0000008815037276 */ /* 0x000fe20007810084 */
[----:B------:R-:W-:Y:S01]  /*5320*/  LDSM.16.MT88.4 R124, [R41+0x400] ;  /* 0x00040000297c783b */ /* 0x000fe20000004200 */
[----:B--2---:R-:W-:Y:S01]  /*5330*/  PRMT R2, R0, 0x7632, R2 ;  /* 0x0000763200027816 */ /* 0x004fe20000000002 */
[----:B------:R-:W-:-:S02]  /*5340*/  IMAD.WIDE.U32 R188, R5, -0x326172a9, RZ ;  /* 0xcd9e8d5705bc7825 */ /* 0x000fc400078e00ff */
[----:B------:R-:W-:Y:S01]  /*5350*/  LDSM.16.MT88.4 R120, [R48+0xa400] ;  /* 0x00a400003078783b */ /* 0x000fe20000004200 */
[----:B---3--:R-:W-:Y:S02]  /*5360*/  SHF.R.U32.HI R4, RZ, 0x18, R0 ;  /* 0x00000018ff047819 */ /* 0x008fe40000011600 */
[----:B------:R-:W-:Y:S01]  /*5370*/  LOP3.LUT R0, R2, 0xff, RZ, 0xc0, !PT ;  /* 0x000000ff02007812 */ /* 0x000fe200078ec0ff */
[----:B------:R-:W-:Y:S01]  /*5380*/  FFMA.FTZ R2, R52, UR4, -R36 ;  /* 0x0000000434027c23 */ /* 0x000fe20008010824 */
[----:B------:R-:W-:Y:S01]  /*5390*/  LOP3.LUT R15, R141, R188, R29, 0x96, !PT ;  /* 0x000000bc8d0f7212 */ /* 0x000fe200078e961d */
[----:B------:R-:W-:Y:S01]  /*53a0*/  LDSM.16.MT88.4 R128, [R48+0xb400] ;  /* 0x00b400003080783b */ /* 0x000fe20000004200 */
[----:B------:R-:W-:Y:S01]  /*53b0*/  PRMT R8, R0, 0x5410, R4 ;  /* 0x0000541000087816 */ /* 0x000fe20000000004 */
[----:B------:R-:W-:Y:S01]  /*53c0*/  FFMA.FTZ R4, R43, UR4, -R36 ;  /* 0x000000042b047c23 */ /* 0x000fe20008010824 */
[----:B------:R-:W-:Y:S01]  /*53d0*/  FMNMX3.FTZ R0, R3, R135, R152, !PT ;  /* 0x0000008703007276 */ /* 0x000fe20007810098 */
[----:B------:R2:W-:Y:S01]  /*53e0*/  MUFU.EX2 R22, R2 ;  /* 0x0000000200167308 */ /* 0x0005e20000000800 */
[----:B------:R-:W-:Y:S01]  /*53f0*/  FFMA.FTZ R3, R54, UR4, -R23 ;  /* 0x0000000436037c23 */ /* 0x000fe20008010817 */
[----:B------:R-:W-:Y:S02]  /*5400*/  LDSM.16.MT88.4 R112, [R41+0x2400] ;  /* 0x002400002970783b */ /* 0x000fe40000004200 */
[----:B------:R3:W1:Y:S02]  /*5410*/  MUFU.EX2 R184, R4 ;  /* 0x0000000400b87308 */ /* 0x0006640000000800 */
[----:B------:R-:W-:Y:S02]  /*5420*/  STL.64 [R1+0x38], R190 ;  /* 0x000038be01007387 */ /* 0x000fe40000100a00 */
[----:B------:R1:W-:Y:S02]  /*5430*/  MUFU.EX2 R215, R3 ;  /* 0x0000000300d77308 */ /* 0x0003e40000000800 */
[----:B------:R-:W-:Y:S01]  /*5440*/  STL.64 [R1+0x48], R174 ;  /* 0x000048ae01007387 */ /* 0x000fe20000100a00 */
[----:B--2---:R-:W-:-:S03]  /*5450*/  FFMA.FTZ R2, R18, UR4, -R36 ;  /* 0x0000000412027c23 */ /* 0x004fc60008010824 */
[----:B------:R-:W-:Y:S01]  /*5460*/  STL.64 [R1+0x28], R192 ;  /* 0x000028c001007387 */ /* 0x000fe20000100a00 */
[----:B---3--:R-:W-:Y:S01]  /*5470*/  FMNMX3.FTZ R4, R0, R151, R148, !PT ;  /* 0x0000009700047276 */ /* 0x008fe20007810094 */
[----:B------:R-:W-:Y:S01]  /*5480*/  FFMA.FTZ R0, R56, UR4, -R36 ;  /* 0x0000000438007c23 */ /* 0x000fe20008010824 */
[----:B------:R2:W-:Y:S01]  /*5490*/  MUFU.EX2 R213, R2 ;  /* 0x0000000200d57308 */ /* 0x0005e20000000800 */
[----:B-1----:R-:W-:-:S03]  /*54a0*/  LOP3.LUT R3, R10, 0xff00ff, RZ, 0xc0, !PT ;  /* 0x00ff00ff0a037812 */ /* 0x002fc600078ec0ff */
[----:B------:R1:W3:Y:S01]  /*54b0*/  MUFU.EX2 R214, R0 ;  /* 0x0000000000d67308 */ /* 0x0002e20000000800 */
[----:B------:R-:W-:Y:S02]  /*54c0*/  FMNMX3.FTZ R4, R4, R145, R177, !PT ;  /* 0x0000009104047276 */ /* 0x000fe400078100b1 */
[--C-:B------:R-:W-:Y:S02]  /*54d0*/  HSET2.LE.AND R3, R3, R20.reuse, PT ;  /* 0x0000001403037233 */ /* 0x100fe40003803000 */
[----:B--2---:R-:W-:Y:S02]  /*54e0*/  F2FP.F16.F32.PACK_AB R2, R38, R37 ;  /* 0x000000252602723e */ /* 0x004fe400000000ff */
[----:B-1----:R-:W-:Y:S02]  /*54f0*/  HSET2.LE.AND R0, R7, R20, PT ;  /* 0x0000001407007233 */ /* 0x002fe40003803000 */
[----:B------:R-:W-:Y:S02]  /*5500*/  F2FP.F16.F32.PACK_AB R7, R184, R22 ;  /* 0x00000016b807723e */ /* 0x000fe400000000ff */
[----:B---3--:R-:W-:-:S02]  /*5510*/  F2FP.F16.F32.PACK_AB R5, R214, R213 ;  /* 0x000000d5d605723e */ /* 0x008fc400000000ff */
[----:B------:R-:W-:Y:S02]  /*5520*/  LOP3.LUT R6, R2, R0, RZ, 0xc0, !PT ;  /* 0x0000000002067212 */ /* 0x000fe400078ec0ff */
[----:B------:R-:W-:Y:S02]  /*5530*/  FMNMX3.FTZ R0, R4, R169, R166, !PT ;  /* 0x000000a904007276 */ /* 0x000fe400078100a6 */
[----:B------:R-:W-:Y:S02]  /*5540*/  LOP3.LUT R7, R7, R3, RZ, 0xc0, !PT ;  /* 0x0000000307077212 */ /* 0x000fe400078ec0ff */
[----:B------:R-:W-:Y:S02]  /*5550*/  FMNMX3.FTZ R4, R0, R164, R251, !PT ;  /* 0x000000a400047276 */ /* 0x000fe400078100fb */
[--C-:B------:R-:W-:Y:S02]  /*5560*/  HSET2.LE.AND R3, R8, R20.reuse, PT ;  /* 0x0000001408037233 */ /* 0x100fe40003803000 */
[----:B------:R-:W-:-:S02]  /*5570*/  HSET2.LE.AND R0, R9, R20, PT ;  /* 0x0000001409007233 */ /* 0x000fc40003803000 */
[----:B------:R-:W-:Y:S02]  /*5580*/  F2FP.F16.F32.PACK_AB R2, R215, R220 ;  /* 0x000000dcd702723e */ /* 0x000fe400000000ff */
[----:B------:R-:W-:Y:S02]  /*5590*/  LOP3.LUT R5, R5, R3, RZ, 0xc0, !PT ;  /* 0x0000000305057212 */ /* 0x000fe400078ec0ff */
[----:B----4-:R-:W-:Y:S02]  /*55a0*/  FMNMX3.FTZ R8, R4, R249, R242, !PT ;  /* 0x000000f904087276 */ /* 0x010fe400078100f2 */
[----:B------:R-:W-:Y:S02]  /*55b0*/  LOP3.LUT R4, R2, R0, RZ, 0xc0, !PT ;  /* 0x0000000002047212 */ /* 0x000fe400078ec0ff */
[----:B------:R-:W-:Y:S02]  /*55c0*/  FMNMX.FTZ R8, R246, R8, !PT ;  /* 0x00000008f6087209 */ /* 0x000fe40007810000 */
[----:B------:R-:W-:-:S02]  /*55d0*/  LOP3.LUT R0, R222, R155, R189, 0x96, !PT ;  /* 0x0000009bde007212 */ /* 0x000fc400078e96bd */
[----:B------:R-:W-:Y:S01]  /*55e0*/  LOP3.LUT R2, R245, R16, R11, 0x96, !PT ;  /* 0x00000010f5027212 */ /* 0x000fe200078e960b */
[----:B------:R-:W1:Y:S01]  /*55f0*/  SHFL.BFLY PT, R12, R8, 0x2, 0x1f ;  /* 0x0c401f00080c7f89 */ /* 0x000e6200000e0000 */
[----:B------:R-:W-:Y:S01]  /*5600*/  HMMA.16816.F32 R24, R4, R84, RZ ;  /* 0x000000540418723c */ /* 0x000fe200000018ff */
[----:B------:R-:W-:-:S04]  /*5610*/  IMAD.WIDE.U32 R172, R0, -0x2daee0ad, RZ ;  /* 0xd2511f5300ac7825 */ /* 0x000fc800078e00ff */
[----:B------:R-:W-:Y:S01]  /*5620*/  IMAD.WIDE.U32 R2, R2, -0x2daee0ad, RZ ;  /* 0xd2511f5302027825 */ /* 0x000fe200078e00ff */
[----:B------:R-:W-:Y:S01]  /*5630*/  LOP3.LUT R0, R13, R190, R173, 0x96, !PT ;  /* 0x000000be0d007212 */ /* 0x000fe200078e96ad */
[----:B------:R-:W-:Y:S01]  /*5640*/  STL.64 [R1+0x40], R172 ;  /* 0x000040ac01007387 */ /* 0x000fe20000100a00 */
[C---:B------:R-:W-:Y:S01]  /*5650*/  HMMA.16816.F32 R32, R4.reuse, R88, RZ ;  /* 0x000000580420723c */ /* 0x040fe200000018ff */
[----:B------:R-:W-:Y:S02]  /*5660*/  PRMT R11, R2, 0x7771, RZ ;  /* 0x00007771020b7816 */ /* 0x000fe400000000ff */
[----:B------:R-:W-:Y:S01]  /*5670*/  IMAD.WIDE.U32 R154, R0, -0x326172a9, RZ ;  /* 0xcd9e8d57009a7825 */ /* 0x000fe200078e00ff */
[----:B------:R-:W-:Y:S02]  /*5680*/  LOP3.LUT R0, R247, R14, R3, 0x96, !PT ;  /* 0x0000000ef7007212 */ /* 0x000fe400078e9603 */
[C---:B------:R-:W-:Y:S01]  /*5690*/  PRMT R10, R2.reuse, 0x7773, RZ ;  /* 0x00007773020a7816 */ /* 0x040fe200000000ff */
[----:B------:R-:W-:Y:S01]  /*56a0*/  IMAD.MOV.U32 R3, RZ, RZ, R2 ;  /* 0x000000ffff037224 */ /* 0x000fe200078e0002 */
[----:B------:R-:W-:Y:S01]  /*56b0*/  PRMT R9, R2, 0x7772, RZ ;  /* 0x0000777202097816 */ /* 0x000fe200000000ff */
[----:B------:R-:W-:Y:S01]  /*56c0*/  HMMA.16816.F32 R76, R4, R96, RZ ;  /* 0x00000060044c723c */ /* 0x000fe200000018ff */
[----:B------:R-:W-:Y:S01]  /*56d0*/  LOP3.LUT R2, R0, 0xffff, RZ, 0xc0, !PT ;  /* 0x0000ffff00027812 */ /* 0x000fe200078ec0ff */
[----:B------:R-:W-:Y:S01]  /*56e0*/  STL.64 [R1+0x20], R154 ;  /* 0x0000209a01007387 */ /* 0x000fe20000100a00 */
[----:B------:R-:W-:-:S02]  /*56f0*/  LOP3.LUT R3, R3, 0xff, RZ, 0xc0, !PT ;  /* 0x000000ff03037812 */ /* 0x000fc400078ec0ff */
[----:B------:R-:W-:Y:S02]  /*5700*/  SHF.R.U32.HI R2, RZ, 0x8, R2 ;  /* 0x00000008ff027819 */ /* 0x000fe40000011602 */
[----:B-1----:R-:W-:Y:S01]  /*5710*/  FMNMX.FTZ R17, R8, R12, !PT ;  /* 0x0000000c08117209 */ /* 0x002fe20007810000 */
[C---:B------:R-:W-:Y:S01]  /*5720*/  HMMA.16816.F32 R80, R4.reuse, R92, RZ ;  /* 0x0000005c0450723c */ /* 0x040fe200000018ff */
[----:B------:R-:W-:Y:S02]  /*5730*/  LOP3.LUT R8, R0, 0xff, RZ, 0xc0, !PT ;  /* 0x000000ff00087812 */ /* 0x000fe400078ec0ff */
[----:B------:R-:W-:Y:S02]  /*5740*/  PRMT R11, R3, 0x5410, R11 ;  /* 0x00005410030b7816 */ /* 0x000fe4000000000b */
[----:B------:R-:W-:Y:S02]  /*5750*/  FMNMX3.FTZ R3, R49, R142, R134, !PT ;  /* 0x0000008e31037276 */ /* 0x000fe40007810086 */
[--C-:B------:R-:W-:Y:S01]  /*5760*/  PRMT R14, R8, 0x5410, R2.reuse ;  /* 0x00005410080e7816 */ /* 0x100fe20000000002 */
[----:B------:R-:W-:Y:S01]  /*5770*/  FFMA.FTZ R8, R67, UR4, -R23 ;  /* 0x0000000443087c23 */ /* 0x000fe20008010817 */
[----:B------:R-:W-:Y:S01]  /*5780*/  PRMT R2, R0, 0x7632, R2 ;  /* 0x0000763200027816 */ /* 0x000fe20000000002 */
[----:B------:R-:W-:Y:S01]  /*5790*/  HMMA.16816.F32 R56, R4, R100, RZ ;  /* 0x000000640438723c */ /* 0x000fe200000018ff */
[----:B------:R-:W-:Y:S01]  /*57a0*/  PRMT R10, R9, 0x5410, R10 ;  /* 0x00005410090a7816 */ /* 0x000fe2000000000a */
[----:B------:R1:W-:Y:S01]  /*57b0*/  MUFU.EX2 R187, R8 ;  /* 0x0000000800bb7308 */ /* 0x0003e20000000800 */
[----:B------:R-:W-:Y:S01]  /*57c0*/  FMNMX3.FTZ R9, R3, R133, R153, !PT ;  /* 0x0000008503097276 */ /* 0x000fe20007810099 */
[----:B------:R-:W-:Y:S01]  /*57d0*/  FFMA.FTZ R3, R61, UR4, -R23 ;  /* 0x000000043d037c23 */ /* 0x000fe20008010817 */
[----:B------:R-:W-:-:S02]  /*57e0*/  SHF.R.U32.HI R0, RZ, 0x18, R0 ;  /* 0x00000018ff007819 */ /* 0x000fc40000011600 */
[----:B------:R-:W-:Y:S01]  /*57f0*/  LOP3.LUT R2, R2, 0xff, RZ, 0xc0, !PT ;  /* 0x000000ff02027812 */ /* 0x000fe200078ec0ff */
[----:B------:R2:W-:Y:S01]  /*5800*/  MUFU.EX2 R183, R3 ;  /* 0x0000000300b77308 */ /* 0x0005e20000000800 */
[----:B------:R-:W-:Y:S01]  /*5810*/  LOP3.LUT R16, R51, R28, R155, 0x96, !PT ;  /* 0x0000001c33107212 */ /* 0x000fe200078e969b */
[----:B------:R-:W-:Y:S01]  /*5820*/  HMMA.16816.F32 R72, R4, R104, RZ ;  /* 0x000000680448723c */ /* 0x000fe200000018ff */
[----:B-1----:R-:W-:Y:S02]  /*5830*/  FMNMX3.FTZ R8, R9, R150, R149, !PT ;  /* 0x0000009609087276 */ /* 0x002fe40007810095 */
[----:B------:R-:W-:Y:S01]  /*5840*/  PRMT R9, R2, 0x5410, R0 ;  /* 0x0000541002097816 */ /* 0x000fe20000000000 */
[----:B------:R-:W-:Y:S01]  /*5850*/  FFMA.FTZ R0, R44, UR4, -R23 ;  /* 0x000000042c007c23 */ /* 0x000fe20008010817 */
[----:B------:R-:W-:-:S03]  /*5860*/  FMNMX3.FTZ R2, R8, R143, R179, !PT ;  /* 0x0000008f08027276 */ /* 0x000fc600078100b3 */
[C---:B------:R-:W-:Y:S01]  /*5870*/  HMMA.16816.F32 R44, R4.reuse, R86, RZ ;  /* 0x00000056042c723c */ /* 0x040fe200000018ff */
[--C-:B--2---:R-:W-:Y:S01]  /*5880*/  FFMA.FTZ R3, R65, UR4, -R36.reuse ;  /* 0x0000000441037c23 */ /* 0x104fe20008010824 */
[----:B------:R1:W-:Y:S04]  /*5890*/  MUFU.EX2 R181, R0 ;  /* 0x0000000000b57308 */ /* 0x0003e80000000800 */
[----:B------:R2:W-:Y:S02]  /*58a0*/  MUFU.EX2 R182, R3 ;  /* 0x0000000300b67308 */ /* 0x0005e40000000800 */
[----:B------:R-:W-:Y:S01]  /*58b0*/  HMMA.16816.F32 R68, R4, R90, RZ ;  /* 0x0000005a0444723c */ /* 0x000fe200000018ff */
[----:B-1----:R-:W-:Y:S01]  /*58c0*/  FMNMX3.FTZ R0, R2, R178, R171, !PT ;  /* 0x000000b202007276 */ /* 0x002fe200078100ab */
[----:B------:R-:W-:-:S06]  /*58d0*/  FFMA.FTZ R2, R63, UR4, -R36 ;  /* 0x000000043f027c23 */ /* 0x000fcc0008010824 */
[C---:B------:R-:W-:Y:S01]  /*58e0*/  HMMA.16816.F32 R64, R4.reuse, R98, RZ ;  /* 0x000000620440723c */ /* 0x040fe200000018ff */
[----:B------:R-:W-:Y:S01]  /*58f0*/  FMNMX3.FTZ R0, R0, R170, R252, !PT ;  /* 0x000000aa00007276 */ /* 0x000fe200078100fc */
[----:B--2---:R-:W-:Y:S01]  /*5900*/  FFMA.FTZ R3, R108, UR4, -R23 ;  /* 0x000000046c037c23 */ /* 0x004fe20008010817 */
[----:B------:R1:W2:Y:S02]  /*5910*/  MUFU.EX2 R180, R2 ;  /* 0x0000000200b47308 */ /* 0x0002a40000000800 */
[----:B------:R-:W-:Y:S02]  /*5920*/  FMNMX3.FTZ R0, R0, R250, R42, !PT ;  /* 0x000000fa00007276 */ /* 0x000fe4000781002a */
[----:B------:R3:W4:Y:S01]  /*5930*/  MUFU.EX2 R50, R3 ;  /* 0x0000000300327308 */ /* 0x0007220000000800 */
[----:B------:R-:W-:Y:S01]  /*5940*/  HMMA.16816.F32 R60, R4, R94, RZ ;  /* 0x0000005e043c723c */ /* 0x000fe200000018ff */
[----:B------:R-:W-:Y:S01]  /*5950*/  FMNMX.FTZ R12, R248, R0, !PT ;  /* 0x00000000f80c7209 */ /* 0x000fe20007810000 */
[----:B------:R-:W-:-:S04]  /*5960*/  FFMA.FTZ R0, R109, UR4, -R36 ;  /* 0x000000046d007c23 */ /* 0x000fc80008010824 */
[----:B------:R-:W4:Y:S01]  /*5970*/  SHFL.BFLY PT, R13, R12, 0x2, 0x1f ;  /* 0x0c401f000c0d7f89 */ /* 0x000f2200000e0000 */
[----:B------:R2:W-:Y:S01]  /*5980*/  MUFU.EX2 R185, R0 ;  /* 0x0000000000b97308 */ /* 0x0005e20000000800 */
[C---:B------:R-:W-:Y:S01]  /*5990*/  HMMA.16816.F32 R52, R4.reuse, R102, RZ ;  /* 0x000000660434723c */ /* 0x040fe200000018ff */
[----:B-1----:R-:W-:Y:S02]  /*59a0*/  FFMA.FTZ R2, R110, UR4, -R36 ;  /* 0x000000046e027c23 */ /* 0x002fe40008010824 */
[----:B------:R-:W-:Y:S02]  /*59b0*/  LDSM.16.MT88.4 R108, [R41+0x1400] ;  /* 0x00140000296c783b */ /* 0x000fe40000004200 */
[----:B------:R1:W4:Y:S01]  /*59c0*/  MUFU.EX2 R39, R2 ;  /* 0x0000000200277308 */ /* 0x0003220000000800 */
[----:B---3--:R-:W-:Y:S02]  /*59d0*/  LOP3.LUT R3, R10, 0xff00ff, RZ, 0xc0, !PT ;  /* 0x00ff00ff0a037812 */ /* 0x008fe400078ec0ff */
[----:B------:R-:W-:Y:S03]  /*59e0*/  HMMA.16816.F32 R28, R4, R106, RZ ;  /* 0x0000006a041c723c */ /* 0x000fe600000018ff */
[----:B------:R-:W-:-:S02]  /*59f0*/  HSET2.LE.AND R3, R3, R20, PT ;  /* 0x0000001403037233 */ /* 0x000fc40003803000 */
[--C-:B--2---:R-:W-:Y:S02]  /*5a00*/  HSET2.LE.AND R0, R11, R20.reuse, PT ;  /* 0x000000140b007233 */ /* 0x104fe40003803000 */
[----:B------:R-:W-:Y:S02]  /*5a10*/  F2FP.F16.F32.PACK_AB R11, R180, R182 ;  /* 0x000000b6b40b723e */ /* 0x000fe400000000ff */
[----:B-1----:R-:W-:Y:S02]  /*5a20*/  F2FP.F16.F32.PACK_AB R2, R181, R183 ;  /* 0x000000b7b502723e */ /* 0x002fe400000000ff */
[----:B------:R-:W-:Y:S02]  /*5a30*/  LOP3.LUT R11, R11, R3, RZ, 0xc0, !PT ;  /* 0x000000030b0b7212 */ /* 0x000fe400078ec0ff */
[----:B------:R-:W-:Y:S02]  /*5a40*/  LOP3.LUT R10, R2, R0, RZ, 0xc0, !PT ;  /* 0x00000000020a7212 */ /* 0x000fe400078ec0ff */
[----:B------:R-:W-:-:S02]  /*5a50*/  HSET2.LE.AND R0, R14, R20, PT ;  /* 0x000000140e007233 */ /* 0x000fc40003803000 */
[----:B----4-:R-:W-:Y:S02]  /*5a60*/  F2FP.F16.F32.PACK_AB R2, R50, R187 ;  /* 0x000000bb3202723e */ /* 0x010fe400000000ff */
[----:B------:R-:W-:Y:S02]  /*5a70*/  FMNMX.FTZ R4, R12, R13, !PT ;  /* 0x0000000d0c047209 */ /* 0x000fe40007810000 */
[----:B------:R-:W-:Y:S01]  /*5a80*/  LOP3.LUT R8, R2, R0, RZ, 0xc0, !PT ;  /* 0x0000000002087212 */ /* 0x000fe200078ec0ff */
[----:B------:R-:W-:Y:S01]  /*5a90*/  IMAD.WIDE.U32 R2, R15, -0x2daee0ad, RZ ;  /* 0xd2511f530f027825 */ /* 0x000fe200078e00ff */
[----:B------:R-:W-:Y:S01]  /*5aa0*/  HSET2.LE.AND R0, R9, R20, PT ;  /* 0x0000001409007233 */ /* 0x000fe20003803000 */
[----:B------:R-:W1:Y:S01]  /*5ab0*/  SHFL.BFLY PT, R5, R4, 0x1, 0x1f ;  /* 0x0c201f0004057f89 */ /* 0x000e6200000e0000 */
[----:B------:R-:W-:Y:S01]  /*5ac0*/  F2FP.F16.F32.PACK_AB R9, R185, R39 ;  /* 0x00000027b909723e */ /* 0x000fe200000000ff */
[----:B------:R-:W-:Y:S01]  /*5ad0*/  IMAD.WIDE.U32 R14, R16, -0x2daee0ad, RZ ;  /* 0xd2511f53100e7825 */ /* 0x000fe200078e00ff */
[----:B------:R-:W-:Y:S01]  /*5ae0*/  LOP3.LUT R3, R146, R172, R3, 0x96, !PT ;  /* 0x000000ac92037212 */ /* 0x000fe200078e9603 */
[----:B------:R-:W2:Y:S01]  /*5af0*/  SHFL.BFLY PT, R16, R17, 0x1, 0x1f ;  /* 0x0c201f0011107f89 */ /* 0x000ea200000e0000 */
[----:B------:R-:W-:-:S02]  /*5b00*/  LOP3.LUT R9, R9, R0, RZ, 0xc0, !PT ;  /* 0x0000000009097212 */ /* 0x000fc400078ec0ff */
[----:B------:R-:W-:Y:S01]  /*5b10*/  LOP3.LUT R0, R144, R2, R15, 0x96, !PT ;  /* 0x0000000290007212 */ /* 0x000fe200078e960f */
[----:B------:R-:W-:Y:S01]  /*5b20*/  IMAD.WIDE.U32 R2, R3, -0x326172a9, RZ ;  /* 0xcd9e8d5703027825 */ /* 0x000fe200078e00ff */
[----:B------:R-:W-:-:S03]  /*5b30*/  MOV R15, R189 ;  /* 0x000000bd000f7202 */ /* 0x000fc60000000f00 */
[----:B------:R-:W-:Y:S01]  /*5b40*/  HMMA.16816.F32 R232, R8, R116, R24 ;  /* 0x0000007408e8723c */ /* 0x000fe20000001818 */
[----:B------:R-:W-:Y:S01]  /*5b50*/  IMAD.WIDE.U32 R24, R0, -0x326172a9, RZ ;  /* 0xcd9e8d5700187825 */ /* 0x000fe200078e00ff */
[----:B------:R-:W-:-:S03]  /*5b60*/  LOP3.LUT R3, R156, R154, R3, 0x96, !PT ;  /* 0x0000009a9c037212 */ /* 0x000fc600078e9603 */
[----:B------:R-:W-:Y:S01]  /*5b70*/  IMAD.MOV.U32 R27, RZ, RZ, R184 ;  /* 0x000000ffff1b7224 */ /* 0x000fe200078e00b8 */
[----:B------:R-:W-:Y:S01]  /*5b80*/  LOP3.LUT R0, R157, R2, R25, 0x96, !PT ;  /* 0x000000029d007212 */ /* 0x000fe200078e9619 */
[----:B------:R-:W-:Y:S01]  /*5b90*/  IMAD.WIDE.U32 R2, R3, -0x2daee0ad, RZ ;  /* 0xd2511f5303027825 */ /* 0x000fe200078e00ff */
[C---:B------:R-:W-:Y:S03]  /*5ba0*/  HMMA.16816.F32 R228, R8.reuse, R124, R32 ;  /* 0x0000007c08e4723c */ /* 0x040fe60000001820 */
[----:B------:R-:W-:Y:S01]  /*5bb0*/  IMAD.WIDE.U32 R18, R0, -0x2daee0ad, RZ ;  /* 0xd2511f5300127825 */ /* 0x000fe200078e00ff */
[----:B------:R-:W-:Y:S02]  /*5bc0*/  LOP3.LUT R0, R147, R14, R3, 0x96, !PT ;  /* 0x0000000e93007212 */ /* 0x000fe400078e9603 */
[----:B-1----:R-:W-:Y:S01]  /*5bd0*/  FMNMX.FTZ R137, R4, R5, !PT ;  /* 0x0000000504897209 */ /* 0x002fe20007810000 */
[----:B------:R-:W-:Y:S01]  /*5be0*/  IMAD.MOV.U32 R34, RZ, RZ, R39 ;  /* 0x000000ffff227224 */ /* 0x000fe200078e0027 */
[----:B--2---:R-:W-:Y:S01]  /*5bf0*/  FMNMX.FTZ R138, R17, R16, !PT ;  /* 0x00000010118a7209 */ /* 0x004fe20007810000 */
[----:B------:R-:W-:Y:S01]  /*5c00*/  IMAD.WIDE.U32 R12, R0, -0x326172a9, RZ ;  /* 0xcd9e8d57000c7825 */ /* 0x000fe200078e00ff */
[----:B------:R-:W-:Y:S01]  /*5c10*/  LOP3.LUT R2, R160, R2, R19, 0x96, !PT ;  /* 0x00000002a0027212 */ /* 0x000fe200078e9613 */
[----:B------:R-:W-:Y:S01]  /*5c20*/  HMMA.16816.F32 R196, R8, R122, R64 ;  /* 0x0000007a08c4723c */ /* 0x000fe20000001840 */
[C---:B------:R-:W-:Y:S01]  /*5c30*/  FSETP.NEU.FTZ.AND P0, PT, R138.reuse, -INF , PT ;  /* 0xff8000008a00780b */ /* 0x040fe20003f1d000 */
[----:B------:R-:W-:Y:S01]  /*5c40*/  FMUL.FTZ R0, R138, UR4 ;  /* 0x000000048a007c20 */ /* 0x000fe20008410000 */
[----:B------:R-:W-:-:S02]  /*5c50*/  IMAD.MOV.U32 R17, RZ, RZ, R22 ;  /* 0x000000ffff117224 */ /* 0x000fc400078e0016 */
[----:B------:R-:W-:Y:S02]  /*5c60*/  IMAD.WIDE.U32 R2, R2, -0x326172a9, RZ ;  /* 0xcd9e8d5702027825 */ /* 0x000fe400078e00ff */
[----:B------:R-:W-:Y:S01]  /*5c70*/  FSEL R22, R0, RZ, P0 ;  /* 0x000000ff00167208 */ /* 0x000fe20000000000 */
[C---:B------:R-:W-:Y:S01]  /*5c80*/  HMMA.16816.F32 R224, R8.reuse, R120, R76 ;  /* 0x0000007808e0723c */ /* 0x040fe2000000184c */
[----:B------:R-:W-:Y:S01]  /*5c90*/  FSETP.NEU.FTZ.AND P0, PT, R137, -INF , PT ;  /* 0xff8000008900780b */ /* 0x000fe20003f1d000 */
[----:B------:R-:W-:Y:S01]  /*5ca0*/  IMAD.MOV.U32 R35, RZ, RZ, R38 ;  /* 0x000000ffff237224 */ /* 0x000fe200078e0026 */
[----:B------:R-:W-:Y:S01]  /*5cb0*/  LOP3.LUT R0, R163, R12, R3, 0x96, !PT ;  /* 0x0000000ca3007212 */ /* 0x000fe200078e9603 */
[----:B------:R-:W-:Y:S01]  /*5cc0*/  FFMA.FTZ R5, R21, UR4, -R22 ;  /* 0x0000000415057c23 */ /* 0x000fe20008010816 */
[C---:B------:R-:W-:Y:S01]  /*5cd0*/  PRMT R4, R2.reuse, 0x7773, RZ ;  /* 0x0000777302047816 */ /* 0x040fe200000000ff */
[----:B------:R-:W-:Y:S01]  /*5ce0*/  IMAD.MOV.U32 R32, RZ, RZ, R50 ;  /* 0x000000ffff207224 */ /* 0x000fe200078e0032 */
[C---:B------:R-:W-:Y:S01]  /*5cf0*/  PRMT R3, R2.reuse, 0x7772, RZ ;  /* 0x0000777202037816 */ /* 0x040fe200000000ff */
[----:B------:R1:W-:Y:S01]  /*5d00*/  MUFU.EX2 R40, R5 ;  /* 0x0000000500287308 */ /* 0x0003e20000000800 */
[----:B------:R-:W-:Y:S01]  /*5d10*/  MOV R7, R2 ;  /* 0x0000000200077202 */ /* 0x000fe20000000f00 */
[----:B------:R-:W-:Y:S01]  /*5d20*/  IMAD.MOV.U32 R33, RZ, RZ, R185 ;  /* 0x000000ffff217224 */ /* 0x000fe200078e00b9 */
[----:B------:R-:W-:Y:S01]  /*5d30*/  PRMT R6, R2, 0x7771, RZ ;  /* 0x0000777102067816 */ /* 0x000fe200000000ff */
[----:B------:R-:W-:Y:S01]  /*5d40*/  FFMA.FTZ R2, R136, UR4, -R22 ;  /* 0x0000000488027c23 */ /* 0x000fe20008010816 */
[----:B------:R-:W-:Y:S01]  /*5d50*/  PRMT R12, R3, 0x5410, R4 ;  /* 0x00005410030c7816 */ /* 0x000fe20000000004 */
[----:B------:R-:W-:Y:S01]  /*5d60*/  FMUL.FTZ R3, R137, UR4 ;  /* 0x0000000489037c20 */ /* 0x000fe20008410000 */
[----:B------:R-:W-:Y:S01]  /*5d70*/  FFMA.FTZ R4, R132, UR4, -R22 ;  /* 0x0000000484047c23 */ /* 0x000fe20008010816 */
[----:B------:R2:W-:Y:S01]  /*5d80*/  MUFU.EX2 R212, R2 ;  /* 0x0000000200d47308 */ /* 0x0005e20000000800 */
[----:B------:R-:W-:Y:S01]  /*5d90*/  HMMA.16816.F32 R208, R8, R108, R80 ;  /* 0x0000006c08d0723c */ /* 0x000fe20000001850 */
[----:B------:R-:W-:Y:S01]  /*5da0*/  IMAD.MOV.U32 R78, RZ, RZ, R192 ;  /* 0x000000ffff4e7224 */ /* 0x000fe200078e00c0 */
[----:B------:R-:W-:Y:S01]  /*5db0*/  FSEL R21, R3, RZ, P0 ;  /* 0x000000ff03157208 */ /* 0x000fe20000000000 */
[----:B------:R-:W-:Y:S01]  /*5dc0*/  FFMA.FTZ R3, R135, UR4, -R22 ;  /* 0x0000000487037c23 */ /* 0x000fe20008010816 */
[----:B------:R3:W-:Y:S01]  /*5dd0*/  MUFU.EX2 R16, R4 ;  /* 0x0000000400107308 */ /* 0x0007e20000000800 */
[----:B------:R-:W-:-:S02]  /*5de0*/  IMAD.MOV.U32 R79, RZ, RZ, R193 ;  /* 0x000000ffff4f7224 */ /* 0x000fc400078e00c1 */
[----:B-1----:R-:W-:Y:S01]  /*5df0*/  FFMA.FTZ R5, R134, UR4, -R21 ;  /* 0x0000000486057c23 */ /* 0x002fe20008010815 */
[----:B------:R1:W-:Y:S01]  /*5e00*/  MUFU.EX2 R26, R3 ;  /* 0x00000003001a7308 */ /* 0x0003e20000000800 */
[C---:B------:R-:W-:Y:S01]  /*5e10*/  HMMA.16816.F32 R204, R8.reuse, R128, R56 ;  /* 0x0000008008cc723c */ /* 0x040fe20000001838 */
[----:B------:R-:W-:Y:S02]  /*5e20*/  IMAD.MOV.U32 R76, RZ, RZ, R190 ;  /* 0x000000ffff4c7224 */ /* 0x000fe400078e00be */
[----:B------:R4:W-:Y:S01]  /*5e30*/  MUFU.EX2 R43, R5 ;  /* 0x00000005002b7308 */ /* 0x0009e20000000800 */
[----:B--2---:R-:W-:Y:S01]  /*5e40*/  LOP3.LUT R2, R7, 0xff, RZ, 0xc0, !PT ;  /* 0x000000ff07027812 */ /* 0x004fe200078ec0ff */
[----:B------:R-:W-:Y:S02]  /*5e50*/  IMAD.MOV.U32 R77, RZ, RZ, R191 ;  /* 0x000000ffff4d7224 */ /* 0x000fe400078e00bf */
[----:B------:R-:W-:Y:S01]  /*5e60*/  IMAD.MOV.U32 R14, RZ, RZ, R188 ;  /* 0x000000ffff0e7224 */ /* 0x000fe200078e00bc */
[----:B------:R-:W-:Y:S01]  /*5e70*/  PRMT R6, R2, 0x5410, R6 ;  /* 0x0000541002067816 */ /* 0x000fe20000000006 */
[----:B---3--:R-:W-:Y:S01]  /*5e80*/  FFMA.FTZ R4, R133, UR4, -R21 ;  /* 0x0000000485047c23 */ /* 0x008fe20008010815 */
[C---:B------:R-:W-:Y:S01]  /*5e90*/  LOP3.LUT R2, R0.reuse, 0xffff, RZ, 0xc0, !PT ;  /* 0x0000ffff00027812 */ /* 0x040fe200078ec0ff */
[----:B------:R-:W-:Y:S01]  /*5ea0*/  HMMA.16816.F32 R200, R8, R118, R44 ;  /* 0x0000007608c8723c */ /* 0x000fe2000000182c */
[----:B------:R-:W-:Y:S01]  /*5eb0*/  IMAD.MOV.U32 R50, RZ, RZ, R186 ;  /* 0x000000ffff327224 */ /* 0x000fe200078e00ba */
[----:B-1----:R-:W-:Y:S01]  /*5ec0*/  LOP3.LUT R3, R0, 0xff, RZ, 0xc0, !PT ;  /* 0x000000ff00037812 */ /* 0x002fe200078ec0ff */
[----:B------:R1:W2:Y:S01]  /*5ed0*/  MUFU.EX2 R136, R4 ;  /* 0x0000000400887308 */ /* 0x0002a20000000800 */
[----:B------:R-:W-:Y:S01]  /*5ee0*/  SHF.R.U32.HI R2, RZ, 0x8, R2 ;  /* 0x00000008ff027819 */ /* 0x000fe20000011602 */
[----:B------:R-:W-:-:S02]  /*5ef0*/  IMAD.MOV.U32 R19, RZ, RZ, R77 ;  /* 0x000000ffff137224 */ /* 0x000fc400078e004d */
[----:B------:R-:W-:Y:S01]  /*5f00*/  IMAD.MOV.U32 R77, RZ, RZ, R175 ;  /* 0x000000ffff4d7224 */ /* 0x000fe200078e00af */
[----:B----4-:R-:W-:Y:S01]  /*5f10*/  PRMT R5, R3, 0x5410, R2 ;  /* 0x0000541003057816 */ /* 0x010fe20000000002 */
[----:B------:R-:W-:Y:S01]  /*5f20*/  FFMA.FTZ R2, R49, UR4, -R21 ;  /* 0x0000000431027c23 */ /* 0x000fe20008010815 */
[----:B------:R-:W-:Y:S01]  /*5f30*/  PRMT R3, R0, 0x7632, R3 ;  /* 0x0000763200037816 */ /* 0x000fe20000000003 */
[----:B------:R-:W-:Y:S01]  /*5f40*/  IMAD.MOV.U32 R49, RZ, RZ, R187 ;  /* 0x000000ffff317224 */ /* 0x000fe200078e00bb */
[----:B------:R-:W-:Y:S01]  /*5f50*/  SHF.R.U32.HI R0, RZ, 0x18, R0 ;  /* 0x00000018ff007819 */ /* 0x000fe20000011600 */
[----:B------:R3:W-:Y:S01]  /*5f60*/  MUFU.EX2 R38, R2 ;  /* 0x0000000200267308 */ /* 0x0007e20000000800 */
[----:B------:R-:W-:Y:S01]  /*5f70*/  HMMA.16816.F32 R236, R8, R112, R72 ;  /* 0x0000007008ec723c */ /* 0x000fe20000001848 */
[----:B-1----:R-:W-:Y:S01]  /*5f80*/  FFMA.FTZ R4, R142, UR4, -R21 ;  /* 0x000000048e047c23 */ /* 0x002fe20008010815 */
[----:B--2---:R-:W-:Y:S01]  /*5f90*/  F2FP.F16.F32.PACK_AB R7, R136, R43 ;  /* 0x0000002b8807723e */ /* 0x004fe200000000ff */
[----:B------:R-:W-:-:S02]  /*5fa0*/  IMAD.MOV.U32 R142, RZ, RZ, R42 ;  /* 0x000000ffff8e7224 */ /* 0x000fc400078e002a */
[----:B------:R1:W2:Y:S01]  /*5fb0*/  MUFU.EX2 R39, R4 ;  /* 0x0000000400277308 */ /* 0x0002a20000000800 */
[----:B------:R-:W4:Y:S02]  /*5fc0*/  S2R R42, SR_TID.X ;  /* 0x00000000002a7919 */ /* 0x000f240000002100 */
[----:B------:R-:W-:Y:S01]  /*5fd0*/  HMMA.16816.F32 R80, R8, R126, R68 ;  /* 0x0000007e0850723c */ /* 0x000fe20000001844 */
[----:B---3--:R-:W-:Y:S02]  /*5fe0*/  LOP3.LUT R2, R3, 0xff, RZ, 0xc0, !PT ;  /* 0x000000ff03027812 */ /* 0x008fe400078ec0ff */
[----:B------:R-:W-:-:S05]  /*5ff0*/  LOP3.LUT R3, R12, 0xff00ff, RZ, 0xc0, !PT ;  /* 0x00ff00ff0c037812 */ /* 0x000fca00078ec0ff */
[----:B------:R-:W-:Y:S01]  /*6000*/  HMMA.16816.F32 R192, R8, R110, R60 ;  /* 0x0000006e08c0723c */ /* 0x000fe2000000183c */
[--C-:B------:R-:W-:Y:S02]  /*6010*/  HSET2.LE.AND R3, R3, R20.reuse, PT ;  /* 0x0000001403037233 */ /* 0x100fe40003803000 */
[----:B-1----:R-:W-:Y:S02]  /*6020*/  PRMT R4, R2, 0x5410, R0 ;  /* 0x0000541002047816 */ /* 0x002fe40000000000 */
[----:B------:R-:W-:-:S03]  /*6030*/  HSET2.LE.AND R0, R6, R20, PT ;  /* 0x0000001406007233 */ /* 0x000fc60003803000 */
[C---:B------:R-:W-:Y:S01]  /*6040*/  HMMA.16816.F32 R188, R8.reuse, R130, R52 ;  /* 0x0000008208bc723c */ /* 0x040fe20000001834 */
[----:B------:R-:W-:Y:S02]  /*6050*/  F2FP.F16.F32.PACK_AB R2, R26, R16 ;  /* 0x000000101a02723e */ /* 0x000fe400000000ff */
[----:B------:R-:W-:Y:S02]  /*6060*/  LOP3.LUT R7, R7, R3, RZ, 0xc0, !PT ;  /* 0x0000000307077212 */ /* 0x000fe400078ec0ff */
[----:B------:R-:W-:Y:S02]  /*6070*/  LOP3.LUT R6, R2, R0, RZ, 0xc0, !PT ;  /* 0x0000000002067212 */ /* 0x000fe400078ec0ff */
[--C-:B------:R-:W-:Y:S01]  /*6080*/  HSET2.LE.AND R0, R5, R20.reuse, PT ;  /* 0x0000001405007233 */ /* 0x100fe20003803000 */
[----:B------:R-:W-:Y:S01]  /*6090*/  HMMA.16816.F32 R184, R8, R114, R28 ;  /* 0x0000007208b8723c */ /* 0x000fe2000000181c */
[----:B------:R-:W-:Y:S01]  /*60a0*/  HSET2.LE.AND R3, R4, R20, PT ;  /* 0x0000001404037233 */ /* 0x000fe20003803000 */
[----:B------:R-:W-:Y:S01]  /*60b0*/  IMAD.MOV.U32 R11, RZ, RZ, R32 ;  /* 0x000000ffff0b7224 */ /* 0x000fe200078e0020 */
[----:B------:R-:W-:-:S02]  /*60c0*/  F2FP.F16.F32.PACK_AB R2, R212, R40 ;  /* 0x00000028d402723e */ /* 0x000fc400000000ff */
[----:B--2---:R-:W-:Y:S02]  /*60d0*/  F2FP.F16.F32.PACK_AB R5, R39, R38 ;  /* 0x000000262705723e */ /* 0x004fe400000000ff */
[----:B------:R-:W-:Y:S02]  /*60e0*/  LOP3.LUT R4, R2, R0, RZ, 0xc0, !PT ;  /* 0x0000000002047212 */ /* 0x000fe400078ec0ff */
[----:B------:R-:W-:Y:S02]  /*60f0*/  LOP3.LUT R5, R5, R3, RZ, 0xc0, !PT ;  /* 0x0000000305057212 */ /* 0x000fe400078ec0ff */
[----:B----4-:R-:W-:Y:S02]  /*6100*/  SHF.R.U32.HI R42, RZ, 0x5, R42 ;  /* 0x00000005ff2a7819 */ /* 0x010fe4000001162a */
[----:B------:R-:W-:-:S03]  /*6110*/  LOP3.LUT R2, R245, R24, R13, 0x96, !PT ;  /* 0x00000018f5027212 */ /* 0x000fc600078e960d */
[----:B------:R-:W-:Y:S01]  /*6120*/  HMMA.16816.F32 R64, R4, R90, RZ ;  /* 0x0000005a0440723c */ /* 0x000fe200000018ff */
[----:B------:R-:W-:Y:S02]  /*6130*/  IMAD.MOV.U32 R91, RZ, RZ, R26 ;  /* 0x000000ffff5b7224 */ /* 0x000fe400078e001a */
[----:B------:R-:W1:Y:S01]  /*6140*/  S2R R26, SR_CTAID.X ;  /* 0x00000000001a7919 */ /* 0x000e620000002500 */
[----:B------:R-:W-:-:S04]  /*6150*/  IMAD.WIDE.U32 R2, R2, -0x2daee0ad, RZ ;  /* 0xd2511f5302027825 */ /* 0x000fc800078e00ff */
[----:B------:R-:W-:Y:S01]  /*6160*/  HMMA.16816.F32 R44, R4, R84, RZ ;  /* 0x00000054042c723c */ /* 0x000fe200000018ff */
[----:B------:R-:W-:Y:S01]  /*6170*/  IMAD.MOV.U32 R84, RZ, RZ, R33 ;  /* 0x000000ffff547224 */ /* 0x000fe200078e0021 */
[----:B------:R-:W-:Y:S01]  /*6180*/  LOP3.LUT R0, R247, R18, R3, 0x96, !PT ;  /* 0x00000012f7007212 */ /* 0x000fe200078e9603 */
[----:B------:R-:W-:Y:S01]  /*6190*/  IMAD.MOV.U32 R18, RZ, RZ, R76 ;  /* 0x000000ffff127224 */ /* 0x000fe200078e004c */
[----:B------:R-:W-:Y:S01]  /*61a0*/  PRMT R3, R2, 0x7772, RZ ;  /* 0x0000777202037816 */ /* 0x000fe200000000ff */
[----:B------:R-:W-:-:S03]  /*61b0*/  IMAD.MOV.U32 R76, RZ, RZ, R174 ;  /* 0x000000ffff4c7224 */ /* 0x000fc600078e00ae */
[----:B------:R-:W-:Y:S01]  /*61c0*/  HMMA.16816.F32 R56, R4, R86, RZ ;  /* 0x000000560438723c */ /* 0x000fe200000018ff */
[----:B------:R-:W-:Y:S01]  /*61d0*/  MOV R87, R34 ;  /* 0x0000002200577202 */ /* 0x000fe20000000f00 */
[----:B------:R-:W-:-:S06]  /*61e0*/  IMAD.MOV.U32 R86, RZ, RZ, R35 ;  /* 0x000000ffff567224 */ /* 0x000fcc00078e0023 */
[----:B------:R-:W-:Y:S01]  /*61f0*/  HMMA.16816.F32 R32, R4, R88, RZ ;  /* 0x000000580420723c */ /* 0x000fe200000018ff */
[----:B------:R-:W-:-:S07]  /*6200*/  IMAD.MOV.U32 R88, RZ, RZ, R27 ;  /* 0x000000ffff587224 */ /* 0x000fce00078e001b */
[C---:B------:R-:W-:Y:S01]  /*6210*/  HMMA.16816.F32 R28, R4.reuse, R96, RZ ;  /* 0x00000060041c723c */ /* 0x040fe200000018ff */
[----:B------:R-:W-:Y:S02]  /*6220*/  IMAD.MOV.U32 R96, RZ, RZ, R14 ;  /* 0x000000ffff607224 */ /* 0x000fe400078e000e */
[----:B-1----:R-:W-:Y:S02]  /*6230*/  IMAD R26, R26, 0x8, R42 ;  /* 0x000000081a1a7824 */ /* 0x002fe400078e022a */
[----:B------:R-:W-:Y:S02]  /*6240*/  IMAD.MOV.U32 R97, RZ, RZ, R15 ;  /* 0x000000ffff617224 */ /* 0x000fe400078e000f */
[----:B------:R-:W-:Y:S01]  /*6250*/  IMAD.WIDE.U32 R26, R26, -0x326172a9, RZ ;  /* 0xcd9e8d571a1a7825 */ /* 0x000fe200078e00ff */
[----:B------:R-:W-:Y:S03]  /*6260*/  HMMA.16816.F32 R60, R4, R98, RZ ;  /* 0x00000062043c723c */ /* 0x000fe600000018ff */
[----:B------:R-:W-:Y:S01]  /*6270*/  IMAD.MOV.U32 R99, RZ, RZ, R27 ;  /* 0x000000ffff637224 */ /* 0x000fe200078e001b */
[----:B------:R-:W-:Y:S01]  /*6280*/  MOV R98, R26 ;  /* 0x0000001a00627202 */ /* 0x000fe20000000f00 */
[----:B------:R-:W-:-:S02]  /*6290*/  IMAD.MOV.U32 R99, RZ, RZ, R86 ;  /* 0x000000ffff637224 */ /* 0x000fc400078e0056 */
[----:B------:R-:W-:Y:S01]  /*62a0*/  IMAD.MOV.U32 R97, RZ, RZ, R84 ;  /* 0x000000ffff617224 */ /* 0x000fe200078e0054 */
[----:B------:R-:W-:Y:S01]  /*62b0*/  HMMA.16816.F32 R52, R4, R104, RZ ;  /* 0x000000680434723c */ /* 0x000fe200000018ff */
[----:B------:R-:W-:Y:S02]  /*62c0*/  IMAD.MOV.U32 R86, RZ, RZ, R16 ;  /* 0x000000ffff567224 */ /* 0x000fe400078e0010 */
[----:B------:R-:W-:Y:S02]  /*62d0*/  IMAD.MOV.U32 R84, RZ, RZ, R182 ;  /* 0x000000ffff547224 */ /* 0x000fe400078e00b6 */
[----:B------:R-:W-:-:S03]  /*62e0*/  IMAD.MOV.U32 R16, RZ, RZ, R180 ;  /* 0x000000ffff107224 */ /* 0x000fc600078e00b4 */
[C---:B------:R-:W-:Y:S08]  /*62f0*/  HMMA.16816.F32 R24, R4.reuse, R92, RZ ;  /* 0x0000005c0418723c */ /* 0x040ff000000018ff */
[C---:B------:R-:W-:Y:S08]  /*6300*/  HMMA.16816.F32 R68, R4.reuse, R94, RZ ;  /* 0x0000005e0444723c */ /* 0x040ff000000018ff */
[C---:B------:R-:W-:Y:S08]  /*6310*/  HMMA.16816.F32 R12, R4.reuse, R100, RZ ;  /* 0x00000064040c723c */ /* 0x040ff000000018ff */
[----:B------:R-:W-:Y:S01]  /*6320*/  HMMA.16816.F32 R72, R4, R102, RZ ;  /* 0x000000660448723c */ /* 0x000fe200000018ff */
[----:B------:R-:W-:-:S02]  /*6330*/  IMAD.MOV.U32 R103, RZ, RZ, R91 ;  /* 0x000000ffff677224 */ /* 0x000fc400078e005b */
[----:B------:R-:W-:-:S05]  /*6340*/  IMAD.MOV.U32 R91, RZ, RZ, R11 ;  /* 0x000000ffff5b7224 */ /* 0x000fca00078e000b */
[----:B------:R-:W-:Y:S01]  /*6350*/  HMMA.16816.F32 R104, R4, R106, RZ ;  /* 0x0000006a0468723c */ /* 0x000fe200000018ff */
[C---:B------:R-:W-:Y:S01]  /*6360*/  PRMT R4, R2.reuse, 0x7773, RZ ;  /* 0x0000777302047816 */ /* 0x040fe200000000ff */
[----:B------:R-:W-:Y:S01]  /*6370*/  IMAD.MOV.U32 R5, RZ, RZ, R2 ;  /* 0x000000ffff057224 */ /* 0x000fe200078e0002 */
[----:B------:R-:W-:Y:S02]  /*6380*/  PRMT R7, R2, 0x7771, RZ ;  /* 0x0000777102077816 */ /* 0x000fe400000000ff */
[--C-:B------:R-:W-:Y:S02]  /*6390*/  PRMT R10, R3, 0x5410, R4.reuse ;  /* 0x00005410030a7816 */ /* 0x100fe40000000004 */
[C---:B------:R-:W-:Y:S02]  /*63a0*/  PRMT R4, R0.reuse, 0x7632, R4 ;  /* 0x0000763200047816 */ /* 0x040fe40000000004 */
[C---:B------:R-:W-:Y:S02]  /*63b0*/  LOP3.LUT R2, R0.reuse, 0xffff, RZ, 0xc0, !PT ;  /* 0x0000ffff00027812 */ /* 0x040fe400078ec0ff */
[----:B------:R-:W-:-:S02]  /*63c0*/  LOP3.LUT R6, R0, 0xff, RZ, 0xc0, !PT ;  /* 0x000000ff00067812 */ /* 0x000fc400078ec0ff */
[----:B------:R-:W-:Y:S02]  /*63d0*/  SHF.R.U32.HI R3, RZ, 0x18, R0 ;  /* 0x00000018ff037819 */ /* 0x000fe40000011600 */
[----:B------:R-:W-:Y:S01]  /*63e0*/  LOP3.LUT R0, R4, 0xff, RZ, 0xc0, !PT ;  /* 0x000000ff04007812 */ /* 0x000fe200078ec0ff */
[----:B------:R-:W-:Y:S01]  /*63f0*/  FFMA.FTZ R4, R150, UR4, -R21 ;  /* 0x0000000496047c23 */ /* 0x000fe20008010815 */
[----:B------:R-:W-:Y:S02]  /*6400*/  SHF.R.U32.HI R2, RZ, 0x8, R2 ;  /* 0x00000008ff027819 */ /* 0x000fe40000011602 */
[----:B------:R-:W-:Y:S01]  /*6410*/  PRMT R9, R0, 0x5410, R3 ;  /* 0x0000541000097816 */ /* 0x000fe20000000003 */
[----:B------:R-:W-:Y:S01]  /*6420*/  FFMA.FTZ R0, R152, UR4, -R22 ;  /* 0x0000000498007c23 */ /* 0x000fe20008010816 */
[----:B------:R-:W-:Y:S01]  /*6430*/  PRMT R8, R6, 0x5410, R2 ;  /* 0x0000541006087816 */ /* 0x000fe20000000002 */
[----:B------:R-:W-:Y:S01]  /*6440*/  FFMA.FTZ R2, R148, UR4, -R22 ;  /* 0x0000000494027c23 */ /* 0x000fe20008010816 */
[----:B------:R-:W-:Y:S01]  /*6450*/  LOP3.LUT R5, R5, 0xff, RZ, 0xc0, !PT ;  /* 0x000000ff05057812 */ /* 0x000fe200078ec0ff */
[----:B------:R1:W-:Y:S01]  /*6460*/  MUFU.EX2 R100, R0 ;  /* 0x0000000000647308 */ /* 0x0003e20000000800 */
[----:B------:R-:W-:-:S02]  /*6470*/  LOP3.LUT R3, R10, 0xff00ff, RZ, 0xc0, !PT ;  /* 0x00ff00ff0a037812 */ /* 0x000fc400078ec0ff */
[----:B------:R-:W-:Y:S01]  /*6480*/  PRMT R5, R5, 0x5410, R7 ;  /* 0x0000541005057816 */ /* 0x000fe20000000007 */
[----:B------:R2:W-:Y:S04]  /*6490*/  MUFU.EX2 R102, R2 ;  /* 0x0000000200667308 */ /* 0x0005e80000000800 */
[----:B------:R-:W-:Y:S01]  /*64a0*/  MUFU.EX2 R101, R4 ;  /* 0x0000000400657308 */ /* 0x000fe20000000800 */
[--C-:B-1----:R-:W-:Y:S01]  /*64b0*/  FFMA.FTZ R0, R145, UR4, -R22.reuse ;  /* 0x0000000491007c23 */ /* 0x102fe20008010816 */
[----:B--2---:R-:W-:-:S03]  /*64c0*/  FFMA.FTZ R2, R151, UR4, -R22 ;  /* 0x0000000497027c23 */ /* 0x004fc60008010816 */
[----:B------:R1:W2:Y:S04]  /*64d0*/  MUFU.EX2 R42, R0 ;  /* 0x00000000002a7308 */ /* 0x0002a80000000800 */
[----:B------:R3:W-:Y:S01]  /*64e0*/  MUFU.EX2 R90, R2 ;  /* 0x00000002005a7308 */ /* 0x0007e20000000800 */
[--C-:B-1----:R-:W-:Y:S01]  /*64f0*/  FFMA.FTZ R0, R149, UR4, -R21.reuse ;  /* 0x0000000495007c23 */ /* 0x102fe20008010815 */
[----:B---3--:R-:W-:-:S03]  /*6500*/  FFMA.FTZ R2, R143, UR4, -R21 ;  /* 0x000000048f027c23 */ /* 0x008fc60008010815 */
[----:B------:R1:W-:Y:S04]  /*6510*/  MUFU.EX2 R85, R0 ;  /* 0x0000000000557308 */ /* 0x0003e80000000800 */
[----:B------:R2:W3:Y:S01]  /*6520*/  MUFU.EX2 R145, R2 ;  /* 0x0000000200917308 */ /* 0x0004e20000000800 */
[----:B-1----:R-:W-:-:S04]  /*6530*/  FFMA.FTZ R0, R153, UR4, -R21 ;  /* 0x0000000499007c23 */ /* 0x002fc80008010815 */
[----:B------:R1:W4:Y:S01]  /*6540*/  MUFU.EX2 R89, R0 ;  /* 0x0000000000597308 */ /* 0x0003220000000800 */
[----:B--2---:R-:W-:Y:S02]  /*6550*/  F2FP.F16.F32.PACK_AB R2, R42, R102 ;  /* 0x000000662a02723e */ /* 0x004fe400000000ff */
[----:B-1----:R-:W-:-:S05]  /*6560*/  HSET2.LE.AND R0, R5, R20, PT ;  /* 0x0000001405007233 */ /* 0x002fca0003803000 */
[----:B------:R-:W-:Y:S02]  /*6570*/  LOP3.LUT R6, R2, R0, RZ, 0xc0, !PT ;  /* 0x0000000002067212 */ /* 0x000fe400078ec0ff */
[----:B------:R-:W-:Y:S02]  /*6580*/  HSET2.LE.AND R0, R3, R20, PT ;  /* 0x0000001403007233 */ /* 0x000fe40003803000 */
[----:B---3--:R-:W-:-:S04]  /*6590*/  F2FP.F16.F32.PACK_AB R2, R145, R85 ;  /* 0x000000559102723e */ /* 0x008fc800000000ff */
[----:B------:R-:W-:Y:S02]  /*65a0*/  LOP3.LUT R7, R2, R0, RZ, 0xc0, !PT ;  /* 0x0000000002077212 */ /* 0x000fe400078ec0ff */
[----:B------:R-:W-:Y:S02]  /*65b0*/  HSET2.LE.AND R0, R8, R20, PT ;  /* 0x0000001408007233 */ /* 0x000fe40003803000 */
[----:B------:R-:W-:-:S04]  /*65c0*/  F2FP.F16.F32.PACK_AB R2, R90, R100 ;  /* 0x000000645a02723e */ /* 0x000fc800000000ff */
[----:B------:R-:W-:Y:S02]  /*65d0*/  LOP3.LUT R4, R2, R0, RZ, 0xc0, !PT ;  /* 0x0000000002047212 */ /* 0x000fe400078ec0ff */
[----:B------:R-:W-:Y:S02]  /*65e0*/  HSET2.LE.AND R0, R9, R20, PT ;  /* 0x0000001409007233 */ /* 0x000fe40003803000 */
[----:B----4-:R-:W-:-:S04]  /*65f0*/  F2FP.F16.F32.PACK_AB R2, R101, R89 ;  /* 0x000000596502723e */ /* 0x010fc800000000ff */
[----:B------:R-:W-:Y:S02]  /*6600*/  LOP3.LUT R5, R2, R0, RZ, 0xc0, !PT ;  /* 0x0000000002057212 */ /* 0x000fe400078ec0ff */
[----:B------:R-:W-:-:S05]  /*6610*/  LOP3.LUT R0, R223, UR12, R19, 0x96, !PT ;  /* 0x0000000cdf007c12 */ /* 0x000fca000f8e9613 */
[----:B------:R-:W-:Y:S01]  /*6620*/  HMMA.16816.F32 R148, R4, R116, R44 ;  /* 0x000000740494723c */ /* 0x000fe2000000182c */
[----:B------:R-:W-:Y:S01]  /*6630*/  IMAD.MOV.U32 R45, RZ, RZ, R79 ;  /* 0x000000ffff2d7224 */ /* 0x000fe200078e004f */
[----:B------:R-:W-:Y:S01]  /*6640*/  MOV R47, R155 ;  /* 0x0000009b002f7202 */ /* 0x000fe20000000f00 */
[----:B------:R-:W-:-:S04]  /*6650*/  IMAD.WIDE.U32 R8, R0, -0x326172a9, RZ ;  /* 0xcd9e8d5700087825 */ /* 0x000fc800078e00ff */
[----:B------:R-:W-:Y:S01]  /*6660*/  IMAD.MOV.U32 R44, RZ, RZ, R78 ;  /* 0x000000ffff2c7224 */ /* 0x000fe200078e004e */
[----:B------:R-:W-:Y:S01]  /*6670*/  LOP3.LUT R2, R141, R98, R9, 0x96, !PT ;  /* 0x000000628d027212 */ /* 0x000fe200078e9609 */
[----:B------:R-:W-:Y:S01]  /*6680*/  IMAD.MOV.U32 R78, RZ, RZ, R172 ;  /* 0x000000ffff4e7224 */ /* 0x000fe200078e00ac */
[----:B------:R-:W-:Y:S01]  /*6690*/  LOP3.LUT R0, R51, R8, R45, 0x96, !PT ;  /* 0x0000000833007212 */ /* 0x000fe200078e962d */
[----:B------:R-:W-:Y:S01]  /*66a0*/  IMAD.MOV.U32 R46, RZ, RZ, R154 ;  /* 0x000000ffff2e7224 */ /* 0x000fe200078e009a */
[----:B------:R-:W-:Y:S01]  /*66b0*/  LOP3.LUT R9, R141, R96, R9, 0x96, !PT ;  /* 0x000000608d097212 */ /* 0x000fe200078e9609 */
[----:B------:R-:W-:Y:S01]  /*66c0*/  IMAD.WIDE.U32 R2, R2, -0x2daee0ad, RZ ;  /* 0xd2511f5302027825 */ /* 0x000fe200078e00ff */
[----:B------:R-:W-:Y:S01]  /*66d0*/  LOP3.LUT R8, R51, R8, R47, 0x96, !PT ;  /* 0x0000000833087212 */ /* 0x000fe200078e962f */
[----:B------:R-:W-:Y:S01]  /*66e0*/  HMMA.16816.F32 R152, R4, R128, R12 ;  /* 0x000000800498723c */ /* 0x000fe2000000180c */
[----:B------:R-:W-:Y:S01]  /*66f0*/  MOV R96, R87 ;  /* 0x0000005700607202 */ /* 0x000fe20000000f00 */
[----:B------:R-:W-:Y:S01]  /*6700*/  IMAD.WIDE.U32 R10, R0, -0x2daee0ad, RZ ;  /* 0xd2511f53000a7825 */ /* 0x000fe200078e00ff */
[----:B------:R-:W-:-:S03]  /*6710*/  LOP3.LUT R0, R146, R76, R3, 0x96, !PT ;  /* 0x0000004c92007212 */ /* 0x000fc600078e9603 */
[----:B------:R-:W-:Y:S01]  /*6720*/  IMAD.MOV.U32 R98, RZ, RZ, R88 ;  /* 0x000000ffff627224 */ /* 0x000fe200078e0058 */
[----:B------:R-:W-:Y:S01]  /*6730*/  LOP3.LUT R18, R144, R2, R11, 0x96, !PT ;  /* 0x0000000290127212 */ /* 0x000fe200078e960b */
[----:B------:R-:W-:Y:S01]  /*6740*/  IMAD.WIDE.U32 R2, R9, -0x2daee0ad, RZ ;  /* 0xd2511f5309027825 */ /* 0x000fe200078e00ff */
[----:B------:R-:W-:Y:S03]  /*6750*/  HMMA.16816.F32 R132, R4, R124, R32 ;  /* 0x0000007c0484723c */ /* 0x000fe60000001820 */
[----:B------:R-:W-:Y:S01]  /*6760*/  IMAD.WIDE.U32 R8, R8, -0x2daee0ad, RZ ;  /* 0xd2511f5308087825 */ /* 0x000fe200078e00ff */
[----:B------:R-:W-:-:S03]  /*6770*/  LOP3.LUT R3, R146, R78, R3, 0x96, !PT ;  /* 0x0000004e92037212 */ /* 0x000fc600078e9603 */
[----:B------:R-:W-:Y:S01]  /*6780*/  IMAD.WIDE.U32 R12, R0, -0x326172a9, RZ ;  /* 0xcd9e8d57000c7825 */ /* 0x000fe200078e00ff */
[----:B------:R-:W-:Y:S01]  /*6790*/  LOP3.LUT R11, R144, R2, R9, 0x96, !PT ;  /* 0x00000002900b7212 */ /* 0x000fe200078e9609 */
[----:B------:R-:W-:Y:S01]  /*67a0*/  HMMA.16816.F32 R92, R4, R120, R28 ;  /* 0x00000078045c723c */ /* 0x000fe2000000181c */
[----:B------:R-:W1:Y:S01]  /*67b0*/  LDSM.16.MT88.4 R28, [R48+0x9800] ;  /* 0x00980000301c783b */ /* 0x000e620000004200 */
[----:B------:R-:W-:Y:S01]  /*67c0*/  IMAD.WIDE.U32 R2, R3, -0x326172a9, RZ ;  /* 0xcd9e8d5703027825 */ /* 0x000fe200078e00ff */
[----:B------:R-:W-:-:S03]  /*67d0*/  LOP3.LUT R9, R156, R44, R13, 0x96, !PT ;  /* 0x0000002c9c097212 */ /* 0x000fc600078e960d */
[----:B------:R-:W-:Y:S01]  /*67e0*/  IMAD.MOV.U32 R88, RZ, RZ, R49 ;  /* 0x000000ffff587224 */ /* 0x000fe200078e0031 */
[----:B------:R-:W-:Y:S01]  /*67f0*/  LOP3.LUT R0, R156, R46, R3, 0x96, !PT ;  /* 0x0000002e9c007212 */ /* 0x000fe200078e9603 */
[----:B------:R-:W-:Y:S01]  /*6800*/  IMAD.MOV.U32 R49, RZ, RZ, R17 ;  /* 0x000000ffff317224 */ /* 0x000fe200078e0011 */
[----:B------:R-:W-:Y:S01]  /*6810*/  MOV R17, R181 ;  /* 0x000000b500117202 */ /* 0x000fe20000000f00 */
[----:B------:R-:W-:Y:S01]  /*6820*/  IMAD.MOV.U32 R87, RZ, RZ, R183 ;  /* 0x000000ffff577224 */ /* 0x000fe200078e00b7 */
[----:B------:R-:W-:Y:S01]  /*6830*/  HMMA.16816.F32 R120, R4, R122, R60 ;  /* 0x0000007a0478723c */ /* 0x000fe2000000183c */
[----:B------:R-:W-:Y:S02]  /*6840*/  IMAD.MOV.U32 R79, RZ, RZ, R173 ;  /* 0x000000ffff4f7224 */ /* 0x000fe400078e00ad */
[----:B------:R-:W-:Y:S02]  /*6850*/  IMAD.MOV.U32 R34, RZ, RZ, R103 ;  /* 0x000000ffff227224 */ /* 0x000fe400078e0067 */
[----:B------:R-:W-:-:S02]  /*6860*/  IMAD.MOV.U32 R35, RZ, RZ, R100 ;  /* 0x000000ffff237224 */ /* 0x000fc400078e0064 */
[----:B------:R-:W-:Y:S01]  /*6870*/  IMAD.MOV.U32 R46, RZ, RZ, R96 ;  /* 0x000000ffff2e7224 */ /* 0x000fe200078e0060 */
[C---:B------:R-:W-:Y:S01]  /*6880*/  HMMA.16816.F32 R76, R4.reuse, R118, R56 ;  /* 0x00000076044c723c */ /* 0x040fe20000001838 */
[----:B------:R-:W-:Y:S02]  /*6890*/  IMAD.MOV.U32 R100, RZ, RZ, R87 ;  /* 0x000000ffff647224 */ /* 0x000fe400078e0057 */
[----:B------:R-:W-:Y:S02]  /*68a0*/  IMAD.MOV.U32 R103, RZ, RZ, R84 ;  /* 0x000000ffff677224 */ /* 0x000fe400078e0054 */
[----:B------:R-:W-:Y:S01]  /*68b0*/  IMAD.MOV.U32 R96, RZ, RZ, R91 ;  /* 0x000000ffff607224 */ /* 0x000fe200078e005b */
[----:B------:R-:W-:Y:S01]  /*68c0*/  MOV R91, R50 ;  /* 0x00000032005b7202 */ /* 0x000fe20000000f00 */
[----:B------:R-:W-:Y:S01]  /*68d0*/  IMAD.MOV.U32 R84, RZ, RZ, R17 ;  /* 0x000000ffff547224 */ /* 0x000fe200078e0011 */
[----:B------:R-:W-:Y:S01]  /*68e0*/  HMMA.16816.F32 R172, R4, R108, R24 ;  /* 0x0000006c04ac723c */ /* 0x000fe20000001818 */
[----:B------:R-:W-:-:S02]  /*68f0*/  IMAD.MOV.U32 R87, RZ, RZ, R16 ;  /* 0x000000ffff577224 */ /* 0x000fc400078e0010 */
[----:B------:R-:W-:-:S04]  /*6900*/  IMAD.WIDE.U32 R14, R9, -0x2daee0ad, RZ ;  /* 0xd2511f53090e7825 */ /* 0x000fc800078e00ff */
[----:B------:R-:W-:Y:S01]  /*6910*/  FFMA.FTZ R9, R177, UR4, -R22 ;  /* 0x00000004b1097c23 */ /* 0x000fe20008010816 */
[----:B------:R-:W-:Y:S01]  /*6920*/  IMAD.WIDE.U32 R16, R0, -0x2daee0ad, RZ ;  /* 0xd2511f5300107825 */ /* 0x000fe200078e00ff */
[----:B------:R-:W-:Y:S01]  /*6930*/  LOP3.LUT R10, R147, R10, R15, 0x96, !PT ;  /* 0x0000000a930a7212 */ /* 0x000fe200078e960f */
[----:B------:R-:W-:Y:S02]  /*6940*/  HMMA.16816.F32 R180, R4, R112, R52 ;  /* 0x0000007004b4723c */ /* 0x000fe40000001834 */
[----:B------:R-:W-:Y:S01]  /*6950*/  FFMA.FTZ R0, R168, UR4, -R23 ;  /* 0x00000004a8007c23 */ /* 0x000fe20008010817 */
[----:B------:R-:W-:Y:S01]  /*6960*/  IMAD.WIDE.U32 R58, R11, -0x326172a9, RZ ;  /* 0xcd9e8d570b3a7825 */ /* 0x000fe200078e00ff */
[----:B------:R-:W-:Y:S01]  /*6970*/  LOP3.LUT R15, R147, R8, R17, 0x96, !PT ;  /* 0x00000008930f7212 */ /* 0x000fe200078e9611 */
[----:B------:R2:W-:Y:S02]  /*6980*/  MUFU.EX2 R143, R9 ;  /* 0x00000009008f7308 */ /* 0x0005e40000000800 */
[----:B------:R-:W-:Y:S01]  /*6990*/  IMAD.WIDE.U32 R50, R18, -0x326172a9, RZ ;  /* 0xcd9e8d5712327825 */ /* 0x000fe200078e00ff */
[----:B------:R-:W-:-:S03]  /*69a0*/  LOP3.LUT R3, R157, R2, R59, 0x96, !PT ;  /* 0x000000029d037212 */ /* 0x000fc600078e963b */
[----:B------:R-:W-:Y:S01]  /*69b0*/  FFMA.FTZ R2, R165, UR4, -R23 ;  /* 0x00000004a5027c23 */ /* 0x000fe20008010817 */
[----:B------:R3:W-:Y:S01]  /*69c0*/  MUFU.EX2 R19, R0 ;  /* 0x0000000000137308 */ /* 0x0007e20000000800 */
[----:B------:R-:W-:Y:S01]  /*69d0*/  IMAD.MOV.U32 R116, RZ, RZ, R98 ;  /* 0x000000ffff747224 */ /* 0x000fe200078e0062 */
[----:B------:R-:W-:Y:S01]  /*69e0*/  LOP3.LUT R8, R157, R12, R51, 0x96, !PT ;  /* 0x0000000c9d087212 */ /* 0x000fe200078e9633 */
[----:B------:R-:W-:Y:S01]  /*69f0*/  IMAD.WIDE.U32 R56, R3, -0x2daee0ad, RZ ;  /* 0xd2511f5303387825 */ /* 0x000fe200078e00ff */
[----:B------:R4:W1:Y:S03]  /*6a00*/  MUFU.EX2 R25, R2 ;  /* 0x0000000200197308 */ /* 0x0008660000000800 */
[----:B------:R-:W-:Y:S01]  /*6a10*/  FFMA.FTZ R3, R167, UR4, -R36 ;  /* 0x00000004a7037c23 */ /* 0x000fe20008010824 */
[----:B------:R-:W-:Y:S01]  /*6a20*/  HMMA.16816.F32 R124, R4, R126, R64 ;  /* 0x0000007e047c723c */ /* 0x000fe20000001840 */
[----:B------:R-:W-:-:S04]  /*6a30*/  IMAD.WIDE.U32 R52, R8, -0x2daee0ad, RZ ;  /* 0xd2511f5308347825 */ /* 0x000fc800078e00ff */
[----:B------:R-:W-:Y:S01]  /*6a40*/  FFMA.FTZ R8, R162, UR4, -R36 ;  /* 0x00000004a2087c23 */ /* 0x000fe20008010824 */
[----:B------:R-:W-:Y:S01]  /*6a50*/  MUFU.EX2 R167, R3 ;  /* 0x0000000300a77308 */ /* 0x000fe20000000800 */
[----:B------:R-:W-:Y:S01]  /*6a60*/  LOP3.LUT R12, R160, R16, R57, 0x96, !PT ;  /* 0x00000010a00c7212 */ /* 0x000fe200078e9639 */
[----:B------:R-:W-:Y:S02]  /*6a70*/  IMAD.MOV.U32 R98, RZ, RZ, R86 ;  /* 0x000000ffff627224 */ /* 0x000fe400078e0056 */
[----:B--2---:R-:W-:Y:S01]  /*6a80*/  FFMA.FTZ R9, R179, UR4, -R21 ;  /* 0x00000004b3097c23 */ /* 0x004fe20008010815 */
[----:B------:R-:W-:Y:S02]  /*6a90*/  IMAD.MOV.U32 R86, RZ, RZ, R43 ;  /* 0x000000ffff567224 */ /* 0x000fe400078e002b */
[----:B---3--:R-:W-:Y:S01]  /*6aa0*/  FFMA.FTZ R0, R161, UR4, -R23 ;  /* 0x00000004a1007c23 */ /* 0x008fe20008010817 */
[----:B------:R-:W-:Y:S01]  /*6ab0*/  IMAD.MOV.U32 R47, RZ, RZ, R42 ;  /* 0x000000ffff2f7224 */ /* 0x000fe200078e002a */
[----:B------:R-:W-:Y:S01]  /*6ac0*/  HMMA.16816.F32 R60, R4, R110, R68 ;  /* 0x0000006e043c723c */ /* 0x000fe20000001844 */
[----:B------:R-:W-:-:S04]  /*6ad0*/  IMAD.WIDE.U32 R42, R10, -0x326172a9, RZ ;  /* 0xcd9e8d570a2a7825 */ /* 0x000fc800078e00ff */
[----:B----4-:R-:W-:Y:S01]  /*6ae0*/  FFMA.FTZ R2, R158, UR4, -R23 ;  /* 0x000000049e027c23 */ /* 0x010fe20008010817 */
[----:B------:R2:W-:Y:S01]  /*6af0*/  MUFU.EX2 R165, R0 ;  /* 0x0000000000a57308 */ /* 0x0005e20000000800 */
[----:B------:R-:W-:Y:S01]  /*6b00*/  IMAD.MOV.U32 R117, RZ, RZ, R99 ;  /* 0x000000ffff757224 */ /* 0x000fe200078e0063 */
[----:B------:R-:W-:Y:S02]  /*6b10*/  MOV R99, R88 ;  /* 0x0000005800637202 */ /* 0x000fe40000000f00 */
[----:B------:R3:W-:Y:S01]  /*6b20*/  MUFU.EX2 R45, R2 ;  /* 0x00000002002d7308 */ /* 0x0007e20000000800 */
[----:B------:R-:W-:Y:S01]  /*6b30*/  IMAD.MOV.U32 R88, RZ, RZ, R217 ;  /* 0x000000ffff587224 */ /* 0x000fe200078e00d9 */
[----:B------:R-:W-:Y:S01]  /*6b40*/  HMMA.16816.F32 R72, R4, R130, R72 ;  /* 0x000000820448723c */ /* 0x000fe20000001848 */
[----:B------:R-:W-:Y:S01]  /*6b50*/  IMAD.MOV.U32 R33, RZ, RZ, R142 ;  /* 0x000000ffff217224 */ /* 0x000fe200078e008e */
[----:B------:R-:W-:Y:S01]  /*6b60*/  MUFU.EX2 R217, R8 ;  /* 0x0000000800d97308 */ /* 0x000fe20000000800 */
[----:B------:R-:W-:-:S04]  /*6b70*/  IMAD.WIDE.U32 R54, R15, -0x326172a9, RZ ;  /* 0xcd9e8d570f367825 */ /* 0x000fc800078e00ff */
[----:B------:R-:W-:Y:S02]  /*6b80*/  IMAD.MOV.U32 R32, RZ, RZ, R136 ;  /* 0x000000ffff207224 */ /* 0x000fe400078e0088 */
[----:B--2---:R-:W-:Y:S01]  /*6b90*/  FFMA.FTZ R0, R176, UR4, -R36 ;  /* 0x00000004b0007c23 */ /* 0x004fe20008010824 */
[----:B------:R-:W-:Y:S01]  /*6ba0*/  HMMA.16816.F32 R112, R4, R114, R104 ;  /* 0x000000720470723c */ /* 0x000fe20000001868 */
[----:B------:R-:W-:Y:S01]  /*6bb0*/  FFMA.FTZ R5, R164, UR4, -R22 ;  /* 0x00000004a4057c23 */ /* 0x000fe20008010816 */
[----:B------:R-:W-:Y:S01]  /*6bc0*/  IMAD.MOV.U32 R108, RZ, RZ, R46 ;  /* 0x000000ffff6c7224 */ /* 0x000fe200078e002e */
[----:B---3--:R-:W-:Y:S01]  /*6bd0*/  LOP3.LUT R2, R160, R14, R53, 0x96, !PT ;  /* 0x0000000ea0027212 */ /* 0x008fe200078e9635 */
[----:B------:R2:W3:Y:S01]  /*6be0*/  MUFU.EX2 R24, R0 ;  /* 0x0000000000187308 */ /* 0x0004e20000000800 */
[----:B------:R-:W-:Y:S01]  /*6bf0*/  IMAD.MOV.U32 R46, RZ, RZ, R145 ;  /* 0x000000ffff2e7224 */ /* 0x000fe200078e0091 */
[----:B------:R-:W-:Y:S01]  /*6c00*/  MOV R110, R32 ;  /* 0x00000020006e7202 */ /* 0x000fe20000000f00 */
[----:B------:R-:W-:Y:S01]  /*6c10*/  IMAD.MOV.U32 R111, RZ, RZ, R33 ;  /* 0x000000ffff6f7224 */ /* 0x000fe200078e0021 */
[----:B------:R4:W-:Y:S01]  /*6c20*/  MUFU.EX2 R136, R5 ;  /* 0x0000000500887308 */ /* 0x0009e20000000800 */
[----:B------:R-:W-:-:S04]  /*6c30*/  IMAD.WIDE.U32 R2, R2, -0x326172a9, RZ ;  /* 0xcd9e8d5702027825 */ /* 0x000fc800078e00ff */
[----:B------:R-:W-:Y:S01]  /*6c40*/  IMAD.MOV.U32 R13, RZ, RZ, R2 ;  /* 0x000000ffff0d7224 */ /* 0x000fe200078e0002 */
[C---:B------:R-:W-:Y:S01]  /*6c50*/  PRMT R14, R2.reuse, 0x7771, RZ ;  /* 0x00007771020e7816 */ /* 0x040fe200000000ff */
[----:B------:R-:W-:Y:S01]  /*6c60*/  IMAD.MOV.U32 R168, RZ, RZ, R35 ;  /* 0x000000ffffa87224 */ /* 0x000fe200078e0023 */
[C---:B------:R-:W-:Y:S01]  /*6c70*/  PRMT R11, R2.reuse, 0x7773, RZ ;  /* 0x00007773020b7816 */ /* 0x040fe200000000ff */
[----:B------:R-:W-:Y:S01]  /*6c80*/  IMAD.MOV.U32 R164, RZ, RZ, R116 ;  /* 0x000000ffffa47224 */ /* 0x000fe200078e0074 */
[----:B------:R-:W-:Y:S01]  /*6c90*/  PRMT R10, R2, 0x7772, RZ ;  /* 0x00007772020a7816 */ /* 0x000fe200000000ff */
[----:B------:R-:W-:Y:S01]  /*6ca0*/  FFMA.FTZ R2, R169, UR4, -R22 ;  /* 0x00000004a9027c23 */ /* 0x000fe20008010816 */
[----:B--2---:R-:W-:Y:S01]  /*6cb0*/  FFMA.FTZ R0, R159, UR4, -R36 ;  /* 0x000000049f007c23 */ /* 0x004fe20008010824 */
[----:B------:R-:W-:Y:S01]  /*6cc0*/  LOP3.LUT R8, R163, R42, R3, 0x96, !PT ;  /* 0x0000002aa3087212 */ /* 0x000fe200078e9603 */
[----:B------:R-:W-:Y:S01]  /*6cd0*/  IMAD.MOV.U32 R169, RZ, RZ, R34 ;  /* 0x000000ffffa97224 */ /* 0x000fe200078e0022 */
[----:B------:R2:W-:Y:S01]  /*6ce0*/  MUFU.EX2 R142, R2 ;  /* 0x00000002008e7308 */ /* 0x0005e20000000800 */
[----:B------:R-:W-:Y:S01]  /*6cf0*/  PRMT R16, R10, 0x5410, R11 ;  /* 0x000054100a107816 */ /* 0x000fe2000000000b */
[----:B------:R-:W-:Y:S01]  /*6d00*/  LDSM.16.MT88.4 R32, [R48+0xb800] ;  /* 0x00b800003020783b */ /* 0x000fe20000004200 */
[----:B------:R-:W-:Y:S01]  /*6d10*/  LOP3.LUT R4, R13, 0xff, RZ, 0xc0, !PT ;  /* 0x000000ff0d047812 */ /* 0x000fe200078ec0ff */
[----:B------:R1:W3:Y:S01]  /*6d20*/  MUFU.EX2 R44, R0 ;  /* 0x00000000002c7308 */ /* 0x0002e20000000800 */
[----:B----4-:R-:W-:Y:S01]  /*6d30*/  SHF.R.U32.HI R5, RZ, 0x18, R8 ;  /* 0x00000018ff057819 */ /* 0x010fe20000011608 */
[----:B------:R-:W-:Y:S01]  /*6d40*/  IMAD.MOV.U32 R109, RZ, RZ, R99 ;  /* 0x000000ffff6d7224 */ /* 0x000fe200078e0063 */
[----:B------:R-:W-:-:S02]  /*6d50*/  PRMT R15, R4, 0x5410, R14 ;  /* 0x00005410040f7816 */ /* 0x000fc4000000000e */
[----:B------:R-:W-:Y:S01]  /*6d60*/  LOP3.LUT R6, R8, 0xff, RZ, 0xc0, !PT ;  /* 0x000000ff08067812 */ /* 0x000fe200078ec0ff */
[----:B--2---:R-:W-:-:S04]  /*6d70*/  IMAD.WIDE.U32 R2, R12, -0x326172a9, RZ ;  /* 0xcd9e8d570c027825 */ /* 0x004fc800078e00ff */
[----:B-1----:R-:W-:Y:S01]  /*6d80*/  FFMA.FTZ R0, R166, UR4, -R22 ;  /* 0x00000004a6007c23 */ /* 0x002fe20008010816 */
[----:B------:R-:W-:Y:S01]  /*6d90*/  IMAD.MOV.U32 R11, RZ, RZ, R2 ;  /* 0x000000ffff0b7224 */ /* 0x000fe200078e0002 */
[C---:B------:R-:W-:Y:S01]  /*6da0*/  PRMT R13, R2.reuse, 0x7771, RZ ;  /* 0x00007771020d7816 */ /* 0x040fe200000000ff */
[----:B------:R-:W-:Y:S01]  /*6db0*/  IMAD.MOV.U32 R166, RZ, RZ, R25 ;  /* 0x000000ffffa67224 */ /* 0x000fe200078e0019 */
[----:B------:R1:W-:Y:S01]  /*6dc0*/  MUFU.EX2 R141, R0 ;  /* 0x00000000008d7308 */ /* 0x0003e20000000800 */
[C---:B------:R-:W-:Y:S02]  /*6dd0*/  PRMT R10, R2.reuse, 0x7773, RZ ;  /* 0x00007773020a7816 */ /* 0x040fe400000000ff */
[----:B------:R-:W-:Y:S02]  /*6de0*/  PRMT R7, R2, 0x7772, RZ ;  /* 0x0000777202077816 */ /* 0x000fe400000000ff */
[----:B------:R-:W-:Y:S02]  /*6df0*/  LOP3.LUT R2, R8, 0xffff, RZ, 0xc0, !PT ;  /* 0x0000ffff08027812 */ /* 0x000fe400078ec0ff */
[----:B------:R-:W-:-:S02]  /*6e00*/  PRMT R17, R7, 0x5410, R10 ;  /* 0x0000541007117816 */ /* 0x000fc4000000000a */
[----:B------:R-:W-:-:S04]  /*6e10*/  SHF.R.U32.HI R4, RZ, 0x8, R2 ;  /* 0x00000008ff047819 */ /* 0x000fc80000011602 */
[----:B------:R-:W-:Y:S02]  /*6e20*/  PRMT R10, R6, 0x5410, R4 ;  /* 0x00005410060a7816 */ /* 0x000fe40000000004 */
[--C-:B-1----:R-:W-:Y:S02]  /*6e30*/  LOP3.LUT R0, R163, R54, R3.reuse, 0x96, !PT ;  /* 0x00000036a3007212 */ /* 0x102fe400078e9603 */
[----:B------:R-:W-:Y:S01]  /*6e40*/  PRMT R3, R8, 0x7632, R3 ;  /* 0x0000763208037816 */ /* 0x000fe20000000003 */
[----:B------:R1:W-:Y:S01]  /*6e50*/  MUFU.EX2 R54, R9 ;  /* 0x0000000900367308 */ /* 0x0003e20000000800 */
[----:B------:R-:W-:Y:S01]  /*6e60*/  LOP3.LUT R7, R0, 0xff, RZ, 0xc0, !PT ;  /* 0x000000ff00077812 */ /* 0x000fe200078ec0ff */
[--C-:B------:R-:W-:Y:S01]  /*6e70*/  FFMA.FTZ R8, R171, UR4, -R21.reuse ;  /* 0x00000004ab087c23 */ /* 0x100fe20008010815 */
[----:B------:R-:W-:Y:S01]  /*6e80*/  LOP3.LUT R2, R3, 0xff, RZ, 0xc0, !PT ;  /* 0x000000ff03027812 */ /* 0x000fe200078ec0ff */
[----:B------:R-:W-:Y:S01]  /*6e90*/  FFMA.FTZ R3, R178, UR4, -R21 ;  /* 0x00000004b2037c23 */ /* 0x000fe20008010815 */
[----:B------:R-:W-:Y:S01]  /*6ea0*/  SHF.R.U32.HI R6, RZ, 0x18, R0 ;  /* 0x00000018ff067819 */ /* 0x000fe20000011600 */
[----:B------:R-:W-:Y:S01]  /*6eb0*/  MUFU.EX2 R53, R8 ;  /* 0x0000000800357308 */ /* 0x000fe20000000800 */
[----:B------:R-:W-:-:S03]  /*6ec0*/  IMAD.MOV.U32 R171, RZ, RZ, R117 ;  /* 0x000000ffffab7224 */ /* 0x000fc600078e0075 */
[----:B------:R2:W-:Y:S01]  /*6ed0*/  MUFU.EX2 R59, R3 ;  /* 0x00000003003b7308 */ /* 0x0005e20000000800 */
[----:B-1----:R-:W-:Y:S02]  /*6ee0*/  PRMT R9, R2, 0x5410, R5 ;  /* 0x0000541002097816 */ /* 0x002fe40000000005 */
[----:B------:R-:W-:Y:S02]  /*6ef0*/  LOP3.LUT R2, R0, 0xffff, RZ, 0xc0, !PT ;  /* 0x0000ffff00027812 */ /* 0x000fe400078ec0ff */
[----:B------:R-:W-:Y:S02]  /*6f00*/  LOP3.LUT R5, R11, 0xff, RZ, 0xc0, !PT ;  /* 0x000000ff0b057812 */ /* 0x000fe400078ec0ff */
[----:B------:R-:W-:Y:S01]  /*6f10*/  SHF.R.U32.HI R4, RZ, 0x8, R2 ;  /* 0x00000008ff047819 */ /* 0x000fe20000011602 */
[----:B------:R-:W-:Y:S01]  /*6f20*/  FFMA.FTZ R2, R170, UR4, -R21 ;  /* 0x00000004aa027c23 */ /* 0x000fe20008010815 */
[----:B---3--:R-:W-:Y:S01]  /*6f30*/  IMAD.MOV.U32 R170, RZ, RZ, R24 ;  /* 0x000000ffffaa7224 */ /* 0x008fe200078e0018 */
[----:B------:R-:W-:Y:S01]  /*6f40*/  PRMT R13, R5, 0x5410, R13 ;  /* 0x00005410050d7816 */ /* 0x000fe2000000000d */
[----:B------:R-:W1:Y:S01]  /*6f50*/  LDSM.16.MT88.4 R24, [R41+0x800] ;  /* 0x000800002918783b */ /* 0x000e620000004200 */
[----:B--2---:R-:W-:Y:S01]  /*6f60*/  PRMT R3, R0, 0x7632, R3 ;  /* 0x0000763200037816 */ /* 0x004fe20000000003 */
[----:B------:R2:W3:Y:S01]  /*6f70*/  MUFU.EX2 R57, R2 ;  /* 0x0000000200397308 */ /* 0x0004e20000000800 */
[----:B------:R-:W-:-:S02]  /*6f80*/  PRMT R14, R7, 0x5410, R4 ;  /* 0x00005410070e7816 */ /* 0x000fc40000000004 */
[----:B------:R-:W-:Y:S02]  /*6f90*/  LOP3.LUT R0, R3, 0xff, RZ, 0xc0, !PT ;  /* 0x000000ff03007812 */ /* 0x000fe400078ec0ff */
[----:B------:R-:W-:Y:S02]  /*6fa0*/  LOP3.LUT R3, R16, 0xff00ff, RZ, 0xc0, !PT ;  /* 0x00ff00ff10037812 */ /* 0x000fe400078ec0ff */
[----:B------:R-:W-:Y:S02]  /*6fb0*/  F2FP.F16.F32.PACK_AB R4, R44, R217 ;  /* 0x000000d92c04723e */ /* 0x000fe400000000ff */
[----:B------:R-:W-:Y:S02]  /*6fc0*/  PRMT R12, R0, 0x5410, R6 ;  /* 0x00005410000c7816 */ /* 0x000fe40000000006 */
[--C-:B------:R-:W-:Y:S02]  /*6fd0*/  HSET2.LE.AND R3, R3, R20.reuse, PT ;  /* 0x0000001403037233 */ /* 0x100fe40003803000 */
[----:B------:R-:W-:-:S02]  /*6fe0*/  HSET2.LE.AND R7, R9, R20, PT ;  /* 0x0000001409077233 */ /* 0x000fc40003803000 */
[--C-:B------:R-:W-:Y:S02]  /*6ff0*/  HSET2.LE.AND R0, R15, R20.reuse, PT ;  /* 0x000000140f007233 */ /* 0x100fe40003803000 */
[----:B------:R-:W-:Y:S02]  /*7000*/  LOP3.LUT R11, R4, R3, RZ, 0xc0, !PT ;  /* 0x00000003040b7212 */ /* 0x000fe400078ec0ff */
[----:B------:R-:W-:Y:S02]  /*7010*/  LOP3.LUT R3, R17, 0xff00ff, RZ, 0xc0, !PT ;  /* 0x00ff00ff11037812 */ /* 0x000fe400078ec0ff */
[----:B------:R-:W-:Y:S02]  /*7020*/  F2FP.F16.F32.PACK_AB R9, R167, R170 ;  /* 0x000000aaa709723e */ /* 0x000fe400000000ff */
[----:B--2---:R-:W-:Y:S02]  /*7030*/  F2FP.F16.F32.PACK_AB R2, R45, R165 ;  /* 0x000000a52d02723e */ /* 0x004fe400000000ff */
[----:B------:R-:W-:-:S02]  /*7040*/  HSET2.LE.AND R5, R10, R20, PT ;  /* 0x000000140a057233 */ /* 0x000fc40003803000 */
[----:B------:R-:W-:Y:S02]  /*7050*/  F2FP.F16.F32.PACK_AB R6, R166, R19 ;  /* 0x00000013a606723e */ /* 0x000fe400000000ff */
[----:B------:R-:W-:Y:S02]  /*7060*/  LOP3.LUT R9, R9, R7, RZ, 0xc0, !PT ;  /* 0x0000000709097212 */ /* 0x000fe400078ec0ff */
[----:B------:R-:W-:Y:S02]  /*7070*/  HSET2.LE.AND R3, R3, R20, PT ;  /* 0x0000001403037233 */ /* 0x000fe40003803000 */
[----:B------:R-:W-:Y:S02]  /*7080*/  LOP3.LUT R10, R2, R0, RZ, 0xc0, !PT ;  /* 0x00000000020a7212 */ /* 0x000fe400078ec0ff */
[----:B---3--:R-:W-:Y:S02]  /*7090*/  F2FP.F16.F32.PACK_AB R7, R57, R53 ;  /* 0x000000353907723e */ /* 0x008fe400000000ff */
[----:B------:R-:W-:-:S02]  /*70a0*/  LOP3.LUT R8, R6, R5, RZ, 0xc0, !PT ;  /* 0x0000000506087212 */ /* 0x000fc400078ec0ff */
[--C-:B------:R-:W-:Y:S02]  /*70b0*/  HSET2.LE.AND R0, R13, R20.reuse, PT ;  /* 0x000000140d007233 */ /* 0x100fe40003803000 */
[--C-:B------:R-:W-:Y:S02]  /*70c0*/  HSET2.LE.AND R4, R14, R20.reuse, PT ;  /* 0x000000140e047233 */ /* 0x100fe40003803000 */
[----:B------:R-:W-:Y:S01]  /*70d0*/  F2FP.F16.F32.PACK_AB R5, R142, R143 ;  /* 0x0000008f8e05723e */ /* 0x000fe200000000ff */
[C---:B------:R-:W-:Y:S01]  /*70e0*/  HMMA.16816.F32 R144, R8.reuse, R28, R232 ;  /* 0x0000001c0890723c */ /* 0x040fe200000018e8 */
[----:B------:R-:W-:Y:S01]  /*70f0*/  HSET2.LE.AND R12, R12, R20, PT ;  /* 0x000000140c0c7233 */ /* 0x000fe20003803000 */
[----:B------:R-:W-:Y:S01]  /*7100*/  IMAD.MOV.U32 R233, RZ, RZ, R46 ;  /* 0x000000ffffe97224 */ /* 0x000fe200078e002e */
[----:B------:R-:W-:Y:S01]  /*7110*/  F2FP.F16.F32.PACK_AB R13, R59, R54 ;  /* 0x000000363b0d723e */ /* 0x000fe200000000ff */
[----:B------:R-:W-:Y:S01]  /*7120*/  IMAD.MOV.U32 R232, RZ, RZ, R47 ;  /* 0x000000ffffe87224 */ /* 0x000fe200078e002f */
[----:B------:R-:W-:Y:S01]  /*7130*/  LOP3.LUT R7, R7, R3, RZ, 0xc0, !PT ;  /* 0x0000000307077212 */ /* 0x000fe200078ec0ff */
[----:B------:R-:W-:Y:S01]  /*7140*/  IMAD.MOV.U32 R234, RZ, RZ, R45 ;  /* 0x000000ffffea7224 */ /* 0x000fe200078e002d */
[----:B------:R-:W-:Y:S01]  /*7150*/  MOV R3, R19 ;  /* 0x0000001300037202 */ /* 0x000fe20000000f00 */
[----:B------:R-:W-:Y:S01]  /*7160*/  IMAD.MOV.U32 R235, RZ, RZ, R44 ;  /* 0x000000ffffeb7224 */ /* 0x000fe200078e002c */
[----:B------:R-:W-:Y:S01]  /*7170*/  LOP3.LUT R4, R5, R4, RZ, 0xc0, !PT ;  /* 0x0000000405047212 */ /* 0x000fe200078ec0ff */
[----:B------:R-:W2:Y:S01]  /*7180*/  LDSM.16.MT88.4 R16, [R48+0xa800] ;  /* 0x00a800003010783b */ /* 0x000ea20000004200 */
[----:B------:R-:W-:Y:S01]  /*7190*/  LOP3.LUT R5, R13, R12, RZ, 0xc0, !PT ;  /* 0x0000000c0d057212 */ /* 0x000fe200078ec0ff */
[C---:B-1----:R-:W-:Y:S01]  /*71a0*/  HMMA.16816.F32 R68, R8.reuse, R24, R228 ;  /* 0x000000180844723c */ /* 0x042fe200000018e4 */
[----:B------:R-:W-:Y:S01]  /*71b0*/  IMAD.MOV.U32 R231, RZ, RZ, R86 ;  /* 0x000000ffffe77224 */ /* 0x000fe200078e0056 */
[----:B------:R-:W1:Y:S01]  /*71c0*/  LDSM.16.MT88.4 R12, [R41+0x1800] ;  /* 0x00180000290c783b */ /* 0x000e620000004200 */
[----:B------:R-:W-:Y:S01]  /*71d0*/  IMAD.MOV.U32 R230, RZ, RZ, R87 ;  /* 0x000000ffffe67224 */ /* 0x000fe200078e0057 */
[----:B------:R-:W-:Y:S01]  /*71e0*/  F2FP.F16.F32.PACK_AB R2, R136, R141 ;  /* 0x0000008d8802723e */ /* 0x000fe200000000ff */
[----:B------:R-:W-:Y:S01]  /*71f0*/  IMAD.MOV.U32 R229, RZ, RZ, R84 ;  /* 0x000000ffffe57224 */ /* 0x000fe200078e0054 */
[----:B------:R-:W3:Y:S01]  /*7200*/  LDSM.16.MT88.4 R44, [R41+0x2800] ;  /* 0x00280000292c783b */ /* 0x000ee20000004200 */
[----:B------:R-:W-:Y:S01]  /*7210*/  IMAD.MOV.U32 R228, RZ, RZ, R85 ;  /* 0x000000ffffe47224 */ /* 0x000fe200078e0055 */
[----:B------:R-:W-:Y:S01]  /*7220*/  HMMA.16816.F32 R116, R8, R32, R204 ;  /* 0x000000200874723c */ /* 0x000fe200000018cc */
[----:B------:R-:W-:Y:S01]  /*7230*/  IMAD.MOV.U32 R205, RZ, RZ, R91 ;  /* 0x000000ffffcd7224 */ /* 0x000fe200078e005b */
[----:B------:R-:W-:Y:S01]  /*7240*/  LOP3.LUT R6, R2, R0, RZ, 0xc0, !PT ;  /* 0x0000000002067212 */ /* 0x000fe200078ec0ff */
[----:B------:R-:W-:Y:S01]  /*7250*/  IMAD.MOV.U32 R206, RZ, RZ, R88 ;  /* 0x000000ffffce7224 */ /* 0x000fe200078e0058 */
[----:B------:R-:W-:Y:S01]  /*7260*/  LOP3.LUT R2, R245, R50, R43, 0x96, !PT ;  /* 0x00000032f5027212 */ /* 0x000fe200078e962b */
[----:B------:R-:W-:-:S02]  /*7270*/  IMAD.MOV.U32 R207, RZ, RZ, R89 ;  /* 0x000000ffffcf7224 */ /* 0x000fc400078e0059 */
[----:B------:R-:W-:Y:S01]  /*7280*/  FFMA.FTZ R0, R240, UR4, -R23 ;  /* 0x00000004f0007c23 */ /* 0x000fe20008010817 */
[C---:B------:R-:W-:Y:S01]  /*7290*/  HMMA.16816.F32 R156, R8.reuse, R30, R200 ;  /* 0x0000001e089c723c */ /* 0x040fe200000018c8 */
[----:B------:R-:W-:Y:S02]  /*72a0*/  IMAD.MOV.U32 R200, RZ, RZ, R171 ;  /* 0x000000ffffc87224 */ /* 0x000fe400078e00ab */
[----:B------:R4:W-:Y:S05]  /*72b0*/  MUFU.EX2 R50, R0 ;  /* 0x0000000000327308 */ /* 0x0009ea0000000800 */
[C---:B------:R-:W-:Y:S08]  /*72c0*/  HMMA.16816.F32 R80, R8.reuse, R26, R80 ;  /* 0x0000001a0850723c */ /* 0x040ff00000001850 */
[C---:B------:R-:W-:Y:S08]  /*72d0*/  HMMA.16816.F32 R128, R8.reuse, R34, R188 ;  /* 0x000000220880723c */ /* 0x040ff000000018bc */
[----:B--2---:R-:W-:Y:S01]  /*72e0*/  HMMA.16816.F32 R84, R8, R16, R224 ;  /* 0x000000100854723c */ /* 0x004fe200000018e0 */
[----:B------:R-:W-:Y:S01]  /*72f0*/  IMAD.MOV.U32 R227, RZ, RZ, R102 ;  /* 0x000000ffffe37224 */ /* 0x000fe200078e0066 */
[----:B------:R-:W-:Y:S01]  /*7300*/  MOV R226, R103 ;  /* 0x0000006700e27202 */ /* 0x000fe20000000f00 */
[----:B------:R-:W-:-:S02]  /*7310*/  IMAD.MOV.U32 R225, RZ, RZ, R100 ;  /* 0x000000ffffe17224 */ /* 0x000fc400078e0064 */
[----:B------:R-:W-:-:S03]  /*7320*/  IMAD.MOV.U32 R224, RZ, RZ, R101 ;  /* 0x000000ffffe07224 */ /* 0x000fc600078e0065 */
[----:B-1----:R-:W-:Y:S01]  /*7330*/  HMMA.16816.F32 R100, R8, R12, R208 ;  /* 0x0000000c0864723c */ /* 0x002fe200000018d0 */
[----:B------:R-:W-:Y:S01]  /*7340*/  IMAD.MOV.U32 R211, RZ, RZ, R98 ;  /* 0x000000ffffd37224 */ /* 0x000fe200078e0062 */
[----:B------:R-:W-:Y:S01]  /*7350*/  MOV R209, R97 ;  /* 0x0000006100d17202 */ /* 0x000fe20000000f00 */
[----:B------:R-:W-:Y:S02]  /*7360*/  IMAD.MOV.U32 R208, RZ, RZ, R96 ;  /* 0x000000ffffd07224 */ /* 0x000fe400078e0060 */
[----:B------:R-:W-:-:S03]  /*7370*/  IMAD.MOV.U32 R210, RZ, RZ, R90 ;  /* 0x000000ffffd27224 */ /* 0x000fc600078e005a */
[C---:B------:R-:W-:Y:S01]  /*7380*/  HMMA.16816.F32 R96, R8.reuse, R18, R196 ;  /* 0x000000120860723c */ /* 0x040fe200000018c4 */
[----:B------:R-:W-:Y:S02]  /*7390*/  IMAD.MOV.U32 R199, RZ, RZ, R169 ;  /* 0x000000ffffc77224 */ /* 0x000fe400078e00a9 */
[----:B------:R-:W-:Y:S02]  /*73a0*/  IMAD.MOV.U32 R197, RZ, RZ, R111 ;  /* 0x000000ffffc57224 */ /* 0x000fe400078e006f */
[----:B------:R-:W-:Y:S02]  /*73b0*/  IMAD.MOV.U32 R196, RZ, RZ, R242 ;  /* 0x000000ffffc47224 */ /* 0x000fe400078e00f2 */
[----:B------:R-:W-:Y:S01]  /*73c0*/  IMAD.MOV.U32 R198, RZ, RZ, R164 ;  /* 0x000000ffffc67224 */ /* 0x000fe200078e00a4 */
[C---:B------:R-:W-:Y:S01]  /*73d0*/  HMMA.16816.F32 R64, R8.reuse, R14, R192 ;  /* 0x0000000e0840723c */ /* 0x040fe200000018c0 */
[----:B------:R-:W-:Y:S01]  /*73e0*/  IMAD.MOV.U32 R164, RZ, RZ, R108 ;  /* 0x000000ffffa47224 */ /* 0x000fe200078e006c */
[----:B------:R1:W5:Y:S06]  /*73f0*/  LDL.LU R242, [R1+0x84] ;  /* 0x0000840001f27983 */ /* 0x00036c0000300800 */
[C---:B---3--:R-:W-:Y:S08]  /*7400*/  HMMA.16816.F32 R160, R8.reuse, R44, R236 ;  /* 0x0000002c08a0723c */ /* 0x048ff000000018ec */
[----:B------:R-:W-:Y:S01]  /*7410*/  HMMA.16816.F32 R88, R8, R46, R184 ;  /* 0x0000002e0858723c */ /* 0x000fe200000018b8 */
[----:B------:R-:W-:Y:S01]  /*7420*/  FFMA.FTZ R9, R205, UR4, -R23 ;  /* 0x00000004cd097c23 */ /* 0x000fe20008010817 */
[----:B------:R-:W-:-:S02]  /*7430*/  IMAD.MOV.U32 R205, RZ, RZ, R206 ;  /* 0x000000ffffcd7224 */ /* 0x000fc400078e00ce */
[----:B------:R-:W-:Y:S01]  /*7440*/  FFMA.FTZ R10, R216, UR4, -R23 ;  /* 0x00000004d80a7c23 */ /* 0x000fe20008010817 */
[----:B------:R-:W-:Y:S02]  /*7450*/  IMAD.MOV.U32 R206, RZ, RZ, R207 ;  /* 0x000000ffffce7224 */ /* 0x000fe400078e00cf */
[----:B------:R-:W-:Y:S01]  /*7460*/  IMAD.MOV.U32 R207, RZ, RZ, R208 ;  /* 0x000000ffffcf7224 */ /* 0x000fe200078e00d0 */
[----:B------:R-:W-:Y:S01]  /*7470*/  MOV R208, R209 ;  /* 0x000000d100d07202 */ /* 0x000fe20000000f00 */
[----:B------:R-:W-:Y:S01]  /*7480*/  IMAD.MOV.U32 R209, RZ, RZ, R210 ;  /* 0x000000ffffd17224 */ /* 0x000fe200078e00d2 */
[----:B------:R-:W-:Y:S01]  /*7490*/  HMMA.16816.F32 R172, R4, R12, R172 ;  /* 0x0000000c04ac723c */ /* 0x000fe200000018ac */
[----:B------:R-:W-:Y:S02]  /*74a0*/  IMAD.MOV.U32 R210, RZ, RZ, R211 ;  /* 0x000000ffffd27224 */ /* 0x000fe400078e00d3 */
[----:B------:R-:W-:Y:S01]  /*74b0*/  FFMA.FTZ R8, R205, UR4, -R36 ;  /* 0x00000004cd087c23 */ /* 0x000fe20008010824 */
[----:B------:R-:W-:-:S02]  /*74c0*/  IMAD.MOV.U32 R211, RZ, RZ, R224 ;  /* 0x000000ffffd37224 */ /* 0x000fc400078e00e0 */
[----:B------:R-:W-:Y:S01]  /*74d0*/  FFMA.FTZ R11, R218, UR4, -R36 ;  /* 0x00000004da0b7c23 */ /* 0x000fe20008010824 */
[----:B------:R-:W-:Y:S01]  /*74e0*/  IMAD.MOV.U32 R224, RZ, RZ, R225 ;  /* 0x000000ffffe07224 */ /* 0x000fe200078e00e1 */
[----:B------:R2:W-:Y:S01]  /*74f0*/  MUFU.EX2 R51, R9 ;  /* 0x0000000900337308 */ /* 0x0005e20000000800 */
[----:B------:R-:W-:Y:S01]  /*7500*/  IMAD.MOV.U32 R225, RZ, RZ, R226 ;  /* 0x000000ffffe17224 */ /* 0x000fe200078e00e2 */
[C---:B------:R-:W-:Y:S01]  /*7510*/  HMMA.16816.F32 R104, R4.reuse, R16, R92 ;  /* 0x000000100468723c */ /* 0x040fe2000000185c */
[----:B------:R-:W-:Y:S01]  /*7520*/  IMAD.MOV.U32 R226, RZ, RZ, R227 ;  /* 0x000000ffffe27224 */ /* 0x000fe200078e00e3 */
[----:B------:R-:W-:Y:S01]  /*7530*/  MOV R204, R207 ;  /* 0x000000cf00cc7202 */ /* 0x000fe20000000f00 */
[----:B------:R-:W-:Y:S01]  /*7540*/  IMAD.MOV.U32 R227, RZ, RZ, R228 ;  /* 0x000000ffffe37224 */ /* 0x000fe200078e00e4 */
[----:B------:R-:W-:Y:S01]  /*7550*/  MOV R228, R229 ;  /* 0x000000e500e47202 */ /* 0x000fe20000000f00 */
[----:B------:R-:W-:Y:S02]  /*7560*/  IMAD.MOV.U32 R229, RZ, RZ, R230 ;  /* 0x000000ffffe57224 */ /* 0x000fe400078e00e6 */
[----:B------:R-:W-:Y:S01]  /*7570*/  IMAD.MOV.U32 R202, RZ, RZ, R210 ;  /* 0x000000ffffca7224 */ /* 0x000fe200078e00d2 */
[----:B------:R-:W-:Y:S01]  /*7580*/  MOV R210, R226 ;  /* 0x000000e200d27202 */ /* 0x000fe20000000f00 */
[----:B------:R-:W-:Y:S01]  /*7590*/  IMAD.MOV.U32 R230, RZ, RZ, R231 ;  /* 0x000000ffffe67224 */ /* 0x000fe200078e00e7 */
[----:B------:R-:W-:Y:S01]  /*75a0*/  MUFU.EX2 R43, R8 ;  /* 0x00000008002b7308 */ /* 0x000fe20000000800 */
[----:B------:R-:W-:Y:S01]  /*75b0*/  IMAD.MOV.U32 R231, RZ, RZ, R232 ;  /* 0x000000ffffe77224 */ /* 0x000fe200078e00e8 */
[----:B------:R-:W-:Y:S01]  /*75c0*/  HMMA.16816.F32 R60, R4, R14, R60 ;  /* 0x0000000e043c723c */ /* 0x000fe2000000183c */
[----:B------:R-:W-:-:S02]  /*75d0*/  IMAD.MOV.U32 R232, RZ, RZ, R233 ;  /* 0x000000ffffe87224 */ /* 0x000fc400078e00e9 */
[--C-:B------:R-:W-:Y:S01]  /*75e0*/  FFMA.FTZ R14, R241, UR4, -R36.reuse ;  /* 0x00000004f10e7c23 */ /* 0x100fe20008010824 */
[----:B------:R-:W-:Y:S02]  /*75f0*/  IMAD.MOV.U32 R233, RZ, RZ, R3 ;  /* 0x000000ffffe97224 */ /* 0x000fe400078e0003 */
[----:B------:R-:W-:Y:S01]  /*7600*/  FFMA.FTZ R16, R221, UR4, -R36 ;  /* 0x00000004dd107c23 */ /* 0x000fe20008010824 */
[----:B------:R-:W-:-:S04]  /*7610*/  IMAD.WIDE.U32 R2, R2, -0x2daee0ad, RZ ;  /* 0xd2511f5302027825 */ /* 0x000fc800078e00ff */
[----:B------:R-:W-:Y:S01]  /*7620*/  FFMA.FTZ R15, R219, UR4, -R23 ;  /* 0x00000004db0f7c23 */ /* 0x000fe20008010817 */
[----:B------:R-:W-:Y:S01]  /*7630*/  LDSM.16.MT88.4 R92, [R48+0xac00] ;  /* 0x00ac0000305c783b */ /* 0x000fe20000004200 */
[C---:B------:R-:W-:Y:S01]  /*7640*/  HMMA.16816.F32 R148, R4.reuse, R28, R148 ;  /* 0x0000001c0494723c */ /* 0x040fe20000001894 */
[----:B------:R-:W-:Y:S01]  /*7650*/  IMAD.MOV.U32 R226, RZ, RZ, R231 ;  /* 0x000000ffffe27224 */ /* 0x000fe200078e00e7 */
[----:B----4-:R-:W-:Y:S01]  /*7660*/  LOP3.LUT R0, R247, R52, R3, 0x96, !PT ;  /* 0x00000034f7007212 */ /* 0x010fe200078e9603 */
[----:B------:R-:W-:Y:S01]  /*7670*/  IMAD.MOV.U32 R231, RZ, RZ, R167 ;  /* 0x000000ffffe77224 */ /* 0x000fe200078e00a7 */
[----:B------:R3:W-:Y:S01]  /*7680*/  MUFU.EX2 R52, R10 ;  /* 0x0000000a00347308 */ /* 0x0007e20000000800 */
[----:B------:R-:W-:Y:S01]  /*7690*/  MOV R3, R2 ;  /* 0x0000000200037202 */ /* 0x000fe20000000f00 */
[----:B------:R-:W-:Y:S01]  /*76a0*/  IMAD.MOV.U32 R167, RZ, RZ, R49 ;  /* 0x000000ffffa77224 */ /* 0x000fe200078e0031 */
[C---:B------:R-:W-:Y:S01]  /*76b0*/  PRMT R13, R2.reuse, 0x7771, RZ ;  /* 0x00007771020d7816 */ /* 0x040fe200000000ff */
[C---:B------:R-:W-:Y:S01]  /*76c0*/  HMMA.16816.F32 R132, R4.reuse, R24, R132 ;  /* 0x000000180484723c */ /* 0x040fe20000001884 */
[----:B------:R-:W-:Y:S01]  /*76d0*/  PRMT R12, R2, 0x7773, RZ ;  /* 0x00007773020c7816 */ /* 0x000fe200000000ff */
[----:B------:R4:W1:Y:S01]  /*76e0*/  MUFU.EX2 R49, R11 ;  /* 0x0000000b00317308 */ /* 0x0008620000000800 */
[----:B--2---:R-:W-:Y:S01]  /*76f0*/  LOP3.LUT R9, R3, 0xff, RZ, 0xc0, !PT ;  /* 0x000000ff03097812 */ /* 0x004fe200078ec0ff */
[----:B------:R-:W-:Y:S01]  /*7700*/  IMAD.MOV.U32 R203, RZ, RZ, R206 ;  /* 0x000000ffffcb7224 */ /* 0x000fe200078e00ce */
[----:B------:R-:W-:Y:S01]  /*7710*/  LOP3.LUT R3, R0, 0xff, RZ, 0xc0, !PT ;  /* 0x000000ff00037812 */ /* 0x000fe200078ec0ff */
[----:B------:R2:W-:Y:S01]  /*7720*/  MUFU.EX2 R36, R14 ;  /* 0x0000000e00247308 */ /* 0x0005e20000000800 */
[----:B------:R-:W-:Y:S01]  /*7730*/  IMAD.MOV.U32 R206, RZ, RZ, R209 ;  /* 0x000000ffffce7224 */ /* 0x000fe200078e00d1 */
[----:B------:R-:W-:Y:S01]  /*7740*/  HMMA.16816.F32 R176, R4, R32, R152 ;  /* 0x0000002004b0723c */ /* 0x000fe20000001898 */
[----:B------:R-:W-:Y:S01]  /*7750*/  IMAD.MOV.U32 R209, RZ, RZ, R225 ;  /* 0x000000ffffd17224 */ /* 0x000fe200078e00e1 */
[----:B---3--:R-:W-:Y:S01]  /*7760*/  PRMT R10, R2, 0x7772, RZ ;  /* 0x00007772020a7816 */ /* 0x008fe200000000ff */
[----:B------:R-:W3:Y:S01]  /*7770*/  MUFU.EX2 R23, R16 ;  /* 0x0000001000177308 */ /* 0x000ee20000000800 */
[----:B------:R-:W-:Y:S01]  /*7780*/  LOP3.LUT R2, R0, 0xffff, RZ, 0xc0, !PT ;  /* 0x0000ffff00027812 */ /* 0x000fe200078ec0ff */
[----:B------:R-:W-:Y:S01]  /*7790*/  IMAD.MOV.U32 R225, RZ, RZ, R229 ;  /* 0x000000ffffe17224 */ /* 0x000fe200078e00e5 */
[----:B------:R-:W-:-:S02]  /*77a0*/  PRMT R8, R10, 0x5410, R12 ;  /* 0x000054100a087816 */ /* 0x000fc4000000000c */
[C---:B------:R-:W-:Y:S01]  /*77b0*/  HMMA.16816.F32 R180, R4.reuse, R44, R180 ;  /* 0x0000002c04b4723c */ /* 0x040fe200000018b4 */
[----:B------:R-:W-:Y:S01]  /*77c0*/  SHF.R.U32.HI R2, RZ, 0x8, R2 ;  /* 0x00000008ff027819 */ /* 0x000fe20000011602 */
[----:B------:R-:W3:Y:S01]  /*77d0*/  MUFU.EX2 R42, R15 ;  /* 0x0000000f002a7308 */ /* 0x000ee20000000800 */
[----:B------:R-:W-:Y:S01]  /*77e0*/  PRMT R10, R9, 0x5410, R13 ;  /* 0x00005410090a7816 */ /* 0x000fe2000000000d */
[----:B------:R-:W-:Y:S01]  /*77f0*/  IMAD.MOV.U32 R229, RZ, RZ, R170 ;  /* 0x000000ffffe57224 */ /* 0x000fe200078e00aa */
[--C-:B----4-:R-:W-:Y:S01]  /*7800*/  PRMT R11, R3, 0x5410, R2.reuse ;  /* 0x00005410030b7816 */ /* 0x110fe20000000002 */
[----:B------:R-:W-:Y:S01]  /*7810*/  IMAD.MOV.U32 R207, RZ, RZ, R211 ;  /* 0x000000ffffcf7224 */ /* 0x000fe200078e00d3 */
[----:B------:R-:W-:Y:S01]  /*7820*/  PRMT R2, R0, 0x7632, R2 ;  /* 0x0000763200027816 */ /* 0x000fe20000000002 */
[----:B------:R-:W-:Y:S01]  /*7830*/  HMMA.16816.F32 R28, R4, R30, R76 ;  /* 0x0000001e041c723c */ /* 0x000fe2000000184c */
[----:B------:R-:W-:Y:S01]  /*7840*/  SHF.R.U32.HI R9, RZ, 0x18, R0 ;  /* 0x00000018ff097819 */ /* 0x000fe20000011600 */
[----:B------:R-:W-:Y:S01]  /*7850*/  IMAD.MOV.U32 R211, RZ, RZ, R227 ;  /* 0x000000ffffd37224 */ /* 0x000fe200078e00e3 */
[----:B------:R-:W-:Y:S01]  /*7860*/  LOP3.LUT R0, R8, 0xff00ff, RZ, 0xc0, !PT ;  /* 0x00ff00ff08007812 */ /* 0x000fe200078ec0ff */
[----:B------:R-:W-:-:S02]  /*7870*/  IMAD.MOV.U32 R227, RZ, RZ, R232 ;  /* 0x000000ffffe37224 */ /* 0x000fc400078e00e8 */
[----:B------:R-:W-:Y:S02]  /*7880*/  IMAD.MOV.U32 R201, RZ, RZ, R230 ;  /* 0x000000ffffc97224 */ /* 0x000fe400078e00e6 */
[----:B------:R-:W-:Y:S01]  /*7890*/  HMMA.16816.F32 R24, R4, R26, R124 ;  /* 0x0000001a0418723c */ /* 0x000fe2000000187c */
[----:B------:R-:W-:Y:S01]  /*78a0*/  HSET2.LE.AND R0, R0, R20, PT ;  /* 0x0000001400007233 */ /* 0x000fe20003803000 */
[----:B------:R-:W-:Y:S01]  /*78b0*/  IMAD.MOV.U32 R232, RZ, RZ, R168 ;  /* 0x000000ffffe87224 */ /* 0x000fe200078e00a8 */
[----:B-1----:R-:W-:-:S05]  /*78c0*/  F2FP.F16.F32.PACK_AB R3, R49, R43 ;  /* 0x0000002b3103723e */ /* 0x002fca00000000ff */
[C---:B------:R-:W-:Y:S01]  /*78d0*/  HMMA.16816.F32 R120, R4.reuse, R18, R120 ;  /* 0x000000120478723c */ /* 0x040fe20000001878 */
[----:B--2---:R-:W-:Y:S01]  /*78e0*/  FFMA.FTZ R14, R248, UR4, -R21 ;  /* 0x00000004f80e7c23 */ /* 0x004fe20008010815 */
[----:B------:R-:W-:Y:S01]  /*78f0*/  MOV R194, R167 ;  /* 0x000000a700c27202 */ /* 0x000fe20000000f00 */
[----:B------:R-:W-:Y:S01]  /*7900*/  IMAD.MOV.U32 R193, RZ, RZ, R220 ;  /* 0x000000ffffc17224 */ /* 0x000fe200078e00dc */
[----:B------:R-:W1:Y:S01]  /*7910*/  LDSM.16.MT88.4 R152, [R48+0x9c00] ;  /* 0x009c00003098783b */ /* 0x000e620000004200 */
[----:B------:R-:W-:Y:S02]  /*7920*/  IMAD.MOV.U32 R192, RZ, RZ, R215 ;  /* 0x000000ffffc07224 */ /* 0x000fe400078e00d7 */
[----:B------:R-:W-:Y:S01]  /*7930*/  IMAD.MOV.U32 R205, RZ, RZ, R208 ;  /* 0x000000ffffcd7224 */ /* 0x000fe200078e00d0 */
[C---:B------:R-:W-:Y:S08]  /*7940*/  HMMA.16816.F32 R32, R4.reuse, R34, R72 ;  /* 0x000000220420723c */ /* 0x040ff00000001848 */
[----:B------:R-:W-:Y:S01]  /*7950*/  HMMA.16816.F32 R44, R4, R46, R112 ;  /* 0x0000002e042c723c */ /* 0x000fe20000001870 */
[----:B------:R-:W-:Y:S01]  /*7960*/  LOP3.LUT R7, R2, 0xff, RZ, 0xc0, !PT ;  /* 0x000000ff02077812 */ /* 0x000fe200078ec0ff */
[----:B------:R-:W-:Y:S01]  /*7970*/  FFMA.FTZ R8, R249, UR4, -R22 ;  /* 0x00000004f9087c23 */ /* 0x000fe20008010816 */
[--C-:B------:R-:W-:Y:S01]  /*7980*/  HSET2.LE.AND R2, R10, R20.reuse, PT ;  /* 0x000000140a027233 */ /* 0x100fe20003803000 */
[----:B------:R-:W-:Y:S01]  /*7990*/  FFMA.FTZ R12, R197, UR4, -R21 ;  /* 0x00000004c50c7c23 */ /* 0x000fe20008010815 */
[----:B------:R-:W-:Y:S01]  /*79a0*/  PRMT R7, R7, 0x5410, R9 ;  /* 0x0000541007077816 */ /* 0x000fe20000000009 */
[----:B------:R-:W-:Y:S01]  /*79b0*/  FFMA.FTZ R13, R250, UR4, -R21 ;  /* 0x00000004fa0d7c23 */ /* 0x000fe20008010815 */
[----:B------:R-:W-:Y:S01]  /*79c0*/  F2FP.F16.F32.PACK_AB R4, R52, R51 ;  /* 0x000000333404723e */ /* 0x000fe200000000ff */
[----:B------:R-:W-:Y:S01]  /*79d0*/  IMAD.MOV.U32 R230, RZ, RZ, R166 ;  /* 0x000000ffffe67224 */ /* 0x000fe200078e00a6 */
[----:B------:R-:W-:Y:S01]  /*79e0*/  LOP3.LUT R171, R3, R0, RZ, 0xc0, !PT ;  /* 0x0000000003ab7212 */ /* 0x000fe200078ec0ff */
[----:B------:R-:W-:Y:S01]  /*79f0*/  MUFU.EX2 R14, R14 ;  /* 0x0000000e000e7308 */ /* 0x000fe20000000800 */
[----:B------:R-:W-:Y:S01]  /*7a00*/  LOP3.LUT R170, R4, R2, RZ, 0xc0, !PT ;  /* 0x0000000204aa7212 */ /* 0x000fe200078ec0ff */
[----:B------:R-:W-:Y:S01]  /*7a10*/  IMAD.MOV.U32 R195, RZ, RZ, R202 ;  /* 0x000000ffffc37224 */ /* 0x000fe200078e00ca */
[--C-:B------:R-:W-:Y:S01]  /*7a20*/  HSET2.LE.AND R0, R7, R20.reuse, PT ;  /* 0x0000001407007233 */ /* 0x100fe20003803000 */
[----:B------:R-:W-:Y:S01]  /*7a30*/  IMAD.MOV.U32 R208, RZ, RZ, R224 ;  /* 0x000000ffffd07224 */ /* 0x000fe200078e00e0 */
[----:B---3--:R-:W-:Y:S01]  /*7a40*/  F2FP.F16.F32.PACK_AB R2, R23, R36 ;  /* 0x000000241702723e */ /* 0x008fe200000000ff */
[----:B------:R-:W2:Y:S01]  /*7a50*/  LDSM.16.MT88.4 R76, [R41+0xc00] ;  /* 0x000c0000294c783b */ /* 0x000ea20000004200 */
[----:B------:R-:W-:-:S02]  /*7a60*/  HSET2.LE.AND R5, R11, R20, PT ;  /* 0x000000140b057233 */ /* 0x000fc40003803000 */
[----:B------:R-:W-:Y:S01]  /*7a70*/  F2FP.F16.F32.PACK_AB R6, R42, R50 ;  /* 0x000000322a06723e */ /* 0x000fe200000000ff */
[--C-:B------:R-:W-:Y:S01]  /*7a80*/  FFMA.FTZ R9, R196, UR4, -R22.reuse ;  /* 0x00000004c4097c23 */ /* 0x100fe20008010816 */
[----:B------:R-:W-:Y:S01]  /*7a90*/  LOP3.LUT R169, R2, R0, RZ, 0xc0, !PT ;  /* 0x0000000002a97212 */ /* 0x000fe200078ec0ff */
[----:B------:R-:W-:Y:S01]  /*7aa0*/  FFMA.FTZ R10, R246, UR4, -R22 ;  /* 0x00000004f60a7c23 */ /* 0x000fe20008010816 */
[----:B------:R-:W-:Y:S01]  /*7ab0*/  LOP3.LUT R2, R245, R58, R55, 0x96, !PT ;  /* 0x0000003af5027212 */ /* 0x000fe200078e9637 */
[----:B------:R-:W-:Y:S01]  /*7ac0*/  MUFU.EX2 R12, R12 ;  /* 0x0000000c000c7308 */ /* 0x000fe20000000800 */
[----:B------:R-:W-:Y:S01]  /*7ad0*/  LOP3.LUT R168, R6, R5, RZ, 0xc0, !PT ;  /* 0x0000000506a87212 */ /* 0x000fe200078ec0ff */
[----:B------:R-:W-:Y:S01]  /*7ae0*/  IMAD.MOV.U32 R166, RZ, RZ, R109 ;  /* 0x000000ffffa67224 */ /* 0x000fe200078e006d */
[----:B------:R-:W-:Y:S01]  /*7af0*/  LDSM.16.MT88.4 R124, [R48+0xbc00] ;  /* 0x00bc0000307c783b */ /* 0x000fe20000004200 */
[----:B------:R-:W-:-:S03]  /*7b00*/  IMAD.WIDE.U32 R2, R2, -0x2daee0ad, RZ ;  /* 0xd2511f5302027825 */ /* 0x000fc600078e00ff */
[----:B------:R-:W-:Y:S01]  /*7b10*/  LDSM.16.MT88.4 R16, [R41+0x2c00] ;  /* 0x002c00002910783b */ /* 0x000fe20000004200 */
[----:B------:R-:W-:Y:S01]  /*7b20*/  IMAD.MOV.U32 R5, RZ, RZ, R2 ;  /* 0x000000ffff057224 */ /* 0x000fe200078e0002 */
[C---:B------:R-:W-:Y:S01]  /*7b30*/  PRMT R7, R2.reuse, 0x7771, RZ ;  /* 0x0000777102077816 */ /* 0x040fe200000000ff */
[----:B------:R-:W-:Y:S01]  /*7b40*/  IMAD.MOV.U32 R197, RZ, RZ, R200 ;  /* 0x000000ffffc57224 */ /* 0x000fe200078e00c8 */
[C---:B------:R-:W-:Y:S01]  /*7b50*/  PRMT R6, R2.reuse, 0x7773, RZ ;  /* 0x0000777302067816 */ /* 0x040fe200000000ff */
[----:B------:R-:W-:Y:S01]  /*7b60*/  MUFU.EX2 R13, R13 ;  /* 0x0000000d000d7308 */ /* 0x000fe20000000800 */
[----:B------:R-:W-:Y:S01]  /*7b70*/  PRMT R4, R2, 0x7772, RZ ;  /* 0x0000777202047816 */ /* 0x000fe200000000ff */
[----:B------:R-:W-:Y:S01]  /*7b80*/  IMAD.MOV.U32 R224, RZ, RZ, R228 ;  /* 0x000000ffffe07224 */ /* 0x000fe200078e00e4 */
[----:B------:R-:W-:Y:S01]  /*7b90*/  LOP3.LUT R2, R5, 0xff, RZ, 0xc0, !PT ;  /* 0x000000ff05027812 */ /* 0x000fe200078ec0ff */
[----:B------:R3:W5:Y:S01]  /*7ba0*/  LDL.LU R220, [R1+0x80] ;  /* 0x0000800001dc7983 */ /* 0x0007620000300800 */
[----:B------:R-:W-:Y:S01]  /*7bb0*/  LOP3.LUT R0, R247, R56, R3, 0x96, !PT ;  /* 0x00000038f7007212 */ /* 0x000fe200078e9603 */
[----:B------:R-:W-:Y:S01]  /*7bc0*/  FFMA.FTZ R3, R251, UR4, -R22 ;  /* 0x00000004fb037c23 */ /* 0x000fe20008010816 */
[----:B------:R-:W-:Y:S01]  /*7bd0*/  PRMT R5, R2, 0x5410, R7 ;  /* 0x0000541002057816 */ /* 0x000fe20000000007 */
[----:B------:R-:W-:Y:S01]  /*7be0*/  FFMA.FTZ R11, R252, UR4, -R21 ;  /* 0x00000004fc0b7c23 */ /* 0x000fe20008010815 */
[----:B------:R-:W-:Y:S01]  /*7bf0*/  LOP3.LUT R2, R0, 0xffff, RZ, 0xc0, !PT ;  /* 0x0000ffff00027812 */ /* 0x000fe200078ec0ff */
[----:B------:R4:W-:Y:S01]  /*7c00*/  MUFU.EX2 R15, R3 ;  /* 0x00000003000f7308 */ /* 0x0009e20000000800 */
[----:B------:R-:W-:-:S03]  /*7c10*/  PRMT R6, R4, 0x5410, R6 ;  /* 0x0000541004067816 */ /* 0x000fc60000000006 */
[----:B------:R-:W-:Y:S01]  /*7c20*/  MUFU.EX2 R9, R9 ;  /* 0x0000000900097308 */ /* 0x000fe20000000800 */
[----:B------:R-:W-:-:S03]  /*7c30*/  SHF.R.U32.HI R2, RZ, 0x8, R2 ;  /* 0x00000008ff027819 */ /* 0x000fc60000011602 */
[----:B------:R-:W-:Y:S01]  /*7c40*/  MUFU.EX2 R10, R10 ;  /* 0x0000000a000a7308 */ /* 0x000fe20000000800 */
[----:B------:R-:W-:Y:S01]  /*7c50*/  IMAD.MOV.U32 R196, RZ, RZ, R201 ;  /* 0x000000ffffc47224 */ /* 0x000fe200078e00c9 */
[----:B------:R-:W-:Y:S01]  /*7c60*/  MOV R228, R233 ;  /* 0x000000e900e47202 */ /* 0x000fe20000000f00 */
[----:B------:R-:W-:Y:S01]  /*7c70*/  IMAD.MOV.U32 R200, RZ, RZ, R166 ;  /* 0x000000ffffc87224 */ /* 0x000fe200078e00a6 */
[----:B------:R1:W2:Y:S01]  /*7c80*/  MUFU.EX2 R21, R8 ;  /* 0x0000000800157308 */ /* 0x0002a20000000800 */
[----:B------:R-:W-:Y:S01]  /*7c90*/  IMAD.MOV.U32 R202, RZ, RZ, R232 ;  /* 0x000000ffffca7224 */ /* 0x000fe200078e00e8 */
[----:B----4-:R-:W-:Y:S01]  /*7ca0*/  LOP3.LUT R3, R0, 0xff, RZ, 0xc0, !PT ;  /* 0x000000ff00037812 */ /* 0x010fe200078ec0ff */
[----:B------:R-:W-:Y:S01]  /*7cb0*/  IMAD.MOV.U32 R201, RZ, RZ, R164 ;  /* 0x000000ffffc97224 */ /* 0x000fe200078e00a4 */
[----:B------:R-:W-:Y:S01]  /*7cc0*/  HSET2.LE.AND R5, R5, R20, PT ;  /* 0x0000001405057233 */ /* 0x000fe20003803000 */
[----:B------:R3:W5:Y:S01]  /*7cd0*/  LDL.LU R215, [R1+0x7c] ;  /* 0x00007c0001d77983 */ /* 0x0007620000300800 */
[----:B------:R-:W-:-:S02]  /*7ce0*/  PRMT R4, R3, 0x5410, R2 ;  /* 0x0000541003047816 */ /* 0x000fc40000000002 */
[----:B------:R-:W-:Y:S02]  /*7cf0*/  PRMT R2, R0, 0x7632, R2 ;  /* 0x0000763200027816 */ /* 0x000fe40000000002 */
[----:B------:R-:W-:Y:S02]  /*7d00*/  SHF.R.U32.HI R0, RZ, 0x18, R0 ;  /* 0x00000018ff007819 */ /* 0x000fe40000011600 */
[----:B------:R-:W-:Y:S02]  /*7d10*/  LOP3.LUT R2, R2, 0xff, RZ, 0xc0, !PT ;  /* 0x000000ff02027812 */ /* 0x000fe400078ec0ff */
[----:B------:R-:W-:Y:S02]  /*7d20*/  LOP3.LUT R3, R6, 0xff00ff, RZ, 0xc0, !PT ;  /* 0x00ff00ff06037812 */ /* 0x000fe400078ec0ff */
[----:B------:R-:W-:Y:S02]  /*7d30*/  PRMT R0, R2, 0x5410, R0 ;  /* 0x0000541002007816 */ /* 0x000fe40000000000 */
[----:B-1----:R-:W-:-:S02]  /*7d40*/  HSET2.LE.AND R8, R4, R20, PT ;  /* 0x0000001404087233 */ /* 0x002fc40003803000 */
[--C-:B------:R-:W-:Y:S02]  /*7d50*/  HSET2.LE.AND R6, R3, R20.reuse, PT ;  /* 0x0000001403067233 */ /* 0x100fe40003803000 */
[----:B--2---:R-:W-:Y:S02]  /*7d60*/  F2FP.F16.F32.PACK_AB R3, R21, R15 ;  /* 0x0000000f1503723e */ /* 0x004fe400000000ff */
[----:B------:R-:W-:Y:S02]  /*7d70*/  HSET2.LE.AND R7, R0, R20, PT ;  /* 0x0000001400077233 */ /* 0x000fe40003803000 */
[----:B------:R-:W-:Y:S02]  /*7d80*/  F2FP.F16.F32.PACK_AB R2, R14, R12 ;  /* 0x0000000c0e02723e */ /* 0x000fe400000000ff */
[----:B------:R-:W-:Y:S01]  /*7d90*/  F2FP.F16.F32.PACK_AB R0, R10, R9 ;  /* 0x000000090a00723e */ /* 0x000fe200000000ff */
[----:B------:R-:W1:Y:S01]  /*7da0*/  MUFU.EX2 R11, R11 ;  /* 0x0000000b000b7308 */ /* 0x000e620000000800 */
[----:B------:R-:W-:Y:S01]  /*7db0*/  LOP3.LUT R164, R3, R8, RZ, 0xc0, !PT ;  /* 0x0000000803a47212 */ /* 0x000fe200078ec0ff */
[----:B------:R-:W-:Y:S01]  /*7dc0*/  FADD.FTZ R3, R193, R192 ;  /* 0x000000c0c1037221 */ /* 0x000fe20000010000 */
[----:B------:R-:W-:Y:S01]  /*7dd0*/  LOP3.LUT R167, R2, R6, RZ, 0xc0, !PT ;  /* 0x0000000602a77212 */ /* 0x000fe200078ec0ff */
[----:B------:R-:W-:Y:S01]  /*7de0*/  IMAD.MOV.U32 R193, RZ, RZ, R194 ;  /* 0x000000ffffc17224 */ /* 0x000fe200078e00c2 */
[----:B------:R-:W-:Y:S01]  /*7df0*/  LOP3.LUT R166, R0, R5, RZ, 0xc0, !PT ;  /* 0x0000000500a67212 */ /* 0x000fe200078ec0ff */
[----:B------:R-:W-:Y:S01]  /*7e00*/  FADD.FTZ R2, R213, R214 ;  /* 0x000000d6d5027221 */ /* 0x000fe20000010000 */
[----:B------:R-:W-:Y:S01]  /*7e10*/  IMAD.MOV.U32 R194, RZ, RZ, R195 ;  /* 0x000000ffffc27224 */ /* 0x000fe200078e00c3 */
[----:B------:R-:W-:Y:S01]  /*7e20*/  MOV R233, R110 ;  /* 0x0000006e00e97202 */ /* 0x000fe20000000f00 */
[----:B------:R-:W-:Y:S01]  /*7e30*/  FADD.FTZ R0, R40, R212 ;  /* 0x000000d428007221 */ /* 0x000fe20000010000 */
[----:B------:R-:W-:Y:S01]  /*7e40*/  MOV R195, R196 ;  /* 0x000000c400c37202 */ /* 0x000fe20000000f00 */
[----:B------:R-:W-:Y:S01]  /*7e50*/  FADD.FTZ R5, R38, R39 ;  /* 0x0000002726057221 */ /* 0x000fe20000010000 */
[----:B------:R-:W-:Y:S01]  /*7e60*/  FADD.FTZ R3, R37, R3 ;  /* 0x0000000325037221 */ /* 0x000fe20000010000 */
[----:B------:R-:W-:-:S02]  /*7e70*/  IMAD.MOV.U32 R196, RZ, RZ, R197 ;  /* 0x000000ffffc47224 */ /* 0x000fc400078e00c5 */
[----:B------:R-:W-:Y:S01]  /*7e80*/  FADD.FTZ R2, R193, R2 ;  /* 0x00000002c1027221 */ /* 0x000fe20000010000 */
[----:B------:R-:W-:Y:S02]  /*7e90*/  IMAD.MOV.U32 R197, RZ, RZ, R198 ;  /* 0x000000ffffc57224 */ /* 0x000fe400078e00c6 */
[----:B------:R-:W-:Y:S01]  /*7ea0*/  FADD.FTZ R0, R194, R0 ;  /* 0x00000000c2007221 */ /* 0x000fe20000010000 */
[----:B------:R-:W-:Y:S02]  /*7eb0*/  IMAD.MOV.U32 R198, RZ, RZ, R199 ;  /* 0x000000ffffc67224 */ /* 0x000fe400078e00c7 */
[----:B------:R-:W-:Y:S01]  /*7ec0*/  FADD.FTZ R5, R195, R5 ;  /* 0x00000005c3057221 */ /* 0x000fe20000010000 */
[----:B------:R-:W-:Y:S02]  /*7ed0*/  IMAD.MOV.U32 R199, RZ, RZ, R233 ;  /* 0x000000ffffc77224 */ /* 0x000fe400078e00e9 */
[----:B------:R-:W-:Y:S01]  /*7ee0*/  FADD.FTZ R3, R196, R3 ;  /* 0x00000003c4037221 */ /* 0x000fe20000010000 */
[----:B------:R-:W-:Y:S01]  /*7ef0*/  FADD.FTZ R2, R197, R2 ;  /* 0x00000002c5027221 */ /* 0x000fe20000010000 */
[----:B------:R-:W-:Y:S01]  /*7f00*/  FADD.FTZ R0, R198, R0 ;  /* 0x00000000c6007221 */ /* 0x000fe20000010000 */
[----:B------:R-:W-:Y:S01]  /*7f10*/  FADD.FTZ R5, R199, R5 ;  /* 0x00000005c7057221 */ /* 0x000fe20000010000 */
[----:B------:R-:W-:Y:S01]  /*7f20*/  FADD.FTZ R3, R200, R3 ;  /* 0x00000003c8037221 */ /* 0x000fe20000010000 */
[----:B-1----:R-:W-:Y:S01]  /*7f30*/  F2FP.F16.F32.PACK_AB R4, R13, R11 ;  /* 0x0000000b0d04723e */ /* 0x002fe200000000ff */
[----:B------:R-:W-:Y:S01]  /*7f40*/  FADD.FTZ R2, R201, R2 ;  /* 0x00000002c9027221 */ /* 0x000fe20000010000 */
[----:B------:R-:W-:Y:S01]  /*7f50*/  FADD.FTZ R0, R202, R0 ;  /* 0x00000000ca007221 */ /* 0x000fe20000010000 */
[----:B------:R-:W-:Y:S01]  /*7f60*/  FADD.FTZ R5, R203, R5 ;  /* 0x00000005cb057221 */ /* 0x000fe20000010000 */
[----:B------:R-:W-:-:S02]  /*7f70*/  IMAD.MOV.U32 R232, RZ, RZ, R165 ;  /* 0x000000ffffe87224 */ /* 0x000fc400078e00a5 */
[----:B------:R-:W-:Y:S01]  /*7f80*/  FADD.FTZ R3, R204, R3 ;  /* 0x00000003cc037221 */ /* 0x000fe20000010000 */
[----:B------:R-:W-:Y:S01]  /*7f90*/  LOP3.LUT R165, R4, R7, RZ, 0xc0, !PT ;  /* 0x0000000704a57212 */ /* 0x000fe200078ec0ff */
[----:B------:R-:W-:Y:S01]  /*7fa0*/  FADD.FTZ R2, R205, R2 ;  /* 0x00000002cd027221 */ /* 0x000fe20000010000 */
[----:B------:R-:W-:Y:S01]  /*7fb0*/  FADD.FTZ R4, R206, R0 ;  /* 0x00000000ce047221 */ /* 0x000fe20000010000 */
[----:B------:R-:W-:Y:S01]  /*7fc0*/  FADD.FTZ R0, R207, R5 ;  /* 0x00000005cf007221 */ /* 0x000fe20000010000 */
[----:B------:R-:W1:Y:S01]  /*7fd0*/  LDSM.16.MT88.4 R108, [R41+0x1c00] ;  /* 0x001c0000296c783b */ /* 0x000e620000004200 */
        /* <DEDUP_REMOVED lines=13> */
[----:B------:R-:W-:-:S02]  /*80b0*/  IMAD.MOV.U32 R233, RZ, RZ, R217 ;  /* 0x000000ffffe97224 */ /* 0x000fc400078e00d9 */
        /* <DEDUP_REMOVED lines=21> */
[----:B------:R3:W5:Y:S01]  /*8210*/  LDL.LU R214, [R1+0x78] ;  /* 0x0000780001d67983 */ /* 0x0007620000300800 */
[----:B------:R-:W-:Y:S01]  /*8220*/  FADD.FTZ R2, R9, R4 ;  /* 0x0000000409027221 */ /* 0x000fe20000010000 */
[----:B------:R-:W-:Y:S01]  /*8230*/  FADD.FTZ R0, R12, R0 ;  /* 0x000000000c007221 */ /* 0x000fe20000010000 */
[----:B------:R-:W-:Y:S01]  /*8240*/  FADD.FTZ R245, R52, R5 ;  /* 0x0000000534f57221 */ /* 0x000fe20000010000 */
[----:B------:R3:W5:Y:S01]  /*8250*/  LDL.LU R213, [R1+0x74] ;  /* 0x0000740001d57983 */ /* 0x0007620000300800 */
[----:B------:R-:W-:Y:S01]  /*8260*/  FADD.FTZ R216, R49, R3 ;  /* 0x0000000331d87221 */ /* 0x000fe20000010000 */
[----:B------:R-:W-:-:S02]  /*8270*/  FADD.FTZ R218, R10, R2 ;  /* 0x000000020ada7221 */ /* 0x000fc40000010000 */
[----:B------:R3:W5:Y:S01]  /*8280*/  LDL.LU R212, [R1+0x70] ;  /* 0x0000700001d47983 */ /* 0x0007620000300800 */
[----:B------:R-:W-:-:S03]  /*8290*/  FADD.FTZ R219, R14, R0 ;  /* 0x000000000edb7221 */ /* 0x000fc60000010000 */
[----:B------:R3:W5:Y:S01]  /*82a0*/  LDL.LU R40, [R1+0x6c] ;  /* 0x00006c0001287983 */ /* 0x0007620000300800 */
[C---:B------:R-:W-:Y:S03]  /*82b0*/  HMMA.16816.F32 R144, R168.reuse, R152, R144 ;  /* 0x00000098a890723c */ /* 0x040fe60000001890 */
[----:B------:R3:W5:Y:S04]  /*82c0*/  LDL.LU R39, [R1+0x68] ;  /* 0x0000680001277983 */ /* 0x0007680000300800 */
[----:B------:R3:W5:Y:S01]  /*82d0*/  LDL.LU R38, [R1+0x64] ;  /* 0x0000640001267983 */ /* 0x0007620000300800 */
[C---:B------:R-:W-:Y:S03]  /*82e0*/  HMMA.16816.F32 R156, R168.reuse, R154, R156 ;  /* 0x0000009aa89c723c */ /* 0x040fe6000000189c */
[----:B------:R3:W5:Y:S04]  /*82f0*/  LDL.LU R37, [R1+0x60] ;  /* 0x0000600001257983 */ /* 0x0007680000300800 */
[----:B------:R3:W-:Y:S01]  /*8300*/  STL [R1+0xc], R245 ;  /* 0x00000cf501007387 */ /* 0x0007e20000100800 */
[C---:B------:R-:W-:Y:S03]  /*8310*/  HMMA.16816.F32 R68, R168.reuse, R76, R68 ;  /* 0x0000004ca844723c */ /* 0x040fe60000001844 */
[----:B------:R3:W-:Y:S05]  /*8320*/  STL [R1+0x10], R216 ;  /* 0x000010d801007387 */ /* 0x0007ea0000100800 */
[C---:B------:R-:W-:Y:S01]  /*8330*/  HMMA.16816.F32 R80, R168.reuse, R78, R80 ;  /* 0x0000004ea850723c */ /* 0x040fe20000001850 */
[----:B------:R3:W-:Y:S07]  /*8340*/  STL [R1+0x14], R218 ;  /* 0x000014da01007387 */ /* 0x0007ee0000100800 */
[C---:B------:R-:W-:Y:S01]  /*8350*/  HMMA.16816.F32 R84, R168.reuse, R92, R84 ;  /* 0x0000005ca854723c */ /* 0x040fe20000001854 */
[----:B------:R-:W2:Y:S07]  /*8360*/  S2R R217, SR_TID.X ;  /* 0x0000000000d97919 */ /* 0x000eae0000002100 */
[C---:B------:R-:W-:Y:S01]  /*8370*/  HMMA.16816.F32 R96, R168.reuse, R94, R96 ;  /* 0x0000005ea860723c */ /* 0x040fe20000001860 */
[----:B------:R3:W-:Y:S07]  /*8380*/  STL [R1+0x18], R219 ;  /* 0x000018db01007387 */ /* 0x0007ee0000100800 */
[C---:B-1----:R-:W-:Y:S08]  /*8390*/  HMMA.16816.F32 R100, R168.reuse, R108, R100 ;  /* 0x0000006ca864723c */ /* 0x042ff00000001864 */
        /* <DEDUP_REMOVED lines=17> */
[----:B------:R-:W-:Y:S01]  /*84b0*/  UMOV UR12, 0xffffffff ;  /* 0xffffffff000c7882 */ /* 0x000fe20000000000 */
[----:B------:R-:W-:-:S03]  /*84c0*/  NOP ;  /* 0x0000000000007918 */ /* 0x000fc60000000000 */
[----:B--23--:R-:W-:-:S15]  /*84d0*/  BRA.U !UP1, `(.L_x_572) ;  /* 0x000000bd09307547 */ /* 0x00cfde000b800000 */
[----:B------:R-:W2:Y:S04]  /*84e0*/  LDL R211, [R1+0x54] ;  /* 0x0000540001d37983 */ /* 0x000ea80000100800 */
[----:B------:R-:W3:Y:S04]  /*84f0*/  LDL R210, [R1+0x1c] ;  /* 0x00001c0001d27983 */ /* 0x000ee80000100800 */
[----:B------:R-:W4:Y:S04]  /*8500*/  LDL R225, [R1+0x50] ;  /* 0x0000500001e17983 */ /* 0x000f280000100800 */
[----:B------:R-:W4:Y:S04]  /*8510*/  LDL R224, [R1+0x30] ;  /* 0x0000300001e07983 */ /* 0x000f280000100800 */
[----:B------:R-:W4:Y:S04]  /*8520*/  LDL.64 R234, [R1+0x40] ;  /* 0x0000400001ea7983 */ /* 0x000f280000100a00 */
[----:B------:R-:W4:Y:S04]  /*8530*/  LDL.64 R232, [R1+0x48] ;  /* 0x0000480001e87983 */ /* 0x000f280000100a00 */
[----:B------:R-:W4:Y:S04]  /*8540*/  LDL.64 R230, [R1+0x20] ;  /* 0x0000200001e67983 */ /* 0x000f280000100a00 */
[----:B------:R-:W4:Y:S04]  /*8550*/  LDL.64 R228, [R1+0x28] ;  /* 0x0000280001e47983 */ /* 0x000f280000100a00 */
[----:B------:R-:W4:Y:S01]  /*8560*/  LDL.64 R226, [R1+0x38] ;  /* 0x0000380001e27983 */ /* 0x000f220000100a00 */
[C---:B------:R-:W-:Y:S01]  /*8570*/  IMAD.SHL.U32 R209, R217.reuse, 0x10, RZ ;  /* 0x00000010d9d17824 */ /* 0x040fe200078e00ff */
[----:B------:R-:W1:Y:S01]  /*8580*/  LDCU UR4, c[0x0][0x440] ;  /* 0x00008800ff0477ac */ /* 0x000e620008000800 */
[C---:B-----5:R-:W-:Y:S01]  /*8590*/  IMAD.SHL.U32 R215, R217.reuse, 0x4, RZ ;  /* 0x00000004d9d77824 */ /* 0x060fe200078e00ff */
[----:B------:R-:W-:Y:S01]  /*85a0*/  SHF.R.U32.HI R213, RZ, 0x1, R217 ;  /* 0x00000001ffd57819 */ /* 0x000fe200000116d9 */
[----:B------:R-:W-:Y:S01]  /*85b0*/  IMAD.SHL.U32 R5, R217, 0x20, RZ ;  /* 0x00000020d9057824 */ /* 0x000fe200078e00ff */
[----:B------:R-:W-:Y:S01]  /*85c0*/  UIADD3 UR17, UPT, UPT, UR19, -0x2, URZ ;  /* 0xfffffffe13117890 */ /* 0x000fe2000fffe0ff */
[----:B------:R-:W-:Y:S01]  /*85d0*/  LOP3.LUT R214, R209, 0x3e00, RZ, 0xc0, !PT ;  /* 0x00003e00d1d67812 */ /* 0x000fe200078ec0ff */
[----:B------:R-:W-:-:S04]  /*85e0*/  DEPBAR.LE SB0, 0x0 ;  /* 0x000080000000791a */ /* 0x000fc80000000000 */
[----:B------:R-:W-:Y:S01]  /*85f0*/  LOP3.LUT R2, R215, 0x18, RZ, 0xc0, !PT ;  /* 0x00000018d7027812 */ /* 0x000fe200078ec0ff */
[----:B------:R-:W-:Y:S01]  /*8600*/  UIMAD.WIDE.U32 UR22, UR17, UR8, URZ ;  /* 0x00000008111672a5 */ /* 0x000fe2000f8e00ff */
[--C-:B------:R-:W-:Y:S02]  /*8610*/  LOP3.LUT R3, R214, 0x120, R5.reuse, 0xf8, !PT ;  /* 0x00000120d6037812 */ /* 0x100fe400078ef805 */
[----:B------:R-:W-:Y:S02]  /*8620*/  LOP3.LUT R0, R213, 0x8, RZ, 0xc0, !PT ;  /* 0x00000008d5007812 */ /* 0x000fe400078ec0ff */
[----:B------:R-:W-:Y:S01]  /*8630*/  LOP3.LUT R4, R2, 0xc0, R5, 0xf8, !PT ;  /* 0x000000c002047812 */ /* 0x000fe200078ef805 */
[----:B------:R-:W-:Y:S01]  /*8640*/  UIMAD UR17, UR17, UR9, UR23 ;  /* 0x00000009111172a4 */ /* 0x000fe2000f8e0217 */
[----:B------:R-:W-:Y:S02]  /*8650*/  IMAD.U32 R6, RZ, RZ, UR22 ;  /* 0x00000016ff067e24 */ /* 0x000fe4000f8e00ff */
[----:B------:R-:W-:-:S02]  /*8660*/  LOP3.LUT R8, R3, R4, R0, 0xf6, !PT ;  /* 0x0000000403087212 */ /* 0x000fc400078ef600 */
[----:B------:R-:W-:Y:S01]  /*8670*/  LOP3.LUT R0, R209, 0x100, RZ, 0xc0, !PT ;  /* 0x00000100d1007812 */ /* 0x000fe200078ec0ff */
[----:B------:R-:W-:Y:S01]  /*8680*/  USHF.L.U32 UR13, UR22, 0x6, URZ ;  /* 0x00000006160d7899 */ /* 0x000fe200080006ff */
[----:B------:R-:W-:Y:S02]  /*8690*/  IMAD.U32 R7, RZ, RZ, UR23 ;  /* 0x00000017ff077e24 */ /* 0x000fe4000f8e00ff */
[----:B------:R-:W-:Y:S01]  /*86a0*/  LOP3.LUT R7, R0, 0x20, R5, 0xf8, !PT ;  /* 0x0000002000077812 */ /* 0x000fe200078ef805 */
[----:B------:R-:W-:Y:S01]  /*86b0*/  IMAD.U32 R0, RZ, RZ, UR17 ;  /* 0x00000011ff007e24 */ /* 0x000fe2000f8e00ff */
[----:B------:R-:W-:Y:S01]  /*86c0*/  USHF.L.U64.HI UR16, UR22, 0x6, UR17 ;  /* 0x0000000616107899 */ /* 0x000fe20008010211 */
[----:B-1----:R-:W-:Y:S01]  /*86d0*/  ISETP.GE.AND P3, PT, R242, UR4, PT ;  /* 0x00000004f2007c0c */ /* 0x002fe2000bf66270 */
[----:B------:R-:W-:-:S04]  /*86e0*/  ULEA UR13, UP0, UR8, UR13, 0x5 ;  /* 0x0000000d080d7291 */ /* 0x000fc8000f8028ff */
[----:B------:R-:W-:Y:S02]  /*86f0*/  ULEA.HI.X UR16, UR8, UR16, UR9, 0x5, UP0 ;  /* 0x0000001008107291 */ /* 0x000fe400080f2c09 */
[----:B------:R-:W-:Y:S01]  /*8700*/  IMAD.U32 R9, RZ, RZ, UR13 ;  /* 0x0000000dff097e24 */ /* 0x000fe2000f8e00ff */
[----:B------:R1:W-:Y:S01]  /*8710*/  STL [R1+0x58], R4 ;  /* 0x0000580401007387 */ /* 0x0003e20000100800 */
[----:B------:R-:W-:Y:S02]  /*8720*/  LOP3.LUT R5, R4, 0x8, R217, 0x78, !PT ;  /* 0x0000000804057812 */ /* 0x000fe400078e78d9 */
[----:B------:R-:W-:Y:S01]  /*8730*/  IMAD.U32 R10, RZ, RZ, UR16 ;  /* 0x00000010ff0a7e24 */ /* 0x000fe2000f8e00ff */
[----:B------:R-:W-:Y:S01]  /*8740*/  BAR.SYNC.DEFER_BLOCKING 0x0 ;  /* 0x0000000000007b1d */ /* 0x000fe20000010000 */
[----:B--2---:R-:W-:Y:S02]  /*8750*/  LEA R2, P1, R6, R211, 0x7 ;  /* 0x000000d306027211 */ /* 0x004fe400078238ff */
[----:B---3--:R-:W-:-:S02]  /*8760*/  ISETP.GE.AND P2, PT, R210, UR4, PT ;  /* 0x00000004d2007c0c */ /* 0x008fc4000bf46270 */
[----:B----4-:R-:W-:Y:S02]  /*8770*/  LEA.HI.X R3, R6, R225, R0, 0x7, P1 ;  /* 0x000000e106037211 */ /* 0x010fe400008f3c00 */
[----:B------:R-:W-:-:S03]  /*8780*/  ISETP.GE.AND P1, PT, R224, UR4, PT ;  /* 0x00000004e0007c0c */ /* 0x000fc6000bf26270 */
[----:B------:R-:W-:Y:S01]  /*8790*/  @!PT LDS RZ, [RZ] ;  /* 0x00000000fffff984 */ /* 0x000fe20000000800 */
[----:B------:R-:W-:Y:S01]  /*87a0*/  @!PT LDS RZ, [RZ] ;  /* 0x00000000fffff984 */ /* 0x000fe20000000800 */
[----:B------:R-:W-:Y:S01]  /*87b0*/  @!PT LDS RZ, [RZ] ;  /* 0x00000000fffff984 */ /* 0x000fe20000000800 */
[----:B------:R-:W-:Y:S01]  /*87c0*/  @!P3 LDGSTS.E.BYPASS.LTC128B.128 [R220+0x9000], desc[UR20][R2.64] ;  /* 0x0900000002dcbfae */ /* 0x000fe2000b981a14 */
[----:B-1----:R-:W-:Y:S02]  /*87d0*/  LEA R4, P0, R9, R211, 0x1 ;  /* 0x000000d309047211 */ /* 0x002fe400078008ff */
[----:B------:R-:W-:Y:S01]  /*87e0*/  LOP3.LUT R6, R7, R5, RZ, 0xfc, !PT ;  /* 0x0000000507067212 */ /* 0x000fe200078efcff */
[----:B------:R-:W-:Y:S01]  /*87f0*/  @P3 STS.128 [R220+0x9000], RZ ;  /* 0x009000ffdc003388 */ /* 0x000fe20000000c00 */
[----:B------:R-:W-:-:S03]  /*8800*/  LEA.HI.X R5, R9, R225, R10, 0x1, P0 ;  /* 0x000000e109057211 */ /* 0x000fc600000f0c0a */
        /* <DEDUP_REMOVED lines=24> */
[----:B------:R2:W-:Y:S01]  /*8990*/  @!P1 LDGSTS.E.BYPASS.LTC128B.128 [R220+0xb800], desc[UR20][R4.64+0x80] ;  /* 0x0b80008004dc9fae */ /* 0x0005e2000b981a14 */
[----:B-1----:R-:W-:-:S03]  /*89a0*/  LEA R3, R6, UR6, 0x1 ;  /* 0x0000000606037c11 */ /* 0x002fc6000f8e08ff */
[----:B------:R-:W-:Y:S04]  /*89b0*/  @P1 STS.128 [R220+0xb800], RZ ;  /* 0x00b800ffdc001388 */ /* 0x000fe80000000c00 */
[----:B------:R-:W-:Y:S04]  /*89c0*/  LDSM.16.M88.4 R32, [R3+0x6000] ;  /* 0x006000000320783b */ /* 0x000fe80000000200 */
[----:B------:R-:W1:Y:S04]  /*89d0*/  LDSM.16.M88.4 R8, [R0+0x1000] ;  /* 0x001000000008783b */ /* 0x000e680000000200 */
[----:B------:R-:W3:Y:S04]  /*89e0*/  LDSM.16.M88.4 R12, [R0] ;  /* 0x00000000000c783b */ /* 0x000ee80000000200 */
[----:B------:R-:W4:Y:S01]  /*89f0*/  LDSM.16.M88.4 R28, [R3+0x6400] ;  /* 0x00640000031c783b */ /* 0x000f220000000200 */
[----:B------:R-:W-:-:S02]  /*8a00*/  IMAD.IADD R16, R212, 0x1, R0 ;  /* 0x00000001d4107824 */ /* 0x000fc400078e0200 */
[----:B------:R-:W-:Y:S01]  /*8a10*/  IMAD.IADD R2, R212, 0x1, R3 ;  /* 0x00000001d4027824 */ /* 0x000fe200078e0203 */
[----:B------:R-:W4:Y:S04]  /*8a20*/  LDSM.16.M88.4 R24, [R3+0x6800] ;  /* 0x006800000318783b */ /* 0x000f280000000200 */
[----:B------:R-:W-:Y:S04]  /*8a30*/  STL [R1+0x5c], R6 ;  /* 0x00005c0601007387 */ /* 0x000fe80000100800 */
[----:B------:R-:W4:Y:S04]  /*8a40*/  LDSM.16.M88.4 R20, [R3+0x6c00] ;  /* 0x006c00000314783b */ /* 0x000f280000000200 */
[----:B--2---:R-:W-:Y:S04]  /*8a50*/  LDSM.16.M88.4 R4, [R16] ;  /* 0x000000001004783b */ /* 0x004fe80000000200 */
[----:B------:R-:W-:Y:S04]  /*8a60*/  LDSM.16.M88.4 R44, [R2+0x6400] ;  /* 0x00640000022c783b */ /* 0x000fe80000000200 */
[----:B------:R-:W2:Y:S04]  /*8a70*/  LDSM.16.M88.4 R16, [R16+0x1000] ;  /* 0x001000001010783b */ /* 0x000ea80000000200 */
[----:B------:R-:W2:Y:S01]  /*8a80*/  LDSM.16.M88.4 R60, [R2+0x6800] ;  /* 0x00680000023c783b */ /* 0x000ea20000000200 */
[----:B-1----:R-:W-:Y:S03]  /*8a90*/  HMMA.16816.F32 R196, R8, R34, RZ ;  /* 0x0000002208c4723c */ /* 0x002fe600000018ff */
[----:B------:R-:W1:Y:S04]  /*8aa0*/  LDSM.16.M88.4 R52, [R2+0x6000] ;  /* 0x006000000234783b */ /* 0x000e680000000200 */
[----:B------:R4:W1:Y:S01]  /*8ab0*/  LDSM.16.M88.4 R56, [R2+0x6c00] ;  /* 0x006c00000238783b */ /* 0x0008620000000200 */
[----:B---3--:R-:W-:Y:S01]  /*8ac0*/  HMMA.16816.F32 R184, R12, R32, RZ ;  /* 0x000000200cb8723c */ /* 0x008fe200000018ff */
[----:B------:R-:W-:Y:S01]  /*8ad0*/  IMAD.MOV.U32 R240, RZ, RZ, R228 ;  /* 0x000000fffff07224 */ /* 0x000fe200078e00e4 */
[----:B------:R-:W-:Y:S01]  /*8ae0*/  MOV R51, R235 ;  /* 0x000000eb00337202 */ /* 0x000fe20000000f00 */
[----:B------:R-:W-:-:S02]  /*8af0*/  IMAD.MOV.U32 R241, RZ, RZ, R229 ;  /* 0x000000fffff17224 */ /* 0x000fc400078e00e5 */
[----:B------:R-:W-:Y:S02]  /*8b00*/  IMAD.MOV.U32 R246, RZ, RZ, R230 ;  /* 0x000000fffff67224 */ /* 0x000fe400078e00e6 */
[----:B------:R-:W-:Y:S01]  /*8b10*/  IMAD.MOV.U32 R247, RZ, RZ, R231 ;  /* 0x000000fffff77224 */ /* 0x000fe200078e00e7 */
[----:B------:R-:W-:Y:S01]  /*8b20*/  HMMA.16816.F32 R180, R12, R34, RZ ;  /* 0x000000220cb4723c */ /* 0x000fe200000018ff */
[----:B------:R-:W-:Y:S02]  /*8b30*/  IMAD.MOV.U32 R42, RZ, RZ, R232 ;  /* 0x000000ffff2a7224 */ /* 0x000fe400078e00e8 */
[----:B------:R-:W-:Y:S02]  /*8b40*/  IMAD.MOV.U32 R43, RZ, RZ, R233 ;  /* 0x000000ffff2b7224 */ /* 0x000fe400078e00e9 */
[----:B------:R-:W-:Y:S02]  /*8b50*/  IMAD.MOV.U32 R50, RZ, RZ, R234 ;  /* 0x000000ffff327224 */ /* 0x000fe400078e00ea */
[----:B------:R-:W-:Y:S01]  /*8b60*/  IMAD.MOV.U32 R142, RZ, RZ, R226 ;  /* 0x000000ffff8e7224 */ /* 0x000fe200078e00e2 */
[----:B------:R-:W-:Y:S01]  /*8b70*/  HMMA.16816.F32 R200, R8, R32, RZ ;  /* 0x0000002008c8723c */ /* 0x000fe200000018ff */
[----:B------:R-:W-:-:S02]  /*8b80*/  IMAD.MOV.U32 R34, RZ, RZ, R196 ;  /* 0x000000ffff227224 */ /* 0x000fc400078e00c4 */
[----:B------:R-:W-:Y:S01]  /*8b90*/  IMAD.MOV.U32 R143, RZ, RZ, R227 ;  /* 0x000000ffff8f7224 */ /* 0x000fe200078e00e3 */
[----:B------:R-:W-:Y:S01]  /*8ba0*/  USHF.L.U32 UR4, UR19, 0x1, URZ ;  /* 0x0000000113047899 */ /* 0x000fe200080006ff */
[----:B------:R-:W-:Y:S01]  /*8bb0*/  IMAD.MOV.U32 R33, RZ, RZ, R197 ;  /* 0x000000ffff217224 */ /* 0x000fe200078e00c5 */
[----:B------:R-:W0:Y:S01]  /*8bc0*/  LDGDEPBAR ;  /* 0x00000000000079af */ /* 0x000e220000000000 */
[----:B------:R-:W-:Y:S02]  /*8bd0*/  IMAD.MOV.U32 R32, RZ, RZ, R198 ;  /* 0x000000ffff207224 */ /* 0x000fe400078e00c6 */
[----:B----4-:R-:W-:Y:S02]  /*8be0*/  IMAD.MOV.U32 R2, RZ, RZ, R199 ;  /* 0x000000ffff027224 */ /* 0x010fe400078e00c7 */
        /* <DEDUP_REMOVED lines=11> */
[----:B------:R-:W-:Y:S01]  /*8ca0*/  HMMA.16816.F32 R228, R8, R22, RZ ;  /* 0x0000001608e4723c */ /* 0x000fe200000018ff */
[----:B------:R-:W-:Y:S01]  /*8cb0*/  IMAD.MOV.U32 R31, RZ, RZ, R204 ;  /* 0x000000ffff1f7224 */ /* 0x000fe200078e00cc */
[----:B------:R-:W-:Y:S01]  /*8cc0*/  LDSM.16.M88.4 R24, [R3+0x7800] ;  /* 0x007800000318783b */ /* 0x000fe20000000200 */
[----:B------:R-:W-:-:S02]  /*8cd0*/  IMAD.MOV.U32 R30, RZ, RZ, R205 ;  /* 0x000000ffff1e7224 */ /* 0x000fc400078e00cd */
[----:B------:R-:W-:Y:S01]  /*8ce0*/  IMAD.MOV.U32 R29, RZ, RZ, R206 ;  /* 0x000000ffff1d7224 */ /* 0x000fe200078e00ce */
[----:B------:R-:W-:Y:S02]  /*8cf0*/  LDSM.16.M88.4 R20, [R3+0x7c00] ;  /* 0x007c00000314783b */ /* 0x000fe40000000200 */
[----:B--2---:R-:W-:Y:S01]  /*8d00*/  HMMA.16816.F32 R8, R16, R44, R196 ;  /* 0x0000002c1008723c */ /* 0x004fe200000018c4 */
[----:B------:R-:W-:-:S07]  /*8d10*/  IMAD.MOV.U32 R28, RZ, RZ, R207 ;  /* 0x000000ffff1c7224 */ /* 0x000fce00078e00cf */
[C---:B------:R-:W-:Y:S08]  /*8d20*/  HMMA.16816.F32 R204, R4.reuse, R60, R172 ;  /* 0x0000003c04cc723c */ /* 0x040ff000000018ac */
[----:B-1----:R-:W-:Y:S03]  /*8d30*/  HMMA.16816.F32 R224, R4, R52, R184 ;  /* 0x0000003404e0723c */ /* 0x002fe600000018b8 */
[----:B------:R-:W-:-:S02]  /*8d40*/  IMAD.MOV.U32 R41, RZ, RZ, R9 ;  /* 0x000000ffff297224 */ /* 0x000fc400078e0009 */
[----:B------:R-:W-:-:S03]  /*8d50*/  IMAD.MOV.U32 R36, RZ, RZ, R10 ;  /* 0x000000ffff247224 */ /* 0x000fc600078e000a */
[----:B------:R-:W-:Y:S01]  /*8d60*/  HMMA.16816.F32 R208, R4, R44, R176 ;  /* 0x0000002c04d0723c */ /* 0x000fe200000018b0 */
[----:B------:R-:W-:-:S07]  /*8d70*/  IMAD.MOV.U32 R44, RZ, RZ, R8 ;  /* 0x000000ffff2c7224 */ /* 0x000fce00078e0008 */
[C---:B------:R-:W-:Y:S01]  /*8d80*/  HMMA.16816.F32 R172, R4.reuse, R62, R192 ;  /* 0x0000003e04ac723c */ /* 0x040fe200000018c0 */
[----:B------:R-:W-:Y:S02]  /*8d90*/  IMAD.MOV.U32 R195, RZ, RZ, R2 ;  /* 0x000000ffffc37224 */ /* 0x000fe400078e0002 */
[----:B------:R-:W-:Y:S02]  /*8da0*/  IMAD.MOV.U32 R2, RZ, RZ, R11 ;  /* 0x000000ffff027224 */ /* 0x000fe400078e000b */
[----:B------:R-:W-:Y:S03]  /*8db0*/  LDSM.16.M88.4 R8, [R3+0x7000] ;  /* 0x007000000308783b */ /* 0x000fe60000000200 */
[C---:B------:R-:W-:Y:S08]  /*8dc0*/  HMMA.16816.F32 R184, R4.reuse, R56, R64 ;  /* 0x0000003804b8723c */ /* 0x040ff00000001840 */
[----:B------:R-:W-:Y:S01]  /*8dd0*/  HMMA.16816.F32 R176, R4, R46, R188 ;  /* 0x0000002e04b0723c */ /* 0x000fe200000018bc */
[----:B------:R-:W-:-:S02]  /*8de0*/  IMAD.MOV.U32 R188, RZ, RZ, R31 ;  /* 0x000000ffffbc7224 */ /* 0x000fc400078e001f */
[----:B------:R-:W-:Y:S02]  /*8df0*/  IMAD.MOV.U32 R189, RZ, RZ, R30 ;  /* 0x000000ffffbd7224 */ /* 0x000fe400078e001e */
[----:B------:R-:W-:Y:S02]  /*8e00*/  IMAD.MOV.U32 R190, RZ, RZ, R29 ;  /* 0x000000ffffbe7224 */ /* 0x000fe400078e001d */
[----:B------:R-:W-:Y:S01]  /*8e10*/  IMAD.MOV.U32 R191, RZ, RZ, R28 ;  /* 0x000000ffffbf7224 */ /* 0x000fe200078e001c */
[C---:B------:R-:W-:Y:S01]  /*8e20*/  HMMA.16816.F32 R180, R4.reuse, R54, R180 ;  /* 0x0000003604b4723c */ /* 0x040fe200000018b4 */
[----:B------:R-:W-:Y:S07]  /*8e30*/  LDSM.16.M88.4 R28, [R3+0x7400] ;  /* 0x00740000031c783b */ /* 0x000fee0000000200 */
[----:B------:R-:W-:Y:S01]  /*8e40*/  HMMA.16816.F32 R64, R4, R58, R12 ;  /* 0x0000003a0440723c */ /* 0x000fe2000000180c */
[----:B------:R-:W1:Y:S04]  /*8e50*/  LDSM.16.M88.4 R4, [R0+0x2000] ;  /* 0x002000000004783b */ /* 0x000e680000000200 */
[----:B------:R-:W2:Y:S03]  /*8e60*/  LDSM.16.M88.4 R12, [R0+0x3000] ;  /* 0x00300000000c783b */ /* 0x000ea60000000200 */
[----:B------:R-:W-:Y:S01]  /*8e70*/  HMMA.16816.F32 R196, R16, R60, R236 ;  /* 0x0000003c10c4723c */ /* 0x000fe200000018ec */
[----:B------:R-:W-:Y:S01]  /*8e80*/  IMAD.MOV.U32 R192, RZ, RZ, R34 ;  /* 0x000000ffffc07224 */ /* 0x000fe200078e0022 */
[----:B------:R-:W-:Y:S01]  /*8e90*/  MOV R193, R33 ;  /* 0x0000002100c17202 */ /* 0x000fe20000000f00 */
[----:B------:R-:W-:-:S05]  /*8ea0*/  IMAD.MOV.U32 R194, RZ, RZ, R32 ;  /* 0x000000ffffc27224 */ /* 0x000fca00078e0020 */
[----:B------:R-:W-:Y:S11]  /*8eb0*/  HMMA.16816.F32 R32, R16, R52, R200 ;  /* 0x000000341020723c */ /* 0x000ff600000018c8 */
[----:B------:R-:W-:-:S02]  /*8ec0*/  IMAD.MOV.U32 R141, RZ, RZ, R196 ;  /* 0x000000ffff8d7224 */ /* 0x000fc400078e00c4 */
[----:B------:R-:W-:Y:S02]  /*8ed0*/  IMAD.MOV.U32 R136, RZ, RZ, R197 ;  /* 0x000000ffff887224 */ /* 0x000fe400078e00c5 */
[----:B------:R-:W-:Y:S02]  /*8ee0*/  IMAD.MOV.U32 R61, RZ, RZ, R198 ;  /* 0x000000ffff3d7224 */ /* 0x000fe400078e00c6 */
[----:B------:R-:W-:Y:S02]  /*8ef0*/  IMAD.MOV.U32 R60, RZ, RZ, R199 ;  /* 0x000000ffff3c7224 */ /* 0x000fe400078e00c7 */
[C---:B------:R-:W-:Y:S08]  /*8f00*/  HMMA.16816.F32 R196, R16.reuse, R56, R232 ;  /* 0x0000003810c4723c */ /* 0x040ff000000018e8 */
[C---:B------:R-:W-:Y:S08]  /*8f10*/  HMMA.16816.F32 R52, R16.reuse, R54, R192 ;  /* 0x000000361034723c */ /* 0x040ff000000018c0 */
[----:B------:R-:W-:Y:S03]  /*8f20*/  HMMA.16816.F32 R236, R16, R46, R188 ;  /* 0x0000002e10ec723c */ /* 0x000fe600000018bc */
[----:B------:R-:W-:-:S02]  /*8f30*/  IMAD.MOV.U32 R57, RZ, RZ, R196 ;  /* 0x000000ffff397224 */ /* 0x000fc400078e00c4 */
[----:B------:R-:W-:Y:S02]  /*8f40*/  IMAD.MOV.U32 R56, RZ, RZ, R197 ;  /* 0x000000ffff387224 */ /* 0x000fe400078e00c5 */
[----:B------:R-:W-:Y:S02]  /*8f50*/  IMAD.MOV.U32 R49, RZ, RZ, R198 ;  /* 0x000000ffff317224 */ /* 0x000fe400078e00c6 */
[----:B------:R-:W-:Y:S01]  /*8f60*/  IMAD.MOV.U32 R45, RZ, RZ, R199 ;  /* 0x000000ffff2d7224 */ /* 0x000fe200078e00c7 */
[----:B-1----:R-:W-:Y:S01]  /*8f70*/  HMMA.16816.F32 R192, R4, R8, R224 ;  /* 0x0000000804c0723c */ /* 0x002fe200000018e0 */
[----:B------:R-:W-:-:S07]  /*8f80*/  IMAD.MOV.U32 R224, RZ, RZ, R57 ;  /* 0x000000ffffe07224 */ /* 0x000fce00078e0039 */
[----:B------:R-:W-:Y:S01]  /*8f90*/  HMMA.16816.F32 R196, R16, R58, R228 ;  /* 0x0000003a10c4723c */ /* 0x000fe200000018e4 */
[----:B------:R-:W-:-:S07]  /*8fa0*/  IMAD.MOV.U32 R225, RZ, RZ, R56 ;  /* 0x000000ffffe17224 */ /* 0x000fce00078e0038 */
[----:B------:R-:W-:Y:S01]  /*8fb0*/  HMMA.16816.F32 R188, R4, R28, R208 ;  /* 0x0000001c04bc723c */ /* 0x000fe200000018d0 */
[----:B------:R-:W-:Y:S02]  /*8fc0*/  IMAD.MOV.U32 R211, RZ, RZ, R2 ;  /* 0x000000ffffd37224 */ /* 0x000fe400078e0002 */
[----:B------:R-:W-:-:S05]  /*8fd0*/  IMAD.IADD R2, R212, 0x1, R3 ;  /* 0x00000001d4027824 */ /* 0x000fca00078e0203 */
[C---:B------:R-:W-:Y:S08]  /*8fe0*/  HMMA.16816.F32 R228, R4.reuse, R24, R204 ;  /* 0x0000001804e4723c */ /* 0x040ff000000018cc */
[C---:B------:R-:W-:Y:S08]  /*8ff0*/  HMMA.16816.F32 R232, R4.reuse, R20, R184 ;  /* 0x0000001404e8723c */ /* 0x040ff000000018b8 */
[C---:B------:R-:W-:Y:S08]  /*9000*/  HMMA.16816.F32 R180, R4.reuse, R10, R180 ;  /* 0x0000000a04b4723c */ /* 0x040ff000000018b4 */
[C---:B------:R-:W-:Y:S08]  /*9010*/  HMMA.16816.F32 R176, R4.reuse, R30, R176 ;  /* 0x0000001e04b0723c */ /* 0x040ff000000018b0 */
[C---:B------:R-:W-:Y:S08]  /*9020*/  HMMA.16816.F32 R172, R4.reuse, R26, R172 ;  /* 0x0000001a04ac723c */ /* 0x040ff000000018ac */
[----:B------:R-:W-:Y:S01]  /*9030*/  HMMA.16816.F32 R64, R4, R22, R64 ;  /* 0x000000160440723c */ /* 0x000fe20000001840 */
[----:B------:R-:W-:-:S07]  /*9040*/  IMAD.IADD R4, R212, 0x1, R0 ;  /* 0x00000001d4047824 */ /* 0x000fce00078e0200 */
[----:B------:R-:W-:Y:S01]  /*9050*/  HMMA.16816.F32 R200, R16, R62, R248 ;  /* 0x0000003e10c8723c */ /* 0x000fe200000018f8 */
[----:B------:R-:W-:Y:S01]  /*9060*/  IMAD.MOV.U32 R250, RZ, RZ, R61 ;  /* 0x000000fffffa7224 */ /* 0x000fe200078e003d */
[----:B------:R-:W-:Y:S01]  /*9070*/  LDSM.16.M88.4 R4, [R4+0x2000] ;  /* 0x002000000404783b */ /* 0x000fe20000000200 */
[----:B------:R-:W-:Y:S02]  /*9080*/  IMAD.MOV.U32 R251, RZ, RZ, R60 ;  /* 0x000000fffffb7224 */ /* 0x000fe400078e003c */
[----:B------:R-:W-:Y:S01]  /*9090*/  IMAD.MOV.U32 R227, RZ, RZ, R45 ;  /* 0x000000ffffe37224 */ /* 0x000fe200078e002d */
[----:B------:R-:W-:Y:S02]  /*90a0*/  LDSM.16.M88.4 R16, [R2+0x7000] ;  /* 0x007000000210783b */ /* 0x000fe40000000200 */
[----:B--2---:R-:W-:Y:S01]  /*90b0*/  HMMA.16816.F32 R60, R12, R8, R32 ;  /* 0x000000080c3c723c */ /* 0x004fe20000001820 */
[----:B------:R-:W-:Y:S01]  /*90c0*/  IMAD.IADD R8, R212, 0x1, R0 ;  /* 0x00000001d4087824 */ /* 0x000fe200078e0200 */
[----:B------:R-:W-:Y:S01]  /*90d0*/  LDSM.16.M88.4 R32, [R2+0x7c00] ;  /* 0x007c00000220783b */ /* 0x000fe20000000200 */
[----:B------:R-:W-:-:S03]  /*90e0*/  IMAD.MOV.U32 R208, RZ, RZ, R44 ;  /* 0x000000ffffd07224 */ /* 0x000fc600078e002c */
[----:B------:R-:W-:Y:S02]  /*90f0*/  LDSM.16.M88.4 R44, [R2+0x7800] ;  /* 0x00780000022c783b */ /* 0x000fe40000000200 */
[C---:B------:R-:W-:Y:S02]  /*9100*/  HMMA.16816.F32 R56, R12.reuse, R10, R52 ;  /* 0x0000000a0c38723c */ /* 0x040fe40000001834 */
[----:B------:R-:W1:Y:S04]  /*9110*/  LDSM.16.M88.4 R52, [R2+0x7400] ;  /* 0x007400000234783b */ /* 0x000e680000000200 */
[----:B------:R-:W2:Y:S02]  /*9120*/  LDSM.16.M88.4 R8, [R8+0x3000] ;  /* 0x003000000808783b */ /* 0x000ea40000000200 */
[----:B------:R-:W-:Y:S01]  /*9130*/  HMMA.16816.F32 R184, R12, R30, R236 ;  /* 0x0000001e0cb8723c */ /* 0x000fe200000018ec */
[----:B------:R-:W-:Y:S01]  /*9140*/  IMAD.MOV.U32 R248, RZ, RZ, R141 ;  /* 0x000000fffff87224 */ /* 0x000fe200078e008d */
[----:B------:R-:W-:Y:S01]  /*9150*/  MOV R249, R136 ;  /* 0x0000008800f97202 */ /* 0x000fe20000000f00 */
[----:B------:R-:W-:-:S02]  /*9160*/  IMAD.MOV.U32 R209, RZ, RZ, R41 ;  /* 0x000000ffffd17224 */ /* 0x000fc400078e0029 */
[----:B------:R-:W-:-:S07]  /*9170*/  IMAD.MOV.U32 R210, RZ, RZ, R36 ;  /* 0x000000ffffd27224 */ /* 0x000fce00078e0024 */
[----:B------:R-:W-:Y:S07]  /*9180*/  HMMA.16816.F32 R208, R12, R28, R208 ;  /* 0x0000001c0cd0723c */ /* 0x000fee00000018d0 */
[----:B------:R-:W-:Y:S02]  /*9190*/  IMAD.MOV.U32 R141, RZ, RZ, R184 ;  /* 0x000000ffff8d7224 */ /* 0x000fe400078e00b8 */
[----:B------:R-:W-:Y:S02]  /*91a0*/  IMAD.MOV.U32 R136, RZ, RZ, R185 ;  /* 0x000000ffff887224 */ /* 0x000fe400078e00b9 */
[----:B------:R-:W-:-:S02]  /*91b0*/  IMAD.MOV.U32 R31, RZ, RZ, R186 ;  /* 0x000000ffff1f7224 */ /* 0x000fc400078e00ba */
[----:B------:R-:W-:Y:S02]  /*91c0*/  IMAD.MOV.U32 R30, RZ, RZ, R187 ;  /* 0x000000ffff1e7224 */ /* 0x000fe400078e00bb */
[----:B------:R-:W-:Y:S01]  /*91d0*/  HMMA.16816.F32 R184, R12, R24, R248 ;  /* 0x000000180cb8723c */ /* 0x000fe200000018f8 */
[----:B------:R-:W-:-:S03]  /*91e0*/  IMAD.MOV.U32 R226, RZ, RZ, R49 ;  /* 0x000000ffffe27224 */ /* 0x000fc600078e0031 */
[----:B------:R-:W-:Y:S01]  /*91f0*/  IMAD.MOV.U32 R29, RZ, RZ, R211 ;  /* 0x000000ffff1d7224 */ /* 0x000fe200078e00d3 */
[----:B------:R-:W-:Y:S01]  /*9200*/  MOV R36, R210 ;  /* 0x000000d200247202 */ /* 0x000fe20000000f00 */
[----:B------:R-:W-:Y:S02]  /*9210*/  IMAD.MOV.U32 R49, RZ, RZ, R208 ;  /* 0x000000ffff317224 */ /* 0x000fe400078e00d0 */
[----:B------:R-:W-:Y:S01]  /*9220*/  HMMA.16816.F32 R248, R12, R26, R200 ;  /* 0x0000001a0cf8723c */ /* 0x000fe200000018c8 */
[----:B------:R-:W-:-:S07]  /*9230*/  IMAD.MOV.U32 R41, RZ, RZ, R209 ;  /* 0x000000ffff297224 */ /* 0x000fce00078e00d1 */
[----:B------:R-:W-:Y:S03]  /*9240*/  HMMA.16816.F32 R236, R12, R20, R224 ;  /* 0x000000140cec723c */ /* 0x000fe600000018e0 */
[----:B------:R-:W-:Y:S02]  /*9250*/  IMAD.MOV.U32 R28, RZ, RZ, R184 ;  /* 0x000000ffff1c7224 */ /* 0x000fe400078e00b8 */
[----:B------:R-:W-:Y:S02]  /*9260*/  IMAD.MOV.U32 R25, RZ, RZ, R185 ;  /* 0x000000ffff197224 */ /* 0x000fe400078e00b9 */
[----:B------:R-:W-:Y:S01]  /*9270*/  IMAD.MOV.U32 R24, RZ, RZ, R186 ;  /* 0x000000ffff187224 */ /* 0x000fe200078e00ba */
[----:B-1----:R-:W-:Y:S01]  /*9280*/  HMMA.16816.F32 R200, R4, R52, R188 ;  /* 0x0000003404c8723c */ /* 0x002fe200000018bc */
[----:B------:R-:W-:-:S07]  /*9290*/  IMAD.MOV.U32 R2, RZ, RZ, R187 ;  /* 0x000000ffff027224 */ /* 0x000fce00078e00bb */
[----:B------:R-:W-:Y:S08]  /*92a0*/  HMMA.16816.F32 R188, R4, R54, R176 ;  /* 0x0000003604bc723c */ /* 0x000ff000000018b0 */
[----:B------:R-:W-:Y:S01]  /*92b0*/  HMMA.16816.F32 R224, R12, R22, R196 ;  /* 0x000000160ce0723c */ /* 0x000fe200000018c4 */
[----:B------:R-:W-:Y:S01]  /*92c0*/  IMAD.MOV.U32 R198, RZ, RZ, R31 ;  /* 0x000000ffffc67224 */ /* 0x000fe200078e001f */
[----:B------:R-:W-:Y:S01]  /*92d0*/  LDSM.16.M88.4 R12, [R0+0x5000] ;  /* 0x00500000000c783b */ /* 0x000fe20000000200 */
[----:B------:R-:W-:-:S05]  /*92e0*/  IMAD.MOV.U32 R199, RZ, RZ, R30 ;  /* 0x000000ffffc77224 */ /* 0x000fca00078e001e */
[----:B------:R-:W-:Y:S01]  /*92f0*/  HMMA.16816.F32 R204, R4, R16, R192 ;  /* 0x0000001004cc723c */ /* 0x000fe200000018c0 */
[----:B------:R-:W-:-:S07]  /*9300*/  IMAD.MOV.U32 R195, RZ, RZ, R29 ;  /* 0x000000ffffc37224 */ /* 0x000fce00078e001d */
[C---:B------:R-:W-:Y:S08]  /*9310*/  HMMA.16816.F32 R208, R4.reuse, R18, R180 ;  /* 0x0000001204d0723c */ /* 0x040ff000000018b4 */
[----:B------:R-:W-:Y:S01]  /*9320*/  HMMA.16816.F32 R184, R4, R44, R228 ;  /* 0x0000002c04b8723c */ /* 0x000fe200000018e4 */
[----:B------:R-:W-:Y:S02]  /*9330*/  IMAD.MOV.U32 R228, RZ, RZ, R28 ;  /* 0x000000ffffe47224 */ /* 0x000fe400078e001c */
[----:B------:R-:W-:Y:S01]  /*9340*/  IMAD.MOV.U32 R229, RZ, RZ, R25 ;  /* 0x000000ffffe57224 */ /* 0x000fe200078e0019 */
[----:B------:R-:W-:Y:S01]  /*9350*/  LDSM.16.M88.4 R28, [R3+0x8400] ;  /* 0x00840000031c783b */ /* 0x000fe20000000200 */
[----:B------:R-:W-:-:S03]  /*9360*/  IMAD.MOV.U32 R230, RZ, RZ, R24 ;  /* 0x000000ffffe67224 */ /* 0x000fc600078e0018 */
[C---:B------:R-:W-:Y:S01]  /*9370*/  HMMA.16816.F32 R176, R4.reuse, R46, R172 ;  /* 0x0000002e04b0723c */ /* 0x040fe200000018ac */
[----:B------:R-:W-:Y:S07]  /*9380*/  LDSM.16.M88.4 R24, [R3+0x8000] ;  /* 0x008000000318783b */ /* 0x000fee0000000200 */
[C---:B------:R-:W-:Y:S08]  /*9390*/  HMMA.16816.F32 R172, R4.reuse, R32, R232 ;  /* 0x0000002004ac723c */ /* 0x040ff000000018e8 */
[----:B------:R-:W-:Y:S01]  /*93a0*/  HMMA.16816.F32 R64, R4, R34, R64 ;  /* 0x000000220440723c */ /* 0x000fe20000001840 */
[----:B------:R1:W3:Y:S07]  /*93b0*/  LDSM.16.M88.4 R4, [R0+0x4000] ;  /* 0x004000000004783b */ /* 0x0002ee0000000200 */
[C---:B--2---:R-:W-:Y:S01]  /*93c0*/  HMMA.16816.F32 R20, R8.reuse, R16, R60 ;  /* 0x000000100814723c */ /* 0x044fe2000000183c */
[----:B------:R-:W-:Y:S07]  /*93d0*/  LDSM.16.M88.4 R60, [R3+0x8c00] ;  /* 0x008c0000033c783b */ /* 0x000fee0000000200 */
[C---:B------:R-:W-:Y:S01]  /*93e0*/  HMMA.16816.F32 R180, R8.reuse, R18, R56 ;  /* 0x0000001208b4723c */ /* 0x040fe20000001838 */
[----:B------:R-:W2:Y:S07]  /*93f0*/  LDSM.16.M88.4 R56, [R3+0x8800] ;  /* 0x008800000338783b */ /* 0x000eae0000000200 */
[----:B------:R-:W-:Y:S01]  /*9400*/  HMMA.16816.F32 R16, R8, R32, R236 ;  /* 0x000000200810723c */ /* 0x000fe200000018ec */
[----:B------:R-:W-:Y:S01]  /*9410*/  IMAD.MOV.U32 R196, RZ, RZ, R141 ;  /* 0x000000ffffc47224 */ /* 0x000fe200078e008d */
[----:B------:R-:W-:Y:S01]  /*9420*/  MOV R194, R36 ;  /* 0x0000002400c27202 */ /* 0x000fe20000000f00 */
[----:B------:R-:W-:-:S02]  /*9430*/  IMAD.MOV.U32 R197, RZ, RZ, R136 ;  /* 0x000000ffffc57224 */ /* 0x000fc400078e0088 */
[----:B------:R-:W-:Y:S02]  /*9440*/  IMAD.MOV.U32 R192, RZ, RZ, R49 ;  /* 0x000000ffffc07224 */ /* 0x000fe400078e0031 */
[----:B------:R-:W-:Y:S02]  /*9450*/  IMAD.MOV.U32 R193, RZ, RZ, R41 ;  /* 0x000000ffffc17224 */ /* 0x000fe400078e0029 */
[----:B------:R-:W-:Y:S02]  /*9460*/  IMAD.MOV.U32 R231, RZ, RZ, R2 ;  /* 0x000000ffffe77224 */ /* 0x000fe400078e0002 */
[----:B------:R-:W-:Y:S02]  /*9470*/  IMAD.MOV.U32 R234, RZ, RZ, R50 ;  /* 0x000000ffffea7224 */ /* 0x000fe400078e0032 */
[----:B------:R-:W-:Y:S02]  /*9480*/  IMAD.MOV.U32 R235, RZ, RZ, R51 ;  /* 0x000000ffffeb7224 */ /* 0x000fe400078e0033 */
[C-C-:B------:R-:W-:Y:S01]  /*9490*/  IMAD.IADD R2, R212.reuse, 0x1, R0.reuse ;  /* 0x00000001d4027824 */ /* 0x140fe200078e0200 */
[----:B------:R-:W-:Y:S01]  /*94a0*/  HMMA.16816.F32 R192, R8, R52, R192 ;  /* 0x0000003408c0723c */ /* 0x000fe200000018c0 */
[----:B-1----:R-:W-:-:S02]  /*94b0*/  IMAD.IADD R0, R212, 0x1, R0 ;  /* 0x00000001d4007824 */ /* 0x002fc400078e0200 */
[----:B------:R-:W-:Y:S01]  /*94c0*/  IMAD.MOV.U32 R50, RZ, RZ, R17 ;  /* 0x000000ffff327224 */ /* 0x000fe200078e0011 */
[----:B------:R-:W-:Y:S01]  /*94d0*/  IADD3 R17, PT, PT, R212, R3, RZ ;  /* 0x00000003d4117210 */ /* 0x000fe20007ffe0ff */
[----:B------:R-:W-:Y:S02]  /*94e0*/  IMAD.MOV.U32 R41, RZ, RZ, R18 ;  /* 0x000000ffff297224 */ /* 0x000fe400078e0012 */
[----:B------:R-:W-:Y:S01]  /*94f0*/  IMAD.MOV.U32 R36, RZ, RZ, R19 ;  /* 0x000000ffff247224 */ /* 0x000fe200078e0013 */
[----:B------:R-:W-:Y:S01]  /*9500*/  HMMA.16816.F32 R196, R8, R54, R196 ;  /* 0x0000003608c4723c */ /* 0x000fe200000018c4 */
[----:B------:R-:W-:Y:S02]  /*9510*/  IMAD.MOV.U32 R18, RZ, RZ, R234 ;  /* 0x000000ffff127224 */ /* 0x000fe400078e00ea */
[----:B------:R-:W-:-:S05]  /*9520*/  IMAD.MOV.U32 R19, RZ, RZ, R235 ;  /* 0x000000ffff137224 */ /* 0x000fca00078e00eb */
[----:B------:R-:W-:Y:S08]  /*9530*/  HMMA.16816.F32 R52, R8, R34, R224 ;  /* 0x000000220834723c */ /* 0x000ff000000018e0 */
[C---:B---3--:R-:W-:Y:S08]  /*9540*/  HMMA.16816.F32 R204, R4.reuse, R24, R204 ;  /* 0x0000001804cc723c */ /* 0x048ff000000018cc */
[C---:B------:R-:W-:Y:S08]  /*9550*/  HMMA.16816.F32 R208, R4.reuse, R26, R208 ;  /* 0x0000001a04d0723c */ /* 0x040ff000000018d0 */
[C---:B------:R-:W-:Y:S08]  /*9560*/  HMMA.16816.F32 R200, R4.reuse, R28, R200 ;  /* 0x0000001c04c8723c */ /* 0x040ff000000018c8 */
[C---:B------:R-:W-:Y:S08]  /*9570*/  HMMA.16816.F32 R188, R4.reuse, R30, R188 ;  /* 0x0000001e04bc723c */ /* 0x040ff000000018bc */
[C---:B--2---:R-:W-:Y:S08]  /*9580*/  HMMA.16816.F32 R224, R4.reuse, R56, R184 ;  /* 0x0000003804e0723c */ /* 0x044ff000000018b8 */
[C---:B------:R-:W-:Y:S08]  /*9590*/  HMMA.16816.F32 R232, R4.reuse, R58, R176 ;  /* 0x0000003a04e8723c */ /* 0x040ff000000018b0 */
[C---:B------:R-:W-:Y:S08]  /*95a0*/  HMMA.16816.F32 R236, R4.reuse, R60, R172 ;  /* 0x0000003c04ec723c */ /* 0x040ff000000018ac */
[----:B------:R-:W-:Y:S01]  /*95b0*/  HMMA.16816.F32 R64, R4, R62, R64 ;  /* 0x0000003e0440723c */ /* 0x000fe20000001840 */
[----:B------:R1:W-:Y:S07]  /*95c0*/  LDSM.16.M88.4 R4, [R2+0x5000] ;  /* 0x005000000204783b */ /* 0x0003ee0000000200 */
[----:B------:R-:W-:Y:S01]  /*95d0*/  HMMA.16816.F32 R32, R12, R24, R20 ;  /* 0x000000180c20723c */ /* 0x000fe20000001814 */
[----:B------:R-:W2:Y:S07]  /*95e0*/  LDSM.16.M88.4 R20, [R17+0x8000] ;  /* 0x008000001114783b */ /* 0x000eae0000000200 */
[C---:B------:R-:W-:Y:S08]  /*95f0*/  HMMA.16816.F32 R228, R8.reuse, R44, R228 ;  /* 0x0000002c08e4723c */ /* 0x040ff000000018e4 */
[----:B------:R-:W-:Y:S01]  /*9600*/  HMMA.16816.F32 R248, R8, R46, R248 ;  /* 0x0000002e08f8723c */ /* 0x000fe200000018f8 */
[----:B------:R3:W4:Y:S07]  /*9610*/  LDSM.16.M88.4 R8, [R0+0x4000] ;  /* 0x004000000008783b */ /* 0x00072e0000000200 */
[----:B------:R-:W-:Y:S01]  /*9620*/  HMMA.16816.F32 R44, R12, R26, R180 ;  /* 0x0000001a0c2c723c */ /* 0x000fe200000018b4 */
[----:B------:R-:W4:Y:S01]  /*9630*/  LDSM.16.M88.4 R24, [R17+0x8c00] ;  /* 0x008c00001118783b */ /* 0x000f220000000200 */
[----:B-1----:R-:W-:-:S02]  /*9640*/  IMAD.SHL.U32 R2, R217, 0x2, RZ ;  /* 0x00000002d9027824 */ /* 0x002fc400078e00ff */
[----:B------:R-:W-:-:S04]  /*9650*/  IMAD.MOV.U32 R136, RZ, RZ, R16 ;  /* 0x000000ffff887224 */ /* 0x000fc800078e0010 */
[----:B------:R-:W-:Y:S01]  /*9660*/  HMMA.16816.F32 R176, R12, R28, R192 ;  /* 0x0000001c0cb0723c */ /* 0x000fe200000018c0 */
[----:B------:R-:W-:-:S07]  /*9670*/  LOP3.LUT R16, R2, 0x6, RZ, 0xc0, !PT ;  /* 0x0000000602107812 */ /* 0x000fce00078ec0ff */
[----:B------:R-:W-:Y:S01]  /*9680*/  HMMA.16816.F32 R196, R12, R30, R196 ;  /* 0x0000001e0cc4723c */ /* 0x000fe200000018c4 */
[----:B---3--:R-:W-:-:S07]  /*9690*/  IMAD.U32 R0, RZ, RZ, UR19 ;  /* 0x00000013ff007e24 */ /* 0x008fce000f8e00ff */
[----:B------:R-:W-:Y:S01]  /*96a0*/  HMMA.16816.F32 R28, R12, R62, R52 ;  /* 0x0000003e0c1c723c */ /* 0x000fe20000001834 */
[----:B------:R-:W-:-:S07]  /*96b0*/  IMAD R0, R0, 0x40, R16 ;  /* 0x0000004000007824 */ /* 0x000fce00078e0210 */
[-C--:B--2---:R-:W-:Y:S08]  /*96c0*/  HMMA.16816.F32 R52, R4, R20.reuse, R32 ;  /* 0x000000140434723c */ /* 0x084ff00000001820 */
[----:B----4-:R-:W-:Y:S01]  /*96d0*/  HMMA.16816.F32 R32, R8, R20, R204 ;  /* 0x000000140820723c */ /* 0x010fe200000018cc */
[----:B------:R-:W-:Y:S01]  /*96e0*/  VIADD R2, R0, 0xffffff80 ;  /* 0xffffff8000027836 */ /* 0x000fe20000000000 */
[----:B------:R1:W-:Y:S04]  /*96f0*/  STL [R1+0x34], R16 ;  /* 0x0000341001007387 */ /* 0x0003e80000100800 */
[----:B------:R-:W-:-:S02]  /*9700*/  I2FP.F32.U32 R3, R2 ;  /* 0x0000000200037245 */ /* 0x000fc40000201000 */
[----:B------:R-:W-:Y:S01]  /*9710*/  HMMA.16816.F32 R180, R8, R26, R64 ;  /* 0x0000001a08b4723c */ /* 0x000fe20000001840 */
[C---:B------:R-:W-:Y:S02]  /*9720*/  ISETP.GE.AND P0, PT, R2.reuse, R37, PT ;  /* 0x000000250200720c */ /* 0x040fe40003f06270 */
[C---:B------:R-:W-:Y:S02]  /*9730*/  ISETP.GE.AND P5, PT, R2.reuse, R39, PT ;  /* 0x000000270200720c */ /* 0x040fe40003fa6270 */
[----:B------:R-:W-:-:S03]  /*9740*/  ISETP.GE.AND P4, PT, R2, R38, PT ;  /* 0x000000260200720c */ /* 0x000fc60003f86270 */
[----:B------:R-:W-:Y:S01]  /*9750*/  HMMA.16816.F32 R64, R4, R26, R28 ;  /* 0x0000001a0440723c */ /* 0x000fe2000000181c */
[----:B------:R-:W-:Y:S02]  /*9760*/  IMAD.MOV.U32 R26, RZ, RZ, R18 ;  /* 0x000000ffff1a7224 */ /* 0x000fe400078e0012 */
[----:B-1----:R-:W-:-:S05]  /*9770*/  FFMA.FTZ R16, R3, UR5, R32 ;  /* 0x0000000503107c23 */ /* 0x002fca0008010020 */
[----:B------:R-:W-:Y:S02]  /*9780*/  FSEL R186, R16, -INF , !P0 ;  /* 0xff80000010ba7808 */ /* 0x000fe40004000000 */
[----:B------:R-:W-:Y:S01]  /*9790*/  ISETP.GE.AND P0, PT, R2, R40, PT ;  /* 0x000000280200720c */ /* 0x000fe20003f06270 */
[----:B------:R-:W-:Y:S02]  /*97a0*/  VIADD R2, R0, 0xffffffb8 ;  /* 0xffffffb800027836 */ /* 0x000fe40000000000 */
[C---:B------:R-:W-:Y:S01]  /*97b0*/  FFMA.FTZ R18, R3.reuse, UR5, R34 ;  /* 0x0000000503127c23 */ /* 0x040fe20008010022 */
[----:B------:R-:W-:Y:S02]  /*97c0*/  IMAD.MOV.U32 R27, RZ, RZ, R19 ;  /* 0x000000ffff1b7224 */ /* 0x000fe400078e0013 */
[C---:B------:R-:W-:Y:S01]  /*97d0*/  FFMA.FTZ R19, R3.reuse, UR5, R52 ;  /* 0x0000000503137c23 */ /* 0x040fe20008010034 */
[----:B------:R-:W-:Y:S01]  /*97e0*/  FFMA.FTZ R16, R3, UR5, R54 ;  /* 0x0000000503107c23 */ /* 0x000fe20008010036 */
[----:B------:R-:W-:Y:S01]  /*97f0*/  I2FP.F32.U32 R3, R2 ;  /* 0x0000000200037245 */ /* 0x000fe20000201000 */
[----:B------:R-:W-:Y:S01]  /*9800*/  HMMA.16816.F32 R172, R4, R22, R44 ;  /* 0x0000001604ac723c */ /* 0x000fe2000000182c */
[----:B------:R-:W-:-:S02]  /*9810*/  FSEL R187, R18, -INF , !P5 ;  /* 0xff80000012bb7808 */ /* 0x000fc40006800000 */
[----:B------:R-:W-:Y:S01]  /*9820*/  ISETP.GE.AND P5, PT, R2, R37, PT ;  /* 0x000000250200720c */ /* 0x000fe20003fa6270 */
[----:B------:R-:W-:-:S04]  /*9830*/  FFMA.FTZ R18, R3, UR5, R180 ;  /* 0x0000000503127c23 */ /* 0x000fc800080100b4 */
[----:B------:R-:W-:Y:S01]  /*9840*/  HMMA.16816.F32 R44, R8, R22, R208 ;  /* 0x00000016082c723c */ /* 0x000fe200000018d0 */
[----:B------:R-:W1:Y:S01]  /*9850*/  LDSM.16.M88.4 R20, [R17+0x8400] ;  /* 0x008400001114783b */ /* 0x000e620000000200 */
[----:B------:R-:W-:Y:S01]  /*9860*/  IMAD.MOV.U32 R195, RZ, RZ, R143 ;  /* 0x000000ffffc37224 */ /* 0x000fe200078e008f */
[----:B------:R-:W-:Y:S02]  /*9870*/  FSEL R143, R19, -INF , !P4 ;  /* 0xff800000138f7808 */ /* 0x000fe40006000000 */
[----:B------:R-:W-:Y:S02]  /*9880*/  FSEL R180, R16, -INF , !P0 ;  /* 0xff80000010b47808 */ /* 0x000fe40004000000 */
[----:B------:R-:W-:Y:S02]  /*9890*/  FSEL R221, R18, -INF , !P5 ;  /* 0xff80000012dd7808 */ /* 0x000fe40006800000 */
[C---:B------:R-:W-:Y:S02]  /*98a0*/  ISETP.GE.AND P4, PT, R2.reuse, R39, PT ;  /* 0x000000270200720c */ /* 0x040fe40003f86270 */
[----:B------:R-:W-:-:S02]  /*98b0*/  ISETP.GE.AND P0, PT, R2, R38, PT ;  /* 0x000000260200720c */ /* 0x000fc40003f06270 */
[----:B------:R-:W-:Y:S01]  /*98c0*/  ISETP.GE.AND P5, PT, R2, R40, PT ;  /* 0x000000280200720c */ /* 0x000fe20003fa6270 */
[----:B------:R-:W-:Y:S02]  /*98d0*/  VIADD R2, R0, 0xffffff81 ;  /* 0xffffff8100027836 */ /* 0x000fe40000000000 */
[C---:B------:R-:W-:Y:S01]  /*98e0*/  FFMA.FTZ R19, R3.reuse, UR5, R64 ;  /* 0x0000000503137c23 */ /* 0x040fe20008010040 */
[C---:B------:R-:W-:Y:S01]  /*98f0*/  FFMA.FTZ R18, R3.reuse, UR5, R182 ;  /* 0x0000000503127c23 */ /* 0x040fe200080100b6 */
[----:B------:R-:W-:Y:S01]  /*9900*/  FFMA.FTZ R16, R3, UR5, R66 ;  /* 0x0000000503107c23 */ /* 0x000fe20008010042 */
[----:B------:R-:W-:Y:S01]  /*9910*/  I2FP.F32.U32 R3, R2 ;  /* 0x0000000200037245 */ /* 0x000fe20000201000 */
[----:B------:R-:W-:Y:S02]  /*9920*/  IMAD.MOV.U32 R205, RZ, RZ, R43 ;  /* 0x000000ffffcd7224 */ /* 0x000fe400078e002b */
[----:B------:R-:W-:Y:S02]  /*9930*/  FSEL R43, R18, -INF , !P4 ;  /* 0xff800000122b7808 */ /* 0x000fe40006000000 */
[----:B------:R-:W-:Y:S01]  /*9940*/  ISETP.GE.AND P4, PT, R2, R37, PT ;  /* 0x000000250200720c */ /* 0x000fe20003f86270 */
[----:B------:R-:W-:Y:S01]  /*9950*/  FFMA.FTZ R18, R3, UR5, R33 ;  /* 0x0000000503127c23 */ /* 0x000fe20008010021 */
[----:B------:R-:W-:Y:S01]  /*9960*/  IMAD.MOV.U32 R204, RZ, RZ, R42 ;  /* 0x000000ffffcc7224 */ /* 0x000fe200078e002a */
[----:B------:R-:W-:-:S02]  /*9970*/  FSEL R49, R19, -INF , !P0 ;  /* 0xff80000013317808 */ /* 0x000fc40004000000 */
[----:B------:R-:W-:Y:S02]  /*9980*/  FSEL R42, R16, -INF , !P5 ;  /* 0xff800000102a7808 */ /* 0x000fe40006800000 */
[----:B------:R-:W-:Y:S02]  /*9990*/  FSEL R185, R18, -INF , !P4 ;  /* 0xff80000012b97808 */ /* 0x000fe40006000000 */
[C---:B------:R-:W-:Y:S02]  /*99a0*/  ISETP.GE.AND P0, PT, R2.reuse, R39, PT ;  /* 0x000000270200720c */ /* 0x040fe40003f06270 */
[C---:B------:R-:W-:Y:S02]  /*99b0*/  ISETP.GE.AND P5, PT, R2.reuse, R38, PT ;  /* 0x000000260200720c */ /* 0x040fe40003fa6270 */
[----:B------:R-:W-:Y:S01]  /*99c0*/  ISETP.GE.AND P4, PT, R2, R40, PT ;  /* 0x000000280200720c */ /* 0x000fe20003f86270 */
[----:B------:R-:W-:Y:S02]  /*99d0*/  VIADD R2, R0, 0xffffff88 ;  /* 0xffffff8800027836 */ /* 0x000fe40000000000 */
[C---:B------:R-:W-:Y:S01]  /*99e0*/  FFMA.FTZ R18, R3.reuse, UR5, R35 ;  /* 0x0000000503127c23 */ /* 0x040fe20008010023 */
[C---:B------:R-:W-:Y:S01]  /*99f0*/  FFMA.FTZ R19, R3.reuse, UR5, R53 ;  /* 0x0000000503137c23 */ /* 0x040fe20008010035 */
[----:B------:R-:W-:Y:S01]  /*9a00*/  FFMA.FTZ R3, R3, UR5, R55 ;  /* 0x0000000503037c23 */ /* 0x000fe20008010037 */
[----:B------:R-:W-:-:S02]  /*9a10*/  I2FP.F32.U32 R16, R2 ;  /* 0x0000000200107245 */ /* 0x000fc40000201000 */
[----:B------:R-:W-:Y:S02]  /*9a20*/  FSEL R184, R18, -INF , !P0 ;  /* 0xff80000012b87808 */ /* 0x000fe40004000000 */
[----:B------:R-:W-:Y:S01]  /*9a30*/  ISETP.GE.AND P0, PT, R2, R37, PT ;  /* 0x000000250200720c */ /* 0x000fe20003f06270 */
[----:B------:R-:W-:Y:S01]  /*9a40*/  FFMA.FTZ R18, R16, UR5, R44 ;  /* 0x0000000510127c23 */ /* 0x000fe2000801002c */
[----:B------:R-:W-:Y:S02]  /*9a50*/  FSEL R64, R3, -INF , !P4 ;  /* 0xff80000003407808 */ /* 0x000fe40006000000 */
[----:B------:R-:W-:Y:S01]  /*9a60*/  IADD3 R3, PT, PT, R0, -0x77, RZ ;  /* 0xffffff8900037810 */ /* 0x000fe20007ffe0ff */
[----:B-1----:R-:W-:Y:S01]  /*9a70*/  HMMA.16816.F32 R32, R8, R20, R200 ;  /* 0x000000140820723c */ /* 0x002fe200000018c8 */
[----:B------:R-:W-:Y:S01]  /*9a80*/  FSEL R51, R19, -INF , !P5 ;  /* 0xff80000013337808 */ /* 0x000fe20006800000 */
[----:B------:R-:W-:Y:S01]  /*9a90*/  FFMA.FTZ R19, R16, UR5, R46 ;  /* 0x0000000510137c23 */ /* 0x000fe2000801002e */
[----:B------:R-:W-:Y:S01]  /*9aa0*/  FSEL R182, R18, -INF , !P0 ;  /* 0xff80000012b67808 */ /* 0x000fe20004000000 */
[----:B------:R-:W-:Y:S01]  /*9ab0*/  FFMA.FTZ R18, R16, UR5, R174 ;  /* 0x0000000510127c23 */ /* 0x000fe200080100ae */
[----:B------:R-:W-:-:S03]  /*9ac0*/  ISETP.GE.AND P5, PT, R2, R39, PT ;  /* 0x000000270200720c */ /* 0x000fc60003fa6270 */
[C---:B------:R-:W-:Y:S01]  /*9ad0*/  HMMA.16816.F32 R28, R4.reuse, R20, R176 ;  /* 0x00000014041c723c */ /* 0x040fe200000018b0 */
[----:B------:R-:W-:Y:S01]  /*9ae0*/  FFMA.FTZ R20, R16, UR5, R172 ;  /* 0x0000000510147c23 */ /* 0x000fe200080100ac */
[----:B------:R-:W-:Y:S02]  /*9af0*/  I2FP.F32.U32 R16, R3 ;  /* 0x0000000300107245 */ /* 0x000fe40000201000 */
[----:B------:R-:W-:Y:S02]  /*9b00*/  FSEL R172, R19, -INF , !P5 ;  /* 0xff80000013ac7808 */ /* 0x000fe40006800000 */
[----:B------:R-:W-:Y:S01]  /*9b10*/  ISETP.GE.AND P4, PT, R2, R38, PT ;  /* 0x000000260200720c */ /* 0x000fe20003f86270 */
[----:B------:R-:W-:Y:S01]  /*9b20*/  FFMA.FTZ R19, R16, UR5, R45 ;  /* 0x0000000510137c23 */ /* 0x000fe2000801002d */
[----:B------:R-:W-:Y:S01]  /*9b30*/  ISETP.GE.AND P0, PT, R2, R40, PT ;  /* 0x000000280200720c */ /* 0x000fe20003f06270 */
[----:B------:R-:W-:Y:S01]  /*9b40*/  VIADD R2, R0, 0xffffff90 ;  /* 0xffffff9000027836 */ /* 0x000fe20000000000 */
[----:B------:R-:W-:Y:S01]  /*9b50*/  ISETP.GE.AND P5, PT, R3, R37, PT ;  /* 0x000000250300720c */ /* 0x000fe20003fa6270 */
[----:B------:R-:W-:Y:S01]  /*9b60*/  HMMA.16816.F32 R52, R4, R22, R196 ;  /* 0x000000160434723c */ /* 0x000fe200000018c4 */
[----:B------:R-:W-:Y:S01]  /*9b70*/  IMAD.MOV.U32 R194, RZ, RZ, R142 ;  /* 0x000000ffffc27224 */ /* 0x000fe200078e008e */
[----:B------:R-:W-:Y:S01]  /*9b80*/  FSEL R66, R20, -INF , !P4 ;  /* 0xff80000014427808 */ /* 0x000fe20006000000 */
[----:B------:R-:W-:Y:S01]  /*9b90*/  IMAD.MOV.U32 R196, RZ, RZ, R136 ;  /* 0x000000ffffc47224 */ /* 0x000fe200078e0088 */
[----:B------:R-:W-:-:S02]  /*9ba0*/  FSEL R136, R18, -INF , !P0 ;  /* 0xff80000012887808 */ /* 0x000fc40004000000 */
[----:B------:R-:W-:Y:S01]  /*9bb0*/  FSEL R142, R19, -INF , !P5 ;  /* 0xff800000138e7808 */ /* 0x000fe20006800000 */
[C---:B------:R-:W-:Y:S01]  /*9bc0*/  FFMA.FTZ R19, R16.reuse, UR5, R47 ;  /* 0x0000000510137c23 */ /* 0x040fe2000801002f */
[C---:B------:R-:W-:Y:S02]  /*9bd0*/  ISETP.GE.AND P4, PT, R3.reuse, R39, PT ;  /* 0x000000270300720c */ /* 0x040fe40003f86270 */
[C---:B------:R-:W-:Y:S02]  /*9be0*/  ISETP.GE.AND P0, PT, R3.reuse, R38, PT ;  /* 0x000000260300720c */ /* 0x040fe40003f06270 */
[----:B------:R-:W-:Y:S02]  /*9bf0*/  ISETP.GE.AND P5, PT, R3, R40, PT ;  /* 0x000000280300720c */ /* 0x000fe40003fa6270 */
[----:B------:R-:W-:Y:S01]  /*9c00*/  I2FP.F32.U32 R3, R2 ;  /* 0x0000000200037245 */ /* 0x000fe20000201000 */
[----:B------:R-:W-:Y:S01]  /*9c10*/  HMMA.16816.F32 R44, R8, R22, R188 ;  /* 0x00000016082c723c */ /* 0x000fe200000018bc */
[----:B------:R1:W2:Y:S01]  /*9c20*/  LDSM.16.M88.4 R20, [R17+0x8800] ;  /* 0x008800001114783b */ /* 0x0002a20000000200 */
[C---:B------:R-:W-:Y:S01]  /*9c30*/  FFMA.FTZ R18, R16.reuse, UR5, R173 ;  /* 0x0000000510127c23 */ /* 0x040fe200080100ad */
[----:B------:R-:W-:Y:S01]  /*9c40*/  FSEL R141, R19, -INF , !P4 ;  /* 0xff800000138d7808 */ /* 0x000fe20006000000 */
[----:B------:R-:W-:Y:S01]  /*9c50*/  FFMA.FTZ R16, R16, UR5, R175 ;  /* 0x0000000510107c23 */ /* 0x000fe200080100af */
[----:B------:R-:W-:Y:S01]  /*9c60*/  FFMA.FTZ R19, R3, UR5, R32 ;  /* 0x0000000503137c23 */ /* 0x000fe20008010020 */
[----:B------:R-:W-:Y:S01]  /*9c70*/  ISETP.GE.AND P4, PT, R2, R37, PT ;  /* 0x000000250200720c */ /* 0x000fe20003f86270 */
[----:B------:R-:W-:-:S02]  /*9c80*/  IMAD.MOV.U32 R198, RZ, RZ, R41 ;  /* 0x000000ffffc67224 */ /* 0x000fc400078e0029 */
[----:B------:R-:W-:Y:S01]  /*9c90*/  IMAD.MOV.U32 R203, RZ, RZ, R195 ;  /* 0x000000ffffcb7224 */ /* 0x000fe200078e00c3 */
[----:B------:R-:W-:Y:S01]  /*9ca0*/  FSEL R41, R16, -INF , !P5 ;  /* 0xff80000010297808 */ /* 0x000fe20006800000 */
[----:B------:R-:W-:Y:S01]  /*9cb0*/  IMAD.MOV.U32 R199, RZ, RZ, R36 ;  /* 0x000000ffffc77224 */ /* 0x000fe200078e0024 */
[----:B------:R-:W-:Y:S01]  /*9cc0*/  FSEL R36, R18, -INF , !P0 ;  /* 0xff80000012247808 */ /* 0x000fe20004000000 */
[----:B------:R-:W-:Y:S01]  /*9cd0*/  IMAD.MOV.U32 R202, RZ, RZ, R194 ;  /* 0x000000ffffca7224 */ /* 0x000fe200078e00c2 */
[----:B------:R-:W-:Y:S01]  /*9ce0*/  FSEL R193, R19, -INF , !P4 ;  /* 0xff80000013c17808 */ /* 0x000fe20006000000 */
[----:B------:R-:W-:Y:S01]  /*9cf0*/  HMMA.16816.F32 R228, R12, R56, R228 ;  /* 0x000000380ce4723c */ /* 0x000fe200000018e4 */
[C---:B------:R-:W-:Y:S01]  /*9d00*/  ISETP.GE.AND P0, PT, R2.reuse, R39, PT ;  /* 0x000000270200720c */ /* 0x040fe20003f06270 */
[----:B------:R-:W-:Y:S01]  /*9d10*/  IMAD.MOV.U32 R197, RZ, RZ, R50 ;  /* 0x000000ffffc57224 */ /* 0x000fe200078e0032 */
[C---:B------:R-:W-:Y:S01]  /*9d20*/  ISETP.GE.AND P5, PT, R2.reuse, R38, PT ;  /* 0x000000260200720c */ /* 0x040fe20003fa6270 */
[----:B------:R-:W-:Y:S01]  /*9d30*/  UIADD3 UR13, UPT, UPT, UR4, -0x4, URZ ;  /* 0xfffffffc040d7890 */ /* 0x000fe2000fffe0ff */
[----:B------:R-:W-:Y:S01]  /*9d40*/  ISETP.GE.AND P4, PT, R2, R40, PT ;  /* 0x000000280200720c */ /* 0x000fe20003f86270 */
[----:B------:R-:W-:-:S02]  /*9d50*/  VIADD R2, R0, 0xffffff91 ;  /* 0xffffff9100027836 */ /* 0x000fc40000000000 */
[C---:B------:R-:W-:Y:S01]  /*9d60*/  FFMA.FTZ R18, R3.reuse, UR5, R28 ;  /* 0x0000000503127c23 */ /* 0x040fe2000801001c */
[----:B------:R-:W-:Y:S01]  /*9d70*/  SHF.R.U32.HI R176, RZ, 0x5, R217 ;  /* 0x00000005ffb07819 */ /* 0x000fe200000116d9 */
[C---:B-1----:R-:W-:Y:S01]  /*9d80*/  FFMA.FTZ R17, R3.reuse, UR5, R34 ;  /* 0x0000000503117c23 */ /* 0x042fe20008010022 */
[----:B------:R-:W-:Y:S01]  /*9d90*/  FFMA.FTZ R3, R3, UR5, R30 ;  /* 0x0000000503037c23 */ /* 0x000fe2000801001e */
[----:B------:R-:W-:Y:S01]  /*9da0*/  I2FP.F32.U32 R16, R2 ;  /* 0x0000000200107245 */ /* 0x000fe20000201000 */
[----:B------:R-:W-:Y:S01]  /*9db0*/  VIADD R252, R222, 0x78dde6e4 ;  /* 0x78dde6e4defc7836 */ /* 0x000fe20000000000 */
[----:B------:R-:W-:-:S04]  /*9dc0*/  DEPBAR.LE SB0, 0x0 ;  /* 0x000080000000791a */ /* 0x000fc80000000000 */
[----:B------:R-:W-:Y:S01]  /*9dd0*/  FSEL R192, R17, -INF , !P0 ;  /* 0xff80000011c07808 */ /* 0x000fe20004000000 */
[----:B------:R-:W-:Y:S01]  /*9de0*/  FFMA.FTZ R17, R16, UR5, R33 ;  /* 0x0000000510117c23 */ /* 0x000fe20008010021 */
[----:B------:R-:W-:Y:S01]  /*9df0*/  FSEL R195, R3, -INF , !P4 ;  /* 0xff80000003c37808 */ /* 0x000fe20006000000 */
[----:B------:R-:W-:Y:S01]  /*9e00*/  VIADD R3, R0, 0xffffff98 ;  /* 0xffffff9800037836 */ /* 0x000fe20000000000 */
[----:B------:R-:W-:Y:S02]  /*9e10*/  ISETP.GE.AND P0, PT, R2, R37, PT ;  /* 0x000000250200720c */ /* 0x000fe40003f06270 */
[----:B------:R-:W-:Y:S01]  /*9e20*/  FSEL R194, R18, -INF , !P5 ;  /* 0xff80000012c27808 */ /* 0x000fe20006800000 */
[----:B------:R-:W-:Y:S01]  /*9e30*/  FFMA.FTZ R18, R16, UR5, R35 ;  /* 0x0000000510127c23 */ /* 0x000fe20008010023 */
[----:B------:R-:W-:Y:S02]  /*9e40*/  FSEL R191, R17, -INF , !P0 ;  /* 0xff80000011bf7808 */ /* 0x000fe40004000000 */
[----:B------:R-:W-:-:S02]  /*9e50*/  ISETP.GE.AND P5, PT, R2, R39, PT ;  /* 0x000000270200720c */ /* 0x000fc40003fa6270 */
[----:B------:R-:W-:Y:S01]  /*9e60*/  I2FP.F32.U32 R17, R3 ;  /* 0x0000000300117245 */ /* 0x000fe20000201000 */
[----:B------:R-:W-:Y:S01]  /*9e70*/  FFMA.FTZ R19, R16, UR5, R29 ;  /* 0x0000000510137c23 */ /* 0x000fe2000801001d */
[----:B------:R-:W-:Y:S01]  /*9e80*/  FSEL R188, R18, -INF , !P5 ;  /* 0xff80000012bc7808 */ /* 0x000fe20006800000 */
[----:B------:R-:W-:Y:S01]  /*9e90*/  FFMA.FTZ R16, R16, UR5, R31 ;  /* 0x0000000510107c23 */ /* 0x000fe2000801001f */
[C---:B------:R-:W-:Y:S01]  /*9ea0*/  ISETP.GE.AND P4, PT, R2.reuse, R38, PT ;  /* 0x000000260200720c */ /* 0x040fe20003f86270 */
[----:B------:R-:W-:Y:S01]  /*9eb0*/  FFMA.FTZ R18, R17, UR5, R44 ;  /* 0x0000000511127c23 */ /* 0x000fe2000801002c */
[----:B------:R-:W-:Y:S01]  /*9ec0*/  ISETP.GE.AND P0, PT, R2, R40, PT ;  /* 0x000000280200720c */ /* 0x000fe20003f06270 */
[----:B------:R-:W-:Y:S01]  /*9ed0*/  VIADD R2, R0, 0xffffff99 ;  /* 0xffffff9900027836 */ /* 0x000fe20000000000 */
[----:B------:R-:W-:Y:S02]  /*9ee0*/  ISETP.GE.AND P5, PT, R3, R37, PT ;  /* 0x000000250300720c */ /* 0x000fe40003fa6270 */
[----:B------:R-:W-:-:S02]  /*9ef0*/  FSEL R189, R19, -INF , !P4 ;  /* 0xff80000013bd7808 */ /* 0x000fc40006000000 */
[----:B------:R-:W-:Y:S01]  /*9f00*/  FSEL R190, R16, -INF , !P0 ;  /* 0xff80000010be7808 */ /* 0x000fe20004000000 */
[----:B------:R-:W-:Y:S01]  /*9f10*/  FFMA.FTZ R16, R17, UR5, R46 ;  /* 0x0000000511107c23 */ /* 0x000fe2000801002e */
[----:B------:R-:W-:Y:S02]  /*9f20*/  FSEL R179, R18, -INF , !P5 ;  /* 0xff80000012b37808 */ /* 0x000fe40006800000 */
[C---:B------:R-:W-:Y:S02]  /*9f30*/  ISETP.GE.AND P4, PT, R3.reuse, R39, PT ;  /* 0x000000270300720c */ /* 0x040fe40003f86270 */
[C---:B------:R-:W-:Y:S02]  /*9f40*/  ISETP.GE.AND P0, PT, R3.reuse, R38, PT ;  /* 0x000000260300720c */ /* 0x040fe40003f06270 */
[----:B------:R-:W-:Y:S02]  /*9f50*/  ISETP.GE.AND P5, PT, R3, R40, PT ;  /* 0x000000280300720c */ /* 0x000fe40003fa6270 */
[----:B------:R-:W-:Y:S01]  /*9f60*/  I2FP.F32.U32 R3, R2 ;  /* 0x0000000200037245 */ /* 0x000fe20000201000 */
[----:B--2---:R-:W-:Y:S01]  /*9f70*/  HMMA.16816.F32 R32, R8, R20, R224 ;  /* 0x000000140820723c */ /* 0x004fe200000018e0 */
[C---:B------:R-:W-:Y:S01]  /*9f80*/  FFMA.FTZ R18, R17.reuse, UR5, R52 ;  /* 0x0000000511127c23 */ /* 0x040fe20008010034 */
[----:B------:R-:W-:Y:S01]  /*9f90*/  FSEL R178, R16, -INF , !P4 ;  /* 0xff80000010b27808 */ /* 0x000fe20006000000 */
[----:B------:R-:W-:Y:S01]  /*9fa0*/  FFMA.FTZ R17, R17, UR5, R54 ;  /* 0x0000000511117c23 */ /* 0x000fe20008010036 */
[----:B------:R-:W-:Y:S01]  /*9fb0*/  FFMA.FTZ R16, R3, UR5, R45 ;  /* 0x0000000503107c23 */ /* 0x000fe2000801002d */
        /* <DEDUP_REMOVED lines=8> */
[----:B------:R-:W-:-:S02]  /*a040*/  VIADD R2, R0, 0xffffffa0 ;  /* 0xffffffa000027836 */ /* 0x000fc40000000000 */
[C---:B------:R-:W-:Y:S01]  /*a050*/  FFMA.FTZ R18, R3.reuse, UR5, R47 ;  /* 0x0000000503127c23 */ /* 0x040fe2000801002f */
[----:B------:R-:W-:Y:S01]  /*a060*/  HMMA.16816.F32 R28, R4, R20, R228 ;  /* 0x00000014041c723c */ /* 0x000fe200000018e4 */
[C---:B------:R-:W-:Y:S01]  /*a070*/  FFMA.FTZ R19, R3.reuse, UR5, R53 ;  /* 0x0000000503137c23 */ /* 0x040fe20008010035 */
[----:B------:R-:W-:Y:S01]  /*a080*/  FFMA.FTZ R17, R3, UR5, R55 ;  /* 0x0000000503117c23 */ /* 0x000fe20008010037 */
[----:B------:R-:W-:Y:S02]  /*a090*/  I2FP.F32.U32 R3, R2 ;  /* 0x0000000200037245 */ /* 0x000fe40000201000 */
[----:B------:R-:W-:Y:S01]  /*a0a0*/  FSEL R174, R18, -INF , !P0 ;  /* 0xff80000012ae7808 */ /* 0x000fe20004000000 */
[----:B------:R-:W-:Y:S01]  /*a0b0*/  VIADD R16, R0, 0xffffffa1 ;  /* 0xffffffa100107836 */ /* 0x000fe20000000000 */
[----:B------:R-:W-:Y:S01]  /*a0c0*/  ISETP.GE.AND P0, PT, R2, R37, PT ;  /* 0x000000250200720c */ /* 0x000fe20003f06270 */
[----:B------:R-:W-:Y:S01]  /*a0d0*/  FFMA.FTZ R18, R3, UR5, R32 ;  /* 0x0000000503127c23 */ /* 0x000fe20008010020 */
[----:B------:R-:W-:Y:S01]  /*a0e0*/  HMMA.16816.F32 R60, R12, R60, R196 ;  /* 0x0000003c0c3c723c */ /* 0x000fe200000018c4 */
[----:B------:R-:W-:-:S02]  /*a0f0*/  FSEL R54, R19, -INF , !P5 ;  /* 0xff80000013367808 */ /* 0x000fc40006800000 */
[----:B------:R-:W-:Y:S02]  /*a100*/  FSEL R55, R17, -INF , !P4 ;  /* 0xff80000011377808 */ /* 0x000fe40006000000 */
[----:B------:R-:W-:Y:S01]  /*a110*/  FSEL R210, R18, -INF , !P0 ;  /* 0xff80000012d27808 */ /* 0x000fe20004000000 */
[C---:B------:R-:W-:Y:S01]  /*a120*/  FFMA.FTZ R18, R3.reuse, UR5, R34 ;  /* 0x0000000503127c23 */ /* 0x040fe20008010022 */
[C---:B------:R-:W-:Y:S02]  /*a130*/  ISETP.GE.AND P5, PT, R2.reuse, R39, PT ;  /* 0x000000270200720c */ /* 0x040fe40003fa6270 */
[C---:B------:R-:W-:Y:S02]  /*a140*/  ISETP.GE.AND P4, PT, R2.reuse, R38, PT ;  /* 0x000000260200720c */ /* 0x040fe40003f86270 */
[----:B------:R-:W-:Y:S02]  /*a150*/  ISETP.GE.AND P0, PT, R2, R40, PT ;  /* 0x000000280200720c */ /* 0x000fe40003f06270 */
[----:B------:R-:W-:Y:S01]  /*a160*/  I2FP.F32.U32 R2, R16 ;  /* 0x0000001000027245 */ /* 0x000fe20000201000 */
[----:B------:R-:W-:Y:S01]  /*a170*/  HMMA.16816.F32 R56, R4, R22, R56 ;  /* 0x000000160438723c */ /* 0x000fe20000001838 */
[----:B------:R-:W-:Y:S01]  /*a180*/  FSEL R208, R18, -INF , !P5 ;  /* 0xff80000012d07808 */ /* 0x000fe20006800000 */
[C---:B------:R-:W-:Y:S01]  /*a190*/  FFMA.FTZ R19, R3.reuse, UR5, R28 ;  /* 0x0000000503137c23 */ /* 0x040fe2000801001c */
[----:B------:R-:W-:Y:S01]  /*a1a0*/  FFMA.FTZ R17, R3, UR5, R30 ;  /* 0x0000000503117c23 */ /* 0x000fe2000801001e */
[----:B------:R-:W-:Y:S01]  /*a1b0*/  FFMA.FTZ R18, R2, UR5, R33 ;  /* 0x0000000502127c23 */ /* 0x000fe20008010021 */
[----:B------:R-:W-:-:S03]  /*a1c0*/  ISETP.GE.AND P5, PT, R16, R37, PT ;  /* 0x000000251000720c */ /* 0x000fc60003fa6270 */
[C---:B------:R-:W-:Y:S01]  /*a1d0*/  HMMA.16816.F32 R20, R8.reuse, R22, R232 ;  /* 0x000000160814723c */ /* 0x040fe200000018e8 */
[----:B------:R-:W-:Y:S01]  /*a1e0*/  FSEL R209, R19, -INF , !P4 ;  /* 0xff80000013d17808 */ /* 0x000fe20006000000 */
[----:B------:R-:W-:Y:S01]  /*a1f0*/  IMAD.MOV.U32 R250, RZ, RZ, R204 ;  /* 0x000000fffffa7224 */ /* 0x000fe200078e00cc */
[----:B------:R-:W-:Y:S02]  /*a200*/  FSEL R211, R17, -INF , !P0 ;  /* 0xff80000011d37808 */ /* 0x000fe40004000000 */
[----:B------:R-:W-:Y:S02]  /*a210*/  FSEL R207, R18, -INF , !P5 ;  /* 0xff80000012cf7808 */ /* 0x000fe40006800000 */
[C---:B------:R-:W-:Y:S02]  /*a220*/  ISETP.GE.AND P4, PT, R16.reuse, R39, PT ;  /* 0x000000271000720c */ /* 0x040fe40003f86270 */
[C---:B------:R-:W-:Y:S02]  /*a230*/  ISETP.GE.AND P0, PT, R16.reuse, R38, PT ;  /* 0x000000261000720c */ /* 0x040fe40003f06270 */
[----:B------:R-:W-:Y:S01]  /*a240*/  ISETP.GE.AND P5, PT, R16, R40, PT ;  /* 0x000000281000720c */ /* 0x000fe20003fa6270 */
[----:B------:R-:W-:Y:S01]  /*a250*/  VIADD R3, R0, 0xffffffa8 ;  /* 0xffffffa800037836 */ /* 0x000fe20000000000 */
[----:B------:R-:W-:Y:S01]  /*a260*/  HMMA.16816.F32 R16, R8, R24, R236 ;  /* 0x000000180810723c */ /* 0x000fe200000018ec */
[----:B------:R-:W-:-:S02]  /*a270*/  IMAD.MOV.U32 R238, RZ, RZ, R26 ;  /* 0x000000ffffee7224 */ /* 0x000fc400078e001a */
[----:B------:R-:W-:Y:S02]  /*a280*/  IMAD.MOV.U32 R239, RZ, RZ, R27 ;  /* 0x000000ffffef7224 */ /* 0x000fe400078e001b */
[----:B------:R-:W-:-:S03]  /*a290*/  FFMA.FTZ R14, R2, UR5, R35 ;  /* 0x00000005020e7c23 */ /* 0x000fc60008010023 */
[----:B------:R-:W-:Y:S01]  /*a2a0*/  HMMA.16816.F32 R24, R4, R24, R60 ;  /* 0x000000180418723c */ /* 0x000fe2000000183c */
[----:B------:R-:W-:Y:S02]  /*a2b0*/  IMAD.MOV.U32 R62, RZ, RZ, R250 ;  /* 0x000000ffff3e7224 */ /* 0x000fe400078e00fa */
[----:B------:R-:W1:Y:S01]  /*a2c0*/  S2R R250, SR_CTAID.X ;  /* 0x0000000000fa7919 */ /* 0x000e620000002500 */
[----:B------:R-:W-:Y:S01]  /*a2d0*/  I2FP.F32.U32 R12, R3 ;  /* 0x00000003000c7245 */ /* 0x000fe20000201000 */
[C---:B------:R-:W-:Y:S01]  /*a2e0*/  FFMA.FTZ R15, R2.reuse, UR5, R29 ;  /* 0x00000005020f7c23 */ /* 0x040fe2000801001d */
[----:B------:R-:W-:Y:S01]  /*a2f0*/  FFMA.FTZ R13, R2, UR5, R31 ;  /* 0x00000005020d7c23 */ /* 0x000fe2000801001f */
[----:B------:R-:W-:Y:S01]  /*a300*/  VIADD R2, R0, 0xffffffa9 ;  /* 0xffffffa900027836 */ /* 0x000fe20000000000 */
[----:B------:R-:W-:Y:S01]  /*a310*/  FSEL R204, R14, -INF , !P4 ;  /* 0xff8000000ecc7808 */ /* 0x000fe20006000000 */
[----:B------:R-:W-:Y:S01]  /*a320*/  FFMA.FTZ R14, R12, UR5, R20 ;  /* 0x000000050c0e7c23 */ /* 0x000fe20008010014 */
[----:B------:R-:W-:-:S02]  /*a330*/  MOV R251, R205 ;  /* 0x000000cd00fb7202 */ /* 0x000fc40000000f00 */
[----:B------:R-:W-:Y:S02]  /*a340*/  ISETP.GE.AND P4, PT, R3, R37, PT ;  /* 0x000000250300720c */ /* 0x000fe40003f86270 */
[----:B------:R-:W-:Y:S01]  /*a350*/  FSEL R206, R13, -INF , !P5 ;  /* 0xff8000000dce7808 */ /* 0x000fe20006800000 */
[----:B------:R-:W-:Y:S01]  /*a360*/  FFMA.FTZ R13, R12, UR5, R22 ;  /* 0x000000050c0d7c23 */ /* 0x000fe20008010016 */
[----:B------:R-:W-:Y:S02]  /*a370*/  FSEL R205, R15, -INF , !P0 ;  /* 0xff8000000fcd7808 */ /* 0x000fe40004000000 */
[----:B------:R-:W-:Y:S02]  /*a380*/  I2FP.F32.U32 R8, R2 ;  /* 0x0000000200087245 */ /* 0x000fe40000201000 */
[C---:B------:R-:W-:Y:S02]  /*a390*/  ISETP.GE.AND P0, PT, R3.reuse, R39, PT ;  /* 0x000000270300720c */ /* 0x040fe40003f06270 */
[----:B------:R-:W-:Y:S01]  /*a3a0*/  FSEL R200, R14, -INF , !P4 ;  /* 0xff8000000ec87808 */ /* 0x000fe20006000000 */
[----:B------:R-:W-:Y:S01]  /*a3b0*/  FFMA.FTZ R10, R12, UR5, R56 ;  /* 0x000000050c0a7c23 */ /* 0x000fe20008010038 */
[C---:B------:R-:W-:Y:S01]  /*a3c0*/  ISETP.GE.AND P5, PT, R3.reuse, R38, PT ;  /* 0x000000260300720c */ /* 0x040fe20003fa6270 */
[----:B------:R-:W-:Y:S01]  /*a3d0*/  FFMA.FTZ R9, R8, UR5, R21 ;  /* 0x0000000508097c23 */ /* 0x000fe20008010015 */
[----:B------:R-:W-:Y:S01]  /*a3e0*/  ISETP.GE.AND P4, PT, R3, R40, PT ;  /* 0x000000280300720c */ /* 0x000fe20003f86270 */
[----:B------:R-:W-:Y:S01]  /*a3f0*/  FFMA.FTZ R3, R12, UR5, R58 ;  /* 0x000000050c037c23 */ /* 0x000fe2000801003a */
[----:B------:R-:W-:-:S02]  /*a400*/  FSEL R199, R13, -INF , !P0 ;  /* 0xff8000000dc77808 */ /* 0x000fc40004000000 */
[----:B------:R-:W-:Y:S01]  /*a410*/  ISETP.GE.AND P0, PT, R2, R37, PT ;  /* 0x000000250200720c */ /* 0x000fe20003f06270 */
[----:B------:R-:W-:Y:S01]  /*a420*/  IMAD.MOV.U32 R234, RZ, RZ, R202 ;  /* 0x000000ffffea7224 */ /* 0x000fe200078e00ca */
[----:B------:R-:W-:Y:S01]  /*a430*/  FSEL R202, R10, -INF , !P5 ;  /* 0xff8000000aca7808 */ /* 0x000fe20006800000 */
[----:B------:R-:W-:Y:S01]  /*a440*/  IMAD.MOV.U32 R235, RZ, RZ, R203 ;  /* 0x000000ffffeb7224 */ /* 0x000fe200078e00cb */
[----:B------:R-:W-:Y:S02]  /*a450*/  FSEL R203, R3, -INF , !P4 ;  /* 0xff80000003cb7808 */ /* 0x000fe40006000000 */
[----:B------:R-:W-:Y:S02]  /*a460*/  FSEL R197, R9, -INF , !P0 ;  /* 0xff80000009c57808 */ /* 0x000fe40004000000 */
[C---:B------:R-:W-:Y:S02]  /*a470*/  ISETP.GE.AND P5, PT, R2.reuse, R39, PT ;  /* 0x000000270200720c */ /* 0x040fe40003fa6270 */
[----:B------:R-:W-:-:S02]  /*a480*/  ISETP.GE.AND P4, PT, R2, R38, PT ;  /* 0x000000260200720c */ /* 0x000fc40003f86270 */
[----:B------:R-:W-:Y:S01]  /*a490*/  ISETP.GE.AND P0, PT, R2, R40, PT ;  /* 0x000000280200720c */ /* 0x000fe20003f06270 */
[----:B------:R-:W-:Y:S02]  /*a4a0*/  VIADD R2, R0, 0xffffffb0 ;  /* 0xffffffb000027836 */ /* 0x000fe40000000000 */
[----:B------:R-:W-:Y:S01]  /*a4b0*/  FFMA.FTZ R5, R8, UR5, R23 ;  /* 0x0000000508057c23 */ /* 0x000fe20008010017 */
[----:B------:R-:W-:Y:S02]  /*a4c0*/  SHF.R.U32.HI R50, RZ, 0x5, R217 ;  /* 0x00000005ff327819 */ /* 0x000fe400000116d9 */
[----:B------:R-:W-:Y:S02]  /*a4d0*/  I2FP.F32.U32 R3, R2 ;  /* 0x0000000200037245 */ /* 0x000fe40000201000 */
[----:B------:R-:W-:Y:S01]  /*a4e0*/  FSEL R196, R5, -INF , !P5 ;  /* 0xff80000005c47808 */ /* 0x000fe20006800000 */
[----:B-1----:R-:W-:Y:S01]  /*a4f0*/  IMAD R250, R250, 0x8, R50 ;  /* 0x00000008fafa7824 */ /* 0x002fe200078e0232 */
[----:B------:R-:W-:Y:S01]  /*a500*/  ISETP.GE.AND P5, PT, R2, R37, PT ;  /* 0x000000250200720c */ /* 0x000fe20003fa6270 */
[----:B------:R-:W-:Y:S01]  /*a510*/  FFMA.FTZ R5, R3, UR5, R16 ;  /* 0x0000000503057c23 */ /* 0x000fe20008010010 */
[----:B------:R-:W-:-:S02]  /*a520*/  FFMA.FTZ R4, R8, UR5, R59 ;  /* 0x0000000508047c23 */ /* 0x000fc4000801003b */
[----:B------:R-:W-:Y:S02]  /*a530*/  IADD3 R250, PT, PT, R250, 0x4, RZ ;  /* 0x00000004fafa7810 */ /* 0x000fe40007ffe0ff */
[----:B------:R-:W-:Y:S02]  /*a540*/  FSEL R231, R5, -INF , !P5 ;  /* 0xff80000005e77808 */ /* 0x000fe40006800000 */
[----:B------:R-:W-:Y:S01]  /*a550*/  LOP3.LUT R5, R223, UR13, R235, 0x96, !PT ;  /* 0x0000000ddf057c12 */ /* 0x000fe2000f8e96eb */
[----:B------:R-:W-:Y:S01]  /*a560*/  FFMA.FTZ R6, R8, UR5, R57 ;  /* 0x0000000508067c23 */ /* 0x000fe20008010039 */
[----:B------:R-:W-:Y:S01]  /*a570*/  FSEL R201, R4, -INF , !P0 ;  /* 0xff80000004c97808 */ /* 0x000fe20004000000 */
[----:B------:R-:W-:Y:S02]  /*a580*/  IMAD.MOV.U32 R63, RZ, RZ, R251 ;  /* 0x000000ffff3f7224 */ /* 0x000fe400078e00fb */
[----:B------:R-:W-:Y:S01]  /*a590*/  FFMA.FTZ R4, R3, UR5, R26 ;  /* 0x0000000503047c23 */ /* 0x000fe2000801001a */
[----:B------:R-:W-:Y:S01]  /*a5a0*/  IMAD.MOV.U32 R57, RZ, RZ, R241 ;  /* 0x000000ffff397224 */ /* 0x000fe200078e00f1 */
[----:B------:R-:W-:Y:S01]  /*a5b0*/  ISETP.GE.AND P5, PT, R2, R40, PT ;  /* 0x000000280200720c */ /* 0x000fe20003fa6270 */
[----:B------:R-:W-:-:S02]  /*a5c0*/  VIADD R241, R222, 0x9e3779b9 ;  /* 0x9e3779b9def17836 */ /* 0x000fc40000000000 */
[----:B------:R-:W-:-:S04]  /*a5d0*/  IMAD.WIDE.U32 R8, R5, -0x326172a9, RZ ;  /* 0xcd9e8d5705087825 */ /* 0x000fc800078e00ff */
[----:B------:R-:W-:Y:S01]  /*a5e0*/  IMAD.WIDE.U32 R250, R250, -0x326172a9, RZ ;  /* 0xcd9e8d57fafa7825 */ /* 0x000fe200078e00ff */
[----:B------:R-:W-:Y:S02]  /*a5f0*/  FSEL R232, R4, -INF , !P5 ;  /* 0xff80000004e87808 */ /* 0x000fe40006800000 */
[----:B------:R-:W-:-:S03]  /*a600*/  LOP3.LUT R4, R241, R250, R9, 0x96, !PT ;  /* 0x000000faf1047212 */ /* 0x000fc600078e9609 */
[----:B------:R-:W1:Y:S01]  /*a610*/  S2R R250, SR_CTAID.X ;  /* 0x0000000000fa7919 */ /* 0x000e620000002500 */
[----:B------:R-:W-:Y:S02]  /*a620*/  FSEL R198, R6, -INF , !P4 ;  /* 0xff80000006c67808 */ /* 0x000fe40006000000 */
[C---:B------:R-:W-:Y:S02]  /*a630*/  ISETP.GE.AND P4, PT, R2.reuse, R39, PT ;  /* 0x000000270200720c */ /* 0x040fe40003f86270 */
[----:B------:R-:W-:Y:S01]  /*a640*/  ISETP.GE.AND P0, PT, R2, R38, PT ;  /* 0x000000260200720c */ /* 0x000fe20003f06270 */
[----:B------:R-:W-:Y:S02]  /*a650*/  VIADD R2, R0, 0xffffffb1 ;  /* 0xffffffb100027836 */ /* 0x000fe40000000000 */
[C---:B------:R-:W-:Y:S01]  /*a660*/  FFMA.FTZ R6, R3.reuse, UR5, R18 ;  /* 0x0000000503067c23 */ /* 0x040fe20008010012 */
[----:B------:R-:W-:Y:S02]  /*a670*/  FFMA.FTZ R7, R3, UR5, R24 ;  /* 0x0000000503077c23 */ /* 0x000fe40008010018 */
[----:B------:R-:W-:Y:S01]  /*a680*/  I2FP.F32.U32 R3, R2 ;  /* 0x0000000200037245 */ /* 0x000fe20000201000 */
[----:B------:R-:W-:Y:S01]  /*a690*/  IMAD.MOV.U32 R61, RZ, RZ, R247 ;  /* 0x000000ffff3d7224 */ /* 0x000fe200078e00f7 */
[----:B------:R-:W-:Y:S01]  /*a6a0*/  FSEL R233, R6, -INF , !P4 ;  /* 0xff80000006e97808 */ /* 0x000fe20006000000 */
[----:B------:R-:W-:Y:S01]  /*a6b0*/  VIADD R247, R222, 0x3c6ef372 ;  /* 0x3c6ef372def77836 */ /* 0x000fe20000000000 */
[----:B------:R-:W-:Y:S01]  /*a6c0*/  ISETP.GE.AND P4, PT, R2, R37, PT ;  /* 0x000000250200720c */ /* 0x000fe20003f86270 */
[----:B------:R-:W-:Y:S01]  /*a6d0*/  FFMA.FTZ R5, R3, UR5, R17 ;  /* 0x0000000503057c23 */ /* 0x000fe20008010011 */
[----:B------:R-:W-:-:S02]  /*a6e0*/  FSEL R229, R7, -INF , !P0 ;  /* 0xff80000007e57808 */ /* 0x000fc40004000000 */
[C---:B------:R-:W-:Y:S02]  /*a6f0*/  ISETP.GE.AND P0, PT, R2.reuse, R39, PT ;  /* 0x000000270200720c */ /* 0x040fe40003f06270 */
[----:B------:R-:W-:Y:S02]  /*a700*/  FSEL R230, R5, -INF , !P4 ;  /* 0xff80000005e67808 */ /* 0x000fe40006000000 */
[C---:B------:R-:W-:Y:S02]  /*a710*/  ISETP.GE.AND P5, PT, R2.reuse, R38, PT ;  /* 0x000000260200720c */ /* 0x040fe40003fa6270 */
[----:B------:R-:W-:Y:S01]  /*a720*/  ISETP.GE.AND P4, PT, R2, R40, PT ;  /* 0x000000280200720c */ /* 0x000fe20003f86270 */
[----:B-1----:R-:W-:Y:S01]  /*a730*/  IMAD R250, R250, 0x8, R176 ;  /* 0x00000008fafa7824 */ /* 0x002fe200078e02b0 */
[----:B------:R-:W-:-:S03]  /*a740*/  LOP3.LUT R2, R247, R8, R61, 0x96, !PT ;  /* 0x00000008f7027212 */ /* 0x000fc600078e963d */
[----:B------:R-:W-:Y:S01]  /*a750*/  IMAD.WIDE.U32 R250, R250, -0x326172a9, RZ ;  /* 0xcd9e8d57fafa7825 */ /* 0x000fe200078e00ff */
[----:B------:R-:W-:-:S03]  /*a760*/  LOP3.LUT R6, R247, R8, R57, 0x96, !PT ;  /* 0x00000008f7067212 */ /* 0x000fc600078e9639 */
[----:B------:R-:W-:Y:S01]  /*a770*/  VIADD R50, R223, 0x76cf5d0a ;  /* 0x76cf5d0adf327836 */ /* 0x000fe20000000000 */
[----:B------:R-:W-:Y:S01]  /*a780*/  LOP3.LUT R7, R241, R250, R9, 0x96, !PT ;  /* 0x000000faf1077212 */ /* 0x000fe200078e9609 */
[----:B------:R-:W-:-:S04]  /*a790*/  IMAD.WIDE.U32 R4, R4, -0x2daee0ad, RZ ;  /* 0xd2511f5304047825 */ /* 0x000fc800078e00ff */
[----:B------:R-:W-:Y:S02]  /*a7a0*/  IMAD.MOV.U32 R250, RZ, RZ, R49 ;  /* 0x000000fffffa7224 */ /* 0x000fe400078e0031 */
[----:B------:R-:W-:Y:S01]  /*a7b0*/  IMAD.WIDE.U32 R10, R2, -0x2daee0ad, RZ ;  /* 0xd2511f53020a7825 */ /* 0x000fe200078e00ff */
[----:B------:R-:W-:-:S03]  /*a7c0*/  LOP3.LUT R2, R50, R238, R5, 0x96, !PT ;  /* 0x000000ee32027212 */ /* 0x000fc600078e9605 */
[----:B------:R-:W-:Y:S02]  /*a7d0*/  VIADD R49, R223, 0x32370b8f ;  /* 0x32370b8fdf317836 */ /* 0x000fe40000000000 */
[----:B------:R-:W-:-:S03]  /*a7e0*/  IMAD.WIDE.U32 R8, R7, -0x2daee0ad, RZ ;  /* 0xd2511f5307087825 */ /* 0x000fc600078e00ff */
[----:B------:R-:W-:Y:S01]  /*a7f0*/  LOP3.LUT R4, R49, R4, R11, 0x96, !PT ;  /* 0x0000000431047212 */ /* 0x000fe200078e960b */
[----:B------:R-:W-:-:S04]  /*a800*/  IMAD.WIDE.U32 R16, R6, -0x2daee0ad, RZ ;  /* 0xd2511f5306107825 */ /* 0x000fc800078e00ff */
[----:B------:R-:W-:Y:S02]  /*a810*/  IMAD.MOV.U32 R60, RZ, RZ, R246 ;  /* 0x000000ffff3c7224 */ /* 0x000fe400078e00f6 */
[----:B------:R-:W-:Y:S01]  /*a820*/  IMAD.WIDE.U32 R6, R2, -0x326172a9, RZ ;  /* 0xcd9e8d5702067825 */ /* 0x000fe200078e00ff */
[----:B------:R-:W-:-:S03]  /*a830*/  LOP3.LUT R2, R49, R8, R17, 0x96, !PT ;  /* 0x0000000831027212 */ /* 0x000fc600078e9611 */
[----:B------:R-:W-:Y:S02]  /*a840*/  VIADD R246, R222, 0xdaa66d2b ;  /* 0xdaa66d2bdef67836 */ /* 0x000fe40000000000 */
[----:B------:R-:W-:Y:S01]  /*a850*/  IMAD.WIDE.U32 R52, R4, -0x326172a9, RZ ;  /* 0xcd9e8d5704347825 */ /* 0x000fe200078e00ff */
[----:B------:R-:W-:Y:S02]  /*a860*/  LOP3.LUT R5, R50, R62, R9, 0x96, !PT ;  /* 0x0000003e32057212 */ /* 0x000fe400078e9609 */
[----:B------:R-:W-:Y:S01]  /*a870*/  LOP3.LUT R4, R246, R60, R7, 0x96, !PT ;  /* 0x0000003cf6047212 */ /* 0x000fe200078e9607 */
[----:B------:R-:W-:Y:S01]  /*a880*/  IMAD.WIDE.U32 R46, R2, -0x326172a9, RZ ;  /* 0xcd9e8d57022e7825 */ /* 0x000fe200078e00ff */
[----:B------:R-:W-:-:S03]  /*a890*/  LOP3.LUT R2, R252, R6, R53, 0x96, !PT ;  /* 0x00000006fc027212 */ /* 0x000fc600078e9635 */
[----:B------:R-:W-:Y:S02]  /*a8a0*/  IMAD.MOV.U32 R249, RZ, RZ, R43 ;  /* 0x000000fffff97224 */ /* 0x000fe400078e002b */
[----:B------:R-:W-:-:S04]  /*a8b0*/  IMAD.WIDE.U32 R8, R5, -0x326172a9, RZ ;  /* 0xcd9e8d5705087825 */ /* 0x000fc800078e00ff */
[----:B------:R-:W-:Y:S02]  /*a8c0*/  IMAD.MOV.U32 R176, RZ, RZ, R42 ;  /* 0x000000ffffb07224 */ /* 0x000fe400078e002a */
[----:B------:R-:W-:Y:S02]  /*a8d0*/  VIADD R43, R223, 0xed9eba14 ;  /* 0xed9eba14df2b7836 */ /* 0x000fe40000000000 */
[----:B------:R-:W-:-:S04]  /*a8e0*/  IMAD.WIDE.U32 R4, R4, -0x2daee0ad, RZ ;  /* 0xd2511f5304047825 */ /* 0x000fc800078e00ff */
[----:B------:R-:W-:-:S04]  /*a8f0*/  IMAD.WIDE.U32 R44, R2, -0x2daee0ad, RZ ;  /* 0xd2511f53022c7825 */ /* 0x000fc800078e00ff */
[----:B------:R-:W-:Y:S02]  /*a900*/  VIADD R42, R223, 0xa9066899 ;  /* 0xa9066899df2a7836 */ /* 0x000fe40000000000 */
[----:B------:R-:W-:Y:S01]  /*a910*/  VIADD R0, R0, 0xffffffb9 ;  /* 0xffffffb900007836 */ /* 0x000fe20000000000 */
[----:B------:R-:W-:Y:S01]  /*a920*/  LOP3.LUT R17, R43, R10, R5, 0x96, !PT ;  /* 0x0000000a2b117212 */ /* 0x000fe200078e9605 */
[----:B------:R-:W-:Y:S01]  /*a930*/  IMAD.MOV.U32 R56, RZ, RZ, R240 ;  /* 0x000000ffff387224 */ /* 0x000fe200078e00f0 */
[----:B------:R-:W-:Y:S01]  /*a940*/  LOP3.LUT R2, R42, R4, R45, 0x96, !PT ;  /* 0x000000042a027212 */ /* 0x000fe200078e962d */
[C---:B------:R-:W-:Y:S01]  /*a950*/  FFMA.FTZ R5, R3.reuse, UR5, R25 ;  /* 0x0000000503057c23 */ /* 0x040fe20008010019 */
[----:B------:R-:W-:Y:S01]  /*a960*/  FFMA.FTZ R6, R3, UR5, R19 ;  /* 0x0000000503067c23 */ /* 0x000fe20008010013 */
[----:B------:R-:W-:Y:S02]  /*a970*/  I2FP.F32.U32 R4, R0 ;  /* 0x0000000000047245 */ /* 0x000fe40000201000 */
[----:B------:R-:W-:-:S02]  /*a980*/  LOP3.LUT R7, R246, R56, R9, 0x96, !PT ;  /* 0x00000038f6077212 */ /* 0x000fc400078e9609 */
[----:B------:R-:W-:Y:S01]  /*a990*/  LOP3.LUT R9, R252, R8, R47, 0x96, !PT ;  /* 0x00000008fc097212 */ /* 0x000fe200078e962f */
[----:B------:R-:W-:Y:S01]  /*a9a0*/  FFMA.FTZ R8, R3, UR5, R27 ;  /* 0x0000000503087c23 */ /* 0x000fe2000801001b */
[----:B------:R-:W-:Y:S01]  /*a9b0*/  FSEL R224, R5, -INF , !P5 ;  /* 0xff80000005e07808 */ /* 0x000fe20006800000 */
[----:B------:R-:W-:Y:S01]  /*a9c0*/  FFMA.FTZ R5, R4, UR5, R181 ;  /* 0x0000000504057c23 */ /* 0x000fe200080100b5 */
[----:B------:R-:W-:Y:S02]  /*a9d0*/  FSEL R228, R6, -INF , !P0 ;  /* 0xff80000006e47808 */ /* 0x000fe40004000000 */
[----:B------:R-:W-:Y:S01]  /*a9e0*/  ISETP.GE.AND P0, PT, R0, R37, PT ;  /* 0x000000250000720c */ /* 0x000fe20003f06270 */
[----:B------:R-:W-:Y:S01]  /*a9f0*/  IMAD.WIDE.U32 R2, R2, -0x326172a9, RZ ;  /* 0xcd9e8d5702027825 */ /* 0x000fe200078e00ff */
[----:B------:R-:W-:Y:S02]  /*aa00*/  FSEL R226, R8, -INF , !P4 ;  /* 0xff80000008e27808 */ /* 0x000fe40006000000 */
[----:B------:R-:W-:-:S02]  /*aa10*/  FSEL R225, R5, -INF , !P0 ;  /* 0xff80000005e17808 */ /* 0x000fc40004000000 */
[C---:B------:R-:W-:Y:S01]  /*aa20*/  ISETP.GE.AND P5, PT, R0.reuse, R39, PT ;  /* 0x000000270000720c */ /* 0x040fe20003fa6270 */
[----:B------:R-:W-:Y:S01]  /*aa30*/  BAR.SYNC.DEFER_BLOCKING 0x0 ;  /* 0x0000000000007b1d */ /* 0x000fe20000010000 */
[C---:B------:R-:W-:Y:S02]  /*aa40*/  ISETP.GE.AND P4, PT, R0.reuse, R38, PT ;  /* 0x000000260000720c */ /* 0x040fe40003f86270 */
[----:B------:R-:W-:Y:S01]  /*aa50*/  ISETP.GE.AND P0, PT, R0, R40, PT ;  /* 0x000000280000720c */ /* 0x000fe20003f06270 */
[----:B------:R-:W-:Y:S01]  /*aa60*/  IMAD.MOV.U32 R0, RZ, RZ, R2 ;  /* 0x000000ffff007224 */ /* 0x000fe200078e0002 */
[----:B------:R-:W-:-:S04]  /*aa70*/  PRMT R5, R2, 0x7773, RZ ;  /* 0x0000777302057816 */ /* 0x000fc800000000ff */
[----:B------:R-:W-:Y:S02]  /*aa80*/  LOP3.LUT R6, R0, 0xff, RZ, 0xc0, !PT ;  /* 0x000000ff00067812 */ /* 0x000fe400078ec0ff */
[----:B------:R-:W-:-:S04]  /*aa90*/  PRMT R0, R2, 0x7772, RZ ;  /* 0x0000777202007816 */ /* 0x000fc800000000ff */
[----:B------:R-:W-:Y:S01]  /*aaa0*/  PRMT R24, R0, 0x5410, R5 ;  /* 0x0000541000187816 */ /* 0x000fe20000000005 */
[----:B------:R-:W-:Y:S01]  /*aab0*/  FFMA.FTZ R0, R4, UR5, R183 ;  /* 0x0000000504007c23 */ /* 0x000fe200080100b7 */
[----:B------:R-:W-:-:S04]  /*aac0*/  IMAD.WIDE.U32 R10, R7, -0x2daee0ad, RZ ;  /* 0xd2511f53070a7825 */ /* 0x000fc800078e00ff */
[----:B------:R-:W-:Y:S01]  /*aad0*/  FFMA.FTZ R5, R4, UR5, R65 ;  /* 0x0000000504057c23 */ /* 0x000fe20008010041 */
[----:B------:R-:W-:Y:S01]  /*aae0*/  PRMT R7, R2, 0x7771, RZ ;  /* 0x0000777102077816 */ /* 0x000fe200000000ff */
[----:B------:R-:W-:Y:S01]  /*aaf0*/  FFMA.FTZ R4, R4, UR5, R67 ;  /* 0x0000000504047c23 */ /* 0x000fe20008010043 */
[----:B------:R-:W-:Y:S02]  /*ab00*/  FSEL R227, R0, -INF , !P5 ;  /* 0xff80000000e37808 */ /* 0x000fe40006800000 */
[----:B------:R-:W-:Y:S02]  /*ab10*/  FMNMX3.FTZ R0, R140, R186, R185, !PT ;  /* 0x000000ba8c007276 */ /* 0x000fe400078100b9 */
[----:B------:R-:W-:Y:S02]  /*ab20*/  PRMT R25, R6, 0x5410, R7 ;  /* 0x0000541006197816 */ /* 0x000fe40000000007 */
        /* <DEDUP_REMOVED lines=17> */
[----:B------:R-:W-:Y:S01]  /*ac40*/  UISETP.GE.U32.AND UP1, UPT, UR19, 0x3, UPT ;  /* 0x000000031300788c */ /* 0x000fe2000bf26070 */
        /* <DEDUP_REMOVED lines=8> */
[----:B------:R-:W-:Y:S01]  /*acd0*/  IMAD.MOV.U32 R251, RZ, RZ, R221 ;  /* 0x000000fffffb7224 */ /* 0x000fe200078e00dd */
[----:B------:R-:W-:Y:S01]  /*ace0*/  FMNMX3.FTZ R6, R6, R231, R230, !PT ;  /* 0x000000e706067276 */ /* 0x000fe200078100e6 */
[----:B------:R-:W-:Y:S01]  /*acf0*/  IMAD.WIDE.U32 R26, R9, -0x2daee0ad, RZ ;  /* 0xd2511f53091a7825 */ /* 0x000fe200078e00ff */
[----:B------:R-:W-:-:S02]  /*ad00*/  FMNMX3.FTZ R5, R5, R233, R228, !PT ;  /* 0x000000e905057276 */ /* 0x000fc400078100e4 */
[----:B------:R-:W-:Y:S02]  /*ad10*/  FMNMX3.FTZ R4, R4, R229, R224, !PT ;  /* 0x000000e504047276 */ /* 0x000fe400078100e0 */
[----:B------:R-:W-:Y:S02]  /*ad20*/  FMNMX3.FTZ R14, R0, R232, R226, !PT ;  /* 0x000000e8000e7276 */ /* 0x000fe400078100e2 */
[----:B------:R-:W-:Y:S02]  /*ad30*/  LOP3.LUT R16, R43, R16, R11, 0x96, !PT ;  /* 0x000000102b107212 */ /* 0x000fe400078e960b */
[----:B------:R-:W-:Y:S02]  /*ad40*/  LOP3.LUT R15, R42, R10, R27, 0x96, !PT ;  /* 0x0000000a2a0f7212 */ /* 0x000fe400078e961b */
[----:B------:R-:W-:Y:S02]  /*ad50*/  FMNMX3.FTZ R0, R6, R251, R225, !PT ;  /* 0x000000fb06007276 */ /* 0x000fe400078100e1 */
[----:B------:R-:W-:-:S02]  /*ad60*/  FMNMX3.FTZ R12, R5, R249, R227, !PT ;  /* 0x000000f9050c7276 */ /* 0x000fc400078100e3 */
[----:B------:R-:W-:Y:S02]  /*ad70*/  FMNMX3.FTZ R13, R4, R250, R181, !PT ;  /* 0x000000fa040d7276 */ /* 0x000fe400078100b5 */
[----:B------:R-:W-:Y:S01]  /*ad80*/  FMNMX3.FTZ R14, R14, R176, R183, !PT ;  /* 0x000000b00e0e7276 */ /* 0x000fe200078100b7 */
[----:B------:R-:W-:Y:S06]  /*ad90*/  BRA.U !UP1, `(.L_x_573) ;  /* 0x0000000509207547 */ /* 0x000fec000b800000 */
[----:B------:R-:W-:Y:S01]  /*ada0*/  UIADD3 UR13, UPT, UPT, UR19, -0x3, URZ ;  /* 0xfffffffd130d7890 */ /* 0x000fe2000fffe0ff */
[----:B------:R-:W-:-:S03]  /*adb0*/  VOTEU.ALL UP0, P2 ;  /* 0x0000000000ff7886 */ /* 0x000fc60001000000 */
[----:B------:R-:W-:Y:S02]  /*adc0*/  UIMAD.WIDE.U32 UR22, UR15, UR13, URZ ;  /* 0x0000000d0f1672a5 */ /* 0x000fe4000f8e00ff */
[----:B------:R-:W-:-:S04]  /*add0*/  UIMAD UR16, UR14, UR13, URZ ;  /* 0x0000000d0e1072a4 */ /* 0x000fc8000f8e02ff */
[----:B------:R-:W-:Y:S01]  /*ade0*/  UIADD3 UR14, UPT, UPT, UR23, UR16, URZ ;  /* 0x00000010170e7290 */ /* 0x000fe2000fffe0ff */
[----:B------:R-:W-:Y:S01]  /*adf0*/  IMAD.U32 R4, RZ, RZ, UR22 ;  /* 0x00000016ff047e24 */ /* 0x000fe2000f8e00ff */
[----:B------:R-:W-:Y:S01]  /*ae00*/  MOV R8, UR22 ;  /* 0x0000001600087c02 */ /* 0x000fe20008000f00 */
[----:B------:R-:W-:-:S03]  /*ae10*/  IMAD.U32 R6, RZ, RZ, UR22 ;  /* 0x00000016ff067e24 */ /* 0x000fc6000f8e00ff */
[----:B------:R-:W-:Y:S01]  /*ae20*/  IMAD.U32 R5, RZ, RZ, UR14 ;  /* 0x0000000eff057e24 */ /* 0x000fe2000f8e00ff */
[-C--:B------:R-:W-:Y:S01]  /*ae30*/  @!P3 LEA R4, P0, R4, R244.reuse, 0x1 ;  /* 0x000000f40404b211 */ /* 0x080fe200078008ff */
[----:B------:R-:W-:Y:S01]  /*ae40*/  @!UP0 UIADD3 UR14, UPT, UPT, UR16, UR23, URZ ;  /* 0x00000017100e8290 */ /* 0x000fe2000fffe0ff */
[----:B------:R-:W-:Y:S02]  /*ae50*/  VOTEU.ALL UP0, P1 ;  /* 0x0000000000ff7886 */ /* 0x000fe40000800000 */
[C---:B------:R-:W-:Y:S02]  /*ae60*/  @!P3 LEA.HI.X R5, R6.reuse, R243, R5, 0x1, P0 ;  /* 0x000000f30605b211 */ /* 0x040fe400000f0c05 */
[----:B------:R-:W-:-:S03]  /*ae70*/  @!P2 LEA R6, P0, R6, R244, 0x1 ;  /* 0x000000f40606a211 */ /* 0x000fc600078008ff */
[----:B------:R-:W-:Y:S01]  /*ae80*/  @!PT LDS RZ, [RZ] ;  /* 0x00000000fffff984 */ /* 0x000fe20000000800 */
[----:B------:R-:W-:Y:S01]  /*ae90*/  @!PT LDS RZ, [RZ] ;  /* 0x00000000fffff984 */ /* 0x000fe20000000800 */
[----:B------:R-:W-:Y:S01]  /*aea0*/  @!PT LDS RZ, [RZ] ;  /* 0x00000000fffff984 */ /* 0x000fe20000000800 */
[----:B------:R1:W-:Y:S04]  /*aeb0*/  @!P3 LDGSTS.E.BYPASS.LTC128B.128 [R220+0x6000], desc[UR20][R4.64] ;  /* 0x0600000004dcbfae */ /* 0x0003e8000b981a14 */
[----:B------:R2:W-:Y:S01]  /*aec0*/  @P3 STS.128 [R220+0x6000], RZ ;  /* 0x006000ffdc003388 */ /* 0x0005e20000000c00 */
[----:B-1----:R-:W-:Y:S01]  /*aed0*/  IMAD.U32 R4, RZ, RZ, UR14 ;  /* 0x0000000eff047e24 */ /* 0x002fe2000f8e00ff */
[----:B------:R-:W-:Y:S01]  /*aee0*/  MOV R5, UR22 ;  /* 0x0000001600057c02 */ /* 0x000fe20008000f00 */
[----:B------:R-:W-:-:S03]  /*aef0*/  @!UP0 UIADD3 UR14, UPT, UPT, UR16, UR23, URZ ;  /* 0x00000017100e8290 */ /* 0x000fc6000fffe0ff */
[----:B------:R-:W-:Y:S01]  /*af00*/  @!P2 LEA.HI.X R7, R5, R243, R4, 0x1, P0 ;  /* 0x000000f30507a211 */ /* 0x000fe200000f0c04 */
[----:B------:R-:W-:Y:S02]  /*af10*/  IMAD.U32 R4, RZ, RZ, UR22 ;  /* 0x00000016ff047e24 */ /* 0x000fe4000f8e00ff */
[----:B------:R-:W-:Y:S02]  /*af20*/  IMAD.U32 R5, RZ, RZ, UR14 ;  /* 0x0000000eff057e24 */ /* 0x000fe4000f8e00ff */
[----:B------:R-:W-:Y:S01]  /*af30*/  @!PT LDS RZ, [RZ] ;  /* 0x00000000fffff984 */ /* 0x000fe20000000800 */
[----:B------:R-:W-:Y:S01]  /*af40*/  @!PT LDS RZ, [RZ] ;  /* 0x00000000fffff984 */ /* 0x000fe20000000800 */
[----:B------:R-:W-:Y:S01]  /*af50*/  @!PT LDS RZ, [RZ] ;  /* 0x00000000fffff984 */ /* 0x000fe20000000800 */
[----:B------:R1:W-:Y:S01]  /*af60*/  @!P2 LDGSTS.E.BYPASS.LTC128B.128 [R220+0x7000], desc[UR20][R6.64+0x40] ;  /* 0x0700004006dcafae */ /* 0x0003e2000b981a14 */
[----:B------:R-:W-:-:S03]  /*af70*/  @!P1 LEA R4, P0, R4, R244, 0x1 ;  /* 0x000000f404049211 */ /* 0x000fc600078008ff */
[----:B------:R2:W-:Y:S01]  /*af80*/  @P2 STS.128 [R220+0x7000], RZ ;  /* 0x007000ffdc002388 */ /* 0x0005e20000000c00 */
[----:B------:R-:W-:Y:S01]  /*af90*/  @!P1 LEA.HI.X R5, R8, R243, R5, 0x1, P0 ;  /* 0x000000f308059211 */ /* 0x000fe200000f0c05 */
[----:B------:R-:W-:-:S04]  /*afa0*/  IMAD.U32 R8, RZ, RZ, UR15 ;  /* 0x0000000fff087e24 */ /* 0x000fc8000f8e00ff */
[----:B------:R-:W-:Y:S01]  /*afb0*/  @!PT LDS RZ, [RZ] ;  /* 0x00000000fffff984 */ /* 0x000fe20000000800 */
[----:B------:R-:W-:Y:S01]  /*afc0*/  @!PT LDS RZ, [RZ] ;  /* 0x00000000fffff984 */ /* 0x000fe20000000800 */
[----:B------:R-:W-:Y:S01]  /*afd0*/  @!PT LDS RZ, [RZ] ;  /* 0x00000000fffff984 */ /* 0x000fe20000000800 */
[----:B------:R3:W-:Y:S04]  /*afe0*/  @!P1 LDGSTS.E.BYPASS.LTC128B.128 [R220+0x8000], desc[UR20][R4.64+0x80] ;  /* 0x0800008004dc9fae */ /* 0x0007e8000b981a14 */
[----:B------:R2:W-:Y:S01]  /*aff0*/  @P1 STS.128 [R220+0x8000], RZ ;  /* 0x008000ffdc001388 */ /* 0x0005e20000000c00 */
[----:B-1----:R-:W-:Y:S01]  /*b000*/  MOV R7, UR28 ;  /* 0x0000001c00077c02 */ /* 0x002fe20008000f00 */
[----:B------:R-:W-:-:S04]  /*b010*/  IMAD.U32 R6, RZ, RZ, UR29 ;  /* 0x0000001dff067e24 */ /* 0x000fc8000f8e00ff */
[----:B------:R-:W-:Y:S01]  /*b020*/  @!P1 IMAD.WIDE.U32 R6, R8, UR13, R6 ;  /* 0x0000000d08069c25 */ /* 0x000fe2000f8e0006 */
[----:B---3--:R-:W-:-:S03]  /*b030*/  MOV R5, UR28 ;  /* 0x0000001c00057c02 */ /* 0x008fc60008000f00 */
[----:B------:R-:W-:-:S04]  /*b040*/  IMAD.U32 R4, RZ, RZ, UR29 ;  /* 0x0000001dff047e24 */ /* 0x000fc8000f8e00ff */
[----:B------:R-:W-:-:S04]  /*b050*/  @!P3 IMAD.WIDE.U32 R4, R8, UR13, R4 ;  /* 0x0000000d0804bc25 */ /* 0x000fc8000f8e0004 */
[----:B------:R-:W-:Y:S01]  /*b060*/  @!P3 VIADD R5, R5, UR16 ;  /* 0x000000100505bc36 */ /* 0x000fe20008000000 */
[----:B------:R-:W-:-:S04]  /*b070*/  @!P3 LEA R10, P0, R4, R244, 0x1 ;  /* 0x000000f4040ab211 */ /* 0x000fc800078008ff */
[----:B------:R-:W-:Y:S01]  /*b080*/  @!P3 LEA.HI.X R11, R4, R243, R5, 0x1, P0 ;  /* 0x000000f3040bb211 */ /* 0x000fe200000f0c05 */
[----:B------:R-:W-:Y:S01]  /*b090*/  IMAD.U32 R5, RZ, RZ, UR28 ;  /* 0x0000001cff057e24 */ /* 0x000fe2000f8e00ff */
[----:B------:R-:W-:-:S03]  /*b0a0*/  MOV R4, UR29 ;  /* 0x0000001d00047c02 */ /* 0x000fc60008000f00 */
[----:B------:R-:W-:Y:S01]  /*b0b0*/  @!PT LDS RZ, [RZ] ;  /* 0x00000000fffff984 */ /* 0x000fe20000000800 */
[----:B------:R-:W-:Y:S01]  /*b0c0*/  @!PT LDS RZ, [RZ] ;  /* 0x00000000fffff984 */ /* 0x000fe20000000800 */
[----:B------:R-:W-:Y:S01]  /*b0d0*/  @!PT LDS RZ, [RZ] ;  /* 0x00000000fffff984 */ /* 0x000fe20000000800 */
[----:B------:R2:W-:Y:S02]  /*b0e0*/  @!P3 LDGSTS.E.BYPASS.LTC128B.128 [R220+0x6800], desc[UR20][R10.64] ;  /* 0x068000000adcbfae */ /* 0x0005e4000b981a14 */
[----:B------:R-:W-:Y:S02]  /*b0f0*/  @!P2 IMAD.WIDE.U32 R4, R8, UR13, R4 ;  /* 0x0000000d0804ac25 */ /* 0x000fe4000f8e0004 */
[----:B------:R2:W-:Y:S02]  /*b100*/  @P3 STS.128 [R220+0x6800], RZ ;  /* 0x006800ffdc003388 */ /* 0x0005e40000000c00 */
[----:B------:R-:W-:Y:S01]  /*b110*/  @!P2 VIADD R5, R5, UR16 ;  /* 0x000000100505ac36 */ /* 0x000fe20008000000 */
[----:B------:R-:W-:-:S04]  /*b120*/  @!P2 LEA R8, P0, R4, R244, 0x1 ;  /* 0x000000f40408a211 */ /* 0x000fc800078008ff */
[-C--:B------:R-:W-:Y:S02]  /*b130*/  @!P2 LEA.HI.X R9, R4, R243.reuse, R5, 0x1, P0 ;  /* 0x000000f30409a211 */ /* 0x080fe400000f0c05 */
[C---:B------:R-:W-:Y:S02]  /*b140*/  @!P1 LEA R4, P0, R6.reuse, R244, 0x1 ;  /* 0x000000f406049211 */ /* 0x040fe400078008ff */
        /* <DEDUP_REMOVED lines=12> */
[----:B------:R-:W0:Y:S02]  /*b210*/  LDGDEPBAR ;  /* 0x00000000000079af */ /* 0x000e240000000000 */
.L_x_573:
[----:B--2---:R-:W1:Y:S01]  /*b220*/  SHFL.BFLY PT, R8, R13, 0x2, 0x1f ;  /* 0x0c401f000d087f89 */ /* 0x004e6200000e0000 */
[----:B------:R-:W-:Y:S01]  /*b230*/  IMAD.WIDE.U32 R22, R17, -0x326172a9, RZ ;  /* 0xcd9e8d5711167825 */ /* 0x000fe200078e00ff */
[----:B------:R-:W-:Y:S01]  /*b240*/  IADD3 R240, PT, PT, R222, -0x4ab325aa, RZ ;  /* 0xb54cda56def07810 */ /* 0x000fe20007ffe0ff */
[----:B------:R-:W2:Y:S01]  /*b250*/  LDCU UR13, c[0x0][0x45c] ;  /* 0x00008b80ff0d77ac */ /* 0x000ea20008000800 */
[----:B------:R-:W3:Y:S01]  /*b260*/  SHFL.BFLY PT, R7, R0, 0x2, 0x1f ;  /* 0x0c401f0000077f89 */ /* 0x000ee200000e0000 */
[----:B------:R-:W-:Y:S01]  /*b270*/  IMAD.WIDE.U32 R4, R15, -0x326172a9, RZ ;  /* 0xcd9e8d570f047825 */ /* 0x000fe200078e00ff */
[----:B------:R-:W-:Y:S01]  /*b280*/  LOP3.LUT R2, R240, R22, R3, 0x96, !PT ;  /* 0x00000016f0027212 */ /* 0x000fe200078e9603 */
[----:B------:R-:W4:Y:S01]  /*b290*/  LDC R28, c[0x0][0x4f8] ;  /* 0x00013e00ff1c7b82 */ /* 0x000f220000000800 */
[----:B------:R-:W5:Y:S01]  /*b2a0*/  SHFL.BFLY PT, R9, R14, 0x2, 0x1f ;  /* 0x0c401f000e097f89 */ /* 0x000f6200000e0000 */
[----:B------:R-:W-:Y:S01]  /*b2b0*/  IMAD.MOV.U32 R3, RZ, RZ, R4 ;  /* 0x000000ffff037224 */ /* 0x000fe200078e0004 */
[----:B------:R-:W-:Y:S01]  /*b2c0*/  PRMT R11, R4, 0x7771, RZ ;  /* 0x00007771040b7816 */ /* 0x000fe200000000ff */
[----:B------:R-:W-:Y:S01]  /*b2d0*/  IMAD.WIDE.U32 R20, R16, -0x326172a9, RZ ;  /* 0xcd9e8d5710147825 */ /* 0x000fe200078e00ff */
[----:B------:R-:W2:Y:S01]  /*b2e0*/  SHFL.BFLY PT, R6, R12, 0x2, 0x1f ;  /* 0x0c401f000c067f89 */ /* 0x000ea200000e0000 */
[C---:B------:R-:W-:Y:S01]  /*b2f0*/  PRMT R10, R4.reuse, 0x7773, RZ ;  /* 0x00007773040a7816 */ /* 0x040fe200000000ff */
[----:B------:R-:W-:Y:S01]  /*b300*/  UIADD3 UR4, UPT, UPT, UR4, -0x3, URZ ;  /* 0xfffffffd04047890 */ /* 0x000fe2000fffe0ff */
[----:B------:R-:W-:Y:S01]  /*b310*/  LOP3.LUT R3, R3, 0xff, RZ, 0xc0, !PT ;  /* 0x000000ff03037812 */ /* 0x000fe200078ec0ff */
[----:B------:R-:W-:Y:S01]  /*b320*/  IMAD.MOV.U32 R33, RZ, RZ, R216 ;  /* 0x000000ffff217224 */ /* 0x000fe200078e00d8 */
[----:B------:R-:W-:-:S02]  /*b330*/  PRMT R4, R4, 0x7772, RZ ;  /* 0x0000777204047816 */ /* 0x000fc400000000ff */
[----:B------:R-:W-:Y:S02]  /*b340*/  PRMT R22, R3, 0x5410, R11 ;  /* 0x0000541003167816 */ /* 0x000fe4000000000b */
[----:B------:R-:W-:Y:S02]  /*b350*/  PRMT R27, R4, 0x5410, R10 ;  /* 0x00005410041b7816 */ /* 0x000fe4000000000a */
[C---:B------:R-:W-:Y:S02]  /*b360*/  LOP3.LUT R4, R2.reuse, 0xffff, RZ, 0xc0, !PT ;  /* 0x0000ffff02047812 */ /* 0x040fe400078ec0ff */
[----:B-1----:R-:W-:Y:S02]  /*b370*/  FMNMX.FTZ R3, R13, R8, !PT ;  /* 0x000000080d037209 */ /* 0x002fe40007810000 */
[----:B------:R-:W-:Y:S02]  /*b380*/  LOP3.LUT R13, R2, 0xff, RZ, 0xc0, !PT ;  /* 0x000000ff020d7812 */ /* 0x000fe400078ec0ff */
[----:B---3--:R-:W-:-:S02]  /*b390*/  FMNMX.FTZ R7, R0, R7, !PT ;  /* 0x0000000700077209 */ /* 0x008fc40007810000 */
[----:B------:R-:W-:Y:S02]  /*b3a0*/  MOV R29, R219 ;  /* 0x000000db001d7202 */ /* 0x000fe40000000f00 */
[----:B-----5:R-:W-:Y:S01]  /*b3b0*/  FMNMX.FTZ R0, R14, R9, !PT ;  /* 0x000000090e007209 */ /* 0x020fe20007810000 */
[----:B------:R-:W1:Y:S01]  /*b3c0*/  SHFL.BFLY PT, R11, R7, 0x1, 0x1f ;  /* 0x0c201f00070b7f89 */ /* 0x000e6200000e0000 */
[----:B------:R-:W-:Y:S01]  /*b3d0*/  MOV R31, R218 ;  /* 0x000000da001f7202 */ /* 0x000fe20000000f00 */
[----:B------:R-:W-:Y:S01]  /*b3e0*/  IMAD.MOV.U32 R35, RZ, RZ, R29 ;  /* 0x000000ffff237224 */ /* 0x000fe200078e001d */
[----:B--2---:R-:W-:Y:S01]  /*b3f0*/  FMNMX.FTZ R6, R12, R6, !PT ;  /* 0x000000060c067209 */ /* 0x004fe20007810000 */
[----:B------:R-:W2:Y:S01]  /*b400*/  SHFL.BFLY PT, R9, R3, 0x1, 0x1f ;  /* 0x0c201f0003097f89 */ /* 0x000ea200000e0000 */
[----:B------:R-:W-:Y:S02]  /*b410*/  SHF.R.U32.HI R12, RZ, 0x8, R4 ;  /* 0x00000008ff0c7819 */ /* 0x000fe40000011604 */
[----:B------:R-:W-:Y:S01]  /*b420*/  LOP3.LUT R4, R240, R20, R5, 0x96, !PT ;  /* 0x00000014f0047212 */ /* 0x000fe200078e9605 */
[----:B------:R-:W3:Y:S01]  /*b430*/  SHFL.BFLY PT, R8, R0, 0x1, 0x1f ;  /* 0x0c201f0000087f89 */ /* 0x000ee200000e0000 */
[----:B------:R-:W-:-:S02]  /*b440*/  PRMT R13, R13, 0x5410, R12 ;  /* 0x000054100d0d7816 */ /* 0x000fc4000000000c */
[----:B------:R-:W-:Y:S01]  /*b450*/  PRMT R12, R2, 0x7632, R12 ;  /* 0x00007632020c7816 */ /* 0x000fe2000000000c */
[----:B------:R-:W5:Y:S01]  /*b460*/  SHFL.BFLY PT, R10, R6, 0x1, 0x1f ;  /* 0x0c201f00060a7f89 */ /* 0x000f6200000e0000 */
[----:B------:R-:W-:Y:S02]  /*b470*/  SHF.R.U32.HI R5, RZ, 0x18, R2 ;  /* 0x00000018ff057819 */ /* 0x000fe40000011602 */
[----:B------:R-:W-:Y:S02]  /*b480*/  LOP3.LUT R2, R12, 0xff, RZ, 0xc0, !PT ;  /* 0x000000ff0c027812 */ /* 0x000fe400078ec0ff */
[----:B------:R-:W-:Y:S02]  /*b490*/  PRMT R15, R4, 0x7632, R15 ;  /* 0x00007632040f7816 */ /* 0x000fe4000000000f */
[----:B------:R-:W-:Y:S02]  /*b4a0*/  PRMT R5, R2, 0x5410, R5 ;  /* 0x0000541002057816 */ /* 0x000fe40000000005 */
[----:B------:R-:W-:-:S02]  /*b4b0*/  LOP3.LUT R14, R4, 0xffff, RZ, 0xc0, !PT ;  /* 0x0000ffff040e7812 */ /* 0x000fc400078ec0ff */
[----:B------:R-:W-:Y:S02]  /*b4c0*/  LOP3.LUT R17, R4, 0xff, RZ, 0xc0, !PT ;  /* 0x000000ff04117812 */ /* 0x000fe400078ec0ff */
[----:B-1----:R-:W-:Y:S02]  /*b4d0*/  FMNMX.FTZ R218, R7, R11, !PT ;  /* 0x0000000b07da7209 */ /* 0x002fe40007810000 */
[----:B------:R-:W-:Y:S02]  /*b4e0*/  SHF.R.U32.HI R16, RZ, 0x18, R4 ;  /* 0x00000018ff107819 */ /* 0x000fe40000011604 */
[----:B--2---:R-:W-:Y:S01]  /*b4f0*/  FMNMX.FTZ R221, R3, R9, !PT ;  /* 0x0000000903dd7209 */ /* 0x004fe20007810000 */
[C---:B------:R-:W-:Y:S01]  /*b500*/  FMUL.FTZ R29, R218.reuse, UR13 ;  /* 0x0000000dda1d7c20 */ /* 0x040fe20008410000 */
[----:B------:R-:W-:Y:S02]  /*b510*/  FSETP.NEU.FTZ.AND P5, PT, R218, -INF , PT ;  /* 0xff800000da00780b */ /* 0x000fe40003fbd000 */
[----:B---3--:R-:W-:Y:S01]  /*b520*/  FMNMX.FTZ R219, R0, R8, !PT ;  /* 0x0000000800db7209 */ /* 0x008fe20007810000 */
[C---:B------:R-:W-:Y:S01]  /*b530*/  FMUL.FTZ R30, R221.reuse, UR13 ;  /* 0x0000000ddd1e7c20 */ /* 0x040fe20008410000 */
[----:B------:R-:W-:-:S02]  /*b540*/  FSETP.NEU.FTZ.AND P4, PT, R221, -INF , PT ;  /* 0xff800000dd00780b */ /* 0x000fc40003f9d000 */
[C---:B------:R-:W-:Y:S01]  /*b550*/  FSETP.NEU.FTZ.AND P0, PT, R219.reuse, -INF , PT ;  /* 0xff800000db00780b */ /* 0x040fe20003f1d000 */
[----:B------:R-:W-:Y:S01]  /*b560*/  FMUL.FTZ R32, R219, UR13 ;  /* 0x0000000ddb207c20 */ /* 0x000fe20008410000 */
[----:B------:R-:W-:Y:S02]  /*b570*/  FSEL R30, R30, RZ, P4 ;  /* 0x000000ff1e1e7208 */ /* 0x000fe40002000000 */
[----:B------:R-:W-:Y:S02]  /*b580*/  FSEL R0, R218, RZ, P5 ;  /* 0x000000ffda007208 */ /* 0x000fe40002800000 */
[----:B------:R-:W-:Y:S01]  /*b590*/  FSEL R32, R32, RZ, P0 ;  /* 0x000000ff20207208 */ /* 0x000fe20000000000 */
[----:B------:R-:W-:Y:S01]  /*b5a0*/  FFMA.FTZ R2, R143, UR13, -R30 ;  /* 0x0000000d8f027c23 */ /* 0x000fe2000801081e */
[----:B------:R-:W-:Y:S01]  /*b5b0*/  LOP3.LUT R4, R15, 0xff, RZ, 0xc0, !PT ;  /* 0x000000ff0f047812 */ /* 0x000fe200078ec0ff */
[----:B------:R-:W-:Y:S01]  /*b5c0*/  FADD.FTZ R19, R140, -R0 ;  /* 0x800000008c137221 */ /* 0x000fe20000010000 */
[----:B-----5:R-:W-:Y:S01]  /*b5d0*/  FMNMX.FTZ R216, R6, R10, !PT ;  /* 0x0000000a06d87209 */ /* 0x020fe20007810000 */
[----:B------:R1:W-:Y:S01]  /*b5e0*/  MUFU.EX2 R143, R2 ;  /* 0x00000002008f7308 */ /* 0x0003e20000000800 */
[----:B------:R-:W-:Y:S01]  /*b5f0*/  SHF.R.U32.HI R12, RZ, 0x8, R14 ;  /* 0x00000008ff0c7819 */ /* 0x000fe2000001160e */
[----:B------:R-:W-:Y:S01]  /*b600*/  FFMA.FTZ R0, R51, UR13, -R30 ;  /* 0x0000000d33007c23 */ /* 0x000fe2000801081e */
[----:B------:R-:W-:Y:S01]  /*b610*/  PRMT R14, R4, 0x5410, R16 ;  /* 0x00005410040e7816 */ /* 0x000fe20000000010 */
[----:B------:R-:W-:Y:S01]  /*b620*/  FFMA.FTZ R3, R180, UR13, -R32 ;  /* 0x0000000db4037c23 */ /* 0x000fe20008010820 */
[----:B------:R-:W-:Y:S01]  /*b630*/  FSEL R4, R221, RZ, P4 ;  /* 0x000000ffdd047208 */ /* 0x000fe20002000000 */
[----:B------:R2:W-:Y:S01]  /*b640*/  MUFU.EX2 R236, R0 ;  /* 0x0000000000ec7308 */ /* 0x0005e20000000800 */
[----:B------:R-:W-:Y:S01]  /*b650*/  FSETP.NEU.FTZ.AND P4, PT, R216, -INF , PT ;  /* 0xff800000d800780b */ /* 0x000fe20003f9d000 */
[----:B------:R-:W-:Y:S01]  /*b660*/  FMUL.FTZ R19, R19, UR13 ;  /* 0x0000000d13137c20 */ /* 0x000fe20008410000 */
[----:B----4-:R-:W-:Y:S01]  /*b670*/  LOP3.LUT R28, R28, 0xff, RZ, 0xc0, !PT ;  /* 0x000000ff1c1c7812 */ /* 0x010fe200078ec0ff */
[----:B------:R-:W-:Y:S01]  /*b680*/  MUFU.EX2 R140, R3 ;  /* 0x00000003008c7308 */ /* 0x000fe20000000800 */
[----:B------:R-:W-:Y:S01]  /*b690*/  PRMT R12, R17, 0x5410, R12 ;  /* 0x00005410110c7816 */ /* 0x000fe2000000000c */
[----:B------:R-:W-:Y:S01]  /*b6a0*/  FADD.FTZ R17, R138, -R4 ;  /* 0x800000048a117221 */ /* 0x000fe20000010000 */
[----:B------:R-:W-:Y:S01]  /*b6b0*/  LEA R28, R28, R28, 0x10 ;  /* 0x0000001c1c1c7211 */ /* 0x000fe200078e80ff */
[----:B-1----:R-:W-:Y:S01]  /*b6c0*/  FFMA.FTZ R2, R64, UR13, -R32 ;  /* 0x0000000d40027c23 */ /* 0x002fe20008010820 */
[----:B------:R-:W-:Y:S01]  /*b6d0*/  FSEL R29, R29, RZ, P5 ;  /* 0x000000ff1d1d7208 */ /* 0x000fe20002800000 */
[----:B------:R-:W-:Y:S01]  /*b6e0*/  FMUL.FTZ R17, R17, UR13 ;  /* 0x0000000d11117c20 */ /* 0x000fe20008410000 */
[----:B------:R-:W-:Y:S01]  /*b6f0*/  LOP3.LUT R7, R24, 0xff00ff, RZ, 0xc0, !PT ;  /* 0x00ff00ff18077812 */ /* 0x000fe200078ec0ff */
[----:B------:R-:W1:Y:S01]  /*b700*/  MUFU.EX2 R34, R2 ;  /* 0x0000000200227308 */ /* 0x000e620000000800 */
[----:B------:R-:W-:-:S02]  /*b710*/  HSET2.LE.AND R4, R13, R28, PT ;  /* 0x0000001c0d047233 */ /* 0x000fc40003803000 */
[----:B--2---:R-:W-:Y:S02]  /*b720*/  FSEL R0, R216, RZ, P4 ;  /* 0x000000ffd8007208 */ /* 0x004fe40002000000 */
[--C-:B------:R-:W-:Y:S02]  /*b730*/  HSET2.LE.AND R5, R5, R28.reuse, PT ;  /* 0x0000001c05057233 */ /* 0x100fe40003803000 */
[--C-:B------:R-:W-:Y:S01]  /*b740*/  HSET2.LE.AND R6, R25, R28.reuse, PT ;  /* 0x0000001c19067233 */ /* 0x100fe20003803000 */
[----:B------:R-:W-:Y:S01]  /*b750*/  FADD.FTZ R18, R139, -R0 ;  /* 0x800000008b127221 */ /* 0x000fe20000010000 */
[----:B------:R-:W-:Y:S02]  /*b760*/  FSEL R0, R219, RZ, P0 ;  /* 0x000000ffdb007208 */ /* 0x000fe40000000000 */
[--C-:B------:R-:W-:Y:S01]  /*b770*/  HSET2.LE.AND R7, R7, R28.reuse, PT ;  /* 0x0000001c07077233 */ /* 0x100fe20003803000 */
[----:B------:R-:W-:Y:S01]  /*b780*/  FMUL.FTZ R18, R18, UR13 ;  /* 0x0000000d12127c20 */ /* 0x000fe20008410000 */
[----:B------:R-:W-:Y:S01]  /*b790*/  LOP3.LUT R11, R27, 0xff00ff, RZ, 0xc0, !PT ;  /* 0x00ff00ff1b0b7812 */ /* 0x000fe200078ec0ff */
[----:B------:R-:W-:Y:S01]  /*b7a0*/  FADD.FTZ R16, R137, -R0 ;  /* 0x8000000089107221 */ /* 0x000fe20000010000 */
[----:B-1----:R-:W-:Y:S01]  /*b7b0*/  IMAD.MOV.U32 R138, RZ, RZ, R34 ;  /* 0x000000ffff8a7224 */ /* 0x002fe200078e0022 */
[----:B------:R-:W-:Y:S01]  /*b7c0*/  F2FP.F16.F32.PACK_AB R0, R236, R143 ;  /* 0x0000008fec00723e */ /* 0x000fe200000000ff */
[----:B------:R-:W-:Y:S01]  /*b7d0*/  FFMA.FTZ R2, R66, UR13, -R30 ;  /* 0x0000000d42027c23 */ /* 0x000fe2000801081e */
[----:B------:R-:W-:Y:S01]  /*b7e0*/  MOV R34, R31 ;  /* 0x0000001f00227202 */ /* 0x000fe20000000f00 */
[----:B------:R-:W-:Y:S01]  /*b7f0*/  FMUL.FTZ R31, R216, UR13 ;  /* 0x0000000dd81f7c20 */ /* 0x000fe20008410000 */
[----:B------:R-:W-:Y:S01]  /*b800*/  LOP3.LUT R4, R0, R4, RZ, 0xc0, !PT ;  /* 0x0000000400047212 */ /* 0x000fe200078ec0ff */
[----:B------:R1:W2:Y:S01]  /*b810*/  MUFU.EX2 R3, R2 ;  /* 0x0000000200037308 */ /* 0x0002a20000000800 */
[----:B------:R-:W-:Y:S01]  /*b820*/  F2FP.F16.F32.PACK_AB R0, R138, R140 ;  /* 0x0000008c8a00723e */ /* 0x000fe200000000ff */
[----:B------:R-:W-:Y:S01]  /*b830*/  FMUL.FTZ R16, R16, UR13 ;  /* 0x0000000d10107c20 */ /* 0x000fe20008410000 */
[----:B------:R-:W-:Y:S01]  /*b840*/  FSEL R31, R31, RZ, P4 ;  /* 0x000000ff1f1f7208 */ /* 0x000fe20002000000 */
[----:B------:R-:W-:Y:S01]  /*b850*/  IMAD.MOV.U32 R248, RZ, RZ, R34 ;  /* 0x000000fffff87224 */ /* 0x000fe200078e0022 */
[----:B------:R-:W-:Y:S01]  /*b860*/  LOP3.LUT R5, R0, R5, RZ, 0xc0, !PT ;  /* 0x0000000500057212 */ /* 0x000fe200078ec0ff */
[----:B------:R-:W-:Y:S01]  /*b870*/  FFMA.FTZ R0, R36, UR13, -R30 ;  /* 0x0000000d24007c23 */ /* 0x000fe2000801081e */
[--C-:B------:R-:W-:Y:S01]  /*b880*/  HSET2.LE.AND R10, R22, R28.reuse, PT ;  /* 0x0000001c160a7233 */ /* 0x100fe20003803000 */
[----:B------:R-:W3:Y:S01]  /*b890*/  MUFU.EX2 R34, R18 ;  /* 0x0000001200227308 */ /* 0x000ee20000000800 */
[----:B------:R-:W-:-:S02]  /*b8a0*/  HSET2.LE.AND R11, R11, R28, PT ;  /* 0x0000001c0b0b7233 */ /* 0x000fc40003803000 */
[----:B------:R-:W-:Y:S01]  /*b8b0*/  MOV R237, R35 ;  /* 0x0000002300ed7202 */ /* 0x000fe20000000f00 */
[----:B------:R4:W-:Y:S01]  /*b8c0*/  MUFU.EX2 R8, R0 ;  /* 0x0000000000087308 */ /* 0x0009e20000000800 */
[--C-:B-1----:R-:W-:Y:S01]  /*b8d0*/  FFMA.FTZ R2, R136, UR13, -R32.reuse ;  /* 0x0000000d88027c23 */ /* 0x102fe20008010820 */
[----:B--2---:R-:W-:Y:S01]  /*b8e0*/  MOV R24, R3 ;  /* 0x0000000300187202 */ /* 0x004fe20000000f00 */
[--C-:B------:R-:W-:Y:S01]  /*b8f0*/  FFMA.FTZ R3, R186, UR13, -R29.reuse ;  /* 0x0000000dba037c23 */ /* 0x100fe2000801081d */
[----:B------:R-:W1:Y:S01]  /*b900*/  MUFU.EX2 R35, R19 ;  /* 0x0000001300237308 */ /* 0x000e620000000800 */
[----:B------:R-:W-:Y:S02]  /*b910*/  MOV R186, R176 ;  /* 0x000000b000ba7202 */ /* 0x000fe40000000f00 */
[----:B------:R-:W-:Y:S01]  /*b920*/  MOV R176, R33 ;  /* 0x0000002100b07202 */ /* 0x000fe20000000f00 */
[----:B------:R2:W-:Y:S01]  /*b930*/  MUFU.EX2 R9, R2 ;  /* 0x0000000200097308 */ /* 0x0005e20000000800 */
[-C--:B---3--:R-:W-:Y:S01]  /*b940*/  FMUL.FTZ R146, R146, R34.reuse ;  /* 0x0000002292927220 */ /* 0x088fe20000410000 */
[-C--:B------:R-:W-:Y:S01]  /*b950*/  FMUL.FTZ R147, R147, R34.reuse ;  /* 0x0000002293937220 */ /* 0x080fe20000410000 */
[-C--:B------:R-:W-:Y:S01]  /*b960*/  FMUL.FTZ R158, R158, R34.reuse ;  /* 0x000000229e9e7220 */ /* 0x080fe20000410000 */
[----:B------:R3:W-:Y:S01]  /*b970*/  MUFU.EX2 R136, R3 ;  /* 0x0000000300887308 */ /* 0x0007e20000000800 */
[----:B----4-:R-:W-:Y:S01]  /*b980*/  FFMA.FTZ R0, R41, UR13, -R32 ;  /* 0x0000000d29007c23 */ /* 0x010fe20008010820 */
[----:B------:R-:W-:Y:S01]  /*b990*/  FMUL.FTZ R159, R159, R34 ;  /* 0x000000229f9f7220 */ /* 0x000fe20000410000 */
[----:B------:R-:W-:Y:S01]  /*b9a0*/  IADD3 R33, PT, PT, R48, 0x9020, RZ ;  /* 0x0000902030217810 */ /* 0x000fe20007ffe0ff */
[----:B------:R-:W4:Y:S01]  /*b9b0*/  MUFU.EX2 R36, R17 ;  /* 0x0000001100247308 */ /* 0x000f220000000800 */
[----:B------:R-:W-:Y:S01]  /*b9c0*/  MOV R18, R56 ;  /* 0x0000003800127202 */ /* 0x000fe20000000f00 */
[-C--:B-1----:R-:W-:Y:S01]  /*b9d0*/  FMUL.FTZ R144, R144, R35.reuse ;  /* 0x0000002390907220 */ /* 0x082fe20000410000 */
[-C--:B------:R-:W-:Y:S01]  /*b9e0*/  FMUL.FTZ R145, R145, R35.reuse ;  /* 0x0000002391917220 */ /* 0x080fe20000410000 */
[----:B------:R1:W-:Y:S01]  /*b9f0*/  MUFU.EX2 R139, R0 ;  /* 0x00000000008b7308 */ /* 0x0003e20000000800 */
[-C--:B------:R-:W-:Y:S01]  /*ba00*/  FMUL.FTZ R156, R156, R35.reuse ;  /* 0x000000239c9c7220 */ /* 0x080fe20000410000 */
[----:B--2---:R-:W-:Y:S01]  /*ba10*/  FFMA.FTZ R2, R182, UR13, -R29 ;  /* 0x0000000db6027c23 */ /* 0x004fe2000801081d */
[----:B------:R-:W-:Y:S01]  /*ba20*/  FMUL.FTZ R157, R157, R35 ;  /* 0x000000239d9d7220 */ /* 0x000fe20000410000 */
[----:B------:R-:W2:Y:S01]  /*ba30*/  MUFU.EX2 R41, R16 ;  /* 0x0000001000297308 */ /* 0x000ea20000000800 */
[----:B------:R-:W-:-:S02]  /*ba40*/  IMAD.MOV.U32 R19, RZ, RZ, R57 ;  /* 0x000000ffff137224 */ /* 0x000fc400078e0039 */
[----:B---3--:R-:W-:Y:S01]  /*ba50*/  FFMA.FTZ R3, R142, UR13, -R29 ;  /* 0x0000000d8e037c23 */ /* 0x008fe2000801081d */
[-C--:B------:R-:W-:Y:S01]  /*ba60*/  FMUL.FTZ R68, R68, R35.reuse ;  /* 0x0000002344447220 */ /* 0x080fe20000410000 */
[----:B------:R3:W-:Y:S01]  /*ba70*/  MUFU.EX2 R137, R2 ;  /* 0x0000000200897308 */ /* 0x0007e20000000800 */
[----:B------:R-:W-:Y:S01]  /*ba80*/  FMUL.FTZ R69, R69, R35 ;  /* 0x0000002345457220 */ /* 0x000fe20000410000 */
[-C--:B----4-:R-:W-:Y:S01]  /*ba90*/  FMUL.FTZ R148, R148, R36.reuse ;  /* 0x0000002494947220 */ /* 0x090fe20000410000 */
[-C--:B------:R-:W-:Y:S01]  /*baa0*/  FMUL.FTZ R149, R149, R36.reuse ;  /* 0x0000002495957220 */ /* 0x080fe20000410000 */
[----:B------:R4:W5:Y:S01]  /*bab0*/  MUFU.EX2 R142, R3 ;  /* 0x00000003008e7308 */ /* 0x0009620000000800 */
[----:B------:R-:W-:Y:S01]  /*bac0*/  FMUL.FTZ R152, R152, R36 ;  /* 0x0000002498987220 */ /* 0x000fe20000410000 */
[----:B-1----:R-:W-:Y:S01]  /*bad0*/  F2FP.F16.F32.PACK_AB R0, R8, R24 ;  /* 0x000000180800723e */ /* 0x002fe200000000ff */
[----:B------:R-:W-:Y:S01]  /*bae0*/  FMUL.FTZ R153, R153, R36 ;  /* 0x0000002499997220 */ /* 0x000fe20000410000 */
[-C--:B------:R-:W-:Y:S01]  /*baf0*/  FMUL.FTZ R70, R70, R34.reuse ;  /* 0x0000002246467220 */ /* 0x080fe20000410000 */
[----:B------:R-:W-:Y:S01]  /*bb00*/  FMUL.FTZ R71, R71, R34 ;  /* 0x0000002247477220 */ /* 0x000fe20000410000 */
[----:B------:R-:W-:Y:S01]  /*bb10*/  LOP3.LUT R6, R0, R6, RZ, 0xc0, !PT ;  /* 0x0000000600067212 */ /* 0x000fe200078ec0ff */
[--C-:B------:R-:W-:Y:S01]  /*bb20*/  FFMA.FTZ R0, R172, UR13, -R31.reuse ;  /* 0x0000000dac007c23 */ /* 0x100fe2000801081f */
[-C--:B--2---:R-:W-:Y:S01]  /*bb30*/  FMUL.FTZ R150, R150, R41.reuse ;  /* 0x0000002996967220 */ /* 0x084fe20000410000 */
[-C--:B------:R-:W-:Y:S01]  /*bb40*/  FMUL.FTZ R151, R151, R41.reuse ;  /* 0x0000002997977220 */ /* 0x080fe20000410000 */
[----:B---3--:R-:W-:Y:S01]  /*bb50*/  FFMA.FTZ R2, R141, UR13, -R31 ;  /* 0x0000000d8d027c23 */ /* 0x008fe2000801081f */
[----:B------:R-:W-:Y:S01]  /*bb60*/  IMAD.MOV.U32 R141, RZ, RZ, R9 ;  /* 0x000000ffff8d7224 */ /* 0x000fe200078e0009 */
[--C-:B------:R-:W-:Y:S01]  /*bb70*/  HSET2.LE.AND R9, R14, R28.reuse, PT ;  /* 0x0000001c0e097233 */ /* 0x100fe20003803000 */
[----:B------:R1:W-:Y:S01]  /*bb80*/  MUFU.EX2 R182, R0 ;  /* 0x0000000000b67308 */ /* 0x0003e20000000800 */
[----:B----4-:R-:W-:Y:S01]  /*bb90*/  FFMA.FTZ R3, R185, UR13, -R29 ;  /* 0x0000000db9037c23 */ /* 0x010fe2000801081d */
[----:B------:R-:W-:Y:S01]  /*bba0*/  IMAD.MOV.U32 R185, RZ, RZ, R8 ;  /* 0x000000ffffb97224 */ /* 0x000fe200078e0008 */
[----:B------:R-:W-:Y:S01]  /*bbb0*/  HSET2.LE.AND R8, R12, R28, PT ;  /* 0x0000001c0c087233 */ /* 0x000fe20003803000 */
[----:B------:R2:W3:Y:S01]  /*bbc0*/  MUFU.EX2 R25, R2 ;  /* 0x0000000200197308 */ /* 0x0004e20000000800 */
[----:B------:R-:W4:Y:S01]  /*bbd0*/  LDSM.16.MT88.4 R12, [R48+0x9000] ;  /* 0x00900000300c783b */ /* 0x000f220000004200 */
[-C--:B------:R-:W-:Y:S01]  /*bbe0*/  FMUL.FTZ R154, R154, R41.reuse ;  /* 0x000000299a9a7220 */ /* 0x080fe20000410000 */
[-C--:B------:R-:W-:Y:S01]  /*bbf0*/  FMUL.FTZ R155, R155, R41.reuse ;  /* 0x000000299b9b7220 */ /* 0x080fe20000410000 */
[----:B------:R5:W4:Y:S01]  /*bc00*/  MUFU.EX2 R172, R3 ;  /* 0x0000000300ac7308 */ /* 0x000b220000000800 */
[-C--:B------:R-:W-:Y:S01]  /*bc10*/  FMUL.FTZ R72, R72, R36.reuse ;  /* 0x0000002448487220 */ /* 0x080fe20000410000 */
[-C--:B------:R-:W-:Y:S01]  /*bc20*/  FMUL.FTZ R73, R73, R36.reuse ;  /* 0x0000002449497220 */ /* 0x080fe20000410000 */
[-C--:B------:R-:W-:Y:S01]  /*bc30*/  FMUL.FTZ R74, R74, R41.reuse ;  /* 0x000000294a4a7220 */ /* 0x080fe20000410000 */
[----:B------:R-:W-:Y:S01]  /*bc40*/  FMUL.FTZ R75, R75, R41 ;  /* 0x000000294b4b7220 */ /* 0x000fe20000410000 */
[-C--:B------:R-:W-:Y:S01]  /*bc50*/  FMUL.FTZ R76, R76, R36.reuse ;  /* 0x000000244c4c7220 */ /* 0x080fe20000410000 */
[----:B-1----:R-:W-:Y:S01]  /*bc60*/  F2FP.F16.F32.PACK_AB R0, R139, R141 ;  /* 0x0000008d8b00723e */ /* 0x002fe200000000ff */
[----:B------:R-:W-:Y:S01]  /*bc70*/  FMUL.FTZ R77, R77, R36 ;  /* 0x000000244d4d7220 */ /* 0x000fe20000410000 */
[-C--:B------:R-:W-:Y:S01]  /*bc80*/  FMUL.FTZ R78, R78, R41.reuse ;  /* 0x000000294e4e7220 */ /* 0x080fe20000410000 */
[----:B------:R-:W-:Y:S01]  /*bc90*/  FMUL.FTZ R79, R79, R41 ;  /* 0x000000294f4f7220 */ /* 0x000fe20000410000 */
[----:B------:R-:W-:Y:S01]  /*bca0*/  LOP3.LUT R7, R0, R7, RZ, 0xc0, !PT ;  /* 0x0000000700077212 */ /* 0x000fe200078ec0ff */
[--C-:B------:R-:W-:Y:S01]  /*bcb0*/  FFMA.FTZ R0, R187, UR13, -R31.reuse ;  /* 0x0000000dbb007c23 */ /* 0x100fe2000801081f */
[----:B--2---:R-:W-:Y:S01]  /*bcc0*/  FFMA.FTZ R2, R184, UR13, -R31 ;  /* 0x0000000db8027c23 */ /* 0x004fe2000801081f */
[-C--:B------:R-:W-:Y:S01]  /*bcd0*/  FMUL.FTZ R80, R80, R35.reuse ;  /* 0x0000002350507220 */ /* 0x080fe20000410000 */
[----:B------:R-:W-:Y:S01]  /*bce0*/  FMUL.FTZ R81, R81, R35 ;  /* 0x0000002351517220 */ /* 0x000fe20000410000 */
[----:B------:R1:W-:Y:S01]  /*bcf0*/  MUFU.EX2 R51, R0 ;  /* 0x0000000000337308 */ /* 0x0003e20000000800 */
[-C--:B------:R-:W-:Y:S01]  /*bd00*/  FMUL.FTZ R82, R82, R34.reuse ;  /* 0x0000002252527220 */ /* 0x080fe20000410000 */
[-C--:B------:R-:W-:Y:S01]  /*bd10*/  FMUL.FTZ R83, R83, R34.reuse ;  /* 0x0000002253537220 */ /* 0x080fe20000410000 */
[----:B-----5:R-:W-:Y:S01]  /*bd20*/  IMAD.MOV.U32 R3, RZ, RZ, R61 ;  /* 0x000000ffff037224 */ /* 0x020fe200078e003d */
[----:B------:R2:W5:Y:S01]  /*bd30*/  MUFU.EX2 R180, R2 ;  /* 0x0000000200b47308 */ /* 0x0005620000000800 */
[----:B------:R-:W-:Y:S01]  /*bd40*/  IMAD.MOV.U32 R16, RZ, RZ, R62 ;  /* 0x000000ffff107224 */ /* 0x000fe200078e003e */
[----:B------:R-:W-:Y:S01]  /*bd50*/  MOV R17, R63 ;  /* 0x0000003f00117202 */ /* 0x000fe20000000f00 */
[-C--:B------:R-:W-:Y:S01]  /*bd60*/  FMUL.FTZ R84, R84, R35.reuse ;  /* 0x0000002354547220 */ /* 0x080fe20000410000 */
[----:B------:R-:W-:Y:S01]  /*bd70*/  FMUL.FTZ R85, R85, R35 ;  /* 0x0000002355557220 */ /* 0x000fe20000410000 */
[-C--:B------:R-:W-:Y:S01]  /*bd80*/  FMUL.FTZ R86, R86, R34.reuse ;  /* 0x0000002256567220 */ /* 0x080fe20000410000 */
[----:B------:R-:W-:Y:S01]  /*bd90*/  FMUL.FTZ R87, R87, R34 ;  /* 0x0000002257577220 */ /* 0x000fe20000410000 */
[-C--:B------:R-:W-:Y:S01]  /*bda0*/  FMUL.FTZ R88, R88, R36.reuse ;  /* 0x0000002458587220 */ /* 0x080fe20000410000 */
[-C--:B------:R-:W-:Y:S01]  /*bdb0*/  FMUL.FTZ R89, R89, R36.reuse ;  /* 0x0000002459597220 */ /* 0x080fe20000410000 */
[----:B------:R-:W-:Y:S01]  /*bdc0*/  FMUL.FTZ R90, R90, R41 ;  /* 0x000000295a5a7220 */ /* 0x000fe20000410000 */
[----:B-1----:R-:W-:Y:S01]  /*bdd0*/  F2FP.F16.F32.PACK_AB R0, R142, R137 ;  /* 0x000000898e00723e */ /* 0x002fe200000000ff */
[-C--:B------:R-:W-:Y:S01]  /*bde0*/  FMUL.FTZ R91, R91, R41.reuse ;  /* 0x000000295b5b7220 */ /* 0x080fe20000410000 */
[-C--:B------:R-:W-:Y:S01]  /*bdf0*/  FMUL.FTZ R92, R92, R36.reuse ;  /* 0x000000245c5c7220 */ /* 0x080fe20000410000 */
[----:B------:R-:W-:Y:S01]  /*be00*/  FMUL.FTZ R93, R93, R36 ;  /* 0x000000245d5d7220 */ /* 0x000fe20000410000 */
[----:B------:R-:W-:Y:S01]  /*be10*/  LOP3.LUT R10, R0, R10, RZ, 0xc0, !PT ;  /* 0x0000000a000a7212 */ /* 0x000fe200078ec0ff */
[-C--:B------:R-:W-:Y:S01]  /*be20*/  FMUL.FTZ R94, R94, R41.reuse ;  /* 0x000000295e5e7220 */ /* 0x080fe20000410000 */
[----:B---3--:R-:W-:Y:S01]  /*be30*/  F2FP.F16.F32.PACK_AB R0, R25, R182 ;  /* 0x000000b61900723e */ /* 0x008fe200000000ff */
[----:B------:R-:W-:Y:S01]  /*be40*/  FMUL.FTZ R95, R95, R41 ;  /* 0x000000295f5f7220 */ /* 0x000fe20000410000 */
[C---:B----4-:R-:W-:Y:S01]  /*be50*/  HMMA.16816.F32 R148, R4.reuse, R12, R148 ;  /* 0x0000000c0494723c */ /* 0x050fe20000001894 */
[----:B--2---:R-:W-:Y:S01]  /*be60*/  MOV R2, R60 ;  /* 0x0000003c00027202 */ /* 0x004fe20000000f00 */
[----:B------:R-:W-:Y:S01]  /*be70*/  FMUL.FTZ R96, R96, R35 ;  /* 0x0000002360607220 */ /* 0x000fe20000410000 */
[----:B------:R-:W-:Y:S01]  /*be80*/  LOP3.LUT R11, R0, R11, RZ, 0xc0, !PT ;  /* 0x0000000b000b7212 */ /* 0x000fe200078ec0ff */
[-C--:B------:R-:W-:Y:S01]  /*be90*/  FMUL.FTZ R97, R97, R35.reuse ;  /* 0x0000002361617220 */ /* 0x080fe20000410000 */
[----:B------:R-:W-:Y:S01]  /*bea0*/  F2FP.F16.F32.PACK_AB R0, R172, R136 ;  /* 0x00000088ac00723e */ /* 0x000fe200000000ff */
[-C--:B------:R-:W-:Y:S01]  /*beb0*/  FMUL.FTZ R98, R98, R34.reuse ;  /* 0x0000002262627220 */ /* 0x080fe20000410000 */
[----:B------:R-:W-:Y:S01]  /*bec0*/  FMUL.FTZ R99, R99, R34 ;  /* 0x0000002263637220 */ /* 0x000fe20000410000 */
[----:B------:R-:W-:Y:S01]  /*bed0*/  HMMA.16816.F32 R152, R4, R14, R152 ;  /* 0x0000000e0498723c */ /* 0x000fe20000001898 */
[----:B------:R-:W-:Y:S01]  /*bee0*/  LOP3.LUT R8, R0, R8, RZ, 0xc0, !PT ;  /* 0x0000000800087212 */ /* 0x000fe200078ec0ff */
[----:B------:R-:W-:Y:S01]  /*bef0*/  FMUL.FTZ R112, R112, R35 ;  /* 0x0000002370707220 */ /* 0x000fe20000410000 */
[----:B-----5:R-:W-:Y:S01]  /*bf00*/  F2FP.F16.F32.PACK_AB R0, R180, R51 ;  /* 0x00000033b400723e */ /* 0x020fe200000000ff */
[----:B------:R-:W-:Y:S01]  /*bf10*/  FMUL.FTZ R113, R113, R35 ;  /* 0x0000002371717220 */ /* 0x000fe20000410000 */
[-C--:B------:R-:W-:Y:S01]  /*bf20*/  FMUL.FTZ R114, R114, R34.reuse ;  /* 0x0000002272727220 */ /* 0x080fe20000410000 */
[----:B------:R-:W-:Y:S01]  /*bf30*/  FMUL.FTZ R115, R115, R34 ;  /* 0x0000002273737220 */ /* 0x000fe20000410000 */
[----:B------:R-:W-:Y:S01]  /*bf40*/  LOP3.LUT R9, R0, R9, RZ, 0xc0, !PT ;  /* 0x0000000900097212 */ /* 0x000fe200078ec0ff */
[----:B------:R-:W-:-:S02]  /*bf50*/  VIADD R0, R48, 0x9000 ;  /* 0x0000900030007836 */ /* 0x000fc40000000000 */
[-C--:B------:R-:W-:Y:S01]  /*bf60*/  FMUL.FTZ R100, R100, R35.reuse ;  /* 0x0000002364647220 */ /* 0x080fe20000410000 */
[----:B------:R-:W-:Y:S01]  /*bf70*/  FMUL.FTZ R101, R101, R35 ;  /* 0x0000002365657220 */ /* 0x000fe20000410000 */
[-C--:B------:R-:W-:Y:S01]  /*bf80*/  FMUL.FTZ R102, R102, R34.reuse ;  /* 0x0000002266667220 */ /* 0x080fe20000410000 */
[----:B------:R-:W-:Y:S02]  /*bf90*/  @P6 VIADD R33, R0, 0xffffffe0 ;  /* 0xffffffe000216836 */ /* 0x000fe40000000000 */
[----:B------:R-:W-:Y:S01]  /*bfa0*/  FMUL.FTZ R103, R103, R34 ;  /* 0x0000002267677220 */ /* 0x000fe20000410000 */
        /* <DEDUP_REMOVED lines=9> */
[----:B------:R-:W1:Y:S01]  /*c040*/  LDSM.16.MT88.4 R12, [R33] ;  /* 0x00000000210c783b */ /* 0x000e620000004200 */
        /* <DEDUP_REMOVED lines=33> */
[----:B------:R-:W-:Y:S01]  /*c260*/  MOV R159, R176 ;  /* 0x000000b0009f7202 */ /* 0x000fe20000000f00 */
[----:B------:R-:W-:Y:S01]  /*c270*/  VIADD R176, R223, 0x646e171e ;  /* 0x646e171edfb07836 */ /* 0x000fe20000000000 */
[-C--:B-1----:R-:W-:Y:S08]  /*c280*/  HMMA.16816.F32 R64, R8, R12.reuse, R68 ;  /* 0x0000000c0840723c */ /* 0x082ff00000001844 */
[C---:B------:R-:W-:Y:S08]  /*c290*/  HMMA.16816.F32 R72, R4.reuse, R12, R72 ;  /* 0x0000000c0448723c */ /* 0x040ff00000001848 */
[-C--:B------:R-:W-:Y:S08]  /*c2a0*/  HMMA.16816.F32 R76, R4, R14.reuse, R76 ;  /* 0x0000000e044c723c */ /* 0x080ff0000000184c */
[----:B------:R-:W-:Y:S01]  /*c2b0*/  HMMA.16816.F32 R60, R8, R14, R80 ;  /* 0x0000000e083c723c */ /* 0x000fe20000001850 */
[----:B------:R-:W1:Y:S01]  /*c2c0*/  LDSM.16.MT88.4 R12, [R48+0xa000] ;  /* 0x00a00000300c783b */ /* 0x000e620000004200 */
[----:B------:R-:W-:Y:S01]  /*c2d0*/  MOV R80, R16 ;  /* 0x0000001000507202 */ /* 0x000fe20000000f00 */
[----:B------:R-:W-:Y:S01]  /*c2e0*/  IMAD.MOV.U32 R81, RZ, RZ, R17 ;  /* 0x000000ffff517224 */ /* 0x000fe200078e0011 */
[----:B------:R-:W-:Y:S01]  /*c2f0*/  MOV R82, R2 ;  /* 0x0000000200527202 */ /* 0x000fe20000000f00 */
[----:B------:R-:W-:-:S03]  /*c300*/  IMAD.MOV.U32 R83, RZ, RZ, R3 ;  /* 0x000000ffff537224 */ /* 0x000fc600078e0003 */
[-C--:B-1----:R-:W-:Y:S08]  /*c310*/  HMMA.16816.F32 R84, R8, R12.reuse, R84 ;  /* 0x0000000c0854723c */ /* 0x082ff00000001854 */
[C---:B------:R-:W-:Y:S08]  /*c320*/  HMMA.16816.F32 R88, R4.reuse, R12, R88 ;  /* 0x0000000c0458723c */ /* 0x040ff00000001858 */
[-C--:B------:R-:W-:Y:S08]  /*c330*/  HMMA.16816.F32 R92, R4, R14.reuse, R92 ;  /* 0x0000000e045c723c */ /* 0x080ff0000000185c */
[C---:B------:R-:W-:Y:S01]  /*c340*/  HMMA.16816.F32 R96, R8.reuse, R14, R96 ;  /* 0x0000000e0860723c */ /* 0x040fe20000001860 */
[----:B------:R-:W1:Y:S07]  /*c350*/  LDSM.16.MT88.4 R12, [R33+0x1000] ;  /* 0x00100000210c783b */ /* 0x000e6e0000004200 */
[----:B-1----:R-:W-:Y:S01]  /*c360*/  HMMA.16816.F32 R68, R8, R14, R112 ;  /* 0x0000000e0844723c */ /* 0x002fe20000001870 */
[----:B------:R-:W-:Y:S01]  /*c370*/  MOV R112, R18 ;  /* 0x0000001200707202 */ /* 0x000fe20000000f00 */
[----:B------:R-:W-:-:S02]  /*c380*/  IMAD.MOV.U32 R113, RZ, RZ, R19 ;  /* 0x000000ffff717224 */ /* 0x000fc400078e0013 */
[----:B------:R-:W1:Y:S01]  /*c390*/  LDSM.16.MT88.4 R16, [R48+0xb000] ;  /* 0x00b000003010783b */ /* 0x000e620000004200 */
[----:B------:R-:W-:Y:S01]  /*c3a0*/  IMAD.MOV.U32 R115, RZ, RZ, R245 ;  /* 0x000000ffff737224 */ /* 0x000fe200078e00f5 */
[----:B------:R-:W-:Y:S02]  /*c3b0*/  IADD3 R245, PT, PT, R222, 0x1715609d, RZ ;  /* 0x1715609ddef57810 */ /* 0x000fe40007ffe0ff */
[----:B------:R-:W-:Y:S02]  /*c3c0*/  HMMA.16816.F32 R100, R8, R12, R100 ;  /* 0x0000000c0864723c */ /* 0x000fe40000001864 */
[----:B------:R-:W-:-:S05]  /*c3d0*/  LOP3.LUT R0, R245, R52, R23, 0x96, !PT ;  /* 0x00000034f5007212 */ /* 0x000fca00078e9617 */
[----:B------:R-:W-:Y:S01]  /*c3e0*/  IMAD.WIDE.U32 R2, R0, -0x2daee0ad, RZ ;  /* 0xd2511f5300027825 */ /* 0x000fe200078e00ff */
[C---:B------:R-:W-:Y:S04]  /*c3f0*/  HMMA.16816.F32 R104, R4.reuse, R12, R104 ;  /* 0x0000000c0468723c */ /* 0x040fe80000001868 */
[----:B------:R-:W-:Y:S02]  /*c400*/  LOP3.LUT R0, R176, R44, R3, 0x96, !PT ;  /* 0x0000002cb0007212 */ /* 0x000fe400078e9603 */
[----:B------:R-:W-:Y:S02]  /*c410*/  MOV R3, R2 ;  /* 0x0000000200037202 */ /* 0x000fe40000000f00 */
[----:B------:R-:W-:Y:S01]  /*c420*/  HMMA.16816.F32 R108, R4, R14, R108 ;  /* 0x0000000e046c723c */ /* 0x000fe2000000186c */
[----:B------:R-:W2:Y:S01]  /*c430*/  LDSM.16.MT88.4 R12, [R33+0x2000] ;  /* 0x00200000210c783b */ /* 0x000ea20000004200 */
[----:B------:R-:W-:-:S06]  /*c440*/  LOP3.LUT R3, R3, 0xff, RZ, 0xc0, !PT ;  /* 0x000000ff03037812 */ /* 0x000fcc00078ec0ff */
[C---:B-1----:R-:W-:Y:S08]  /*c450*/  HMMA.16816.F32 R120, R4.reuse, R16, R120 ;  /* 0x000000100478723c */ /* 0x042ff00000001878 */
[----:B------:R-:W-:Y:S08]  /*c460*/  HMMA.16816.F32 R124, R4, R18, R124 ;  /* 0x00000012047c723c */ /* 0x000ff0000000187c */
[----:B------:R-:W-:Y:S08]  /*c470*/  HMMA.16816.F32 R116, R8, R16, R116 ;  /* 0x000000100874723c */ /* 0x000ff00000001874 */
[C---:B--2---:R-:W-:Y:S08]  /*c480*/  HMMA.16816.F32 R132, R4.reuse, R12, R132 ;  /* 0x0000000c0484723c */ /* 0x044ff00000001884 */
[----:B------:R-:W-:Y:S01]  /*c490*/  HMMA.16816.F32 R164, R4, R14, R164 ;  /* 0x0000000e04a4723c */ /* 0x000fe200000018a4 */
[----:B------:R-:W-:-:S02]  /*c4a0*/  LOP3.LUT R4, R245, R46, R21, 0x96, !PT ;  /* 0x0000002ef5047212 */ /* 0x000fc400078e9615 */
[----:B------:R-:W-:-:S03]  /*c4b0*/  PRMT R7, R2, 0x7772, RZ ;  /* 0x0000777202077816 */ /* 0x000fc600000000ff */
[----:B------:R-:W-:Y:S02]  /*c4c0*/  IMAD.WIDE.U32 R4, R4, -0x2daee0ad, RZ ;  /* 0xd2511f5304047825 */ /* 0x000fe400078e00ff */
[----:B------:R-:W-:Y:S01]  /*c4d0*/  HMMA.16816.F32 R128, R8, R18, R128 ;  /* 0x000000120880723c */ /* 0x000fe20000001880 */
[----:B------:R-:W1:Y:S01]  /*c4e0*/  LDSM.16.MT88.4 R16, [R48+0x9400] ;  /* 0x009400003010783b */ /* 0x000e620000004200 */
[----:B------:R-:W-:-:S06]  /*c4f0*/  IMAD.MOV.U32 R6, RZ, RZ, R4 ;  /* 0x000000ffff067224 */ /* 0x000fcc00078e0004 */
[C---:B------:R-:W-:Y:S08]  /*c500*/  HMMA.16816.F32 R160, R8.reuse, R12, R160 ;  /* 0x0000000c08a0723c */ /* 0x040ff000000018a0 */
[----:B------:R-:W-:Y:S01]  /*c510*/  HMMA.16816.F32 R168, R8, R14, R168 ;  /* 0x0000000e08a8723c */ /* 0x000fe200000018a8 */
[C---:B------:R-:W-:Y:S02]  /*c520*/  PRMT R9, R2.reuse, 0x7771, RZ ;  /* 0x0000777102097816 */ /* 0x040fe400000000ff */
[----:B------:R-:W-:-:S02]  /*c530*/  PRMT R8, R2, 0x7773, RZ ;  /* 0x0000777302087816 */ /* 0x000fc400000000ff */
[----:B------:R-:W-:Y:S02]  /*c540*/  LOP3.LUT R2, R176, R26, R5, 0x96, !PT ;  /* 0x0000001ab0027212 */ /* 0x000fe400078e9605 */
[C---:B------:R-:W-:Y:S02]  /*c550*/  PRMT R11, R4.reuse, 0x7771, RZ ;  /* 0x00007771040b7816 */ /* 0x040fe400000000ff */
[C---:B------:R-:W-:Y:S02]  /*c560*/  PRMT R5, R4.reuse, 0x7773, RZ ;  /* 0x0000777304057816 */ /* 0x040fe400000000ff */
[----:B------:R-:W-:Y:S02]  /*c570*/  PRMT R4, R4, 0x7772, RZ ;  /* 0x0000777204047816 */ /* 0x000fe400000000ff */
[----:B------:R-:W-:Y:S02]  /*c580*/  PRMT R10, R7, 0x5410, R8 ;  /* 0x00005410070a7816 */ /* 0x000fe40000000008 */
[----:B------:R-:W-:-:S02]  /*c590*/  PRMT R12, R4, 0x5410, R5 ;  /* 0x00005410040c7816 */ /* 0x000fc40000000005 */
[----:B------:R-:W-:Y:S02]  /*c5a0*/  PRMT R5, R2, 0x7632, R5 ;  /* 0x0000763202057816 */ /* 0x000fe40000000005 */
[----:B------:R-:W-:Y:S02]  /*c5b0*/  PRMT R8, R3, 0x5410, R9 ;  /* 0x0000541003087816 */ /* 0x000fe40000000009 */
[----:B------:R-:W-:Y:S02]  /*c5c0*/  LOP3.LUT R7, R6, 0xff, RZ, 0xc0, !PT ;  /* 0x000000ff06077812 */ /* 0x000fe400078ec0ff */
[C---:B------:R-:W-:Y:S02]  /*c5d0*/  LOP3.LUT R3, R2.reuse, 0xffff, RZ, 0xc0, !PT ;  /* 0x0000ffff02037812 */ /* 0x040fe400078ec0ff */
[----:B------:R-:W-:Y:S02]  /*c5e0*/  LOP3.LUT R6, R2, 0xff, RZ, 0xc0, !PT ;  /* 0x000000ff02067812 */ /* 0x000fe400078ec0ff */
[----:B------:R-:W-:-:S02]  /*c5f0*/  SHF.R.U32.HI R4, RZ, 0x18, R2 ;  /* 0x00000018ff047819 */ /* 0x000fc40000011602 */
[----:B------:R-:W-:Y:S02]  /*c600*/  LOP3.LUT R2, R5, 0xff, RZ, 0xc0, !PT ;  /* 0x000000ff05027812 */ /* 0x000fe400078ec0ff */
[----:B------:R-:W-:Y:S02]  /*c610*/  SHF.R.U32.HI R3, RZ, 0x8, R3 ;  /* 0x00000008ff037819 */ /* 0x000fe40000011603 */
[----:B------:R-:W-:Y:S01]  /*c620*/  PRMT R22, R2, 0x5410, R4 ;  /* 0x0000541002167816 */ /* 0x000fe20000000004 */
[----:B------:R-:W-:Y:S01]  /*c630*/  FFMA.FTZ R4, R173, UR13, -R30 ;  /* 0x0000000dad047c23 */ /* 0x000fe2000801081e */
[----:B------:R-:W-:Y:S02]  /*c640*/  LOP3.LUT R2, R0, 0xffff, RZ, 0xc0, !PT ;  /* 0x0000ffff00027812 */ /* 0x000fe400078ec0ff */
[----:B------:R-:W-:Y:S01]  /*c650*/  PRMT R9, R6, 0x5410, R3 ;  /* 0x0000541006097816 */ /* 0x000fe20000000003 */
[----:B------:R2:W-:Y:S01]  /*c660*/  MUFU.EX2 R184, R4 ;  /* 0x0000000400b87308 */ /* 0x0005e20000000800 */
[----:B------:R-:W-:-:S02]  /*c670*/  SHF.R.U32.HI R2, RZ, 0x8, R2 ;  /* 0x00000008ff027819 */ /* 0x000fc40000011602 */
[----:B------:R-:W-:Y:S02]  /*c680*/  LOP3.LUT R3, R0, 0xff, RZ, 0xc0, !PT ;  /* 0x000000ff00037812 */ /* 0x000fe400078ec0ff */
[----:B------:R-:W-:Y:S02]  /*c690*/  PRMT R11, R7, 0x5410, R11 ;  /* 0x00005410070b7816 */ /* 0x000fe4000000000b */
[----:B------:R-:W-:Y:S01]  /*c6a0*/  PRMT R21, R3, 0x5410, R2 ;  /* 0x0000541003157816 */ /* 0x000fe20000000002 */
[----:B------:R-:W-:Y:S01]  /*c6b0*/  FFMA.FTZ R3, R54, UR13, -R30 ;  /* 0x0000000d36037c23 */ /* 0x000fe2000801081e */
[----:B------:R-:W-:Y:S02]  /*c6c0*/  PRMT R2, R0, 0x7632, R2 ;  /* 0x0000763200027816 */ /* 0x000fe40000000002 */
[----:B------:R-:W-:Y:S01]  /*c6d0*/  MOV R173, R248 ;  /* 0x000000f800ad7202 */ /* 0x000fe20000000f00 */
[----:B------:R3:W4:Y:S01]  /*c6e0*/  MUFU.EX2 R157, R3 ;  /* 0x00000003009d7308 */ /* 0x0007220000000800 */
[----:B------:R-:W-:-:S02]  /*c6f0*/  LOP3.LUT R5, R12, 0xff00ff, RZ, 0xc0, !PT ;  /* 0x00ff00ff0c057812 */ /* 0x000fc400078ec0ff */
[----:B--2---:R-:W-:Y:S01]  /*c700*/  SHF.R.U32.HI R4, RZ, 0x18, R0 ;  /* 0x00000018ff047819 */ /* 0x004fe20000011600 */
[----:B------:R-:W2:Y:S01]  /*c710*/  LDSM.16.MT88.4 R12, [R33+0x400] ;  /* 0x00040000210c783b */ /* 0x000ea20000004200 */
[----:B------:R-:W-:Y:S01]  /*c720*/  LOP3.LUT R0, R2, 0xff, RZ, 0xc0, !PT ;  /* 0x000000ff02007812 */ /* 0x000fe200078ec0ff */
[----:B------:R-:W-:-:S03]  /*c730*/  FFMA.FTZ R2, R55, UR13, -R32 ;  /* 0x0000000d37027c23 */ /* 0x000fc60008010820 */
[----:B------:R-:W-:Y:S01]  /*c740*/  PRMT R20, R0, 0x5410, R4 ;  /* 0x0000541000147816 */ /* 0x000fe20000000004 */
[----:B------:R5:W-:Y:S01]  /*c750*/  MUFU.EX2 R158, R2 ;  /* 0x00000002009e7308 */ /* 0x000be20000000800 */
[----:B------:R-:W-:Y:S02]  /*c760*/  HSET2.LE.AND R0, R8, R28, PT ;  /* 0x0000001c08007233 */ /* 0x000fe40003803000 */
[----:B------:R-:W-:Y:S01]  /*c770*/  LOP3.LUT R4, R10, 0xff00ff, RZ, 0xc0, !PT ;  /* 0x00ff00ff0a047812 */ /* 0x000fe200078ec0ff */
[----:B---3--:R-:W-:Y:S01]  /*c780*/  FFMA.FTZ R3, R175, UR13, -R32 ;  /* 0x0000000daf037c23 */ /* 0x008fe20008010820 */
[----:B------:R-:W-:Y:S01]  /*c790*/  MOV R175, R159 ;  /* 0x0000009f00af7202 */ /* 0x000fe20000000f00 */
[----:B------:R-:W-:Y:S02]  /*c7a0*/  IMAD.MOV.U32 R159, RZ, RZ, R139 ;  /* 0x000000ffff9f7224 */ /* 0x000fe400078e008b */
[----:B------:R3:W1:Y:S01]  /*c7b0*/  MUFU.EX2 R187, R3 ;  /* 0x0000000300bb7308 */ /* 0x0006620000000800 */
[----:B------:R-:W-:-:S02]  /*c7c0*/  IMAD.MOV.U32 R139, RZ, RZ, R251 ;  /* 0x000000ffff8b7224 */ /* 0x000fc400078e00fb */
[--C-:B-----5:R-:W-:Y:S01]  /*c7d0*/  FFMA.FTZ R2, R179, UR13, -R29.reuse ;  /* 0x0000000db3027c23 */ /* 0x120fe2000801081d */
[----:B------:R-:W-:Y:S02]  /*c7e0*/  MOV R179, R113 ;  /* 0x0000007100b37202 */ /* 0x000fe40000000f00 */
[----:B------:R-:W-:Y:S01]  /*c7f0*/  MOV R113, R159 ;  /* 0x0000009f00717202 */ /* 0x000fe20000000f00 */
[----:B------:R4:W5:Y:S01]  /*c800*/  MUFU.EX2 R114, R2 ;  /* 0x0000000200727308 */ /* 0x0009620000000800 */
[----:B------:R-:W-:Y:S01]  /*c810*/  MOV R159, R236 ;  /* 0x000000ec009f7202 */ /* 0x000fe20000000f00 */
[----:B---3--:R-:W-:Y:S01]  /*c820*/  FFMA.FTZ R3, R177, UR13, -R29 ;  /* 0x0000000db1037c23 */ /* 0x008fe2000801081d */
[----:B------:R-:W-:Y:S01]  /*c830*/  IMAD.MOV.U32 R177, RZ, RZ, R115 ;  /* 0x000000ffffb17224 */ /* 0x000fe200078e0073 */
[----:B------:R-:W-:Y:S01]  /*c840*/  MOV R115, R81 ;  /* 0x0000005100737202 */ /* 0x000fe20000000f00 */
[----:B------:R-:W-:Y:S01]  /*c850*/  IMAD.MOV.U32 R81, RZ, RZ, R180 ;  /* 0x000000ffff517224 */ /* 0x000fe200078e00b4 */
[----:B------:R3:W2:Y:S01]  /*c860*/  MUFU.EX2 R156, R3 ;  /* 0x00000003009c7308 */ /* 0x0006a20000000800 */
[----:B------:R-:W-:-:S02]  /*c870*/  MOV R180, R250 ;  /* 0x000000fa00b47202 */ /* 0x000fc40000000f00 */
[----:B----4-:R-:W-:-:S04]  /*c880*/  F2FP.F16.F32.PACK_AB R2, R157, R184 ;  /* 0x000000b89d02723e */ /* 0x010fc800000000ff */
[----:B------:R-:W-:Y:S02]  /*c890*/  LOP3.LUT R6, R2, R0, RZ, 0xc0, !PT ;  /* 0x0000000002067212 */ /* 0x000fe400078ec0ff */
[--C-:B------:R-:W-:Y:S01]  /*c8a0*/  HSET2.LE.AND R0, R4, R28.reuse, PT ;  /* 0x0000001c04007233 */ /* 0x100fe20003803000 */
[--C-:B------:R-:W-:Y:S01]  /*c8b0*/  FFMA.FTZ R4, R174, UR13, -R31.reuse ;  /* 0x0000000dae047c23 */ /* 0x100fe2000801081f */
[----:B-1----:R-:W-:Y:S01]  /*c8c0*/  F2FP.F16.F32.PACK_AB R2, R158, R187 ;  /* 0x000000bb9e02723e */ /* 0x002fe200000000ff */
[----:B---3--:R-:W-:Y:S01]  /*c8d0*/  FFMA.FTZ R3, R178, UR13, -R31 ;  /* 0x0000000db2037c23 */ /* 0x008fe2000801081f */
[----:B-----5:R-:W-:Y:S01]  /*c8e0*/  MOV R174, R114 ;  /* 0x0000007200ae7202 */ /* 0x020fe20000000f00 */
[----:B------:R1:W-:Y:S01]  /*c8f0*/  MUFU.EX2 R251, R4 ;  /* 0x0000000400fb7308 */ /* 0x0003e20000000800 */
[----:B------:R-:W-:Y:S01]  /*c900*/  LOP3.LUT R7, R2, R0, RZ, 0xc0, !PT ;  /* 0x0000000002077212 */ /* 0x000fe200078ec0ff */
[----:B------:R-:W-:Y:S01]  /*c910*/  FFMA.FTZ R2, R193, UR13, -R29 ;  /* 0x0000000dc1027c23 */ /* 0x000fe2000801081d */
[----:B------:R-:W-:Y:S01]  /*c920*/  HSET2.LE.AND R0, R11, R28, PT ;  /* 0x0000001c0b007233 */ /* 0x000fe20003803000 */
[----:B------:R3:W4:Y:S01]  /*c930*/  MUFU.EX2 R250, R3 ;  /* 0x0000000300fa7308 */ /* 0x0007220000000800 */
[----:B------:R-:W-:Y:S01]  /*c940*/  IMAD.MOV.U32 R114, RZ, RZ, R80 ;  /* 0x000000ffff727224 */ /* 0x000fe200078e0050 */
[----:B------:R-:W-:Y:S01]  /*c950*/  MOV R80, R25 ;  /* 0x0000001900507202 */ /* 0x000fe20000000f00 */
[----:B------:R-:W-:Y:S01]  /*c960*/  IMAD.MOV.U32 R25, RZ, RZ, R249 ;  /* 0x000000ffff197224 */ /* 0x000fe200078e00f9 */
[----:B------:R2:W-:Y:S01]  /*c970*/  MUFU.EX2 R248, R2 ;  /* 0x0000000200f87308 */ /* 0x0005e20000000800 */
[----:B------:R-:W-:-:S02]  /*c980*/  IMAD.MOV.U32 R193, RZ, RZ, R239 ;  /* 0x000000ffffc17224 */ /* 0x000fc400078e00ef */
[----:B------:R-:W-:Y:S02]  /*c990*/  IMAD.MOV.U32 R178, RZ, RZ, R112 ;  /* 0x000000ffffb27224 */ /* 0x000fe400078e0070 */
[----:B------:R-:W-:Y:S02]  /*c9a0*/  IMAD.MOV.U32 R112, RZ, RZ, R237 ;  /* 0x000000ffff707224 */ /* 0x000fe400078e00ed */
[----:B-1----:R-:W-:Y:S01]  /*c9b0*/  FFMA.FTZ R4, R192, UR13, -R31 ;  /* 0x0000000dc0047c23 */ /* 0x002fe2000801081f */
[----:B------:R-:W-:Y:S01]  /*c9c0*/  MOV R192, R238 ;  /* 0x000000ee00c07202 */ /* 0x000fe20000000f00 */
[----:B------:R-:W-:Y:S01]  /*c9d0*/  FFMA.FTZ R41, R112, R41, R140 ;  /* 0x0000002970297223 */ /* 0x000fe2000001008c */
[----:B---3--:R-:W-:Y:S01]  /*c9e0*/  FFMA.FTZ R3, R191, UR13, -R29 ;  /* 0x0000000dbf037c23 */ /* 0x008fe2000801081d */
[----:B------:R1:W-:Y:S01]  /*c9f0*/  MUFU.EX2 R238, R4 ;  /* 0x0000000400ee7308 */ /* 0x0003e20000000800 */
[----:B------:R-:W-:Y:S01]  /*ca00*/  SHF.R.U32.HI R191, RZ, 0x5, R217 ;  /* 0x00000005ffbf7819 */ /* 0x000fe200000116d9 */
[----:B------:R-:W-:Y:S01]  /*ca10*/  IMAD.MOV.U32 R112, RZ, RZ, R80 ;  /* 0x000000ffff707224 */ /* 0x000fe200078e0050 */
[----:B--2---:R-:W-:Y:S01]  /*ca20*/  F2FP.F16.F32.PACK_AB R2, R156, R174 ;  /* 0x000000ae9c02723e */ /* 0x004fe200000000ff */
[----:B------:R2:W3:Y:S03]  /*ca30*/  MUFU.EX2 R249, R3 ;  /* 0x0000000300f97308 */ /* 0x0004e60000000800 */
[----:B------:R-:W-:Y:S01]  /*ca40*/  LOP3.LUT R10, R2, R0, RZ, 0xc0, !PT ;  /* 0x00000000020a7212 */ /* 0x000fe200078ec0ff */
[----:B------:R-:W-:Y:S01]  /*ca50*/  FFMA.FTZ R2, R188, UR13, -R31 ;  /* 0x0000000dbc027c23 */ /* 0x000fe2000801081f */
[----:B------:R-:W-:-:S02]  /*ca60*/  HSET2.LE.AND R0, R5, R28, PT ;  /* 0x0000001c05007233 */ /* 0x000fc40003803000 */
[----:B------:R-:W-:Y:S01]  /*ca70*/  MOV R188, R114 ;  /* 0x0000007200bc7202 */ /* 0x000fe20000000f00 */
[----:B------:R4:W5:Y:S01]  /*ca80*/  MUFU.EX2 R239, R2 ;  /* 0x0000000200ef7308 */ /* 0x0009620000000800 */
[----:B------:R-:W-:Y:S02]  /*ca90*/  IMAD.MOV.U32 R114, RZ, RZ, R172 ;  /* 0x000000ffff727224 */ /* 0x000fe400078e00ac */
[--C-:B-1----:R-:W-:Y:S01]  /*caa0*/  FFMA.FTZ R4, R189, UR13, -R30.reuse ;  /* 0x0000000dbd047c23 */ /* 0x102fe2000801081e */
[----:B------:R-:W-:Y:S01]  /*cab0*/  IMAD.MOV.U32 R189, RZ, RZ, R115 ;  /* 0x000000ffffbd7224 */ /* 0x000fe200078e0073 */
[----:B------:R-:W-:Y:S01]  /*cac0*/  MOV R115, R142 ;  /* 0x0000008e00737202 */ /* 0x000fe20000000f00 */
[----:B------:R-:W-:Y:S02]  /*cad0*/  IMAD.MOV.U32 R172, RZ, RZ, R25 ;  /* 0x000000ffffac7224 */ /* 0x000fe400078e0019 */
[----:B--2---:R-:W-:Y:S01]  /*cae0*/  FFMA.FTZ R3, R194, UR13, -R30 ;  /* 0x0000000dc2037c23 */ /* 0x004fe2000801081e */
[----:B------:R-:W-:Y:S01]  /*caf0*/  IMAD.MOV.U32 R194, RZ, RZ, R234 ;  /* 0x000000ffffc27224 */ /* 0x000fe200078e00ea */
[----:B------:R-:W-:Y:S01]  /*cb00*/  MUFU.EX2 R237, R4 ;  /* 0x0000000400ed7308 */ /* 0x000fe20000000800 */
[----:B------:R-:W-:-:S02]  /*cb10*/  MOV R142, R24 ;  /* 0x00000018008e7202 */ /* 0x000fc40000000f00 */
[----:B------:R-:W1:Y:S01]  /*cb20*/  LDSM.16.MT88.4 R24, [R48+0xa400] ;  /* 0x00a400003018783b */ /* 0x000e620000004200 */
[----:B------:R2:W5:Y:S01]  /*cb30*/  MUFU.EX2 R236, R3 ;  /* 0x0000000300ec7308 */ /* 0x0005620000000800 */
[----:B----4-:R-:W-:Y:S01]  /*cb40*/  F2FP.F16.F32.PACK_AB R2, R251, R250 ;  /* 0x000000fafb02723e */ /* 0x010fe200000000ff */
[----:B------:R-:W4:Y:S03]  /*cb50*/  S2R R194, SR_CTAID.X ;  /* 0x0000000000c27919 */ /* 0x000f260000002500 */
[----:B------:R-:W-:Y:S01]  /*cb60*/  LOP3.LUT R11, R2, R0, RZ, 0xc0, !PT ;  /* 0x00000000020b7212 */ /* 0x000fe200078ec0ff */
[--C-:B------:R-:W-:Y:S01]  /*cb70*/  FFMA.FTZ R2, R195, UR13, -R32.reuse ;  /* 0x0000000dc3027c23 */ /* 0x100fe20008010820 */
[----:B------:R-:W-:Y:S02]  /*cb80*/  HSET2.LE.AND R0, R9, R28, PT ;  /* 0x0000001c09007233 */ /* 0x000fe40003803000 */
[----:B------:R-:W-:Y:S01]  /*cb90*/  MOV R195, R235 ;  /* 0x000000eb00c37202 */ /* 0x000fe20000000f00 */
[----:B------:R3:W-:Y:S01]  /*cba0*/  MUFU.EX2 R234, R2 ;  /* 0x0000000200ea7308 */ /* 0x0007e20000000800 */
[----:B--2---:R-:W-:Y:S01]  /*cbb0*/  FFMA.FTZ R3, R190, UR13, -R32 ;  /* 0x0000000dbe037c23 */ /* 0x004fe20008010820 */
[----:B------:R-:W-:-:S03]  /*cbc0*/  SHF.R.U32.HI R190, RZ, 0x5, R217 ;  /* 0x00000005ffbe7819 */ /* 0x000fc600000116d9 */
[----:B------:R-:W2:Y:S01]  /*cbd0*/  MUFU.EX2 R235, R3 ;  /* 0x0000000300eb7308 */ /* 0x000ea20000000800 */
[----:B---3--:R-:W-:-:S04]  /*cbe0*/  F2FP.F16.F32.PACK_AB R2, R249, R248 ;  /* 0x000000f8f902723e */ /* 0x008fc800000000ff */
[----:B------:R-:W-:Y:S02]  /*cbf0*/  LOP3.LUT R8, R2, R0, RZ, 0xc0, !PT ;  /* 0x0000000002087212 */ /* 0x000fe400078ec0ff */
[--C-:B------:R-:W-:Y:S02]  /*cc00*/  HSET2.LE.AND R0, R22, R28.reuse, PT ;  /* 0x0000001c16007233 */ /* 0x100fe40003803000 */
[----:B-----5:R-:W-:Y:S02]  /*cc10*/  F2FP.F16.F32.PACK_AB R2, R239, R238 ;  /* 0x000000eeef02723e */ /* 0x020fe400000000ff */
[----:B----4-:R-:W-:Y:S02]  /*cc20*/  LEA R194, R194, R191, 0x3 ;  /* 0x000000bfc2c27211 */ /* 0x010fe400078e18ff */
[----:B------:R-:W-:Y:S02]  /*cc30*/  LOP3.LUT R9, R2, R0, RZ, 0xc0, !PT ;  /* 0x0000000002097212 */ /* 0x000fe400078ec0ff */
[----:B------:R-:W-:Y:S01]  /*cc40*/  HSET2.LE.AND R0, R21, R28, PT ;  /* 0x0000001c15007233 */ /* 0x000fe20003803000 */
[----:B------:R-:W-:Y:S01]  /*cc50*/  VIADD R194, R194, 0x4 ;  /* 0x00000004c2c27836 */ /* 0x000fe20000000000 */
[----:B------:R-:W-:-:S03]  /*cc60*/  F2FP.F16.F32.PACK_AB R2, R237, R236 ;  /* 0x000000eced02723e */ /* 0x000fc600000000ff */
[C---:B------:R-:W-:Y:S01]  /*cc70*/  HMMA.16816.F32 R44, R8.reuse, R16, R144 ;  /* 0x00000010082c723c */ /* 0x040fe20000001890 */
[----:B------:R-:W-:Y:S01]  /*cc80*/  LOP3.LUT R4, R2, R0, RZ, 0xc0, !PT ;  /* 0x0000000002047212 */ /* 0x000fe200078ec0ff */
[----:B------:R-:W-:Y:S01]  /*cc90*/  IMAD.MOV.U32 R145, RZ, RZ, R186 ;  /* 0x000000ffff917224 */ /* 0x000fe200078e00ba */
[----:B------:R-:W-:Y:S01]  /*cca0*/  HSET2.LE.AND R0, R20, R28, PT ;  /* 0x0000001c14007233 */ /* 0x000fe20003803000 */
[----:B------:R-:W-:Y:S01]  /*ccb0*/  IMAD.MOV.U32 R146, RZ, RZ, R187 ;  /* 0x000000ffff927224 */ /* 0x000fe200078e00bb */
[----:B--2---:R-:W-:Y:S01]  /*ccc0*/  F2FP.F16.F32.PACK_AB R2, R235, R234 ;  /* 0x000000eaeb02723e */ /* 0x004fe200000000ff */
[----:B------:R-:W2:Y:S01]  /*ccd0*/  LDSM.16.MT88.4 R20, [R33+0x1400] ;  /* 0x001400002114783b */ /* 0x000ea20000004200 */
[----:B------:R-:W-:Y:S01]  /*cce0*/  MOV R147, R184 ;  /* 0x000000b800937202 */ /* 0x000fe20000000f00 */
[----:B------:R-:W-:Y:S01]  /*ccf0*/  HMMA.16816.F32 R56, R8, R18, R56 ;  /* 0x000000120838723c */ /* 0x000fe20000001838 */
[----:B------:R-:W-:Y:S02]  /*cd00*/  LOP3.LUT R5, R2, R0, RZ, 0xc0, !PT ;  /* 0x0000000002057212 */ /* 0x000fe400078ec0ff */
[----:B------:R-:W3:Y:S01]  /*cd10*/  S2R R2, SR_CTAID.X ;  /* 0x0000000000027919 */ /* 0x000ee20000002500 */
[----:B------:R-:W-:Y:S01]  /*cd20*/  LOP3.LUT R0, R223, UR4, R195, 0x96, !PT ;  /* 0x00000004df007c12 */ /* 0x000fe2000f8e96c3 */
[----:B------:R-:W-:-:S03]  /*cd30*/  IMAD.WIDE.U32 R194, R194, -0x326172a9, RZ ;  /* 0xcd9e8d57c2c27825 */ /* 0x000fc600078e00ff */
[C---:B------:R-:W-:Y:S08]  /*cd40*/  HMMA.16816.F32 R148, R4.reuse, R16, R148 ;  /* 0x000000100494723c */ /* 0x040ff00000001894 */
[----:B------:R-:W-:Y:S01]  /*cd50*/  HMMA.16816.F32 R152, R4, R18, R152 ;  /* 0x000000120498723c */ /* 0x000fe20000001898 */
[----:B------:R-:W4:Y:S07]  /*cd60*/  LDSM.16.MT88.4 R16, [R48+0xb400] ;  /* 0x00b400003010783b */ /* 0x000f2e0000004200 */
[-C--:B------:R-:W-:Y:S08]  /*cd70*/  HMMA.16816.F32 R52, R8, R12.reuse, R64 ;  /* 0x0000000c0834723c */ /* 0x080ff00000001840 */
[----:B------:R-:W-:Y:S01]  /*cd80*/  HMMA.16816.F32 R72, R4, R12, R72 ;  /* 0x0000000c0448723c */ /* 0x000fe20000001848 */
[----:B---3--:R-:W-:-:S04]  /*cd90*/  IMAD R2, R2, 0x8, R190 ;  /* 0x0000000802027824 */ /* 0x008fc800078e02be */
[----:B------:R-:W-:-:S03]  /*cda0*/  IMAD.WIDE.U32 R2, R2, -0x326172a9, RZ ;  /* 0xcd9e8d5702027825 */ /* 0x000fc600078e00ff */
[-C--:B------:R-:W-:Y:S08]  /*cdb0*/  HMMA.16816.F32 R76, R4, R14.reuse, R76 ;  /* 0x0000000e044c723c */ /* 0x080ff0000000184c */
[----:B------:R-:W-:Y:S01]  /*cdc0*/  HMMA.16816.F32 R60, R8, R14, R60 ;  /* 0x0000000e083c723c */ /* 0x000fe2000000183c */
[----:B------:R-:W3:Y:S07]  /*cdd0*/  LDSM.16.MT88.4 R12, [R33+0x2400] ;  /* 0x00240000210c783b */ /* 0x000eee0000004200 */
[C---:B-1----:R-:W-:Y:S08]  /*cde0*/  HMMA.16816.F32 R88, R4.reuse, R24, R88 ;  /* 0x000000180458723c */ /* 0x042ff00000001858 */
[C---:B------:R-:W-:Y:S08]  /*cdf0*/  HMMA.16816.F32 R92, R4.reuse, R26, R92 ;  /* 0x0000001a045c723c */ /* 0x040ff0000000185c */
[C---:B--2---:R-:W-:Y:S08]  /*ce00*/  HMMA.16816.F32 R104, R4.reuse, R20, R104 ;  /* 0x000000140468723c */ /* 0x044ff00000001868 */
[C---:B------:R-:W-:Y:S08]  /*ce10*/  HMMA.16816.F32 R108, R4.reuse, R22, R108 ;  /* 0x00000016046c723c */ /* 0x040ff0000000186c */
[C---:B----4-:R-:W-:Y:S08]  /*ce20*/  HMMA.16816.F32 R120, R4.reuse, R16, R120 ;  /* 0x000000100478723c */ /* 0x050ff00000001878 */
[C---:B------:R-:W-:Y:S08]  /*ce30*/  HMMA.16816.F32 R124, R4.reuse, R18, R124 ;  /* 0x00000012047c723c */ /* 0x040ff0000000187c */
[C---:B---3--:R-:W-:Y:S08]  /*ce40*/  HMMA.16816.F32 R132, R4.reuse, R12, R132 ;  /* 0x0000000c0484723c */ /* 0x048ff00000001884 */
[----:B------:R-:W-:Y:S01]  /*ce50*/  HMMA.16816.F32 R164, R4, R14, R164 ;  /* 0x0000000e04a4723c */ /* 0x000fe200000018a4 */
[----:B------:R-:W-:-:S05]  /*ce60*/  IMAD.WIDE.U32 R6, R0, -0x326172a9, RZ ;  /* 0xcd9e8d5700067825 */ /* 0x000fca00078e00ff */
[C-C-:B------:R-:W-:Y:S02]  /*ce70*/  LOP3.LUT R4, R241.reuse, R2, R7.reuse, 0x96, !PT ;  /* 0x00000002f1047212 */ /* 0x140fe400078e9607 */
[----:B------:R-:W-:Y:S01]  /*ce80*/  LOP3.LUT R2, R241, R194, R7, 0x96, !PT ;  /* 0x000000c2f1027212 */ /* 0x000fe200078e9607 */
[----:B------:R-:W-:Y:S01]  /*ce90*/  HMMA.16816.F32 R168, R8, R14, R168 ;  /* 0x0000000e08a8723c */ /* 0x000fe200000018a8 */
[CC--:B------:R-:W-:Y:S02]  /*cea0*/  LOP3.LUT R3, R247.reuse, R6.reuse, R179, 0x96, !PT ;  /* 0x00000006f7037212 */ /* 0x0c0fe400078e96b3 */
[----:B------:R-:W-:Y:S01]  /*ceb0*/  LOP3.LUT R0, R247, R6, R83, 0x96, !PT ;  /* 0x00000006f7007212 */ /* 0x000fe200078e9653 */
[----:B------:R-:W-:-:S04]  /*cec0*/  IMAD.WIDE.U32 R6, R4, -0x2daee0ad, RZ ;  /* 0xd2511f5304067825 */ /* 0x000fc800078e00ff */
[----:B------:R-:W-:Y:S01]  /*ced0*/  IMAD.WIDE.U32 R4, R2, -0x2daee0ad, RZ ;  /* 0xd2511f5302047825 */ /* 0x000fe200078e00ff */
[----:B------:R-:W-:Y:S01]  /*cee0*/  LOP3.LUT R2, R50, R188, R7, 0x96, !PT ;  /* 0x000000bc32027212 */ /* 0x000fe200078e9607 */
[----:B------:R-:W-:Y:S02]  /*cef0*/  HMMA.16816.F32 R160, R8, R12, R160 ;  /* 0x0000000c08a0723c */ /* 0x000fe400000018a0 */
[----:B------:R-:W-:-:S04]  /*cf00*/  IMAD.WIDE.U32 R14, R3, -0x2daee0ad, RZ ;  /* 0xd2511f53030e7825 */ /* 0x000fc800078e00ff */
[----:B------:R-:W-:Y:S01]  /*cf10*/  IMAD.WIDE.U32 R12, R0, -0x2daee0ad, RZ ;  /* 0xd2511f53000c7825 */ /* 0x000fe200078e00ff */
[----:B------:R-:W-:Y:S01]  /*cf20*/  LOP3.LUT R0, R50, R192, R5, 0x96, !PT ;  /* 0x000000c032007212 */ /* 0x000fe200078e9605 */
[----:B------:R-:W-:Y:S01]  /*cf30*/  HMMA.16816.F32 R84, R8, R24, R84 ;  /* 0x000000180854723c */ /* 0x000fe20000001854 */
[C---:B------:R-:W-:Y:S02]  /*cf40*/  LOP3.LUT R6, R49.reuse, R6, R15, 0x96, !PT ;  /* 0x0000000631067212 */ /* 0x040fe400078e960f */
[----:B------:R-:W-:Y:S02]  /*cf50*/  LOP3.LUT R7, R49, R4, R13, 0x96, !PT ;  /* 0x0000000431077212 */ /* 0x000fe400078e960d */
[----:B------:R-:W-:-:S03]  /*cf60*/  MOV R49, R180 ;  /* 0x000000b400317202 */ /* 0x000fc60000000f00 */
[C---:B------:R-:W-:Y:S01]  /*cf70*/  HMMA.16816.F32 R64, R8.reuse, R26, R96 ;  /* 0x0000001a0840723c */ /* 0x040fe20000001860 */
[----:B------:R-:W-:Y:S01]  /*cf80*/  IMAD.WIDE.U32 R98, R6, -0x326172a9, RZ ;  /* 0xcd9e8d5706627825 */ /* 0x000fe200078e00ff */
[----:B------:R-:W-:Y:S06]  /*cf90*/  LDSM.16.MT88.4 R24, [R33+0x2800] ;  /* 0x002800002118783b */ /* 0x000fec0000004200 */
[C---:B------:R-:W-:Y:S08]  /*cfa0*/  HMMA.16816.F32 R100, R8.reuse, R20, R100 ;  /* 0x000000140864723c */ /* 0x040ff00000001864 */
[C---:B------:R-:W-:Y:S08]  /*cfb0*/  HMMA.16816.F32 R68, R8.reuse, R22, R68 ;  /* 0x000000160844723c */ /* 0x040ff00000001844 */
[C---:B------:R-:W-:Y:S08]  /*cfc0*/  HMMA.16816.F32 R116, R8.reuse, R16, R116 ;  /* 0x000000100874723c */ /* 0x040ff00000001874 */
[----:B------:R-:W-:Y:S01]  /*cfd0*/  HMMA.16816.F32 R128, R8, R18, R128 ;  /* 0x000000120880723c */ /* 0x000fe20000001880 */
[----:B------:R-:W-:Y:S01]  /*cfe0*/  IMAD.WIDE.U32 R10, R2, -0x326172a9, RZ ;  /* 0xcd9e8d57020a7825 */ /* 0x000fe200078e00ff */
[----:B------:R-:W1:Y:S03]  /*cff0*/  LDSM.16.MT88.4 R16, [R48+0x9800] ;  /* 0x009800003010783b */ /* 0x000e660000004200 */
[----:B------:R-:W-:Y:S01]  /*d000*/  IMAD.WIDE.U32 R8, R0, -0x326172a9, RZ ;  /* 0xcd9e8d5700087825 */ /* 0x000fe200078e00ff */
[----:B------:R-:W-:-:S04]  /*d010*/  LOP3.LUT R0, R246, R178, R11, 0x96, !PT ;  /* 0x000000b2f6007212 */ /* 0x000fc800078e960b */
[----:B------:R-:W-:Y:S01]  /*d020*/  LOP3.LUT R2, R246, R82, R9, 0x96, !PT ;  /* 0x00000052f6027212 */ /* 0x000fe200078e9609 */
[----:B------:R-:W-:Y:S01]  /*d030*/  IMAD.WIDE.U32 R4, R0, -0x2daee0ad, RZ ;  /* 0xd2511f5300047825 */ /* 0x000fe200078e00ff */
[----:B------:R-:W-:-:S03]  /*d040*/  LOP3.LUT R0, R252, R10, R99, 0x96, !PT ;  /* 0x0000000afc007212 */ /* 0x000fc600078e9663 */
        /* <DEDUP_REMOVED lines=8> */
[----:B------:R-:W-:Y:S01]  /*d0d0*/  IMAD.WIDE.U32 R4, R0, -0x326172a9, RZ ;  /* 0xcd9e8d5700047825 */ /* 0x000fe200078e00ff */
[----:B------:R-:W-:-:S03]  /*d0e0*/  LOP3.LUT R2, R42, R2, R97, 0x96, !PT ;  /* 0x000000022a027212 */ /* 0x000fc600078e9661 */
[----:B------:R-:W-:Y:S01]  /*d0f0*/  FFMA.FTZ R42, R177, R35, R136 ;  /* 0x00000023b12a7223 */ /* 0x000fe20000010088 */
[----:B------:R-:W-:Y:S01]  /*d100*/  FFMA.FTZ R35, R175, R34, R51 ;  /* 0x00000022af237223 */ /* 0x000fe20000010033 */
[----:B------:R-:W-:Y:S01]  /*d110*/  FFMA.FTZ R34, R173, R36, R143 ;  /* 0x00000024ad227223 */ /* 0x000fe2000001008f */
[----:B------:R-:W-:Y:S01]  /*d120*/  MOV R6, R4 ;  /* 0x0000000400067202 */ /* 0x000fe20000000f00 */
[----:B------:R-:W-:Y:S01]  /*d130*/  IMAD.WIDE.U32 R50, R11, -0x326172a9, RZ ;  /* 0xcd9e8d570b327825 */ /* 0x000fe200078e00ff */
[----:B------:R-:W-:Y:S02]  /*d140*/  PRMT R3, R4, 0x7773, RZ ;  /* 0x0000777304037816 */ /* 0x000fe400000000ff */
[----:B------:R-:W-:Y:S01]  /*d150*/  LOP3.LUT R8, R6, 0xff, RZ, 0xc0, !PT ;  /* 0x000000ff06087812 */ /* 0x000fe200078ec0ff */
[----:B------:R-:W-:Y:S01]  /*d160*/  IMAD.WIDE.U32 R6, R2, -0x326172a9, RZ ;  /* 0xcd9e8d5702067825 */ /* 0x000fe200078e00ff */
[----:B------:R-:W-:Y:S02]  /*d170*/  PRMT R0, R4, 0x7772, RZ ;  /* 0x0000777204007816 */ /* 0x000fe400000000ff */
[----:B------:R-:W-:Y:S01]  /*d180*/  MOV R173, R81 ;  /* 0x0000005100ad7202 */ /* 0x000fe20000000f00 */
[----:B------:R-:W-:Y:S01]  /*d190*/  IMAD.WIDE.U32 R80, R9, -0x326172a9, RZ ;  /* 0xcd9e8d5709507825 */ /* 0x000fe200078e00ff */
[----:B------:R-:W-:-:S02]  /*d1a0*/  PRMT R13, R0, 0x5410, R3 ;  /* 0x00005410000d7816 */ /* 0x000fc40000000003 */
[----:B------:R-:W-:Y:S01]  /*d1b0*/  MOV R0, R6 ;  /* 0x0000000600007202 */ /* 0x000fe20000000f00 */
[----:B------:R-:W-:Y:S01]  /*d1c0*/  IMAD.MOV.U32 R175, RZ, RZ, R159 ;  /* 0x000000ffffaf7224 */ /* 0x000fe200078e009f */
[----:B------:R-:W-:Y:S01]  /*d1d0*/  PRMT R4, R4, 0x7771, RZ ;  /* 0x0000777104047816 */ /* 0x000fe200000000ff */
[----:B------:R-:W-:Y:S01]  /*d1e0*/  IMAD.MOV.U32 R36, RZ, RZ, R114 ;  /* 0x000000ffff247224 */ /* 0x000fe200078e0072 */
[----:B------:R-:W-:Y:S01]  /*d1f0*/  LOP3.LUT R2, R240, R80, R5, 0x96, !PT ;  /* 0x00000050f0027212 */ /* 0x000fe200078e9605 */
[----:B------:R-:W-:Y:S01]  /*d200*/  IMAD.MOV.U32 R114, RZ, RZ, R137 ;  /* 0x000000ffff727224 */ /* 0x000fe200078e0089 */
[----:B------:R-:W-:Y:S02]  /*d210*/  LOP3.LUT R0, R0, 0xff, RZ, 0xc0, !PT ;  /* 0x000000ff00007812 */ /* 0x000fe400078ec0ff */
[----:B------:R-:W-:Y:S02]  /*d220*/  PRMT R5, R6, 0x7771, RZ ;  /* 0x0000777106057816 */ /* 0x000fe400000000ff */
[----:B------:R-:W-:-:S02]  /*d230*/  PRMT R10, R8, 0x5410, R4 ;  /* 0x00005410080a7816 */ /* 0x000fc40000000004 */
[C---:B------:R-:W-:Y:S02]  /*d240*/  PRMT R4, R6.reuse, 0x7773, RZ ;  /* 0x0000777306047816 */ /* 0x040fe400000000ff */
[----:B------:R-:W-:Y:S02]  /*d250*/  PRMT R3, R6, 0x7772, RZ ;  /* 0x0000777206037816 */ /* 0x000fe400000000ff */
[----:B------:R-:W-:Y:S02]  /*d260*/  PRMT R21, R0, 0x5410, R5 ;  /* 0x0000541000157816 */ /* 0x000fe40000000005 */
[----:B------:R-:W-:Y:S02]  /*d270*/  LOP3.LUT R0, R2, 0xffff, RZ, 0xc0, !PT ;  /* 0x0000ffff02007812 */ /* 0x000fe400078ec0ff */
[----:B------:R-:W-:Y:S02]  /*d280*/  PRMT R22, R3, 0x5410, R4 ;  /* 0x0000541003167816 */ /* 0x000fe40000000004 */
[----:B------:R-:W-:-:S02]  /*d290*/  SHF.R.U32.HI R3, RZ, 0x8, R0 ;  /* 0x00000008ff037819 */ /* 0x000fc40000011600 */
[----:B------:R-:W-:Y:S02]  /*d2a0*/  LOP3.LUT R4, R2, 0xff, RZ, 0xc0, !PT ;  /* 0x000000ff02047812 */ /* 0x000fe400078ec0ff */
[----:B------:R-:W-:Y:S02]  /*d2b0*/  LOP3.LUT R0, R240, R50, R7, 0x96, !PT ;  /* 0x00000032f0007212 */ /* 0x000fe400078e9607 */
[----:B------:R-:W-:Y:S01]  /*d2c0*/  PRMT R12, R4, 0x5410, R3 ;  /* 0x00005410040c7816 */ /* 0x000fe20000000003 */
[--C-:B------:R-:W-:Y:S01]  /*d2d0*/  FFMA.FTZ R3, R200, UR13, -R29.reuse ;  /* 0x0000000dc8037c23 */ /* 0x100fe2000801081d */
[----:B------:R-:W-:Y:S01]  /*d2e0*/  FFMA.FTZ R4, R197, UR13, -R29 ;  /* 0x0000000dc5047c23 */ /* 0x000fe2000801081d */
[----:B------:R-:W-:Y:S01]  /*d2f0*/  PRMT R7, R2, 0x7632, R7 ;  /* 0x0000763202077816 */ /* 0x000fe20000000007 */
[----:B------:R-:W-:Y:S01]  /*d300*/  IMAD.MOV.U32 R197, RZ, RZ, R147 ;  /* 0x000000ffffc57224 */ /* 0x000fe200078e0093 */
[----:B------:R-:W-:Y:S01]  /*d310*/  SHF.R.U32.HI R9, RZ, 0x18, R2 ;  /* 0x00000018ff097819 */ /* 0x000fe20000011602 */
[----:B------:R2:W-:Y:S01]  /*d320*/  MUFU.EX2 R194, R3 ;  /* 0x0000000300c27308 */ /* 0x0005e20000000800 */
[----:B------:R-:W-:-:S02]  /*d330*/  PRMT R6, R0, 0x7632, R6 ;  /* 0x0000763200067816 */ /* 0x000fc40000000006 */
[C---:B------:R-:W-:Y:S01]  /*d340*/  LOP3.LUT R2, R0.reuse, 0xffff, RZ, 0xc0, !PT ;  /* 0x0000ffff00027812 */ /* 0x040fe200078ec0ff */
[----:B------:R3:W4:Y:S01]  /*d350*/  MUFU.EX2 R195, R4 ;  /* 0x0000000400c37308 */ /* 0x0007220000000800 */
[----:B------:R-:W-:Y:S02]  /*d360*/  LOP3.LUT R8, R0, 0xff, RZ, 0xc0, !PT ;  /* 0x000000ff00087812 */ /* 0x000fe400078ec0ff */
[----:B------:R-:W-:Y:S02]  /*d370*/  SHF.R.U32.HI R5, RZ, 0x18, R0 ;  /* 0x00000018ff057819 */ /* 0x000fe40000011600 */
[----:B------:R-:W-:Y:S02]  /*d380*/  LOP3.LUT R0, R6, 0xff, RZ, 0xc0, !PT ;  /* 0x000000ff06007812 */ /* 0x000fe400078ec0ff */
[----:B------:R-:W-:Y:S02]  /*d390*/  SHF.R.U32.HI R2, RZ, 0x8, R2 ;  /* 0x00000008ff027819 */ /* 0x000fe40000011602 */
[----:B------:R-:W-:Y:S01]  /*d3a0*/  PRMT R20, R0, 0x5410, R5 ;  /* 0x0000541000147816 */ /* 0x000fe20000000005 */
[--C-:B------:R-:W-:Y:S01]  /*d3b0*/  FFMA.FTZ R0, R199, UR13, -R31.reuse ;  /* 0x0000000dc7007c23 */ /* 0x100fe2000801081f */
[----:B--2---:R-:W-:Y:S01]  /*d3c0*/  LOP3.LUT R3, R7, 0xff, RZ, 0xc0, !PT ;  /* 0x000000ff07037812 */ /* 0x004fe200078ec0ff */
[----:B------:R-:W-:Y:S01]  /*d3d0*/  FFMA.FTZ R5, R201, UR13, -R32 ;  /* 0x0000000dc9057c23 */ /* 0x000fe20008010820 */
[----:B------:R-:W-:Y:S01]  /*d3e0*/  PRMT R7, R8, 0x5410, R2 ;  /* 0x0000541008077816 */ /* 0x000fe20000000002 */
[----:B------:R-:W-:Y:S01]  /*d3f0*/  FFMA.FTZ R2, R196, UR13, -R31 ;  /* 0x0000000dc4027c23 */ /* 0x000fe2000801081f */
[----:B------:R2:W-:Y:S01]  /*d400*/  MUFU.EX2 R192, R0 ;  /* 0x0000000000c07308 */ /* 0x0005e20000000800 */
[----:B------:R-:W-:Y:S01]  /*d410*/  PRMT R6, R3, 0x5410, R9 ;  /* 0x0000541003067816 */ /* 0x000fe20000000009 */
[----:B------:R-:W-:Y:S01]  /*d420*/  FFMA.FTZ R3, R210, UR13, -R29 ;  /* 0x0000000dd2037c23 */ /* 0x000fe2000801081d */
[----:B---3--:R-:W-:Y:S01]  /*d430*/  FFMA.FTZ R4, R205, UR13, -R30 ;  /* 0x0000000dcd047c23 */ /* 0x008fe2000801081e */
[----:B------:R4:W3:Y:S01]  /*d440*/  MUFU.EX2 R193, R2 ;  /* 0x0000000200c17308 */ /* 0x0008e20000000800 */
[----:B------:R-:W-:Y:S01]  /*d450*/  MOV R159, R185 ;  /* 0x000000b9009f7202 */ /* 0x000fe20000000f00 */
[----:B------:R-:W-:Y:S01]  /*d460*/  IMAD.MOV.U32 R196, RZ, RZ, R175 ;  /* 0x000000ffffc47224 */ /* 0x000fe200078e00af */
[----:B------:R-:W-:Y:S01]  /*d470*/  MOV R200, R146 ;  /* 0x0000009200c87202 */ /* 0x000fe20000000f00 */
[----:B------:R5:W-:Y:S01]  /*d480*/  MUFU.EX2 R190, R3 ;  /* 0x0000000300be7308 */ /* 0x000be20000000800 */
[----:B------:R-:W-:-:S02]  /*d490*/  MOV R199, R174 ;  /* 0x000000ae00c77202 */ /* 0x000fc40000000f00 */
[----:B------:R-:W-:Y:S01]  /*d4a0*/  MOV R210, R173 ;  /* 0x000000ad00d27202 */ /* 0x000fe20000000f00 */
[----:B------:R1:W-:Y:S01]  /*d4b0*/  MUFU.EX2 R184, R4 ;  /* 0x0000000400b87308 */ /* 0x0003e20000000800 */
[----:B------:R-:W-:Y:S02]  /*d4c0*/  MOV R205, R172 ;  /* 0x000000ac00cd7202 */ /* 0x000fe40000000f00 */
[----:B--2---:R-:W-:Y:S01]  /*d4d0*/  HSET2.LE.AND R0, R10, R28, PT ;  /* 0x0000001c0a007233 */ /* 0x004fe20003803000 */
[----:B------:R-:W-:Y:S01]  /*d4e0*/  MUFU.EX2 R180, R5 ;  /* 0x0000000500b47308 */ /* 0x000fe20000000800 */
[----:B----4-:R-:W-:-:S04]  /*d4f0*/  F2FP.F16.F32.PACK_AB R2, R195, R194 ;  /* 0x000000c2c302723e */ /* 0x010fc800000000ff */
[----:B------:R-:W-:Y:S01]  /*d500*/  LOP3.LUT R10, R2, R0, RZ, 0xc0, !PT ;  /* 0x00000000020a7212 */ /* 0x000fe200078ec0ff */
[----:B------:R-:W-:Y:S01]  /*d510*/  FFMA.FTZ R0, R207, UR13, -R29 ;  /* 0x0000000dcf007c23 */ /* 0x000fe2000801081d */
[----:B-----5:R-:W-:Y:S01]  /*d520*/  LOP3.LUT R3, R13, 0xff00ff, RZ, 0xc0, !PT ;  /* 0x00ff00ff0d037812 */ /* 0x020fe200078ec0ff */
[----:B------:R-:W-:Y:S01]  /*d530*/  FFMA.FTZ R2, R208, UR13, -R31 ;  /* 0x0000000dd0027c23 */ /* 0x000fe2000801081f */
[----:B-1----:R-:W-:Y:S01]  /*d540*/  FFMA.FTZ R4, R211, UR13, -R32 ;  /* 0x0000000dd3047c23 */ /* 0x002fe20008010820 */
[----:B------:R1:W2:Y:S01]  /*d550*/  MUFU.EX2 R191, R0 ;  /* 0x0000000000bf7308 */ /* 0x0002a20000000800 */
[----:B------:R-:W-:Y:S01]  /*d560*/  MOV R208, R113 ;  /* 0x0000007100d07202 */ /* 0x000fe20000000f00 */
[----:B------:R-:W-:Y:S01]  /*d570*/  IMAD.MOV.U32 R207, RZ, RZ, R112 ;  /* 0x000000ffffcf7224 */ /* 0x000fe200078e0070 */
[----:B------:R-:W-:Y:S01]  /*d580*/  MOV R113, R182 ;  /* 0x000000b600717202 */ /* 0x000fe20000000f00 */
[----:B------:R3:W-:Y:S01]  /*d590*/  MUFU.EX2 R186, R2 ;  /* 0x0000000200ba7308 */ /* 0x0007e20000000800 */
[----:B------:R-:W-:Y:S01]  /*d5a0*/  IMAD.MOV.U32 R112, RZ, RZ, R142 ;  /* 0x000000ffff707224 */ /* 0x000fe200078e008e */
[----:B------:R-:W-:Y:S01]  /*d5b0*/  MOV R211, R210 ;  /* 0x000000d200d37202 */ /* 0x000fe20000000f00 */
[----:B------:R-:W-:Y:S01]  /*d5c0*/  IMAD.MOV.U32 R210, RZ, RZ, R197 ;  /* 0x000000ffffd27224 */ /* 0x000fe200078e00c5 */
[----:B------:R-:W-:Y:S01]  /*d5d0*/  MUFU.EX2 R177, R4 ;  /* 0x0000000400b17308 */ /* 0x000fe20000000800 */
[----:B------:R-:W-:-:S02]  /*d5e0*/  MOV R197, R157 ;  /* 0x0000009d00c57202 */ /* 0x000fc40000000f00 */
[--C-:B-1----:R-:W-:Y:S01]  /*d5f0*/  HSET2.LE.AND R0, R3, R28.reuse, PT ;  /* 0x0000001c03007233 */ /* 0x102fe20003803000 */
[----:B------:R-:W-:Y:S01]  /*d600*/  FFMA.FTZ R3, R204, UR13, -R31 ;  /* 0x0000000dcc037c23 */ /* 0x000fe2000801081f */
[----:B------:R-:W-:Y:S02]  /*d610*/  MOV R204, R115 ;  /* 0x0000007300cc7202 */ /* 0x000fe40000000f00 */
[----:B---3--:R-:W-:Y:S01]  /*d620*/  F2FP.F16.F32.PACK_AB R2, R193, R192 ;  /* 0x000000c0c102723e */ /* 0x008fe200000000ff */
[----:B------:R1:W3:Y:S01]  /*d630*/  MUFU.EX2 R189, R3 ;  /* 0x0000000300bd7308 */ /* 0x0002e20000000800 */
[----:B------:R-:W-:Y:S02]  /*d640*/  MOV R115, R138 ;  /* 0x0000008a00737202 */ /* 0x000fe40000000f00 */
[----:B------:R-:W-:Y:S02]  /*d650*/  LOP3.LUT R11, R2, R0, RZ, 0xc0, !PT ;  /* 0x00000000020b7212 */ /* 0x000fe400078ec0ff */
[----:B------:R-:W-:-:S02]  /*d660*/  HSET2.LE.AND R0, R12, R28, PT ;  /* 0x0000001c0c007233 */ /* 0x000fc40003803000 */
[----:B--2---:R-:W-:Y:S01]  /*d670*/  F2FP.F16.F32.PACK_AB R2, R191, R190 ;  /* 0x000000bebf02723e */ /* 0x004fe200000000ff */
[----:B------:R-:W2:Y:S03]  /*d680*/  LDSM.16.MT88.4 R12, [R33+0x800] ;  /* 0x00080000210c783b */ /* 0x000ea60000004200 */
[----:B------:R-:W-:Y:S01]  /*d690*/  LOP3.LUT R8, R2, R0, RZ, 0xc0, !PT ;  /* 0x0000000002087212 */ /* 0x000fe200078ec0ff */
[--C-:B------:R-:W-:Y:S01]  /*d6a0*/  FFMA.FTZ R2, R202, UR13, -R30.reuse ;  /* 0x0000000dca027c23 */ /* 0x100fe2000801081e */
[----:B------:R-:W-:Y:S01]  /*d6b0*/  HSET2.LE.AND R0, R6, R28, PT ;  /* 0x0000001c06007233 */ /* 0x000fe20003803000 */
[----:B-1----:R-:W-:Y:S01]  /*d6c0*/  FFMA.FTZ R3, R209, UR13, -R30 ;  /* 0x0000000dd1037c23 */ /* 0x002fe2000801081e */
[----:B------:R-:W-:Y:S01]  /*d6d0*/  IMAD.MOV.U32 R209, RZ, RZ, R141 ;  /* 0x000000ffffd17224 */ /* 0x000fe200078e008d */
[----:B------:R3:W-:Y:S01]  /*d6e0*/  MUFU.EX2 R187, R2 ;  /* 0x0000000200bb7308 */ /* 0x0007e20000000800 */
[----:B------:R-:W-:-:S03]  /*d6f0*/  IMAD.MOV.U32 R202, RZ, RZ, R139 ;  /* 0x000000ffffca7224 */ /* 0x000fc600078e008b */
[----:B------:R1:W4:Y:S01]  /*d700*/  MUFU.EX2 R185, R3 ;  /* 0x0000000300b97308 */ /* 0x0003220000000800 */
[----:B---3--:R-:W-:-:S04]  /*d710*/  F2FP.F16.F32.PACK_AB R2, R189, R186 ;  /* 0x000000babd02723e */ /* 0x008fc800000000ff */
[----:B------:R-:W-:Y:S01]  /*d720*/  LOP3.LUT R9, R2, R0, RZ, 0xc0, !PT ;  /* 0x0000000002097212 */ /* 0x000fe200078ec0ff */
[----:B------:R-:W-:Y:S01]  /*d730*/  FFMA.FTZ R2, R206, UR13, -R32 ;  /* 0x0000000dce027c23 */ /* 0x000fe20008010820 */
[----:B-1----:R-:W-:Y:S01]  /*d740*/  FFMA.FTZ R3, R198, UR13, -R30 ;  /* 0x0000000dc6037c23 */ /* 0x002fe2000801081e */
[----:B------:R-:W-:Y:S01]  /*d750*/  HSET2.LE.AND R0, R7, R28, PT ;  /* 0x0000001c07007233 */ /* 0x000fe20003803000 */
[----:B------:R-:W-:Y:S01]  /*d760*/  IMAD.MOV.U32 R198, RZ, RZ, R196 ;  /* 0x000000ffffc67224 */ /* 0x000fe200078e00c4 */
[----:B------:R4:W1:Y:S01]  /*d770*/  MUFU.EX2 R179, R2 ;  /* 0x0000000200b37308 */ /* 0x0008620000000800 */
[----:B------:R-:W-:Y:S01]  /*d780*/  MOV R206, R205 ;  /* 0x000000cd00ce7202 */ /* 0x000fe20000000f00 */
[----:B------:R-:W-:Y:S01]  /*d790*/  HMMA.16816.F32 R172, R8, R18, R56 ;  /* 0x0000001208ac723c */ /* 0x000fe20000001838 */
[----:B------:R-:W-:Y:S01]  /*d7a0*/  MOV R205, R204 ;  /* 0x000000cc00cd7202 */ /* 0x000fe20000000f00 */
[----:B------:R3:W5:Y:S01]  /*d7b0*/  MUFU.EX2 R188, R3 ;  /* 0x0000000300bc7308 */ /* 0x0007620000000800 */
[----:B------:R-:W-:-:S02]  /*d7c0*/  MOV R204, R159 ;  /* 0x0000009f00cc7202 */ /* 0x000fc40000000f00 */
[----:B------:R-:W-:Y:S01]  /*d7d0*/  MOV R196, R200 ;  /* 0x000000c800c47202 */ /* 0x000fe20000000f00 */
[----:B------:R-:W-:Y:S02]  /*d7e0*/  IMAD.MOV.U32 R200, RZ, RZ, R158 ;  /* 0x000000ffffc87224 */ /* 0x000fe400078e009e */
[----:B--2---:R-:W-:Y:S01]  /*d7f0*/  HMMA.16816.F32 R140, R8, R12, R52 ;  /* 0x0000000c088c723c */ /* 0x004fe20000001834 */
[----:B----4-:R-:W-:Y:S01]  /*d800*/  F2FP.F16.F32.PACK_AB R2, R184, R185 ;  /* 0x000000b9b802723e */ /* 0x010fe200000000ff */
[----:B---3--:R-:W-:-:S03]  /*d810*/  FFMA.FTZ R3, R203, UR13, -R32 ;  /* 0x0000000dcb037c23 */ /* 0x008fc60008010820 */
[----:B------:R-:W-:Y:S01]  /*d820*/  LOP3.LUT R4, R2, R0, RZ, 0xc0, !PT ;  /* 0x0000000002047212 */ /* 0x000fe200078ec0ff */
[----:B------:R-:W-:Y:S01]  /*d830*/  IMAD.MOV.U32 R203, RZ, RZ, R145 ;  /* 0x000000ffffcb7224 */ /* 0x000fe200078e0091 */
[--C-:B------:R-:W-:Y:S01]  /*d840*/  HSET2.LE.AND R0, R20, R28.reuse, PT ;  /* 0x0000001c14007233 */ /* 0x100fe20003803000 */
[----:B------:R2:W3:Y:S01]  /*d850*/  MUFU.EX2 R182, R3 ;  /* 0x0000000300b67308 */ /* 0x0004e20000000800 */
[----:B-1----:R-:W-:Y:S01]  /*d860*/  F2FP.F16.F32.PACK_AB R2, R179, R177 ;  /* 0x000000b1b302723e */ /* 0x002fe200000000ff */
[----:B------:R-:W-:Y:S03]  /*d870*/  HMMA.16816.F32 R144, R8, R16, R44 ;  /* 0x000000100890723c */ /* 0x000fe6000000182c */
[----:B------:R-:W-:Y:S02]  /*d880*/  LOP3.LUT R5, R2, R0, RZ, 0xc0, !PT ;  /* 0x0000000002057212 */ /* 0x000fe400078ec0ff */
[----:B------:R-:W-:-:S02]  /*d890*/  HSET2.LE.AND R0, R21, R28, PT ;  /* 0x0000001c15007233 */ /* 0x000fc40003803000 */
[----:B-----5:R-:W-:Y:S01]  /*d8a0*/  F2FP.F16.F32.PACK_AB R2, R188, R187 ;  /* 0x000000bbbc02723e */ /* 0x020fe200000000ff */
[C---:B------:R-:W-:Y:S03]  /*d8b0*/  HMMA.16816.F32 R136, R8.reuse, R14, R60 ;  /* 0x0000000e0888723c */ /* 0x040fe6000000183c */
[----:B------:R-:W-:Y:S02]  /*d8c0*/  LOP3.LUT R6, R2, R0, RZ, 0xc0, !PT ;  /* 0x0000000002067212 */ /* 0x000fe400078ec0ff */
[----:B--2---:R-:W-:Y:S02]  /*d8d0*/  LOP3.LUT R3, R22, 0xff00ff, RZ, 0xc0, !PT ;  /* 0x00ff00ff16037812 */ /* 0x004fe400078ec0ff */
[----:B---3--:R-:W-:Y:S01]  /*d8e0*/  F2FP.F16.F32.PACK_AB R2, R180, R182 ;  /* 0x000000b6b402723e */ /* 0x008fe200000000ff */
[----:B------:R-:W1:Y:S01]  /*d8f0*/  LDSM.16.MT88.4 R20, [R48+0xb800] ;  /* 0x00b800003014783b */ /* 0x000e620000004200 */
[----:B------:R-:W-:Y:S01]  /*d900*/  HMMA.16816.F32 R160, R8, R24, R160 ;  /* 0x0000001808a0723c */ /* 0x000fe200000018a0 */
[----:B------:R-:W-:-:S05]  /*d910*/  HSET2.LE.AND R0, R3, R28, PT ;  /* 0x0000001c03007233 */ /* 0x000fca0003803000 */
[----:B------:R-:W-:Y:S02]  /*d920*/  LOP3.LUT R7, R2, R0, RZ, 0xc0, !PT ;  /* 0x0000000002077212 */ /* 0x000fe400078ec0ff */
[----:B------:R-:W-:-:S05]  /*d930*/  LOP3.LUT R0, R245, R82, R51, 0x96, !PT ;  /* 0x00000052f5007212 */ /* 0x000fca00078e9633 */
[----:B------:R-:W-:Y:S01]  /*d940*/  HMMA.16816.F32 R148, R4, R16, R148 ;  /* 0x000000100494723c */ /* 0x000fe20000001894 */
[----:B------:R-:W-:-:S05]  /*d950*/  IMAD.WIDE.U32 R2, R0, -0x2daee0ad, RZ ;  /* 0xd2511f5300027825 */ /* 0x000fca00078e00ff */
[----:B------:R-:W-:Y:S02]  /*d960*/  LOP3.LUT R0, R176, R96, R3, 0x96, !PT ;  /* 0x00000060b0007212 */ /* 0x000fe400078e9603 */
[----:B------:R-:W-:Y:S01]  /*d970*/  HMMA.16816.F32 R152, R4, R18, R152 ;  /* 0x000000120498723c */ /* 0x000fe20000001898 */
[----:B------:R-:W2:Y:S01]  /*d980*/  LDSM.16.MT88.4 R16, [R48+0xa800] ;  /* 0x00a800003010783b */ /* 0x000ea20000004200 */
[----:B------:R-:W-:-:S06]  /*d990*/  PRMT R3, R2, 0x7772, RZ ;  /* 0x0000777202037816 */ /* 0x000fcc00000000ff */
[C---:B------:R-:W-:Y:S08]  /*d9a0*/  HMMA.16816.F32 R72, R4.reuse, R12, R72 ;  /* 0x0000000c0448723c */ /* 0x040ff00000001848 */
[C---:B------:R-:W-:Y:S01]  /*d9b0*/  HMMA.16816.F32 R76, R4.reuse, R14, R76 ;  /* 0x0000000e044c723c */ /* 0x040fe2000000184c */
[----:B------:R-:W3:Y:S07]  /*d9c0*/  LDSM.16.MT88.4 R12, [R33+0x1800] ;  /* 0x00180000210c783b */ /* 0x000eee0000004200 */
[C---:B-1----:R-:W-:Y:S08]  /*d9d0*/  HMMA.16816.F32 R120, R4.reuse, R20, R120 ;  /* 0x000000140478723c */ /* 0x042ff00000001878 */
[C---:B------:R-:W-:Y:S08]  /*d9e0*/  HMMA.16816.F32 R124, R4.reuse, R22, R124 ;  /* 0x00000016047c723c */ /* 0x040ff0000000187c */
[C---:B------:R-:W-:Y:S08]  /*d9f0*/  HMMA.16816.F32 R132, R4.reuse, R24, R132 ;  /* 0x000000180484723c */ /* 0x040ff00000001884 */
[C---:B--2---:R-:W-:Y:S08]  /*da00*/  HMMA.16816.F32 R88, R4.reuse, R16, R88 ;  /* 0x000000100458723c */ /* 0x044ff00000001858 */
[C---:B------:R-:W-:Y:S08]  /*da10*/  HMMA.16816.F32 R92, R4.reuse, R18, R92 ;  /* 0x00000012045c723c */ /* 0x040ff0000000185c */
[C---:B---3--:R-:W-:Y:S08]  /*da20*/  HMMA.16816.F32 R104, R4.reuse, R12, R104 ;  /* 0x0000000c0468723c */ /* 0x048ff00000001868 */
[C---:B------:R-:W-:Y:S08]  /*da30*/  HMMA.16816.F32 R108, R4.reuse, R14, R108 ;  /* 0x0000000e046c723c */ /* 0x040ff0000000186c */
[----:B------:R-:W-:Y:S01]  /*da40*/  HMMA.16816.F32 R44, R4, R26, R164 ;  /* 0x0000001a042c723c */ /* 0x000fe200000018a4 */
[C---:B------:R-:W-:Y:S01]  /*da50*/  PRMT R4, R2.reuse, 0x7773, RZ ;  /* 0x0000777302047816 */ /* 0x040fe200000000ff */
[----:B------:R-:W-:Y:S01]  /*da60*/  IMAD.MOV.U32 R5, RZ, RZ, R2 ;  /* 0x000000ffff057224 */ /* 0x000fe200078e0002 */
[----:B------:R-:W-:-:S02]  /*da70*/  PRMT R7, R2, 0x7771, RZ ;  /* 0x0000777102077816 */ /* 0x000fc400000000ff */
[C---:B------:R-:W-:Y:S02]  /*da80*/  LOP3.LUT R2, R0.reuse, 0xffff, RZ, 0xc0, !PT ;  /* 0x0000ffff00027812 */ /* 0x040fe400078ec0ff */
[----:B------:R-:W-:Y:S01]  /*da90*/  LOP3.LUT R6, R5, 0xff, RZ, 0xc0, !PT ;  /* 0x000000ff05067812 */ /* 0x000fe200078ec0ff */
[C---:B------:R-:W-:Y:S01]  /*daa0*/  HMMA.16816.F32 R100, R8.reuse, R12, R100 ;  /* 0x0000000c0864723c */ /* 0x040fe20000001864 */
[--C-:B------:R-:W-:Y:S02]  /*dab0*/  PRMT R12, R3, 0x5410, R4.reuse ;  /* 0x00005410030c7816 */ /* 0x100fe40000000004 */
[C---:B------:R-:W-:Y:S02]  /*dac0*/  PRMT R4, R0.reuse, 0x7632, R4 ;  /* 0x0000763200047816 */ /* 0x040fe40000000004 */
[----:B------:R-:W-:Y:S02]  /*dad0*/  LOP3.LUT R5, R0, 0xff, RZ, 0xc0, !PT ;  /* 0x000000ff00057812 */ /* 0x000fe400078ec0ff */
[----:B------:R-:W-:Y:S01]  /*dae0*/  SHF.R.U32.HI R3, RZ, 0x18, R0 ;  /* 0x00000018ff037819 */ /* 0x000fe20000011600 */
[C---:B------:R-:W-:Y:S01]  /*daf0*/  HMMA.16816.F32 R52, R8.reuse, R18, R64 ;  /* 0x000000120834723c */ /* 0x040fe20000001840 */
[----:B------:R-:W-:Y:S01]  /*db00*/  SHF.R.U32.HI R2, RZ, 0x8, R2 ;  /* 0x00000008ff027819 */ /* 0x000fe20000011602 */
[----:B------:R-:W-:Y:S01]  /*db10*/  FFMA.FTZ R18, R231, UR13, -R29 ;  /* 0x0000000de7127c23 */ /* 0x000fe2000801081d */
[----:B------:R-:W-:Y:S01]  /*db20*/  LOP3.LUT R0, R4, 0xff, RZ, 0xc0, !PT ;  /* 0x000000ff04007812 */ /* 0x000fe200078ec0ff */
[----:B------:R-:W-:Y:S01]  /*db30*/  FFMA.FTZ R4, R232, UR13, -R32 ;  /* 0x0000000de8047c23 */ /* 0x000fe20008010820 */
[----:B------:R-:W-:Y:S01]  /*db40*/  PRMT R7, R6, 0x5410, R7 ;  /* 0x0000541006077816 */ /* 0x000fe20000000007 */
[----:B------:R-:W-:Y:S01]  /*db50*/  FFMA.FTZ R19, R202, UR13, -R29 ;  /* 0x0000000dca137c23 */ /* 0x000fe2000801081d */
[----:B------:R-:W-:Y:S01]  /*db60*/  PRMT R6, R5, 0x5410, R2 ;  /* 0x0000541005067816 */ /* 0x000fe20000000002 */
[--C-:B------:R-:W-:Y:S01]  /*db70*/  FFMA.FTZ R2, R49, UR13, -R30.reuse ;  /* 0x0000000d31027c23 */ /* 0x100fe2000801081e */
[----:B------:R-:W-:Y:S01]  /*db80*/  PRMT R5, R0, 0x5410, R3 ;  /* 0x0000541000057816 */ /* 0x000fe20000000003 */
[--C-:B------:R-:W-:Y:S01]  /*db90*/  FFMA.FTZ R3, R224, UR13, -R30.reuse ;  /* 0x0000000de0037c23 */ /* 0x100fe2000801081e */
[----:B------:R-:W-:Y:S01]  /*dba0*/  FFMA.FTZ R0, R229, UR13, -R30 ;  /* 0x0000000de5007c23 */ /* 0x000fe2000801081e */
[C---:B------:R-:W-:Y:S01]  /*dbb0*/  HMMA.16816.F32 R116, R8.reuse, R20, R116 ;  /* 0x000000140874723c */ /* 0x040fe20000001874 */
[--C-:B------:R-:W-:Y:S01]  /*dbc0*/  FFMA.FTZ R20, R230, UR13, -R29.reuse ;  /* 0x0000000de6147c23 */ /* 0x100fe2000801081d */
[----:B------:R1:W-:Y:S01]  /*dbd0*/  MUFU.EX2 R49, R3 ;  /* 0x0000000300317308 */ /* 0x0003e20000000800 */
[----:B------:R-:W-:Y:S01]  /*dbe0*/  FFMA.FTZ R21, R225, UR13, -R29 ;  /* 0x0000000de1157c23 */ /* 0x000fe2000801081d */
[----:B------:R-:W-:Y:S01]  /*dbf0*/  LOP3.LUT R13, R245, R98, R81, 0x96, !PT ;  /* 0x00000062f50d7212 */ /* 0x000fe200078e9651 */
[----:B------:R-:W-:Y:S01]  /*dc00*/  IMAD.MOV.U32 R202, RZ, RZ, R209 ;  /* 0x000000ffffca7224 */ /* 0x000fe200078e00d1 */
[----:B------:R2:W-:Y:S01]  /*dc10*/  MUFU.EX2 R43, R0 ;  /* 0x00000000002b7308 */ /* 0x0005e20000000800 */
[----:B------:R-:W-:Y:S01]  /*dc20*/  IMAD.MOV.U32 R209, RZ, RZ, R207 ;  /* 0x000000ffffd17224 */ /* 0x000fe200078e00cf */
[C---:B------:R-:W-:Y:S01]  /*dc30*/  HMMA.16816.F32 R84, R8.reuse, R16, R84 ;  /* 0x000000100854723c */ /* 0x040fe20000001854 */
[--C-:B------:R-:W-:Y:S01]  /*dc40*/  FFMA.FTZ R17, R228, UR13, -R31.reuse ;  /* 0x0000000de4117c23 */ /* 0x100fe2000801081f */
[----:B------:R-:W-:Y:S01]  /*dc50*/  MUFU.EX2 R29, R4 ;  /* 0x00000004001d7308 */ /* 0x000fe20000000800 */
[--C-:B------:R-:W-:Y:S01]  /*dc60*/  FFMA.FTZ R16, R227, UR13, -R31.reuse ;  /* 0x0000000de3107c23 */ /* 0x100fe2000801081f */
[----:B------:R-:W-:Y:S01]  /*dc70*/  MOV R207, R199 ;  /* 0x000000c700cf7202 */ /* 0x000fe20000000f00 */
[----:B------:R-:W-:Y:S01]  /*dc80*/  IMAD.MOV.U32 R199, RZ, RZ, R156 ;  /* 0x000000ffffc77224 */ /* 0x000fe200078e009c */
[----:B------:R3:W-:Y:S01]  /*dc90*/  MUFU.EX2 R51, R2 ;  /* 0x0000000200337308 */ /* 0x0007e20000000800 */
[----:B------:R-:W4:Y:S01]  /*dca0*/  LDSM.16.MT88.4 R156, [R48+0x9c00] ;  /* 0x009c0000309c783b */ /* 0x000f220000004200 */
[----:B-1----:R-:W-:Y:S01]  /*dcb0*/  FFMA.FTZ R3, R226, UR13, -R32 ;  /* 0x0000000de2037c23 */ /* 0x002fe20008010820 */
[C---:B------:R-:W-:Y:S01]  /*dcc0*/  HMMA.16816.F32 R60, R8.reuse, R14, R68 ;  /* 0x0000000e083c723c */ /* 0x040fe20000001844 */
[--C-:B------:R-:W-:Y:S01]  /*dcd0*/  FFMA.FTZ R15, R233, UR13, -R31.reuse ;  /* 0x0000000de90f7c23 */ /* 0x100fe2000801081f */
[----:B------:R-:W-:Y:S01]  /*dce0*/  FFMA.FTZ R14, R206, UR13, -R31 ;  /* 0x0000000dce0e7c23 */ /* 0x000fe2000801081f */
[----:B--2---:R-:W-:Y:S01]  /*dcf0*/  FFMA.FTZ R0, R181, UR13, -R30 ;  /* 0x0000000db5007c23 */ /* 0x004fe2000801081e */
[----:B------:R-:W-:Y:S01]  /*dd00*/  MUFU.EX2 R19, R19 ;  /* 0x0000001300137308 */ /* 0x000fe20000000800 */
[----:B------:R-:W-:Y:S01]  /*dd10*/  IMAD.MOV.U32 R206, RZ, RZ, R114 ;  /* 0x000000ffffce7224 */ /* 0x000fe200078e0072 */
[----:B------:R-:W1:Y:S02]  /*dd20*/  LDSM.16.MT88.4 R80, [R33+0xc00] ;  /* 0x000c00002150783b */ /* 0x000e640000004200 */
[----:B------:R2:W5:Y:S01]  /*dd30*/  MUFU.EX2 R30, R3 ;  /* 0x00000003001e7308 */ /* 0x0005620000000800 */
[C---:B------:R-:W-:Y:S01]  /*dd40*/  HMMA.16816.F32 R56, R8.reuse, R22, R128 ;  /* 0x000000160838723c */ /* 0x040fe20000001880 */
[----:B------:R-:W-:Y:S01]  /*dd50*/  FADD.FTZ R22, R36, R42 ;  /* 0x0000002a24167221 */ /* 0x000fe20000010000 */
[----:B---3--:R-:W-:Y:S01]  /*dd60*/  FFMA.FTZ R2, R203, UR13, -R32 ;  /* 0x0000000dcb027c23 */ /* 0x008fe20008010820 */
[----:B------:R3:W3:Y:S01]  /*dd70*/  MUFU.EX2 R50, R0 ;  /* 0x0000000000327308 */ /* 0x0006e20000000800 */
[----:B------:R-:W-:Y:S01]  /*dd80*/  MOV R203, R115 ;  /* 0x0000007300cb7202 */ /* 0x000fe20000000f00 */
[----:B------:R-:W-:Y:S01]  /*dd90*/  FADD.FTZ R23, R198, R34 ;  /* 0x00000022c6177221 */ /* 0x000fe20000010000 */
[----:B------:R-:W-:Y:S01]  /*dda0*/  IMAD.MOV.U32 R198, RZ, RZ, R112 ;  /* 0x000000ffffc67224 */ /* 0x000fe200078e0070 */
[----:B------:R3:W-:Y:S01]  /*ddb0*/  MUFU.EX2 R31, R2 ;  /* 0x00000002001f7308 */ /* 0x0007e20000000800 */
[----:B------:R-:W-:Y:S01]  /*ddc0*/  HMMA.16816.F32 R24, R8, R26, R168 ;  /* 0x0000001a0818723c */ /* 0x000fe200000018a8 */
[----:B------:R-:W1:Y:S02]  /*ddd0*/  LDSM.16.MT88.4 R96, [R48+0xac00] ;  /* 0x00ac00003060783b */ /* 0x000e640000004200 */
[----:B------:R-:W-:Y:S01]  /*dde0*/  MUFU.EX2 R21, R21 ;  /* 0x0000001500157308 */ /* 0x000fe20000000800 */
[----:B--2---:R-:W-:Y:S01]  /*ddf0*/  HSET2.LE.AND R3, R6, R28, PT ;  /* 0x0000001c06037233 */ /* 0x004fe20003803000 */
[----:B------:R-:W-:Y:S01]  /*de00*/  LDSM.16.MT88.4 R128, [R48+0xbc00] ;  /* 0x00bc00003080783b */ /* 0x000fe20000004200 */
[----:B-----5:R-:W-:Y:S01]  /*de10*/  F2FP.F16.F32.PACK_AB R4, R30, R29 ;  /* 0x0000001d1e04723e */ /* 0x020fe200000000ff */
[----:B------:R-:W-:Y:S01]  /*de20*/  MUFU.EX2 R14, R14 ;  /* 0x0000000e000e7308 */ /* 0x000fe20000000800 */
[----:B---3--:R-:W-:Y:S01]  /*de30*/  FFMA.FTZ R0, R183, UR13, -R32 ;  /* 0x0000000db7007c23 */ /* 0x008fe20008010820 */
[----:B------:R-:W-:-:S02]  /*de40*/  F2FP.F16.F32.PACK_AB R6, R50, R51 ;  /* 0x000000333206723e */ /* 0x000fc400000000ff */
[----:B------:R-:W-:Y:S01]  /*de50*/  MUFU.EX2 R16, R16 ;  /* 0x0000001000107308 */ /* 0x000fe20000000800 */
[----:B------:R-:W-:Y:S01]  /*de60*/  LOP3.LUT R2, R12, 0xff00ff, RZ, 0xc0, !PT ;  /* 0x00ff00ff0c027812 */ /* 0x000fe200078ec0ff */
[----:B------:R-:W-:Y:S01]  /*de70*/  FADD.FTZ R12, R211, R35 ;  /* 0x00000023d30c7221 */ /* 0x000fe20000010000 */
[----:B------:R-:W-:Y:S01]  /*de80*/  MOV R211, R113 ;  /* 0x0000007100d37202 */ /* 0x000fe20000000f00 */
[----:B------:R2:W3:Y:S01]  /*de90*/  MUFU.EX2 R36, R0 ;  /* 0x0000000000247308 */ /* 0x0004e20000000800 */
[----:B------:R-:W5:Y:S03]  /*dea0*/  LDSM.16.MT88.4 R112, [R33+0x1c00] ;  /* 0x001c00002170783b */ /* 0x000f660000004200 */
[----:B------:R-:W-:Y:S01]  /*deb0*/  MUFU.EX2 R15, R15 ;  /* 0x0000000f000f7308 */ /* 0x000fe20000000800 */
[----:B------:R-:W5:Y:S03]  /*dec0*/  LDSM.16.MT88.4 R32, [R33+0x2c00] ;  /* 0x002c00002120783b */ /* 0x000f660000004200 */
[----:B------:R-:W1:Y:S04]  /*ded0*/  MUFU.EX2 R17, R17 ;  /* 0x0000001100117308 */ /* 0x000e680000000800 */
[----:B------:R-:W-:Y:S01]  /*dee0*/  MUFU.EX2 R18, R18 ;  /* 0x0000001200127308 */ /* 0x000fe20000000800 */
[----:B--2---:R-:W-:-:S02]  /*def0*/  HSET2.LE.AND R0, R7, R28, PT ;  /* 0x0000001c07007233 */ /* 0x004fc40003803000 */
[--C-:B------:R-:W-:Y:S01]  /*df00*/  HSET2.LE.AND R7, R2, R28.reuse, PT ;  /* 0x0000001c02077233 */ /* 0x100fe20003803000 */
[----:B------:R-:W2:Y:S01]  /*df10*/  MUFU.EX2 R20, R20 ;  /* 0x0000001400147308 */ /* 0x000ea20000000800 */
[----:B------:R-:W-:Y:S02]  /*df20*/  HSET2.LE.AND R2, R5, R28, PT ;  /* 0x0000001c05027233 */ /* 0x000fe40003803000 */
[----:B------:R-:W-:Y:S02]  /*df30*/  F2FP.F16.F32.PACK_AB R5, R49, R43 ;  /* 0x0000002b3105723e */ /* 0x000fe400000000ff */
[----:B------:R-:W-:Y:S02]  /*df40*/  LOP3.LUT R166, R6, R0, RZ, 0xc0, !PT ;  /* 0x0000000006a67212 */ /* 0x000fe400078ec0ff */
[----:B------:R-:W-:Y:S02]  /*df50*/  LOP3.LUT R164, R5, R3, RZ, 0xc0, !PT ;  /* 0x0000000305a47212 */ /* 0x000fe400078ec0ff */
[----:B------:R-:W-:Y:S01]  /*df60*/  LOP3.LUT R165, R4, R2, RZ, 0xc0, !PT ;  /* 0x0000000204a57212 */ /* 0x000fe200078ec0ff */
[----:B------:R-:W-:Y:S01]  /*df70*/  IMAD.WIDE.U32 R2, R13, -0x2daee0ad, RZ ;  /* 0xd2511f530d027825 */ /* 0x000fe200078e00ff */
[----:B---3--:R-:W-:-:S03]  /*df80*/  F2FP.F16.F32.PACK_AB R8, R36, R31 ;  /* 0x0000001f2408723e */ /* 0x008fc600000000ff */
[----:B------:R-:W-:Y:S01]  /*df90*/  IMAD.MOV.U32 R5, RZ, RZ, R2 ;  /* 0x000000ffff057224 */ /* 0x000fe200078e0002 */
[----:B------:R-:W-:Y:S02]  /*dfa0*/  LOP3.LUT R0, R176, R178, R3, 0x96, !PT ;  /* 0x000000b2b0007212 */ /* 0x000fe400078e9603 */
[C---:B------:R-:W-:Y:S02]  /*dfb0*/  PRMT R4, R2.reuse, 0x7773, RZ ;  /* 0x0000777302047816 */ /* 0x040fe400000000ff */
[----:B------:R-:W-:Y:S02]  /*dfc0*/  PRMT R3, R2, 0x7772, RZ ;  /* 0x0000777202037816 */ /* 0x000fe400000000ff */
[----:B------:R-:W-:Y:S02]  /*dfd0*/  LOP3.LUT R167, R8, R7, RZ, 0xc0, !PT ;  /* 0x0000000708a77212 */ /* 0x000fe400078ec0ff */
[--C-:B------:R-:W-:Y:S02]  /*dfe0*/  PRMT R8, R3, 0x5410, R4.reuse ;  /* 0x0000541003087816 */ /* 0x100fe40000000004 */
[----:B------:R-:W-:-:S02]  /*dff0*/  PRMT R4, R0, 0x7632, R4 ;  /* 0x0000763200047816 */ /* 0x000fc40000000004 */
[----:B------:R-:W-:Y:S01]  /*e000*/  PRMT R7, R2, 0x7771, RZ ;  /* 0x0000777102077816 */ /* 0x000fe200000000ff */
[C---:B----4-:R-:W-:Y:S01]  /*e010*/  HMMA.16816.F32 R148, R164.reuse, R156, R148 ;  /* 0x0000009ca494723c */ /* 0x050fe20000001894 */
[----:B------:R-:W-:Y:S02]  /*e020*/  LOP3.LUT R6, R5, 0xff, RZ, 0xc0, !PT ;  /* 0x000000ff05067812 */ /* 0x000fe400078ec0ff */
[C---:B------:R-:W-:Y:S02]  /*e030*/  LOP3.LUT R2, R0.reuse, 0xffff, RZ, 0xc0, !PT ;  /* 0x0000ffff00027812 */ /* 0x040fe400078ec0ff */
[----:B------:R-:W-:Y:S02]  /*e040*/  LOP3.LUT R5, R0, 0xff, RZ, 0xc0, !PT ;  /* 0x000000ff00057812 */ /* 0x000fe400078ec0ff */
[----:B------:R-:W-:Y:S01]  /*e050*/  SHF.R.U32.HI R3, RZ, 0x18, R0 ;  /* 0x00000018ff037819 */ /* 0x000fe20000011600 */
[----:B------:R-:W-:Y:S01]  /*e060*/  HMMA.16816.F32 R152, R164, R158, R152 ;  /* 0x0000009ea498723c */ /* 0x000fe20000001898 */
[----:B------:R-:W-:Y:S01]  /*e070*/  LOP3.LUT R0, R4, 0xff, RZ, 0xc0, !PT ;  /* 0x000000ff04007812 */ /* 0x000fe200078ec0ff */
[----:B------:R-:W-:Y:S01]  /*e080*/  FADD.FTZ R4, R198, R23 ;  /* 0x00000017c6047221 */ /* 0x000fe20000010000 */
[----:B------:R-:W-:-:S02]  /*e090*/  PRMT R6, R6, 0x5410, R7 ;  /* 0x0000541006067816 */ /* 0x000fc40000000007 */
[----:B------:R-:W-:Y:S01]  /*e0a0*/  PRMT R7, R0, 0x5410, R3 ;  /* 0x0000541000077816 */ /* 0x000fe20000000003 */
[----:B------:R-:W-:Y:S01]  /*e0b0*/  FADD.FTZ R3, R203, R41 ;  /* 0x00000029cb037221 */ /* 0x000fe20000010000 */
[----:B------:R-:W-:Y:S01]  /*e0c0*/  SHF.R.U32.HI R2, RZ, 0x8, R2 ;  /* 0x00000008ff027819 */ /* 0x000fe20000011602 */
[----:B------:R-:W-:Y:S01]  /*e0d0*/  FADD.FTZ R0, R206, R22 ;  /* 0x00000016ce007221 */ /* 0x000fe20000010000 */
[C---:B-1----:R-:W-:Y:S01]  /*e0e0*/  HMMA.16816.F32 R72, R164.reuse, R80, R72 ;  /* 0x00000050a448723c */ /* 0x042fe20000001848 */
[----:B------:R-:W-:Y:S01]  /*e0f0*/  FADD.FTZ R11, R202, R3 ;  /* 0x00000003ca0b7221 */ /* 0x000fe20000010000 */
[----:B------:R-:W-:Y:S01]  /*e100*/  LOP3.LUT R3, R8, 0xff00ff, RZ, 0xc0, !PT ;  /* 0x00ff00ff08037812 */ /* 0x000fe200078ec0ff */
[----:B------:R-:W-:Y:S01]  /*e110*/  FADD.FTZ R10, R205, R0 ;  /* 0x00000000cd0a7221 */ /* 0x000fe20000010000 */
[----:B------:R-:W-:Y:S01]  /*e120*/  PRMT R2, R5, 0x5410, R2 ;  /* 0x0000541005027816 */ /* 0x000fe20000000002 */
[----:B------:R-:W-:Y:S01]  /*e130*/  FADD.FTZ R8, R204, R4 ;  /* 0x00000004cc087221 */ /* 0x000fe20000010000 */
[--C-:B------:R-:W-:Y:S01]  /*e140*/  HSET2.LE.AND R0, R6, R28.reuse, PT ;  /* 0x0000001c06007233 */ /* 0x100fe20003803000 */
[----:B------:R-:W-:Y:S01]  /*e150*/  FADD.FTZ R5, R211, R12 ;  /* 0x0000000cd3057221 */ /* 0x000fe20000010000 */
[--C-:B------:R-:W-:Y:S01]  /*e160*/  HSET2.LE.AND R4, R3, R28.reuse, PT ;  /* 0x0000001c03047233 */ /* 0x100fe20003803000 */
[----:B------:R-:W-:Y:S01]  /*e170*/  HMMA.16816.F32 R76, R164, R82, R76 ;  /* 0x00000052a44c723c */ /* 0x000fe2000000184c */
[----:B------:R-:W-:Y:S01]  /*e180*/  F2FP.F16.F32.PACK_AB R3, R21, R19 ;  /* 0x000000131503723e */ /* 0x000fe200000000ff */
[----:B------:R-:W-:Y:S01]  /*e190*/  FADD.FTZ R9, R209, R5 ;  /* 0x00000005d1097221 */ /* 0x000fe20000010000 */
[----:B------:R-:W-:-:S02]  /*e1a0*/  HSET2.LE.AND R6, R2, R28, PT ;  /* 0x0000001c02067233 */ /* 0x000fc40003803000 */
[----:B------:R-:W-:Y:S02]  /*e1b0*/  F2FP.F16.F32.PACK_AB R2, R16, R14 ;  /* 0x0000000e1002723e */ /* 0x000fe400000000ff */
[----:B------:R-:W-:Y:S01]  /*e1c0*/  HSET2.LE.AND R7, R7, R28, PT ;  /* 0x0000001c07077233 */ /* 0x000fe20003803000 */
[C---:B------:R-:W-:Y:S01]  /*e1d0*/  HMMA.16816.F32 R88, R164.reuse, R96, R88 ;  /* 0x00000060a458723c */ /* 0x040fe20000001858 */
[----:B------:R-:W-:Y:S01]  /*e1e0*/  LOP3.LUT R170, R3, R0, RZ, 0xc0, !PT ;  /* 0x0000000003aa7212 */ /* 0x000fe200078ec0ff */
[----:B------:R-:W-:Y:S01]  /*e1f0*/  FADD.FTZ R3, R248, R10 ;  /* 0x0000000af8037221 */ /* 0x000fe20000010000 */
[----:B------:R-:W-:Y:S02]  /*e200*/  F2FP.F16.F32.PACK_AB R0, R17, R15 ;  /* 0x0000000f1100723e */ /* 0x000fe400000000ff */
[----:B------:R-:W-:Y:S01]  /*e210*/  LOP3.LUT R171, R2, R4, RZ, 0xc0, !PT ;  /* 0x0000000402ab7212 */ /* 0x000fe200078ec0ff */
[----:B------:R-:W-:Y:S01]  /*e220*/  FADD.FTZ R4, R208, R11 ;  /* 0x0000000bd0047221 */ /* 0x000fe20000010000 */
[----:B------:R-:W-:Y:S01]  /*e230*/  LOP3.LUT R169, R0, R7, RZ, 0xc0, !PT ;  /* 0x0000000700a97212 */ /* 0x000fe200078ec0ff */
[----:B------:R-:W-:Y:S01]  /*e240*/  FADD.FTZ R2, R238, R9 ;  /* 0x00000009ee027221 */ /* 0x000fe20000010000 */
[----:B------:R-:W-:Y:S01]  /*e250*/  FADD.FTZ R0, R236, R8 ;  /* 0x00000008ec007221 */ /* 0x000fe20000010000 */
[----:B------:R-:W-:Y:S01]  /*e260*/  FADD.FTZ R4, R234, R4 ;  /* 0x00000004ea047221 */ /* 0x000fe20000010000 */
[----:B------:R-:W-:Y:S01]  /*e270*/  FADD.FTZ R3, R249, R3 ;  /* 0x00000003f9037221 */ /* 0x000fe20000010000 */
[----:B--2---:R-:W-:Y:S01]  /*e280*/  F2FP.F16.F32.PACK_AB R5, R20, R18 ;  /* 0x000000121405723e */ /* 0x004fe200000000ff */
[----:B------:R-:W-:Y:S01]  /*e290*/  FADD.FTZ R2, R239, R2 ;  /* 0x00000002ef027221 */ /* 0x000fe20000010000 */
[----:B------:R-:W-:Y:S01]  /*e2a0*/  FADD.FTZ R0, R237, R0 ;  /* 0x00000000ed007221 */ /* 0x000fe20000010000 */
[----:B------:R-:W-:Y:S01]  /*e2b0*/  FADD.FTZ R4, R235, R4 ;  /* 0x00000004eb047221 */ /* 0x000fe20000010000 */
[----:B------:R-:W-:Y:S01]  /*e2c0*/  FADD.FTZ R3, R207, R3 ;  /* 0x00000003cf037221 */ /* 0x000fe20000010000 */
[----:B------:R-:W-:Y:S01]  /*e2d0*/  LOP3.LUT R168, R5, R6, RZ, 0xc0, !PT ;  /* 0x0000000605a87212 */ /* 0x000fe200078ec0ff */
        /* <DEDUP_REMOVED lines=39> */
[C---:B------:R-:W-:Y:S01]  /*e550*/  HMMA.16816.F32 R92, R164.reuse, R98, R92 ;  /* 0x00000062a45c723c */ /* 0x040fe2000000185c */
[----:B------:R1:W-:Y:S04]  /*e560*/  STL [R1+0xc], R49 ;  /* 0x00000c3101007387 */ /* 0x0003e80000100800 */
[----:B------:R1:W-:Y:S03]  /*e570*/  STL [R1+0x10], R51 ;  /* 0x0000103301007387 */ /* 0x0003e60000100800 */
[C---:B-----5:R-:W-:Y:S01]  /*e580*/  HMMA.16816.F32 R104, R164.reuse, R112, R104 ;  /* 0x00000070a468723c */ /* 0x060fe20000001868 */
[----:B------:R1:W-:Y:S04]  /*e590*/  STL [R1+0x14], R43 ;  /* 0x0000142b01007387 */ /* 0x0003e80000100800 */
[----:B------:R1:W-:Y:S03]  /*e5a0*/  STL [R1+0x18], R42 ;  /* 0x0000182a01007387 */ /* 0x0003e60000100800 */
[C---:B------:R-:W-:Y:S08]  /*e5b0*/  HMMA.16816.F32 R108, R164.reuse, R114, R108 ;  /* 0x00000072a46c723c */ /* 0x040ff0000000186c */
[C---:B------:R-:W-:Y:S08]  /*e5c0*/  HMMA.16816.F32 R120, R164.reuse, R128, R120 ;  /* 0x00000080a478723c */ /* 0x040ff00000001878 */
[----:B------:R-:W-:Y:S08]  /*e5d0*/  HMMA.16816.F32 R124, R164, R130, R124 ;  /* 0x00000082a47c723c */ /* 0x000ff0000000187c */
[C---:B------:R-:W-:Y:S08]  /*e5e0*/  HMMA.16816.F32 R144, R168.reuse, R156, R144 ;  /* 0x0000009ca890723c */ /* 0x040ff00000001890 */
[----:B------:R-:W-:Y:S01]  /*e5f0*/  HMMA.16816.F32 R68, R168, R80, R140 ;  /* 0x00000050a844723c */ /* 0x000fe2000000188c */
[----:B------:R-:W-:-:S07]  /*e600*/  IMAD.MOV.U32 R140, RZ, RZ, R218 ;  /* 0x000000ffff8c7224 */ /* 0x000fce00078e00da */
[C---:B------:R-:W-:Y:S08]  /*e610*/  HMMA.16816.F32 R84, R168.reuse, R96, R84 ;  /* 0x00000060a854723c */ /* 0x040ff00000001854 */
[C---:B------:R-:W-:Y:S08]  /*e620*/  HMMA.16816.F32 R100, R168.reuse, R112, R100 ;  /* 0x00000070a864723c */ /* 0x040ff00000001864 */
[----:B------:R-:W-:Y:S08]  /*e630*/  HMMA.16816.F32 R116, R168, R128, R116 ;  /* 0x00000080a874723c */ /* 0x000ff00000001874 */
[----:B------:R-:W-:Y:S08]  /*e640*/  HMMA.16816.F32 R132, R164, R32, R132 ;  /* 0x00000020a484723c */ /* 0x000ff00000001884 */
[C---:B------:R-:W-:Y:S08]  /*e650*/  HMMA.16816.F32 R156, R168.reuse, R158, R172 ;  /* 0x0000009ea89c723c */ /* 0x040ff000000018ac */
[----:B------:R-:W-:Y:S01]  /*e660*/  HMMA.16816.F32 R80, R168, R82, R136 ;  /* 0x00000052a850723c */ /* 0x000fe20000001888 */
[----:B------:R-:W-:Y:S01]  /*e670*/  MOV R137, R219 ;  /* 0x000000db00897202 */ /* 0x000fe20000000f00 */
[----:B------:R-:W-:Y:S01]  /*e680*/  IMAD.MOV.U32 R138, RZ, RZ, R221 ;  /* 0x000000ffff8a7224 */ /* 0x000fe200078e00dd */
[----:B------:R-:W-:-:S05]  /*e690*/  MOV R139, R216 ;  /* 0x000000d8008b7202 */ /* 0x000fca0000000f00 */
[C---:B------:R-:W-:Y:S08]  /*e6a0*/  HMMA.16816.F32 R96, R168.reuse, R98, R52 ;  /* 0x00000062a860723c */ /* 0x040ff00000001834 */
[C---:B------:R-:W-:Y:S08]  /*e6b0*/  HMMA.16816.F32 R112, R168.reuse, R114, R60 ;  /* 0x00000072a870723c */ /* 0x040ff0000000183c */
[C---:B------:R-:W-:Y:S08]  /*e6c0*/  HMMA.16816.F32 R128, R168.reuse, R130, R56 ;  /* 0x00000082a880723c */ /* 0x040ff00000001838 */
[----:B------:R-:W-:Y:S08]  /*e6d0*/  HMMA.16816.F32 R160, R168, R32, R160 ;  /* 0x00000020a8a0723c */ /* 0x000ff000000018a0 */
[-C--:B------:R-:W-:Y:S08]  /*e6e0*/  HMMA.16816.F32 R164, R164, R34.reuse, R44 ;  /* 0x00000022a4a4723c */ /* 0x080ff0000000182c */
[----:B------:R-:W-:Y:S01]  /*e6f0*/  HMMA.16816.F32 R168, R168, R34, R24 ;  /* 0x00000022a8a8723c */ /* 0x000fe20000001818 */
[----:B------:R-:W-:-:S04]  /*e700*/  NOP ;  /* 0x0000000000007918 */ /* 0x000fc80000000000 */
[----:B-1----:R-:W-:-:S15]  /*e710*/  BRA.U !UP1, `(.L_x_572) ;  /* 0x0000005909a07547 */ /* 0x002fde000b800000 */
[----:B------:R-:W2:Y:S01]  /*e720*/  LDL R196, [R1+0x54] ;  /* 0x0000540001c47983 */ /* 0x000ea20000100800 */
[----:B------:R-:W-:Y:S01]  /*e730*/  UIADD3 UR13, UPT, UPT, UR19, -0x3, URZ ;  /* 0xfffffffd130d7890 */ /* 0x000fe2000fffe0ff */
[----:B------:R-:W-:-:S04]  /*e740*/  DEPBAR.LE SB0, 0x0 ;  /* 0x000080000000791a */ /* 0x000fc80000000000 */
[----:B------:R-:W3:Y:S04]  /*e750*/  LDL.LU R199, [R1+0x58] ;  /* 0x0000580001c77983 */ /* 0x000ee80000300800 */
[----:B------:R-:W4:Y:S04]  /*e760*/  LDL R197, [R1+0x50] ;  /* 0x0000500001c57983 */ /* 0x000f280000100800 */
[----:B------:R-:W5:Y:S01]  /*e770*/  LDL.LU R200, [R1+0x5c] ;  /* 0x00005c0001c87983 */ /* 0x000f620000300800 */
[----:B------:R-:W1:Y:S01]  /*e780*/  S2UR UR6, SR_CgaCtaId ;  /* 0x00000000000679c3 */ /* 0x000e620000008800 */
[----:B------:R-:W-:Y:S01]  /*e790*/  UIMAD.WIDE.U32 UR14, UR13, UR8, URZ ;  /* 0x000000080d0e72a5 */ /* 0x000fe2000f8e00ff */
[C---:B------:R-:W-:Y:S01]  /*e7a0*/  IMAD.SHL.U32 R207, R217.reuse, 0x10, RZ ;  /* 0x00000010d9cf7824 */ /* 0x040fe200078e00ff */
[----:B------:R-:W-:Y:S01]  /*e7b0*/  SHF.R.U32.HI R213, RZ, 0x1, R217 ;  /* 0x00000001ffd57819 */ /* 0x000fe200000116d9 */
[----:B------:R-:W-:Y:S01]  /*e7c0*/  IMAD.SHL.U32 R210, R217, 0x20, RZ ;  /* 0x00000020d9d27824 */ /* 0x000fe200078e00ff */
[----:B------:R-:W-:-:S02]  /*e7d0*/  UIMAD UR13, UR13, UR9, UR15 ;  /* 0x000000090d0d72a4 */ /* 0x000fc4000f8e020f */
[----:B------:R-:W-:Y:S01]  /*e7e0*/  USHF.L.U32 UR4, UR14, 0x6, URZ ;  /* 0x000000060e047899 */ /* 0x000fe200080006ff */
[----:B------:R-:W-:Y:S01]  /*e7f0*/  IMAD.U32 R6, RZ, RZ, UR14 ;  /* 0x0000000eff067e24 */ /* 0x000fe2000f8e00ff */
[----:B------:R-:W-:Y:S01]  /*e800*/  USHF.L.U64.HI UR12, UR14, 0x6, UR13 ;  /* 0x000000060e0c7899 */ /* 0x000fe2000801020d */
[----:B------:R-:W-:Y:S01]  /*e810*/  MOV R7, UR15 ;  /* 0x0000000f00077c02 */ /* 0x000fe20008000f00 */
[----:B------:R-:W-:Y:S01]  /*e820*/  ULEA UR4, UP0, UR8, UR4, 0x5 ;  /* 0x0000000408047291 */ /* 0x000fe2000f8028ff */
[----:B------:R-:W-:Y:S01]  /*e830*/  IMAD.U32 R5, RZ, RZ, UR13 ;  /* 0x0000000dff057e24 */ /* 0x000fe2000f8e00ff */
[----:B------:R-:W-:Y:S02]  /*e840*/  LOP3.LUT R214, R207, 0x3e00, RZ, 0xc0, !PT ;  /* 0x00003e00cfd67812 */ /* 0x000fe400078ec0ff */
[----:B------:R-:W-:Y:S01]  /*e850*/  ULEA.HI.X UR12, UR8, UR12, UR9, 0x5, UP0 ;  /* 0x0000000c080c7291 */ /* 0x000fe200080f2c09 */
[----:B------:R-:W-:Y:S01]  /*e860*/  LOP3.LUT R0, R213, 0x8, RZ, 0xc0, !PT ;  /* 0x00000008d5007812 */ /* 0x000fe200078ec0ff */
[----:B------:R-:W-:Y:S01]  /*e870*/  IMAD.U32 R7, RZ, RZ, UR4 ;  /* 0x00000004ff077e24 */ /* 0x000fe2000f8e00ff */
[----:B------:R-:W-:Y:S01]  /*e880*/  LOP3.LUT R3, R214, 0x120, R210, 0xf8, !PT ;  /* 0x00000120d6037812 */ /* 0x000fe200078ef8d2 */
[----:B------:R-:W-:Y:S01]  /*e890*/  UMOV UR4, 0x400 ;  /* 0x0000040000047882 */ /* 0x000fe20000000000 */
[----:B------:R-:W-:Y:S01]  /*e8a0*/  UISETP.NE.AND UP0, UPT, UR19, 0x3, UPT ;  /* 0x000000031300788c */ /* 0x000fe2000bf05270 */
[----:B------:R-:W-:Y:S01]  /*e8b0*/  IMAD.U32 R8, RZ, RZ, UR12 ;  /* 0x0000000cff087e24 */ /* 0x000fe2000f8e00ff */
[----:B-1----:R-:W-:Y:S01]  /*e8c0*/  ULEA UR6, UR6, UR4, 0x18 ;  /* 0x0000000406067291 */ /* 0x002fe2000f8ec0ff */
[----:B------:R-:W-:Y:S01]  /*e8d0*/  BAR.SYNC.DEFER_BLOCKING 0x0 ;  /* 0x0000000000007b1d */ /* 0x000fe20000010000 */
[----:B--2---:R-:W-:-:S02]  /*e8e0*/  LEA R4, P4, R6, R196, 0x7 ;  /* 0x000000c406047211 */ /* 0x004fc400078838ff */
[----:B------:R-:W-:Y:S02]  /*e8f0*/  LEA R2, P0, R7, R196, 0x1 ;  /* 0x000000c407027211 */ /* 0x000fe400078008ff */
[----:B---3--:R-:W-:Y:S02]  /*e900*/  LOP3.LUT R0, R3, R199, R0, 0xf6, !PT ;  /* 0x000000c703007212 */ /* 0x008fe400078ef600 */
[-C--:B----4-:R-:W-:Y:S02]  /*e910*/  LEA.HI.X R5, R6, R197.reuse, R5, 0x7, P4 ;  /* 0x000000c506057211 */ /* 0x090fe400020f3c05 */
[----:B------:R-:W-:Y:S02]  /*e920*/  LEA.HI.X R3, R7, R197, R8, 0x1, P0 ;  /* 0x000000c507037211 */ /* 0x000fe400000f0c08 */
[----:B-----5:R-:W-:Y:S01]  /*e930*/  LEA R36, R200, UR6, 0x1 ;  /* 0x00000006c8247c11 */ /* 0x020fe2000f8e08ff */
[----:B------:R-:W-:Y:S01]  /*e940*/  @!PT LDS RZ, [RZ] ;  /* 0x00000000fffff984 */ /* 0x000fe20000000800 */
[----:B------:R-:W-:Y:S01]  /*e950*/  @!PT LDS RZ, [RZ] ;  /* 0x00000000fffff984 */ /* 0x000fe20000000800 */
[----:B------:R-:W-:Y:S01]  /*e960*/  @!PT LDS RZ, [RZ] ;  /* 0x00000000fffff984 */ /* 0x000fe20000000800 */
[----:B------:R-:W-:Y:S01]  /*e970*/  @!P3 LDGSTS.E.BYPASS.LTC128B.128 [R220+0x9000], desc[UR20][R4.64] ;  /* 0x0900000004dcbfae */ /* 0x000fe2000b981a14 */
[----:B------:R-:W-:-:S02]  /*e980*/  LEA R41, R0, UR6, 0x1 ;  /* 0x0000000600297c11 */ /* 0x000fc4000f8e08ff */
[C---:B------:R-:W-:Y:S01]  /*e990*/  IADD3 R0, PT, PT, R212.reuse, R36, RZ ;  /* 0x00000024d4007210 */ /* 0x040fe20007ffe0ff */
        /* <DEDUP_REMOVED lines=30> */
[----:B------:R-:W5:Y:S01]  /*eb80*/  LDSM.16.M88.4 R12, [R41] ;  /* 0x00000000290c783b */ /* 0x000f620000000200 */
[----:B-1----:R-:W-:-:S03]  /*eb90*/  IMAD.IADD R2, R212, 0x1, R41 ;  /* 0x00000001d4027824 */ /* 0x002fc600078e0229 */
[----:B------:R-:W1:Y:S04]  /*eba0*/  LDSM.16.M88.4 R24, [R36+0x6c00] ;  /* 0x006c00002418783b */ /* 0x000e680000000200 */
[----:B------:R-:W-:Y:S04]  /*ebb0*/  LDSM.16.M88.4 R4, [R2+0x1000] ;  /* 0x001000000204783b */ /* 0x000fe80000000200 */
[----:B------:R-:W1:Y:S04]  /*ebc0*/  LDSM.16.M88.4 R60, [R0+0x6400] ;  /* 0x00640000003c783b */ /* 0x000e680000000200 */
[----:B------:R-:W1:Y:S04]  /*ebd0*/  LDSM.16.M88.4 R56, [R0+0x6800] ;  /* 0x006800000038783b */ /* 0x000e680000000200 */
[----:B------:R-:W1:Y:S04]  /*ebe0*/  LDSM.16.M88.4 R20, [R0+0x6000] ;  /* 0x006000000014783b */ /* 0x000e680000000200 */
[----:B------:R-:W1:Y:S04]  /*ebf0*/  LDSM.16.M88.4 R52, [R0+0x6c00] ;  /* 0x006c00000034783b */ /* 0x000e680000000200 */
[----:B------:R-:W1:Y:S01]  /*ec00*/  LDSM.16.M88.4 R16, [R2] ;  /* 0x000000000210783b */ /* 0x000e620000000200 */
[C---:B--2---:R-:W-:Y:S03]  /*ec10*/  HMMA.16816.F32 R136, R8.reuse, R32, RZ ;  /* 0x000000200888723c */ /* 0x044fe600000018ff */
[----:B------:R-:W0:Y:S05]  /*ec20*/  LDGDEPBAR ;  /* 0x00000000000079af */ /* 0x000e2a0000000000 */
[C---:B---3--:R-:W-:Y:S08]  /*ec30*/  HMMA.16816.F32 R140, R8.reuse, R44, RZ ;  /* 0x0000002c088c723c */ /* 0x048ff000000018ff */
[----:B----4-:R-:W-:Y:S08]  /*ec40*/  HMMA.16816.F32 R64, R8, R28, RZ ;  /* 0x0000001c0840723c */ /* 0x010ff000000018ff */
[----:B-----5:R-:W-:Y:S08]  /*ec50*/  HMMA.16816.F32 R200, R12, R44, RZ ;  /* 0x0000002c0cc8723c */ /* 0x020ff000000018ff */
[C---:B-1----:R-:W-:Y:S08]  /*ec60*/  HMMA.16816.F32 R172, R8.reuse, R24, RZ ;  /* 0x0000001808ac723c */ /* 0x042ff000000018ff */
[C---:B------:R-:W-:Y:S08]  /*ec70*/  HMMA.16816.F32 R184, R8.reuse, R46, RZ ;  /* 0x0000002e08b8723c */ /* 0x040ff000000018ff */
[C---:B------:R-:W-:Y:S08]  /*ec80*/  HMMA.16816.F32 R180, R8.reuse, R34, RZ ;  /* 0x0000002208b4723c */ /* 0x040ff000000018ff */
[C---:B------:R-:W-:Y:S08]  /*ec90*/  HMMA.16816.F32 R176, R8.reuse, R30, RZ ;  /* 0x0000001e08b0723c */ /* 0x040ff000000018ff */
[----:B------:R-:W-:Y:S08]  /*eca0*/  HMMA.16816.F32 R8, R8, R26, RZ ;  /* 0x0000001a0808723c */ /* 0x000ff000000018ff */
[----:B------:R-:W-:Y:S08]  /*ecb0*/  HMMA.16816.F32 R44, R12, R46, RZ ;  /* 0x0000002e0c2c723c */ /* 0x000ff000000018ff */
[----:B------:R-:W-:Y:S08]  /*ecc0*/  HMMA.16816.F32 R224, R4, R60, R136 ;  /* 0x0000003c04e0723c */ /* 0x000ff00000001888 */
[C---:B------:R-:W-:Y:S08]  /*ecd0*/  HMMA.16816.F32 R192, R12.reuse, R28, RZ ;  /* 0x0000001c0cc0723c */ /* 0x040ff000000018ff */
[C---:B------:R-:W-:Y:S08]  /*ece0*/  HMMA.16816.F32 R136, R12.reuse, R30, RZ ;  /* 0x0000001e0c88723c */ /* 0x040ff000000018ff */
[----:B------:R-:W-:Y:S08]  /*ecf0*/  HMMA.16816.F32 R188, R12, R24, RZ ;  /* 0x000000180cbc723c */ /* 0x000ff000000018ff */
[----:B------:R-:W-:Y:S08]  /*ed00*/  HMMA.16816.F32 R232, R4, R58, R176 ;  /* 0x0000003a04e8723c */ /* 0x000ff000000018b0 */
[----:B------:R-:W-:Y:S08]  /*ed10*/  HMMA.16816.F32 R28, R12, R26, RZ ;  /* 0x0000001a0c1c723c */ /* 0x000ff000000018ff */
[C---:B------:R-:W-:Y:S08]  /*ed20*/  HMMA.16816.F32 R228, R4.reuse, R20, R140 ;  /* 0x0000001404e4723c */ /* 0x040ff0000000188c */
[C---:B------:R-:W-:Y:S08]  /*ed30*/  HMMA.16816.F32 R208, R4.reuse, R56, R64 ;  /* 0x0000003804d0723c */ /* 0x040ff00000001840 */
[C---:B------:R-:W-:Y:S08]  /*ed40*/  HMMA.16816.F32 R204, R4.reuse, R52, R172 ;  /* 0x0000003404cc723c */ /* 0x040ff000000018ac */
[C---:B------:R-:W-:Y:S08]  /*ed50*/  HMMA.16816.F32 R184, R4.reuse, R22, R184 ;  /* 0x0000001604b8723c */ /* 0x040ff000000018b8 */
[C---:B------:R-:W-:Y:S08]  /*ed60*/  HMMA.16816.F32 R180, R4.reuse, R62, R180 ;  /* 0x0000003e04b4723c */ /* 0x040ff000000018b4 */
[----:B------:R-:W-:Y:S01]  /*ed70*/  HMMA.16816.F32 R176, R4, R54, R8 ;  /* 0x0000003604b0723c */ /* 0x000fe20000001808 */
[----:B------:R-:W-:Y:S04]  /*ed80*/  LDSM.16.M88.4 R4, [R41+0x3000] ;  /* 0x003000002904783b */ /* 0x000fe80000000200 */
[----:B------:R-:W-:Y:S03]  /*ed90*/  LDSM.16.M88.4 R8, [R41+0x2000] ;  /* 0x002000002908783b */ /* 0x000fe60000000200 */
[----:B------:R-:W-:Y:S01]  /*eda0*/  HMMA.16816.F32 R24, R16, R22, R44 ;  /* 0x000000161018723c */ /* 0x000fe2000000182c */
[----:B------:R-:W1:Y:S07]  /*edb0*/  LDSM.16.M88.4 R44, [R36+0x7800] ;  /* 0x00780000242c783b */ /* 0x000e6e0000000200 */
[C---:B------:R-:W-:Y:S08]  /*edc0*/  HMMA.16816.F32 R196, R12.reuse, R32, RZ ;  /* 0x000000200cc4723c */ /* 0x040ff000000018ff */
[----:B------:R-:W-:Y:S01]  /*edd0*/  HMMA.16816.F32 R64, R12, R34, RZ ;  /* 0x000000220c40723c */ /* 0x000fe200000018ff */
[----:B------:R-:W2:Y:S04]  /*ede0*/  LDSM.16.M88.4 R12, [R36+0x7400] ;  /* 0x00740000240c783b */ /* 0x000ea80000000200 */
[----:B------:R-:W-:Y:S03]  /*edf0*/  LDSM.16.M88.4 R32, [R36+0x7c00] ;  /* 0x007c00002420783b */ /* 0x000fe60000000200 */
[C---:B------:R-:W-:Y:S01]  /*ee00*/  HMMA.16816.F32 R200, R16.reuse, R20, R200 ;  /* 0x0000001410c8723c */ /* 0x040fe200000018c8 */
[----:B------:R-:W3:Y:S07]  /*ee10*/  LDSM.16.M88.4 R20, [R36+0x7000] ;  /* 0x007000002414783b */ /* 0x000eee0000000200 */
[C---:B------:R-:W-:Y:S08]  /*ee20*/  HMMA.16816.F32 R196, R16.reuse, R60, R196 ;  /* 0x0000003c10c4723c */ /* 0x040ff000000018c4 */
[----:B------:R-:W-:Y:S08]  /*ee30*/  HMMA.16816.F32 R60, R16, R62, R64 ;  /* 0x0000003e103c723c */ /* 0x000ff00000001840 */
[----:B-1----:R-:W-:Y:S08]  /*ee40*/  HMMA.16816.F32 R248, R4, R44, R208 ;  /* 0x0000002c04f8723c */ /* 0x002ff000000018d0 */
[C---:B------:R-:W-:Y:S08]  /*ee50*/  HMMA.16816.F32 R236, R16.reuse, R56, R192 ;  /* 0x0000003810ec723c */ /* 0x040ff000000018c0 */
[----:B------:R-:W-:Y:S03]  /*ee60*/  HMMA.16816.F32 R192, R16, R52, R188 ;  /* 0x0000003410c0723c */ /* 0x000fe600000018bc */
[----:B------:R-:W-:-:S05]  /*ee70*/  IMAD.MOV.U32 R3, RZ, RZ, R251 ;  /* 0x000000ffff037224 */ /* 0x000fca00078e00fb */
[C---:B------:R-:W-:Y:S08]  /*ee80*/  HMMA.16816.F32 R172, R16.reuse, R58, R136 ;  /* 0x0000003a10ac723c */ /* 0x040ff00000001888 */
[----:B------:R-:W-:Y:S01]  /*ee90*/  HMMA.16816.F32 R140, R16, R54, R28 ;  /* 0x00000036108c723c */ /* 0x000fe2000000181c */
[----:B------:R-:W-:Y:S01]  /*eea0*/  IMAD.MOV.U32 R18, RZ, RZ, R248 ;  /* 0x000000ffff127224 */ /* 0x000fe200078e00f8 */
[----:B------:R-:W-:Y:S01]  /*eeb0*/  MOV R17, R249 ;  /* 0x000000f900117202 */ /* 0x000fe20000000f00 */
[----:B------:R-:W-:Y:S01]  /*eec0*/  IMAD.MOV.U32 R16, RZ, RZ, R250 ;  /* 0x000000ffff107224 */ /* 0x000fe200078e00fa */
[----:B------:R-:W-:Y:S04]  /*eed0*/  LDSM.16.M88.4 R28, [R0+0x7800] ;  /* 0x00780000001c783b */ /* 0x000fe80000000200 */
[----:B--2---:R-:W-:Y:S08]  /*eee0*/  HMMA.16816.F32 R56, R4, R12, R224 ;  /* 0x0000000c0438723c */ /* 0x004ff000000018e0 */
[-C--:B---3--:R-:W-:Y:S08]  /*eef0*/  HMMA.16816.F32 R208, R8, R20.reuse, R200 ;  /* 0x0000001408d0723c */ /* 0x088ff000000018c8 */
        /* <DEDUP_REMOVED lines=9> */
[----:B------:R-:W1:Y:S01]  /*ef90*/  LDSM.16.M88.4 R12, [R0+0x7000] ;  /* 0x00700000000c783b */ /* 0x000e620000000200 */
[----:B------:R-:W-:Y:S01]  /*efa0*/  MOV R60, R18 ;  /* 0x00000012003c7202 */ /* 0x000fe20000000f00 */
[----:B------:R-:W-:Y:S01]  /*efb0*/  IMAD.MOV.U32 R61, RZ, RZ, R17 ;  /* 0x000000ffff3d7224 */ /* 0x000fe200078e0011 */
[----:B------:R-:W-:Y:S01]  /*efc0*/  MOV R63, R3 ;  /* 0x00000003003f7202 */ /* 0x000fe20000000f00 */
[----:B------:R-:W-:-:S02]  /*efd0*/  IMAD.MOV.U32 R62, RZ, RZ, R16 ;  /* 0x000000ffff3e7224 */ /* 0x000fc400078e0010 */
[----:B------:R-:W-:Y:S01]  /*efe0*/  LDSM.16.M88.4 R16, [R2+0x2000] ;  /* 0x002000000210783b */ /* 0x000fe20000000200 */
[C---:B------:R-:W-:Y:S03]  /*eff0*/  HMMA.16816.F32 R204, R8.reuse, R22, R24 ;  /* 0x0000001608cc723c */ /* 0x040fe60000001818 */
[----:B------:R-:W2:Y:S04]  /*f000*/  LDSM.16.M88.4 R20, [R0+0x7400] ;  /* 0x007400000014783b */ /* 0x000ea80000000200 */
[----:B------:R-:W3:Y:S01]  /*f010*/  LDSM.16.M88.4 R24, [R0+0x7c00] ;  /* 0x007c00000018783b */ /* 0x000ee20000000200 */
[C---:B------:R-:W-:Y:S08]  /*f020*/  HMMA.16816.F32 R176, R8.reuse, R32, R192 ;  /* 0x0000002008b0723c */ /* 0x040ff000000018c0 */
[C---:B------:R-:W-:Y:S08]  /*f030*/  HMMA.16816.F32 R228, R8.reuse, R46, R172 ;  /* 0x0000002e08e4723c */ /* 0x040ff000000018ac */
[----:B------:R-:W-:Y:S03]  /*f040*/  HMMA.16816.F32 R196, R8, R34, R140 ;  /* 0x0000002208c4723c */ /* 0x000fe6000000188c */
[----:B------:R-:W-:Y:S01]  /*f050*/  IMAD.MOV.U32 R33, RZ, RZ, R177 ;  /* 0x000000ffff217224 */ /* 0x000fe200078e00b1 */
[----:B------:R-:W-:Y:S01]  /*f060*/  MOV R32, R178 ;  /* 0x000000b200207202 */ /* 0x000fe20000000f00 */
[----:B------:R-:W-:-:S02]  /*f070*/  IMAD.MOV.U32 R50, RZ, RZ, R176 ;  /* 0x000000ffff327224 */ /* 0x000fc400078e00b0 */
[----:B------:R-:W-:Y:S01]  /*f080*/  IMAD.MOV.U32 R3, RZ, RZ, R179 ;  /* 0x000000ffff037224 */ /* 0x000fe200078e00b3 */
[----:B------:R-:W-:Y:S01]  /*f090*/  HMMA.16816.F32 R236, R8, R44, R236 ;  /* 0x0000002c08ec723c */ /* 0x000fe200000018ec */
[----:B------:R-:W-:Y:S04]  /*f0a0*/  LDSM.16.M88.4 R8, [R36+0x8000] ;  /* 0x008000002408783b */ /* 0x000fe80000000200 */
[----:B------:R-:W-:Y:S03]  /*f0b0*/  LDSM.16.M88.4 R44, [R36+0x8800] ;  /* 0x00880000242c783b */ /* 0x000fe60000000200 */
[C---:B-1----:R-:W-:Y:S08]  /*f0c0*/  HMMA.16816.F32 R192, R4.reuse, R12, R136 ;  /* 0x0000000c04c0723c */ /* 0x042ff00000001888 */
[C---:B------:R-:W-:Y:S08]  /*f0d0*/  HMMA.16816.F32 R184, R4.reuse, R14, R64 ;  /* 0x0000000e04b8723c */ /* 0x040ff00000001840 */
[C---:B--2---:R-:W-:Y:S08]  /*f0e0*/  HMMA.16816.F32 R180, R4.reuse, R20, R56 ;  /* 0x0000001404b4723c */ /* 0x044ff00000001838 */
[C---:B------:R-:W-:Y:S01]  /*f0f0*/  HMMA.16816.F32 R176, R4.reuse, R22, R52 ;  /* 0x0000001604b0723c */ /* 0x040fe20000001834 */
[----:B------:R-:W-:Y:S07]  /*f100*/  LDSM.16.M88.4 R52, [R36+0x8400] ;  /* 0x008400002434783b */ /* 0x000fee0000000200 */
[----:B---3--:R-:W-:Y:S01]  /*f110*/  HMMA.16816.F32 R136, R4, R24, R188 ;  /* 0x000000180488723c */ /* 0x008fe200000018bc */
[----:B------:R-:W-:Y:S01]  /*f120*/  MOV R189, R33 ;  /* 0x0000002100bd7202 */ /* 0x000fe20000000f00 */
[----:B------:R-:W-:-:S02]  /*f130*/  IMAD.MOV.U32 R190, RZ, RZ, R32 ;  /* 0x000000ffffbe7224 */ /* 0x000fc400078e0020 */
[----:B------:R-:W-:Y:S01]  /*f140*/  LDSM.16.M88.4 R32, [R36+0x8c00] ;  /* 0x008c00002420783b */ /* 0x000fe20000000200 */
[----:B------:R-:W-:Y:S02]  /*f150*/  IMAD.MOV.U32 R188, RZ, RZ, R50 ;  /* 0x000000ffffbc7224 */ /* 0x000fe400078e0032 */
[----:B------:R-:W-:Y:S01]  /*f160*/  IMAD.MOV.U32 R191, RZ, RZ, R3 ;  /* 0x000000ffffbf7224 */ /* 0x000fe200078e0003 */
        /* <DEDUP_REMOVED lines=9> */
[----:B------:R-:W-:Y:S01]  /*f200*/  HMMA.16816.F32 R204, R16, R26, R196 ;  /* 0x0000001a10cc723c */ /* 0x000fe200000018c4 */
[----:B------:R-:W-:Y:S07]  /*f210*/  LDSM.16.M88.4 R24, [R0+0x8400] ;  /* 0x008400000018783b */ /* 0x000fee0000000200 */
[C---:B-1----:R-:W-:Y:S08]  /*f220*/  HMMA.16816.F32 R200, R4.reuse, R8, R192 ;  /* 0x0000000804c8723c */ /* 0x042ff000000018c0 */
[C---:B------:R-:W-:Y:S08]  /*f230*/  HMMA.16816.F32 R192, R4.reuse, R52, R180 ;  /* 0x0000003404c0723c */ /* 0x040ff000000018b4 */
[C---:B------:R-:W-:Y:S08]  /*f240*/  HMMA.16816.F32 R188, R4.reuse, R54, R176 ;  /* 0x0000003604bc723c */ /* 0x040ff000000018b0 */
[C---:B------:R-:W-:Y:S08]  /*f250*/  HMMA.16816.F32 R180, R4.reuse, R46, R140 ;  /* 0x0000002e04b4723c */ /* 0x040ff0000000188c */
[----:B------:R-:W-:Y:S08]  /*f260*/  HMMA.16816.F32 R176, R4, R32, R136 ;  /* 0x0000002004b0723c */ /* 0x000ff00000001888 */
[C---:B------:R-:W-:Y:S01]  /*f270*/  HMMA.16816.F32 R248, R16.reuse, R22, R248 ;  /* 0x0000001610f8723c */ /* 0x040fe200000018f8 */
[----:B------:R-:W-:Y:S07]  /*f280*/  LDSM.16.M88.4 R20, [R0+0x8800] ;  /* 0x008800000014783b */ /* 0x000fee0000000200 */
[C---:B------:R-:W-:Y:S08]  /*f290*/  HMMA.16816.F32 R236, R16.reuse, R28, R236 ;  /* 0x0000001c10ec723c */ /* 0x040ff000000018ec */
[----:B------:R-:W-:Y:S01]  /*f2a0*/  HMMA.16816.F32 R228, R16, R30, R228 ;  /* 0x0000001e10e4723c */ /* 0x000fe200000018e4 */
[----:B------:R-:W-:Y:S04]  /*f2b0*/  LDSM.16.M88.4 R28, [R0+0x8000] ;  /* 0x00800000001c783b */ /* 0x000fe80000000200 */
[----:B------:R1:W-:Y:S03]  /*f2c0*/  LDSM.16.M88.4 R16, [R0+0x8c00] ;  /* 0x008c00000010783b */ /* 0x0003e60000000200 */
[----:B------:R-:W-:Y:S08]  /*f2d0*/  HMMA.16816.F32 R196, R4, R10, R184 ;  /* 0x0000000a04c4723c */ /* 0x000ff000000018b8 */
[C---:B--2---:R-:W-:Y:S08]  /*f2e0*/  HMMA.16816.F32 R140, R12.reuse, R8, R60 ;  /* 0x000000080c8c723c */ /* 0x044ff0000000183c */
[----:B------:R-:W-:Y:S01]  /*f2f0*/  HMMA.16816.F32 R136, R12, R10, R56 ;  /* 0x0000000a0c88723c */ /* 0x000fe20000001838 */
[----:B------:R-:W2:Y:S01]  /*f300*/  LDSM.16.M88.4 R8, [R2+0x4000] ;  /* 0x004000000208783b */ /* 0x000ea20000000200 */
[----:B-1----:R-:W-:-:S06]  /*f310*/  IMAD.U32 R0, RZ, RZ, UR19 ;  /* 0x00000013ff007e24 */ /* 0x002fcc000f8e00ff */
[C---:B------:R-:W-:Y:S08]  /*f320*/  HMMA.16816.F32 R184, R4.reuse, R44, R172 ;  /* 0x0000002c04b8723c */ /* 0x040ff000000018ac */
[----:B------:R-:W-:Y:S01]  /*f330*/  HMMA.16816.F32 R172, R4, R34, R64 ;  /* 0x0000002204ac723c */ /* 0x000fe20000001840 */
[----:B------:R1:W3:Y:S01]  /*f340*/  LDSM.16.M88.4 R4, [R2+0x5000] ;  /* 0x005000000204783b */ /* 0x0002e20000000200 */
[----:B------:R-:W-:-:S06]  /*f350*/  DEPBAR.LE SB0, 0x0 ;  /* 0x000080000000791a */ /* 0x000fcc0000000000 */
[C---:B------:R-:W-:Y:S08]  /*f360*/  HMMA.16816.F32 R64, R12.reuse, R52, R224 ;  /* 0x000000340c40723c */ /* 0x040ff000000018e0 */
[C---:B------:R-:W-:Y:S08]  /*f370*/  HMMA.16816.F32 R60, R12.reuse, R54, R248 ;  /* 0x000000360c3c723c */ /* 0x040ff000000018f8 */
[----:B------:R-:W-:Y:S01]  /*f380*/  HMMA.16816.F32 R56, R12, R44, R236 ;  /* 0x0000002c0c38723c */ /* 0x000fe200000018ec */
[----:B-1----:R-:W-:-:S04]  /*f390*/  SHF.L.U32 R2, R217, 0x1, RZ ;  /* 0x00000001d9027819 */ /* 0x002fc800000006ff */
[----:B------:R-:W-:-:S03]  /*f3a0*/  LOP3.LUT R3, R2, 0x6, RZ, 0xc0, !PT ;  /* 0x0000000602037812 */ /* 0x000fc600078ec0ff */
[C---:B------:R-:W-:Y:S02]  /*f3b0*/  HMMA.16816.F32 R52, R12.reuse, R46, R228 ;  /* 0x0000002e0c34723c */ /* 0x040fe400000018e4 */
[----:B------:R-:W-:Y:S01]  /*f3c0*/  IMAD R0, R0, 0x40, R3 ;  /* 0x0000004000007824 */ /* 0x000fe200078e0203 */
[----:B------:R1:W-:Y:S03]  /*f3d0*/  STL [R1+0x34], R3 ;  /* 0x0000340301007387 */ /* 0x0003e60000100800 */
[C---:B------:R-:W-:Y:S02]  /*f3e0*/  VIADD R2, R0.reuse, 0xffffff41 ;  /* 0xffffff4100027836 */ /* 0x040fe40000000000 */
[C---:B------:R-:W-:Y:S08]  /*f3f0*/  HMMA.16816.F32 R44, R12.reuse, R32, R208 ;  /* 0x000000200c2c723c */ /* 0x040ff000000018d0 */
[----:B------:R-:W-:Y:S08]  /*f400*/  HMMA.16816.F32 R12, R12, R34, R204 ;  /* 0x000000220c0c723c */ /* 0x000ff000000018cc */
[----:B--2---:R-:W-:Y:S01]  /*f410*/  HMMA.16816.F32 R140, R8, R28, R140 ;  /* 0x0000001c088c723c */ /* 0x004fe2000000188c */
[----:B-1----:R-:W-:-:S07]  /*f420*/  IADD3 R3, PT, PT, R0, -0xc0, RZ ;  /* 0xffffff4000037810 */ /* 0x002fce0007ffe0ff */
[----:B------:R-:W-:Y:S01]  /*f430*/  HMMA.16816.F32 R136, R8, R30, R136 ;  /* 0x0000001e0888723c */ /* 0x000fe20000001888 */
[C---:B------:R-:W-:Y:S02]  /*f440*/  ISETP.GE.AND P6, PT, R3.reuse, R37, PT ;  /* 0x000000250300720c */ /* 0x040fe40003fc6270 */
[C---:B------:R-:W-:Y:S02]  /*f450*/  ISETP.GE.AND P5, PT, R3.reuse, R39, PT ;  /* 0x000000270300720c */ /* 0x040fe40003fa6270 */
[----:B------:R-:W-:-:S03]  /*f460*/  ISETP.GE.AND P4, PT, R3, R38, PT ;  /* 0x000000260300720c */ /* 0x000fc60003f86270 */
        /* <DEDUP_REMOVED lines=12> */
[----:B------:R-:W-:Y:S01]  /*f530*/  HMMA.16816.F32 R204, R4, R18, R172 ;  /* 0x0000001204cc723c */ /* 0x000fe200000018ac */
[----:B------:R-:W-:-:S07]  /*f540*/  I2FP.F32.U32 R4, R3 ;  /* 0x0000000300047245 */ /* 0x000fce0000201000 */
[----:B------:R-:W-:Y:S01]  /*f550*/  HMMA.16816.F32 R172, R8, R18, R12 ;  /* 0x0000001208ac723c */ /* 0x000fe2000000180c */
[----:B------:R-:W-:Y:S01]  /*f560*/  FFMA.FTZ R18, R4, UR5, R140 ;  /* 0x0000000504127c23 */ /* 0x000fe2000801008c */
[----:B------:R-:W-:Y:S06]  /*f570*/  BAR.SYNC.DEFER_BLOCKING 0x0 ;  /* 0x0000000000007b1d */ /* 0x000fec0000010000 */
[----:B------:R-:W-:-:S12]  /*f580*/  BRA.U !UP0, `(.L_x_574) ;  /* 0x00000005080c7547 */ /* 0x000fd8000b800000 */
[----:B------:R-:W-:Y:S01]  /*f590*/  USHF.L.U32 UR4, UR10, 0x6, URZ ;  /* 0x000000060a047899 */ /* 0x000fe200080006ff */
[----:B------:R-:W-:Y:S01]  /*f5a0*/  IMAD.U32 R6, RZ, RZ, UR29 ;  /* 0x0000001dff067e24 */ /* 0x000fe2000f8e00ff */
[----:B------:R-:W-:Y:S01]  /*f5b0*/  UIADD3 UR8, UPT, UPT, UR19, -0x4, URZ ;  /* 0xfffffffc13087890 */ /* 0x000fe2000fffe0ff */
[----:B------:R-:W-:Y:S01]  /*f5c0*/  IMAD.U32 R7, RZ, RZ, UR28 ;  /* 0x0000001cff077e24 */ /* 0x000fe2000f8e00ff */
[----:B------:R-:W-:Y:S02]  /*f5d0*/  USHF.L.U64.HI UR10, UR10, 0x6, UR11 ;  /* 0x000000060a0a7899 */ /* 0x000fe4000801020b */
[----:B------:R-:W-:Y:S02]  /*f5e0*/  IMAD.U32 R5, RZ, RZ, UR4 ;  /* 0x00000004ff057e24 */ /* 0x000fe4000f8e00ff */
[----:B------:R-:W-:Y:S02]  /*f5f0*/  UIMAD UR10, UR10, UR8, URZ ;  /* 0x000000080a0a72a4 */ /* 0x000fe4000f8e02ff */
[----:B------:R-:W-:-:S05]  /*f600*/  @!P3 IMAD.WIDE.U32 R6, R5, UR8, R6 ;  /* 0x000000080506bc25 */ /* 0x000fca000f8e0006 */
[----:B------:R-:W-:Y:S02]  /*f610*/  @!P3 IADD3 R7, PT, PT, R7, UR10, RZ ;  /* 0x0000000a0707bc10 */ /* 0x000fe4000fffe0ff */
[----:B------:R-:W-:-:S04]  /*f620*/  @!P3 LEA R16, P0, R6, R244, 0x1 ;  /* 0x000000f40610b211 */ /* 0x000fc800078008ff */
[----:B------:R-:W-:Y:S01]  /*f630*/  @!P3 LEA.HI.X R17, R6, R243, R7, 0x1, P0 ;  /* 0x000000f30611b211 */ /* 0x000fe200000f0c07 */
[----:B------:R-:W-:Y:S02]  /*f640*/  IMAD.U32 R6, RZ, RZ, UR29 ;  /* 0x0000001dff067e24 */ /* 0x000fe4000f8e00ff */
[----:B------:R-:W-:Y:S02]  /*f650*/  IMAD.U32 R7, RZ, RZ, UR28 ;  /* 0x0000001cff077e24 */ /* 0x000fe4000f8e00ff */
[----:B------:R-:W-:-:S04]  /*f660*/  @!P2 IMAD.WIDE.U32 R6, R5, UR8, R6 ;  /* 0x000000080506ac25 */ /* 0x000fc8000f8e0006 */
[----:B------:R-:W-:Y:S01]  /*f670*/  @!P2 VIADD R7, R7, UR10 ;  /* 0x0000000a0707ac36 */ /* 0x000fe20008000000 */
[----:B------:R-:W-:-:S04]  /*f680*/  @!P2 LEA R14, P0, R6, R244, 0x1 ;  /* 0x000000f4060ea211 */ /* 0x000fc800078008ff */
[----:B------:R-:W-:Y:S01]  /*f690*/  @!P2 LEA.HI.X R15, R6, R243, R7, 0x1, P0 ;  /* 0x000000f3060fa211 */ /* 0x000fe200000f0c07 */
[----:B------:R-:W-:Y:S01]  /*f6a0*/  IMAD.U32 R7, RZ, RZ, UR28 ;  /* 0x0000001cff077e24 */ /* 0x000fe2000f8e00ff */
[----:B------:R-:W-:-:S05]  /*f6b0*/  MOV R6, UR29 ;  /* 0x0000001d00067c02 */ /* 0x000fca0008000f00 */
[----:B------:R-:W-:Y:S01]  /*f6c0*/  @!P1 IMAD.WIDE.U32 R6, R5, UR8, R6 ;  /* 0x0000000805069c25 */ /* 0x000fe2000f8e0006 */
[----:B------:R-:W-:-:S03]  /*f6d0*/  UIMAD.WIDE.U32 UR8, UR4, UR8, URZ ;  /* 0x00000008040872a5 */ /* 0x000fc6000f8e00ff */
[----:B------:R-:W-:Y:S01]  /*f6e0*/  @!P1 VIADD R5, R7, UR10 ;  /* 0x0000000a07059c36 */ /* 0x000fe20008000000 */
[C---:B------:R-:W-:Y:S01]  /*f6f0*/  @!P1 LEA R12, P0, R6.reuse, R244, 0x1 ;  /* 0x000000f4060c9211 */ /* 0x040fe200078008ff */
[----:B------:R-:W-:Y:S01]  /*f700*/  UIADD3 UR10, UPT, UPT, UR9, UR10, URZ ;  /* 0x0000000a090a7290 */ /* 0x000fe2000fffe0ff */
[----:B------:R-:W-:Y:S02]  /*f710*/  IMAD.U32 R7, RZ, RZ, UR8 ;  /* 0x00000008ff077e24 */ /* 0x000fe4000f8e00ff */
[----:B------:R-:W-:Y:S02]  /*f720*/  @!P1 LEA.HI.X R13, R6, R243, R5, 0x1, P0 ;  /* 0x000000f3060d9211 */ /* 0x000fe400000f0c05 */
[----:B------:R-:W-:Y:S01]  /*f730*/  MOV R5, UR8 ;  /* 0x0000000800057c02 */ /* 0x000fe20008000f00 */
[----:B------:R-:W-:-:S03]  /*f740*/  IMAD.U32 R6, RZ, RZ, UR10 ;  /* 0x0000000aff067e24 */ /* 0x000fc6000f8e00ff */
[----:B------:R-:W-:-:S04]  /*f750*/  @!P3 LEA R10, P0, R5, R244, 0x1 ;  /* 0x000000f4050ab211 */ /* 0x000fc800078008ff */
[-CC-:B------:R-:W-:Y:S02]  /*f760*/  @!P3 LEA.HI.X R11, R7, R243.reuse, R6.reuse, 0x1, P0 ;  /* 0x000000f3070bb211 */ /* 0x180fe400000f0c06 */
[-C--:B------:R-:W-:Y:S01]  /*f770*/  @!P2 LEA R8, P0, R5, R244.reuse, 0x1 ;  /* 0x000000f40508a211 */ /* 0x080fe200078008ff */
[----:B------:R-:W-:Y:S02]  /*f780*/  IMAD.U32 R5, RZ, RZ, UR10 ;  /* 0x0000000aff057e24 */ /* 0x000fe4000f8e00ff */
[----:B------:R-:W-:Y:S01]  /*f790*/  @!PT LDS RZ, [RZ] ;  /* 0x00000000fffff984 */ /* 0x000fe20000000800 */
[----:B------:R-:W-:Y:S01]  /*f7a0*/  @!PT LDS RZ, [RZ] ;  /* 0x00000000fffff984 */ /* 0x000fe20000000800 */
[----:B------:R-:W-:Y:S01]  /*f7b0*/  @!PT LDS RZ, [RZ] ;  /* 0x00000000fffff984 */ /* 0x000fe20000000800 */
[----:B------:R1:W-:Y:S01]  /*f7c0*/  @!P3 LDGSTS.E.BYPASS.LTC128B.128 [R220+0x6000], desc[UR20][R10.64] ;  /* 0x060000000adcbfae */ /* 0x0003e2000b981a14 */
[CC--:B------:R-:W-:Y:S02]  /*f7d0*/  @!P2 LEA.HI.X R9, R7.reuse, R243.reuse, R6, 0x1, P0 ;  /* 0x000000f30709a211 */ /* 0x0c0fe400000f0c06 */
[----:B------:R-:W-:Y:S01]  /*f7e0*/  MOV R6, UR8 ;  /* 0x0000000800067c02 */ /* 0x000fe20008000f00 */
[----:B------:R1:W-:Y:S03]  /*f7f0*/  @P3 STS.128 [R220+0x6000], RZ ;  /* 0x006000ffdc003388 */ /* 0x0003e60000000c00 */
[----:B------:R-:W-:Y:S01]  /*f800*/  @!P1 LEA R6, P0, R6, R244, 0x1 ;  /* 0x000000f406069211 */ /* 0x000fe200078008ff */
        /* <DEDUP_REMOVED lines=27> */
.L_x_574:
[----:B-1----:R-:W2:Y:S04]  /*f9c0*/  LDL.64 R14, [R1+0x20] ;  /* 0x00002000010e7983 */ /* 0x002ea80000100a00 */
[----:B------:R-:W3:Y:S04]  /*f9d0*/  LDL.64 R224, [R1+0x38] ;  /* 0x0000380001e07983 */ /* 0x000ee80000100a00 */
[----:B------:R-:W4:Y:S04]  /*f9e0*/  LDL.64 R16, [R1+0x28] ;  /* 0x0000280001107983 */ /* 0x000f280000100a00 */
[----:B------:R-:W5:Y:S04]  /*f9f0*/  LDL.64 R226, [R1+0x40] ;  /* 0x0000400001e27983 */ /* 0x000f680000100a00 */
[----:B------:R-:W5:Y:S01]  /*fa00*/  LDL.64 R210, [R1+0x48] ;  /* 0x0000480001d27983 */ /* 0x000f620000100a00 */
[C---:B------:R-:W-:Y:S01]  /*fa10*/  FFMA.FTZ R5, R4.reuse, UR5, R142 ;  /* 0x0000000504057c23 */ /* 0x040fe2000801008e */
[----:B------:R-:W-:Y:S01]  /*fa20*/  ISETP.GE.AND P0, PT, R3, R40, PT ;  /* 0x000000280300720c */ /* 0x000fe20003f06270 */
[----:B------:R-:W-:Y:S01]  /*fa30*/  FFMA.FTZ R6, R4, UR5, R200 ;  /* 0x0000000504067c23 */ /* 0x000fe200080100c8 */
[----:B------:R-:W-:Y:S01]  /*fa40*/  ISETP.GE.AND P2, PT, R2, R37, PT ;  /* 0x000000250200720c */ /* 0x000fe20003f46270 */
[----:B------:R-:W-:Y:S01]  /*fa50*/  FFMA.FTZ R4, R4, UR5, R202 ;  /* 0x0000000504047c23 */ /* 0x000fe200080100ca */
[----:B------:R-:W-:-:S02]  /*fa60*/  FSEL R24, R5, -INF , !P5 ;  /* 0xff80000005187808 */ /* 0x000fc40006800000 */
[C---:B------:R-:W-:Y:S02]  /*fa70*/  ISETP.GE.AND P1, PT, R2.reuse, R39, PT ;  /* 0x000000270200720c */ /* 0x040fe40003f26270 */
[C---:B------:R-:W-:Y:S02]  /*fa80*/  ISETP.GE.AND P3, PT, R2.reuse, R38, PT ;  /* 0x000000260200720c */ /* 0x040fe40003f66270 */
[----:B------:R-:W-:Y:S02]  /*fa90*/  I2FP.F32.U32 R3, R2 ;  /* 0x0000000200037245 */ /* 0x000fe40000201000 */
[----:B------:R-:W-:Y:S01]  /*faa0*/  ISETP.GE.AND P5, PT, R2, R40, PT ;  /* 0x000000280200720c */ /* 0x000fe20003fa6270 */
[----:B------:R-:W-:Y:S01]  /*fab0*/  VIADD R2, R0, 0xffffff48 ;  /* 0xffffff4800027836 */ /* 0x000fe20000000000 */
[----:B------:R-:W-:Y:S01]  /*fac0*/  FSEL R19, R6, -INF , !P4 ;  /* 0xff80000006137808 */ /* 0x000fe20006000000 */
[----:B------:R-:W-:Y:S02]  /*fad0*/  IMAD.MOV.U32 R11, RZ, RZ, R51 ;  /* 0x000000ffff0b7224 */ /* 0x000fe400078e0033 */
[C---:B------:R-:W-:Y:S01]  /*fae0*/  FFMA.FTZ R5, R3.reuse, UR5, R141 ;  /* 0x0000000503057c23 */ /* 0x040fe2000801008d */
[C---:B------:R-:W-:Y:S01]  /*faf0*/  FFMA.FTZ R7, R3.reuse, UR5, R143 ;  /* 0x0000000503077c23 */ /* 0x040fe2000801008f */
[----:B------:R-:W-:Y:S01]  /*fb00*/  FSEL R51, R4, -INF , !P0 ;  /* 0xff80000004337808 */ /* 0x000fe20004000000 */
[----:B------:R-:W-:Y:S01]  /*fb10*/  FFMA.FTZ R6, R3, UR5, R201 ;  /* 0x0000000503067c23 */ /* 0x000fe200080100c9 */
[----:B------:R-:W-:Y:S01]  /*fb20*/  I2FP.F32.U32 R4, R2 ;  /* 0x0000000200047245 */ /* 0x000fe20000201000 */
[----:B------:R-:W-:Y:S01]  /*fb30*/  IMAD.MOV.U32 R12, RZ, RZ, R49 ;  /* 0x000000ffff0c7224 */ /* 0x000fe200078e0031 */
[----:B------:R-:W-:Y:S01]  /*fb40*/  FSEL R49, R5, -INF , !P2 ;  /* 0xff80000005317808 */ /* 0x000fe20005000000 */
[----:B------:R-:W-:Y:S01]  /*fb50*/  FFMA.FTZ R3, R3, UR5, R203 ;  /* 0x0000000503037c23 */ /* 0x000fe200080100cb */
        /* <DEDUP_REMOVED lines=10> */
[----:B------:R-:W-:Y:S01]  /*fc00*/  FFMA.FTZ R3, R4, UR5, R198 ;  /* 0x0000000504037c23 */ /* 0x000fe200080100c6 */
[----:B------:R-:W-:Y:S02]  /*fc10*/  FSEL R29, R5, -INF , !P4 ;  /* 0xff800000051d7808 */ /* 0x000fe40006000000 */
[----:B------:R-:W-:Y:S01]  /*fc20*/  FSEL R30, R6, -INF , !P0 ;  /* 0xff800000061e7808 */ /* 0x000fe20004000000 */
[----:B------:R-:W-:Y:S01]  /*fc30*/  FFMA.FTZ R6, R4, UR5, R196 ;  /* 0x0000000504067c23 */ /* 0x000fe200080100c4 */
[----:B------:R-:W-:-:S02]  /*fc40*/  ISETP.GE.AND P3, PT, R2, R37, PT ;  /* 0x000000250200720c */ /* 0x000fc40003f66270 */
[C---:B------:R-:W-:Y:S02]  /*fc50*/  ISETP.GE.AND P5, PT, R2.reuse, R39, PT ;  /* 0x000000270200720c */ /* 0x040fe40003fa6270 */
[C---:B------:R-:W-:Y:S02]  /*fc60*/  ISETP.GE.AND P4, PT, R2.reuse, R38, PT ;  /* 0x000000260200720c */ /* 0x040fe40003f86270 */
[----:B------:R-:W-:Y:S02]  /*fc70*/  I2FP.F32.U32 R5, R2 ;  /* 0x0000000200057245 */ /* 0x000fe40000201000 */
[----:B------:R-:W-:Y:S01]  /*fc80*/  ISETP.GE.AND P0, PT, R2, R40, PT ;  /* 0x000000280200720c */ /* 0x000fe20003f06270 */
[----:B------:R-:W-:Y:S01]  /*fc90*/  VIADD R2, R0, 0xffffff50 ;  /* 0xffffff5000027836 */ /* 0x000fe20000000000 */
[----:B------:R-:W-:Y:S01]  /*fca0*/  FSEL R26, R6, -INF , !P2 ;  /* 0xff800000061a7808 */ /* 0x000fe20005000000 */
[C---:B------:R-:W-:Y:S01]  /*fcb0*/  FFMA.FTZ R4, R5.reuse, UR5, R137 ;  /* 0x0000000505047c23 */ /* 0x040fe20008010089 */
[----:B------:R-:W-:Y:S01]  /*fcc0*/  FFMA.FTZ R7, R5, UR5, R139 ;  /* 0x0000000505077c23 */ /* 0x000fe2000801008b */
[----:B------:R-:W-:Y:S01]  /*fcd0*/  FSEL R32, R3, -INF , !P1 ;  /* 0xff80000003207808 */ /* 0x000fe20004800000 */
[----:B------:R-:W-:Y:S01]  /*fce0*/  FFMA.FTZ R6, R5, UR5, R197 ;  /* 0x0000000505067c23 */ /* 0x000fe200080100c5 */
[----:B------:R-:W-:-:S02]  /*fcf0*/  I2FP.F32.U32 R3, R2 ;  /* 0x0000000200037245 */ /* 0x000fc40000201000 */
[----:B------:R-:W-:Y:S02]  /*fd00*/  FSEL R27, R4, -INF , !P3 ;  /* 0xff800000041b7808 */ /* 0x000fe40005800000 */
[----:B------:R-:W-:Y:S01]  /*fd10*/  FSEL R28, R7, -INF , !P5 ;  /* 0xff800000071c7808 */ /* 0x000fe20006800000 */
[C---:B------:R-:W-:Y:S01]  /*fd20*/  FFMA.FTZ R4, R3.reuse, UR5, R64 ;  /* 0x0000000503047c23 */ /* 0x040fe20008010040 */
[C---:B------:R-:W-:Y:S02]  /*fd30*/  ISETP.GE.AND P2, PT, R2.reuse, R37, PT ;  /* 0x000000250200720c */ /* 0x040fe40003f46270 */
[C---:B------:R-:W-:Y:S02]  /*fd40*/  ISETP.GE.AND P1, PT, R2.reuse, R39, PT ;  /* 0x000000270200720c */ /* 0x040fe40003f26270 */
[C---:B------:R-:W-:Y:S02]  /*fd50*/  ISETP.GE.AND P3, PT, R2.reuse, R38, PT ;  /* 0x000000260200720c */ /* 0x040fe40003f66270 */
[----:B------:R-:W-:Y:S01]  /*fd60*/  ISETP.GE.AND P5, PT, R2, R40, PT ;  /* 0x000000280200720c */ /* 0x000fe20003fa6270 */
[----:B------:R-:W-:Y:S01]  /*fd70*/  VIADD R2, R0, 0xffffff51 ;  /* 0xffffff5100027836 */ /* 0x000fe20000000000 */
[----:B------:R-:W-:Y:S01]  /*fd80*/  FSEL R25, R6, -INF , !P4 ;  /* 0xff80000006197808 */ /* 0x000fe20006000000 */
[----:B------:R-:W-:Y:S01]  /*fd90*/  FFMA.FTZ R6, R3, UR5, R66 ;  /* 0x0000000503067c23 */ /* 0x000fe20008010042 */
[----:B------:R-:W-:Y:S01]  /*fda0*/  FFMA.FTZ R5, R5, UR5, R199 ;  /* 0x0000000505057c23 */ /* 0x000fe200080100c7 */
[----:B------:R-:W-:-:S02]  /*fdb0*/  FSEL R143, R4, -INF , !P2 ;  /* 0xff800000048f7808 */ /* 0x000fc40005000000 */
[----:B------:R-:W-:Y:S02]  /*fdc0*/  I2FP.F32.U32 R4, R2 ;  /* 0x0000000200047245 */ /* 0x000fe40000201000 */
[----:B------:R-:W-:Y:S01]  /*fdd0*/  FSEL R196, R6, -INF , !P1 ;  /* 0xff80000006c47808 */ /* 0x000fe20004800000 */
[----:B------:R-:W-:Y:S01]  /*fde0*/  FFMA.FTZ R6, R3, UR5, R192 ;  /* 0x0000000503067c23 */ /* 0x000fe200080100c0 */
[----:B------:R-:W-:Y:S01]  /*fdf0*/  FSEL R31, R5, -INF , !P0 ;  /* 0xff800000051f7808 */ /* 0x000fe20004000000 */
[----:B------:R-:W-:Y:S01]  /*fe00*/  FFMA.FTZ R3, R3, UR5, R194 ;  /* 0x0000000503037c23 */ /* 0x000fe200080100c2 */
[C---:B------:R-:W-:Y:S02]  /*fe10*/  ISETP.GE.AND P4, PT, R2.reuse, R37, PT ;  /* 0x000000250200720c */ /* 0x040fe40003f86270 */
[C---:B------:R-:W-:Y:S02]  /*fe20*/  ISETP.GE.AND P0, PT, R2.reuse, R39, PT ;  /* 0x000000270200720c */ /* 0x040fe40003f06270 */
[----:B------:R-:W-:-:S02]  /*fe30*/  ISETP.GE.AND P2, PT, R2, R38, PT ;  /* 0x000000260200720c */ /* 0x000fc40003f46270 */
[----:B------:R-:W-:Y:S01]  /*fe40*/  ISETP.GE.AND P1, PT, R2, R40, PT ;  /* 0x000000280200720c */ /* 0x000fe20003f26270 */
[----:B------:R-:W-:Y:S02]  /*fe50*/  VIADD R2, R0, 0xffffff58 ;  /* 0xffffff5800027836 */ /* 0x000fe40000000000 */
[----:B------:R-:W-:Y:S01]  /*fe60*/  FFMA.FTZ R5, R4, UR5, R65 ;  /* 0x0000000504057c23 */ /* 0x000fe20008010041 */
[----:B------:R-:W-:Y:S01]  /*fe70*/  FSEL R65, R6, -INF , !P3 ;  /* 0xff80000006417808 */ /* 0x000fe20005800000 */
[C---:B------:R-:W-:Y:S01]  /*fe80*/  FFMA.FTZ R7, R4.reuse, UR5, R67 ;  /* 0x0000000504077c23 */ /* 0x040fe20008010043 */
[----:B------:R-:W-:Y:S01]  /*fe90*/  FSEL R66, R3, -INF , !P5 ;  /* 0xff80000003427808 */ /* 0x000fe20006800000 */
[C---:B------:R-:W-:Y:S01]  /*fea0*/  FFMA.FTZ R6, R4.reuse, UR5, R193 ;  /* 0x0000000504067c23 */ /* 0x040fe200080100c1 */
[----:B------:R-:W-:Y:S01]  /*feb0*/  I2FP.F32.U32 R3, R2 ;  /* 0x0000000200037245 */ /* 0x000fe20000201000 */
[----:B------:R-:W-:Y:S01]  /*fec0*/  FFMA.FTZ R4, R4, UR5, R195 ;  /* 0x0000000504047c23 */ /* 0x000fe200080100c3 */
[----:B------:R-:W-:-:S02]  /*fed0*/  FSEL R142, R5, -INF , !P4 ;  /* 0xff800000058e7808 */ /* 0x000fc40006000000 */
[----:B------:R-:W-:Y:S02]  /*fee0*/  FSEL R192, R7, -INF , !P0 ;  /* 0xff80000007c07808 */ /* 0x000fe40004000000 */
[----:B------:R-:W-:Y:S01]  /*fef0*/  FSEL R64, R6, -INF , !P2 ;  /* 0xff80000006407808 */ /* 0x000fe20005000000 */
[C---:B------:R-:W-:Y:S01]  /*ff00*/  FFMA.FTZ R6, R3.reuse, UR5, R62 ;  /* 0x0000000503067c23 */ /* 0x040fe2000801003e */
[C---:B------:R-:W-:Y:S01]  /*ff10*/  ISETP.GE.AND P3, PT, R2.reuse, R37, PT ;  /* 0x000000250200720c */ /* 0x040fe20003f66270 */
[----:B------:R-:W-:Y:S01]  /*ff20*/  FFMA.FTZ R5, R3, UR5, R60 ;  /* 0x0000000503057c23 */ /* 0x000fe2000801003c */
[C---:B------:R-:W-:Y:S02]  /*ff30*/  ISETP.GE.AND P5, PT, R2.reuse, R39, PT ;  /* 0x000000270200720c */ /* 0x040fe40003fa6270 */
[C---:B------:R-:W-:Y:S02]  /*ff40*/  ISETP.GE.AND P4, PT, R2.reuse, R38, PT ;  /* 0x000000260200720c */ /* 0x040fe40003f86270 */
[----:B------:R-:W-:Y:S01]  /*ff50*/  ISETP.GE.AND P0, PT, R2, R40, PT ;  /* 0x000000280200720c */ /* 0x000fe20003f06270 */
[----:B------:R-:W-:Y:S01]  /*ff60*/  VIADD R2, R0, 0xffffff59 ;  /* 0xffffff5900027836 */ /* 0x000fe20000000000 */
[----:B------:R-:W-:-:S02]  /*ff70*/  FSEL R62, R4, -INF , !P1 ;  /* 0xff800000043e7808 */ /* 0x000fc40004800000 */
[----:B------:R-:W-:Y:S01]  /*ff80*/  FSEL R141, R6, -INF , !P5 ;  /* 0xff800000068d7808 */ /* 0x000fe20006800000 */
[----:B------:R-:W-:Y:S01]  /*ff90*/  FFMA.FTZ R6, R3, UR5, R188 ;  /* 0x0000000503067c23 */ /* 0x000fe200080100bc */
[----:B------:R-:W-:Y:S01]  /*ffa0*/  FSEL R136, R5, -INF , !P3 ;  /* 0xff80000005887808 */ /* 0x000fe20005800000 */
[----:B------:R-:W-:Y:S01]  /*ffb0*/  FFMA.FTZ R3, R3, UR5, R190 ;  /* 0x0000000503037c23 */ /* 0x000fe200080100be */
[----:B------:R-:W-:Y:S02]  /*ffc0*/  I2FP.F32.U32 R4, R2 ;  /* 0x0000000200047245 */ /* 0x000fe40000201000 */
[C---:B------:R-:W-:Y:S02]  /*ffd0*/  ISETP.GE.AND P2, PT, R2.reuse, R37, PT ;  /* 0x000000250200720c */ /* 0x040fe40003f46270 */
[C---:B------:R-:W-:Y:S02]  /*ffe0*/  ISETP.GE.AND P1, PT, R2.reuse, R39, PT ;  /* 0x000000270200720c */ /* 0x040fe40003f26270 */
[----:B------:R-:W-:-:S02]  /*fff0*/  ISETP.GE.AND P3, PT, R2, R38, PT ;  /* 0x000000260200720c */ /* 0x000fc40003f66270 */
[----:B------:R-:W-:Y:S01]  /*10000*/  ISETP.GE.AND P5, PT, R2, R40, PT ;  /* 0x000000280200720c */ /* 0x000fe20003fa6270 */
[----:B------:R-:W-:Y:S02]  /*10010*/  VIADD R2, R0, 0xffffff60 ;  /* 0xffffff6000027836 */ /* 0x000fe40000000000 */
[C---:B------:R-:W-:Y:S01]  /*10020*/  FFMA.FTZ R5, R4.reuse, UR5, R61 ;  /* 0x0000000504057c23 */ /* 0x040fe2000801003d */
[----:B------:R-:W-:Y:S01]  /*10030*/  FSEL R61, R3, -INF , !P0 ;  /* 0xff800000033d7808 */ /* 0x000fe20004000000 */
[----:B------:R-:W-:Y:S01]  /*10040*/  FFMA.FTZ R7, R4, UR5, R63 ;  /* 0x0000000504077c23 */ /* 0x000fe2000801003f */
[----:B------:R-:W-:Y:S01]  /*10050*/  FSEL R60, R6, -INF , !P4 ;  /* 0xff800000063c7808 */ /* 0x000fe20006000000 */
[C---:B------:R-:W-:Y:S01]  /*10060*/  FFMA.FTZ R6, R4.reuse, UR5, R189 ;  /* 0x0000000504067c23 */ /* 0x040fe200080100bd */
[----:B------:R-:W-:Y:S02]  /*10070*/  I2FP.F32.U32 R3, R2 ;  /* 0x0000000200037245 */ /* 0x000fe40000201000 */
[----:B------:R-:W-:Y:S01]  /*10080*/  FSEL R63, R5, -INF , !P2 ;  /* 0xff800000053f7808 */ /* 0x000fe20005000000 */
[----:B------:R-:W-:Y:S01]  /*10090*/  FFMA.FTZ R4, R4, UR5, R191 ;  /* 0x0000000504047c23 */ /* 0x000fe200080100bf */
[----:B------:R-:W-:Y:S01]  /*100a0*/  FSEL R67, R7, -INF , !P1 ;  /* 0xff80000007437808 */ /* 0x000fe20004800000 */
[C---:B------:R-:W-:Y:S01]  /*100b0*/  FFMA.FTZ R5, R3.reuse, UR5, R56 ;  /* 0x0000000503057c23 */ /* 0x040fe20008010038 */
[----:B------:R-:W-:Y:S01]  /*100c0*/  FSEL R56, R6, -INF , !P3 ;  /* 0xff80000006387808 */ /* 0x000fe20005800000 */
[----:B------:R-:W-:Y:S01]  /*100d0*/  FFMA.FTZ R6, R3, UR5, R58 ;  /* 0x0000000503067c23 */ /* 0x000fe2000801003a */
[----:B------:R-:W-:-:S02]  /*100e0*/  ISETP.GE.AND P4, PT, R2, R37, PT ;  /* 0x000000250200720c */ /* 0x000fc40003f86270 */
[C---:B------:R-:W-:Y:S02]  /*100f0*/  ISETP.GE.AND P0, PT, R2.reuse, R39, PT ;  /* 0x000000270200720c */ /* 0x040fe40003f06270 */
[C---:B------:R-:W-:Y:S02]  /*10100*/  ISETP.GE.AND P2, PT, R2.reuse, R38, PT ;  /* 0x000000260200720c */ /* 0x040fe40003f46270 */
[----:B------:R-:W-:Y:S01]  /*10110*/  ISETP.GE.AND P1, PT, R2, R40, PT ;  /* 0x000000280200720c */ /* 0x000fe20003f26270 */
[----:B------:R-:W-:Y:S01]  /*10120*/  VIADD R2, R0, 0xffffff61 ;  /* 0xffffff6100027836 */ /* 0x000fe20000000000 */
[----:B------:R-:W-:Y:S02]  /*10130*/  FSEL R58, R4, -INF , !P5 ;  /* 0xff800000043a7808 */ /* 0x000fe40006800000 */
[----:B------:R-:W-:Y:S01]  /*10140*/  FSEL R191, R6, -INF , !P0 ;  /* 0xff80000006bf7808 */ /* 0x000fe20004000000 */
[----:B------:R-:W-:Y:S01]  /*10150*/  FFMA.FTZ R6, R3, UR5, R184 ;  /* 0x0000000503067c23 */ /* 0x000fe200080100b8 */
[----:B------:R-:W-:Y:S01]  /*10160*/  FSEL R188, R5, -INF , !P4 ;  /* 0xff80000005bc7808 */ /* 0x000fe20006000000 */
[----:B------:R-:W-:Y:S01]  /*10170*/  FFMA.FTZ R3, R3, UR5, R186 ;  /* 0x0000000503037c23 */ /* 0x000fe200080100ba */
[----:B------:R-:W-:-:S02]  /*10180*/  I2FP.F32.U32 R4, R2 ;  /* 0x0000000200047245 */ /* 0x000fc40000201000 */
[C---:B------:R-:W-:Y:S02]  /*10190*/  ISETP.GE.AND P3, PT, R2.reuse, R37, PT ;  /* 0x000000250200720c */ /* 0x040fe40003f66270 */
[C---:B------:R-:W-:Y:S02]  /*101a0*/  ISETP.GE.AND P5, PT, R2.reuse, R39, PT ;  /* 0x000000270200720c */ /* 0x040fe40003fa6270 */
[C---:B------:R-:W-:Y:S02]  /*101b0*/  ISETP.GE.AND P4, PT, R2.reuse, R38, PT ;  /* 0x000000260200720c */ /* 0x040fe40003f86270 */
[----:B------:R-:W-:Y:S01]  /*101c0*/  ISETP.GE.AND P0, PT, R2, R40, PT ;  /* 0x000000280200720c */ /* 0x000fe20003f06270 */
[----:B------:R-:W-:Y:S02]  /*101d0*/  VIADD R2, R0, 0xffffff68 ;  /* 0xffffff6800027836 */ /* 0x000fe40000000000 */
[C---:B------:R-:W-:Y:S01]  /*101e0*/  FFMA.FTZ R5, R4.reuse, UR5, R57 ;  /* 0x0000000504057c23 */ /* 0x040fe20008010039 */
[----:B------:R-:W-:Y:S01]  /*101f0*/  FFMA.FTZ R7, R4, UR5, R59 ;  /* 0x0000000504077c23 */ /* 0x000fe2000801003b */
[----:B------:R-:W-:Y:S01]  /*10200*/  FSEL R194, R6, -INF , !P2 ;  /* 0xff80000006c27808 */ /* 0x000fe20005000000 */
[----:B------:R-:W-:Y:S01]  /*10210*/  FFMA.FTZ R6, R4, UR5, R185 ;  /* 0x0000000504067c23 */ /* 0x000fe200080100b9 */
[----:B------:R-:W-:-:S02]  /*10220*/  FSEL R200, R3, -INF , !P1 ;  /* 0xff80000003c87808 */ /* 0x000fc40004800000 */
[----:B------:R-:W-:Y:S01]  /*10230*/  I2FP.F32.U32 R3, R2 ;  /* 0x0000000200037245 */ /* 0x000fe20000201000 */
[----:B------:R-:W-:Y:S01]  /*10240*/  FFMA.FTZ R4, R4, UR5, R187 ;  /* 0x0000000504047c23 */ /* 0x000fe200080100bb */
[----:B------:R-:W-:Y:S02]  /*10250*/  FSEL R186, R5, -INF , !P3 ;  /* 0xff80000005ba7808 */ /* 0x000fe40005800000 */
[----:B------:R-:W-:Y:S01]  /*10260*/  FSEL R189, R7, -INF , !P5 ;  /* 0xff80000007bd7808 */ /* 0x000fe20006800000 */
[----:B------:R-:W-:Y:S01]  /*10270*/  FFMA.FTZ R5, R3, UR5, R52 ;  /* 0x0000000503057c23 */ /* 0x000fe20008010034 */
[C---:B------:R-:W-:Y:S02]  /*10280*/  ISETP.GE.AND P2, PT, R2.reuse, R37, PT ;  /* 0x000000250200720c */ /* 0x040fe40003f46270 */
[C---:B------:R-:W-:Y:S02]  /*10290*/  ISETP.GE.AND P1, PT, R2.reuse, R39, PT ;  /* 0x000000270200720c */ /* 0x040fe40003f26270 */
[----:B------:R-:W-:-:S02]  /*102a0*/  ISETP.GE.AND P3, PT, R2, R38, PT ;  /* 0x000000260200720c */ /* 0x000fc40003f66270 */
[----:B------:R-:W-:Y:S01]  /*102b0*/  ISETP.GE.AND P5, PT, R2, R40, PT ;  /* 0x000000280200720c */ /* 0x000fe20003fa6270 */
[----:B------:R-:W-:Y:S01]  /*102c0*/  VIADD R2, R0, 0xffffff69 ;  /* 0xffffff6900027836 */ /* 0x000fe20000000000 */
[----:B------:R-:W-:Y:S01]  /*102d0*/  FSEL R187, R6, -INF , !P4 ;  /* 0xff80000006bb7808 */ /* 0x000fe20006000000 */
[----:B------:R-:W-:Y:S01]  /*102e0*/  FFMA.FTZ R6, R3, UR5, R54 ;  /* 0x0000000503067c23 */ /* 0x000fe20008010036 */
[----:B------:R-:W-:Y:S02]  /*102f0*/  FSEL R193, R4, -INF , !P0 ;  /* 0xff80000004c17808 */ /* 0x000fe40004000000 */
[----:B------:R-:W-:Y:S02]  /*10300*/  FSEL R184, R5, -INF , !P2 ;  /* 0xff80000005b87808 */ /* 0x000fe40005000000 */
[----:B------:R-:W-:Y:S02]  /*10310*/  I2FP.F32.U32 R4, R2 ;  /* 0x0000000200047245 */ /* 0x000fe40000201000 */
[----:B------:R-:W-:Y:S01]  /*10320*/  FSEL R185, R6, -INF , !P1 ;  /* 0xff80000006b97808 */ /* 0x000fe20004800000 */
[----:B------:R-:W-:Y:S01]  /*10330*/  FFMA.FTZ R6, R3, UR5, R180 ;  /* 0x0000000503067c23 */ /* 0x000fe200080100b4 */
[----:B------:R-:W-:-:S02]  /*10340*/  ISETP.GE.AND P4, PT, R2, R37, PT ;  /* 0x000000250200720c */ /* 0x000fc40003f86270 */
[C---:B------:R-:W-:Y:S02]  /*10350*/  ISETP.GE.AND P0, PT, R2.reuse, R39, PT ;  /* 0x000000270200720c */ /* 0x040fe40003f06270 */
[C---:B------:R-:W-:Y:S02]  /*10360*/  ISETP.GE.AND P2, PT, R2.reuse, R38, PT ;  /* 0x000000260200720c */ /* 0x040fe40003f46270 */
[----:B------:R-:W-:Y:S01]  /*10370*/  ISETP.GE.AND P1, PT, R2, R40, PT ;  /* 0x000000280200720c */ /* 0x000fe20003f26270 */
[----:B------:R-:W-:Y:S01]  /*10380*/  FFMA.FTZ R2, R3, UR5, R182 ;  /* 0x0000000503027c23 */ /* 0x000fe200080100b6 */
[----:B------:R-:W-:Y:S02]  /*10390*/  VIADD R3, R0, 0xffffff70 ;  /* 0xffffff7000037836 */ /* 0x000fe40000000000 */
[C---:B------:R-:W-:Y:S01]  /*103a0*/  FFMA.FTZ R5, R4.reuse, UR5, R53 ;  /* 0x0000000504057c23 */ /* 0x040fe20008010035 */
[----:B------:R-:W-:Y:S01]  /*103b0*/  FFMA.FTZ R7, R4, UR5, R55 ;  /* 0x0000000504077c23 */ /* 0x000fe20008010037 */
[----:B------:R-:W-:-:S02]  /*103c0*/  FSEL R195, R2, -INF , !P5 ;  /* 0xff80000002c37808 */ /* 0x000fc40006800000 */
[----:B------:R-:W-:Y:S02]  /*103d0*/  I2FP.F32.U32 R2, R3 ;  /* 0x0000000300027245 */ /* 0x000fe40000201000 */
[----:B------:R-:W-:Y:S02]  /*103e0*/  FSEL R190, R6, -INF , !P3 ;  /* 0xff80000006be7808 */ /* 0x000fe40005800000 */
[----:B------:R-:W-:Y:S02]  /*103f0*/  FSEL R180, R5, -INF , !P4 ;  /* 0xff80000005b47808 */ /* 0x000fe40006000000 */
[----:B------:R-:W-:Y:S01]  /*10400*/  FSEL R182, R7, -INF , !P0 ;  /* 0xff80000007b67808 */ /* 0x000fe20004000000 */
[----:B------:R-:W-:Y:S01]  /*10410*/  FFMA.FTZ R6, R4, UR5, R181 ;  /* 0x0000000504067c23 */ /* 0x000fe200080100b5 */
[C---:B------:R-:W-:Y:S02]  /*10420*/  ISETP.GE.AND P3, PT, R3.reuse, R37, PT ;  /* 0x000000250300720c */ /* 0x040fe40003f66270 */
[----:B------:R-:W-:-:S02]  /*10430*/  ISETP.GE.AND P5, PT, R3, R39, PT ;  /* 0x000000270300720c */ /* 0x000fc40003fa6270 */
[C---:B------:R-:W-:Y:S02]  /*10440*/  ISETP.GE.AND P4, PT, R3.reuse, R38, PT ;  /* 0x000000260300720c */ /* 0x040fe40003f86270 */
[----:B------:R-:W-:Y:S01]  /*10450*/  ISETP.GE.AND P0, PT, R3, R40, PT ;  /* 0x000000280300720c */ /* 0x000fe20003f06270 */
[----:B------:R-:W-:Y:S01]  /*10460*/  FFMA.FTZ R3, R4, UR5, R183 ;  /* 0x0000000504037c23 */ /* 0x000fe200080100b7 */
[C---:B------:R-:W-:Y:S01]  /*10470*/  FFMA.FTZ R4, R2.reuse, UR5, R46 ;  /* 0x0000000502047c23 */ /* 0x040fe2000801002e */
[----:B------:R-:W-:Y:S01]  /*10480*/  USHF.L.U32 UR4, UR19, 0x1, URZ ;  /* 0x0000000113047899 */ /* 0x000fe200080006ff */
[C---:B------:R-:W-:Y:S01]  /*10490*/  FFMA.FTZ R5, R2.reuse, UR5, R44 ;  /* 0x0000000502057c23 */ /* 0x040fe2000801002c */
[C---:B------:R-:W-:Y:S01]  /*104a0*/  FFMA.FTZ R9, R2.reuse, UR5, R176 ;  /* 0x0000000502097c23 */ /* 0x040fe200080100b0 */
[----:B------:R-:W-:Y:S01]  /*104b0*/  FFMA.FTZ R7, R2, UR5, R178 ;  /* 0x0000000502077c23 */ /* 0x000fe200080100b2 */
[----:B------:R-:W-:Y:S01]  /*104c0*/  VIADD R2, R0, 0xffffff71 ;  /* 0xffffff7100027836 */ /* 0x000fe20000000000 */
[----:B------:R-:W-:Y:S01]  /*104d0*/  SHF.R.U32.HI R13, RZ, 0x5, R217 ;  /* 0x00000005ff0d7819 */ /* 0x000fe200000116d9 */
[----:B------:R-:W-:Y:S01]  /*104e0*/  UIADD3 UR8, UPT, UPT, UR4, -0x6, URZ ;  /* 0xfffffffa04087890 */ /* 0x000fe2000fffe0ff */
[----:B------:R-:W-:-:S02]  /*104f0*/  FSEL R181, R6, -INF , !P2 ;  /* 0xff80000006b57808 */ /* 0x000fc40005000000 */
[----:B------:R-:W-:Y:S02]  /*10500*/  FSEL R183, R3, -INF , !P1 ;  /* 0xff80000003b77808 */ /* 0x000fe40004800000 */
[----:B------:R-:W-:Y:S02]  /*10510*/  FSEL R229, R5, -INF , !P3 ;  /* 0xff80000005e57808 */ /* 0x000fe40005800000 */
[----:B------:R-:W-:Y:S02]  /*10520*/  FSEL R203, R4, -INF , !P5 ;  /* 0xff80000004cb7808 */ /* 0x000fe40006800000 */
[C---:B------:R-:W-:Y:S02]  /*10530*/  ISETP.GE.AND P2, PT, R2.reuse, R37, PT ;  /* 0x000000250200720c */ /* 0x040fe40003f46270 */
[C---:B------:R-:W-:Y:S02]  /*10540*/  ISETP.GE.AND P1, PT, R2.reuse, R39, PT ;  /* 0x000000270200720c */ /* 0x040fe40003f26270 */
[----:B------:R-:W-:-:S02]  /*10550*/  ISETP.GE.AND P3, PT, R2, R38, PT ;  /* 0x000000260200720c */ /* 0x000fc40003f66270 */
[----:B------:R-:W-:Y:S02]  /*10560*/  ISETP.GE.AND P5, PT, R2, R40, PT ;  /* 0x000000280200720c */ /* 0x000fe40003fa6270 */
[----:B------:R-:W-:Y:S01]  /*10570*/  I2FP.F32.U32 R2, R2 ;  /* 0x0000000200027245 */ /* 0x000fe20000201000 */
[----:B--2---:R-:W-:Y:S02]  /*10580*/  IMAD.MOV.U32 R46, RZ, RZ, R14 ;  /* 0x000000ffff2e7224 */ /* 0x004fe400078e000e */
[----:B------:R-:W1:Y:S01]  /*10590*/  S2R R14, SR_CTAID.X ;  /* 0x00000000000e7919 */ /* 0x000e620000002500 */
[----:B---3--:R-:W-:Y:S01]  /*105a0*/  LOP3.LUT R3, R223, UR8, R225, 0x96, !PT ;  /* 0x00000008df037c12 */ /* 0x008fe2000f8e96e1 */
[C---:B------:R-:W-:Y:S01]  /*105b0*/  VIADD R10, R0.reuse, 0xffffff79 ;  /* 0xffffff79000a7836 */ /* 0x040fe20000000000 */
[----:B------:R-:W-:Y:S01]  /*105c0*/  IADD3 R8, PT, PT, R0, -0x88, RZ ;  /* 0xffffff7800087810 */ /* 0x000fe20007ffe0ff */
[----:B------:R-:W-:Y:S01]  /*105d0*/  FFMA.FTZ R0, R2, UR5, R47 ;  /* 0x0000000502007c23 */ /* 0x000fe2000801002f */
[----:B------:R-:W-:Y:S01]  /*105e0*/  FSEL R202, R7, -INF , !P0 ;  /* 0xff80000007ca7808 */ /* 0x000fe20004000000 */
[----:B------:R-:W-:-:S02]  /*105f0*/  IMAD.MOV.U32 R47, RZ, RZ, R15 ;  /* 0x000000ffff2f7224 */ /* 0x000fc400078e000f */
[----:B------:R-:W-:Y:S01]  /*10600*/  FFMA.FTZ R4, R2, UR5, R45 ;  /* 0x0000000502047c23 */ /* 0x000fe2000801002d */
[----:B------:R-:W-:Y:S01]  /*10610*/  IMAD.WIDE.U32 R6, R3, -0x326172a9, RZ ;  /* 0xcd9e8d5703067825 */ /* 0x000fe200078e00ff */
[----:B------:R-:W-:-:S03]  /*10620*/  FSEL R201, R0, -INF , !P1 ;  /* 0xff80000000c97808 */ /* 0x000fc60004800000 */
[----:B-1----:R-:W-:Y:S01]  /*10630*/  IMAD R14, R14, 0x8, R13 ;  /* 0x000000080e0e7824 */ /* 0x002fe200078e020d */
[----:B------:R-:W-:Y:S01]  /*10640*/  FSEL R34, R9, -INF , !P4 ;  /* 0xff80000009227808 */ /* 0x000fe20006000000 */
[C---:B------:R-:W-:Y:S01]  /*10650*/  VIADD R53, R223.reuse, 0x76cf5d0a ;  /* 0x76cf5d0adf357836 */ /* 0x040fe20000000000 */
[----:B------:R-:W-:Y:S01]  /*10660*/  FSEL R23, R18, -INF , !P6 ;  /* 0xff80000012177808 */ /* 0x000fe20007000000 */
[----:B------:R-:W-:Y:S01]  /*10670*/  VIADD R14, R14, 0x4 ;  /* 0x000000040e0e7836 */ /* 0x000fe20000000000 */
[----:B------:R-:W-:Y:S01]  /*10680*/  MOV R22, R42 ;  /* 0x0000002a00167202 */ /* 0x000fe20000000f00 */
[----:B------:R-:W-:Y:S01]  /*10690*/  VIADD R54, R223, 0x32370b8f ;  /* 0x32370b8fdf367836 */ /* 0x000fe20000000000 */
[----:B------:R-:W1:Y:S01]  /*106a0*/  LDCU UR8, c[0x0][0x45c] ;  /* 0x00008b80ff0877ac */ /* 0x000e620008000800 */
[----:B------:R-:W-:-:S03]  /*106b0*/  IMAD.WIDE.U32 R14, R14, -0x326172a9, RZ ;  /* 0xcd9e8d570e0e7825 */ /* 0x000fc600078e00ff */
[----:B------:R-:W-:-:S03]  /*106c0*/  LOP3.LUT R0, R241, R14, R7, 0x96, !PT ;  /* 0x0000000ef1007212 */ /* 0x000fc600078e9607 */
[----:B------:R-:W2:Y:S01]  /*106d0*/  S2R R14, SR_CTAID.X ;  /* 0x00000000000e7919 */ /* 0x000ea20000002500 */
[C---:B------:R-:W-:Y:S01]  /*106e0*/  FFMA.FTZ R3, R2.reuse, UR5, R177 ;  /* 0x0000000502037c23 */ /* 0x040fe200080100b1 */
[----:B------:R-:W-:-:S04]  /*106f0*/  FFMA.FTZ R2, R2, UR5, R179 ;  /* 0x0000000502027c23 */ /* 0x000fc800080100b3 */
[----:B------:R-:W-:Y:S02]  /*10700*/  FSEL R35, R3, -INF , !P3 ;  /* 0xff80000003237808 */ /* 0x000fe40005800000 */
[----:B------:R-:W-:Y:S01]  /*10710*/  LOP3.LUT R3, R247, R6, R47, 0x96, !PT ;  /* 0x00000006f7037212 */ /* 0x000fe200078e962f */
[----:B----4-:R-:W-:Y:S01]  /*10720*/  IMAD.MOV.U32 R45, RZ, RZ, R17 ;  /* 0x000000ffff2d7224 */ /* 0x010fe200078e0011 */
[-C--:B------:R-:W-:Y:S02]  /*10730*/  ISETP.GE.AND P4, PT, R8, R37.reuse, PT ;  /* 0x000000250800720c */ /* 0x080fe40003f86270 */
[----:B------:R-:W-:Y:S02]  /*10740*/  ISETP.GE.AND P0, PT, R10, R37, PT ;  /* 0x000000250a00720c */ /* 0x000fe40003f06270 */
[----:B------:R-:W-:Y:S01]  /*10750*/  FSEL R52, R4, -INF , !P2 ;  /* 0xff80000004347808 */ /* 0x000fe20005000000 */
[----:B------:R-:W-:Y:S01]  /*10760*/  IMAD.WIDE.U32 R4, R0, -0x2daee0ad, RZ ;  /* 0xd2511f5300047825 */ /* 0x000fe200078e00ff */
[----:B------:R-:W-:-:S03]  /*10770*/  FSEL R37, R2, -INF , !P5 ;  /* 0xff80000002257808 */ /* 0x000fc60006800000 */
[----:B------:R-:W-:Y:S01]  /*10780*/  IMAD.WIDE.U32 R2, R3, -0x2daee0ad, RZ ;  /* 0xd2511f5303027825 */ /* 0x000fe200078e00ff */
[----:B------:R-:W-:Y:S02]  /*10790*/  I2FP.F32.U32 R9, R8 ;  /* 0x0000000800097245 */ /* 0x000fe40000201000 */
[----:B------:R-:W-:Y:S01]  /*107a0*/  LOP3.LUT R6, R247, R6, R45, 0x96, !PT ;  /* 0x00000006f7067212 */ /* 0x000fe200078e962d */
[----:B--2---:R-:W-:-:S04]  /*107b0*/  IMAD R14, R14, 0x8, R13 ;  /* 0x000000080e0e7824 */ /* 0x004fc800078e020d */
[----:B------:R-:W-:Y:S01]  /*107c0*/  IMAD.WIDE.U32 R14, R14, -0x326172a9, RZ ;  /* 0xcd9e8d570e0e7825 */ /* 0x000fe200078e00ff */
[----:B-----5:R-:W-:Y:S02]  /*107d0*/  LOP3.LUT R5, R53, R226, R5, 0x96, !PT ;  /* 0x000000e235057212 */ /* 0x020fe400078e9605 */
[----:B------:R-:W-:Y:S02]  /*107e0*/  LOP3.LUT R0, R54, R4, R3, 0x96, !PT ;  /* 0x0000000436007212 */ /* 0x000fe400078e9603 */
[----:B------:R-:W-:Y:S01]  /*107f0*/  LOP3.LUT R7, R241, R14, R7, 0x96, !PT ;  /* 0x0000000ef1077212 */ /* 0x000fe200078e9607 */
[----:B------:R-:W-:Y:S01]  /*10800*/  FFMA.FTZ R3, R9, UR5, R172 ;  /* 0x0000000509037c23 */ /* 0x000fe200080100ac */
[----:B------:R-:W-:Y:S02]  /*10810*/  IMAD.MOV.U32 R208, RZ, RZ, R12 ;  /* 0x000000ffffd07224 */ /* 0x000fe400078e000c */
[----:B------:R-:W-:-:S04]  /*10820*/  IMAD.WIDE.U32 R14, R6, -0x2daee0ad, RZ ;  /* 0xd2511f53060e7825 */ /* 0x000fc800078e00ff */
[----:B------:R-:W-:Y:S01]  /*10830*/  IMAD.WIDE.U32 R12, R7, -0x2daee0ad, RZ ;  /* 0xd2511f53070c7825 */ /* 0x000fe200078e00ff */
[----:B------:R-:W-:-:S03]  /*10840*/  FSEL R18, R3, -INF , !P4 ;  /* 0xff80000003127808 */ /* 0x000fc60006000000 */
[----:B------:R-:W-:Y:S01]  /*10850*/  IMAD.WIDE.U32 R4, R5, -0x326172a9, RZ ;  /* 0xcd9e8d5705047825 */ /* 0x000fe200078e00ff */
[----:B------:R-:W-:-:S03]  /*10860*/  ISETP.GE.AND P2, PT, R8, R39, PT ;  /* 0x000000270800720c */ /* 0x000fc60003f46270 */
[----:B------:R-:W-:Y:S01]  /*10870*/  IMAD.WIDE.U32 R6, R0, -0x326172a9, RZ ;  /* 0xcd9e8d5700067825 */ /* 0x000fe200078e00ff */
[C---:B------:R-:W-:Y:S02]  /*10880*/  ISETP.GE.AND P3, PT, R8.reuse, R38, PT ;  /* 0x000000260800720c */ /* 0x040fe40003f66270 */
[----:B------:R-:W-:Y:S02]  /*10890*/  ISETP.GE.AND P4, PT, R8, R40, PT ;  /* 0x000000280800720c */ /* 0x000fe40003f86270 */
[----:B------:R-:W-:Y:S02]  /*108a0*/  LOP3.LUT R3, R53, R210, R13, 0x96, !PT ;  /* 0x000000d235037212 */ /* 0x000fe400078e960d */
[----:B------:R-:W-:Y:S02]  /*108b0*/  LOP3.LUT R8, R246, R46, R5, 0x96, !PT ;  /* 0x0000002ef6087212 */ /* 0x000fe400078e9605 */
[----:B------:R-:W-:Y:S01]  /*108c0*/  LOP3.LUT R0, R252, R4, R7, 0x96, !PT ;  /* 0x00000004fc007212 */ /* 0x000fe200078e9607 */
[----:B------:R-:W-:Y:S01]  /*108d0*/  IMAD.MOV.U32 R212, RZ, RZ, R11 ;  /* 0x000000ffffd47224 */ /* 0x000fe200078e000b */
[----:B------:R-:W-:Y:S01]  /*108e0*/  LOP3.LUT R11, R54, R12, R15, 0x96, !PT ;  /* 0x0000000c360b7212 */ /* 0x000fe200078e960f */
[----:B------:R-:W-:-:S02]  /*108f0*/  IMAD.MOV.U32 R44, RZ, RZ, R16 ;  /* 0x000000ffff2c7224 */ /* 0x000fc400078e0010 */
[----:B------:R-:W-:Y:S02]  /*10900*/  VIADD R55, R223, 0xed9eba14 ;  /* 0xed9eba14df377836 */ /* 0x000fe40000000000 */
[----:B------:R-:W-:-:S04]  /*10910*/  IMAD.WIDE.U32 R4, R3, -0x326172a9, RZ ;  /* 0xcd9e8d5703047825 */ /* 0x000fc800078e00ff */
[----:B------:R-:W-:-:S04]  /*10920*/  IMAD.WIDE.U32 R12, R8, -0x2daee0ad, RZ ;  /* 0xd2511f53080c7825 */ /* 0x000fc800078e00ff */
[----:B------:R-:W-:Y:S02]  /*10930*/  VIADD R59, R223, 0xa9066899 ;  /* 0xa9066899df3b7836 */ /* 0x000fe40000000000 */
[----:B------:R-:W-:Y:S01]  /*10940*/  IMAD.WIDE.U32 R198, R0, -0x2daee0ad, RZ ;  /* 0xd2511f5300c67825 */ /* 0x000fe200078e00ff */
[----:B------:R-:W-:-:S03]  /*10950*/  LOP3.LUT R3, R246, R44, R5, 0x96, !PT ;  /* 0x0000002cf6037212 */ /* 0x000fc600078e9605 */
[----:B------:R-:W-:Y:S01]  /*10960*/  IMAD.MOV.U32 R21, RZ, RZ, R43 ;  /* 0x000000ffff157224 */ /* 0x000fe200078e002b */
[----:B------:R-:W-:Y:S01]  /*10970*/  LOP3.LUT R2, R55, R2, R13, 0x96, !PT ;  /* 0x0000000237027212 */ /* 0x000fe200078e960d */
[----:B------:R-:W-:Y:S01]  /*10980*/  IMAD.WIDE.U32 R42, R11, -0x326172a9, RZ ;  /* 0xcd9e8d570b2a7825 */ /* 0x000fe200078e00ff */
[----:B------:R-:W-:Y:S02]  /*10990*/  LOP3.LUT R11, R59, R12, R199, 0x96, !PT ;  /* 0x0000000c3b0b7212 */ /* 0x000fe400078e96c7 */
[----:B------:R-:W-:Y:S01]  /*109a0*/  I2FP.F32.U32 R7, R10 ;  /* 0x0000000a00077245 */ /* 0x000fe20000201000 */
[----:B------:R-:W-:Y:S01]  /*109b0*/  IMAD.WIDE.U32 R12, R3, -0x2daee0ad, RZ ;  /* 0xd2511f53030c7825 */ /* 0x000fe200078e00ff */
[----:B------:R-:W-:-:S03]  /*109c0*/  LOP3.LUT R0, R252, R4, R43, 0x96, !PT ;  /* 0x00000004fc007212 */ /* 0x000fc600078e962b */
[----:B------:R-:W-:-:S04]  /*109d0*/  IMAD.WIDE.U32 R4, R2, -0x326172a9, RZ ;  /* 0xcd9e8d5702047825 */ /* 0x000fc800078e00ff */
[----:B------:R-:W-:Y:S01]  /*109e0*/  FFMA.FTZ R8, R7, UR5, R173 ;  /* 0x0000000507087c23 */ /* 0x000fe200080100ad */
[----:B------:R-:W-:-:S04]  /*109f0*/  IMAD.WIDE.U32 R2, R11, -0x326172a9, RZ ;  /* 0xcd9e8d570b027825 */ /* 0x000fc800078e00ff */
[----:B------:R-:W-:Y:S01]  /*10a00*/  IMAD.WIDE.U32 R172, R0, -0x2daee0ad, RZ ;  /* 0xd2511f5300ac7825 */ /* 0x000fe200078e00ff */
[----:B------:R-:W-:Y:S02]  /*10a10*/  LOP3.LUT R0, R240, R4, R3, 0x96, !PT ;  /* 0x00000004f0007212 */ /* 0x000fe400078e9603 */
[----:B------:R-:W-:-:S04]  /*10a20*/  FMNMX3.FTZ R3, R221, R19, R33, !PT ;  /* 0x00000013dd037276 */ /* 0x000fc80007810021 */
[----:B------:R-:W-:Y:S02]  /*10a30*/  FMNMX3.FTZ R4, R3, R26, R25, !PT ;  /* 0x0000001a03047276 */ /* 0x000fe40007810019 */
[----:B------:R-:W-:Y:S02]  /*10a40*/  FSEL R251, R8, -INF , !P0 ;  /* 0xff80000008fb7808 */ /* 0x000fe40004000000 */
[----:B------:R-:W-:Y:S02]  /*10a50*/  ISETP.GE.AND P0, PT, R10, R40, PT ;  /* 0x000000280a00720c */ /* 0x000fe40003f06270 */
[----:B------:R-:W-:Y:S02]  /*10a60*/  FMNMX3.FTZ R4, R4, R65, R64, !PT ;  /* 0x0000004104047276 */ /* 0x000fe40007810040 */
[----:B------:R-:W-:Y:S01]  /*10a70*/  LOP3.LUT R40, R245, R6, R5, 0x96, !PT ;  /* 0x00000006f5287212 */ /* 0x000fe200078e9605 */
[----:B------:R-:W-:Y:S01]  /*10a80*/  FFMA.FTZ R5, R7, UR5, R205 ;  /* 0x0000000507057c23 */ /* 0x000fe200080100cd */
[----:B------:R-:W-:Y:S01]  /*10a90*/  ISETP.GE.AND P5, PT, R10, R38, PT ;  /* 0x000000260a00720c */ /* 0x000fe20003fa6270 */
[----:B------:R-:W-:Y:S01]  /*10aa0*/  FFMA.FTZ R6, R9, UR5, R204 ;  /* 0x0000000509067c23 */ /* 0x000fe200080100cc */
[----:B------:R-:W-:-:S02]  /*10ab0*/  FMNMX3.FTZ R4, R4, R60, R56, !PT ;  /* 0x0000003c04047276 */ /* 0x000fc40007810038 */
[----:B------:R-:W-:Y:S01]  /*10ac0*/  ISETP.GE.AND P1, PT, R10, R39, PT ;  /* 0x000000270a00720c */ /* 0x000fe20003f26270 */
[----:B------:R-:W-:Y:S01]  /*10ad0*/  FFMA.FTZ R10, R9, UR5, R174 ;  /* 0x00000005090a7c23 */ /* 0x000fe200080100ae */
[----:B------:R-:W-:Y:S01]  /*10ae0*/  LOP3.LUT R8, R59, R12, R173, 0x96, !PT ;  /* 0x0000000c3b087212 */ /* 0x000fe200078e96ad */
[----:B------:R-:W-:Y:S01]  /*10af0*/  FFMA.FTZ R12, R9, UR5, R206 ;  /* 0x00000005090c7c23 */ /* 0x000fe200080100ce */
[----:B------:R-:W-:Y:S01]  /*10b00*/  FSEL R250, R5, -INF , !P5 ;  /* 0xff80000005fa7808 */ /* 0x000fe20006800000 */
[C---:B------:R-:W-:Y:S01]  /*10b10*/  FFMA.FTZ R9, R7.reuse, UR5, R175 ;  /* 0x0000000507097c23 */ /* 0x040fe200080100af */
[----:B------:R-:W-:Y:S01]  /*10b20*/  FFMA.FTZ R11, R7, UR5, R207 ;  /* 0x00000005070b7c23 */ /* 0x000fe200080100cf */
[----:B------:R-:W-:Y:S02]  /*10b30*/  FMNMX3.FTZ R4, R4, R194, R187, !PT ;  /* 0x000000c204047276 */ /* 0x000fe400078100bb */
[----:B------:R-:W-:Y:S01]  /*10b40*/  FMNMX3.FTZ R5, R216, R24, R50, !PT ;  /* 0x00000018d8057276 */ /* 0x000fe20007810032 */
[----:B------:R-:W-:Y:S01]  /*10b50*/  IMAD.MOV.U32 R15, RZ, RZ, R2 ;  /* 0x000000ffff0f7224 */ /* 0x000fe200078e0002 */
[----:B------:R-:W-:-:S02]  /*10b60*/  LOP3.LUT R20, R55, R14, R13, 0x96, !PT ;  /* 0x0000000e37147212 */ /* 0x000fc400078e960d */
[----:B------:R-:W-:Y:S02]  /*10b70*/  FSEL R248, R6, -INF , !P3 ;  /* 0xff80000006f87808 */ /* 0x000fe40005800000 */
[----:B------:R-:W-:Y:S01]  /*10b80*/  FMNMX3.FTZ R7, R219, R51, R41, !PT ;  /* 0x00000033db077276 */ /* 0x000fe20007810029 */
[----:B------:R-:W-:Y:S01]  /*10b90*/  IMAD.MOV.U32 R206, RZ, RZ, R35 ;  /* 0x000000ffffce7224 */ /* 0x000fe200078e0023 */
[C---:B------:R-:W-:Y:S01]  /*10ba0*/  PRMT R17, R2.reuse, 0x7771, RZ ;  /* 0x0000777102117816 */ /* 0x040fe200000000ff */
[----:B------:R-:W-:Y:S01]  /*10bb0*/  IMAD.MOV.U32 R205, RZ, RZ, R34 ;  /* 0x000000ffffcd7224 */ /* 0x000fe200078e0022 */
[C---:B------:R-:W-:Y:S02]  /*10bc0*/  PRMT R16, R2.reuse, 0x7773, RZ ;  /* 0x0000777302107816 */ /* 0x040fe400000000ff */
[----:B------:R-:W-:Y:S01]  /*10bd0*/  PRMT R14, R2, 0x7772, RZ ;  /* 0x00007772020e7816 */ /* 0x000fe200000000ff */
[----:B------:R-:W-:Y:S01]  /*10be0*/  IMAD.WIDE.U32 R2, R8, -0x326172a9, RZ ;  /* 0xcd9e8d5708027825 */ /* 0x000fe200078e00ff */
        /* <DEDUP_REMOVED lines=16> */
[----:B------:R-:W2:Y:S01]  /*10cf0*/  SHFL.BFLY PT, R8, R4, 0x2, 0x1f ;  /* 0x0c401f0004087f89 */ /* 0x000ea200000e0000 */
[----:B------:R-:W-:Y:S02]  /*10d00*/  FMNMX3.FTZ R6, R6, R185, R182, !PT ;  /* 0x000000b906067276 */ /* 0x000fe400078100b6 */
[----:B------:R-:W-:Y:S02]  /*10d10*/  FMNMX3.FTZ R5, R5, R195, R183, !PT ;  /* 0x000000c305057276 */ /* 0x000fe400078100b7 */
[----:B------:R-:W-:Y:S01]  /*10d20*/  FMNMX3.FTZ R140, R140, R184, R180, !PT ;  /* 0x000000b88c8c7276 */ /* 0x000fe200078100b4 */
[----:B------:R-:W-:Y:S01]  /*10d30*/  IMAD.MOV.U32 R207, RZ, RZ, R18 ;  /* 0x000000ffffcf7224 */ /* 0x000fe200078e0012 */
[----:B------:R-:W-:-:S02]  /*10d40*/  FSEL R238, R10, -INF , !P2 ;  /* 0xff8000000aee7808 */ /* 0x000fc40005000000 */
[----:B------:R-:W-:Y:S02]  /*10d50*/  FSEL R237, R9, -INF , !P1 ;  /* 0xff80000009ed7808 */ /* 0x000fe40004800000 */
[----:B------:R-:W-:Y:S02]  /*10d60*/  FSEL R249, R12, -INF , !P4 ;  /* 0xff8000000cf97808 */ /* 0x000fe40006000000 */
[----:B------:R-:W-:Y:S02]  /*10d70*/  FSEL R239, R11, -INF , !P0 ;  /* 0xff8000000bef7808 */ /* 0x000fe40004000000 */
[----:B------:R-:W-:Y:S02]  /*10d80*/  FMNMX3.FTZ R6, R6, R203, R201, !PT ;  /* 0x000000cb06067276 */ /* 0x000fe400078100c9 */
[----:B------:R-:W-:Y:S02]  /*10d90*/  FMNMX3.FTZ R5, R5, R202, R37, !PT ;  /* 0x000000ca05057276 */ /* 0x000fe40007810025 */
[----:B------:R-:W-:-:S02]  /*10da0*/  FMNMX3.FTZ R140, R140, R229, R52, !PT ;  /* 0x000000e58c8c7276 */ /* 0x000fc40007810034 */
[----:B------:R-:W-:Y:S02]  /*10db0*/  FMNMX3.FTZ R139, R6, R238, R237, !PT ;  /* 0x000000ee068b7276 */ /* 0x000fe400078100ed */
[----:B------:R-:W-:Y:S02]  /*10dc0*/  FMNMX3.FTZ R137, R5, R249, R239, !PT ;  /* 0x000000f905897276 */ /* 0x000fe400078100ef */
[----:B------:R-:W-:Y:S01]  /*10dd0*/  FMNMX3.FTZ R140, R140, R207, R251, !PT ;  /* 0x000000cf8c8c7276 */ /* 0x000fe200078100fb */
[----:B------:R-:W3:Y:S04]  /*10de0*/  SHFL.BFLY PT, R11, R139, 0x2, 0x1f ;  /* 0x0c401f008b0b7f89 */ /* 0x000ee800000e0000 */
[----:B------:R-:W4:Y:S04]  /*10df0*/  SHFL.BFLY PT, R12, R137, 0x2, 0x1f ;  /* 0x0c401f00890c7f89 */ /* 0x000f2800000e0000 */
[----:B------:R-:W5:Y:S01]  /*10e00*/  SHFL.BFLY PT, R9, R140, 0x2, 0x1f ;  /* 0x0c401f008c097f89 */ /* 0x000f6200000e0000 */
[----:B------:R-:W-:Y:S01]  /*10e10*/  IMAD.MOV.U32 R10, RZ, RZ, R2 ;  /* 0x000000ffff0a7224 */ /* 0x000fe200078e0002 */
[----:B------:R-:W-:-:S02]  /*10e20*/  PRMT R13, R2, 0x7773, RZ ;  /* 0x00007773020d7816 */ /* 0x000fc400000000ff */
[----:B------:R-:W-:Y:S02]  /*10e30*/  PRMT R7, R2, 0x7772, RZ ;  /* 0x0000777202077816 */ /* 0x000fe400000000ff */
[----:B------:R-:W-:Y:S01]  /*10e40*/  LOP3.LUT R5, R15, 0xff, RZ, 0xc0, !PT ;  /* 0x000000ff0f057812 */ /* 0x000fe200078ec0ff */
[----:B------:R-:W-:Y:S01]  /*10e50*/  IMAD.WIDE.U32 R34, R20, -0x326172a9, RZ ;  /* 0xcd9e8d5714227825 */ /* 0x000fe200078e00ff */
[----:B--2---:R-:W-:Y:S02]  /*10e60*/  FMNMX.FTZ R4, R4, R8, !PT ;  /* 0x0000000804047209 */ /* 0x004fe40007810000 */
[----:B------:R-:W-:Y:S02]  /*10e70*/  PRMT R6, R0, 0x7632, R6 ;  /* 0x0000763200067816 */ /* 0x000fe40000000006 */
[----:B------:R-:W-:Y:S02]  /*10e80*/  LOP3.LUT R10, R10, 0xff, RZ, 0xc0, !PT ;  /* 0x000000ff0a0a7812 */ /* 0x000fe400078ec0ff */
[----:B------:R-:W-:-:S02]  /*10e90*/  PRMT R2, R2, 0x7771, RZ ;  /* 0x0000777102027816 */ /* 0x000fc400000000ff */
[----:B------:R-:W-:Y:S02]  /*10ea0*/  PRMT R18, R7, 0x5410, R13 ;  /* 0x0000541007127816 */ /* 0x000fe4000000000d */
[----:B------:R-:W-:Y:S02]  /*10eb0*/  PRMT R17, R5, 0x5410, R17 ;  /* 0x0000541005117816 */ /* 0x000fe40000000011 */
[C---:B------:R-:W-:Y:S02]  /*10ec0*/  LOP3.LUT R5, R0.reuse, 0xffff, RZ, 0xc0, !PT ;  /* 0x0000ffff00057812 */ /* 0x040fe400078ec0ff */
[----:B------:R-:W-:Y:S02]  /*10ed0*/  LOP3.LUT R8, R0, 0xff, RZ, 0xc0, !PT ;  /* 0x000000ff00087812 */ /* 0x000fe400078ec0ff */
[----:B------:R-:W-:Y:S01]  /*10ee0*/  SHF.R.U32.HI R7, RZ, 0x18, R0 ;  /* 0x00000018ff077819 */ /* 0x000fe20000011600 */
[----:B------:R-:W2:Y:S01]  /*10ef0*/  SHFL.BFLY PT, R138, R4, 0x1, 0x1f ;  /* 0x0c201f00048a7f89 */ /* 0x000ea200000e0000 */
[----:B------:R-:W-:-:S02]  /*10f00*/  LOP3.LUT R0, R6, 0xff, RZ, 0xc0, !PT ;  /* 0x000000ff06007812 */ /* 0x000fc400078ec0ff */
[----:B------:R-:W-:Y:S02]  /*10f10*/  PRMT R10, R10, 0x5410, R2 ;  /* 0x000054100a0a7816 */ /* 0x000fe40000000002 */
[----:B------:R-:W-:Y:S02]  /*10f20*/  LOP3.LUT R2, R240, R34, R3, 0x96, !PT ;  /* 0x00000022f0027212 */ /* 0x000fe400078e9603 */
[----:B------:R-:W-:Y:S02]  /*10f30*/  PRMT R7, R0, 0x5410, R7 ;  /* 0x0000541000077816 */ /* 0x000fe40000000007 */
[C---:B------:R-:W-:Y:S02]  /*10f40*/  LOP3.LUT R0, R2.reuse, 0xffff, RZ, 0xc0, !PT ;  /* 0x0000ffff02007812 */ /* 0x040fe400078ec0ff */
[----:B------:R-:W-:Y:S02]  /*10f50*/  LOP3.LUT R3, R2, 0xff, RZ, 0xc0, !PT ;  /* 0x000000ff02037812 */ /* 0x000fe400078ec0ff */
[----:B------:R-:W-:-:S02]  /*10f60*/  SHF.R.U32.HI R5, RZ, 0x8, R5 ;  /* 0x00000008ff057819 */ /* 0x000fc40000011605 */
[----:B---3--:R-:W-:Y:S02]  /*10f70*/  FMNMX.FTZ R139, R139, R11, !PT ;  /* 0x0000000b8b8b7209 */ /* 0x008fe40007810000 */
[----:B----4-:R-:W-:Y:S02]  /*10f80*/  FMNMX.FTZ R137, R137, R12, !PT ;  /* 0x0000000c89897209 */ /* 0x010fe40007810000 */
[----:B------:R-:W-:Y:S01]  /*10f90*/  SHF.R.U32.HI R0, RZ, 0x8, R0 ;  /* 0x00000008ff007819 */ /* 0x000fe20000011600 */
[----:B------:R-:W-:Y:S01]  /*10fa0*/  IMAD.MOV.U32 R209, RZ, RZ, R22 ;  /* 0x000000ffffd17224 */ /* 0x000fe200078e0016 */
[----:B-----5:R-:W-:Y:S01]  /*10fb0*/  FMNMX.FTZ R140, R140, R9, !PT ;  /* 0x000000098c8c7209 */ /* 0x020fe20007810000 */
[----:B------:R-:W3:Y:S01]  /*10fc0*/  SHFL.BFLY PT, R6, R139, 0x1, 0x1f ;  /* 0x0c201f008b067f89 */ /* 0x000ee200000e0000 */
[----:B------:R-:W-:Y:S01]  /*10fd0*/  PRMT R22, R14, 0x5410, R16 ;  /* 0x000054100e167816 */ /* 0x000fe20000000010 */
[----:B------:R-:W4:Y:S01]  /*10fe0*/  LDC R12, c[0x0][0x4f8] ;  /* 0x00013e00ff0c7b82 */ /* 0x000f220000000800 */
[----:B------:R-:W-:-:S02]  /*10ff0*/  PRMT R16, R3, 0x5410, R0 ;  /* 0x0000541003107816 */ /* 0x000fc40000000000 */
[----:B------:R-:W-:Y:S01]  /*11000*/  PRMT R8, R8, 0x5410, R5 ;  /* 0x0000541008087816 */ /* 0x000fe20000000005 */
[----:B------:R-:W5:Y:S04]  /*11010*/  SHFL.BFLY PT, R3, R137, 0x1, 0x1f ;  /* 0x0c201f0089037f89 */ /* 0x000f6800000e0000 */
[----:B------:R-:W5:Y:S01]  /*11020*/  SHFL.BFLY PT, R5, R140, 0x1, 0x1f ;  /* 0x0c201f008c057f89 */ /* 0x000f6200000e0000 */
[----:B--2---:R-:W-:Y:S02]  /*11030*/  FMNMX.FTZ R138, R4, R138, !PT ;  /* 0x0000008a048a7209 */ /* 0x004fe40007810000 */
[----:B------:R-:W-:Y:S02]  /*11040*/  PRMT R0, R2, 0x7632, R0 ;  /* 0x0000763202007816 */ /* 0x000fe40000000000 */
[C---:B------:R-:W-:Y:S01]  /*11050*/  FSETP.NEU.FTZ.AND P1, PT, R138.reuse, -INF , PT ;  /* 0xff8000008a00780b */ /* 0x040fe20003f3d000 */
[----:B-1----:R-:W-:Y:S01]  /*11060*/  FMUL.FTZ R36, R138, UR8 ;  /* 0x000000088a247c20 */ /* 0x002fe20008410000 */
[----:B------:R-:W-:-:S02]  /*11070*/  SHF.R.U32.HI R2, RZ, 0x18, R2 ;  /* 0x00000018ff027819 */ /* 0x000fc40000011602 */
[----:B------:R-:W-:Y:S02]  /*11080*/  LOP3.LUT R0, R0, 0xff, RZ, 0xc0, !PT ;  /* 0x000000ff00007812 */ /* 0x000fe400078ec0ff */
[----:B------:R-:W-:Y:S01]  /*11090*/  FSEL R36, R36, RZ, P1 ;  /* 0x000000ff24247208 */ /* 0x000fe20000800000 */
[----:B------:R-:W-:Y:S01]  /*110a0*/  IMAD.MOV.U32 R228, RZ, RZ, R21 ;  /* 0x000000ffffe47224 */ /* 0x000fe200078e0015 */
[----:B------:R-:W-:Y:S02]  /*110b0*/  PRMT R21, R0, 0x5410, R2 ;  /* 0x0000541000157816 */ /* 0x000fe40000000002 */
[----:B---3--:R-:W-:Y:S01]  /*110c0*/  FMNMX.FTZ R139, R139, R6, !PT ;  /* 0x000000068b8b7209 */ /* 0x008fe20007810000 */
[--C-:B------:R-:W-:Y:S01]  /*110d0*/  FFMA.FTZ R0, R19, UR8, -R36.reuse ;  /* 0x0000000813007c23 */ /* 0x100fe20008010824 */
[----:B------:R-:W-:Y:S01]  /*110e0*/  FFMA.FTZ R2, R33, UR8, -R36 ;  /* 0x0000000821027c23 */ /* 0x000fe20008010824 */
[----:B-----5:R-:W-:Y:S02]  /*110f0*/  FMNMX.FTZ R137, R137, R3, !PT ;  /* 0x0000000389897209 */ /* 0x020fe40007810000 */
[----:B------:R-:W-:-:S03]  /*11100*/  FMNMX.FTZ R140, R140, R5, !PT ;  /* 0x000000058c8c7209 */ /* 0x000fc60007810000 */
[----:B------:R-:W-:Y:S01]  /*11110*/  FMUL.FTZ R38, R137, UR8 ;  /* 0x0000000889267c20 */ /* 0x000fe20008410000 */
[----:B------:R-:W-:Y:S01]  /*11120*/  FSETP.NEU.FTZ.AND P2, PT, R139, -INF , PT ;  /* 0xff8000008b00780b */ /* 0x000fe20003f5d000 */
[----:B------:R1:W-:Y:S01]  /*11130*/  MUFU.EX2 R232, R0 ;  /* 0x0000000000e87308 */ /* 0x0003e20000000800 */
[C---:B------:R-:W-:Y:S02]  /*11140*/  FSETP.NEU.FTZ.AND P3, PT, R140.reuse, -INF , PT ;  /* 0xff8000008c00780b */ /* 0x040fe40003f7d000 */
[----:B------:R-:W-:Y:S01]  /*11150*/  FSETP.NEU.FTZ.AND P0, PT, R137, -INF , PT ;  /* 0xff8000008900780b */ /* 0x000fe20003f1d000 */
[----:B------:R2:W3:Y:S01]  /*11160*/  MUFU.EX2 R236, R2 ;  /* 0x0000000200ec7308 */ /* 0x0004e20000000800 */
[----:B------:R-:W-:Y:S02]  /*11170*/  FSEL R3, R140, RZ, P3 ;  /* 0x000000ff8c037208 */ /* 0x000fe40001800000 */
[----:B----4-:R-:W-:Y:S02]  /*11180*/  LOP3.LUT R12, R12, 0xff, RZ, 0xc0, !PT ;  /* 0x000000ff0c0c7812 */ /* 0x010fe400078ec0ff */
[----:B------:R-:W-:-:S02]  /*11190*/  FSEL R38, R38, RZ, P0 ;  /* 0x000000ff26267208 */ /* 0x000fc40000000000 */
[----:B-1----:R-:W-:Y:S02]  /*111a0*/  FSEL R0, R139, RZ, P2 ;  /* 0x000000ff8b007208 */ /* 0x002fe40001000000 */
[----:B--2---:R-:W-:-:S03]  /*111b0*/  FSEL R2, R138, RZ, P1 ;  /* 0x000000ff8a027208 */ /* 0x004fc60000800000 */
[----:B------:R-:W-:Y:S01]  /*111c0*/  FADD.FTZ R13, R216, -R0 ;  /* 0x80000000d80d7221 */ /* 0x000fe20000010000 */
[----:B------:R-:W-:Y:S01]  /*111d0*/  FADD.FTZ R20, R218, -R3 ;  /* 0x80000003da147221 */ /* 0x000fe20000010000 */
[----:B------:R-:W-:Y:S01]  /*111e0*/  IMAD R12, R12, 0x10000, R12 ;  /* 0x000100000c0c7824 */ /* 0x000fe200078e020c */
[----:B------:R-:W-:Y:S01]  /*111f0*/  FSEL R0, R137, RZ, P0 ;  /* 0x000000ff89007208 */ /* 0x000fe20000000000 */
[----:B------:R-:W-:Y:S01]  /*11200*/  FADD.FTZ R9, R221, -R2 ;  /* 0x80000002dd097221 */ /* 0x000fe20000010000 */
[--C-:B------:R-:W-:Y:S01]  /*11210*/  FFMA.FTZ R2, R51, UR8, -R38.reuse ;  /* 0x0000000833027c23 */ /* 0x100fe20008010826 */
[----:B------:R-:W-:Y:S01]  /*11220*/  FFMA.FTZ R3, R41, UR8, -R38 ;  /* 0x0000000829037c23 */ /* 0x000fe20008010826 */
[----:B------:R-:W-:Y:S02]  /*11230*/  IMAD.MOV.U32 R216, RZ, RZ, R229 ;  /* 0x000000ffffd87224 */ /* 0x000fe400078e00e5 */
[----:B------:R-:W-:Y:S01]  /*11240*/  FADD.FTZ R14, R219, -R0 ;  /* 0x80000000db0e7221 */ /* 0x000fe20000010000 */
[----:B------:R-:W-:Y:S01]  /*11250*/  HSET2.LE.AND R4, R8, R12, PT ;  /* 0x0000000c08047233 */ /* 0x000fe20003803000 */
[----:B------:R1:W-:Y:S01]  /*11260*/  MUFU.EX2 R229, R2 ;  /* 0x0000000200e57308 */ /* 0x0003e20000000800 */
[----:B---3--:R-:W-:Y:S01]  /*11270*/  F2FP.F16.F32.PACK_AB R0, R236, R232 ;  /* 0x000000e8ec00723e */ /* 0x008fe200000000ff */
[----:B------:R-:W-:-:S02]  /*11280*/  FMUL.FTZ R15, R140, UR8 ;  /* 0x000000088c0f7c20 */ /* 0x000fc40008410000 */
[----:B------:R2:W3:Y:S01]  /*11290*/  MUFU.EX2 R234, R3 ;  /* 0x0000000300ea7308 */ /* 0x0004e20000000800 */
[----:B------:R-:W-:Y:S01]  /*112a0*/  LOP3.LUT R4, R0, R4, RZ, 0xc0, !PT ;  /* 0x0000000400047212 */ /* 0x000fe200078ec0ff */
[--C-:B------:R-:W-:Y:S01]  /*112b0*/  FFMA.FTZ R0, R26, UR8, -R36.reuse ;  /* 0x000000081a007c23 */ /* 0x100fe20008010824 */
[----:B------:R-:W-:Y:S01]  /*112c0*/  FSEL R15, R15, RZ, P3 ;  /* 0x000000ff0f0f7208 */ /* 0x000fe20001800000 */
[----:B------:R-:W-:Y:S02]  /*112d0*/  IMAD.MOV.U32 R41, RZ, RZ, R37 ;  /* 0x000000ffff297224 */ /* 0x000fe400078e0025 */
[----:B------:R-:W-:Y:S01]  /*112e0*/  FMUL.FTZ R37, R139, UR8 ;  /* 0x000000088b257c20 */ /* 0x000fe20008410000 */
[----:B------:R3:W-:Y:S01]  /*112f0*/  MUFU.EX2 R233, R0 ;  /* 0x0000000000e97308 */ /* 0x0007e20000000800 */
[----:B-1----:R-:W-:Y:S01]  /*11300*/  FFMA.FTZ R2, R25, UR8, -R36 ;  /* 0x0000000819027c23 */ /* 0x002fe20008010824 */
[----:B------:R-:W-:-:S03]  /*11310*/  HSET2.LE.AND R5, R7, R12, PT ;  /* 0x0000000c07057233 */ /* 0x000fc60003803000 */
[----:B------:R1:W4:Y:S01]  /*11320*/  MUFU.EX2 R235, R2 ;  /* 0x0000000200eb7308 */ /* 0x0003220000000800 */
[----:B--2---:R-:W-:Y:S01]  /*11330*/  FFMA.FTZ R3, R27, UR8, -R15 ;  /* 0x000000081b037c23 */ /* 0x004fe2000801080f */
[----:B------:R-:W-:-:S03]  /*11340*/  FSEL R37, R37, RZ, P2 ;  /* 0x000000ff25257208 */ /* 0x000fc60001000000 */
[----:B------:R-:W-:Y:S01]  /*11350*/  MUFU.EX2 R230, R3 ;  /* 0x0000000300e67308 */ /* 0x000fe20000000800 */
[----:B---3--:R-:W-:Y:S01]  /*11360*/  F2FP.F16.F32.PACK_AB R0, R234, R229 ;  /* 0x000000e5ea00723e */ /* 0x008fe200000000ff */
[----:B-1----:R-:W-:-:S03]  /*11370*/  FFMA.FTZ R2, R29, UR8, -R15 ;  /* 0x000000081d027c23 */ /* 0x002fc6000801080f */
[----:B------:R-:W-:Y:S01]  /*11380*/  LOP3.LUT R5, R0, R5, RZ, 0xc0, !PT ;  /* 0x0000000500057212 */ /* 0x000fe200078ec0ff */
[----:B------:R1:W2:Y:S01]  /*11390*/  MUFU.EX2 R231, R2 ;  /* 0x0000000200e77308 */ /* 0x0002a20000000800 */
[----:B------:R-:W-:Y:S01]  /*113a0*/  FFMA.FTZ R0, R30, UR8, -R37 ;  /* 0x000000081e007c23 */ /* 0x000fe20008010825 */
[----:B------:R-:W-:Y:S01]  /*113b0*/  IMAD.MOV.U32 R175, RZ, RZ, R227 ;  /* 0x000000ffffaf7224 */ /* 0x000fe200078e00e3 */
[--C-:B------:R-:W-:Y:S02]  /*113c0*/  HSET2.LE.AND R6, R17, R12.reuse, PT ;  /* 0x0000000c11067233 */ /* 0x100fe40003803000 */
[----:B------:R4:W-:Y:S01]  /*113d0*/  MUFU.EX2 R227, R0 ;  /* 0x0000000000e37308 */ /* 0x0009e20000000800 */
[----:B------:R-:W-:Y:S02]  /*113e0*/  HSET2.LE.AND R10, R10, R12, PT ;  /* 0x0000000c0a0a7233 */ /* 0x000fe40003803000 */
[----:B------:R-:W-:Y:S01]  /*113f0*/  MOV R204, R228 ;  /* 0x000000e400cc7202 */ /* 0x000fe20000000f00 */
[----:B-1----:R-:W-:Y:S01]  /*11400*/  FFMA.FTZ R2, R28, UR8, -R37 ;  /* 0x000000081c027c23 */ /* 0x002fe20008010825 */
[----:B----4-:R-:W-:-:S04]  /*11410*/  F2FP.F16.F32.PACK_AB R0, R235, R233 ;  /* 0x000000e9eb00723e */ /* 0x010fc800000000ff */
[----:B------:R-:W-:Y:S02]  /*11420*/  LOP3.LUT R6, R0, R6, RZ, 0xc0, !PT ;  /* 0x0000000600067212 */ /* 0x000fe400078ec0ff */
[----:B--2---:R-:W-:Y:S01]  /*11430*/  F2FP.F16.F32.PACK_AB R0, R230, R231 ;  /* 0x000000e7e600723e */ /* 0x004fe200000000ff */
[----:B------:R1:W2:Y:S03]  /*11440*/  MUFU.EX2 R228, R2 ;  /* 0x0000000200e47308 */ /* 0x0002a60000000800 */
[----:B------:R-:W-:Y:S01]  /*11450*/  LOP3.LUT R10, R0, R10, RZ, 0xc0, !PT ;  /* 0x0000000a000a7212 */ /* 0x000fe200078ec0ff */
[--C-:B------:R-:W-:Y:S01]  /*11460*/  FFMA.FTZ R0, R49, UR8, -R15.reuse ;  /* 0x0000000831007c23 */ /* 0x100fe2000801080f */
[----:B------:R-:W-:Y:S01]  /*11470*/  IMAD.MOV.U32 R26, RZ, RZ, R224 ;  /* 0x000000ffff1a7224 */ /* 0x000fe200078e00e0 */
[----:B------:R-:W-:Y:S02]  /*11480*/  LOP3.LUT R11, R18, 0xff00ff, RZ, 0xc0, !PT ;  /* 0x00ff00ff120b7812 */ /* 0x000fe400078ec0ff */
[----:B------:R2:W-:Y:S01]  /*11490*/  MUFU.EX2 R224, R0 ;  /* 0x0000000000e07308 */ /* 0x0005e20000000800 */
[----:B-1----:R-:W-:Y:S01]  /*114a0*/  FFMA.FTZ R2, R23, UR8, -R15 ;  /* 0x0000000817027c23 */ /* 0x002fe2000801080f */
[----:B------:R-:W-:-:S03]  /*114b0*/  FFMA.FTZ R3, R50, UR8, -R37 ;  /* 0x0000000832037c23 */ /* 0x000fc60008010825 */
[----:B------:R1:W3:Y:S01]  /*114c0*/  MUFU.EX2 R218, R2 ;  /* 0x0000000200da7308 */ /* 0x0002e20000000800 */
[----:B------:R-:W-:-:S03]  /*114d0*/  HSET2.LE.AND R11, R11, R12, PT ;  /* 0x0000000c0b0b7233 */ /* 0x000fc60003803000 */
[----:B------:R4:W-:Y:S01]  /*114e0*/  MUFU.EX2 R221, R3 ;  /* 0x0000000300dd7308 */ /* 0x0009e20000000800 */
[----:B--2---:R-:W-:Y:S01]  /*114f0*/  F2FP.F16.F32.PACK_AB R0, R228, R227 ;  /* 0x000000e3e400723e */ /* 0x004fe200000000ff */
[----:B-1----:R-:W-:-:S04]  /*11500*/  FFMA.FTZ R2, R24, UR8, -R37 ;  /* 0x0000000818027c23 */ /* 0x002fc80008010825 */
[----:B------:R1:W2:Y:S01]  /*11510*/  MUFU.EX2 R219, R2 ;  /* 0x0000000200db7308 */ /* 0x0002a20000000800 */
[----:B----4-:R-:W-:Y:S01]  /*11520*/  FFMA.FTZ R3, R31, UR8, -R38 ;  /* 0x000000081f037c23 */ /* 0x010fe20008010826 */
[----:B------:R-:W-:Y:S01]  /*11530*/  IMAD.MOV.U32 R174, RZ, RZ, R226 ;  /* 0x000000ffffae7224 */ /* 0x000fe200078e00e2 */
[----:B------:R-:W-:Y:S01]  /*11540*/  LOP3.LUT R11, R0, R11, RZ, 0xc0, !PT ;  /* 0x0000000b000b7212 */ /* 0x000fe200078ec0ff */
[----:B------:R-:W-:Y:S01]  /*11550*/  IMAD.MOV.U32 R27, RZ, RZ, R225 ;  /* 0x000000ffff1b7224 */ /* 0x000fe200078e00e1 */
[----:B------:R4:W-:Y:S01]  /*11560*/  MUFU.EX2 R226, R3 ;  /* 0x0000000300e27308 */ /* 0x0009e20000000800 */
[----:B------:R-:W-:Y:S01]  /*11570*/  HSET2.LE.AND R0, R16, R12, PT ;  /* 0x0000000c10007233 */ /* 0x000fe20003803000 */
[----:B------:R-:W-:Y:S01]  /*11580*/  FMUL.FTZ R9, R9, UR8 ;  /* 0x0000000809097c20 */ /* 0x000fe20008410000 */
[----:B------:R-:W-:Y:S01]  /*11590*/  LOP3.LUT P6, RZ, R217, 0x4, RZ, 0xc0, !PT ;  /* 0x00000004d9ff7812 */ /* 0x000fe200078cc0ff */
[----:B------:R-:W-:Y:S01]  /*115a0*/  FMUL.FTZ R20, R20, UR8 ;  /* 0x0000000814147c20 */ /* 0x000fe20008410000 */
[----:B------:R-:W-:-:S02]  /*115b0*/  VIADD R39, R48, 0x9020 ;  /* 0x0000902030277836 */ /* 0x000fc40000000000 */
[----:B-1----:R-:W-:Y:S01]  /*115c0*/  FFMA.FTZ R2, R32, UR8, -R38 ;  /* 0x0000000820027c23 */ /* 0x002fe20008010826 */
[----:B------:R-:W1:Y:S03]  /*115d0*/  LDSM.16.MT88.4 R16, [R48+0x9000] ;  /* 0x009000003010783b */ /* 0x000e660000004200 */
[----:B------:R3:W5:Y:S01]  /*115e0*/  MUFU.EX2 R225, R2 ;  /* 0x0000000200e17308 */ /* 0x0007620000000800 */
[----:B----4-:R-:W-:-:S03]  /*115f0*/  LOP3.LUT R3, R22, 0xff00ff, RZ, 0xc0, !PT ;  /* 0x00ff00ff16037812 */ /* 0x010fc600078ec0ff */
[----:B------:R4:W5:Y:S01]  /*11600*/  MUFU.EX2 R51, R9 ;  /* 0x0000000900337308 */ /* 0x0009620000000800 */
[----:B---3--:R-:W-:-:S04]  /*11610*/  F2FP.F16.F32.PACK_AB R2, R224, R218 ;  /* 0x000000dae002723e */ /* 0x008fc800000000ff */
[----:B------:R-:W-:Y:S02]  /*11620*/  LOP3.LUT R8, R2, R0, RZ, 0xc0, !PT ;  /* 0x0000000002087212 */ /* 0x000fe400078ec0ff */
[----:B------:R-:W-:Y:S02]  /*11630*/  HSET2.LE.AND R0, R21, R12, PT ;  /* 0x0000000c15007233 */ /* 0x000fe40003803000 */
[----:B--2---:R-:W-:-:S04]  /*11640*/  F2FP.F16.F32.PACK_AB R2, R221, R219 ;  /* 0x000000dbdd02723e */ /* 0x004fc800000000ff */
[----:B----4-:R-:W-:Y:S02]  /*11650*/  LOP3.LUT R9, R2, R0, RZ, 0xc0, !PT ;  /* 0x0000000002097212 */ /* 0x010fe400078ec0ff */
[----:B------:R-:W-:Y:S02]  /*11660*/  HSET2.LE.AND R2, R3, R12, PT ;  /* 0x0000000c03027233 */ /* 0x000fe40003803000 */
[----:B-----5:R-:W-:-:S04]  /*11670*/  F2FP.F16.F32.PACK_AB R0, R226, R225 ;  /* 0x000000e1e200723e */ /* 0x020fc800000000ff */
[----:B------:R-:W-:Y:S02]  /*11680*/  LOP3.LUT R7, R0, R2, RZ, 0xc0, !PT ;  /* 0x0000000200077212 */ /* 0x000fe400078ec0ff */
[----:B------:R-:W-:Y:S01]  /*11690*/  IADD3 R0, PT, PT, R48, 0x9000, RZ ;  /* 0x0000900030007810 */ /* 0x000fe20007ffe0ff */
[----:B------:R2:W3:Y:S04]  /*116a0*/  MUFU.EX2 R49, R20 ;  /* 0x0000001400317308 */ /* 0x0004e80000000800 */
[----:B------:R-:W-:Y:S02]  /*116b0*/  @P6 VIADD R39, R0, 0xffffffe0 ;  /* 0xffffffe000276836 */ /* 0x000fe40000000000 */
[----:B------:R-:W-:Y:S01]  /*116c0*/  FMUL.FTZ R13, R13, UR8 ;  /* 0x000000080d0d7c20 */ /* 0x000fe20008410000 */
[----:B------:R-:W-:Y:S01]  /*116d0*/  FMUL.FTZ R14, R14, UR8 ;  /* 0x000000080e0e7c20 */ /* 0x000fe20008410000 */
[----:B------:R-:W-:-:S02]  /*116e0*/  IMAD.MOV.U32 R33, RZ, RZ, R52 ;  /* 0x000000ffff217224 */ /* 0x000fc400078e0034 */
[-C--:B------:R-:W-:Y:S01]  /*116f0*/  FMUL.FTZ R148, R148, R51.reuse ;  /* 0x0000003394947220 */ /* 0x080fe20000410000 */
[-C--:B------:R-:W-:Y:S01]  /*11700*/  FMUL.FTZ R149, R149, R51.reuse ;  /* 0x0000003395957220 */ /* 0x080fe20000410000 */
[-C--:B------:R-:W-:Y:S01]  /*11710*/  FMUL.FTZ R152, R152, R51.reuse ;  /* 0x0000003398987220 */ /* 0x080fe20000410000 */
[-C--:B------:R-:W-:Y:S01]  /*11720*/  FMUL.FTZ R153, R153, R51.reuse ;  /* 0x0000003399997220 */ /* 0x080fe20000410000 */
[-C--:B------:R-:W-:Y:S01]  /*11730*/  FMUL.FTZ R72, R72, R51.reuse ;  /* 0x0000003348487220 */ /* 0x080fe20000410000 */
[----:B------:R-:W-:Y:S01]  /*11740*/  FMUL.FTZ R73, R73, R51 ;  /* 0x0000003349497220 */ /* 0x000fe20000410000 */
[----:B--2---:R-:W2:Y:S01]  /*11750*/  LDSM.16.MT88.4 R20, [R39] ;  /* 0x000000002714783b */ /* 0x004ea20000004200 */
[----:B------:R-:W4:Y:S01]  /*11760*/  MUFU.EX2 R50, R13 ;  /* 0x0000000d00327308 */ /* 0x000f220000000800 */
[-C--:B---3--:R-:W-:Y:S01]  /*11770*/  FMUL.FTZ R144, R144, R49.reuse ;  /* 0x0000003190907220 */ /* 0x088fe20000410000 */
[-C--:B------:R-:W-:Y:S01]  /*11780*/  FMUL.FTZ R145, R145, R49.reuse ;  /* 0x0000003191917220 */ /* 0x080fe20000410000 */
[-C--:B------:R-:W-:Y:S01]  /*11790*/  FMUL.FTZ R68, R68, R49.reuse ;  /* 0x0000003144447220 */ /* 0x080fe20000410000 */
[----:B------:R-:W3:Y:S01]  /*117a0*/  MUFU.EX2 R52, R14 ;  /* 0x0000000e00347308 */ /* 0x000ee20000000800 */
[-C--:B------:R-:W-:Y:S01]  /*117b0*/  FMUL.FTZ R69, R69, R49.reuse ;  /* 0x0000003145457220 */ /* 0x080fe20000410000 */
[-C--:B------:R-:W-:Y:S01]  /*117c0*/  FMUL.FTZ R80, R80, R49.reuse ;  /* 0x0000003150507220 */ /* 0x080fe20000410000 */
[-C--:B------:R-:W-:Y:S01]  /*117d0*/  FMUL.FTZ R81, R81, R49.reuse ;  /* 0x0000003151517220 */ /* 0x080fe20000410000 */
[-C--:B------:R-:W-:Y:S01]  /*117e0*/  FMUL.FTZ R156, R156, R49.reuse ;  /* 0x000000319c9c7220 */ /* 0x080fe20000410000 */
[----:B------:R-:W-:Y:S01]  /*117f0*/  FMUL.FTZ R157, R157, R49 ;  /* 0x000000319d9d7220 */ /* 0x000fe20000410000 */
[-C--:B------:R-:W-:Y:S01]  /*11800*/  FMUL.FTZ R76, R76, R51.reuse ;  /* 0x000000334c4c7220 */ /* 0x080fe20000410000 */
[----:B------:R-:W-:Y:S01]  /*11810*/  FMUL.FTZ R77, R77, R51 ;  /* 0x000000334d4d7220 */ /* 0x000fe20000410000 */
[----:B------:R-:W-:Y:S01]  /*11820*/  LDSM.16.MT88.4 R28, [R39+0x2000] ;  /* 0x00200000271c783b */ /* 0x000fe20000004200 */
[-C--:B----4-:R-:W-:Y:S01]  /*11830*/  FMUL.FTZ R146, R146, R50.reuse ;  /* 0x0000003292927220 */ /* 0x090fe20000410000 */
[-C--:B------:R-:W-:Y:S01]  /*11840*/  FMUL.FTZ R147, R147, R50.reuse ;  /* 0x0000003293937220 */ /* 0x080fe20000410000 */
[-C--:B------:R-:W-:Y:S01]  /*11850*/  FMUL.FTZ R70, R70, R50.reuse ;  /* 0x0000003246467220 */ /* 0x080fe20000410000 */
[-C--:B------:R-:W-:Y:S01]  /*11860*/  FMUL.FTZ R71, R71, R50.reuse ;  /* 0x0000003247477220 */ /* 0x080fe20000410000 */
[-C--:B------:R-:W-:Y:S01]  /*11870*/  FMUL.FTZ R82, R82, R50.reuse ;  /* 0x0000003252527220 */ /* 0x080fe20000410000 */
[----:B------:R-:W-:Y:S01]  /*11880*/  FMUL.FTZ R83, R83, R50 ;  /* 0x0000003253537220 */ /* 0x000fe20000410000 */
[-C--:B---3--:R-:W-:Y:S01]  /*11890*/  FMUL.FTZ R150, R150, R52.reuse ;  /* 0x0000003496967220 */ /* 0x088fe20000410000 */
[-C--:B------:R-:W-:Y:S01]  /*118a0*/  FMUL.FTZ R151, R151, R52.reuse ;  /* 0x0000003497977220 */ /* 0x080fe20000410000 */
[----:B-1----:R-:W-:Y:S01]  /*118b0*/  HMMA.16816.F32 R176, R8, R16, R144 ;  /* 0x0000001008b0723c */ /* 0x002fe20000001890 */
[-C--:B------:R-:W-:Y:S01]  /*118c0*/  FMUL.FTZ R154, R154, R52.reuse ;  /* 0x000000349a9a7220 */ /* 0x080fe20000410000 */
[----:B------:R-:W-:Y:S01]  /*118d0*/  FMUL.FTZ R155, R155, R52 ;  /* 0x000000349b9b7220 */ /* 0x000fe20000410000 */
[-C--:B------:R-:W-:Y:S01]  /*118e0*/  FMUL.FTZ R158, R158, R50.reuse ;  /* 0x000000329e9e7220 */ /* 0x080fe20000410000 */
[----:B------:R-:W-:Y:S01]  /*118f0*/  FMUL.FTZ R159, R159, R50 ;  /* 0x000000329f9f7220 */ /* 0x000fe20000410000 */
[-C--:B------:R-:W-:Y:S01]  /*11900*/  FMUL.FTZ R74, R74, R52.reuse ;  /* 0x000000344a4a7220 */ /* 0x080fe20000410000 */
[-C--:B------:R-:W-:Y:S01]  /*11910*/  FMUL.FTZ R75, R75, R52.reuse ;  /* 0x000000344b4b7220 */ /* 0x080fe20000410000 */
[-C--:B------:R-:W-:Y:S01]  /*11920*/  FMUL.FTZ R78, R78, R52.reuse ;  /* 0x000000344e4e7220 */ /* 0x080fe20000410000 */
[----:B------:R-:W-:Y:S01]  /*11930*/  FMUL.FTZ R79, R79, R52 ;  /* 0x000000344f4f7220 */ /* 0x000fe20000410000 */
[----:B------:R-:W-:-:S02]  /*11940*/  IMAD.MOV.U32 R146, RZ, RZ, R26 ;  /* 0x000000ffff927224 */ /* 0x000fc400078e001a */
[----:B------:R-:W-:Y:S02]  /*11950*/  IMAD.MOV.U32 R147, RZ, RZ, R27 ;  /* 0x000000ffff937224 */ /* 0x000fe400078e001b */
[----:B------:R-:W-:Y:S02]  /*11960*/  IMAD.MOV.U32 R26, RZ, RZ, R44 ;  /* 0x000000ffff1a7224 */ /* 0x000fe400078e002c */
[----:B------:R-:W-:Y:S02]  /*11970*/  IMAD.MOV.U32 R27, RZ, RZ, R45 ;  /* 0x000000ffff1b7224 */ /* 0x000fe400078e002d */
[----:B------:R-:W-:Y:S02]  /*11980*/  IMAD.MOV.U32 R144, RZ, RZ, R174 ;  /* 0x000000ffff907224 */ /* 0x000fe400078e00ae */
[----:B------:R-:W-:Y:S02]  /*11990*/  IMAD.MOV.U32 R145, RZ, RZ, R175 ;  /* 0x000000ffff917224 */ /* 0x000fe400078e00af */
[----:B------:R-:W-:-:S02]  /*119a0*/  IMAD.MOV.U32 R174, RZ, RZ, R46 ;  /* 0x000000ffffae7224 */ /* 0x000fc400078e002e */
[----:B------:R-:W-:Y:S02]  /*119b0*/  IMAD.MOV.U32 R175, RZ, RZ, R47 ;  /* 0x000000ffffaf7224 */ /* 0x000fe400078e002f */
[C---:B--2---:R-:W-:Y:S08]  /*119c0*/  HMMA.16816.F32 R44, R8.reuse, R20, R68 ;  /* 0x00000014082c723c */ /* 0x044ff00000001844 */
[----:B------:R-:W-:Y:S01]  /*119d0*/  HMMA.16816.F32 R68, R8, R22, R80 ;  /* 0x000000160844723c */ /* 0x000fe20000001850 */
[----:B------:R-:W-:-:S02]  /*119e0*/  IMAD.MOV.U32 R82, RZ, RZ, R26 ;  /* 0x000000ffff527224 */ /* 0x000fc400078e001a */
[----:B------:R-:W-:Y:S02]  /*119f0*/  IMAD.MOV.U32 R83, RZ, RZ, R27 ;  /* 0x000000ffff537224 */ /* 0x000fe400078e001b */
[----:B------:R-:W-:Y:S03]  /*11a00*/  LDSM.16.MT88.4 R24, [R48+0xb000] ;  /* 0x00b000003018783b */ /* 0x000fe60000004200 */
[C---:B------:R-:W-:Y:S08]  /*11a10*/  HMMA.16816.F32 R148, R4.reuse, R16, R148 ;  /* 0x000000100494723c */ /* 0x040ff00000001894 */
[-C--:B------:R-:W-:Y:S08]  /*11a20*/  HMMA.16816.F32 R152, R4, R18.reuse, R152 ;  /* 0x000000120498723c */ /* 0x080ff00000001898 */
[----:B------:R-:W-:Y:S01]  /*11a30*/  HMMA.16816.F32 R156, R8, R18, R156 ;  /* 0x00000012089c723c */ /* 0x000fe2000000189c */
[----:B------:R-:W1:Y:S07]  /*11a40*/  LDSM.16.MT88.4 R16, [R48+0xa000] ;  /* 0x00a000003010783b */ /* 0x000e6e0000004200 */
[C---:B------:R-:W-:Y:S08]  /*11a50*/  HMMA.16816.F32 R72, R4.reuse, R20, R72 ;  /* 0x000000140448723c */ /* 0x040ff00000001848 */
[----:B------:R-:W-:Y:S01]  /*11a60*/  HMMA.16816.F32 R76, R4, R22, R76 ;  /* 0x00000016044c723c */ /* 0x000fe2000000184c */
[----:B------:R-:W2:Y:S01]  /*11a70*/  LDSM.16.MT88.4 R20, [R39+0x1000] ;  /* 0x001000002714783b */ /* 0x000ea20000004200 */
[----:B------:R-:W-:-:S02]  /*11a80*/  IMAD.MOV.U32 R81, RZ, RZ, R211 ;  /* 0x000000ffff517224 */ /* 0x000fc400078e00d3 */
        /* <DEDUP_REMOVED lines=32> */
[----:B------:R-:W-:-:S04]  /*11c90*/  IMAD.WIDE.U32 R2, R40, -0x2daee0ad, RZ ;  /* 0xd2511f5328027825 */ /* 0x000fc800078e00ff */
[----:B------:R-:W-:Y:S01]  /*11ca0*/  VIADD R211, R223, 0x646e171e ;  /* 0x646e171edfd37836 */ /* 0x000fe20000000000 */
[----:B-1----:R-:W-:Y:S01]  /*11cb0*/  HMMA.16816.F32 R88, R4, R16, R88 ;  /* 0x000000100458723c */ /* 0x002fe20000001858 */
[----:B------:R-:W-:-:S03]  /*11cc0*/  PRMT R14, R2, 0x7771, RZ ;  /* 0x00007771020e7816 */ /* 0x000fc600000000ff */
[----:B------:R-:W-:Y:S01]  /*11cd0*/  LOP3.LUT R0, R211, R198, R3, 0x96, !PT ;  /* 0x000000c6d3007212 */ /* 0x000fe200078e9603 */
[----:B------:R-:W-:Y:S01]  /*11ce0*/  FFMA.FTZ R3, R65, UR8, -R36 ;  /* 0x0000000841037c23 */ /* 0x000fe20008010824 */
[----:B------:R-:W-:Y:S02]  /*11cf0*/  IMAD.MOV.U32 R197, RZ, RZ, R209 ;  /* 0x000000ffffc57224 */ /* 0x000fe400078e00d1 */
[----:B------:R-:W-:Y:S01]  /*11d00*/  HMMA.16816.F32 R92, R4, R18, R92 ;  /* 0x00000012045c723c */ /* 0x000fe2000000185c */
[----:B------:R1:W-:Y:S01]  /*11d10*/  MUFU.EX2 R209, R3 ;  /* 0x0000000300d17308 */ /* 0x0003e20000000800 */
[----:B------:R-:W-:-:S06]  /*11d20*/  IMAD.MOV.U32 R80, RZ, RZ, R210 ;  /* 0x000000ffff507224 */ /* 0x000fcc00078e00d2 */
[----:B--2---:R-:W-:Y:S01]  /*11d30*/  HMMA.16816.F32 R104, R4, R20, R104 ;  /* 0x000000140468723c */ /* 0x004fe20000001868 */
[-C--:B------:R-:W-:Y:S01]  /*11d40*/  FMUL.FTZ R84, R84, R49.reuse ;  /* 0x0000003154547220 */ /* 0x080fe20000410000 */
[----:B------:R-:W-:-:S06]  /*11d50*/  FMUL.FTZ R85, R85, R49 ;  /* 0x0000003155557220 */ /* 0x000fcc0000410000 */
[----:B------:R-:W-:Y:S01]  /*11d60*/  HMMA.16816.F32 R108, R4, R22, R108 ;  /* 0x00000016046c723c */ /* 0x000fe2000000186c */
[----:B-1----:R-:W-:Y:S01]  /*11d70*/  FFMA.FTZ R3, R60, UR8, -R36 ;  /* 0x000000083c037c23 */ /* 0x002fe20008010824 */
[----:B------:R-:W-:-:S06]  /*11d80*/  FMUL.FTZ R86, R86, R50 ;  /* 0x0000003256567220 */ /* 0x000fcc0000410000 */
[----:B------:R-:W-:Y:S01]  /*11d90*/  HMMA.16816.F32 R120, R4, R24, R120 ;  /* 0x000000180478723c */ /* 0x000fe20000001878 */
[----:B------:R-:W-:-:S07]  /*11da0*/  FMUL.FTZ R87, R87, R50 ;  /* 0x0000003257577220 */ /* 0x000fce0000410000 */
[----:B------:R-:W-:Y:S01]  /*11db0*/  HMMA.16816.F32 R124, R4, R26, R124 ;  /* 0x0000001a047c723c */ /* 0x000fe2000000187c */
[----:B------:R-:W-:-:S07]  /*11dc0*/  IMAD.MOV.U32 R65, RZ, RZ, R216 ;  /* 0x000000ffff417224 */ /* 0x000fce00078e00d8 */
[C---:B------:R-:W-:Y:S08]  /*11dd0*/  HMMA.16816.F32 R132, R4.reuse, R28, R132 ;  /* 0x0000001c0484723c */ /* 0x040ff00000001884 */
[----:B------:R-:W-:Y:S01]  /*11de0*/  HMMA.16816.F32 R164, R4, R30, R164 ;  /* 0x0000001e04a4723c */ /* 0x000fe200000018a4 */
[----:B------:R-:W-:Y:S01]  /*11df0*/  IMAD.MOV.U32 R7, RZ, RZ, R2 ;  /* 0x000000ffff077224 */ /* 0x000fe200078e0002 */
[----:B------:R-:W-:-:S02]  /*11e00*/  PRMT R6, R2, 0x7773, RZ ;  /* 0x0000777302067816 */ /* 0x000fc400000000ff */
[----:B------:R-:W-:Y:S01]  /*11e10*/  PRMT R5, R2, 0x7772, RZ ;  /* 0x0000777202057816 */ /* 0x000fe200000000ff */
[----:B------:R-:W-:Y:S01]  /*11e20*/  FFMA.FTZ R2, R64, UR8, -R36 ;  /* 0x0000000840027c23 */ /* 0x000fe20008010824 */
[----:B------:R1:W-:Y:S01]  /*11e30*/  MUFU.EX2 R216, R3 ;  /* 0x0000000300d87308 */ /* 0x0003e20000000800 */
[----:B------:R-:W-:-:S03]  /*11e40*/  LOP3.LUT R4, R245, R42, R35, 0x96, !PT ;  /* 0x0000002af5047212 */ /* 0x000fc600078e9623 */
[----:B------:R2:W-:Y:S01]  /*11e50*/  MUFU.EX2 R210, R2 ;  /* 0x0000000200d27308 */ /* 0x0005e20000000800 */
[----:B------:R-:W-:Y:S01]  /*11e60*/  HMMA.16816.F32 R84, R8, R16, R84 ;  /* 0x000000100854723c */ /* 0x000fe20000001854 */
[-C--:B------:R-:W-:Y:S01]  /*11e70*/  FMUL.FTZ R96, R96, R49.reuse ;  /* 0x0000003160607220 */ /* 0x080fe20000410000 */
[----:B------:R-:W-:Y:S01]  /*11e80*/  FMUL.FTZ R97, R97, R49 ;  /* 0x0000003161617220 */ /* 0x000fe20000410000 */
[-C--:B------:R-:W-:Y:S01]  /*11e90*/  FMUL.FTZ R98, R98, R50.reuse ;  /* 0x0000003262627220 */ /* 0x080fe20000410000 */
[----:B------:R-:W-:Y:S01]  /*11ea0*/  FMUL.FTZ R99, R99, R50 ;  /* 0x0000003263637220 */ /* 0x000fe20000410000 */
[----:B-1----:R-:W-:Y:S01]  /*11eb0*/  FFMA.FTZ R3, R66, UR8, -R38 ;  /* 0x0000000842037c23 */ /* 0x002fe20008010826 */
[----:B------:R-:W-:Y:S02]  /*11ec0*/  IMAD.MOV.U32 R66, RZ, RZ, R212 ;  /* 0x000000ffff427224 */ /* 0x000fe400078e00d4 */
[----:B--2---:R-:W-:Y:S01]  /*11ed0*/  FFMA.FTZ R2, R56, UR8, -R36 ;  /* 0x0000000838027c23 */ /* 0x004fe20008010824 */
[----:B------:R-:W-:-:S03]  /*11ee0*/  IMAD.WIDE.U32 R16, R4, -0x2daee0ad, RZ ;  /* 0xd2511f5304107825 */ /* 0x000fc600078e00ff */
[----:B------:R1:W2:Y:S01]  /*11ef0*/  MUFU.EX2 R212, R2 ;  /* 0x0000000200d47308 */ /* 0x0002a20000000800 */
[----:B------:R-:W-:Y:S01]  /*11f00*/  IMAD.MOV.U32 R173, RZ, RZ, R207 ;  /* 0x000000ffffad7224 */ /* 0x000fe200078e00cf */
[----:B------:R-:W-:Y:S01]  /*11f10*/  LOP3.LUT R7, R7, 0xff, RZ, 0xc0, !PT ;  /* 0x000000ff07077812 */ /* 0x000fe200078ec0ff */
[----:B------:R-:W-:Y:S01]  /*11f20*/  IMAD.MOV.U32 R60, RZ, RZ, R206 ;  /* 0x000000ffff3c7224 */ /* 0x000fe200078e00ce */
[----:B------:R-:W-:Y:S01]  /*11f30*/  LOP3.LUT R13, R211, R172, R17, 0x96, !PT ;  /* 0x000000acd30d7212 */ /* 0x000fe200078e9611 */
[----:B------:R3:W-:Y:S01]  /*11f40*/  MUFU.EX2 R206, R3 ;  /* 0x0000000300ce7308 */ /* 0x0007e20000000800 */
[----:B------:R-:W-:Y:S01]  /*11f50*/  HMMA.16816.F32 R96, R8, R18, R96 ;  /* 0x000000120860723c */ /* 0x000fe20000001860 */
[----:B-1----:R-:W-:-:S04]  /*11f60*/  FFMA.FTZ R2, R61, UR8, -R38 ;  /* 0x000000083d027c23 */ /* 0x002fc80008010826 */
[----:B------:R1:W-:Y:S01]  /*11f70*/  MUFU.EX2 R207, R2 ;  /* 0x0000000200cf7308 */ /* 0x0003e20000000800 */
[----:B------:R-:W-:Y:S02]  /*11f80*/  IMAD.MOV.U32 R172, RZ, RZ, R205 ;  /* 0x000000ffffac7224 */ /* 0x000fe400078e00cd */
[--C-:B---3--:R-:W-:Y:S01]  /*11f90*/  FFMA.FTZ R3, R58, UR8, -R38.reuse ;  /* 0x000000083a037c23 */ /* 0x108fe20008010826 */
        /* <DEDUP_REMOVED lines=8> */
[----:B-1----:R-:W-:Y:S01]  /*12020*/  FFMA.FTZ R2, R62, UR8, -R38 ;  /* 0x000000083e027c23 */ /* 0x002fe20008010826 */
        /* <DEDUP_REMOVED lines=12> */
[----:B------:R-:W-:Y:S01]  /*120f0*/  PRMT R18, R5, 0x5410, R6 ;  /* 0x0000541005127816 */ /* 0x000fe20000000006 */
[-C--:B------:R-:W-:Y:S01]  /*12100*/  FMUL.FTZ R168, R168, R49.reuse ;  /* 0x00000031a8a87220 */ /* 0x080fe20000410000 */
[----:B------:R-:W-:Y:S01]  /*12110*/  FMUL.FTZ R169, R169, R49 ;  /* 0x00000031a9a97220 */ /* 0x000fe20000410000 */
[-C--:B------:R-:W-:Y:S01]  /*12120*/  FMUL.FTZ R170, R170, R50.reuse ;  /* 0x00000032aaaa7220 */ /* 0x080fe20000410000 */
[----:B------:R-:W-:Y:S01]  /*12130*/  FMUL.FTZ R171, R171, R50 ;  /* 0x00000032abab7220 */ /* 0x000fe20000410000 */
[C---:B------:R-:W-:Y:S01]  /*12140*/  LOP3.LUT R4, R0.reuse, 0xffff, RZ, 0xc0, !PT ;  /* 0x0000ffff00047812 */ /* 0x040fe200078ec0ff */
[----:B------:R-:W1:Y:S01]  /*12150*/  MUFU.EX2 R205, R2 ;  /* 0x0000000200cd7308 */ /* 0x000e620000000800 */
[C---:B------:R-:W-:Y:S01]  /*12160*/  PRMT R5, R0.reuse, 0x7632, R5 ;  /* 0x0000763200057816 */ /* 0x040fe20000000005 */
[----:B------:R-:W-:Y:S01]  /*12170*/  IMAD.MOV.U32 R61, RZ, RZ, R208 ;  /* 0x000000ffff3d7224 */ /* 0x000fe200078e00d0 */
[----:B------:R-:W-:Y:S01]  /*12180*/  PRMT R14, R7, 0x5410, R14 ;  /* 0x00005410070e7816 */ /* 0x000fe2000000000e */
[----:B------:R3:W4:Y:S01]  /*12190*/  MUFU.EX2 R208, R3 ;  /* 0x0000000300d07308 */ /* 0x0007220000000800 */
[----:B------:R-:W-:Y:S01]  /*121a0*/  SHF.R.U32.HI R6, RZ, 0x18, R0 ;  /* 0x00000018ff067819 */ /* 0x000fe20000011600 */
[----:B------:R-:W-:Y:S01]  /*121b0*/  HMMA.16816.F32 R100, R8, R20, R100 ;  /* 0x000000140864723c */ /* 0x000fe20000001864 */
[----:B------:R-:W-:-:S02]  /*121c0*/  LOP3.LUT R7, R0, 0xff, RZ, 0xc0, !PT ;  /* 0x000000ff00077812 */ /* 0x000fc400078ec0ff */
[----:B------:R-:W-:-:S05]  /*121d0*/  HSET2.LE.AND R0, R14, R12, PT ;  /* 0x0000000c0e007233 */ /* 0x000fca0003803000 */
[----:B------:R-:W-:Y:S01]  /*121e0*/  HMMA.16816.F32 R112, R8, R22, R112 ;  /* 0x000000160870723c */ /* 0x000fe20000001870 */
[----:B---3--:R-:W-:Y:S01]  /*121f0*/  SHF.R.U32.HI R3, RZ, 0x8, R4 ;  /* 0x00000008ff037819 */ /* 0x008fe20000011604 */
[----:B------:R-:W-:Y:S01]  /*12200*/  IMAD.MOV.U32 R43, RZ, RZ, R41 ;  /* 0x000000ffff2b7224 */ /* 0x000fe200078e0029 */
[----:B------:R-:W-:Y:S01]  /*12210*/  LOP3.LUT R4, R5, 0xff, RZ, 0xc0, !PT ;  /* 0x000000ff05047812 */ /* 0x000fe200078ec0ff */
[----:B------:R-:W-:-:S04]  /*12220*/  IMAD.MOV.U32 R64, RZ, RZ, R33 ;  /* 0x000000ffff407224 */ /* 0x000fc800078e0021 */
[----:B------:R-:W-:Y:S01]  /*12230*/  HMMA.16816.F32 R116, R8, R24, R116 ;  /* 0x000000180874723c */ /* 0x000fe20000001874 */
[----:B--2---:R-:W-:-:S07]  /*12240*/  F2FP.F16.F32.PACK_AB R2, R212, R216 ;  /* 0x000000d8d402723e */ /* 0x004fce00000000ff */
[----:B------:R-:W-:Y:S01]  /*12250*/  HMMA.16816.F32 R128, R8, R26, R128 ;  /* 0x0000001a0880723c */ /* 0x000fe20000001880 */
[----:B------:R-:W-:-:S07]  /*12260*/  PRMT R5, R4, 0x5410, R6 ;  /* 0x0000541004057816 */ /* 0x000fce0000000006 */
[----:B------:R-:W-:Y:S01]  /*12270*/  HMMA.16816.F32 R160, R8, R28, R160 ;  /* 0x0000001c08a0723c */ /* 0x000fe200000018a0 */
[----:B------:R-:W-:-:S07]  /*12280*/  LOP3.LUT R6, R2, R0, RZ, 0xc0, !PT ;  /* 0x0000000002067212 */ /* 0x000fce00078ec0ff */
[----:B------:R-:W-:Y:S01]  /*12290*/  HMMA.16816.F32 R168, R8, R30, R168 ;  /* 0x0000001e08a8723c */ /* 0x000fe200000018a8 */
[----:B------:R-:W-:Y:S01]  /*122a0*/  LOP3.LUT R8, R18, 0xff00ff, RZ, 0xc0, !PT ;  /* 0x00ff00ff12087812 */ /* 0x000fe200078ec0ff */
[----:B------:R-:W-:Y:S01]  /*122b0*/  IMAD.MOV.U32 R41, RZ, RZ, R16 ;  /* 0x000000ffff297224 */ /* 0x000fe200078e0010 */
[--C-:B------:R-:W-:Y:S01]  /*122c0*/  HSET2.LE.AND R5, R5, R12.reuse, PT ;  /* 0x0000000c05057233 */ /* 0x100fe20003803000 */
[----:B------:R-:W2:Y:S02]  /*122d0*/  LDSM.16.MT88.4 R24, [R48+0x9400] ;  /* 0x009400003018783b */ /* 0x000ea40000004200 */
[----:B------:R-:W-:Y:S02]  /*122e0*/  HSET2.LE.AND R0, R8, R12, PT ;  /* 0x0000000c08007233 */ /* 0x000fe40003803000 */
[----:B-1----:R-:W-:Y:S01]  /*122f0*/  F2FP.F16.F32.PACK_AB R8, R205, R206 ;  /* 0x000000cecd08723e */ /* 0x002fe200000000ff */
[----:B------:R-:W-:Y:S01]  /*12300*/  LDSM.16.MT88.4 R20, [R39+0x1400] ;  /* 0x001400002714783b */ /* 0x000fe20000004200 */
[----:B------:R-:W-:-:S02]  /*12310*/  PRMT R42, R16, 0x7771, RZ ;  /* 0x00007771102a7816 */ /* 0x000fc400000000ff */
[C---:B------:R-:W-:Y:S01]  /*12320*/  PRMT R40, R16.reuse, 0x7773, RZ ;  /* 0x0000777310287816 */ /* 0x040fe200000000ff */
[----:B------:R-:W-:Y:S01]  /*12330*/  LDSM.16.MT88.4 R28, [R48+0xb400] ;  /* 0x00b40000301c783b */ /* 0x000fe20000004200 */
[----:B------:R-:W-:Y:S02]  /*12340*/  PRMT R14, R16, 0x7772, RZ ;  /* 0x00007772100e7816 */ /* 0x000fe400000000ff */
[----:B------:R-:W-:Y:S01]  /*12350*/  LOP3.LUT R5, R8, R5, RZ, 0xc0, !PT ;  /* 0x0000000508057212 */ /* 0x000fe200078ec0ff */
[----:B------:R-:W1:Y:S04]  /*12360*/  LDSM.16.MT88.4 R16, [R39+0x400] ;  /* 0x000400002710783b */ /* 0x000e680000004200 */
[----:B------:R-:W3:Y:S04]  /*12370*/  LDSM.16.MT88.4 R8, [R48+0xa400] ;  /* 0x00a400003008783b */ /* 0x000ee80000004200 */
[----:B------:R-:W5:Y:S01]  /*12380*/  LDSM.16.MT88.4 R32, [R39+0x2400] ;  /* 0x002400002720783b */ /* 0x000f620000004200 */
[----:B------:R-:W-:-:S02]  /*12390*/  PRMT R3, R7, 0x5410, R3 ;  /* 0x0000541007037816 */ /* 0x000fc40000000003 */
[----:B----4-:R-:W-:Y:S02]  /*123a0*/  F2FP.F16.F32.PACK_AB R2, R208, R207 ;  /* 0x000000cfd002723e */ /* 0x010fe400000000ff */
[----:B------:R-:W-:Y:S02]  /*123b0*/  F2FP.F16.F32.PACK_AB R4, R210, R209 ;  /* 0x000000d1d204723e */ /* 0x000fe400000000ff */
[----:B------:R-:W-:Y:S02]  /*123c0*/  HSET2.LE.AND R3, R3, R12, PT ;  /* 0x0000000c03037233 */ /* 0x000fe40003803000 */
[----:B------:R-:W-:-:S03]  /*123d0*/  LOP3.LUT R7, R2, R0, RZ, 0xc0, !PT ;  /* 0x0000000002077212 */ /* 0x000fc600078ec0ff */
[----:B------:R-:W-:Y:S01]  /*123e0*/  LOP3.LUT R4, R4, R3, RZ, 0xc0, !PT ;  /* 0x0000000304047212 */ /* 0x000fe200078ec0ff */
[----:B------:R-:W-:Y:S01]  /*123f0*/  IMAD.MOV.U32 R56, RZ, RZ, R80 ;  /* 0x000000ffff387224 */ /* 0x000fe200078e0050 */
[----:B------:R-:W-:Y:S01]  /*12400*/  LOP3.LUT R0, R41, 0xff, RZ, 0xc0, !PT ;  /* 0x000000ff29007812 */ /* 0x000fe200078ec0ff */
[----:B------:R-:W-:Y:S02]  /*12410*/  IMAD.MOV.U32 R57, RZ, RZ, R81 ;  /* 0x000000ffff397224 */ /* 0x000fe400078e0051 */
[----:B------:R-:W-:Y:S02]  /*12420*/  IMAD.MOV.U32 R80, RZ, RZ, R82 ;  /* 0x000000ffff507224 */ /* 0x000fe400078e0052 */
[----:B------:R-:W-:Y:S01]  /*12430*/  IMAD.MOV.U32 R81, RZ, RZ, R83 ;  /* 0x000000ffff517224 */ /* 0x000fe200078e0053 */
[----:B------:R-:W-:Y:S01]  /*12440*/  MOV R83, R145 ;  /* 0x0000009100537202 */ /* 0x000fe20000000f00 */
[----:B------:R-:W-:Y:S01]  /*12450*/  IMAD.MOV.U32 R82, RZ, RZ, R144 ;  /* 0x000000ffff527224 */ /* 0x000fe200078e0090 */
[----:B--2---:R-:W-:Y:S01]  /*12460*/  HMMA.16816.F32 R148, R4, R24, R148 ;  /* 0x000000180494723c */ /* 0x004fe20000001894 */
[----:B------:R-:W-:-:S02]  /*12470*/  IMAD.MOV.U32 R198, RZ, RZ, R146 ;  /* 0x000000ffffc67224 */ /* 0x000fc400078e0092 */
[----:B------:R-:W-:-:S05]  /*12480*/  IMAD.MOV.U32 R199, RZ, RZ, R147 ;  /* 0x000000ffffc77224 */ /* 0x000fca00078e0093 */
[----:B------:R-:W-:Y:S01]  /*12490*/  HMMA.16816.F32 R152, R4, R26, R152 ;  /* 0x0000001a0498723c */ /* 0x000fe20000001898 */
[----:B------:R-:W-:-:S07]  /*124a0*/  LOP3.LUT R2, R13, 0xff, RZ, 0xc0, !PT ;  /* 0x000000ff0d027812 */ /* 0x000fce00078ec0ff */
[C---:B-1----:R-:W-:Y:S08]  /*124b0*/  HMMA.16816.F32 R72, R4.reuse, R16, R72 ;  /* 0x000000100448723c */ /* 0x042ff00000001848 */
[C---:B------:R-:W-:Y:S08]  /*124c0*/  HMMA.16816.F32 R76, R4.reuse, R18, R76 ;  /* 0x00000012044c723c */ /* 0x040ff0000000184c */
[C---:B---3--:R-:W-:Y:S08]  /*124d0*/  HMMA.16816.F32 R88, R4.reuse, R8, R88 ;  /* 0x000000080458723c */ /* 0x048ff00000001858 */
[C---:B------:R-:W-:Y:S08]  /*124e0*/  HMMA.16816.F32 R92, R4.reuse, R10, R92 ;  /* 0x0000000a045c723c */ /* 0x040ff0000000185c */
[C---:B------:R-:W-:Y:S08]  /*124f0*/  HMMA.16816.F32 R104, R4.reuse, R20, R104 ;  /* 0x000000140468723c */ /* 0x040ff00000001868 */
[C---:B------:R-:W-:Y:S08]  /*12500*/  HMMA.16816.F32 R108, R4.reuse, R22, R108 ;  /* 0x00000016046c723c */ /* 0x040ff0000000186c */
[C---:B------:R-:W-:Y:S08]  /*12510*/  HMMA.16816.F32 R120, R4.reuse, R28, R120 ;  /* 0x0000001c0478723c */ /* 0x040ff00000001878 */
[C---:B------:R-:W-:Y:S08]  /*12520*/  HMMA.16816.F32 R124, R4.reuse, R30, R124 ;  /* 0x0000001e047c723c */ /* 0x040ff0000000187c */
[C---:B-----5:R-:W-:Y:S08]  /*12530*/  HMMA.16816.F32 R144, R4.reuse, R32, R132 ;  /* 0x000000200490723c */ /* 0x060ff00000001884 */
[----:B------:R-:W-:Y:S01]  /*12540*/  HMMA.16816.F32 R164, R4, R34, R164 ;  /* 0x0000002204a4723c */ /* 0x000fe200000018a4 */
[----:B------:R-:W-:-:S02]  /*12550*/  PRMT R6, R0, 0x5410, R42 ;  /* 0x0000541000067816 */ /* 0x000fc4000000002a */
[----:B------:R-:W-:-:S04]  /*12560*/  LOP3.LUT R0, R13, 0xffff, RZ, 0xc0, !PT ;  /* 0x0000ffff0d007812 */ /* 0x000fc800078ec0ff */
[----:B------:R-:W-:-:S04]  /*12570*/  SHF.R.U32.HI R0, RZ, 0x8, R0 ;  /* 0x00000008ff007819 */ /* 0x000fc80000011600 */
[--C-:B------:R-:W-:Y:S02]  /*12580*/  PRMT R4, R2, 0x5410, R0.reuse ;  /* 0x0000541002047816 */ /* 0x100fe40000000000 */
[----:B------:R-:W-:Y:S02]  /*12590*/  PRMT R0, R13, 0x7632, R0 ;  /* 0x000076320d007816 */ /* 0x000fe40000000000 */
[----:B------:R-:W-:Y:S02]  /*125a0*/  SHF.R.U32.HI R2, RZ, 0x18, R13 ;  /* 0x00000018ff027819 */ /* 0x000fe4000001160d */
[----:B------:R-:W-:Y:S01]  /*125b0*/  LOP3.LUT R0, R0, 0xff, RZ, 0xc0, !PT ;  /* 0x000000ff00007812 */ /* 0x000fe200078ec0ff */
[----:B------:R-:W-:-:S03]  /*125c0*/  IMAD.MOV.U32 R62, RZ, RZ, R65 ;  /* 0x000000ffff3e7224 */ /* 0x000fc600078e0041 */
[----:B------:R-:W-:Y:S01]  /*125d0*/  PRMT R5, R0, 0x5410, R2 ;  /* 0x0000541000057816 */ /* 0x000fe20000000002 */
[----:B------:R-:W-:Y:S01]  /*125e0*/  FFMA.FTZ R0, R143, UR8, -R15 ;  /* 0x000000088f007c23 */ /* 0x000fe2000801080f */
[----:B------:R-:W-:Y:S02]  /*125f0*/  IMAD.MOV.U32 R65, RZ, RZ, R81 ;  /* 0x000000ffff417224 */ /* 0x000fe400078e0051 */
[----:B------:R-:W-:Y:S02]  /*12600*/  IMAD.MOV.U32 R81, RZ, RZ, R175 ;  /* 0x000000ffff517224 */ /* 0x000fe400078e00af */
[----:B------:R-:W-:Y:S01]  /*12610*/  FFMA.FTZ R2, R136, UR8, -R15 ;  /* 0x0000000888027c23 */ /* 0x000fe2000801080f */
[----:B------:R1:W-:Y:S01]  /*12620*/  MUFU.EX2 R175, R0 ;  /* 0x0000000000af7308 */ /* 0x0003e20000000800 */
[----:B------:R-:W-:Y:S02]  /*12630*/  IMAD.MOV.U32 R136, RZ, RZ, R204 ;  /* 0x000000ffff887224 */ /* 0x000fe400078e00cc */
[----:B------:R-:W-:-:S02]  /*12640*/  IMAD.MOV.U32 R134, RZ, RZ, R198 ;  /* 0x000000ffff867224 */ /* 0x000fc400078e00c6 */
[----:B------:R2:W-:Y:S01]  /*12650*/  MUFU.EX2 R198, R2 ;  /* 0x0000000200c67308 */ /* 0x0005e20000000800 */
[----:B-1----:R-:W-:-:S04]  /*12660*/  FFMA.FTZ R0, R63, UR8, -R15 ;  /* 0x000000083f007c23 */ /* 0x002fc8000801080f */
[----:B------:R1:W3:Y:S01]  /*12670*/  MUFU.EX2 R204, R0 ;  /* 0x0000000000cc7308 */ /* 0x0002e20000000800 */
[----:B--2---:R-:W-:Y:S01]  /*12680*/  FFMA.FTZ R2, R141, UR8, -R37 ;  /* 0x000000088d027c23 */ /* 0x004fe20008010825 */
[----:B------:R-:W-:Y:S02]  /*12690*/  IMAD.MOV.U32 R143, RZ, RZ, R197 ;  /* 0x000000ffff8f7224 */ /* 0x000fe400078e00c5 */
[----:B------:R-:W-:Y:S01]  /*126a0*/  IMAD.MOV.U32 R135, RZ, RZ, R199 ;  /* 0x000000ffff877224 */ /* 0x000fe200078e00c7 */
[----:B------:R2:W-:Y:S01]  /*126b0*/  MUFU.EX2 R197, R2 ;  /* 0x0000000200c57308 */ /* 0x0005e20000000800 */
[----:B------:R-:W-:Y:S01]  /*126c0*/  FFMA.FTZ R3, R142, UR8, -R15 ;  /* 0x000000088e037c23 */ /* 0x000fe2000801080f */
[----:B-1----:R-:W-:-:S04]  /*126d0*/  FFMA.FTZ R0, R67, UR8, -R37 ;  /* 0x0000000843007c23 */ /* 0x002fc80008010825 */
[----:B------:R1:W4:Y:S01]  /*126e0*/  MUFU.EX2 R199, R0 ;  /* 0x0000000000c77308 */ /* 0x0003220000000800 */
[----:B--2---:R-:W-:Y:S01]  /*126f0*/  FFMA.FTZ R2, R196, UR8, -R37 ;  /* 0x00000008c4027c23 */ /* 0x004fe20008010825 */
[----:B------:R-:W-:Y:S01]  /*12700*/  PRMT R7, R14, 0x5410, R40 ;  /* 0x000054100e077816 */ /* 0x000fe20000000028 */
[----:B------:R-:W-:Y:S01]  /*12710*/  IMAD.MOV.U32 R13, RZ, RZ, R61 ;  /* 0x000000ffff0d7224 */ /* 0x000fe200078e003d */
[----:B------:R-:W-:Y:S01]  /*12720*/  MOV R61, R173 ;  /* 0x000000ad003d7202 */ /* 0x000fe20000000f00 */
[----:B------:R2:W5:Y:S01]  /*12730*/  MUFU.EX2 R196, R3 ;  /* 0x0000000300c47308 */ /* 0x0005620000000800 */
[----:B------:R-:W-:Y:S01]  /*12740*/  LOP3.LUT R7, R7, 0xff00ff, RZ, 0xc0, !PT ;  /* 0x00ff00ff07077812 */ /* 0x000fe200078ec0ff */
[----:B------:R-:W-:Y:S02]  /*12750*/  IMAD.MOV.U32 R58, RZ, RZ, R64 ;  /* 0x000000ffff3a7224 */ /* 0x000fe400078e0040 */
[----:B------:R3:W-:Y:S01]  /*12760*/  MUFU.EX2 R173, R2 ;  /* 0x0000000200ad7308 */ /* 0x0007e20000000800 */
[----:B------:R-:W-:Y:S01]  /*12770*/  IMAD.MOV.U32 R64, RZ, RZ, R80 ;  /* 0x000000ffff407224 */ /* 0x000fe200078e0050 */
[----:B-1----:R-:W-:Y:S01]  /*12780*/  HSET2.LE.AND R0, R6, R12, PT ;  /* 0x0000000c06007233 */ /* 0x002fe20003803000 */
[----:B------:R-:W-:-:S02]  /*12790*/  IMAD.MOV.U32 R80, RZ, RZ, R174 ;  /* 0x000000ffff507224 */ /* 0x000fc400078e00ae */
[----:B--2---:R-:W-:Y:S01]  /*127a0*/  FFMA.FTZ R3, R192, UR8, -R37 ;  /* 0x00000008c0037c23 */ /* 0x004fe20008010825 */
[----:B---3--:R-:W-:-:S03]  /*127b0*/  F2FP.F16.F32.PACK_AB R2, R204, R198 ;  /* 0x000000c6cc02723e */ /* 0x008fc600000000ff */
[----:B------:R-:W1:Y:S01]  /*127c0*/  MUFU.EX2 R174, R3 ;  /* 0x0000000300ae7308 */ /* 0x000e620000000800 */
[----:B------:R-:W-:Y:S02]  /*127d0*/  LOP3.LUT R6, R2, R0, RZ, 0xc0, !PT ;  /* 0x0000000002067212 */ /* 0x000fe400078ec0ff */
[----:B------:R-:W-:Y:S02]  /*127e0*/  HSET2.LE.AND R0, R7, R12, PT ;  /* 0x0000000c07007233 */ /* 0x000fe40003803000 */
[----:B----4-:R-:W-:-:S04]  /*127f0*/  F2FP.F16.F32.PACK_AB R2, R199, R197 ;  /* 0x000000c5c702723e */ /* 0x010fc800000000ff */
[----:B------:R-:W-:Y:S02]  /*12800*/  LOP3.LUT R7, R2, R0, RZ, 0xc0, !PT ;  /* 0x0000000002077212 */ /* 0x000fe400078ec0ff */
[----:B------:R-:W-:Y:S02]  /*12810*/  HSET2.LE.AND R0, R4, R12, PT ;  /* 0x0000000c04007233 */ /* 0x000fe40003803000 */
[----:B-----5:R-:W-:-:S04]  /*12820*/  F2FP.F16.F32.PACK_AB R2, R196, R175 ;  /* 0x000000afc402723e */ /* 0x020fc800000000ff */
[----:B------:R-:W-:Y:S02]  /*12830*/  LOP3.LUT R4, R2, R0, RZ, 0xc0, !PT ;  /* 0x0000000002047212 */ /* 0x000fe400078ec0ff */
[----:B------:R-:W-:Y:S02]  /*12840*/  HSET2.LE.AND R0, R5, R12, PT ;  /* 0x0000000c05007233 */ /* 0x000fe40003803000 */
[----:B-1----:R-:W-:-:S04]  /*12850*/  F2FP.F16.F32.PACK_AB R2, R174, R173 ;  /* 0x000000adae02723e */ /* 0x002fc800000000ff */
[----:B------:R-:W-:Y:S01]  /*12860*/  LOP3.LUT R5, R2, R0, RZ, 0xc0, !PT ;  /* 0x0000000002057212 */ /* 0x000fe200078ec0ff */
[----:B------:R-:W-:Y:S02]  /*12870*/  IMAD.MOV.U32 R2, RZ, RZ, R134 ;  /* 0x000000ffff027224 */ /* 0x000fe400078e0086 */
[----:B------:R-:W-:Y:S02]  /*12880*/  IMAD.MOV.U32 R63, RZ, RZ, R66 ;  /* 0x000000ffff3f7224 */ /* 0x000fe400078e0042 */
[----:B------:R-:W1:Y:S02]  /*12890*/  S2R R66, SR_CTAID.X ;  /* 0x0000000000427919 */ /* 0x000e640000002500 */
[----:B------:R-:W2:Y:S01]  /*128a0*/  S2R R2, SR_CTAID.X ;  /* 0x0000000000027919 */ /* 0x000ea20000002500 */
[----:B------:R-:W-:Y:S01]  /*128b0*/  UIADD3 UR4, UPT, UPT, UR4, -0x5, URZ ;  /* 0xfffffffb04047890 */ /* 0x000fe2000fffe0ff */
[----:B------:R-:W-:Y:S02]  /*128c0*/  MOV R3, R135 ;  /* 0x0000008700037202 */ /* 0x000fe40000000f00 */
[----:B------:R-:W-:-:S02]  /*128d0*/  SHF.R.U32.HI R141, RZ, 0x5, R217 ;  /* 0x00000005ff8d7819 */ /* 0x000fc400000116d9 */
[----:B------:R-:W-:Y:S02]  /*128e0*/  SHF.R.U32.HI R142, RZ, 0x5, R217 ;  /* 0x00000005ff8e7819 */ /* 0x000fe400000116d9 */
[----:B------:R-:W-:Y:S01]  /*128f0*/  LOP3.LUT R0, R223, UR4, R3, 0x96, !PT ;  /* 0x00000004df007c12 */ /* 0x000fe2000f8e9603 */
[----:B------:R-:W-:Y:S01]  /*12900*/  IMAD.MOV.U32 R14, RZ, RZ, R43 ;  /* 0x000000ffff0e7224 */ /* 0x000fe200078e002b */
[----:B------:R-:W-:Y:S03]  /*12910*/  HMMA.16816.F32 R96, R4, R10, R96 ;  /* 0x0000000a0460723c */ /* 0x000fe60000001860 */
[----:B------:R-:W-:-:S05]  /*12920*/  IMAD.WIDE.U32 R10, R0, -0x326172a9, RZ ;  /* 0xcd9e8d57000a7825 */ /* 0x000fca00078e00ff */
[----:B------:R-:W-:Y:S01]  /*12930*/  HMMA.16816.F32 R40, R4, R24, R176 ;  /* 0x000000180428723c */ /* 0x000fe200000018b0 */
[----:B------:R-:W-:Y:S02]  /*12940*/  IMAD.MOV.U32 R177, RZ, RZ, R65 ;  /* 0x000000ffffb17224 */ /* 0x000fe400078e0041 */
[----:B-1----:R-:W-:Y:S02]  /*12950*/  IMAD R66, R66, 0x8, R141 ;  /* 0x0000000842427824 */ /* 0x002fe400078e028d */
[----:B--2---:R-:W-:Y:S02]  /*12960*/  IMAD R2, R2, 0x8, R142 ;  /* 0x0000000802027824 */ /* 0x004fe400078e028e */
[----:B------:R-:W-:Y:S02]  /*12970*/  VIADD R66, R66, 0x4 ;  /* 0x0000000442427836 */ /* 0x000fe40000000000 */
[----:B------:R-:W-:Y:S01]  /*12980*/  IMAD.WIDE.U32 R2, R2, -0x326172a9, RZ ;  /* 0xcd9e8d5702027825 */ /* 0x000fe200078e00ff */
[----:B------:R-:W-:-:S03]  /*12990*/  LOP3.LUT R0, R247, R10, R177, 0x96, !PT ;  /* 0x0000000af7007212 */ /* 0x000fc600078e96b1 */
[----:B------:R-:W-:Y:S01]  /*129a0*/  IMAD.MOV.U32 R179, RZ, RZ, R81 ;  /* 0x000000ffffb37224 */ /* 0x000fe200078e0051 */
[----:B------:R-:W-:Y:S01]  /*129b0*/  LOP3.LUT R2, R241, R2, R11, 0x96, !PT ;  /* 0x00000002f1027212 */ /* 0x000fe200078e960b */
[----:B------:R-:W-:Y:S01]  /*129c0*/  IMAD.WIDE.U32 R66, R66, -0x326172a9, RZ ;  /* 0xcd9e8d5742427825 */ /* 0x000fe200078e00ff */
[----:B------:R-:W-:Y:S02]  /*129d0*/  HMMA.16816.F32 R84, R4, R8, R84 ;  /* 0x000000080454723c */ /* 0x000fe40000001854 */
[----:B------:R-:W-:Y:S02]  /*129e0*/  LOP3.LUT R3, R247, R10, R179, 0x96, !PT ;  /* 0x0000000af7037212 */ /* 0x000fe400078e96b3 */
[----:B------:R-:W-:Y:S01]  /*129f0*/  LOP3.LUT R8, R241, R66, R11, 0x96, !PT ;  /* 0x00000042f1087212 */ /* 0x000fe200078e960b */
[----:B------:R-:W-:-:S03]  /*12a00*/  IMAD.WIDE.U32 R10, R2, -0x2daee0ad, RZ ;  /* 0xd2511f53020a7825 */ /* 0x000fc600078e00ff */
[----:B------:R-:W-:Y:S01]  /*12a10*/  HMMA.16816.F32 R68, R4, R18, R68 ;  /* 0x000000120444723c */ /* 0x000fe20000001844 */
[----:B------:R-:W-:Y:S01]  /*12a20*/  IMAD.WIDE.U32 R18, R0, -0x2daee0ad, RZ ;  /* 0xd2511f5300127825 */ /* 0x000fe200078e00ff */
[----:B------:R-:W-:-:S03]  /*12a30*/  LOP3.LUT R2, R53, R56, R11, 0x96, !PT ;  /* 0x0000003835027212 */ /* 0x000fc600078e960b */
[----:B------:R-:W-:Y:S01]  /*12a40*/  IMAD.MOV.U32 R176, RZ, RZ, R64 ;  /* 0x000000ffffb07224 */ /* 0x000fe200078e0040 */
[----:B------:R-:W-:Y:S01]  /*12a50*/  LOP3.LUT R9, R54, R10, R19, 0x96, !PT ;  /* 0x0000000a36097212 */ /* 0x000fe200078e9613 */
[----:B------:R-:W-:Y:S02]  /*12a60*/  IMAD.MOV.U32 R64, RZ, RZ, R82 ;  /* 0x000000ffff407224 */ /* 0x000fe400078e0052 */
[----:B------:R-:W-:-:S04]  /*12a70*/  IMAD.WIDE.U32 R10, R8, -0x2daee0ad, RZ ;  /* 0xd2511f53080a7825 */ /* 0x000fc800078e00ff */
[----:B------:R-:W-:Y:S02]  /*12a80*/  IMAD.MOV.U32 R178, RZ, RZ, R80 ;  /* 0x000000ffffb27224 */ /* 0x000fe400078e0050 */
[----:B------:R-:W-:Y:S02]  /*12a90*/  IMAD.MOV.U32 R65, RZ, RZ, R83 ;  /* 0x000000ffff417224 */ /* 0x000fe400078e0053 */
[----:B------:R-:W-:Y:S01]  /*12aa0*/  HMMA.16816.F32 R80, R4, R16, R44 ;  /* 0x000000100450723c */ /* 0x000fe2000000182c */
[----:B------:R-:W-:Y:S01]  /*12ab0*/  IMAD.WIDE.U32 R16, R3, -0x2daee0ad, RZ ;  /* 0xd2511f5303107825 */ /* 0x000fe200078e00ff */
[----:B------:R-:W-:-:S03]  /*12ac0*/  LOP3.LUT R0, R53, R64, R11, 0x96, !PT ;  /* 0x0000004035007212 */ /* 0x000fc600078e960b */
[----:B------:R-:W-:-:S04]  /*12ad0*/  IMAD.WIDE.U32 R2, R2, -0x326172a9, RZ ;  /* 0xcd9e8d5702027825 */ /* 0x000fc800078e00ff */
        /* <DEDUP_REMOVED lines=10> */
[----:B------:R-:W-:Y:S01]  /*12b80*/  LOP3.LUT R8, R55, R18, R11, 0x96, !PT ;  /* 0x0000001237087212 */ /* 0x000fe200078e960b */
[----:B------:R-:W-:Y:S03]  /*12b90*/  HMMA.16816.F32 R64, R4, R30, R128 ;  /* 0x0000001e0440723c */ /* 0x000fe60000001880 */
[----:B------:R-:W-:Y:S01]  /*12ba0*/  LOP3.LUT R3, R59, R10, R247, 0x96, !PT ;  /* 0x0000000a3b037212 */ /* 0x000fe200078e96f7 */
[----:B------:R-:W-:-:S04]  /*12bb0*/  IMAD.WIDE.U32 R10, R0, -0x2daee0ad, RZ ;  /* 0xd2511f53000a7825 */ /* 0x000fc800078e00ff */
[----:B------:R-:W-:Y:S01]  /*12bc0*/  IMAD.WIDE.U32 R128, R2, -0x2daee0ad, RZ ;  /* 0xd2511f5302807825 */ /* 0x000fe200078e00ff */
[----:B------:R-:W-:-:S03]  /*12bd0*/  LOP3.LUT R0, R55, R16, R11, 0x96, !PT ;  /* 0x0000001037007212 */ /* 0x000fc600078e960b */
[----:B------:R-:W-:Y:S01]  /*12be0*/  IMAD.WIDE.U32 R54, R8, -0x326172a9, RZ ;  /* 0xcd9e8d5708367825 */ /* 0x000fe200078e00ff */
[----:B------:R-:W-:-:S03]  /*12bf0*/  LOP3.LUT R2, R59, R10, R129, 0x96, !PT ;  /* 0x0000000a3b027212 */ /* 0x000fc600078e9681 */
[----:B------:R-:W-:Y:S01]  /*12c00*/  IMAD.WIDE.U32 R8, R3, -0x326172a9, RZ ;  /* 0xcd9e8d5703087825 */ /* 0x000fe200078e00ff */
[----:B------:R-:W-:Y:S03]  /*12c10*/  HMMA.16816.F32 R132, R4, R26, R156 ;  /* 0x0000001a0484723c */ /* 0x000fe6000000189c */
[----:B------:R-:W-:-:S04]  /*12c20*/  IMAD.WIDE.U32 R44, R0, -0x326172a9, RZ ;  /* 0xcd9e8d57002c7825 */ /* 0x000fc800078e00ff */
[----:B------:R-:W-:Y:S01]  /*12c30*/  IMAD.WIDE.U32 R2, R2, -0x326172a9, RZ ;  /* 0xcd9e8d5702027825 */ /* 0x000fe200078e00ff */
[----:B------:R-:W-:Y:S01]  /*12c40*/  HMMA.16816.F32 R100, R4, R20, R100 ;  /* 0x000000140464723c */ /* 0x000fe20000001864 */
[----:B------:R-:W-:-:S07]  /*12c50*/  PRMT R11, R8, 0x7771, RZ ;  /* 0x00007771080b7816 */ /* 0x000fce00000000ff */
[----:B------:R-:W-:Y:S01]  /*12c60*/  HMMA.16816.F32 R112, R4, R22, R112 ;  /* 0x000000160470723c */ /* 0x000fe20000001870 */
[----:B------:R-:W-:-:S07]  /*12c70*/  LOP3.LUT R0, R240, R44, R3, 0x96, !PT ;  /* 0x0000002cf0007212 */ /* 0x000fce00078e9603 */
[C---:B------:R-:W-:Y:S08]  /*12c80*/  HMMA.16816.F32 R116, R4.reuse, R28, R116 ;  /* 0x0000001c0474723c */ /* 0x040ff00000001874 */
[C---:B------:R-:W-:Y:S08]  /*12c90*/  HMMA.16816.F32 R160, R4.reuse, R32, R160 ;  /* 0x0000002004a0723c */ /* 0x040ff000000018a0 */
[----:B------:R-:W-:Y:S01]  /*12ca0*/  HMMA.16816.F32 R168, R4, R34, R168 ;  /* 0x0000002204a8723c */ /* 0x000fe200000018a8 */
[----:B------:R-:W-:Y:S01]  /*12cb0*/  LOP3.LUT R4, R240, R54, R9, 0x96, !PT ;  /* 0x00000036f0047212 */ /* 0x000fe200078e9609 */
[----:B------:R-:W-:Y:S01]  /*12cc0*/  IMAD.MOV.U32 R9, RZ, RZ, R8 ;  /* 0x000000ffff097224 */ /* 0x000fe200078e0008 */
[C---:B------:R-:W-:Y:S01]  /*12cd0*/  PRMT R6, R2.reuse, 0x7773, RZ ;  /* 0x0000777302067816 */ /* 0x040fe200000000ff */
[----:B------:R-:W-:Y:S01]  /*12ce0*/  IMAD.MOV.U32 R252, RZ, RZ, R13 ;  /* 0x000000fffffc7224 */ /* 0x000fe200078e000d */
[----:B------:R-:W-:Y:S01]  /*12cf0*/  PRMT R5, R2, 0x7772, RZ ;  /* 0x0000777202057816 */ /* 0x000fe200000000ff */
[----:B------:R-:W-:Y:S01]  /*12d00*/  IMAD.MOV.U32 R130, RZ, RZ, R136 ;  /* 0x000000ffff827224 */ /* 0x000fe200078e0088 */
[----:B------:R-:W-:Y:S01]  /*12d10*/  LOP3.LUT R3, R9, 0xff, RZ, 0xc0, !PT ;  /* 0x000000ff09037812 */ /* 0x000fe200078ec0ff */
[----:B------:R-:W-:Y:S01]  /*12d20*/  IMAD.MOV.U32 R240, RZ, RZ, R14 ;  /* 0x000000fffff07224 */ /* 0x000fe200078e000e */
[----:B------:R-:W-:-:S02]  /*12d30*/  PRMT R10, R8, 0x7773, RZ ;  /* 0x00007773080a7816 */ /* 0x000fc400000000ff */
[----:B------:R-:W-:Y:S01]  /*12d40*/  MOV R241, R143 ;  /* 0x0000008f00f17202 */ /* 0x000fe20000000f00 */
[----:B------:R-:W-:Y:S01]  /*12d50*/  IMAD.MOV.U32 R177, RZ, RZ, R172 ;  /* 0x000000ffffb17224 */ /* 0x000fe200078e00ac */
[----:B------:R-:W-:Y:S01]  /*12d60*/  PRMT R11, R3, 0x5410, R11 ;  /* 0x00005410030b7816 */ /* 0x000fe2000000000b */
[----:B------:R-:W-:Y:S01]  /*12d70*/  IMAD.MOV.U32 R131, RZ, RZ, R63 ;  /* 0x000000ffff837224 */ /* 0x000fe200078e003f */
[----:B------:R-:W-:Y:S01]  /*12d80*/  LOP3.LUT R3, R4, 0xffff, RZ, 0xc0, !PT ;  /* 0x0000ffff04037812 */ /* 0x000fe200078ec0ff */
[----:B------:R-:W-:Y:S01]  /*12d90*/  IMAD.MOV.U32 R13, RZ, RZ, R2 ;  /* 0x000000ffff0d7224 */ /* 0x000fe200078e0002 */
[----:B------:R-:W-:Y:S01]  /*12da0*/  PRMT R7, R8, 0x7772, RZ ;  /* 0x0000777208077816 */ /* 0x000fe200000000ff */
[----:B------:R-:W-:Y:S01]  /*12db0*/  IMAD.MOV.U32 R192, RZ, RZ, R62 ;  /* 0x000000ffffc07224 */ /* 0x000fe200078e003e */
[----:B------:R-:W-:Y:S01]  /*12dc0*/  PRMT R14, R2, 0x7771, RZ ;  /* 0x00007771020e7816 */ /* 0x000fe200000000ff */
[----:B------:R-:W-:Y:S01]  /*12dd0*/  FFMA.FTZ R2, R188, UR8, -R15 ;  /* 0x00000008bc027c23 */ /* 0x000fe2000801080f */
[----:B------:R-:W-:Y:S01]  /*12de0*/  PRMT R16, R5, 0x5410, R6 ;  /* 0x0000541005107816 */ /* 0x000fe20000000006 */
[----:B------:R-:W-:Y:S01]  /*12df0*/  IMAD.MOV.U32 R178, RZ, RZ, R61 ;  /* 0x000000ffffb27224 */ /* 0x000fe200078e003d */
[C---:B------:R-:W-:Y:S01]  /*12e00*/  LOP3.LUT R9, R4.reuse, 0xff, RZ, 0xc0, !PT ;  /* 0x000000ff04097812 */ /* 0x040fe200078ec0ff */
[----:B------:R-:W1:Y:S01]  /*12e10*/  LDSM.16.MT88.4 R28, [R48+0x9800] ;  /* 0x00980000301c783b */ /* 0x000e620000004200 */
[----:B------:R-:W-:-:S02]  /*12e20*/  PRMT R5, R4, 0x7632, R5 ;  /* 0x0000763204057816 */ /* 0x000fc40000000005 */
[----:B------:R-:W-:Y:S01]  /*12e30*/  SHF.R.U32.HI R8, RZ, 0x18, R4 ;  /* 0x00000018ff087819 */ /* 0x000fe20000011604 */
[----:B------:R-:W-:Y:S01]  /*12e40*/  IMAD.MOV.U32 R176, RZ, RZ, R60 ;  /* 0x000000ffffb07224 */ /* 0x000fe200078e003c */
[----:B------:R-:W-:Y:S01]  /*12e50*/  SHF.R.U32.HI R4, RZ, 0x8, R3 ;  /* 0x00000008ff047819 */ /* 0x000fe20000011603 */
[--C-:B------:R-:W-:Y:S01]  /*12e60*/  FFMA.FTZ R6, R184, UR8, -R15.reuse ;  /* 0x00000008b8067c23 */ /* 0x100fe2000801080f */
[----:B------:R-:W-:Y:S01]  /*12e70*/  FFMA.FTZ R3, R180, UR8, -R15 ;  /* 0x00000008b4037c23 */ /* 0x000fe2000801080f */
[----:B------:R2:W-:Y:S01]  /*12e80*/  MUFU.EX2 R136, R2 ;  /* 0x0000000200887308 */ /* 0x0005e20000000800 */
[----:B------:R-:W-:Y:S01]  /*12e90*/  PRMT R9, R9, 0x5410, R4 ;  /* 0x0000541009097816 */ /* 0x000fe20000000004 */
[----:B------:R-:W-:Y:S01]  /*12ea0*/  FFMA.FTZ R4, R185, UR8, -R37 ;  /* 0x00000008b9047c23 */ /* 0x000fe20008010825 */
[----:B------:R-:W-:Y:S01]  /*12eb0*/  PRMT R10, R7, 0x5410, R10 ;  /* 0x00005410070a7816 */ /* 0x000fe2000000000a */
[----:B------:R-:W-:Y:S01]  /*12ec0*/  MUFU.EX2 R143, R6 ;  /* 0x00000006008f7308 */ /* 0x000fe20000000800 */
[----:B------:R-:W-:Y:S01]  /*12ed0*/  LOP3.LUT R7, R13, 0xff, RZ, 0xc0, !PT ;  /* 0x000000ff0d077812 */ /* 0x000fe200078ec0ff */
[----:B------:R-:W-:Y:S01]  /*12ee0*/  IMAD.MOV.U32 R179, RZ, RZ, R58 ;  /* 0x000000ffffb37224 */ /* 0x000fe200078e003a */
[----:B------:R-:W3:Y:S01]  /*12ef0*/  LDSM.16.MT88.4 R20, [R39+0x800] ;  /* 0x000800002714783b */ /* 0x000ee20000004200 */
[----:B------:R4:W5:Y:S01]  /*12f00*/  MUFU.EX2 R142, R3 ;  /* 0x00000003008e7308 */ /* 0x0009620000000800 */
[----:B------:R-:W-:-:S02]  /*12f10*/  IMAD.MOV.U32 R159, RZ, RZ, R202 ;  /* 0x000000ffff9f7224 */ /* 0x000fc400078e00ca */
[----:B------:R-:W-:Y:S01]  /*12f20*/  IMAD.MOV.U32 R25, RZ, RZ, R203 ;  /* 0x000000ffff197224 */ /* 0x000fe200078e00cb */
[----:B------:R-:W-:Y:S01]  /*12f30*/  LDSM.16.MT88.4 R32, [R48+0xb800] ;  /* 0x00b800003020783b */ /* 0x000fe20000004200 */
[----:B--2---:R-:W-:Y:S01]  /*12f40*/  LOP3.LUT R2, R5, 0xff, RZ, 0xc0, !PT ;  /* 0x000000ff05027812 */ /* 0x004fe200078ec0ff */
[----:B------:R2:W-:Y:S03]  /*12f50*/  MUFU.EX2 R141, R4 ;  /* 0x00000004008d7308 */ /* 0x0005e60000000800 */
[----:B------:R-:W-:Y:S02]  /*12f60*/  PRMT R8, R2, 0x5410, R8 ;  /* 0x0000541002087816 */ /* 0x000fe40000000008 */
[----:B------:R-:W-:Y:S02]  /*12f70*/  LOP3.LUT R2, R0, 0xffff, RZ, 0xc0, !PT ;  /* 0x0000ffff00027812 */ /* 0x000fe400078ec0ff */
[----:B------:R-:W-:Y:S01]  /*12f80*/  PRMT R14, R7, 0x5410, R14 ;  /* 0x00005410070e7816 */ /* 0x000fe2000000000e */
[----:B----4-:R-:W-:Y:S01]  /*12f90*/  FFMA.FTZ R3, R182, UR8, -R37 ;  /* 0x00000008b6037c23 */ /* 0x010fe20008010825 */
[----:B------:R-:W-:Y:S01]  /*12fa0*/  LOP3.LUT R7, R0, 0xff, RZ, 0xc0, !PT ;  /* 0x000000ff00077812 */ /* 0x000fe200078ec0ff */
[----:B------:R-:W-:Y:S01]  /*12fb0*/  FFMA.FTZ R6, R186, UR8, -R15 ;  /* 0x00000008ba067c23 */ /* 0x000fe2000801080f */
[----:B------:R-:W-:-:S02]  /*12fc0*/  SHF.R.U32.HI R5, RZ, 0x8, R2 ;  /* 0x00000008ff057819 */ /* 0x000fc40000011602 */
[----:B--2---:R-:W-:Y:S02]  /*12fd0*/  PRMT R4, R0, 0x7632, R4 ;  /* 0x0000763200047816 */ /* 0x004fe40000000004 */
[----:B------:R-:W-:Y:S02]  /*12fe0*/  SHF.R.U32.HI R0, RZ, 0x18, R0 ;  /* 0x00000018ff007819 */ /* 0x000fe40000011600 */
[----:B------:R-:W-:Y:S01]  /*12ff0*/  LOP3.LUT R2, R4, 0xff, RZ, 0xc0, !PT ;  /* 0x000000ff04027812 */ /* 0x000fe200078ec0ff */
[----:B------:R2:W4:Y:S01]  /*13000*/  MUFU.EX2 R172, R3 ;  /* 0x0000000300ac7308 */ /* 0x0005220000000800 */
[----:B------:R-:W-:Y:S02]  /*13010*/  PRMT R7, R7, 0x5410, R5 ;  /* 0x0000541007077816 */ /* 0x000fe40000000005 */
[----:B------:R-:W-:Y:S01]  /*13020*/  PRMT R13, R2, 0x5410, R0 ;  /* 0x00005410020d7816 */ /* 0x000fe20000000000 */
[----:B------:R-:W1:Y:S01]  /*13030*/  MUFU.EX2 R63, R6 ;  /* 0x00000006003f7308 */ /* 0x000e620000000800 */
[----:B------:R-:W-:Y:S01]  /*13040*/  HSET2.LE.AND R0, R11, R12, PT ;  /* 0x0000000c0b007233 */ /* 0x000fe20003803000 */
[----:B------:R-:W-:Y:S01]  /*13050*/  FFMA.FTZ R5, R189, UR8, -R37 ;  /* 0x00000008bd057c23 */ /* 0x000fe20008010825 */
[----:B-----5:R-:W-:-:S02]  /*13060*/  F2FP.F16.F32.PACK_AB R2, R142, R143 ;  /* 0x0000008f8e02723e */ /* 0x020fc400000000ff */
[----:B------:R-:W-:Y:S01]  /*13070*/  LOP3.LUT R4, R10, 0xff00ff, RZ, 0xc0, !PT ;  /* 0x00ff00ff0a047812 */ /* 0x000fe200078ec0ff */
[----:B------:R5:W-:Y:S01]  /*13080*/  MUFU.EX2 R61, R5 ;  /* 0x00000005003d7308 */ /* 0x000be20000000800 */
[----:B--2---:R-:W-:Y:S01]  /*13090*/  FFMA.FTZ R3, R191, UR8, -R37 ;  /* 0x00000008bf037c23 */ /* 0x004fe20008010825 */
[----:B------:R-:W-:Y:S01]  /*130a0*/  LOP3.LUT R10, R2, R0, RZ, 0xc0, !PT ;  /* 0x00000000020a7212 */ /* 0x000fe200078ec0ff */
[--C-:B------:R-:W-:Y:S02]  /*130b0*/  FFMA.FTZ R2, R187, UR8, -R36.reuse ;  /* 0x00000008bb027c23 */ /* 0x100fe40008010824 */
[----:B------:R2:W3:Y:S01]  /*130c0*/  MUFU.EX2 R62, R3 ;  /* 0x00000003003e7308 */ /* 0x0004e20000000800 */
[----:B-----5:R-:W-:-:S03]  /*130d0*/  FFMA.FTZ R5, R194, UR8, -R36 ;  /* 0x00000008c2057c23 */ /* 0x020fc60008010824 */
[----:B------:R1:W-:Y:S01]  /*130e0*/  MUFU.EX2 R59, R2 ;  /* 0x00000002003b7308 */ /* 0x0003e20000000800 */
[--C-:B------:R-:W-:Y:S01]  /*130f0*/  HSET2.LE.AND R0, R9, R12.reuse, PT ;  /* 0x0000000c09007233 */ /* 0x100fe20003803000 */
[--C-:B------:R-:W-:Y:S02]  /*13100*/  FFMA.FTZ R6, R193, UR8, -R38.reuse ;  /* 0x00000008c1067c23 */ /* 0x100fe40008010826 */
[----:B------:R5:W3:Y:S01]  /*13110*/  MUFU.EX2 R54, R5 ;  /* 0x0000000500367308 */ /* 0x000ae20000000800 */
[----:B--2---:R-:W-:Y:S02]  /*13120*/  HSET2.LE.AND R3, R4, R12, PT ;  /* 0x0000000c04037233 */ /* 0x004fe40003803000 */
[----:B----4-:R-:W-:Y:S01]  /*13130*/  F2FP.F16.F32.PACK_AB R4, R172, R141 ;  /* 0x0000008dac04723e */ /* 0x010fe200000000ff */
[----:B------:R-:W-:Y:S01]  /*13140*/  MUFU.EX2 R53, R6 ;  /* 0x0000000600357308 */ /* 0x000fe20000000800 */
[----:B-1----:R-:W-:Y:S01]  /*13150*/  F2FP.F16.F32.PACK_AB R2, R63, R136 ;  /* 0x000000883f02723e */ /* 0x002fe200000000ff */
[----:B-----5:R-:W-:Y:S01]  /*13160*/  FFMA.FTZ R5, R200, UR8, -R38 ;  /* 0x00000008c8057c23 */ /* 0x020fe20008010826 */
[----:B------:R-:W-:-:S02]  /*13170*/  LOP3.LUT R11, R4, R3, RZ, 0xc0, !PT ;  /* 0x00000003040b7212 */ /* 0x000fc400078ec0ff */
[----:B------:R-:W-:Y:S01]  /*13180*/  HSET2.LE.AND R3, R8, R12, PT ;  /* 0x0000000c08037233 */ /* 0x000fe20003803000 */
[----:B------:R1:W2:Y:S01]  /*13190*/  MUFU.EX2 R44, R5 ;  /* 0x00000005002c7308 */ /* 0x0002a20000000800 */
[----:B------:R-:W-:Y:S01]  /*131a0*/  LOP3.LUT R8, R2, R0, RZ, 0xc0, !PT ;  /* 0x0000000002087212 */ /* 0x000fe200078ec0ff */
[--C-:B------:R-:W-:Y:S01]  /*131b0*/  FFMA.FTZ R0, R190, UR8, -R36.reuse ;  /* 0x00000008be007c23 */ /* 0x100fe20008010824 */
[----:B------:R-:W-:Y:S01]  /*131c0*/  FFMA.FTZ R2, R181, UR8, -R36 ;  /* 0x00000008b5027c23 */ /* 0x000fe20008010824 */
[----:B---3--:R-:W-:Y:S02]  /*131d0*/  F2FP.F16.F32.PACK_AB R4, R61, R62 ;  /* 0x0000003e3d04723e */ /* 0x008fe400000000ff */
[----:B------:R3:W-:Y:S02]  /*131e0*/  MUFU.EX2 R57, R0 ;  /* 0x0000000000397308 */ /* 0x0007e40000000800 */
[----:B------:R-:W-:Y:S02]  /*131f0*/  LOP3.LUT R9, R4, R3, RZ, 0xc0, !PT ;  /* 0x0000000304097212 */ /* 0x000fe400078ec0ff */
[----:B------:R4:W5:Y:S01]  /*13200*/  MUFU.EX2 R60, R2 ;  /* 0x00000002003c7308 */ /* 0x0009620000000800 */
[--C-:B------:R-:W-:Y:S01]  /*13210*/  FFMA.FTZ R3, R195, UR8, -R38.reuse ;  /* 0x00000008c3037c23 */ /* 0x100fe20008010826 */
[----:B-1----:R-:W-:-:S03]  /*13220*/  FFMA.FTZ R5, R183, UR8, -R38 ;  /* 0x00000008b7057c23 */ /* 0x002fc60008010826 */
[----:B------:R1:W-:Y:S01]  /*13230*/  MUFU.EX2 R47, R3 ;  /* 0x00000003002f7308 */ /* 0x0003e20000000800 */
[--C-:B---3--:R-:W-:Y:S02]  /*13240*/  HSET2.LE.AND R0, R7, R12.reuse, PT ;  /* 0x0000000c07007233 */ /* 0x108fe40003803000 */
[----:B----4-:R-:W-:Y:S01]  /*13250*/  F2FP.F16.F32.PACK_AB R2, R59, R54 ;  /* 0x000000363b02723e */ /* 0x010fe200000000ff */
[----:B------:R3:W4:Y:S03]  /*13260*/  MUFU.EX2 R58, R5 ;  /* 0x00000005003a7308 */ /* 0x0007260000000800 */
[----:B------:R-:W-:Y:S02]  /*13270*/  LOP3.LUT R4, R2, R0, RZ, 0xc0, !PT ;  /* 0x0000000002047212 */ /* 0x000fe400078ec0ff */
[----:B------:R-:W-:Y:S02]  /*13280*/  HSET2.LE.AND R0, R13, R12, PT ;  /* 0x0000000c0d007233 */ /* 0x000fe40003803000 */
[----:B--2---:R-:W-:-:S02]  /*13290*/  F2FP.F16.F32.PACK_AB R2, R53, R44 ;  /* 0x0000002c3502723e */ /* 0x004fc400000000ff */
[----:B-1----:R-:W-:Y:S01]  /*132a0*/  LOP3.LUT R3, R16, 0xff00ff, RZ, 0xc0, !PT ;  /* 0x00ff00ff10037812 */ /* 0x002fe200078ec0ff */
[----:B------:R-:W-:Y:S01]  /*132b0*/  IMAD.MOV.U32 R24, RZ, RZ, R201 ;  /* 0x000000ffff187224 */ /* 0x000fe200078e00c9 */
[----:B------:R-:W1:Y:S01]  /*132c0*/  LDSM.16.MT88.4 R16, [R48+0xa800] ;  /* 0x00a800003010783b */ /* 0x000e620000004200 */
[----:B---3--:R-:W-:Y:S02]  /*132d0*/  LOP3.LUT R5, R2, R0, RZ, 0xc0, !PT ;  /* 0x0000000002057212 */ /* 0x008fe400078ec0ff */
[----:B------:R-:W-:Y:S02]  /*132e0*/  HSET2.LE.AND R0, R14, R12, PT ;  /* 0x0000000c0e007233 */ /* 0x000fe40003803000 */
[----:B-----5:R-:W-:-:S04]  /*132f0*/  F2FP.F16.F32.PACK_AB R2, R60, R57 ;  /* 0x000000393c02723e */ /* 0x020fc800000000ff */
[----:B------:R-:W-:Y:S02]  /*13300*/  LOP3.LUT R6, R2, R0, RZ, 0xc0, !PT ;  /* 0x0000000002067212 */ /* 0x000fe400078ec0ff */
[----:B------:R-:W-:Y:S02]  /*13310*/  HSET2.LE.AND R0, R3, R12, PT ;  /* 0x0000000c03007233 */ /* 0x000fe40003803000 */
[----:B----4-:R-:W-:-:S04]  /*13320*/  F2FP.F16.F32.PACK_AB R2, R58, R47 ;  /* 0x0000002f3a02723e */ /* 0x010fc800000000ff */
[----:B------:R-:W-:Y:S01]  /*13330*/  LOP3.LUT R7, R2, R0, RZ, 0xc0, !PT ;  /* 0x0000000002077212 */ /* 0x000fe200078ec0ff */
[-C--:B------:R-:W-:Y:S01]  /*13340*/  HMMA.16816.F32 R200, R8, R28.reuse, R40 ;  /* 0x0000001c08c8723c */ /* 0x080fe20000001828 */
[----:B------:R-:W-:Y:S01]  /*13350*/  IMAD.MOV.U32 R158, RZ, RZ, R25 ;  /* 0x000000ffff9e7224 */ /* 0x000fe200078e0019 */
[----:B------:R-:W-:Y:S06]  /*13360*/  LDSM.16.MT88.4 R40, [R39+0x2800] ;  /* 0x002800002728783b */ /* 0x000fec0000004200 */
[----:B------:R-:W-:Y:S01]  /*13370*/  HMMA.16816.F32 R148, R4, R28, R148 ;  /* 0x0000001c0494723c */ /* 0x000fe20000001894 */
[----:B------:R-:W-:Y:S01]  /*13380*/  MOV R28, R159 ;  /* 0x0000009f001c7202 */ /* 0x000fe20000000f00 */
[----:B------:R-:W-:-:S02]  /*13390*/  IMAD.MOV.U32 R159, RZ, RZ, R24 ;  /* 0x000000ffff9f7224 */ /* 0x000fc400078e0018 */
[----:B------:R-:W2:Y:S01]  /*133a0*/  LDSM.16.MT88.4 R24, [R39+0x1800] ;  /* 0x001800002718783b */ /* 0x000ea20000004200 */
[----:B------:R-:W-:Y:S01]  /*133b0*/  LOP3.LUT R0, R245, R46, R45, 0x96, !PT ;  /* 0x0000002ef5007212 */ /* 0x000fe200078e962d */
[----:B------:R-:W-:-:S04]  /*133c0*/  IMAD.MOV.U32 R157, RZ, RZ, R176 ;  /* 0x000000ffff9d7224 */ /* 0x000fc800078e00b0 */
[----:B------:R-:W-:Y:S01]  /*133d0*/  IMAD.WIDE.U32 R2, R0, -0x2daee0ad, RZ ;  /* 0xd2511f5300027825 */ /* 0x000fe200078e00ff */
[C---:B------:R-:W-:Y:S03]  /*133e0*/  HMMA.16816.F32 R152, R4.reuse, R30, R152 ;  /* 0x0000001e0498723c */ /* 0x040fe60000001898 */
[----:B------:R-:W-:Y:S01]  /*133f0*/  IMAD.MOV.U32 R156, RZ, RZ, R177 ;  /* 0x000000ffff9c7224 */ /* 0x000fe200078e00b1 */
[----:B------:R-:W-:Y:S01]  /*13400*/  LOP3.LUT R0, R211, R128, R3, 0x96, !PT ;  /* 0x00000080d3007212 */ /* 0x000fe200078e9603 */
[----:B------:R-:W-:Y:S02]  /*13410*/  IMAD.MOV.U32 R29, RZ, RZ, R178 ;  /* 0x000000ffff1d7224 */ /* 0x000fe400078e00b2 */
[----:B------:R-:W-:Y:S01]  /*13420*/  IMAD.MOV.U32 R14, RZ, RZ, R179 ;  /* 0x000000ffff0e7224 */ /* 0x000fe200078e00b3 */
[----:B------:R-:W-:Y:S01]  /*13430*/  HMMA.16816.F32 R72, R4, R20, R72 ;  /* 0x000000140448723c */ /* 0x000fe20000001848 */
[----:B------:R-:W-:-:S07]  /*13440*/  PRMT R3, R2, 0x7772, RZ ;  /* 0x0000777202037816 */ /* 0x000fce00000000ff */
        /* <DEDUP_REMOVED lines=9> */
[----:B------:R-:W-:Y:S01]  /*134e0*/  PRMT R4, R2, 0x7773, RZ ;  /* 0x0000777302047816 */ /* 0x000fe200000000ff */
[----:B------:R-:W-:-:S03]  /*134f0*/  IMAD.MOV.U32 R5, RZ, RZ, R2 ;  /* 0x000000ffff057224 */ /* 0x000fc600078e0002 */
[--C-:B------:R-:W-:Y:S02]  /*13500*/  PRMT R13, R3, 0x5410, R4.reuse ;  /* 0x00005410030d7816 */ /* 0x100fe40000000004 */
[----:B------:R-:W-:Y:S02]  /*13510*/  PRMT R4, R0, 0x7632, R4 ;  /* 0x0000763200047816 */ /* 0x000fe40000000004 */
[----:B------:R-:W-:Y:S02]  /*13520*/  PRMT R7, R2, 0x7771, RZ ;  /* 0x0000777102077816 */ /* 0x000fe400000000ff */
[----:B------:R-:W-:Y:S02]  /*13530*/  LOP3.LUT R6, R5, 0xff, RZ, 0xc0, !PT ;  /* 0x000000ff05067812 */ /* 0x000fe400078ec0ff */
[C---:B------:R-:W-:Y:S02]  /*13540*/  LOP3.LUT R2, R0.reuse, 0xffff, RZ, 0xc0, !PT ;  /* 0x0000ffff00027812 */ /* 0x040fe400078ec0ff */
[----:B------:R-:W-:-:S02]  /*13550*/  LOP3.LUT R5, R0, 0xff, RZ, 0xc0, !PT ;  /* 0x000000ff00057812 */ /* 0x000fc400078ec0ff */
[----:B------:R-:W-:Y:S02]  /*13560*/  SHF.R.U32.HI R3, RZ, 0x18, R0 ;  /* 0x00000018ff037819 */ /* 0x000fe40000011600 */
[----:B------:R-:W-:Y:S02]  /*13570*/  LOP3.LUT R0, R4, 0xff, RZ, 0xc0, !PT ;  /* 0x000000ff04007812 */ /* 0x000fe400078ec0ff */
[----:B------:R-:W-:Y:S02]  /*13580*/  SHF.R.U32.HI R2, RZ, 0x8, R2 ;  /* 0x00000008ff027819 */ /* 0x000fe40000011602 */
[----:B------:R-:W-:Y:S01]  /*13590*/  PRMT R4, R0, 0x5410, R3 ;  /* 0x0000541000047816 */ /* 0x000fe20000000003 */
[----:B------:R-:W-:Y:S01]  /*135a0*/  FFMA.FTZ R0, R156, UR8, -R36 ;  /* 0x000000089c007c23 */ /* 0x000fe20008010824 */
[C---:B------:R-:W-:Y:S01]  /*135b0*/  HMMA.16816.F32 R84, R8.reuse, R16, R84 ;  /* 0x000000100854723c */ /* 0x040fe20000001854 */
[----:B------:R-:W-:Y:S01]  /*135c0*/  PRMT R5, R5, 0x5410, R2 ;  /* 0x0000541005057816 */ /* 0x000fe20000000002 */
[----:B------:R-:W-:Y:S01]  /*135d0*/  FFMA.FTZ R16, R29, UR8, -R15 ;  /* 0x000000081d107c23 */ /* 0x000fe2000801080f */
[--C-:B------:R-:W-:Y:S01]  /*135e0*/  FFMA.FTZ R2, R157, UR8, -R36.reuse ;  /* 0x000000089d027c23 */ /* 0x100fe20008010824 */
[----:B------:R1:W-:Y:S04]  /*135f0*/  MUFU.EX2 R29, R0 ;  /* 0x00000000001d7308 */ /* 0x0003e80000000800 */
[----:B------:R-:W-:Y:S01]  /*13600*/  HMMA.16816.F32 R116, R8, R32, R116 ;  /* 0x000000200874723c */ /* 0x000fe20000001874 */
[----:B------:R2:W3:Y:S01]  /*13610*/  MUFU.EX2 R32, R2 ;  /* 0x0000000200207308 */ /* 0x0004e20000000800 */
[----:B-1----:R-:W-:-:S06]  /*13620*/  FFMA.FTZ R0, R248, UR8, -R36 ;  /* 0x00000008f8007c23 */ /* 0x002fcc0008010824 */
[----:B------:R-:W-:Y:S01]  /*13630*/  HMMA.16816.F32 R180, R8, R30, R132 ;  /* 0x0000001e08b4723c */ /* 0x000fe20000001884 */
[----:B------:R1:W-:Y:S01]  /*13640*/  MUFU.EX2 R33, R0 ;  /* 0x0000000000217308 */ /* 0x0003e20000000800 */
[----:B--2---:R-:W-:Y:S01]  /*13650*/  FFMA.FTZ R2, R250, UR8, -R36 ;  /* 0x00000008fa027c23 */ /* 0x004fe20008010824 */
[----:B------:R-:W-:-:S05]  /*13660*/  FFMA.FTZ R3, R240, UR8, -R38 ;  /* 0x00000008f0037c23 */ /* 0x000fca0008010826 */
[C---:B------:R-:W-:Y:S01]  /*13670*/  HMMA.16816.F32 R184, R8.reuse, R26, R112 ;  /* 0x0000001a08b8723c */ /* 0x040fe20000001870 */
[----:B------:R2:W4:Y:S01]  /*13680*/  MUFU.EX2 R31, R2 ;  /* 0x00000002001f7308 */ /* 0x0005220000000800 */
[----:B-1----:R-:W-:Y:S01]  /*13690*/  FFMA.FTZ R0, R28, UR8, -R38 ;  /* 0x000000081c007c23 */ /* 0x002fe20008010826 */
[----:B------:R-:W-:Y:S01]  /*136a0*/  PRMT R6, R6, 0x5410, R7 ;  /* 0x0000541006067816 */ /* 0x000fe20000000007 */
[----:B------:R-:W-:Y:S02]  /*136b0*/  IMAD.MOV.U32 R167, RZ, RZ, R192 ;  /* 0x000000ffffa77224 */ /* 0x000fe400078e00c0 */
[----:B------:R-:W-:Y:S01]  /*136c0*/  FFMA.FTZ R14, R14, UR8, -R15 ;  /* 0x000000080e0e7c23 */ /* 0x000fe2000801080f */
[----:B------:R1:W-:Y:S01]  /*136d0*/  MUFU.EX2 R26, R0 ;  /* 0x00000000001a7308 */ /* 0x0003e20000000800 */
[C---:B------:R-:W-:Y:S01]  /*136e0*/  HMMA.16816.F32 R188, R8.reuse, R20, R80 ;  /* 0x0000001408bc723c */ /* 0x040fe20000001850 */
[--C-:B--2---:R-:W-:Y:S01]  /*136f0*/  FFMA.FTZ R2, R249, UR8, -R38.reuse ;  /* 0x00000008f9027c23 */ /* 0x104fe20008010826 */
[----:B------:R-:W-:Y:S01]  /*13700*/  IMAD.MOV.U32 R240, RZ, RZ, R131 ;  /* 0x000000fffff07224 */ /* 0x000fe200078e0083 */
[----:B------:R-:W2:Y:S01]  /*13710*/  MUFU.EX2 R28, R3 ;  /* 0x00000003001c7308 */ /* 0x000ea20000000800 */
[----:B------:R-:W-:Y:S03]  /*13720*/  LDSM.16.MT88.4 R112, [R39+0x1c00] ;  /* 0x001c00002770783b */ /* 0x000fe60000004200 */
[----:B------:R3:W-:Y:S01]  /*13730*/  MUFU.EX2 R30, R2 ;  /* 0x00000002001e7308 */ /* 0x0007e20000000800 */
[----:B-1----:R-:W-:Y:S01]  /*13740*/  FFMA.FTZ R0, R239, UR8, -R38 ;  /* 0x00000008ef007c23 */ /* 0x002fe20008010826 */
[----:B------:R-:W-:Y:S01]  /*13750*/  FFMA.FTZ R7, R167, UR8, -R15 ;  /* 0x00000008a7077c23 */ /* 0x000fe2000801080f */
[----:B------:R-:W-:Y:S01]  /*13760*/  HMMA.16816.F32 R192, R8, R22, R68 ;  /* 0x0000001608c0723c */ /* 0x000fe20000001844 */
[----:B------:R-:W-:Y:S01]  /*13770*/  FFMA.FTZ R21, R158, UR8, -R37 ;  /* 0x000000089e157c23 */ /* 0x000fe20008010825 */
[----:B------:R1:W5:Y:S01]  /*13780*/  MUFU.EX2 R27, R0 ;  /* 0x00000000001b7308 */ /* 0x0003620000000800 */
[----:B------:R-:W-:Y:S01]  /*13790*/  LDSM.16.MT88.4 R80, [R39+0xc00] ;  /* 0x000c00002750783b */ /* 0x000fe20000004200 */
[----:B---3--:R-:W-:-:S02]  /*137a0*/  F2FP.F16.F32.PACK_AB R2, R32, R29 ;  /* 0x0000001d2002723e */ /* 0x008fc400000000ff */
[----:B------:R-:W-:Y:S02]  /*137b0*/  LOP3.LUT R3, R13, 0xff00ff, RZ, 0xc0, !PT ;  /* 0x00ff00ff0d037812 */ /* 0x000fe400078ec0ff */
[----:B-1----:R-:W-:-:S05]  /*137c0*/  HSET2.LE.AND R0, R5, R12, PT ;  /* 0x0000000c05007233 */ /* 0x002fca0003803000 */
[----:B------:R-:W-:Y:S02]  /*137d0*/  LOP3.LUT R164, R2, R0, RZ, 0xc0, !PT ;  /* 0x0000000002a47212 */ /* 0x000fe400078ec0ff */
[--C-:B------:R-:W-:Y:S02]  /*137e0*/  HSET2.LE.AND R0, R6, R12.reuse, PT ;  /* 0x0000000c06007233 */ /* 0x100fe40003803000 */
[--C-:B------:R-:W-:Y:S02]  /*137f0*/  HSET2.LE.AND R2, R4, R12.reuse, PT ;  /* 0x0000000c04027233 */ /* 0x100fe40003803000 */
[----:B----4-:R-:W-:Y:S02]  /*13800*/  F2FP.F16.F32.PACK_AB R4, R31, R33 ;  /* 0x000000211f04723e */ /* 0x010fe400000000ff */
[----:B------:R-:W-:Y:S02]  /*13810*/  HSET2.LE.AND R5, R3, R12, PT ;  /* 0x0000000c03057233 */ /* 0x000fe40003803000 */
[----:B------:R-:W-:-:S02]  /*13820*/  LOP3.LUT R166, R4, R0, RZ, 0xc0, !PT ;  /* 0x0000000004a67212 */ /* 0x000fc400078ec0ff */
[----:B--2---:R-:W-:Y:S02]  /*13830*/  F2FP.F16.F32.PACK_AB R3, R28, R26 ;  /* 0x0000001a1c03723e */ /* 0x004fe400000000ff */
[----:B------:R-:W-:Y:S02]  /*13840*/  LOP3.LUT R0, R245, R56, R55, 0x96, !PT ;  /* 0x00000038f5007212 */ /* 0x000fe400078e9637 */
[----:B------:R-:W-:Y:S02]  /*13850*/  LOP3.LUT R165, R3, R2, RZ, 0xc0, !PT ;  /* 0x0000000203a57212 */ /* 0x000fe400078ec0ff */
[----:B-----5:R-:W-:Y:S01]  /*13860*/  F2FP.F16.F32.PACK_AB R6, R27, R30 ;  /* 0x0000001e1b06723e */ /* 0x020fe200000000ff */
[----:B------:R-:W-:-:S03]  /*13870*/  IMAD.WIDE.U32 R2, R0, -0x2daee0ad, RZ ;  /* 0xd2511f5300027825 */ /* 0x000fc600078e00ff */
[----:B------:R-:W-:Y:S01]  /*13880*/  LOP3.LUT R167, R6, R5, RZ, 0xc0, !PT ;  /* 0x0000000506a77212 */ /* 0x000fe200078ec0ff */
[----:B------:R-:W-:Y:S01]  /*13890*/  IMAD.MOV.U32 R5, RZ, RZ, R2 ;  /* 0x000000ffff057224 */ /* 0x000fe200078e0002 */
[----:B------:R-:W-:Y:S02]  /*138a0*/  LOP3.LUT R0, R211, R246, R3, 0x96, !PT ;  /* 0x000000f6d3007212 */ /* 0x000fe400078e9603 */
[C---:B------:R-:W-:Y:S02]  /*138b0*/  PRMT R4, R2.reuse, 0x7773, RZ ;  /* 0x0000777302047816 */ /* 0x040fe400000000ff */
[C---:B------:R-:W-:Y:S02]  /*138c0*/  PRMT R3, R2.reuse, 0x7772, RZ ;  /* 0x0000777202037816 */ /* 0x040fe400000000ff */
[----:B------:R-:W-:Y:S02]  /*138d0*/  PRMT R6, R2, 0x7771, RZ ;  /* 0x0000777102067816 */ /* 0x000fe400000000ff */
[----:B------:R-:W-:-:S02]  /*138e0*/  PRMT R4, R3, 0x5410, R4 ;  /* 0x0000541003047816 */ /* 0x000fc40000000004 */
[----:B------:R-:W-:Y:S02]  /*138f0*/  LOP3.LUT R3, R5, 0xff, RZ, 0xc0, !PT ;  /* 0x000000ff05037812 */ /* 0x000fe400078ec0ff */
[C---:B------:R-:W-:Y:S02]  /*13900*/  LOP3.LUT R2, R0.reuse, 0xffff, RZ, 0xc0, !PT ;  /* 0x0000ffff00027812 */ /* 0x040fe400078ec0ff */
[----:B------:R-:W-:Y:S02]  /*13910*/  PRMT R6, R3, 0x5410, R6 ;  /* 0x0000541003067816 */ /* 0x000fe40000000006 */
[----:B------:R-:W-:Y:S02]  /*13920*/  SHF.R.U32.HI R2, RZ, 0x8, R2 ;  /* 0x00000008ff027819 */ /* 0x000fe40000011602 */
[----:B------:R-:W-:Y:S01]  /*13930*/  LOP3.LUT R3, R0, 0xff, RZ, 0xc0, !PT ;  /* 0x000000ff00037812 */ /* 0x000fe200078ec0ff */
[----:B------:R-:W-:Y:S01]  /*13940*/  FFMA.FTZ R15, R251, UR8, -R15 ;  /* 0x00000008fb0f7c23 */ /* 0x000fe2000801080f */
[C---:B------:R-:W-:Y:S02]  /*13950*/  HMMA.16816.F32 R68, R8.reuse, R18, R96 ;  /* 0x000000120844723c */ /* 0x040fe40000001860 */
[--C-:B------:R-:W-:Y:S01]  /*13960*/  PRMT R3, R3, 0x5410, R2.reuse ;  /* 0x0000541003037816 */ /* 0x100fe20000000002 */
[--C-:B------:R-:W-:Y:S01]  /*13970*/  FFMA.FTZ R22, R238, UR8, -R37.reuse ;  /* 0x00000008ee167c23 */ /* 0x100fe20008010825 */
[----:B------:R-:W-:Y:S01]  /*13980*/  PRMT R2, R0, 0x7632, R2 ;  /* 0x0000763200027816 */ /* 0x000fe20000000002 */
[----:B------:R-:W-:Y:S03]  /*13990*/  MUFU.EX2 R19, R16 ;  /* 0x0000001000137308 */ /* 0x000fe60000000800 */
[----:B------:R-:W-:Y:S01]  /*139a0*/  HMMA.16816.F32 R100, R8, R24, R100 ;  /* 0x000000180864723c */ /* 0x000fe20000001864 */
[--C-:B------:R-:W-:Y:S01]  /*139b0*/  FFMA.FTZ R24, R237, UR8, -R37.reuse ;  /* 0x00000008ed187c23 */ /* 0x100fe20008010825 */
[----:B------:R-:W1:Y:S01]  /*139c0*/  MUFU.EX2 R20, R15 ;  /* 0x0000000f00147308 */ /* 0x000e620000000800 */
[----:B------:R-:W-:Y:S01]  /*139d0*/  FFMA.FTZ R25, R159, UR8, -R37 ;  /* 0x000000089f197c23 */ /* 0x000fe20008010825 */
[----:B------:R-:W-:-:S04]  /*139e0*/  SHF.R.U32.HI R0, RZ, 0x18, R0 ;  /* 0x00000018ff007819 */ /* 0x000fc80000011600 */
[C---:B------:R-:W-:Y:S01]  /*139f0*/  HMMA.16816.F32 R160, R8.reuse, R40, R160 ;  /* 0x0000002808a0723c */ /* 0x040fe200000018a0 */
[----:B------:R-:W-:Y:S01]  /*13a00*/  LOP3.LUT R2, R2, 0xff, RZ, 0xc0, !PT ;  /* 0x000000ff02027812 */ /* 0x000fe200078ec0ff */
[----:B------:R-:W-:Y:S04]  /*13a10*/  MUFU.EX2 R18, R14 ;  /* 0x0000000e00127308 */ /* 0x000fe80000000800 */
[----:B------:R-:W-:Y:S01]  /*13a20*/  MUFU.EX2 R13, R21 ;  /* 0x00000015000d7308 */ /* 0x000fe20000000800 */
[----:B------:R-:W-:Y:S01]  /*13a30*/  PRMT R2, R2, 0x5410, R0 ;  /* 0x0000541002027816 */ /* 0x000fe20000000000 */
[C---:B------:R-:W-:Y:S01]  /*13a40*/  HMMA.16816.F32 R64, R8.reuse, R34, R64 ;  /* 0x000000220840723c */ /* 0x040fe20000001840 */
[----:B------:R-:W-:Y:S01]  /*13a50*/  LOP3.LUT R4, R4, 0xff00ff, RZ, 0xc0, !PT ;  /* 0x00ff00ff04047812 */ /* 0x000fe200078ec0ff */
[----:B------:R-:W-:Y:S01]  /*13a60*/  MUFU.EX2 R15, R22 ;  /* 0x00000016000f7308 */ /* 0x000fe20000000800 */
[----:B------:R-:W-:Y:S01]  /*13a70*/  FFMA.FTZ R0, R240, R50, R219 ;  /* 0x00000032f0007223 */ /* 0x000fe200000100db */
[----:B------:R-:W-:Y:S01]  /*13a80*/  FFMA.FTZ R23, R252, R49, R218 ;  /* 0x00000031fc177223 */ /* 0x000fe200000100da */
[----:B------:R-:W2:Y:S01]  /*13a90*/  LDSM.16.MT88.4 R96, [R48+0xac00] ;  /* 0x00ac00003060783b */ /* 0x000ea20000004200 */
[----:B------:R-:W-:Y:S03]  /*13aa0*/  MUFU.EX2 R16, R24 ;  /* 0x0000001800107308 */ /* 0x000fe60000000800 */
[----:B------:R-:W3:Y:S01]  /*13ab0*/  LDSM.16.MT88.4 R36, [R39+0x2c00] ;  /* 0x002c00002724783b */ /* 0x000ee20000004200 */
[----:B------:R-:W4:Y:S01]  /*13ac0*/  MUFU.EX2 R14, R25 ;  /* 0x00000019000e7308 */ /* 0x000f220000000800 */
[----:B------:R-:W-:Y:S01]  /*13ad0*/  HMMA.16816.F32 R40, R8, R42, R168 ;  /* 0x0000002a0828723c */ /* 0x000fe200000018a8 */
[----:B------:R-:W-:Y:S01]  /*13ae0*/  FADD.FTZ R10, R221, R0 ;  /* 0x00000000dd0a7221 */ /* 0x000fe20000010000 */
[--C-:B------:R-:W-:Y:S01]  /*13af0*/  HSET2.LE.AND R0, R6, R12.reuse, PT ;  /* 0x0000000c06007233 */ /* 0x100fe20003803000 */
[----:B------:R5:W5:Y:S01]  /*13b00*/  MUFU.EX2 R17, R7 ;  /* 0x0000000700117308 */ /* 0x000b620000000800 */
[--C-:B------:R-:W-:Y:S01]  /*13b10*/  HSET2.LE.AND R6, R3, R12.reuse, PT ;  /* 0x0000000c03067233 */ /* 0x100fe20003803000 */
[----:B------:R-:W-:Y:S01]  /*13b20*/  IMAD.MOV.U32 R252, RZ, RZ, R130 ;  /* 0x000000fffffc7224 */ /* 0x000fe200078e0082 */
[----:B-1----:R-:W-:Y:S01]  /*13b30*/  F2FP.F16.F32.PACK_AB R3, R20, R19 ;  /* 0x000000131403723e */ /* 0x002fe200000000ff */
[----:B------:R-:W1:Y:S01]  /*13b40*/  LDSM.16.MT88.4 R156, [R48+0x9c00] ;  /* 0x009c0000309c783b */ /* 0x000e620000004200 */
[--C-:B------:R-:W-:Y:S01]  /*13b50*/  HSET2.LE.AND R4, R4, R12.reuse, PT ;  /* 0x0000000c04047233 */ /* 0x100fe20003803000 */
[----:B------:R-:W-:Y:S01]  /*13b60*/  FFMA.FTZ R9, R252, R51, R232 ;  /* 0x00000033fc097223 */ /* 0x000fe200000100e8 */
[----:B------:R-:W-:Y:S01]  /*13b70*/  LOP3.LUT R170, R3, R0, RZ, 0xc0, !PT ;  /* 0x0000000003aa7212 */ /* 0x000fe200078ec0ff */
[----:B------:R-:W-:Y:S01]  /*13b80*/  FFMA.FTZ R8, R241, R52, R229 ;  /* 0x00000034f1087223 */ /* 0x000fe200000100e5 */
[----:B------:R-:W-:Y:S01]  /*13b90*/  FADD.FTZ R11, R224, R23 ;  /* 0x00000017e00b7221 */ /* 0x000fe20000010000 */
[----:B----4-:R-:W-:Y:S01]  /*13ba0*/  F2FP.F16.F32.PACK_AB R0, R14, R13 ;  /* 0x0000000d0e00723e */ /* 0x010fe200000000ff */
[----:B------:R-:W4:Y:S01]  /*13bb0*/  LDSM.16.MT88.4 R128, [R48+0xbc00] ;  /* 0x00bc00003080783b */ /* 0x000f220000004200 */
[----:B-----5:R-:W-:-:S02]  /*13bc0*/  HSET2.LE.AND R7, R2, R12, PT ;  /* 0x0000000c02077233 */ /* 0x020fc40003803000 */
[----:B------:R-:W-:Y:S01]  /*13bd0*/  F2FP.F16.F32.PACK_AB R2, R16, R15 ;  /* 0x0000000f1002723e */ /* 0x000fe200000000ff */
[----:B------:R-:W-:Y:S02]  /*13be0*/  FADD.FTZ R3, R231, R11 ;  /* 0x0000000be7037221 */ /* 0x000fe40000010000 */
[----:B------:R-:W-:Y:S02]  /*13bf0*/  LOP3.LUT R169, R0, R7, RZ, 0xc0, !PT ;  /* 0x0000000700a97212 */ /* 0x000fe400078ec0ff */
[----:B------:R-:W-:Y:S01]  /*13c00*/  LOP3.LUT R171, R2, R4, RZ, 0xc0, !PT ;  /* 0x0000000402ab7212 */ /* 0x000fe200078ec0ff */
[----:B------:R-:W-:Y:S01]  /*13c10*/  FADD.FTZ R2, R236, R9 ;  /* 0x00000009ec027221 */ /* 0x000fe20000010000 */
[----:B------:R-:W-:Y:S01]  /*13c20*/  FADD.FTZ R0, R234, R8 ;  /* 0x00000008ea007221 */ /* 0x000fe20000010000 */
[----:B------:R-:W-:Y:S01]  /*13c30*/  FADD.FTZ R4, R227, R10 ;  /* 0x0000000ae3047221 */ /* 0x000fe20000010000 */
[----:B------:R-:W-:Y:S01]  /*13c40*/  F2FP.F16.F32.PACK_AB R5, R18, R17 ;  /* 0x000000111205723e */ /* 0x000fe200000000ff */
[----:B------:R-:W-:Y:S01]  /*13c50*/  FADD.FTZ R2, R233, R2 ;  /* 0x00000002e9027221 */ /* 0x000fe20000010000 */
        /* <DEDUP_REMOVED lines=54> */
[C---:B--2---:R-:W-:Y:S01]  /*13fc0*/  HMMA.16816.F32 R88, R164.reuse, R96, R88 ;  /* 0x00000060a458723c */ /* 0x044fe20000001858 */
[----:B------:R2:W-:Y:S04]  /*13fd0*/  STL [R1+0xc], R4 ;  /* 0x00000c0401007387 */ /* 0x0005e80000100800 */
[----:B------:R2:W-:Y:S03]  /*13fe0*/  STL [R1+0x10], R3 ;  /* 0x0000100301007387 */ /* 0x0005e60000100800 */
[----:B------:R-:W-:Y:S01]  /*13ff0*/  HMMA.16816.F32 R92, R164, R98, R92 ;  /* 0x00000062a45c723c */ /* 0x000fe2000000185c */
[----:B------:R2:W-:Y:S04]  /*14000*/  STL [R1+0x18], R0 ;  /* 0x0000180001007387 */ /* 0x0005e80000100800 */
[----:B------:R2:W-:Y:S03]  /*14010*/  STL [R1+0x14], R2 ;  /* 0x0000140201007387 */ /* 0x0005e60000100800 */
[----:B------:R-:W-:Y:S08]  /*14020*/  HMMA.16816.F32 R84, R168, R96, R84 ;  /* 0x00000060a854723c */ /* 0x000ff00000001854 */
[----:B---3--:R-:W-:Y:S08]  /*14030*/  HMMA.16816.F32 R132, R164, R36, R144 ;  /* 0x00000024a484723c */ /* 0x008ff00000001890 */
[----:B------:R-:W-:Y:S08]  /*14040*/  HMMA.16816.F32 R96, R168, R98, R68 ;  /* 0x00000062a860723c */ /* 0x000ff00000001844 */
[C---:B-1----:R-:W-:Y:S08]  /*14050*/  HMMA.16816.F32 R148, R164.reuse, R156, R148 ;  /* 0x0000009ca494723c */ /* 0x042ff00000001894 */
[C---:B------:R-:W-:Y:S08]  /*14060*/  HMMA.16816.F32 R152, R164.reuse, R158, R152 ;  /* 0x0000009ea498723c */ /* 0x040ff00000001898 */
[C---:B------:R-:W-:Y:S08]  /*14070*/  HMMA.16816.F32 R72, R164.reuse, R80, R72 ;  /* 0x00000050a448723c */ /* 0x040ff00000001848 */
[C---:B------:R-:W-:Y:S08]  /*14080*/  HMMA.16816.F32 R76, R164.reuse, R82, R76 ;  /* 0x00000052a44c723c */ /* 0x040ff0000000184c */
[C---:B------:R-:W-:Y:S08]  /*14090*/  HMMA.16816.F32 R104, R164.reuse, R112, R104 ;  /* 0x00000070a468723c */ /* 0x040ff00000001868 */
[C---:B------:R-:W-:Y:S08]  /*140a0*/  HMMA.16816.F32 R108, R164.reuse, R114, R108 ;  /* 0x00000072a46c723c */ /* 0x040ff0000000186c */
[C---:B----4-:R-:W-:Y:S08]  /*140b0*/  HMMA.16816.F32 R120, R164.reuse, R128, R120 ;  /* 0x00000080a478723c */ /* 0x050ff00000001878 */
        /* <DEDUP_REMOVED lines=12> */
[----:B--2---:R-:W-:-:S15]  /*14180*/  UIADD3 UR12, UPT, UPT, UR19, -0x4, URZ ;  /* 0xfffffffc130c7890 */ /* 0x004fde000fffe0ff */
[----:B------:R-:W-:-:S04]  /*14190*/  NOP ;  /* 0x0000000000007918 */ /* 0x000fc80000000000 */
.L_x_572:
[----:B------:R-:W-:-:S09]  /*141a0*/  UISETP.GE.AND UP0, UPT, UR12, URZ, UPT ;  /* 0x000000ff0c00728c */ /* 0x000fd2000bf06270 */
[----:B------:R-:W-:Y:S05]  /*141b0*/  BRA.U !UP0, `(.L_x_575) ;  /* 0x0000004d08907547 */ /* 0x000fea000b800000 */
[----:B------:R-:W2:Y:S01]  /*141c0*/  LDL.64 R2, [R1+0x28] ;  /* 0x0000280001027983 */ /* 0x000ea20000100a00 */
[----:B------:R-:W1:Y:S03]  /*141d0*/  LDCU UR4, c[0x0][0x440] ;  /* 0x00008800ff0477ac */ /* 0x000e660008000800 */
[----:B------:R-:W3:Y:S01]  /*141e0*/  LDL.64 R4, [R1+0x20] ;  /* 0x0000200001047983 */ /* 0x000ee20000100a00 */
[----:B------:R-:W-:Y:S01]  /*141f0*/  VIADD R0, R222, 0x9e3779b9 ;  /* 0x9e3779b9de007836 */ /* 0x000fe20000000000 */
[----:B------:R-:W4:Y:S01]  /*14200*/  S2UR UR6, SR_CgaCtaId ;  /* 0x00000000000679c3 */ /* 0x000f220000008800 */
[----:B------:R-:W-:Y:S01]  /*14210*/  IMAD.MOV.U32 R219, RZ, RZ, 0x20 ;  /* 0x00000020ffdb7424 */ /* 0x000fe200078e00ff */
[----:B------:R-:W4:Y:S01]  /*14220*/  S2R R217, SR_TID.X ;  /* 0x0000000000d97919 */ /* 0x000f220000002100 */
[----:B------:R-:W-:Y:S01]  /*14230*/  MOV R143, R137 ;  /* 0x00000089008f7202 */ /* 0x000fe20000000f00 */
[----:B------:R-:W-:Y:S01]  /*14240*/  IMAD.MOV.U32 R142, RZ, RZ, R138 ;  /* 0x000000ffff8e7224 */ /* 0x000fe200078e008a */
[----:B------:R-:W-:Y:S01]  /*14250*/  MOV R136, R140 ;  /* 0x0000008c00887202 */ /* 0x000fe20000000f00 */
[----:B------:R-:W4:Y:S01]  /*14260*/  S2R R6, SR_CTAID.X ;  /* 0x0000000000067919 */ /* 0x000f220000002500 */
[----:B------:R-:W-:Y:S01]  /*14270*/  IMAD.MOV.U32 R141, RZ, RZ, R139 ;  /* 0x000000ffff8d7224 */ /* 0x000fe200078e008b */
[----:B------:R-:W2:Y:S01]  /*14280*/  LDC.64 R226, c[0x0][0x3c0] ;  /* 0x0000f000ffe27b82 */ /* 0x000ea20000000a00 */
[----:B------:R-:W-:Y:S01]  /*14290*/  UMOV UR9, 0x400 ;  /* 0x0000040000097882 */ /* 0x000fe20000000000 */
[----:B------:R-:W4:Y:S01]  /*142a0*/  S2R R10, SR_CTAID.X ;  /* 0x00000000000a7919 */ /* 0x000f220000002500 */
[----:B------:R-:W2:Y:S01]  /*142b0*/  LDCU UR8, c[0x0][0x440] ;  /* 0x00008800ff0877ac */ /* 0x000ea20008000800 */
[----:B-1---5:R-:W-:Y:S01]  /*142c0*/  ISETP.GE.AND P5, PT, R242, UR4, PT ;  /* 0x00000004f2007c0c */ /* 0x022fe2000bfa6270 */
[----:B------:R-:W1:Y:S01]  /*142d0*/  LDCU UR4, c[0x0][0x45c] ;  /* 0x00008b80ff0477ac */ /* 0x000e620008000800 */
[----:B----4-:R-:W-:Y:S01]  /*142e0*/  ULEA UR6, UR6, UR9, 0x18 ;  /* 0x0000000906067291 */ /* 0x010fe2000f8ec0ff */
[--C-:B------:R-:W-:Y:S01]  /*142f0*/  SHF.R.U32.HI R8, RZ, 0x5, R217.reuse ;  /* 0x00000005ff087819 */ /* 0x100fe200000116d9 */
[----:B------:R-:W-:Y:S01]  /*14300*/  IMAD.SHL.U32 R218, R217, 0x20, RZ ;  /* 0x00000020d9da7824 */ /* 0x000fe200078e00ff */
[----:B------:R-:W-:-:S02]  /*14310*/  SHF.R.U32.HI R9, RZ, 0x5, R217 ;  /* 0x00000005ff097819 */ /* 0x000fc400000116d9 */
[----:B------:R-:W-:Y:S01]  /*14320*/  LOP3.LUT P0, RZ, R217, 0x4, RZ, 0xc0, !PT ;  /* 0x00000004d9ff7812 */ /* 0x000fe2000780c0ff */
[----:B------:R-:W-:Y:S02]  /*14330*/  IMAD R6, R6, 0x8, R8 ;  /* 0x0000000806067824 */ /* 0x000fe400078e0208 */
[----:B------:R-:W-:Y:S01]  /*14340*/  IMAD R10, R10, 0x8, R9 ;  /* 0x000000080a0a7824 */ /* 0x000fe200078e0209 */
[----:B------:R-:W-:Y:S01]  /*14350*/  SEL R219, R219, 0xffffffe0, !P0 ;  /* 0xffffffe0dbdb7807 */ /* 0x000fe20004000000 */
[----:B------:R-:W-:Y:S02]  /*14360*/  VIADD R6, R6, 0x4 ;  /* 0x0000000406067836 */ /* 0x000fe40000000000 */
[----:B------:R-:W-:-:S04]  /*14370*/  IMAD.WIDE.U32 R10, R10, -0x326172a9, RZ ;  /* 0xcd9e8d570a0a7825 */ /* 0x000fc800078e00ff */
[----:B------:R-:W-:Y:S01]  /*14380*/  IMAD.WIDE.U32 R6, R6, -0x326172a9, RZ ;  /* 0xcd9e8d5706067825 */ /* 0x000fe200078e00ff */
[-C--:B------:R-:W-:Y:S02]  /*14390*/  LOP3.LUT R251, R10, R0.reuse, RZ, 0x3c, !PT ;  /* 0x000000000afb7212 */ /* 0x080fe400078e3cff */
[----:B------:R-:W-:-:S05]  /*143a0*/  LOP3.LUT R0, R6, R0, RZ, 0x3c, !PT ;  /* 0x0000000006007212 */ /* 0x000fca00078e3cff */
[----:B------:R4:W-:Y:S02]  /*143b0*/  STL [R1+0x4], R0 ;  /* 0x0000040001007387 */ /* 0x0009e40000100800 */
[----:B----4-:R-:W-:-:S05]  /*143c0*/  VIADD R0, R222, 0x3c6ef372 ;  /* 0x3c6ef372de007836 */ /* 0x010fca0000000000 */
[-C--:B--2---:R-:W-:Y:S02]  /*143d0*/  LOP3.LUT R250, R3, R0.reuse, RZ, 0x3c, !PT ;  /* 0x0000000003fa7212 */ /* 0x084fe400078e3cff */
[----:B------:R-:W-:Y:S02]  /*143e0*/  SHF.L.U32 R2, R217, 0x4, RZ ;  /* 0x00000004d9027819 */ /* 0x000fe400000006ff */
[----:B---3--:R-:W-:Y:S02]  /*143f0*/  LOP3.LUT R0, R5, R0, RZ, 0x3c, !PT ;  /* 0x0000000005007212 */ /* 0x008fe400078e3cff */
[----:B------:R-:W-:-:S03]  /*14400*/  LOP3.LUT R216, R2, 0x100, RZ, 0xc0, !PT ;  /* 0x0000010002d87812 */ /* 0x000fc600078ec0ff */
[----:B------:R2:W-:Y:S01]  /*14410*/  STL [R1], R0 ;  /* 0x0000000001007387 */ /* 0x0005e20000100800 */
[----:B------:R-:W-:Y:S01]  /*14420*/  LOP3.LUT R216, R216, 0x20, R218, 0xf8, !PT ;  /* 0x00000020d8d87812 */ /* 0x000fe200078ef8da */
[----:B-1----:R-:W-:Y:S06]  /*14430*/  BRA `(.L_x_576) ;  /* 0x0000000000d47947 */ /* 0x002fec0003800000 */
.L_x_578:
        /* <DEDUP_REMOVED lines=11> */
[CC--:B------:R-:W-:Y:S02]  /*144f0*/  @!P5 LEA R182, P6, R3.reuse, R244.reuse, 0x1 ;  /* 0x000000f403b6d211 */ /* 0x0c0fe400078c08ff */
[CC--:B------:R-:W-:Y:S02]  /*14500*/  @!P4 LEA R180, P2, R3.reuse, R244.reuse, 0x1 ;  /* 0x000000f403b4c211 */ /* 0x0c0fe400078408ff */
[CCC-:B------:R-:W-:Y:S02]  /*14510*/  @!P5 LEA.HI.X R183, R3.reuse, R243.reuse, R137.reuse, 0x1, P6 ;  /* 0x000000f303b7d211 */ /* 0x1c0fe400030f0c89 */
[----:B------:R-:W-:Y:S02]  /*14520*/  @!P4 LEA.HI.X R181, R3, R243, R137, 0x1, P2 ;  /* 0x000000f303b5c211 */ /* 0x000fe400010f0c89 */
[C---:B------:R-:W-:Y:S01]  /*14530*/  LEA R139, P1, R174.reuse, R3, 0x5 ;  /* 0x00000003ae8b7211 */ /* 0x040fe200078228ff */
[----:B------:R-:W-:Y:S01]  /*14540*/  @!PT LDS RZ, [RZ] ;  /* 0x00000000fffff984 */ /* 0x000fe20000000800 */
[----:B------:R-:W-:Y:S01]  /*14550*/  @!PT LDS RZ, [RZ] ;  /* 0x00000000fffff984 */ /* 0x000fe20000000800 */
[----:B------:R-:W-:Y:S01]  /*14560*/  @!PT LDS RZ, [RZ] ;  /* 0x00000000fffff984 */ /* 0x000fe20000000800 */
[----:B------:R1:W-:Y:S03]  /*14570*/  @!P5 LDGSTS.E.BYPASS.LTC128B.128 [R220+0x6000], desc[UR20][R182.64] ;  /* 0x06000000b6dcdfae */ /* 0x0003e6000b981a14 */
[-C--:B------:R-:W-:Y:S01]  /*14580*/  LEA R138, P6, R139, R244.reuse, 0x1 ;  /* 0x000000f48b8a7211 */ /* 0x080fe200078c08ff */
[----:B------:R1:W-:Y:S01]  /*14590*/  @P5 STS.128 [R220+0x6000], RZ ;  /* 0x006000ffdc005388 */ /* 0x0003e20000000c00 */
[----:B------:R-:W-:Y:S02]  /*145a0*/  LEA.HI.X R184, R174, R137, R175, 0x5, P1 ;  /* 0x00000089aeb87211 */ /* 0x000fe400008f2caf */
[----:B------:R-:W-:Y:S01]  /*145b0*/  @!P3 LEA R174, P1, R3, R244, 0x1 ;  /* 0x000000f403aeb211 */ /* 0x000fe200078208ff */
[----:B------:R-:W-:Y:S01]  /*145c0*/  @!PT LDS RZ, [RZ] ;  /* 0x00000000fffff984 */ /* 0x000fe20000000800 */
[----:B------:R-:W-:Y:S01]  /*145d0*/  @!PT LDS RZ, [RZ] ;  /* 0x00000000fffff984 */ /* 0x000fe20000000800 */
[----:B------:R-:W-:Y:S01]  /*145e0*/  @!PT LDS RZ, [RZ] ;  /* 0x00000000fffff984 */ /* 0x000fe20000000800 */
[----:B------:R1:W-:Y:S01]  /*145f0*/  @!P4 LDGSTS.E.BYPASS.LTC128B.128 [R220+0x7000], desc[UR20][R180.64+0x40] ;  /* 0x07000040b4dccfae */ /* 0x0003e2000b981a14 */
[-C--:B------:R-:W-:Y:S02]  /*14600*/  LEA.HI.X R139, R139, R243.reuse, R184, 0x1, P6 ;  /* 0x000000f38b8b7211 */ /* 0x080fe400030f0cb8 */
        /* <DEDUP_REMOVED lines=24> */
.L_x_576:
[----:B------:R-:W3:Y:S01]  /*14790*/  LDL R6, [R1+0x54] ;  /* 0x0000540001067983 */ /* 0x000ee20000100800 */
[----:B------:R-:W-:Y:S04]  /*147a0*/  DEPBAR.LE SB0, 0x0 ;  /* 0x000080000000791a */ /* 0x000fe80000000000 */
[----:B------:R-:W4:Y:S01]  /*147b0*/  LDL R10, [R1+0x50] ;  /* 0x00005000010a7983 */ /* 0x000f220000100800 */
[----:B------:R-:W-:Y:S01]  /*147c0*/  IMAD.WIDE.U32 R8, R226, UR12, RZ ;  /* 0x0000000ce2087c25 */ /* 0x000fe2000f8e00ff */
[C---:B------:R-:W-:Y:S01]  /*147d0*/  SHF.L.U32 R215, R217.reuse, 0x2, RZ ;  /* 0x00000002d9d77819 */ /* 0x040fe200000006ff */
[----:B------:R-:W-:Y:S01]  /*147e0*/  USHF.L.U32 UR9, UR12, 0x1, URZ ;  /* 0x000000010c097899 */ /* 0x000fe200080006ff */
[----:B------:R-:W-:Y:S01]  /*147f0*/  BAR.SYNC.DEFER_BLOCKING 0x0 ;  /* 0x0000000000007b1d */ /* 0x000fe20000010000 */
[----:B------:R-:W-:Y:S01]  /*14800*/  IMAD.SHL.U32 R237, R217, 0x8, RZ ;  /* 0x00000008d9ed7824 */ /* 0x000fe200078e00ff */
[----:B------:R-:W-:Y:S01]  /*14810*/  SHF.R.U32.HI R213, RZ, 0x1, R217 ;  /* 0x00000001ffd57819 */ /* 0x000fe200000116d9 */
[----:B-12---:R-:W-:Y:S01]  /*14820*/  IMAD R0, R227, UR12, R9 ;  /* 0x0000000ce3007c24 */ /* 0x006fe2000f8e0209 */
[----:B------:R-:W-:Y:S01]  /*14830*/  UISETP.NE.AND UP0, UPT, UR12, URZ, UPT ;  /* 0x000000ff0c00728c */ /* 0x000fe2000bf05270 */
[C---:B------:R-:W-:Y:S01]  /*14840*/  IMAD.SHL.U32 R2, R8.reuse, 0x40, RZ ;  /* 0x0000004008027824 */ /* 0x040fe200078e00ff */
[----:B------:R-:W-:Y:S01]  /*14850*/  LOP3.LUT R242, R237, 0x18, RZ, 0xc0, !PT ;  /* 0x00000018edf27812 */ /* 0x000fe200078ec0ff */
[C---:B------:R-:W-:Y:S01]  /*14860*/  IMAD.SHL.U32 R140, R217.reuse, 0x2, RZ ;  /* 0x00000002d98c7824 */ /* 0x040fe200078e00ff */
[--C-:B------:R-:W-:Y:S01]  /*14870*/  SHF.L.U64.HI R3, R8, 0x6, R0.reuse ;  /* 0x0000000608037819 */ /* 0x100fe20000010200 */
[----:B------:R-:W-:Y:S01]  /*14880*/  STL [R1+0x8], R237 ;  /* 0x000008ed01007387 */ /* 0x000fe20000100800 */
[----:B------:R-:W-:Y:S02]  /*14890*/  LEA R2, P1, R226, R2, 0x5 ;  /* 0x00000002e2027211 */ /* 0x000fe400078228ff */
[----:B------:R-:W-:Y:S02]  /*148a0*/  LOP3.LUT R140, R140, 0x6, RZ, 0xc0, !PT ;  /* 0x000000068c8c7812 */ /* 0x000fe400078ec0ff */
[----:B------:R-:W-:Y:S02]  /*148b0*/  LEA.HI.X R3, R226, R3, R227, 0x5, P1 ;  /* 0x00000003e2037211 */ /* 0x000fe400008f2ce3 */
[-C--:B---3--:R-:W-:Y:S02]  /*148c0*/  LEA R4, P2, R8, R6.reuse, 0x7 ;  /* 0x0000000608047211 */ /* 0x088fe400078438ff */
[----:B------:R-:W-:Y:S02]  /*148d0*/  LEA R6, P1, R2, R6, 0x1 ;  /* 0x0000000602067211 */ /* 0x000fe400078208ff */
[-C--:B----4-:R-:W-:Y:S02]  /*148e0*/  LEA.HI.X R5, R8, R10.reuse, R0, 0x7, P2 ;  /* 0x0000000a08057211 */ /* 0x090fe400010f3c00 */
[C---:B------:R-:W-:Y:S02]  /*148f0*/  LOP3.LUT R0, R242.reuse, 0x20, RZ, 0xfc, !PT ;  /* 0x00000020f2007812 */ /* 0x040fe400078efcff */
[----:B------:R-:W-:Y:S01]  /*14900*/  LOP3.LUT R8, R242, 0x40, RZ, 0xfc, !PT ;  /* 0x00000040f2087812 */ /* 0x000fe200078efcff */
[----:B------:R-:W-:Y:S01]  /*14910*/  @!PT LDS RZ, [RZ] ;  /* 0x00000000fffff984 */ /* 0x000fe20000000800 */
[----:B------:R-:W-:Y:S01]  /*14920*/  @!PT LDS RZ, [RZ] ;  /* 0x00000000fffff984 */ /* 0x000fe20000000800 */
[----:B------:R-:W-:Y:S01]  /*14930*/  @!PT LDS RZ, [RZ] ;  /* 0x00000000fffff984 */ /* 0x000fe20000000800 */
[----:B------:R-:W-:Y:S01]  /*14940*/  @!P5 LDGSTS.E.BYPASS.LTC128B.128 [R220+0x9000], desc[UR20][R4.64] ;  /* 0x0900000004dcdfae */ /* 0x000fe2000b981a14 */
[----:B------:R-:W-:Y:S02]  /*14950*/  ISETP.GE.AND P4, PT, R0, UR8, PT ;  /* 0x0000000800007c0c */ /* 0x000fe4000bf86270 */
[----:B------:R-:W-:Y:S02]  /*14960*/  ISETP.GE.AND P3, PT, R8, UR8, PT ;  /* 0x0000000808007c0c */ /* 0x000fe4000bf66270 */
[----:B------:R-:W-:Y:S01]  /*14970*/  LEA.HI.X R7, R2, R10, R3, 0x1, P1 ;  /* 0x0000000a02077211 */ /* 0x000fe200008f0c03 */
[----:B------:R-:W-:Y:S01]  /*14980*/  IMAD.SHL.U32 R10, R217, 0x10, RZ ;  /* 0x00000010d90a7824 */ /* 0x000fe200078e00ff */
[----:B------:R-:W-:Y:S01]  /*14990*/  LOP3.LUT R2, R213, 0x8, RZ, 0xc0, !PT ;  /* 0x00000008d5027812 */ /* 0x000fe200078ec0ff */
[----:B------:R-:W-:Y:S03]  /*149a0*/  @P5 STS.128 [R220+0x9000], RZ ;  /* 0x009000ffdc005388 */ /* 0x000fe60000000c00 */
[----:B------:R-:W-:Y:S04]  /*149b0*/  LOP3.LUT R214, R10, 0x3e00, RZ, 0xc0, !PT ;  /* 0x00003e000ad67812 */ /* 0x000fe800078ec0ff */
[--C-:B------:R-:W-:Y:S01]  /*149c0*/  LOP3.LUT R3, R214, 0x120, R218.reuse, 0xf8, !PT ;  /* 0x00000120d6037812 */ /* 0x100fe200078ef8da */
        /* <DEDUP_REMOVED lines=14> */
[----:B------:R1:W-:Y:S04]  /*14ab0*/  STL [R1+0x1c], R0 ;  /* 0x00001c0001007387 */ /* 0x0003e80000100800 */
[----:B------:R-:W-:Y:S08]  /*14ac0*/  @P5 STS.128 [R220+0x9800], RZ ;  /* 0x009800ffdc005388 */ /* 0x000ff00000000c00 */
[----:B------:R-:W-:Y:S01]  /*14ad0*/  @!PT LDS RZ, [RZ] ;  /* 0x00000000fffff984 */ /* 0x000fe20000000800 */
[----:B------:R-:W-:Y:S01]  /*14ae0*/  @!PT LDS RZ, [RZ] ;  /* 0x00000000fffff984 */ /* 0x000fe20000000800 */
[----:B------:R-:W-:Y:S01]  /*14af0*/  @!PT LDS RZ, [RZ] ;  /* 0x00000000fffff984 */ /* 0x000fe20000000800 */
[----:B------:R-:W-:Y:S08]  /*14b00*/  @!P4 LDGSTS.E.BYPASS.LTC128B.128 [R220+0xa800], desc[UR20][R6.64+0x40] ;  /* 0x0a80004006dccfae */ /* 0x000ff0000b981a14 */
[----:B------:R-:W-:Y:S01]  /*14b10*/  @P4 STS.128 [R220+0xa800], RZ ;  /* 0x00a800ffdc004388 */ /* 0x000fe20000000c00 */
[----:B-1----:R-:W-:Y:S07]  /*14b20*/  LOP3.LUT R0, R215, 0x18, RZ, 0xc0, !PT ;  /* 0x00000018d7007812 */ /* 0x002fee00078ec0ff */
[----:B------:R-:W-:Y:S01]  /*14b30*/  @!PT LDS RZ, [RZ] ;  /* 0x00000000fffff984 */ /* 0x000fe20000000800 */
[----:B------:R-:W-:Y:S01]  /*14b40*/  @!PT LDS RZ, [RZ] ;  /* 0x00000000fffff984 */ /* 0x000fe20000000800 */
[----:B------:R-:W-:Y:S01]  /*14b50*/  @!PT LDS RZ, [RZ] ;  /* 0x00000000fffff984 */ /* 0x000fe20000000800 */
[----:B------:R1:W-:Y:S01]  /*14b60*/  @!P3 LDGSTS.E.BYPASS.LTC128B.128 [R220+0xb800], desc[UR20][R6.64+0x80] ;  /* 0x0b80008006dcbfae */ /* 0x0003e2000b981a14 */
[----:B------:R-:W-:Y:S04]  /*14b70*/  LOP3.LUT R0, R0, 0xc0, R218, 0xf8, !PT ;  /* 0x000000c000007812 */ /* 0x000fe800078ef8da */
[C---:B------:R-:W-:Y:S02]  /*14b80*/  LOP3.LUT R212, R0.reuse, R2, RZ, 0x3c, !PT ;  /* 0x0000000200d47212 */ /* 0x040fe400078e3cff */
[----:B------:R-:W-:Y:S01]  /*14b90*/  LOP3.LUT R0, R0, 0x8, R217, 0x78, !PT ;  /* 0x0000000800007812 */ /* 0x000fe200078e78d9 */
[----:B------:R-:W-:Y:S01]  /*14ba0*/  @P3 STS.128 [R220+0xb800], RZ ;  /* 0x00b800ffdc003388 */ /* 0x000fe20000000c00 */
[----:B------:R-:W-:Y:S02]  /*14bb0*/  LOP3.LUT R2, R3, R212, RZ, 0xfc, !PT ;  /* 0x000000d403027212 */ /* 0x000fe400078efcff */
[----:B------:R-:W-:Y:S02]  /*14bc0*/  LOP3.LUT R0, R216, R0, RZ, 0xfc, !PT ;  /* 0x00000000d8007212 */ /* 0x000fe400078efcff */
[----:B------:R-:W-:Y:S02]  /*14bd0*/  LEA R3, R2, UR6, 0x1 ;  /* 0x0000000602037c11 */ /* 0x000fe4000f8e08ff */
[----:B------:R-:W-:Y:S01]  /*14be0*/  LEA R0, R0, UR6, 0x1 ;  /* 0x0000000600007c11 */ /* 0x000fe2000f8e08ff */
[----:B------:R-:W-:Y:S02]  /*14bf0*/  STL [R1+0x30], R8 ;  /* 0x0000300801007387 */ /* 0x000fe40000100800 */
[C---:B------:R-:W-:Y:S01]  /*14c00*/  IMAD.IADD R137, R219.reuse, 0x1, R3 ;  /* 0x00000001db897824 */ /* 0x040fe200078e0203 */
[----:B------:R-:W-:Y:S01]  /*14c10*/  IADD3 R2, PT, PT, R219, R0, RZ ;  /* 0x00000000db027210 */ /* 0x000fe20007ffe0ff */
[----:B------:R-:W-:Y:S08]  /*14c20*/  LDSM.16.M88.4 R64, [R3] ;  /* 0x000000000340783b */ /* 0x000ff00000000200 */
[----:B------:R-:W1:Y:S08]  /*14c30*/  LDSM.16.M88.4 R16, [R0+0x6000] ;  /* 0x006000000010783b */ /* 0x000e700000000200 */
[----:B------:R-:W2:Y:S08]  /*14c40*/  LDSM.16.M88.4 R60, [R3+0x1000] ;  /* 0x00100000033c783b */ /* 0x000eb00000000200 */
[----:B------:R-:W3:Y:S08]  /*14c50*/  LDSM.16.M88.4 R32, [R0+0x6400] ;  /* 0x006400000020783b */ /* 0x000ef00000000200 */
[----:B------:R-:W0:Y:S08]  /*14c60*/  LDGDEPBAR ;  /* 0x00000000000079af */ /* 0x000e300000000000 */
[----:B------:R-:W4:Y:S08]  /*14c70*/  LDSM.16.M88.4 R48, [R0+0x6800] ;  /* 0x006800000030783b */ /* 0x000f300000000200 */
[----:B------:R-:W5:Y:S01]  /*14c80*/  LDSM.16.M88.4 R172, [R0+0x6c00] ;  /* 0x006c000000ac783b */ /* 0x000f620000000200 */
[-C--:B-1----:R-:W-:Y:S07]  /*14c90*/  HMMA.16816.F32 R4, R64, R16.reuse, RZ ;  /* 0x000000104004723c */ /* 0x082fee00000018ff */
[----:B------:R-:W-:Y:S01]  /*14ca0*/  LDSM.16.M88.4 R176, [R137] ;  /* 0x0000000089b0783b */ /* 0x000fe20000000200 */
[C---:B--2---:R-:W-:Y:S07]  /*14cb0*/  HMMA.16816.F32 R8, R60.reuse, R16, RZ ;  /* 0x000000103c08723c */ /* 0x044fee00000018ff */
[----:B------:R-:W1:Y:S01]  /*14cc0*/  LDSM.16.M88.4 R180, [R2+0x6000] ;  /* 0x0060000002b4783b */ /* 0x000e620000000200 */
[-C--:B------:R-:W-:Y:S07]  /*14cd0*/  HMMA.16816.F32 R12, R60, R18.reuse, RZ ;  /* 0x000000123c0c723c */ /* 0x080fee00000018ff */
[----:B------:R-:W2:Y:S01]  /*14ce0*/  LDSM.16.M88.4 R184, [R137+0x1000] ;  /* 0x0010000089b8783b */ /* 0x000ea20000000200 */
[C---:B------:R-:W-:Y:S07]  /*14cf0*/  HMMA.16816.F32 R16, R64.reuse, R18, RZ ;  /* 0x000000124010723c */ /* 0x040fee00000018ff */
[----:B------:R-:W2:Y:S01]  /*14d00*/  LDSM.16.M88.4 R188, [R2+0x6400] ;  /* 0x0064000002bc783b */ /* 0x000ea20000000200 */
[-C--:B---3--:R-:W-:Y:S07]  /*14d10*/  HMMA.16816.F32 R20, R64, R32.reuse, RZ ;  /* 0x000000204014723c */ /* 0x088fee00000018ff */
[----:B------:R-:W3:Y:S01]  /*14d20*/  LDSM.16.M88.4 R192, [R2+0x6800] ;  /* 0x0068000002c0783b */ /* 0x000ee20000000200 */
[C---:B------:R-:W-:Y:S07]  /*14d30*/  HMMA.16816.F32 R24, R60.reuse, R32, RZ ;  /* 0x000000203c18723c */ /* 0x040fee00000018ff */
[----:B------:R-:W3:Y:S01]  /*14d40*/  LDSM.16.M88.4 R196, [R2+0x6c00] ;  /* 0x006c000002c4783b */ /* 0x000ee20000000200 */
[-C--:B------:R-:W-:Y:S07]  /*14d50*/  HMMA.16816.F32 R28, R60, R34.reuse, RZ ;  /* 0x000000223c1c723c */ /* 0x080fee00000018ff */
[----:B------:R-:W-:Y:S01]  /*14d60*/  LDSM.16.M88.4 R200, [R0+0x7400] ;  /* 0x0074000000c8783b */ /* 0x000fe20000000200 */
[C---:B------:R-:W-:Y:S07]  /*14d70*/  HMMA.16816.F32 R32, R64.reuse, R34, RZ ;  /* 0x000000224020723c */ /* 0x040fee00000018ff */
[----:B------:R-:W3:Y:S01]  /*14d80*/  LDL.64 R234, [R1+0x38] ;  /* 0x0000380001ea7983 */ /* 0x000ee20000100a00 */
[-C--:B----4-:R-:W-:Y:S05]  /*14d90*/  HMMA.16816.F32 R36, R64, R48.reuse, RZ ;  /* 0x000000304024723c */ /* 0x090fea00000018ff */
[----:B------:R-:W-:Y:S03]  /*14da0*/  LDSM.16.M88.4 R204, [R137+0x3000] ;  /* 0x0030000089cc783b */ /* 0x000fe60000000200 */
[C---:B------:R-:W-:Y:S05]  /*14db0*/  HMMA.16816.F32 R40, R60.reuse, R48, RZ ;  /* 0x000000303c28723c */ /* 0x040fea00000018ff */
[----:B------:R-:W4:Y:S03]  /*14dc0*/  LDL.64 R230, [R1+0x48] ;  /* 0x0000480001e67983 */ /* 0x000f260000100a00 */
[-C--:B------:R-:W-:Y:S03]  /*14dd0*/  HMMA.16816.F32 R44, R60, R50.reuse, RZ ;  /* 0x000000323c2c723c */ /* 0x080fe600000018ff */
[----:B------:R-:W4:Y:S04]  /*14de0*/  LDL R236, [R1+0x4] ;  /* 0x0000040001ec7983 */ /* 0x000f280000100800 */
[----:B------:R-:W4:Y:S01]  /*14df0*/  LDL R221, [R1] ;  /* 0x0000000001dd7983 */ /* 0x000f220000100800 */
[C---:B------:R-:W-:Y:S03]  /*14e00*/  HMMA.16816.F32 R48, R64.reuse, R50, RZ ;  /* 0x000000324030723c */ /* 0x040fe600000018ff */
[----:B------:R-:W4:Y:S06]  /*14e10*/  LDL.64 R228, [R1+0x40] ;  /* 0x0000400001e47983 */ /* 0x000f2c0000100a00 */
[----:B------:R-:W4:Y:S01]  /*14e20*/  LDL.64 R232, [R1+0x28] ;  /* 0x0000280001e87983 */ /* 0x000f220000100a00 */
[-C--:B-----5:R-:W-:Y:S05]  /*14e30*/  HMMA.16816.F32 R52, R64, R172.reuse, RZ ;  /* 0x000000ac4034723c */ /* 0x0a0fea00000018ff */
[----:B------:R-:W5:Y:S03]  /*14e40*/  LDL.64 R238, [R1+0x20] ;  /* 0x0000200001ee7983 */ /* 0x000f660000100a00 */
[C---:B------:R-:W-:Y:S03]  /*14e50*/  HMMA.16816.F32 R56, R60.reuse, R172, RZ ;  /* 0x000000ac3c38723c */ /* 0x040fe600000018ff */
[----:B------:R-:W-:Y:S05]  /*14e60*/  LDSM.16.M88.4 R208, [R0+0x8800] ;  /* 0x0088000000d0783b */ /* 0x000fea0000000200 */
[-C--:B------:R-:W-:Y:S03]  /*14e70*/  HMMA.16816.F32 R60, R60, R174.reuse, RZ ;  /* 0x000000ae3c3c723c */ /* 0x080fe600000018ff */
[----:B------:R-:W-:Y:S05]  /*14e80*/  STL [R1+0x34], R140 ;  /* 0x0000348c01007387 */ /* 0x000fea0000100800 */
[----:B------:R-:W-:Y:S01]  /*14e90*/  HMMA.16816.F32 R64, R64, R174, RZ ;  /* 0x000000ae4040723c */ /* 0x000fe200000018ff */
[----:B------:R-:W-:Y:S07]  /*14ea0*/  LDSM.16.M88.4 R172, [R3+0x2000] ;  /* 0x0020000003ac783b */ /* 0x000fee0000000200 */
[-C--:B-1----:R-:W-:Y:S08]  /*14eb0*/  HMMA.16816.F32 R4, R176, R180.reuse, R4 ;  /* 0x000000b4b004723c */ /* 0x082ff00000001804 */
[C---:B--2---:R-:W-:Y:S08]  /*14ec0*/  HMMA.16816.F32 R8, R184.reuse, R180, R8 ;  /* 0x000000b4b808723c */ /* 0x044ff00000001808 */
        /* <DEDUP_REMOVED lines=18> */
[----:B------:R-:W-:Y:S07]  /*14ff0*/  LDSM.16.M88.4 R176, [R137+0x2000] ;  /* 0x0020000089b0783b */ /* 0x000fee0000000200 */
[-C--:B-1----:R-:W-:Y:S01]  /*15000*/  HMMA.16816.F32 R4, R172, R180.reuse, R4 ;  /* 0x000000b4ac04723c */ /* 0x082fe20000001804 */
[----:B------:R-:W1:Y:S07]  /*15010*/  LDSM.16.M88.4 R196, [R2+0x7000] ;  /* 0x0070000002c4783b */ /* 0x000e6e0000000200 */
[C---:B--2---:R-:W-:Y:S08]  /*15020*/  HMMA.16816.F32 R8, R188.reuse, R180, R8 ;  /* 0x000000b4bc08723c */ /* 0x044ff00000001808 */
        /* <DEDUP_REMOVED lines=13> */
[-C--:B------:R-:W-:Y:S08]  /*15100*/  HMMA.16816.F32 R52, R172, R192.reuse, R52 ;  /* 0x000000c0ac34723c */ /* 0x080ff00000001834 */
[C---:B------:R-:W-:Y:S04]  /*15110*/  HMMA.16816.F32 R56, R188.reuse, R192, R56 ;  /* 0x000000c0bc38723c */ /* 0x040fe80000001838 */
[----:B------:R-:W-:Y:S04]  /*15120*/  LOP3.LUT R138, R235, UR9, R223, 0x96, !PT ;  /* 0x00000009eb8a7c12 */ /* 0x000fe8000f8e96df */
[-C--:B------:R-:W-:Y:S01]  /*15130*/  HMMA.16816.F32 R60, R188, R194.reuse, R60 ;  /* 0x000000c2bc3c723c */ /* 0x080fe2000000183c */
[----:B------:R-:W-:Y:S02]  /*15140*/  LDSM.16.M88.4 R188, [R3+0x4000] ;  /* 0x0040000003bc783b */ /* 0x000fe40000000200 */
[----:B------:R-:W-:Y:S05]  /*15150*/  IMAD.WIDE.U32 R138, R138, -0x326172a9, RZ ;  /* 0xcd9e8d578a8a7825 */ /* 0x000fea00078e00ff */
[----:B------:R-:W-:Y:S01]  /*15160*/  HMMA.16816.F32 R64, R172, R194, R64 ;  /* 0x000000c2ac40723c */ /* 0x000fe20000001840 */
[----:B------:R-:W3:Y:S07]  /*15170*/  LDSM.16.M88.4 R172, [R2+0x7800] ;  /* 0x0078000002ac783b */ /* 0x000eee0000000200 */
[-C--:B-1----:R-:W-:Y:S01]  /*15180*/  HMMA.16816.F32 R4, R176, R196.reuse, R4 ;  /* 0x000000c4b004723c */ /* 0x082fe20000001804 */
[----:B------:R-:W1:Y:S07]  /*15190*/  LDSM.16.M88.4 R192, [R0+0x8000] ;  /* 0x0080000000c0783b */ /* 0x000e6e0000000200 */
[C---:B------:R-:W-:Y:S08]  /*151a0*/  HMMA.16816.F32 R8, R204.reuse, R196, R8 ;  /* 0x000000c4cc08723c */ /* 0x040ff00000001808 */
[-C--:B------:R-:W-:Y:S08]  /*151b0*/  HMMA.16816.F32 R12, R204, R198.reuse, R12 ;  /* 0x000000c6cc0c723c */ /* 0x080ff0000000180c */
[C---:B------:R-:W-:Y:S01]  /*151c0*/  HMMA.16816.F32 R16, R176.reuse, R198, R16 ;  /* 0x000000c6b010723c */ /* 0x040fe20000001810 */
[----:B------:R-:W5:Y:S07]  /*151d0*/  LDSM.16.M88.4 R196, [R3+0x5000] ;  /* 0x0050000003c4783b */ /* 0x000f6e0000000200 */
[-C--:B--2---:R-:W-:Y:S08]  /*151e0*/  HMMA.16816.F32 R20, R176, R180.reuse, R20 ;  /* 0x000000b4b014723c */ /* 0x084ff00000001814 */
[C---:B------:R-:W-:Y:S08]  /*151f0*/  HMMA.16816.F32 R24, R204.reuse, R180, R24 ;  /* 0x000000b4cc18723c */ /* 0x040ff00000001818 */
[-C--:B------:R-:W-:Y:S08]  /*15200*/  HMMA.16816.F32 R28, R204, R182.reuse, R28 ;  /* 0x000000b6cc1c723c */ /* 0x080ff0000000181c */
[C---:B------:R-:W-:Y:S01]  /*15210*/  HMMA.16816.F32 R32, R176.reuse, R182, R32 ;  /* 0x000000b6b020723c */ /* 0x040fe20000001820 */
[----:B------:R2:W5:Y:S07]  /*15220*/  LDSM.16.M88.4 R180, [R0+0x8c00] ;  /* 0x008c000000b4783b */ /* 0x00056e0000000200 */
[-C--:B---3--:R-:W-:Y:S08]  /*15230*/  HMMA.16816.F32 R36, R176, R172.reuse, R36 ;  /* 0x000000acb024723c */ /* 0x088ff00000001824 */
[C---:B------:R-:W-:Y:S08]  /*15240*/  HMMA.16816.F32 R40, R204.reuse, R172, R40 ;  /* 0x000000accc28723c */ /* 0x040ff00000001828 */
[-C--:B------:R-:W-:Y:S03]  /*15250*/  HMMA.16816.F32 R44, R204, R174.reuse, R44 ;  /* 0x000000aecc2c723c */ /* 0x080fe6000000182c */
[C---:B--2---:R-:W-:Y:S02]  /*15260*/  LOP3.LUT R0, R139.reuse, R251, RZ, 0x3c, !PT ;  /* 0x000000fb8b007212 */ /* 0x044fe400078e3cff */
[----:B----4-:R-:W-:Y:S03]  /*15270*/  LOP3.LUT R139, R139, R236, RZ, 0x3c, !PT ;  /* 0x000000ec8b8b7212 */ /* 0x010fe600078e3cff */
[C---:B------:R-:W-:Y:S01]  /*15280*/  HMMA.16816.F32 R48, R176.reuse, R174, R48 ;  /* 0x000000aeb030723c */ /* 0x040fe20000001830 */
[----:B------:R-:W-:Y:S07]  /*15290*/  LDSM.16.M88.4 R172, [R137+0x4000] ;  /* 0x0040000089ac783b */ /* 0x000fee0000000200 */
[-C--:B------:R-:W-:Y:S08]  /*152a0*/  HMMA.16816.F32 R52, R176, R184.reuse, R52 ;  /* 0x000000b8b034723c */ /* 0x080ff00000001834 */
[C---:B------:R-:W-:Y:S08]  /*152b0*/  HMMA.16816.F32 R56, R204.reuse, R184, R56 ;  /* 0x000000b8cc38723c */ /* 0x040ff00000001838 */
[-C--:B------:R-:W-:Y:S08]  /*152c0*/  HMMA.16816.F32 R60, R204, R186.reuse, R60 ;  /* 0x000000bacc3c723c */ /* 0x080ff0000000183c */
[----:B------:R-:W-:Y:S01]  /*152d0*/  HMMA.16816.F32 R64, R176, R186, R64 ;  /* 0x000000bab040723c */ /* 0x000fe20000001840 */
[----:B------:R-:W2:Y:S07]  /*152e0*/  LDSM.16.M88.4 R176, [R2+0x8000] ;  /* 0x0080000002b0783b */ /* 0x000eae0000000200 */
[-C--:B-1----:R-:W-:Y:S01]  /*152f0*/  HMMA.16816.F32 R4, R188, R192.reuse, R4 ;  /* 0x000000c0bc04723c */ /* 0x082fe20000001804 */
[----:B------:R-:W1:Y:S07]  /*15300*/  LDSM.16.M88.4 R184, [R137+0x5000] ;  /* 0x0050000089b8783b */ /* 0x000e6e0000000200 */
[C---:B-----5:R-:W-:Y:S08]  /*15310*/  HMMA.16816.F32 R8, R196.reuse, R192, R8 ;  /* 0x000000c0c408723c */ /* 0x060ff00000001808 */
[-C--:B------:R-:W-:Y:S08]  /*15320*/  HMMA.16816.F32 R12, R196, R194.reuse, R12 ;  /* 0x000000c2c40c723c */ /* 0x080ff0000000180c */
[C---:B------:R-:W-:Y:S01]  /*15330*/  HMMA.16816.F32 R16, R188.reuse, R194, R16 ;  /* 0x000000c2bc10723c */ /* 0x040fe20000001810 */
[----:B------:R-:W3:Y:S07]  /*15340*/  LDSM.16.M88.4 R192, [R2+0x8400] ;  /* 0x0084000002c0783b */ /* 0x000eee0000000200 */
[-C--:B------:R-:W-:Y:S08]  /*15350*/  HMMA.16816.F32 R20, R188, R200.reuse, R20 ;  /* 0x000000c8bc14723c */ /* 0x080ff00000001814 */
[C---:B------:R-:W-:Y:S04]  /*15360*/  HMMA.16816.F32 R24, R196.reuse, R200, R24 ;  /* 0x000000c8c418723c */ /* 0x040fe80000001818 */
[C---:B------:R-:W-:Y:S02]  /*15370*/  VIADD R201, R223.reuse, 0x32370b8f ;  /* 0x32370b8fdfc97836 */ /* 0x040fe40000000000 */
[----:B------:R-:W-:Y:S02]  /*15380*/  VIADD R200, R222, 0x78dde6e4 ;  /* 0x78dde6e4dec87836 */ /* 0x000fe40000000000 */
[-C--:B------:R-:W-:Y:S08]  /*15390*/  HMMA.16816.F32 R28, R196, R202.reuse, R28 ;  /* 0x000000cac41c723c */ /* 0x080ff0000000181c */
[C---:B------:R-:W-:Y:S04]  /*153a0*/  HMMA.16816.F32 R32, R188.reuse, R202, R32 ;  /* 0x000000cabc20723c */ /* 0x040fe80000001820 */
[C---:B------:R-:W-:Y:S01]  /*153b0*/  VIADD R202, R223.reuse, 0x76cf5d0a ;  /* 0x76cf5d0adfca7836 */ /* 0x040fe20000000000 */
[C---:B------:R-:W-:Y:S03]  /*153c0*/  IADD3 R203, PT, PT, R223.reuse, -0x126145ec, RZ ;  /* 0xed9eba14dfcb7810 */ /* 0x040fe60007ffe0ff */
[-C--:B------:R-:W-:Y:S08]  /*153d0*/  HMMA.16816.F32 R36, R188, R208.reuse, R36 ;  /* 0x000000d0bc24723c */ /* 0x080ff00000001824 */
[C---:B------:R-:W-:Y:S08]  /*153e0*/  HMMA.16816.F32 R40, R196.reuse, R208, R40 ;  /* 0x000000d0c428723c */ /* 0x040ff00000001828 */
[-C--:B------:R-:W-:Y:S08]  /*153f0*/  HMMA.16816.F32 R44, R196, R210.reuse, R44 ;  /* 0x000000d2c42c723c */ /* 0x080ff0000000182c */
[C---:B------:R-:W-:Y:S08]  /*15400*/  HMMA.16816.F32 R48, R188.reuse, R210, R48 ;  /* 0x000000d2bc30723c */ /* 0x040ff00000001830 */
[-C--:B------:R-:W-:Y:S08]  /*15410*/  HMMA.16816.F32 R52, R188, R180.reuse, R52 ;  /* 0x000000b4bc34723c */ /* 0x080ff00000001834 */
[C---:B------:R-:W-:Y:S04]  /*15420*/  HMMA.16816.F32 R56, R196.reuse, R180, R56 ;  /* 0x000000b4c438723c */ /* 0x040fe80000001838 */
[----:B------:R-:W-:Y:S04]  /*15430*/  LOP3.LUT R180, R138, R250, RZ, 0x3c, !PT ;  /* 0x000000fa8ab47212 */ /* 0x000fe800078e3cff */
[-C--:B------:R-:W-:Y:S03]  /*15440*/  HMMA.16816.F32 R60, R196, R182.reuse, R60 ;  /* 0x000000b6c43c723c */ /* 0x080fe6000000183c */
[----:B------:R-:W-:Y:S01]  /*15450*/  IMAD.WIDE.U32 R180, R180, -0x2daee0ad, RZ ;  /* 0xd2511f53b4b47825 */ /* 0x000fe200078e00ff */
[----:B------:R-:W-:Y:S02]  /*15460*/  IADD3 R198, PT, PT, R223, -0x56f99767, RZ ;  /* 0xa9066899dfc67810 */ /* 0x000fe40007ffe0ff */
[----:B------:R-:W-:Y:S02]  /*15470*/  IADD3 R199, PT, PT, R222, -0x255992d5, RZ ;  /* 0xdaa66d2bdec77810 */ /* 0x000fe40007ffe0ff */
[----:B------:R-:W-:Y:S04]  /*15480*/  HMMA.16816.F32 R64, R188, R182, R64 ;  /* 0x000000b6bc40723c */ /* 0x000fe80000001840 */
[----:B------:R-:W-:Y:S01]  /*15490*/  LOP3.LUT R182, R138, R221, RZ, 0x3c, !PT ;  /* 0x000000dd8ab67212 */ /* 0x000fe200078e3cff */
[----:B------:R-:W-:Y:S03]  /*154a0*/  IMAD.WIDE.U32 R138, R139, -0x2daee0ad, RZ ;  /* 0xd2511f538b8a7825 */ /* 0x000fe600078e00ff */
[-C--:B--2---:R-:W-:Y:S05]  /*154b0*/  HMMA.16816.F32 R4, R172, R176.reuse, R4 ;  /* 0x000000b0ac04723c */ /* 0x084fea0000001804 */
[----:B------:R-:W-:Y:S01]  /*154c0*/  IMAD.WIDE.U32 R182, R182, -0x2daee0ad, RZ ;  /* 0xd2511f53b6b67825 */ /* 0x000fe200078e00ff */
[----:B------:R-:W-:Y:S02]  /*154d0*/  LOP3.LUT R3, R228, R202, R139, 0x96, !PT ;  /* 0x000000cae4037212 */ /* 0x000fe400078e968b */
[C---:B-1----:R-:W-:Y:S04]  /*154e0*/  HMMA.16816.F32 R8, R184.reuse, R176, R8 ;  /* 0x000000b0b808723c */ /* 0x042fe80000001808 */
[----:B------:R-:W-:Y:S01]  /*154f0*/  IMAD.WIDE.U32 R176, R0, -0x2daee0ad, RZ ;  /* 0xd2511f5300b07825 */ /* 0x000fe200078e00ff */
[C---:B------:R-:W-:Y:S03]  /*15500*/  LOP3.LUT R138, R201.reuse, R138, R183, 0x96, !PT ;  /* 0x0000008ac98a7212 */ /* 0x040fe600078e96b7 */
[-C--:B------:R-:W-:Y:S03]  /*15510*/  HMMA.16816.F32 R12, R184, R178.reuse, R12 ;  /* 0x000000b2b80c723c */ /* 0x080fe6000000180c */
[----:B------:R-:W-:Y:S01]  /*15520*/  LOP3.LUT R176, R201, R176, R181, 0x96, !PT ;  /* 0x000000b0c9b07212 */ /* 0x000fe200078e96b5 */
[----:B------:R-:W-:Y:S01]  /*15530*/  IMAD.WIDE.U32 R210, R138, -0x326172a9, RZ ;  /* 0xcd9e8d578ad27825 */ /* 0x000fe200078e00ff */
[----:B------:R-:W-:Y:S03]  /*15540*/  LOP3.LUT R0, R230, R202, R177, 0x96, !PT ;  /* 0x000000cae6007212 */ /* 0x000fe600078e96b1 */
[C---:B------:R-:W-:Y:S04]  /*15550*/  HMMA.16816.F32 R16, R172.reuse, R178, R16 ;  /* 0x000000b2ac10723c */ /* 0x040fe80000001810 */
[----:B------:R-:W-:Y:S02]  /*15560*/  IMAD.WIDE.U32 R206, R176, -0x326172a9, RZ ;  /* 0xcd9e8d57b0ce7825 */ /* 0x000fe400078e00ff */
[----:B------:R-:W1:Y:S02]  /*15570*/  LDSM.16.M88.4 R176, [R2+0x8800] ;  /* 0x0088000002b0783b */ /* 0x000e640000000200 */
[-C--:B---3--:R-:W-:Y:S03]  /*15580*/  HMMA.16816.F32 R20, R172, R192.reuse, R20 ;  /* 0x000000c0ac14723c */ /* 0x088fe60000001814 */
[----:B------:R-:W-:Y:S05]  /*15590*/  IMAD.WIDE.U32 R188, R0, -0x326172a9, RZ ;  /* 0xcd9e8d5700bc7825 */ /* 0x000fea00078e00ff */
[-C--:B------:R-:W-:Y:S01]  /*155a0*/  LOP3.LUT R0, R232, R199.reuse, R189, 0x96, !PT ;  /* 0x000000c7e8007212 */ /* 0x080fe200078e96bd */
[C---:B------:R-:W-:Y:S04]  /*155b0*/  HMMA.16816.F32 R24, R184.reuse, R192, R24 ;  /* 0x000000c0b818723c */ /* 0x040fe80000001818 */
[----:B------:R-:W-:Y:S01]  /*155c0*/  LOP3.LUT R137, R200, R188, R207, 0x96, !PT ;  /* 0x000000bcc8897212 */ /* 0x000fe200078e96cf */
[----:B------:R-:W-:Y:S03]  /*155d0*/  IMAD.WIDE.U32 R188, R3, -0x326172a9, RZ ;  /* 0xcd9e8d5703bc7825 */ /* 0x000fe600078e00ff */
[-C--:B------:R-:W-:Y:S03]  /*155e0*/  HMMA.16816.F32 R28, R184, R194.reuse, R28 ;  /* 0x000000c2b81c723c */ /* 0x080fe6000000181c */
[----:B------:R-:W-:Y:S01]  /*155f0*/  LOP3.LUT R138, R238, R199, R189, 0x96, !PT ;  /* 0x000000c7ee8a7212 */ /* 0x000fe200078e96bd */
[----:B------:R-:W-:Y:S01]  /*15600*/  IMAD.WIDE.U32 R190, R0, -0x2daee0ad, RZ ;  /* 0xd2511f5300be7825 */ /* 0x000fe200078e00ff */
[----:B------:R-:W-:Y:S03]  /*15610*/  LOP3.LUT R3, R200, R188, R211, 0x96, !PT ;  /* 0x000000bcc8037212 */ /* 0x000fe600078e96d3 */
[----:B------:R-:W-:Y:S01]  /*15620*/  IMAD.U32 R0, RZ, RZ, UR12 ;  /* 0x0000000cff007e24 */ /* 0x000fe2000f8e00ff */
[C---:B------:R-:W-:Y:S01]  /*15630*/  LOP3.LUT R139, R203.reuse, R180, R191, 0x96, !PT ;  /* 0x000000b4cb8b7212 */ /* 0x040fe200078e96bf */
[----:B------:R-:W-:Y:S01]  /*15640*/  IMAD.WIDE.U32 R180, R138, -0x2daee0ad, RZ ;  /* 0xd2511f538ab47825 */ /* 0x000fe200078e00ff */
[C---:B------:R-:W-:Y:S04]  /*15650*/  HMMA.16816.F32 R32, R172.reuse, R194, R32 ;  /* 0x000000c2ac20723c */ /* 0x040fe80000001820 */
[----:B------:R-:W-:Y:S01]  /*15660*/  LOP3.LUT R205, R203, R182, R181, 0x96, !PT ;  /* 0x000000b6cbcd7212 */ /* 0x000fe200078e96b5 */
[----:B------:R-:W-:Y:S04]  /*15670*/  IMAD.WIDE.U32 R224, R3, -0x2daee0ad, RZ ;  /* 0xd2511f5303e07825 */ /* 0x000fe800078e00ff */
[----:B------:R-:W-:Y:S01]  /*15680*/  IMAD R0, R0, 0x40, R140 ;  /* 0x0000004000007824 */ /* 0x000fe200078e028c */
[C---:B------:R-:W-:Y:S01]  /*15690*/  LOP3.LUT R204, R198.reuse, R180, R225, 0x96, !PT ;  /* 0x000000b4c6cc7212 */ /* 0x040fe200078e96e1 */
[-C--:B-1----:R-:W-:Y:S01]  /*156a0*/  HMMA.16816.F32 R36, R172, R176.reuse, R36 ;  /* 0x000000b0ac24723c */ /* 0x082fe20000001824 */
[----:B------:R1:W2:Y:S01]  /*156b0*/  LDSM.16.M88.4 R180, [R2+0x8c00] ;  /* 0x008c000002b4783b */ /* 0x0002a20000000200 */
[----:B------:R-:W-:Y:S04]  /*156c0*/  DEPBAR.LE SB0, 0x0 ;  /* 0x000080000000791a */ /* 0x000fe80000000000 */
[----:B------:R-:W-:Y:S01]  /*156d0*/  I2FP.F32.U32 R3, R0 ;  /* 0x0000000000037245 */ /* 0x000fe20000201000 */
[----:B------:R-:W-:Y:S01]  /*156e0*/  IMAD.WIDE.U32 R208, R137, -0x2daee0ad, RZ ;  /* 0xd2511f5389d07825 */ /* 0x000fe200078e00ff */
[C---:B------:R-:W-:Y:S01]  /*156f0*/  HMMA.16816.F32 R40, R184.reuse, R176, R40 ;  /* 0x000000b0b828723c */ /* 0x040fe20000001828 */
[----:B------:R-:W-:Y:S04]  /*15700*/  BAR.SYNC.DEFER_BLOCKING 0x0 ;  /* 0x0000000000007b1d */ /* 0x000fe80000010000 */
[----:B------:R-:W-:Y:S01]  /*15710*/  LOP3.LUT R138, R198, R190, R209, 0x96, !PT ;  /* 0x000000bec68a7212 */ /* 0x000fe200078e96d1 */
[C---:B------:R-:W-:Y:S01]  /*15720*/  FFMA.FTZ R4, R3.reuse, UR5, R4 ;  /* 0x0000000503047c23 */ /* 0x040fe20008010004 */
[C---:B------:R-:W-:Y:S01]  /*15730*/  IADD3 R176, PT, PT, R0.reuse, 0x29, RZ ;  /* 0x0000002900b07810 */ /* 0x040fe20007ffe0ff */
[-C--:B------:R-:W-:Y:S03]  /*15740*/  HMMA.16816.F32 R44, R184, R178.reuse, R44 ;  /* 0x000000b2b82c723c */ /* 0x080fe6000000182c */
[----:B------:R-:W-:Y:S01]  /*15750*/  I2FP.F32.U32 R176, R176 ;  /* 0x000000b000b07245 */ /* 0x000fe20000201000 */
[C---:B------:R-:W-:Y:S01]  /*15760*/  FFMA.FTZ R6, R3.reuse, UR5, R6 ;  /* 0x0000000503067c23 */ /* 0x040fe20008010006 */
[C---:B------:R-:W-:Y:S01]  /*15770*/  FFMA.FTZ R8, R3.reuse, UR5, R8 ;  /* 0x0000000503087c23 */ /* 0x040fe20008010008 */
[----:B------:R-:W-:Y:S01]  /*15780*/  FFMA.FTZ R10, R3, UR5, R10 ;  /* 0x00000005030a7c23 */ /* 0x000fe2000801000a */
[C---:B------:R-:W-:Y:S01]  /*15790*/  VIADD R3, R0.reuse, 0x9 ;  /* 0x0000000900037836 */ /* 0x040fe20000000000 */
[----:B-1----:R-:W-:Y:S01]  /*157a0*/  IADD3 R2, PT, PT, R0, 0x10, RZ ;  /* 0x0000001000027810 */ /* 0x002fe20007ffe0ff */
[C---:B------:R-:W-:Y:S04]  /*157b0*/  HMMA.16816.F32 R48, R172.reuse, R178, R48 ;  /* 0x000000b2ac30723c */ /* 0x040fe80000001830 */
[----:B------:R-:W-:Y:S01]  /*157c0*/  I2FP.F32.U32 R3, R3 ;  /* 0x0000000300037245 */ /* 0x000fe20000201000 */
[----:B------:R-:W-:Y:S01]  /*157d0*/  IMAD.WIDE.U32 R190, R138, -0x326172a9, RZ ;  /* 0xcd9e8d578abe7825 */ /* 0x000fe200078e00ff */
[----:B------:R-:W-:Y:S02]  /*157e0*/  I2FP.F32.U32 R2, R2 ;  /* 0x0000000200027245 */ /* 0x000fe40000201000 */
[C---:B------:R-:W-:Y:S01]  /*157f0*/  IADD3 R138, PT, PT, R0.reuse, 0x8, RZ ;  /* 0x00000008008a7810 */ /* 0x040fe20007ffe0ff */
[C---:B------:R-:W-:Y:S01]  /*15800*/  FFMA.FTZ R13, R3.reuse, UR5, R13 ;  /* 0x00000005030d7c23 */ /* 0x040fe2000801000d */
[----:B------:R-:W-:Y:S01]  /*15810*/  IADD3 R178, PT, PT, R0, 0x21, RZ ;  /* 0x0000002100b27810 */ /* 0x000fe20007ffe0ff */
[C---:B------:R-:W-:Y:S01]  /*15820*/  FFMA.FTZ R15, R3.reuse, UR5, R15 ;  /* 0x00000005030f7c23 */ /* 0x040fe2000801000f */
[----:B------:R-:W-:Y:S01]  /*15830*/  I2FP.F32.U32 R138, R138 ;  /* 0x0000008a008a7245 */ /* 0x000fe20000201000 */
[C---:B------:R-:W-:Y:S01]  /*15840*/  FFMA.FTZ R17, R3.reuse, UR5, R17 ;  /* 0x0000000503117c23 */ /* 0x040fe20008010011 */
[----:B------:R-:W-:Y:S01]  /*15850*/  I2FP.F32.U32 R178, R178 ;  /* 0x000000b200b27245 */ /* 0x000fe20000201000 */
[----:B------:R-:W-:Y:S01]  /*15860*/  FFMA.FTZ R19, R3, UR5, R19 ;  /* 0x0000000503137c23 */ /* 0x000fe20008010013 */
[----:B------:R-:W-:Y:S01]  /*15870*/  PRMT R192, R190, 0x7773, RZ ;  /* 0x00007773bec07816 */ /* 0x000fe200000000ff */
[----:B------:R-:W-:Y:S01]  /*15880*/  VIADD R3, R0, 0x18 ;  /* 0x0000001800037836 */ /* 0x000fe20000000000 */
[C---:B------:R-:W-:Y:S01]  /*15890*/  PRMT R195, R190.reuse, 0x7771, RZ ;  /* 0x00007771bec37816 */ /* 0x040fe200000000ff */
[-C--:B--2---:R-:W-:Y:S03]  /*158a0*/  HMMA.16816.F32 R52, R172, R180.reuse, R52 ;  /* 0x000000b4ac34723c */ /* 0x084fe60000001834 */
[----:B------:R-:W-:Y:S01]  /*158b0*/  PRMT R189, R190, 0x7772, RZ ;  /* 0x00007772bebd7816 */ /* 0x000fe200000000ff */
[----:B------:R-:W-:Y:S02]  /*158c0*/  VIADD R137, R0, 0x1 ;  /* 0x0000000100897836 */ /* 0x000fe40000000000 */
[C---:B------:R-:W-:Y:S01]  /*158d0*/  FFMA.FTZ R20, R2.reuse, UR5, R20 ;  /* 0x0000000502147c23 */ /* 0x040fe20008010014 */
[C---:B------:R-:W-:Y:S01]  /*158e0*/  FFMA.FTZ R22, R2.reuse, UR5, R22 ;  /* 0x0000000502167c23 */ /* 0x040fe20008010016 */
[C---:B------:R-:W-:Y:S01]  /*158f0*/  FFMA.FTZ R24, R2.reuse, UR5, R24 ;  /* 0x0000000502187c23 */ /* 0x040fe20008010018 */
[----:B------:R-:W-:Y:S01]  /*15900*/  FFMA.FTZ R26, R2, UR5, R26 ;  /* 0x00000005021a7c23 */ /* 0x000fe2000801001a */
[----:B------:R-:W-:Y:S01]  /*15910*/  I2FP.F32.U32 R2, R3 ;  /* 0x0000000300027245 */ /* 0x000fe20000201000 */
[C---:B------:R-:W-:Y:S01]  /*15920*/  FFMA.FTZ R12, R138.reuse, UR5, R12 ;  /* 0x000000058a0c7c23 */ /* 0x040fe2000801000c */
[----:B------:R-:W-:Y:S01]  /*15930*/  I2FP.F32.U32 R137, R137 ;  /* 0x0000008900897245 */ /* 0x000fe20000201000 */
[C---:B------:R-:W-:Y:S01]  /*15940*/  FFMA.FTZ R14, R138.reuse, UR5, R14 ;  /* 0x000000058a0e7c23 */ /* 0x040fe2000801000e */
[C---:B------:R-:W-:Y:S01]  /*15950*/  FFMA.FTZ R16, R138.reuse, UR5, R16 ;  /* 0x000000058a107c23 */ /* 0x040fe20008010010 */
[----:B------:R-:W-:Y:S01]  /*15960*/  FFMA.FTZ R18, R138, UR5, R18 ;  /* 0x000000058a127c23 */ /* 0x000fe20008010012 */
[----:B------:R-:W-:Y:S01]  /*15970*/  IADD3 R138, PT, PT, R0, 0x19, RZ ;  /* 0x00000019008a7810 */ /* 0x000fe20007ffe0ff */
[C---:B------:R-:W-:Y:S01]  /*15980*/  FFMA.FTZ R28, R2.reuse, UR5, R28 ;  /* 0x00000005021c7c23 */ /* 0x040fe2000801001c */
[C---:B------:R-:W-:Y:S01]  /*15990*/  FFMA.FTZ R30, R2.reuse, UR5, R30 ;  /* 0x00000005021e7c23 */ /* 0x040fe2000801001e */
[C---:B------:R-:W-:Y:S01]  /*159a0*/  FFMA.FTZ R32, R2.reuse, UR5, R32 ;  /* 0x0000000502207c23 */ /* 0x040fe20008010020 */
[----:B------:R-:W-:Y:S01]  /*159b0*/  I2FP.F32.U32 R3, R138 ;  /* 0x0000008a00037245 */ /* 0x000fe20000201000 */
[----:B------:R-:W-:Y:S01]  /*159c0*/  FFMA.FTZ R34, R2, UR5, R34 ;  /* 0x0000000502227c23 */ /* 0x000fe20008010022 */
[C---:B------:R-:W-:Y:S04]  /*159d0*/  HMMA.16816.F32 R56, R184.reuse, R180, R56 ;  /* 0x000000b4b838723c */ /* 0x040fe80000001838 */
[C---:B------:R-:W-:Y:S02]  /*159e0*/  VIADD R2, R0.reuse, 0x20 ;  /* 0x0000002000027836 */ /* 0x040fe40000000000 */
[C---:B------:R-:W-:Y:S01]  /*159f0*/  FFMA.FTZ R5, R137.reuse, UR5, R5 ;  /* 0x0000000589057c23 */ /* 0x040fe20008010005 */
[C---:B------:R-:W-:Y:S01]  /*15a00*/  FFMA.FTZ R7, R137.reuse, UR5, R7 ;  /* 0x0000000589077c23 */ /* 0x040fe20008010007 */
[C---:B------:R-:W-:Y:S01]  /*15a10*/  FFMA.FTZ R9, R137.reuse, UR5, R9 ;  /* 0x0000000589097c23 */ /* 0x040fe20008010009 */
[----:B------:R-:W-:Y:S01]  /*15a20*/  FFMA.FTZ R11, R137, UR5, R11 ;  /* 0x00000005890b7c23 */ /* 0x000fe2000801000b */
[----:B------:R-:W-:Y:S01]  /*15a30*/  I2FP.F32.U32 R2, R2 ;  /* 0x0000000200027245 */ /* 0x000fe20000201000 */
[----:B------:R-:W-:Y:S01]  /*15a40*/  VIADD R137, R0, 0x11 ;  /* 0x0000001100897836 */ /* 0x000fe20000000000 */
[-C--:B------:R-:W-:Y:S03]  /*15a50*/  HMMA.16816.F32 R60, R184, R182.reuse, R60 ;  /* 0x000000b6b83c723c */ /* 0x080fe6000000183c */
[C---:B------:R-:W-:Y:S01]  /*15a60*/  FFMA.FTZ R29, R3.reuse, UR5, R29 ;  /* 0x00000005031d7c23 */ /* 0x040fe2000801001d */
[----:B------:R-:W-:Y:S01]  /*15a70*/  I2FP.F32.U32 R137, R137 ;  /* 0x0000008900897245 */ /* 0x000fe20000201000 */
[C---:B------:R-:W-:Y:S01]  /*15a80*/  FFMA.FTZ R31, R3.reuse, UR5, R31 ;  /* 0x00000005031f7c23 */ /* 0x040fe2000801001f */
[C---:B------:R-:W-:Y:S01]  /*15a90*/  FFMA.FTZ R33, R3.reuse, UR5, R33 ;  /* 0x0000000503217c23 */ /* 0x040fe20008010021 */
[----:B------:R-:W-:Y:S01]  /*15aa0*/  FFMA.FTZ R35, R3, UR5, R35 ;  /* 0x0000000503237c23 */ /* 0x000fe20008010023 */
[----:B------:R-:W-:Y:S01]  /*15ab0*/  FMNMX3.FTZ R3, R136, R4, R5, !PT ;  /* 0x0000000488037276 */ /* 0x000fe20007810005 */
[C---:B------:R-:W-:Y:S01]  /*15ac0*/  FFMA.FTZ R36, R2.reuse, UR5, R36 ;  /* 0x0000000502247c23 */ /* 0x040fe20008010024 */
[C---:B------:R-:W-:Y:S01]  /*15ad0*/  FFMA.FTZ R38, R2.reuse, UR5, R38 ;  /* 0x0000000502267c23 */ /* 0x040fe20008010026 */
[C---:B------:R-:W-:Y:S01]  /*15ae0*/  FFMA.FTZ R40, R2.reuse, UR5, R40 ;  /* 0x0000000502287c23 */ /* 0x040fe20008010028 */
[----:B------:R-:W-:Y:S01]  /*15af0*/  FMNMX3.FTZ R3, R3, R16, R17, !PT ;  /* 0x0000001003037276 */ /* 0x000fe20007810011 */
[----:B------:R-:W-:Y:S01]  /*15b00*/  FFMA.FTZ R42, R2, UR5, R42 ;  /* 0x00000005022a7c23 */ /* 0x000fe2000801002a */
[----:B------:R-:W-:Y:S01]  /*15b10*/  FMNMX3.FTZ R2, R141, R6, R7, !PT ;  /* 0x000000068d027276 */ /* 0x000fe20007810007 */
[C---:B------:R-:W-:Y:S01]  /*15b20*/  FFMA.FTZ R21, R137.reuse, UR5, R21 ;  /* 0x0000000589157c23 */ /* 0x040fe20008010015 */
[C---:B------:R-:W-:Y:S01]  /*15b30*/  FFMA.FTZ R23, R137.reuse, UR5, R23 ;  /* 0x0000000589177c23 */ /* 0x040fe20008010017 */
[----:B------:R-:W-:Y:S04]  /*15b40*/  HMMA.16816.F32 R64, R172, R182, R64 ;  /* 0x000000b6ac40723c */ /* 0x000fe80000001840 */
[----:B------:R-:W-:Y:S01]  /*15b50*/  FMNMX3.FTZ R2, R2, R18, R19, !PT ;  /* 0x0000001202027276 */ /* 0x000fe20007810013 */
[C---:B------:R-:W-:Y:S01]  /*15b60*/  VIADD R177, R0.reuse, 0x28 ;  /* 0x0000002800b17836 */ /* 0x040fe20000000000 */
[C---:B------:R-:W-:Y:S01]  /*15b70*/  IADD3 R172, PT, PT, R0.reuse, 0x31, RZ ;  /* 0x0000003100ac7810 */ /* 0x040fe20007ffe0ff */
[----:B------:R-:W-:Y:S01]  /*15b80*/  FFMA.FTZ R25, R137, UR5, R25 ;  /* 0x0000000589197c23 */ /* 0x000fe20008010019 */
[----:B------:R-:W-:Y:S01]  /*15b90*/  FMNMX3.FTZ R3, R3, R20, R21, !PT ;  /* 0x0000001403037276 */ /* 0x000fe20007810015 */
[----:B------:R-:W-:Y:S01]  /*15ba0*/  FFMA.FTZ R27, R137, UR5, R27 ;  /* 0x00000005891b7c23 */ /* 0x000fe2000801001b */
[C---:B------:R-:W-:Y:S01]  /*15bb0*/  IADD3 R137, PT, PT, R0.reuse, 0x39, RZ ;  /* 0x0000003900897810 */ /* 0x040fe20007ffe0ff */
[C---:B------:R-:W-:Y:S01]  /*15bc0*/  VIADD R140, R0.reuse, 0x30 ;  /* 0x00000030008c7836 */ /* 0x040fe20000000000 */
[----:B------:R-:W-:Y:S01]  /*15bd0*/  I2FP.F32.U32 R177, R177 ;  /* 0x000000b100b17245 */ /* 0x000fe20000201000 */
[----:B------:R-:W-:Y:S01]  /*15be0*/  VIADD R138, R0, 0x38 ;  /* 0x00000038008a7836 */ /* 0x000fe20000000000 */
[----:B------:R-:W-:Y:S01]  /*15bf0*/  FMNMX3.FTZ R0, R2, R22, R23, !PT ;  /* 0x0000001602007276 */ /* 0x000fe20007810017 */
[C---:B------:R-:W-:Y:S01]  /*15c00*/  FFMA.FTZ R37, R178.reuse, UR5, R37 ;  /* 0x00000005b2257c23 */ /* 0x040fe20008010025 */
[----:B------:R-:W-:Y:S01]  /*15c10*/  FMNMX3.FTZ R173, R3, R32, R33, !PT ;  /* 0x0000002003ad7276 */ /* 0x000fe20007810021 */
[----:B------:R-:W-:Y:S01]  /*15c20*/  FFMA.FTZ R39, R178, UR5, R39 ;  /* 0x00000005b2277c23 */ /* 0x000fe20008010027 */
[----:B------:R-:W-:Y:S01]  /*15c30*/  FMNMX3.FTZ R3, R0, R34, R35, !PT ;  /* 0x0000002200037276 */ /* 0x000fe20007810023 */
[C---:B------:R-:W-:Y:S01]  /*15c40*/  FFMA.FTZ R48, R177.reuse, UR5, R48 ;  /* 0x00000005b1307c23 */ /* 0x040fe20008010030 */
[----:B------:R-:W-:Y:S01]  /*15c50*/  I2FP.F32.U32 R140, R140 ;  /* 0x0000008c008c7245 */ /* 0x000fe20000201000 */
[C---:B------:R-:W-:Y:S01]  /*15c60*/  FFMA.FTZ R49, R176.reuse, UR5, R49 ;  /* 0x00000005b0317c23 */ /* 0x040fe20008010031 */
[----:B------:R-:W-:Y:S01]  /*15c70*/  I2FP.F32.U32 R172, R172 ;  /* 0x000000ac00ac7245 */ /* 0x000fe20000201000 */
[----:B------:R-:W-:Y:S01]  /*15c80*/  FFMA.FTZ R50, R177, UR5, R50 ;  /* 0x00000005b1327c23 */ /* 0x000fe20008010032 */
[----:B------:R-:W-:Y:S01]  /*15c90*/  FMNMX3.FTZ R173, R173, R36, R37, !PT ;  /* 0x00000024adad7276 */ /* 0x000fe20007810025 */
[----:B------:R-:W-:Y:S01]  /*15ca0*/  FFMA.FTZ R51, R176, UR5, R51 ;  /* 0x00000005b0337c23 */ /* 0x000fe20008010033 */
[----:B------:R-:W-:Y:S01]  /*15cb0*/  FMNMX3.FTZ R3, R3, R38, R39, !PT ;  /* 0x0000002603037276 */ /* 0x000fe20007810027 */
[----:B------:R-:W-:Y:S01]  /*15cc0*/  FFMA.FTZ R52, R140, UR5, R52 ;  /* 0x000000058c347c23 */ /* 0x000fe20008010034 */
[----:B------:R-:W-:Y:S01]  /*15cd0*/  I2FP.F32.U32 R2, R138 ;  /* 0x0000008a00027245 */ /* 0x000fe20000201000 */
[----:B------:R-:W-:Y:S01]  /*15ce0*/  FFMA.FTZ R53, R172, UR5, R53 ;  /* 0x00000005ac357c23 */ /* 0x000fe20008010035 */
[----:B------:R-:W-:Y:S01]  /*15cf0*/  I2FP.F32.U32 R0, R137 ;  /* 0x0000008900007245 */ /* 0x000fe20000201000 */
[----:B------:R-:W-:Y:S01]  /*15d00*/  FFMA.FTZ R54, R140, UR5, R54 ;  /* 0x000000058c367c23 */ /* 0x000fe20008010036 */
[----:B------:R-:W-:Y:S01]  /*15d10*/  FMNMX3.FTZ R173, R173, R48, R49, !PT ;  /* 0x00000030adad7276 */ /* 0x000fe20007810031 */
[----:B------:R-:W-:Y:S01]  /*15d20*/  FFMA.FTZ R55, R172, UR5, R55 ;  /* 0x00000005ac377c23 */ /* 0x000fe20008010037 */
[----:B------:R-:W-:Y:S01]  /*15d30*/  FMNMX3.FTZ R179, R3, R50, R51, !PT ;  /* 0x0000003203b37276 */ /* 0x000fe20007810033 */
[----:B------:R-:W-:Y:S01]  /*15d40*/  VIADD R193, R222, 0xb54cda56 ;  /* 0xb54cda56dec17836 */ /* 0x000fe20000000000 */
[----:B------:R-:W-:Y:S01]  /*15d50*/  FMNMX3.FTZ R173, R173, R52, R53, !PT ;  /* 0x00000034adad7276 */ /* 0x000fe20007810035 */
[----:B------:R-:W-:Y:S01]  /*15d60*/  IMAD.WIDE.U32 R196, R139, -0x326172a9, RZ ;  /* 0xcd9e8d578bc47825 */ /* 0x000fe200078e00ff */
[----:B------:R-:W-:Y:S03]  /*15d70*/  FMNMX3.FTZ R179, R179, R54, R55, !PT ;  /* 0x00000036b3b37276 */ /* 0x000fe60007810037 */
[----:B------:R-:W-:Y:S01]  /*15d80*/  FFMA.FTZ R64, R2, UR5, R64 ;  /* 0x0000000502407c23 */ /* 0x000fe20008010040 */
[----:B------:R-:W-:Y:S01]  /*15d90*/  FFMA.FTZ R65, R0, UR5, R65 ;  /* 0x0000000500417c23 */ /* 0x000fe20008010041 */
[----:B------:R-:W-:Y:S01]  /*15da0*/  LOP3.LUT R188, R193, R196, R191, 0x96, !PT ;  /* 0x000000c4c1bc7212 */ /* 0x000fe200078e96bf */
[----:B------:R-:W-:Y:S01]  /*15db0*/  FFMA.FTZ R66, R2, UR5, R66 ;  /* 0x0000000502427c23 */ /* 0x000fe20008010042 */
[----:B------:R-:W-:Y:S01]  /*15dc0*/  FFMA.FTZ R67, R0, UR5, R67 ;  /* 0x0000000500437c23 */ /* 0x000fe20008010043 */
[----:B------:R-:W-:Y:S01]  /*15dd0*/  IMAD.MOV.U32 R194, RZ, RZ, R190 ;  /* 0x000000ffffc27224 */ /* 0x000fe200078e00be */
[----:B------:R-:W-:Y:S01]  /*15de0*/  FMNMX3.FTZ R173, R173, R64, R65, !PT ;  /* 0x00000040adad7276 */ /* 0x000fe20007810041 */
[----:B------:R-:W-:Y:S02]  /*15df0*/  FFMA.FTZ R41, R178, UR5, R41 ;  /* 0x00000005b2297c23 */ /* 0x000fe40008010029 */
[----:B------:R-:W-:Y:S01]  /*15e00*/  FMNMX3.FTZ R179, R179, R66, R67, !PT ;  /* 0x00000042b3b37276 */ /* 0x000fe20007810043 */
[----:B------:R-:W-:Y:S06]  /*15e10*/  BRA.U.ANY UP0, `(.L_x_578) ;  /* 0xffffffe500887547 */ /* 0x000fec000b93ffff */
.L_x_577:
[----:B-1----:R-:W1:Y:S01]  /*15e20*/  SHFL.BFLY PT, R138, R173, 0x2, 0x1f ;  /* 0x0c401f00ad8a7f89 */ /* 0x002e6200000e0000 */
[----:B------:R-:W-:Y:S01]  /*15e30*/  FMNMX3.FTZ R3, R142, R8, R9, !PT ;  /* 0x000000088e037276 */ /* 0x000fe20007810009 */
[----:B------:R-:W-:Y:S01]  /*15e40*/  FFMA.FTZ R43, R178, UR5, R43 ;  /* 0x00000005b22b7c23 */ /* 0x000fe2000801002b */
[----:B------:R-:W-:Y:S05]  /*15e50*/  FMNMX3.FTZ R137, R143, R10, R11, !PT ;  /* 0x0000000a8f897276 */ /* 0x000fea000781000b */
[----:B------:R-:W2:Y:S01]  /*15e60*/  SHFL.BFLY PT, R139, R179, 0x2, 0x1f ;  /* 0x0c401f00b38b7f89 */ /* 0x000ea200000e0000 */
        /* <DEDUP_REMOVED lines=16> */
[C---:B------:R-:W-:Y:S01]  /*15f70*/  FFMA.FTZ R56, R140.reuse, UR5, R56 ;  /* 0x000000058c387c23 */ /* 0x040fe20008010038 */
[----:B------:R-:W-:Y:S01]  /*15f80*/  FFMA.FTZ R58, R140, UR5, R58 ;  /* 0x000000058c3a7c23 */ /* 0x000fe2000801003a */
[----:B------:R-:W-:Y:S01]  /*15f90*/  FMNMX3.FTZ R3, R3, R44, R45, !PT ;  /* 0x0000002c03037276 */ /* 0x000fe2000781002d */
[C---:B------:R-:W-:Y:S01]  /*15fa0*/  FFMA.FTZ R61, R0.reuse, UR5, R61 ;  /* 0x00000005003d7c23 */ /* 0x040fe2000801003d */
[----:B------:R-:W-:Y:S01]  /*15fb0*/  FMNMX3.FTZ R2, R137, R46, R47, !PT ;  /* 0x0000002e89027276 */ /* 0x000fe2000781002f */
[----:B------:R-:W-:Y:S01]  /*15fc0*/  FFMA.FTZ R63, R0, UR5, R63 ;  /* 0x00000005003f7c23 */ /* 0x000fe2000801003f */
[----:B------:R-:W-:Y:S01]  /*15fd0*/  FMNMX3.FTZ R3, R3, R56, R57, !PT ;  /* 0x0000003803037276 */ /* 0x000fe20007810039 */
[----:B------:R-:W-:Y:S01]  /*15fe0*/  IMAD.WIDE.U32 R190, R205, -0x326172a9, RZ ;  /* 0xcd9e8d57cdbe7825 */ /* 0x000fe200078e00ff */
[----:B-1----:R-:W-:Y:S01]  /*15ff0*/  FMNMX.FTZ R140, R173, R138, !PT ;  /* 0x0000008aad8c7209 */ /* 0x002fe20007810000 */
[----:B------:R-:W1:Y:S01]  /*16000*/  LDC R186, c[0x0][0x4f8] ;  /* 0x00013e00ffba7b82 */ /* 0x000e620000000800 */
[----:B------:R-:W-:Y:S01]  /*16010*/  FMNMX3.FTZ R0, R2, R58, R59, !PT ;  /* 0x0000003a02007276 */ /* 0x000fe2000781003b */
[----:B------:R-:W-:Y:S01]  /*16020*/  IMAD.MOV.U32 R205, RZ, RZ, R235 ;  /* 0x000000ffffcd7224 */ /* 0x000fe200078e00eb */
[----:B------:R-:W-:Y:S01]  /*16030*/  FMNMX3.FTZ R3, R3, R60, R61, !PT ;  /* 0x0000003c03037276 */ /* 0x000fe2000781003d */
[----:B------:R-:W3:Y:S01]  /*16040*/  SHFL.BFLY PT, R176, R140, 0x1, 0x1f ;  /* 0x0c201f008cb07f89 */ /* 0x000ee200000e0000 */
[----:B------:R-:W-:Y:S01]  /*16050*/  FMNMX3.FTZ R0, R0, R62, R63, !PT ;  /* 0x0000003e00007276 */ /* 0x000fe2000781003f */
[----:B------:R-:W-:Y:S01]  /*16060*/  UIADD3 UR9, UPT, UPT, UR9, 0x1, URZ ;  /* 0x0000000109097890 */ /* 0x000fe2000fffe0ff */
[----:B--2---:R-:W-:Y:S05]  /*16070*/  FMNMX.FTZ R172, R179, R139, !PT ;  /* 0x0000008bb3ac7209 */ /* 0x004fea0007810000 */
[----:B------:R-:W2:Y:S01]  /*16080*/  SHFL.BFLY PT, R175, R3, 0x2, 0x1f ;  /* 0x0c401f0003af7f89 */ /* 0x000ea200000e0000 */
[----:B------:R-:W-:Y:S01]  /*16090*/  IMAD.WIDE.U32 R138, R204, -0x326172a9, RZ ;  /* 0xcd9e8d57cc8a7825 */ /* 0x000fe200078e00ff */
[----:B------:R-:W-:Y:S01]  /*160a0*/  PRMT R178, R189, 0x5410, R192 ;  /* 0x00005410bdb27816 */ /* 0x000fe200000000c0 */
[----:B------:R-:W-:Y:S05]  /*160b0*/  UISETP.NE.AND UP0, UPT, UR12, URZ, UPT ;  /* 0x000000ff0c00728c */ /* 0x000fea000bf05270 */
[----:B------:R-:W4:Y:S01]  /*160c0*/  SHFL.BFLY PT, R2, R0, 0x2, 0x1f ;  /* 0x0c401f0000027f89 */ /* 0x000f2200000e0000 */
[----:B------:R-:W-:Y:S01]  /*160d0*/  IMAD.MOV.U32 R179, RZ, RZ, R138 ;  /* 0x000000ffffb37224 */ /* 0x000fe200078e008a */
[C---:B------:R-:W-:Y:S01]  /*160e0*/  PRMT R174, R138.reuse, 0x7773, RZ ;  /* 0x000077738aae7816 */ /* 0x040fe200000000ff */
[----:B------:R-:W-:Y:S05]  /*160f0*/  IMAD.MOV.U32 R192, RZ, RZ, R236 ;  /* 0x000000ffffc07224 */ /* 0x000fea00078e00ec */
[----:B------:R-:W5:Y:S01]  /*16100*/  SHFL.BFLY PT, R177, R172, 0x1, 0x1f ;  /* 0x0c201f00acb17f89 */ /* 0x000f6200000e0000 */
[C---:B------:R-:W-:Y:S01]  /*16110*/  PRMT R173, R138.reuse, 0x7772, RZ ;  /* 0x000077728aad7816 */ /* 0x040fe200000000ff */
[----:B------:R-:W-:Y:S01]  /*16120*/  UIADD3 UR12, UPT, UPT, UR12, -0x1, URZ ;  /* 0xffffffff0c0c7890 */ /* 0x000fe2000fffe0ff */
[----:B------:R-:W-:Y:S01]  /*16130*/  PRMT R181, R138, 0x7771, RZ ;  /* 0x000077718ab57816 */ /* 0x000fe200000000ff */
[----:B------:R-:W-:Y:S01]  /*16140*/  IMAD.MOV.U32 R207, RZ, RZ, R192 ;  /* 0x000000ffffcf7224 */ /* 0x000fe200078e00c0 */
[C---:B------:R-:W-:Y:S02]  /*16150*/  LOP3.LUT R138, R188.reuse, 0xffff, RZ, 0xc0, !PT ;  /* 0x0000ffffbc8a7812 */ /* 0x040fe400078ec0ff */
[----:B------:R-:W-:Y:S02]  /*16160*/  PRMT R182, R173, 0x5410, R174 ;  /* 0x00005410adb67816 */ /* 0x000fe400000000ae */
[----:B------:R-:W-:Y:S02]  /*16170*/  PRMT R173, R188, 0x7632, R173 ;  /* 0x00007632bcad7816 */ /* 0x000fe400000000ad */
[----:B------:R-:W-:Y:S02]  /*16180*/  LOP3.LUT R179, R179, 0xff, RZ, 0xc0, !PT ;  /* 0x000000ffb3b37812 */ /* 0x000fe400078ec0ff */
[----:B---3--:R-:W-:Y:S02]  /*16190*/  FMNMX.FTZ R140, R140, R176, !PT ;  /* 0x000000b08c8c7209 */ /* 0x008fe40007810000 */
[----:B------:R-:W-:Y:S02]  /*161a0*/  LOP3.LUT R174, R188, 0xff, RZ, 0xc0, !PT ;  /* 0x000000ffbcae7812 */ /* 0x000fe400078ec0ff */
[----:B------:R-:W-:Y:S01]  /*161b0*/  SHF.R.U32.HI R180, RZ, 0x8, R138 ;  /* 0x00000008ffb47819 */ /* 0x000fe2000001168a */
[----:B------:R-:W-:Y:S01]  /*161c0*/  FMUL.FTZ R187, R140, UR4 ;  /* 0x000000048cbb7c20 */ /* 0x000fe20008410000 */
[----:B------:R-:W-:Y:S02]  /*161d0*/  SHF.R.U32.HI R188, RZ, 0x18, R188 ;  /* 0x00000018ffbc7819 */ /* 0x000fe400000116bc */
[----:B------:R-:W-:Y:S02]  /*161e0*/  LOP3.LUT R138, R173, 0xff, RZ, 0xc0, !PT ;  /* 0x000000ffad8a7812 */ /* 0x000fe400078ec0ff */
[----:B------:R-:W-:Y:S02]  /*161f0*/  LOP3.LUT R137, R193, R190, R139, 0x96, !PT ;  /* 0x000000bec1897212 */ /* 0x000fe400078e968b */
[----:B------:R-:W-:Y:S01]  /*16200*/  LOP3.LUT R139, R194, 0xff, RZ, 0xc0, !PT ;  /* 0x000000ffc28b7812 */ /* 0x000fe200078ec0ff */
[----:B------:R-:W-:Y:S01]  /*16210*/  IMAD.MOV.U32 R194, RZ, RZ, R238 ;  /* 0x000000ffffc27224 */ /* 0x000fe200078e00ee */
[----:B------:R-:W-:Y:S02]  /*16220*/  PRMT R181, R179, 0x5410, R181 ;  /* 0x00005410b3b57816 */ /* 0x000fe400000000b5 */
[----:B------:R-:W-:Y:S02]  /*16230*/  PRMT R179, R138, 0x5410, R188 ;  /* 0x000054108ab37816 */ /* 0x000fe400000000bc */
[----:B------:R-:W-:Y:S02]  /*16240*/  FSETP.NEU.FTZ.AND P1, PT, R140, -INF , PT ;  /* 0xff8000008c00780b */ /* 0x000fe40003f3d000 */
[----:B--2---:R-:W-:Y:S02]  /*16250*/  FMNMX.FTZ R138, R3, R175, !PT ;  /* 0x000000af038a7209 */ /* 0x004fe40007810000 */
[----:B----4-:R-:W-:Y:S02]  /*16260*/  FMNMX.FTZ R0, R0, R2, !PT ;  /* 0x0000000200007209 */ /* 0x010fe40007810000 */
[----:B------:R-:W-:Y:S02]  /*16270*/  LOP3.LUT R2, R137, 0xffff, RZ, 0xc0, !PT ;  /* 0x0000ffff89027812 */ /* 0x000fe400078ec0ff */
[----:B------:R-:W-:Y:S01]  /*16280*/  PRMT R173, R139, 0x5410, R195 ;  /* 0x000054108bad7816 */ /* 0x000fe200000000c3 */
[----:B------:R-:W-:Y:S01]  /*16290*/  SHFL.BFLY PT, R3, R0, 0x1, 0x1f ;  /* 0x0c201f0000037f89 */ /* 0x000fe200000e0000 */
[----:B-----5:R-:W-:Y:S02]  /*162a0*/  FMNMX.FTZ R139, R172, R177, !PT ;  /* 0x000000b1ac8b7209 */ /* 0x020fe40007810000 */
[----:B------:R-:W-:Y:S05]  /*162b0*/  FSEL R187, R187, RZ, P1 ;  /* 0x000000ffbbbb7208 */ /* 0x000fea0000800000 */
[----:B------:R-:W2:Y:S01]  /*162c0*/  SHFL.BFLY PT, R172, R138, 0x1, 0x1f ;  /* 0x0c201f008aac7f89 */ /* 0x000ea200000e0000 */
[----:B------:R-:W-:Y:S01]  /*162d0*/  PRMT R180, R174, 0x5410, R180 ;  /* 0x00005410aeb47816 */ /* 0x000fe200000000b4 */
[----:B------:R-:W-:Y:S01]  /*162e0*/  FMUL.FTZ R188, R139, UR4 ;  /* 0x000000048bbc7c20 */ /* 0x000fe20008410000 */
[----:B------:R-:W-:Y:S01]  /*162f0*/  SHF.R.U32.HI R176, RZ, 0x18, R137 ;  /* 0x00000018ffb07819 */ /* 0x000fe20000011689 */
[--C-:B------:R-:W-:Y:S01]  /*16300*/  FFMA.FTZ R16, R16, UR4, -R187.reuse ;  /* 0x0000000410107c23 */ /* 0x100fe200080108bb */
[----:B------:R-:W-:Y:S01]  /*16310*/  LOP3.LUT R175, R137, 0xff, RZ, 0xc0, !PT ;  /* 0x000000ff89af7812 */ /* 0x000fe200078ec0ff */
[--C-:B------:R-:W-:Y:S01]  /*16320*/  FFMA.FTZ R17, R17, UR4, -R187.reuse ;  /* 0x0000000411117c23 */ /* 0x100fe200080108bb */
[----:B------:R-:W-:Y:S01]  /*16330*/  PRMT R174, R137, 0x7632, R174 ;  /* 0x0000763289ae7816 */ /* 0x000fe200000000ae */
[----:B------:R3:W-:Y:S01]  /*16340*/  MUFU.EX2 R245, R16 ;  /* 0x0000001000f57308 */ /* 0x0007e20000000800 */
[----:B------:R-:W-:Y:S01]  /*16350*/  SHF.R.U32.HI R137, RZ, 0x8, R2 ;  /* 0x00000008ff897819 */ /* 0x000fe20000011602 */
[----:B------:R-:W-:Y:S01]  /*16360*/  FADD.FTZ R2, -R140, R136 ;  /* 0x000000888c027221 */ /* 0x000fe20000010100 */
[----:B------:R-:W-:Y:S07]  /*16370*/  FSETP.NEU.FTZ.AND P1, PT, R139, -INF , PT ;  /* 0xff8000008b00780b */ /* 0x000fee0003f3d000 */
[----:B------:R4:W5:Y:S01]  /*16380*/  MUFU.EX2 R252, R17 ;  /* 0x0000001100fc7308 */ /* 0x0009620000000800 */
[----:B-1----:R-:W-:Y:S01]  /*16390*/  LOP3.LUT R186, R186, 0xff, RZ, 0xc0, !PT ;  /* 0x000000ffbaba7812 */ /* 0x002fe200078ec0ff */
[----:B------:R-:W-:Y:S01]  /*163a0*/  FMUL.FTZ R2, R2, UR4 ;  /* 0x0000000402027c20 */ /* 0x000fe20008410000 */
[----:B------:R-:W-:Y:S01]  /*163b0*/  FSEL R188, R188, RZ, P1 ;  /* 0x000000ffbcbc7208 */ /* 0x000fe20000800000 */
[--C-:B------:R-:W-:Y:S01]  /*163c0*/  FFMA.FTZ R4, R4, UR4, -R187.reuse ;  /* 0x0000000404047c23 */ /* 0x100fe200080108bb */
[----:B------:R-:W-:Y:S05]  /*163d0*/  LEA R186, R186, R186, 0x10 ;  /* 0x000000bababa7211 */ /* 0x000fea00078e80ff */
[----:B------:R5:W1:Y:S01]  /*163e0*/  MUFU.EX2 R136, R2 ;  /* 0x0000000200887308 */ /* 0x000a620000000800 */
[----:B------:R-:W-:Y:S01]  /*163f0*/  FFMA.FTZ R5, R5, UR4, -R187 ;  /* 0x0000000405057c23 */ /* 0x000fe200080108bb */
[--C-:B------:R-:W-:Y:S01]  /*16400*/  FFMA.FTZ R18, R18, UR4, -R188.reuse ;  /* 0x0000000412127c23 */ /* 0x100fe200080108bc */
[--C-:B------:R-:W-:Y:S01]  /*16410*/  FFMA.FTZ R19, R19, UR4, -R188.reuse ;  /* 0x0000000413137c23 */ /* 0x100fe200080108bc */
[----:B---3--:R-:W-:Y:S06]  /*16420*/  LOP3.LUT R16, R174, 0xff, RZ, 0xc0, !PT ;  /* 0x000000ffae107812 */ /* 0x008fec00078ec0ff */
[----:B------:R-:W-:Y:S01]  /*16430*/  MUFU.EX2 R237, R4 ;  /* 0x0000000400ed7308 */ /* 0x000fe20000000800 */
[--C-:B------:R-:W-:Y:S01]  /*16440*/  HSET2.LE.AND R174, R173, R186.reuse, PT ;  /* 0x000000baadae7233 */ /* 0x100fe20003803000 */
[--C-:B------:R-:W-:Y:S01]  /*16450*/  FFMA.FTZ R6, R6, UR4, -R188.reuse ;  /* 0x0000000406067c23 */ /* 0x100fe200080108bc */
[----:B--2---:R-:W-:Y:S07]  /*16460*/  FMNMX.FTZ R138, R138, R172, !PT ;  /* 0x000000ac8a8a7209 */ /* 0x004fee0007810000 */
[----:B------:R2:W-:Y:S01]  /*16470*/  MUFU.EX2 R241, R18 ;  /* 0x0000001200f17308 */ /* 0x0005e20000000800 */
[----:B----4-:R-:W-:Y:S01]  /*16480*/  PRMT R17, R175, 0x5410, R137 ;  /* 0x00005410af117816 */ /* 0x010fe20000000089 */
[----:B------:R-:W-:Y:S01]  /*16490*/  FFMA.FTZ R7, R7, UR4, -R188 ;  /* 0x0000000407077c23 */ /* 0x000fe200080108bc */
[----:B------:R-:W-:Y:S07]  /*164a0*/  LOP3.LUT R175, R178, 0xff00ff, RZ, 0xc0, !PT ;  /* 0x00ff00ffb2af7812 */ /* 0x000fee00078ec0ff */
[----:B------:R-:W3:Y:S01]  /*164b0*/  MUFU.EX2 R249, R19 ;  /* 0x0000001300f97308 */ /* 0x000ee20000000800 */
[----:B-----5:R-:W-:Y:S01]  /*164c0*/  F2FP.F16.F32.PACK_AB R2, R252, R245 ;  /* 0x000000f5fc02723e */ /* 0x020fe200000000ff */
[----:B------:R-:W-:Y:S01]  /*164d0*/  FMUL.FTZ R189, R138, UR4 ;  /* 0x000000048abd7c20 */ /* 0x000fe20008410000 */
[----:B------:R-:W-:Y:S07]  /*164e0*/  FMNMX.FTZ R137, R0, R3, !PT ;  /* 0x0000000300897209 */ /* 0x000fee0007810000 */
[----:B------:R-:W4:Y:S01]  /*164f0*/  MUFU.EX2 R240, R5 ;  /* 0x0000000500f07308 */ /* 0x000f220000000800 */
[----:B------:R-:W-:Y:S01]  /*16500*/  LOP3.LUT R174, R2, R174, RZ, 0xc0, !PT ;  /* 0x000000ae02ae7212 */ /* 0x000fe200078ec0ff */
[----:B-1----:R-:W-:Y:S01]  /*16510*/  FMUL.FTZ R68, R136, R68 ;  /* 0x0000004488447220 */ /* 0x002fe20000410000 */
[----:B------:R-:W-:Y:S01]  /*16520*/  LOP3.LUT R2, R212, 0x120, R218, 0xf8, !PT ;  /* 0x00000120d4027812 */ /* 0x000fe200078ef8da */
[----:B------:R-:W-:Y:S01]  /*16530*/  FMUL.FTZ R190, R137, UR4 ;  /* 0x0000000489be7c20 */ /* 0x000fe20008410000 */
[----:B------:R-:W-:Y:S05]  /*16540*/  FSETP.NEU.FTZ.AND P1, PT, R138, -INF , PT ;  /* 0xff8000008a00780b */ /* 0x000fea0003f3d000 */
[----:B------:R-:W-:Y:S01]  /*16550*/  MUFU.EX2 R236, R6 ;  /* 0x0000000600ec7308 */ /* 0x000fe20000000800 */
[----:B------:R-:W-:Y:S01]  /*16560*/  LEA R185, R2, UR6, 0x1 ;  /* 0x0000000602b97c11 */ /* 0x000fe2000f8e08ff */
[----:B--2---:R-:W-:Y:S01]  /*16570*/  IMAD.MOV.U32 R18, RZ, RZ, R232 ;  /* 0x000000ffff127224 */ /* 0x004fe200078e00e8 */
[--C-:B------:R-:W-:Y:S01]  /*16580*/  HSET2.LE.AND R175, R175, R186.reuse, PT ;  /* 0x000000baafaf7233 */ /* 0x100fe20003803000 */
[C---:B------:R-:W-:Y:S01]  /*16590*/  FMUL.FTZ R69, R136.reuse, R69 ;  /* 0x0000004588457220 */ /* 0x040fe20000410000 */
[----:B------:R-:W-:Y:S01]  /*165a0*/  MOV R195, R239 ;  /* 0x000000ef00c37202 */ /* 0x000fe20000000f00 */
[C---:B------:R-:W-:Y:S01]  /*165b0*/  FMUL.FTZ R80, R136.reuse, R80 ;  /* 0x0000005088507220 */ /* 0x040fe20000410000 */
[----:B---3--:R-:W-:Y:S03]  /*165c0*/  F2FP.F16.F32.PACK_AB R0, R249, R241 ;  /* 0x000000f1f900723e */ /* 0x008fe600000000ff */
[----:B------:R-:W1:Y:S01]  /*165d0*/  MUFU.EX2 R239, R7 ;  /* 0x0000000700ef7308 */ /* 0x000e620000000800 */
[----:B------:R-:W-:Y:S01]  /*165e0*/  FSEL R189, R189, RZ, P1 ;  /* 0x000000ffbdbd7208 */ /* 0x000fe20000800000 */
[----:B------:R-:W-:Y:S01]  /*165f0*/  FMUL.FTZ R81, R136, R81 ;  /* 0x0000005188517220 */ /* 0x000fe20000410000 */
[----:B------:R-:W-:Y:S01]  /*16600*/  PRMT R16, R16, 0x5410, R176 ;  /* 0x0000541010107816 */ /* 0x000fe200000000b0 */
[----:B------:R-:W-:Y:S01]  /*16610*/  FMUL.FTZ R84, R136, R84 ;  /* 0x0000005488547220 */ /* 0x000fe20000410000 */
[--C-:B------:R-:W-:Y:S01]  /*16620*/  HSET2.LE.AND R173, R179, R186.reuse, PT ;  /* 0x000000bab3ad7233 */ /* 0x100fe20003803000 */
[--C-:B------:R-:W-:Y:S01]  /*16630*/  FFMA.FTZ R12, R12, UR4, -R189.reuse ;  /* 0x000000040c0c7c23 */ /* 0x100fe200080108bd */
[----:B------:R-:W-:Y:S01]  /*16640*/  FSETP.NEU.FTZ.AND P1, PT, R137, -INF , PT ;  /* 0xff8000008900780b */ /* 0x000fe20003f3d000 */
[----:B------:R-:W2:Y:S01]  /*16650*/  LDSM.16.MT88.4 R176, [R185+0x9000] ;  /* 0x00900000b9b0783b */ /* 0x000ea20000004200 */
[----:B------:R-:W-:Y:S01]  /*16660*/  LOP3.LUT R175, R0, R175, RZ, 0xc0, !PT ;  /* 0x000000af00af7212 */ /* 0x000fe200078ec0ff */
[--C-:B------:R-:W-:Y:S01]  /*16670*/  FFMA.FTZ R8, R8, UR4, -R189.reuse ;  /* 0x0000000408087c23 */ /* 0x100fe200080108bd */
[--C-:B------:R-:W-:Y:S01]  /*16680*/  HSET2.LE.AND R172, R180, R186.reuse, PT ;  /* 0x000000bab4ac7233 */ /* 0x100fe20003803000 */
[--C-:B------:R-:W-:Y:S01]  /*16690*/  FFMA.FTZ R9, R9, UR4, -R189.reuse ;  /* 0x0000000409097c23 */ /* 0x100fe200080108bd */
[----:B----4-:R-:W-:Y:S01]  /*166a0*/  F2FP.F16.F32.PACK_AB R0, R240, R237 ;  /* 0x000000edf000723e */ /* 0x010fe200000000ff */
[----:B------:R-:W-:Y:S01]  /*166b0*/  FFMA.FTZ R13, R13, UR4, -R189 ;  /* 0x000000040d0d7c23 */ /* 0x000fe200080108bd */
[----:B------:R-:W-:Y:S01]  /*166c0*/  FSEL R190, R190, RZ, P1 ;  /* 0x000000ffbebe7208 */ /* 0x000fe20000800000 */
[----:B------:R3:W-:Y:S01]  /*166d0*/  MUFU.EX2 R238, R12 ;  /* 0x0000000c00ee7308 */ /* 0x0007e20000000800 */
[----:B------:R-:W-:Y:S01]  /*166e0*/  LOP3.LUT R172, R0, R172, RZ, 0xc0, !PT ;  /* 0x000000ac00ac7212 */ /* 0x000fe200078ec0ff */
[----:B------:R-:W-:Y:S01]  /*166f0*/  FADD.FTZ R0, -R139, R141 ;  /* 0x0000008d8b007221 */ /* 0x000fe20000010100 */
[----:B------:R-:W-:Y:S01]  /*16700*/  MOV R204, R234 ;  /* 0x000000ea00cc7202 */ /* 0x000fe20000000f00 */
[--C-:B------:R-:W-:Y:S01]  /*16710*/  FFMA.FTZ R10, R10, UR4, -R190.reuse ;  /* 0x000000040a0a7c23 */ /* 0x100fe200080108be */
[--C-:B------:R-:W-:Y:S01]  /*16720*/  FFMA.FTZ R11, R11, UR4, -R190.reuse ;  /* 0x000000040b0b7c23 */ /* 0x100fe200080108be */
[----:B------:R-:W-:Y:S01]  /*16730*/  MOV R19, R233 ;  /* 0x000000e900137202 */ /* 0x000fe20000000f00 */
[----:B------:R-:W-:Y:S03]  /*16740*/  FMUL.FTZ R3, R0, UR4 ;  /* 0x0000000400037c20 */ /* 0x000fe60008410000 */
[----:B------:R4:W-:Y:S01]  /*16750*/  MUFU.EX2 R234, R8 ;  /* 0x0000000800ea7308 */ /* 0x0009e20000000800 */
[----:B-1----:R-:W-:Y:S01]  /*16760*/  F2FP.F16.F32.PACK_AB R2, R239, R236 ;  /* 0x000000ecef02723e */ /* 0x002fe200000000ff */
[----:B------:R-:W-:Y:S01]  /*16770*/  FADD.FTZ R0, -R137, R143 ;  /* 0x0000008f89007221 */ /* 0x000fe20000010100 */
[----:B------:R-:W-:Y:S07]  /*16780*/  FFMA.FTZ R14, R14, UR4, -R190 ;  /* 0x000000040e0e7c23 */ /* 0x000fee00080108be */
[----:B------:R-:W1:Y:S01]  /*16790*/  MUFU.EX2 R235, R9 ;  /* 0x0000000900eb7308 */ /* 0x000e620000000800 */
[----:B------:R-:W-:Y:S01]  /*167a0*/  LOP3.LUT R173, R2, R173, RZ, 0xc0, !PT ;  /* 0x000000ad02ad7212 */ /* 0x000fe200078ec0ff */
[----:B------:R-:W-:Y:S01]  /*167b0*/  FADD.FTZ R2, -R138, R142 ;  /* 0x0000008e8a027221 */ /* 0x000fe20000010100 */
[----:B------:R-:W-:Y:S07]  /*167c0*/  FFMA.FTZ R15, R15, UR4, -R190 ;  /* 0x000000040f0f7c23 */ /* 0x000fee00080108be */
[----:B------:R-:W-:Y:S01]  /*167d0*/  MUFU.EX2 R232, R10 ;  /* 0x0000000a00e87308 */ /* 0x000fe20000000800 */
[----:B------:R-:W-:Y:S01]  /*167e0*/  FMUL.FTZ R0, R0, UR4 ;  /* 0x0000000400007c20 */ /* 0x000fe20008410000 */
[----:B------:R-:W-:Y:S01]  /*167f0*/  FMUL.FTZ R2, R2, UR4 ;  /* 0x0000000402027c20 */ /* 0x000fe20008410000 */
[----:B---3--:R-:W-:Y:S07]  /*16800*/  VIADD R12, R185, 0x9000 ;  /* 0x00009000b90c7836 */ /* 0x008fee0000000000 */
[----:B------:R-:W3:Y:S01]  /*16810*/  MUFU.EX2 R233, R11 ;  /* 0x0000000b00e97308 */ /* 0x000ee20000000800 */
[--C-:B------:R-:W-:Y:S01]  /*16820*/  HSET2.LE.AND R6, R181, R186.reuse, PT ;  /* 0x000000bab5067233 */ /* 0x100fe20003803000 */
[C---:B------:R-:W-:Y:S01]  /*16830*/  FMUL.FTZ R85, R136.reuse, R85 ;  /* 0x0000005588557220 */ /* 0x040fe20000410000 */
[--C-:B------:R-:W-:Y:S07]  /*16840*/  HSET2.LE.AND R5, R17, R186.reuse, PT ;  /* 0x000000ba11057233 */ /* 0x100fee0003803000 */
[----:B------:R-:W5:Y:S01]  /*16850*/  MUFU.EX2 R248, R13 ;  /* 0x0000000d00f87308 */ /* 0x000f620000000800 */
[--C-:B------:R-:W-:Y:S01]  /*16860*/  HSET2.LE.AND R4, R16, R186.reuse, PT ;  /* 0x000000ba10047233 */ /* 0x100fe20003803000 */
[----:B------:R-:W-:Y:S01]  /*16870*/  FMUL.FTZ R16, R136, R156 ;  /* 0x0000009c88107220 */ /* 0x000fe20000410000 */
[----:B----4-:R-:W-:Y:S07]  /*16880*/  LOP3.LUT R8, R182, 0xff00ff, RZ, 0xc0, !PT ;  /* 0x00ff00ffb6087812 */ /* 0x010fee00078ec0ff */
[----:B------:R-:W4:Y:S01]  /*16890*/  MUFU.EX2 R3, R3 ;  /* 0x0000000300037308 */ /* 0x000f220000000800 */
[----:B-1----:R-:W-:Y:S01]  /*168a0*/  F2FP.F16.F32.PACK_AB R180, R235, R234 ;  /* 0x000000eaebb4723e */ /* 0x002fe200000000ff */
[----:B------:R-:W-:Y:S01]  /*168b0*/  FMUL.FTZ R17, R136, R157 ;  /* 0x0000009d88117220 */ /* 0x000fe20000410000 */
[----:B------:R-:W-:Y:S07]  /*168c0*/  IADD3 R184, PT, PT, R185, 0x9020, RZ ;  /* 0x00009020b9b87810 */ /* 0x000fee0007ffe0ff */
[----:B------:R-:W-:Y:S01]  /*168d0*/  MUFU.EX2 R247, R14 ;  /* 0x0000000e00f77308 */ /* 0x000fe20000000800 */
[----:B------:R-:W-:Y:S01]  /*168e0*/  @P0 VIADD R184, R12, 0xffffffe0 ;  /* 0xffffffe00cb80836 */ /* 0x000fe20000000000 */
[----:B---3--:R-:W-:Y:S01]  /*168f0*/  F2FP.F16.F32.PACK_AB R181, R233, R232 ;  /* 0x000000e8e9b5723e */ /* 0x008fe200000000ff */
[----:B------:R-:W-:Y:S07]  /*16900*/  FMUL.FTZ R96, R136, R96 ;  /* 0x0000006088607220 */ /* 0x000fee0000410000 */
[----:B------:R-:W1:Y:S01]  /*16910*/  MUFU.EX2 R246, R15 ;  /* 0x0000000f00f67308 */ /* 0x000e620000000800 */
[----:B------:R-:W-:Y:S01]  /*16920*/  LOP3.LUT R180, R180, R5, RZ, 0xc0, !PT ;  /* 0x00000005b4b47212 */ /* 0x000fe200078ec0ff */
[----:B------:R-:W-:Y:S01]  /*16930*/  FMUL.FTZ R5, R136, R145 ;  /* 0x0000009188057220 */ /* 0x000fe20000410000 */
[----:B-----5:R-:W-:Y:S07]  /*16940*/  F2FP.F16.F32.PACK_AB R182, R248, R238 ;  /* 0x000000eef8b6723e */ /* 0x020fee00000000ff */
[----:B------:R-:W3:Y:S01]  /*16950*/  MUFU.EX2 R2, R2 ;  /* 0x0000000200027308 */ /* 0x000ee20000000800 */
[----:B------:R-:W-:Y:S01]  /*16960*/  LOP3.LUT R181, R181, R4, RZ, 0xc0, !PT ;  /* 0x00000004b5b57212 */ /* 0x000fe200078ec0ff */
[----:B------:R-:W-:Y:S01]  /*16970*/  FMUL.FTZ R4, R136, R144 ;  /* 0x0000009088047220 */ /* 0x000fe20000410000 */
[----:B------:R-:W-:Y:S07]  /*16980*/  LOP3.LUT R182, R182, R6, RZ, 0xc0, !PT ;  /* 0x00000006b6b67212 */ /* 0x000fee00078ec0ff */
[----:B------:R-:W5:Y:S01]  /*16990*/  MUFU.EX2 R0, R0 ;  /* 0x0000000000007308 */ /* 0x000f620000000800 */
[C---:B----4-:R-:W-:Y:S01]  /*169a0*/  FMUL.FTZ R6, R3.reuse, R146 ;  /* 0x0000009203067220 */ /* 0x050fe20000410000 */
[----:B------:R-:W-:Y:S01]  /*169b0*/  FMUL.FTZ R7, R3, R147 ;  /* 0x0000009303077220 */ /* 0x000fe20000410000 */
[--C-:B------:R-:W-:Y:S01]  /*169c0*/  HSET2.LE.AND R8, R8, R186.reuse, PT ;  /* 0x000000ba08087233 */ /* 0x100fe20003803000 */
[----:B------:R-:W4:Y:S01]  /*169d0*/  LDSM.16.MT88.4 R144, [R184] ;  /* 0x00000000b890783b */ /* 0x000f220000004200 */
[----:B------:R-:W-:Y:S01]  /*169e0*/  FFMA.FTZ R49, R49, UR4, -R187 ;  /* 0x0000000431317c23 */ /* 0x000fe200080108bb */
[----:B-1----:R-:W-:Y:S01]  /*169f0*/  F2FP.F16.F32.PACK_AB R183, R246, R247 ;  /* 0x000000f7f6b7723e */ /* 0x002fe200000000ff */
[--C-:B------:R-:W-:Y:S01]  /*16a00*/  FFMA.FTZ R50, R50, UR4, -R188.reuse ;  /* 0x0000000432327c23 */ /* 0x100fe200080108bc */
[----:B------:R-:W-:Y:S01]  /*16a10*/  FFMA.FTZ R51, R51, UR4, -R188 ;  /* 0x0000000433337c23 */ /* 0x000fe200080108bc */
[-C--:B--2---:R-:W-:Y:S03]  /*16a20*/  HMMA.16816.F32 R4, R172, R176.reuse, R4 ;  /* 0x000000b0ac04723c */ /* 0x084fe60000001804 */
[----:B------:R-:W-:Y:S02]  /*16a30*/  MUFU.EX2 R195, R51 ;  /* 0x0000003300c37308 */ /* 0x000fe40000000800 */
[----:B------:R-:W-:Y:S01]  /*16a40*/  LOP3.LUT R183, R183, R8, RZ, 0xc0, !PT ;  /* 0x00000008b7b77212 */ /* 0x000fe200078ec0ff */
[C---:B---3--:R-:W-:Y:S01]  /*16a50*/  FMUL.FTZ R8, R2.reuse, R148 ;  /* 0x0000009402087220 */ /* 0x048fe20000410000 */
[----:B------:R-:W-:Y:S01]  /*16a60*/  FMUL.FTZ R9, R2, R149 ;  /* 0x0000009502097220 */ /* 0x000fe20000410000 */
[C---:B-----5:R-:W-:Y:S01]  /*16a70*/  FMUL.FTZ R10, R0.reuse, R150 ;  /* 0x00000096000a7220 */ /* 0x060fe20000410000 */
[----:B------:R-:W-:Y:S01]  /*16a80*/  FMUL.FTZ R11, R0, R151 ;  /* 0x00000097000b7220 */ /* 0x000fe20000410000 */
[--C-:B------:R-:W-:Y:S01]  /*16a90*/  FFMA.FTZ R43, R43, UR4, -R190.reuse ;  /* 0x000000042b2b7c23 */ /* 0x100fe200080108be */
[----:B------:R-:W1:Y:S01]  /*16aa0*/  LDSM.16.MT88.4 R148, [R185+0xa000] ;  /* 0x00a00000b994783b */ /* 0x000e620000004200 */
[--C-:B------:R-:W-:Y:S01]  /*16ab0*/  FFMA.FTZ R44, R44, UR4, -R189.reuse ;  /* 0x000000042c2c7c23 */ /* 0x100fe200080108bd */
[----:B------:R-:W-:Y:S01]  /*16ac0*/  FFMA.FTZ R45, R45, UR4, -R189 ;  /* 0x000000042d2d7c23 */ /* 0x000fe200080108bd */
[--C-:B------:R-:W-:Y:S01]  /*16ad0*/  FFMA.FTZ R46, R46, UR4, -R190.reuse ;  /* 0x000000042e2e7c23 */ /* 0x100fe200080108be */
[----:B------:R-:W-:Y:S01]  /*16ae0*/  FFMA.FTZ R47, R47, UR4, -R190 ;  /* 0x000000042f2f7c23 */ /* 0x000fe200080108be */
[C---:B------:R-:W-:Y:S04]  /*16af0*/  HMMA.16816.F32 R8, R180.reuse, R176, R8 ;  /* 0x000000b0b408723c */ /* 0x040fe80000001808 */
[C---:B------:R-:W-:Y:S01]  /*16b00*/  FMUL.FTZ R14, R0.reuse, R154 ;  /* 0x0000009a000e7220 */ /* 0x040fe20000410000 */
[----:B------:R-:W-:Y:S01]  /*16b10*/  FMUL.FTZ R15, R0, R155 ;  /* 0x0000009b000f7220 */ /* 0x000fe20000410000 */
        /* <DEDUP_REMOVED lines=8> */
[-C--:B------:R-:W-:Y:S03]  /*16ba0*/  HMMA.16816.F32 R12, R180, R178.reuse, R12 ;  /* 0x000000b2b40c723c */ /* 0x080fe6000000180c */
[----:B------:R-:W-:Y:S01]  /*16bb0*/  MOV R176, R18 ;  /* 0x0000001200b07202 */ /* 0x000fe20000000f00 */
[----:B------:R-:W-:Y:S02]  /*16bc0*/  IMAD.MOV.U32 R177, RZ, RZ, R19 ;  /* 0x000000ffffb17224 */ /* 0x000fe400078e0013 */
        /* <DEDUP_REMOVED lines=8> */
[C---:B------:R-:W-:Y:S04]  /*16c50*/  HMMA.16816.F32 R16, R172.reuse, R178, R16 ;  /* 0x000000b2ac10723c */ /* 0x040fe80000001810 */
[C---:B------:R-:W-:Y:S01]  /*16c60*/  FMUL.FTZ R92, R2.reuse, R92 ;  /* 0x0000005c025c7220 */ /* 0x040fe20000410000 */
[----:B------:R-:W-:Y:S01]  /*16c70*/  FMUL.FTZ R93, R2, R93 ;  /* 0x0000005d025d7220 */ /* 0x000fe20000410000 */
[C---:B------:R-:W-:Y:S01]  /*16c80*/  FMUL.FTZ R94, R0.reuse, R94 ;  /* 0x0000005e005e7220 */ /* 0x040fe20000410000 */
[----:B------:R-:W-:Y:S01]  /*16c90*/  FMUL.FTZ R95, R0, R95 ;  /* 0x0000005f005f7220 */ /* 0x000fe20000410000 */
[-C--:B----4-:R-:W-:Y:S03]  /*16ca0*/  HMMA.16816.F32 R68, R172, R144.reuse, R68 ;  /* 0x00000090ac44723c */ /* 0x090fe60000001844 */
[----:B------:R-:W-:Y:S01]  /*16cb0*/  FMUL.FTZ R97, R136, R97 ;  /* 0x0000006188617220 */ /* 0x000fe20000410000 */
[C---:B------:R-:W-:Y:S01]  /*16cc0*/  FMUL.FTZ R98, R3.reuse, R98 ;  /* 0x0000006203627220 */ /* 0x040fe20000410000 */
[----:B------:R-:W-:Y:S01]  /*16cd0*/  FMUL.FTZ R99, R3, R99 ;  /* 0x0000006303637220 */ /* 0x000fe20000410000 */
[----:B------:R-:W-:Y:S02]  /*16ce0*/  VIADD R178, R223, 0x646e171e ;  /* 0x646e171edfb27836 */ /* 0x000fe40000000000 */
[--C-:B------:R-:W-:Y:S01]  /*16cf0*/  FFMA.FTZ R32, R32, UR4, -R187.reuse ;  /* 0x0000000420207c23 */ /* 0x100fe200080108bb */
[C---:B------:R-:W-:Y:S04]  /*16d00*/  HMMA.16816.F32 R72, R180.reuse, R144, R72 ;  /* 0x00000090b448723c */ /* 0x040fe80000001848 */
[--C-:B------:R-:W-:Y:S01]  /*16d10*/  FFMA.FTZ R33, R33, UR4, -R187.reuse ;  /* 0x0000000421217c23 */ /* 0x100fe200080108bb */
[--C-:B------:R-:W-:Y:S01]  /*16d20*/  FFMA.FTZ R20, R20, UR4, -R187.reuse ;  /* 0x0000000414147c23 */ /* 0x100fe200080108bb */
[----:B------:R-:W-:Y:S01]  /*16d30*/  FFMA.FTZ R34, R34, UR4, -R188 ;  /* 0x0000000422227c23 */ /* 0x000fe200080108bc */
[----:B------:R-:W-:Y:S01]  /*16d40*/  IMAD.MOV.U32 R196, RZ, RZ, R176 ;  /* 0x000000ffffc47224 */ /* 0x000fe200078e00b0 */
[-C--:B------:R-:W-:Y:S01]  /*16d50*/  HMMA.16816.F32 R76, R180, R146.reuse, R76 ;  /* 0x00000092b44c723c */ /* 0x080fe2000000184c */
[----:B------:R-:W-:Y:S02]  /*16d60*/  MUFU.EX2 R225, R20 ;  /* 0x0000001400e17308 */ /* 0x000fe40000000800 */
[----:B------:R-:W-:Y:S01]  /*16d70*/  FFMA.FTZ R21, R21, UR4, -R187 ;  /* 0x0000000415157c23 */ /* 0x000fe200080108bb */
[--C-:B------:R-:W-:Y:S01]  /*16d80*/  FFMA.FTZ R22, R22, UR4, -R188.reuse ;  /* 0x0000000416167c23 */ /* 0x100fe200080108bc */
[--C-:B------:R-:W-:Y:S01]  /*16d90*/  FFMA.FTZ R23, R23, UR4, -R188.reuse ;  /* 0x0000000417177c23 */ /* 0x100fe200080108bc */
[C---:B------:R-:W-:Y:S01]  /*16da0*/  FMUL.FTZ R132, R2.reuse, R132 ;  /* 0x0000008402847220 */ /* 0x040fe20000410000 */
[----:B------:R-:W-:Y:S01]  /*16db0*/  FMUL.FTZ R133, R2, R133 ;  /* 0x0000008502857220 */ /* 0x000fe20000410000 */
[C---:B------:R-:W-:Y:S01]  /*16dc0*/  HMMA.16816.F32 R80, R172.reuse, R146, R80 ;  /* 0x00000092ac50723c */ /* 0x040fe20000001850 */
[----:B------:R-:W2:Y:S02]  /*16dd0*/  LDSM.16.MT88.4 R144, [R184+0x1000] ;  /* 0x00100000b890783b */ /* 0x000ea40000004200 */
[----:B------:R3:W-:Y:S01]  /*16de0*/  MUFU.EX2 R211, R22 ;  /* 0x0000001600d37308 */ /* 0x0007e20000000800 */
[C---:B------:R-:W-:Y:S01]  /*16df0*/  FMUL.FTZ R86, R3.reuse, R86 ;  /* 0x0000005603567220 */ /* 0x040fe20000410000 */
[----:B------:R-:W-:Y:S01]  /*16e00*/  FMUL.FTZ R87, R3, R87 ;  /* 0x0000005703577220 */ /* 0x000fe20000410000 */
[C---:B------:R-:W-:Y:S01]  /*16e10*/  FMUL.FTZ R134, R0.reuse, R134 ;  /* 0x0000008600867220 */ /* 0x040fe20000410000 */
[----:B------:R-:W-:Y:S01]  /*16e20*/  FMUL.FTZ R135, R0, R135 ;  /* 0x0000008700877220 */ /* 0x000fe20000410000 */
[----:B------:R-:W-:Y:S01]  /*16e30*/  FFMA.FTZ R29, R29, UR4, -R189 ;  /* 0x000000041d1d7c23 */ /* 0x000fe200080108bd */
[--C-:B------:R-:W-:Y:S01]  /*16e40*/  FFMA.FTZ R48, R48, UR4, -R187.reuse ;  /* 0x0000000430307c23 */ /* 0x100fe200080108bb */
[--C-:B------:R-:W-:Y:S01]  /*16e50*/  FFMA.FTZ R39, R39, UR4, -R188.reuse ;  /* 0x0000000427277c23 */ /* 0x100fe200080108bc */
[--C-:B------:R-:W-:Y:S01]  /*16e60*/  FFMA.FTZ R36, R36, UR4, -R187.reuse ;  /* 0x0000000424247c23 */ /* 0x100fe200080108bb */
[-C--:B-1----:R-:W-:Y:S01]  /*16e70*/  HMMA.16816.F32 R84, R172, R148.reuse, R84 ;  /* 0x00000094ac54723c */ /* 0x082fe20000001854 */
[----:B------:R1:W-:Y:S02]  /*16e80*/  MUFU.EX2 R209, R23 ;  /* 0x0000001700d17308 */ /* 0x0003e40000000800 */
[C---:B------:R-:W-:Y:S01]  /*16e90*/  FMUL.FTZ R88, R2.reuse, R88 ;  /* 0x0000005802587220 */ /* 0x040fe20000410000 */
[----:B------:R-:W-:Y:S01]  /*16ea0*/  FMUL.FTZ R89, R2, R89 ;  /* 0x0000005902597220 */ /* 0x000fe20000410000 */
[C---:B------:R-:W-:Y:S01]  /*16eb0*/  FMUL.FTZ R90, R0.reuse, R90 ;  /* 0x0000005a005a7220 */ /* 0x040fe20000410000 */
[C---:B------:R-:W-:Y:S01]  /*16ec0*/  FMUL.FTZ R91, R0.reuse, R91 ;  /* 0x0000005b005b7220 */ /* 0x040fe20000410000 */
[----:B---3--:R-:W-:Y:S01]  /*16ed0*/  FMUL.FTZ R22, R0, R166 ;  /* 0x000000a600167220 */ /* 0x008fe20000410000 */
[----:B------:R-:W-:Y:S01]  /*16ee0*/  FFMA.FTZ R38, R38, UR4, -R188 ;  /* 0x0000000426267c23 */ /* 0x000fe200080108bc */
[----:B------:R-:W-:Y:S01]  /*16ef0*/  FFMA.FTZ R37, R37, UR4, -R187 ;  /* 0x0000000425257c23 */ /* 0x000fe200080108bb */
[--C-:B------:R-:W-:Y:S01]  /*16f00*/  FFMA.FTZ R40, R40, UR4, -R189.reuse ;  /* 0x0000000428287c23 */ /* 0x100fe200080108bd */
[----:B------:R-:W-:Y:S01]  /*16f10*/  FFMA.FTZ R41, R41, UR4, -R189 ;  /* 0x0000000429297c23 */ /* 0x000fe200080108bd */
[----:B------:R-:W-:Y:S01]  /*16f20*/  FFMA.FTZ R42, R42, UR4, -R190 ;  /* 0x000000042a2a7c23 */ /* 0x000fe200080108be */
[C---:B------:R-:W-:Y:S04]  /*16f30*/  HMMA.16816.F32 R88, R180.reuse, R148, R88 ;  /* 0x00000094b458723c */ /* 0x040fe80000001858 */
[----:B------:R-:W-:Y:S01]  /*16f40*/  IADD3 R179, PT, PT, R222, 0x1715609d, RZ ;  /* 0x1715609ddeb37810 */ /* 0x000fe20007ffe0ff */
[----:B-1----:R-:W-:Y:S01]  /*16f50*/  FMUL.FTZ R23, R0, R167 ;  /* 0x000000a700177220 */ /* 0x002fe20000410000 */
[--C-:B------:R-:W-:Y:S01]  /*16f60*/  FFMA.FTZ R64, R64, UR4, -R187.reuse ;  /* 0x0000000440407c23 */ /* 0x100fe200080108bb */
[----:B------:R-:W-:Y:S01]  /*16f70*/  FFMA.FTZ R65, R65, UR4, -R187 ;  /* 0x0000000441417c23 */ /* 0x000fe200080108bb */
[-C--:B------:R-:W-:Y:S03]  /*16f80*/  HMMA.16816.F32 R92, R180, R150.reuse, R92 ;  /* 0x00000096b45c723c */ /* 0x080fe6000000185c */
[C---:B------:R-:W-:Y:S01]  /*16f90*/  LOP3.LUT R142, R179.reuse, R206, R197, 0x96, !PT ;  /* 0x000000ceb38e7212 */ /* 0x040fe200078e96c5 */
[--C-:B------:R-:W-:Y:S01]  /*16fa0*/  FFMA.FTZ R66, R66, UR4, -R188.reuse ;  /* 0x0000000442427c23 */ /* 0x100fe200080108bc */
[----:B------:R-:W-:Y:S01]  /*16fb0*/  LOP3.LUT R148, R179, R210, R191, 0x96, !PT ;  /* 0x000000d2b3947212 */ /* 0x000fe200078e96bf */
[----:B------:R-:W-:Y:S01]  /*16fc0*/  FFMA.FTZ R67, R67, UR4, -R188 ;  /* 0x0000000443437c23 */ /* 0x000fe200080108bc */
[----:B------:R-:W-:Y:S01]  /*16fd0*/  MOV R197, R177 ;  /* 0x000000b100c57202 */ /* 0x000fe20000000f00 */
[C---:B------:R-:W-:Y:S04]  /*16fe0*/  HMMA.16816.F32 R96, R172.reuse, R150, R96 ;  /* 0x00000096ac60723c */ /* 0x040fe80000001860 */
[----:B------:R-:W-:Y:S04]  /*16ff0*/  IMAD.WIDE.U32 R142, R142, -0x2daee0ad, RZ ;  /* 0xd2511f538e8e7825 */ /* 0x000fe800078e00ff */
[C---:B------:R-:W-:Y:S01]  /*17000*/  FMUL.FTZ R100, R136.reuse, R100 ;  /* 0x0000006488647220 */ /* 0x040fe20000410000 */
[----:B------:R-:W-:Y:S01]  /*17010*/  MUFU.EX2 R197, R49 ;  /* 0x0000003100c57308 */ /* 0x000fe20000000800 */
[----:B------:R-:W-:Y:S01]  /*17020*/  FMUL.FTZ R101, R136, R101 ;  /* 0x0000006588657220 */ /* 0x000fe20000410000 */
[----:B------:R-:W-:Y:S01]  /*17030*/  IMAD.WIDE.U32 R148, R148, -0x2daee0ad, RZ ;  /* 0xd2511f5394947825 */ /* 0x000fe200078e00ff */
[----:B------:R-:W-:Y:S02]  /*17040*/  MOV R155, R142 ;  /* 0x0000008e009b7202 */ /* 0x000fe40000000f00 */
[----:B------:R-:W-:Y:S01]  /*17050*/  LOP3.LUT R141, R178, R208, R143, 0x96, !PT ;  /* 0x000000d0b28d7212 */ /* 0x000fe200078e968f */
[----:B------:R-:W-:Y:S01]  /*17060*/  IMAD.MOV.U32 R143, RZ, RZ, R148 ;  /* 0x000000ffff8f7224 */ /* 0x000fe200078e0094 */
[C---:B------:R-:W-:Y:S01]  /*17070*/  PRMT R153, R142.reuse, 0x7773, RZ ;  /* 0x000077738e997816 */ /* 0x040fe200000000ff */
[C---:B------:R-:W-:Y:S01]  /*17080*/  FMUL.FTZ R102, R3.reuse, R102 ;  /* 0x0000006603667220 */ /* 0x040fe20000410000 */
[C---:B------:R-:W-:Y:S01]  /*17090*/  PRMT R152, R142.reuse, 0x7772, RZ ;  /* 0x000077728e987816 */ /* 0x040fe200000000ff */
[----:B------:R-:W-:Y:S01]  /*170a0*/  FMUL.FTZ R103, R3, R103 ;  /* 0x0000006703677220 */ /* 0x000fe20000410000 */
[----:B------:R-:W-:Y:S01]  /*170b0*/  PRMT R159, R142, 0x7771, RZ ;  /* 0x000077718e9f7816 */ /* 0x000fe200000000ff */
[----:B------:R-:W-:Y:S01]  /*170c0*/  FMUL.FTZ R104, R2, R104 ;  /* 0x0000006802687220 */ /* 0x000fe20000410000 */
[----:B------:R-:W-:Y:S01]  /*170d0*/  LOP3.LUT R142, R178, R224, R149, 0x96, !PT ;  /* 0x000000e0b28e7212 */ /* 0x000fe200078e9695 */
[----:B------:R-:W-:Y:S01]  /*170e0*/  FMUL.FTZ R105, R2, R105 ;  /* 0x0000006902697220 */ /* 0x000fe20000410000 */
[----:B------:R-:W-:Y:S01]  /*170f0*/  PRMT R158, R148, 0x7773, RZ ;  /* 0x00007773949e7816 */ /* 0x000fe200000000ff */
[----:B------:R-:W-:Y:S01]  /*17100*/  FMUL.FTZ R106, R0, R106 ;  /* 0x0000006a006a7220 */ /* 0x000fe20000410000 */
[-C--:B--2---:R-:W-:Y:S01]  /*17110*/  HMMA.16816.F32 R100, R172, R144.reuse, R100 ;  /* 0x00000090ac64723c */ /* 0x084fe20000001864 */
[----:B------:R1:W-:Y:S02]  /*17120*/  MUFU.EX2 R224, R21 ;  /* 0x0000001500e07308 */ /* 0x0003e40000000800 */
[----:B------:R-:W-:Y:S01]  /*17130*/  PRMT R156, R148, 0x7772, RZ ;  /* 0x00007772949c7816 */ /* 0x000fe200000000ff */
[----:B------:R-:W-:Y:S01]  /*17140*/  FMUL.FTZ R107, R0, R107 ;  /* 0x0000006b006b7220 */ /* 0x000fe20000410000 */
[----:B------:R-:W-:Y:S01]  /*17150*/  PRMT R157, R148, 0x7771, RZ ;  /* 0x00007771949d7816 */ /* 0x000fe200000000ff */
[----:B------:R-:W-:Y:S01]  /*17160*/  FMUL.FTZ R108, R2, R108 ;  /* 0x0000006c026c7220 */ /* 0x000fe20000410000 */
[----:B------:R-:W2:Y:S01]  /*17170*/  LDSM.16.MT88.4 R148, [R185+0xb000] ;  /* 0x00b00000b994783b */ /* 0x000ea20000004200 */
[----:B------:R-:W-:Y:S01]  /*17180*/  PRMT R154, R152, 0x5410, R153 ;  /* 0x00005410989a7816 */ /* 0x000fe20000000099 */
[----:B------:R-:W-:Y:S01]  /*17190*/  FMUL.FTZ R109, R2, R109 ;  /* 0x0000006d026d7220 */ /* 0x000fe20000410000 */
[----:B------:R-:W-:Y:S01]  /*171a0*/  LOP3.LUT R152, R155, 0xff, RZ, 0xc0, !PT ;  /* 0x000000ff9b987812 */ /* 0x000fe200078ec0ff */
[C---:B------:R-:W-:Y:S04]  /*171b0*/  HMMA.16816.F32 R104, R180.reuse, R144, R104 ;  /* 0x00000090b468723c */ /* 0x040fe80000001868 */
[C---:B------:R-:W-:Y:S01]  /*171c0*/  FMUL.FTZ R110, R0.reuse, R110 ;  /* 0x0000006e006e7220 */ /* 0x040fe20000410000 */
[----:B------:R-:W-:Y:S01]  /*171d0*/  FMUL.FTZ R111, R0, R111 ;  /* 0x0000006f006f7220 */ /* 0x000fe20000410000 */
[----:B------:R-:W-:Y:S01]  /*171e0*/  LOP3.LUT R145, R141, 0xff, RZ, 0xc0, !PT ;  /* 0x000000ff8d917812 */ /* 0x000fe200078ec0ff */
[----:B-1----:R-:W-:Y:S01]  /*171f0*/  FMUL.FTZ R21, R2, R165 ;  /* 0x000000a502157220 */ /* 0x002fe20000410000 */
[----:B------:R-:W-:Y:S01]  /*17200*/  SHF.R.U32.HI R144, RZ, 0x18, R141 ;  /* 0x00000018ff907819 */ /* 0x000fe2000001168d */
[----:B------:R-:W-:Y:S01]  /*17210*/  FMUL.FTZ R112, R136, R112 ;  /* 0x0000007088707220 */ /* 0x000fe20000410000 */
[----:B------:R-:W-:Y:S01]  /*17220*/  PRMT R152, R152, 0x5410, R159 ;  /* 0x0000541098987816 */ /* 0x000fe2000000009f */
[----:B------:R-:W-:Y:S01]  /*17230*/  IMAD.MOV.U32 R159, RZ, RZ, R231 ;  /* 0x000000ffff9f7224 */ /* 0x000fe200078e00e7 */
[-C--:B------:R-:W-:Y:S01]  /*17240*/  HMMA.16816.F32 R108, R180, R146.reuse, R108 ;  /* 0x00000092b46c723c */ /* 0x080fe2000000186c */
[----:B------:R1:W-:Y:S02]  /*17250*/  MUFU.EX2 R231, R32 ;  /* 0x0000002000e77308 */ /* 0x0003e40000000800 */
[----:B------:R-:W-:Y:S01]  /*17260*/  FMUL.FTZ R113, R136, R113 ;  /* 0x0000007188717220 */ /* 0x000fe20000410000 */
[C---:B------:R-:W-:Y:S01]  /*17270*/  FMUL.FTZ R114, R3.reuse, R114 ;  /* 0x0000007203727220 */ /* 0x040fe20000410000 */
[C---:B------:R-:W-:Y:S01]  /*17280*/  FMUL.FTZ R115, R3.reuse, R115 ;  /* 0x0000007303737220 */ /* 0x040fe20000410000 */
[----:B------:R-:W-:Y:S01]  /*17290*/  LOP3.LUT R20, R154, 0xff00ff, RZ, 0xc0, !PT ;  /* 0x00ff00ff9a147812 */ /* 0x000fe200078ec0ff */
[----:B------:R-:W-:Y:S01]  /*172a0*/  FMUL.FTZ R116, R136, R116 ;  /* 0x0000007488747220 */ /* 0x000fe20000410000 */
[----:B------:R-:W-:Y:S01]  /*172b0*/  PRMT R177, R156, 0x5410, R158 ;  /* 0x000054109cb17816 */ /* 0x000fe2000000009e */
[C---:B------:R-:W-:Y:S01]  /*172c0*/  FMUL.FTZ R117, R136.reuse, R117 ;  /* 0x0000007588757220 */ /* 0x040fe20000410000 */
[----:B------:R-:W-:Y:S01]  /*172d0*/  MOV R158, R230 ;  /* 0x000000e6009e7202 */ /* 0x000fe20000000f00 */
[----:B------:R-:W-:Y:S01]  /*172e0*/  FMUL.FTZ R118, R3, R118 ;  /* 0x0000007603767220 */ /* 0x000fe20000410000 */
[C---:B------:R-:W-:Y:S01]  /*172f0*/  HMMA.16816.F32 R112, R172.reuse, R146, R112 ;  /* 0x00000092ac70723c */ /* 0x040fe20000001870 */
[----:B------:R3:W4:Y:S03]  /*17300*/  MUFU.EX2 R230, R33 ;  /* 0x0000002100e67308 */ /* 0x0007260000000800 */
[----:B------:R-:W-:Y:S01]  /*17310*/  LOP3.LUT R147, R143, 0xff, RZ, 0xc0, !PT ;  /* 0x000000ff8f937812 */ /* 0x000fe200078ec0ff */
[----:B------:R-:W-:Y:S01]  /*17320*/  FMUL.FTZ R119, R3, R119 ;  /* 0x0000007703777220 */ /* 0x000fe20000410000 */
[C---:B------:R-:W-:Y:S01]  /*17330*/  PRMT R146, R141.reuse, 0x7632, R146 ;  /* 0x000076328d927816 */ /* 0x040fe20000000092 */
[C---:B-1----:R-:W-:Y:S01]  /*17340*/  FMUL.FTZ R32, R136.reuse, R160 ;  /* 0x000000a088207220 */ /* 0x042fe20000410000 */
[----:B------:R-:W-:Y:S01]  /*17350*/  LOP3.LUT R143, R141, 0xffff, RZ, 0xc0, !PT ;  /* 0x0000ffff8d8f7812 */ /* 0x000fe200078ec0ff */
[----:B------:R-:W-:Y:S01]  /*17360*/  FMUL.FTZ R128, R136, R128 ;  /* 0x0000008088807220 */ /* 0x000fe20000410000 */
[----:B------:R-:W-:Y:S01]  /*17370*/  LOP3.LUT R141, R146, 0xff, RZ, 0xc0, !PT ;  /* 0x000000ff928d7812 */ /* 0x000fe200078ec0ff */
[----:B------:R-:W-:Y:S01]  /*17380*/  FMUL.FTZ R129, R136, R129 ;  /* 0x0000008188817220 */ /* 0x000fe20000410000 */
[-C--:B--2---:R-:W-:Y:S03]  /*17390*/  HMMA.16816.F32 R116, R172, R148.reuse, R116 ;  /* 0x00000094ac74723c */ /* 0x084fe60000001874 */
[----:B------:R-:W-:Y:S01]  /*173a0*/  SHF.R.U32.HI R143, RZ, 0x8, R143 ;  /* 0x00000008ff8f7819 */ /* 0x000fe2000001168f */
[C---:B------:R-:W-:Y:S01]  /*173b0*/  FMUL.FTZ R120, R2.reuse, R120 ;  /* 0x0000007802787220 */ /* 0x040fe20000410000 */
[----:B------:R-:W-:Y:S01]  /*173c0*/  PRMT R157, R147, 0x5410, R157 ;  /* 0x00005410939d7816 */ /* 0x000fe2000000009d */
[----:B------:R-:W-:Y:S01]  /*173d0*/  FMUL.FTZ R121, R2, R121 ;  /* 0x0000007902797220 */ /* 0x000fe20000410000 */
[----:B------:R-:W-:Y:S01]  /*173e0*/  PRMT R153, R145, 0x5410, R143 ;  /* 0x0000541091997816 */ /* 0x000fe2000000008f */
[C---:B------:R-:W-:Y:S01]  /*173f0*/  FMUL.FTZ R122, R0.reuse, R122 ;  /* 0x0000007a007a7220 */ /* 0x040fe20000410000 */
[----:B------:R-:W-:Y:S01]  /*17400*/  PRMT R156, R141, 0x5410, R144 ;  /* 0x000054108d9c7816 */ /* 0x000fe20000000090 */
[----:B------:R-:W-:Y:S01]  /*17410*/  FMUL.FTZ R123, R0, R123 ;  /* 0x0000007b007b7220 */ /* 0x000fe20000410000 */
[----:B------:R-:W1:Y:S01]  /*17420*/  LDSM.16.MT88.4 R144, [R184+0x2000] ;  /* 0x00200000b890783b */ /* 0x000e620000004200 */
[----:B---3--:R-:W-:Y:S01]  /*17430*/  FMUL.FTZ R33, R136, R161 ;  /* 0x000000a188217220 */ /* 0x008fe20000410000 */
[----:B------:R-:W-:Y:S01]  /*17440*/  LOP3.LUT R141, R142, 0xffff, RZ, 0xc0, !PT ;  /* 0x0000ffff8e8d7812 */ /* 0x000fe200078ec0ff */
[C---:B------:R-:W-:Y:S01]  /*17450*/  FMUL.FTZ R130, R3.reuse, R130 ;  /* 0x0000008203827220 */ /* 0x040fe20000410000 */
[----:B------:R-:W-:Y:S01]  /*17460*/  FMUL.FTZ R131, R3, R131 ;  /* 0x0000008303837220 */ /* 0x000fe20000410000 */
[----:B------:R-:W-:Y:S01]  /*17470*/  FFMA.FTZ R24, R24, UR4, -R189 ;  /* 0x0000000418187c23 */ /* 0x000fe200080108bd */
[C---:B------:R-:W-:Y:S04]  /*17480*/  HMMA.16816.F32 R120, R180.reuse, R148, R120 ;  /* 0x00000094b478723c */ /* 0x040fe80000001878 */
[C---:B------:R-:W-:Y:S01]  /*17490*/  FMUL.FTZ R124, R2.reuse, R124 ;  /* 0x0000007c027c7220 */ /* 0x040fe20000410000 */
[----:B------:R-:W-:Y:S01]  /*174a0*/  FMUL.FTZ R125, R2, R125 ;  /* 0x0000007d027d7220 */ /* 0x000fe20000410000 */
[C---:B------:R-:W-:Y:S01]  /*174b0*/  FMUL.FTZ R126, R0.reuse, R126 ;  /* 0x0000007e007e7220 */ /* 0x040fe20000410000 */
[----:B------:R-:W-:Y:S01]  /*174c0*/  FMUL.FTZ R127, R0, R127 ;  /* 0x0000007f007f7220 */ /* 0x000fe20000410000 */
[----:B------:R-:W-:Y:S01]  /*174d0*/  SHF.R.U32.HI R141, RZ, 0x8, R141 ;  /* 0x00000008ff8d7819 */ /* 0x000fe2000001168d */
[----:B------:R-:W-:Y:S01]  /*174e0*/  IMAD.MOV.U32 R149, RZ, RZ, R229 ;  /* 0x000000ffff957224 */ /* 0x000fe200078e00e5 */
[----:B------:R-:W-:Y:S01]  /*174f0*/  LOP3.LUT R148, R142, 0xff, RZ, 0xc0, !PT ;  /* 0x000000ff8e947812 */ /* 0x000fe200078ec0ff */
[----:B------:R2:W-:Y:S01]  /*17500*/  MUFU.EX2 R229, R34 ;  /* 0x0000002200e57308 */ /* 0x0005e20000000800 */
[----:B------:R-:W-:Y:S01]  /*17510*/  FFMA.FTZ R25, R25, UR4, -R189 ;  /* 0x0000000419197c23 */ /* 0x000fe200080108bd */
[----:B------:R-:W-:Y:S01]  /*17520*/  IMAD.MOV.U32 R165, RZ, RZ, R149 ;  /* 0x000000ffffa57224 */ /* 0x000fe200078e0095 */
[-C--:B------:R-:W-:Y:S07]  /*17530*/  HMMA.16816.F32 R124, R180, R150.reuse, R124 ;  /* 0x00000096b47c723c */ /* 0x080fee000000187c */
[----:B------:R-:W-:Y:S01]  /*17540*/  MUFU.EX2 R206, R25 ;  /* 0x0000001900ce7308 */ /* 0x000fe20000000800 */
[----:B------:R-:W-:Y:S01]  /*17550*/  PRMT R176, R148, 0x5410, R141 ;  /* 0x0000541094b07816 */ /* 0x000fe2000000008d */
[--C-:B------:R-:W-:Y:S01]  /*17560*/  FFMA.FTZ R26, R26, UR4, -R190.reuse ;  /* 0x000000041a1a7c23 */ /* 0x100fe200080108be */
[--C-:B------:R-:W-:Y:S01]  /*17570*/  HSET2.LE.AND R141, R152, R186.reuse, PT ;  /* 0x000000ba988d7233 */ /* 0x100fe20003803000 */
[----:B------:R-:W-:Y:S01]  /*17580*/  FFMA.FTZ R27, R27, UR4, -R190 ;  /* 0x000000041b1b7c23 */ /* 0x000fe200080108be */
[----:B------:R-:W-:Y:S01]  /*17590*/  MOV R191, R207 ;  /* 0x000000cf00bf7202 */ /* 0x000fe20000000f00 */
[C---:B------:R-:W-:Y:S04]  /*175a0*/  HMMA.16816.F32 R128, R172.reuse, R150, R128 ;  /* 0x00000096ac80723c */ /* 0x040fe80000001880 */
[----:B------:R3:W-:Y:S01]  /*175b0*/  MUFU.EX2 R207, R24 ;  /* 0x0000001800cf7308 */ /* 0x0007e20000000800 */
[----:B----4-:R-:W-:Y:S01]  /*175c0*/  F2FP.F16.F32.PACK_AB R150, R230, R231 ;  /* 0x000000e7e696723e */ /* 0x010fe200000000ff */
[----:B--2---:R-:W-:Y:S01]  /*175d0*/  FMUL.FTZ R34, R3, R162 ;  /* 0x000000a203227220 */ /* 0x004fe20000410000 */
[----:B------:R-:W-:Y:S01]  /*175e0*/  PRMT R143, R142, 0x7632, R143 ;  /* 0x000076328e8f7816 */ /* 0x000fe2000000008f */
[----:B------:R-:W-:Y:S01]  /*175f0*/  IMAD.MOV.U32 R160, RZ, RZ, R204 ;  /* 0x000000ffffa07224 */ /* 0x000fe200078e00cc */
[----:B------:R-:W-:Y:S05]  /*17600*/  LOP3.LUT R150, R150, R141, RZ, 0xc0, !PT ;  /* 0x0000008d96967212 */ /* 0x000fea00078ec0ff */
[----:B------:R2:W-:Y:S01]  /*17610*/  MUFU.EX2 R204, R26 ;  /* 0x0000001a00cc7308 */ /* 0x0005e20000000800 */
[----:B------:R-:W-:Y:S01]  /*17620*/  SHF.R.U32.HI R142, RZ, 0x18, R142 ;  /* 0x00000018ff8e7819 */ /* 0x000fe2000001168e */
[--C-:B------:R-:W-:Y:S01]  /*17630*/  FFMA.FTZ R31, R31, UR4, -R190.reuse ;  /* 0x000000041f1f7c23 */ /* 0x100fe200080108be */
[----:B------:R-:W-:Y:S01]  /*17640*/  LOP3.LUT R143, R143, 0xff, RZ, 0xc0, !PT ;  /* 0x000000ff8f8f7812 */ /* 0x000fe200078ec0ff */
[----:B------:R-:W-:Y:S01]  /*17650*/  FFMA.FTZ R30, R30, UR4, -R190 ;  /* 0x000000041e1e7c23 */ /* 0x000fe200080108be */
[--C-:B------:R-:W-:Y:S01]  /*17660*/  HSET2.LE.AND R141, R20, R186.reuse, PT ;  /* 0x000000ba148d7233 */ /* 0x100fe20003803000 */
[----:B------:R-:W-:Y:S01]  /*17670*/  FFMA.FTZ R20, R28, UR4, -R189 ;  /* 0x000000041c147c23 */ /* 0x000fe200080108bd */
[--C-:B------:R-:W-:Y:S03]  /*17680*/  HSET2.LE.AND R28, R153, R186.reuse, PT ;  /* 0x000000ba991c7233 */ /* 0x100fe60003803000 */
[----:B------:R-:W-:Y:S01]  /*17690*/  MUFU.EX2 R210, R31 ;  /* 0x0000001f00d27308 */ /* 0x000fe20000000800 */
[----:B------:R-:W-:Y:S01]  /*176a0*/  PRMT R143, R143, 0x5410, R142 ;  /* 0x000054108f8f7816 */ /* 0x000fe2000000008e */
[----:B------:R-:W4:Y:S01]  /*176b0*/  LDSM.16.MT88.4 R152, [R185+0x9400] ;  /* 0x00940000b998783b */ /* 0x000f220000004200 */
[----:B------:R-:W-:Y:S01]  /*176c0*/  FFMA.FTZ R142, R35, UR4, -R188 ;  /* 0x00000004238e7c23 */ /* 0x000fe200080108bc */
[C---:B------:R-:W-:Y:S06]  /*176d0*/  FMUL.FTZ R35, R3.reuse, R163 ;  /* 0x000000a303237220 */ /* 0x040fec0000410000 */
[----:B------:R5:W-:Y:S01]  /*176e0*/  MUFU.EX2 R212, R20 ;  /* 0x0000001400d47308 */ /* 0x000be20000000800 */
[----:B------:R-:W-:Y:S01]  /*176f0*/  MOV R162, R158 ;  /* 0x0000009e00a27202 */ /* 0x000fe20000000f00 */
[----:B------:R-:W-:Y:S02]  /*17700*/  IMAD.MOV.U32 R163, RZ, RZ, R159 ;  /* 0x000000ffffa37224 */ /* 0x000fe400078e009f */
[C---:B---3--:R-:W-:Y:S01]  /*17710*/  FMUL.FTZ R24, R136.reuse, R168 ;  /* 0x000000a888187220 */ /* 0x048fe20000410000 */
[----:B------:R-:W-:Y:S01]  /*17720*/  FMUL.FTZ R25, R136, R169 ;  /* 0x000000a988197220 */ /* 0x000fe20000410000 */
[----:B--2---:R-:W-:Y:S01]  /*17730*/  FMUL.FTZ R26, R3, R170 ;  /* 0x000000aa031a7220 */ /* 0x004fe20000410000 */
[-C--:B-1----:R-:W-:Y:S03]  /*17740*/  HMMA.16816.F32 R32, R172, R144.reuse, R32 ;  /* 0x00000090ac20723c */ /* 0x082fe60000001820 */
[----:B------:R-:W-:Y:S01]  /*17750*/  MUFU.EX2 R208, R30 ;  /* 0x0000001e00d07308 */ /* 0x000fe20000000800 */
[----:B------:R-:W-:Y:S01]  /*17760*/  MOV R161, R205 ;  /* 0x000000cd00a17202 */ /* 0x000fe20000000f00 */
[--C-:B------:R-:W-:Y:S08]  /*17770*/  FFMA.FTZ R58, R58, UR4, -R190.reuse ;  /* 0x000000043a3a7c23 */ /* 0x100ff000080108be */
[----:B------:R1:W-:Y:S01]  /*17780*/  MUFU.EX2 R205, R27 ;  /* 0x0000001b00cd7308 */ /* 0x0003e20000000800 */
[----:B------:R-:W-:Y:S01]  /*17790*/  MOV R192, R221 ;  /* 0x000000dd00c07202 */ /* 0x000fe20000000f00 */
[--C-:B------:R-:W-:Y:S01]  /*177a0*/  FFMA.FTZ R59, R59, UR4, -R190.reuse ;  /* 0x000000043b3b7c23 */ /* 0x100fe200080108be */
[C---:B------:R-:W-:Y:S07]  /*177b0*/  HMMA.16816.F32 R132, R180.reuse, R144, R132 ;  /* 0x00000090b484723c */ /* 0x040fee0000001884 */
[----:B------:R2:W-:Y:S01]  /*177c0*/  MUFU.EX2 R221, R29 ;  /* 0x0000001d00dd7308 */ /* 0x0005e20000000800 */
[----:B------:R-:W-:Y:S01]  /*177d0*/  MOV R148, R228 ;  /* 0x000000e400947202 */ /* 0x000fe20000000f00 */
[----:B-----5:R-:W-:Y:S08]  /*177e0*/  FMUL.FTZ R20, R2, R164 ;  /* 0x000000a402147220 */ /* 0x020ff00000410000 */
[----:B------:R-:W3:Y:S01]  /*177f0*/  MUFU.EX2 R228, R142 ;  /* 0x0000008e00e47308 */ /* 0x000ee20000000800 */
[----:B------:R-:W-:Y:S01]  /*17800*/  F2FP.F16.F32.PACK_AB R149, R209, R211 ;  /* 0x000000d3d195723e */ /* 0x000fe200000000ff */
[--C-:B------:R-:W-:Y:S01]  /*17810*/  FFMA.FTZ R62, R62, UR4, -R190.reuse ;  /* 0x000000043e3e7c23 */ /* 0x100fe200080108be */
[----:B------:R-:W-:Y:S01]  /*17820*/  MOV R164, R148 ;  /* 0x0000009400a47202 */ /* 0x000fe20000000f00 */
[----:B------:R-:W-:Y:S01]  /*17830*/  FFMA.FTZ R190, R63, UR4, -R190 ;  /* 0x000000043fbe7c23 */ /* 0x000fe200080108be */
[----:B------:R-:W-:Y:S01]  /*17840*/  F2FP.F16.F32.PACK_AB R148, R224, R225 ;  /* 0x000000e1e094723e */ /* 0x000fe200000000ff */
[-C--:B------:R-:W-:Y:S04]  /*17850*/  HMMA.16816.F32 R20, R180, R146.reuse, R20 ;  /* 0x00000092b414723c */ /* 0x080fe80000001814 */
[----:B------:R-:W-:Y:S01]  /*17860*/  MUFU.EX2 R183, R38 ;  /* 0x0000002600b77308 */ /* 0x000fe20000000800 */
[----:B-1----:R-:W-:Y:S01]  /*17870*/  FMUL.FTZ R27, R3, R171 ;  /* 0x000000ab031b7220 */ /* 0x002fe20000410000 */
[----:B------:R-:W-:Y:S08]  /*17880*/  LOP3.LUT R148, R148, R28, RZ, 0xc0, !PT ;  /* 0x0000001c94947212 */ /* 0x000ff000078ec0ff */
[----:B------:R-:W-:Y:S01]  /*17890*/  MUFU.EX2 R182, R40 ;  /* 0x0000002800b67308 */ /* 0x000fe20000000800 */
[--C-:B------:R-:W-:Y:S02]  /*178a0*/  HSET2.LE.AND R28, R156, R186.reuse, PT ;  /* 0x000000ba9c1c7233 */ /* 0x100fe40003803000 */
[--C-:B--2---:R-:W-:Y:S07]  /*178b0*/  HSET2.LE.AND R29, R157, R186.reuse, PT ;  /* 0x000000ba9d1d7233 */ /* 0x104fee0003803000 */
[----:B------:R-:W-:Y:S01]  /*178c0*/  MUFU.EX2 R181, R41 ;  /* 0x0000002900b57308 */ /* 0x000fe20000000800 */
[----:B------:R-:W-:Y:S01]  /*178d0*/  HMMA.16816.F32 R24, R172, R146, R24 ;  /* 0x00000092ac18723c */ /* 0x000fe20000001818 */
[----:B------:R-:W1:Y:S08]  /*178e0*/  LDSM.16.MT88.4 R156, [R184+0x400] ;  /* 0x00040000b89c783b */ /* 0x000e700000004200 */
[----:B------:R-:W-:Y:S01]  /*178f0*/  MUFU.EX2 R173, R43 ;  /* 0x0000002b00ad7308 */ /* 0x000fe20000000800 */
[----:B---3--:R-:W-:Y:S02]  /*17900*/  F2FP.F16.F32.PACK_AB R151, R228, R229 ;  /* 0x000000e5e497723e */ /* 0x008fe400000000ff */
[----:B------:R-:W-:Y:S07]  /*17910*/  LOP3.LUT R31, R177, 0xff00ff, RZ, 0xc0, !PT ;  /* 0x00ff00ffb11f7812 */ /* 0x000fee00078ec0ff */
[----:B------:R-:W-:Y:S01]  /*17920*/  MUFU.EX2 R172, R44 ;  /* 0x0000002c00ac7308 */ /* 0x000fe20000000800 */
[----:B------:R-:W-:Y:S01]  /*17930*/  F2FP.F16.F32.PACK_AB R30, R221, R212 ;  /* 0x000000d4dd1e723e */ /* 0x000fe200000000ff */
[----:B------:R-:W2:Y:S01]  /*17940*/  LDSM.16.MT88.4 R144, [R185+0xa400] ;  /* 0x00a40000b990783b */ /* 0x000ea20000004200 */
[----:B------:R-:W-:Y:S07]  /*17950*/  LOP3.LUT R151, R151, R141, RZ, 0xc0, !PT ;  /* 0x0000008d97977212 */ /* 0x000fee00078ec0ff */
[----:B------:R-:W-:Y:S01]  /*17960*/  MUFU.EX2 R180, R42 ;  /* 0x0000002a00b47308 */ /* 0x000fe20000000800 */
[----:B------:R-:W-:Y:S02]  /*17970*/  LOP3.LUT R149, R149, R28, RZ, 0xc0, !PT ;  /* 0x0000001c95957212 */ /* 0x000fe400078ec0ff */
[----:B------:R-:W-:Y:S07]  /*17980*/  LOP3.LUT R30, R30, R29, RZ, 0xc0, !PT ;  /* 0x0000001d1e1e7212 */ /* 0x000fee00078ec0ff */
[----:B------:R-:W-:Y:S01]  /*17990*/  MUFU.EX2 R190, R190 ;  /* 0x000000be00be7308 */ /* 0x000fe20000000800 */
[--C-:B------:R-:W-:Y:S02]  /*179a0*/  HSET2.LE.AND R31, R31, R186.reuse, PT ;  /* 0x000000ba1f1f7233 */ /* 0x100fe40003803000 */
[--C-:B------:R-:W-:Y:S01]  /*179b0*/  HSET2.LE.AND R29, R176, R186.reuse, PT ;  /* 0x000000bab01d7233 */ /* 0x100fe20003803000 */
[-C--:B----4-:R-:W-:Y:S06]  /*179c0*/  HMMA.16816.F32 R4, R148, R152.reuse, R4 ;  /* 0x000000989404723c */ /* 0x090fec0000001804 */
[----:B------:R-:W-:Y:S01]  /*179d0*/  MUFU.EX2 R176, R67 ;  /* 0x0000004300b07308 */ /* 0x000fe20000000800 */
[----:B------:R-:W-:Y:S09]  /*179e0*/  F2FP.F16.F32.PACK_AB R28, R210, R208 ;  /* 0x000000d0d21c723e */ /* 0x000ff200000000ff */
[----:B------:R-:W-:Y:S01]  /*179f0*/  MUFU.EX2 R177, R66 ;  /* 0x0000004200b17308 */ /* 0x000fe20000000800 */
[----:B------:R-:W-:Y:S02]  /*17a00*/  F2FP.F16.F32.PACK_AB R141, R206, R207 ;  /* 0x000000cfce8d723e */ /* 0x000fe400000000ff */
[--C-:B------:R-:W-:Y:S07]  /*17a10*/  HSET2.LE.AND R142, R143, R186.reuse, PT ;  /* 0x000000ba8f8e7233 */ /* 0x100fee0003803000 */
[----:B------:R-:W-:Y:S01]  /*17a20*/  MUFU.EX2 R62, R62 ;  /* 0x0000003e003e7308 */ /* 0x000fe20000000800 */
[----:B------:R-:W-:Y:S02]  /*17a30*/  F2FP.F16.F32.PACK_AB R143, R205, R204 ;  /* 0x000000cccd8f723e */ /* 0x000fe400000000ff */
[----:B------:R-:W-:Y:S07]  /*17a40*/  LOP3.LUT R31, R28, R31, RZ, 0xc0, !PT ;  /* 0x0000001f1c1f7212 */ /* 0x000fee00078ec0ff */
[----:B------:R-:W-:Y:S01]  /*17a50*/  MUFU.EX2 R58, R58 ;  /* 0x0000003a003a7308 */ /* 0x000fe20000000800 */
[----:B------:R-:W-:Y:S02]  /*17a60*/  LOP3.LUT R28, R141, R29, RZ, 0xc0, !PT ;  /* 0x0000001d8d1c7212 */ /* 0x000fe400078ec0ff */
[----:B------:R-:W-:Y:S07]  /*17a70*/  LOP3.LUT R29, R143, R142, RZ, 0xc0, !PT ;  /* 0x0000008e8f1d7212 */ /* 0x000fee00078ec0ff */
[----:B------:R-:W-:Y:S01]  /*17a80*/  MUFU.EX2 R59, R59 ;  /* 0x0000003b003b7308 */ /* 0x000fe20000000800 */
[----:B------:R-:W-:Y:S01]  /*17a90*/  LOP3.LUT R141, R161, UR9, R223, 0x96, !PT ;  /* 0x00000009a18d7c12 */ /* 0x000fe2000f8e96df */
[C---:B------:R-:W-:Y:S04]  /*17aa0*/  HMMA.16816.F32 R8, R28.reuse, R152, R8 ;  /* 0x000000981c08723c */ /* 0x040fe80000001808 */
[----:B------:R-:W-:Y:S04]  /*17ab0*/  IMAD.WIDE.U32 R160, R141, -0x326172a9, RZ ;  /* 0xcd9e8d578da07825 */ /* 0x000fe800078e00ff */
[-C--:B------:R-:W-:Y:S03]  /*17ac0*/  HMMA.16816.F32 R12, R28, R154.reuse, R12 ;  /* 0x0000009a1c0c723c */ /* 0x080fe6000000180c */
[----:B------:R-:W-:Y:S02]  /*17ad0*/  LOP3.LUT R141, R160, R192, RZ, 0x3c, !PT ;  /* 0x000000c0a08d7212 */ /* 0x000fe400078e3cff */
[----:B------:R-:W-:Y:S01]  /*17ae0*/  MUFU.EX2 R192, R37 ;  /* 0x0000002500c07308 */ /* 0x000fe20000000800 */
[C---:B------:R-:W-:Y:S02]  /*17af0*/  LOP3.LUT R142, R161.reuse, R251, RZ, 0x3c, !PT ;  /* 0x000000fba18e7212 */ /* 0x040fe400078e3cff */
[C---:B------:R-:W-:Y:S04]  /*17b00*/  HMMA.16816.F32 R16, R148.reuse, R154, R16 ;  /* 0x0000009a9410723c */ /* 0x040fe80000001810 */
[----:B------:R-:W-:Y:S01]  /*17b10*/  IMAD.WIDE.U32 R142, R142, -0x2daee0ad, RZ ;  /* 0xd2511f538e8e7825 */ /* 0x000fe200078e00ff */
[----:B------:R-:W-:Y:S02]  /*17b20*/  LOP3.LUT R152, R160, R250, RZ, 0x3c, !PT ;  /* 0x000000faa0987212 */ /* 0x000fe400078e3cff */
[----:B------:R-:W-:Y:S01]  /*17b30*/  LOP3.LUT R154, R161, R191, RZ, 0x3c, !PT ;  /* 0x000000bfa19a7212 */ /* 0x000fe200078e3cff */
[-C--:B-1----:R-:W-:Y:S01]  /*17b40*/  HMMA.16816.F32 R68, R148, R156.reuse, R68 ;  /* 0x0000009c9444723c */ /* 0x082fe20000001844 */
[----:B------:R-:W1:Y:S02]  /*17b50*/  MUFU.EX2 R191, R39 ;  /* 0x0000002700bf7308 */ /* 0x000e640000000800 */
[----:B------:R-:W-:Y:S01]  /*17b60*/  LOP3.LUT R143, R162, R202, R143, 0x96, !PT ;  /* 0x000000caa28f7212 */ /* 0x000fe200078e968f */
[----:B------:R-:W-:Y:S04]  /*17b70*/  IMAD.WIDE.U32 R152, R152, -0x2daee0ad, RZ ;  /* 0xd2511f5398987825 */ /* 0x000fe800078e00ff */
[C---:B------:R-:W-:Y:S04]  /*17b80*/  HMMA.16816.F32 R72, R28.reuse, R156, R72 ;  /* 0x0000009c1c48723c */ /* 0x040fe80000001848 */
[----:B------:R-:W-:Y:S01]  /*17b90*/  LOP3.LUT R142, R201, R142, R153, 0x96, !PT ;  /* 0x0000008ec98e7212 */ /* 0x000fe200078e9699 */
[----:B------:R-:W-:Y:S03]  /*17ba0*/  IMAD.WIDE.U32 R154, R154, -0x2daee0ad, RZ ;  /* 0xd2511f539a9a7825 */ /* 0x000fe600078e00ff */
[-C--:B------:R-:W-:Y:S03]  /*17bb0*/  HMMA.16816.F32 R76, R28, R158.reuse, R76 ;  /* 0x0000009e1c4c723c */ /* 0x080fe6000000184c */
[----:B------:R-:W-:Y:S01]  /*17bc0*/  IMAD.WIDE.U32 R156, R141, -0x2daee0ad, RZ ;  /* 0xd2511f538d9c7825 */ /* 0x000fe200078e00ff */
[----:B-1----:R-:W-:Y:S03]  /*17bd0*/  F2FP.F16.F32.PACK_AB R42, R191, R183 ;  /* 0x000000b7bf2a723e */ /* 0x002fe600000000ff */
[----:B------:R-:W-:Y:S01]  /*17be0*/  IMAD.WIDE.U32 R160, R143, -0x326172a9, RZ ;  /* 0xcd9e8d578fa07825 */ /* 0x000fe200078e00ff */
[C---:B------:R-:W-:Y:S04]  /*17bf0*/  HMMA.16816.F32 R80, R148.reuse, R158, R80 ;  /* 0x0000009e9450723c */ /* 0x040fe80000001850 */
[----:B------:R-:W-:Y:S01]  /*17c00*/  IMAD.WIDE.U32 R162, R142, -0x326172a9, RZ ;  /* 0xcd9e8d578ea27825 */ /* 0x000fe200078e00ff */
[----:B------:R-:W-:Y:S02]  /*17c10*/  LOP3.LUT R142, R164, R202, R155, 0x96, !PT ;  /* 0x000000caa48e7212 */ /* 0x000fe400078e969b */
[----:B------:R-:W-:Y:S01]  /*17c20*/  LOP3.LUT R141, R201, R154, R157, 0x96, !PT ;  /* 0x0000009ac98d7212 */ /* 0x000fe200078e969d */
[-C--:B--2---:R-:W-:Y:S03]  /*17c30*/  HMMA.16816.F32 R84, R148, R144.reuse, R84 ;  /* 0x000000909454723c */ /* 0x084fe60000001854 */
[-C--:B------:R-:W-:Y:S01]  /*17c40*/  LOP3.LUT R153, R196, R199.reuse, R161, 0x96, !PT ;  /* 0x000000c7c4997212 */ /* 0x080fe200078e96a1 */
[----:B------:R-:W-:Y:S01]  /*17c50*/  IMAD.WIDE.U32 R154, R142, -0x326172a9, RZ ;  /* 0xcd9e8d578e9a7825 */ /* 0x000fe200078e00ff */
[----:B------:R-:W-:Y:S01]  /*17c60*/  LOP3.LUT R143, R200, R160, R163, 0x96, !PT ;  /* 0x000000a0c88f7212 */ /* 0x000fe200078e96a3 */
[----:B------:R-:W1:Y:S02]  /*17c70*/  MUFU.EX2 R196, R48 ;  /* 0x0000003000c47308 */ /* 0x000e640000000800 */
[--C-:B------:R-:W-:Y:S01]  /*17c80*/  FFMA.FTZ R161, R52, UR4, -R187.reuse ;  /* 0x0000000434a17c23 */ /* 0x100fe200080108bb */
[C---:B------:R-:W-:Y:S04]  /*17c90*/  HMMA.16816.F32 R88, R28.reuse, R144, R88 ;  /* 0x000000901c58723c */ /* 0x040fe80000001858 */
[----:B------:R-:W-:Y:S04]  /*17ca0*/  IMAD.WIDE.U32 R170, R141, -0x326172a9, RZ ;  /* 0xcd9e8d578daa7825 */ /* 0x000fe800078e00ff */
[----:B------:R-:W-:Y:S01]  /*17cb0*/  FFMA.FTZ R187, R53, UR4, -R187 ;  /* 0x0000000435bb7c23 */ /* 0x000fe200080108bb */
[-C--:B------:R-:W-:Y:S03]  /*17cc0*/  HMMA.16816.F32 R92, R28, R146.reuse, R92 ;  /* 0x000000921c5c723c */ /* 0x080fe6000000185c */
[----:B------:R-:W-:Y:S01]  /*17cd0*/  IMAD.WIDE.U32 R158, R153, -0x2daee0ad, RZ ;  /* 0xd2511f53999e7825 */ /* 0x000fe200078e00ff */
[----:B------:R-:W-:Y:S01]  /*17ce0*/  LOP3.LUT R142, R200, R154, R171, 0x96, !PT ;  /* 0x0000009ac88e7212 */ /* 0x000fe200078e96ab */
[----:B------:R-:W-:Y:S01]  /*17cf0*/  MUFU.EX2 R187, R187 ;  /* 0x000000bb00bb7308 */ /* 0x000fe20000000800 */
[----:B-1----:R-:W-:Y:S01]  /*17d00*/  F2FP.F16.F32.PACK_AB R38, R197, R196 ;  /* 0x000000c4c526723e */ /* 0x002fe200000000ff */
[----:B------:R-:W-:Y:S01]  /*17d10*/  IMAD.WIDE.U32 R168, R143, -0x2daee0ad, RZ ;  /* 0xd2511f538fa87825 */ /* 0x000fe200078e00ff */
[C---:B------:R-:W-:Y:S04]  /*17d20*/  HMMA.16816.F32 R96, R148.reuse, R146, R96 ;  /* 0x000000929460723c */ /* 0x040fe80000001860 */
[----:B------:R-:W-:Y:S01]  /*17d30*/  LOP3.LUT R143, R194, R199, R155, 0x96, !PT ;  /* 0x000000c7c28f7212 */ /* 0x000fe200078e969b */
[----:B------:R-:W-:Y:S01]  /*17d40*/  IMAD.WIDE.U32 R174, R142, -0x2daee0ad, RZ ;  /* 0xd2511f538eae7825 */ /* 0x000fe200078e00ff */
[----:B------:R-:W-:Y:S01]  /*17d50*/  LOP3.LUT R152, R203, R152, R159, 0x96, !PT ;  /* 0x00000098cb987212 */ /* 0x000fe200078e969f */
[----:B------:R-:W2:Y:S01]  /*17d60*/  LDL.LU R199, [R1+0xc] ;  /* 0x00000c0001c77983 */ /* 0x000ea20000300800 */
[----:B------:R-:W-:Y:S01]  /*17d70*/  LOP3.LUT R141, R198, R158, R169, 0x96, !PT ;  /* 0x0000009ec68d7212 */ /* 0x000fe200078e96a9 */
[----:B------:R-:W-:Y:S01]  /*17d80*/  IMAD.WIDE.U32 R154, R143, -0x2daee0ad, RZ ;  /* 0xd2511f538f9a7825 */ /* 0x000fe200078e00ff */
[----:B------:R-:W-:Y:S01]  /*17d90*/  MUFU.EX2 R194, R50 ;  /* 0x0000003200c27308 */ /* 0x000fe20000000800 */
[----:B------:R-:W3:Y:S02]  /*17da0*/  LDL.LU R202, [R1+0x10] ;  /* 0x0000100001ca7983 */ /* 0x000ee40000300800 */
[----:B------:R-:W-:Y:S01]  /*17db0*/  IMAD.WIDE.U32 R158, R152, -0x326172a9, RZ ;  /* 0xcd9e8d57989e7825 */ /* 0x000fe200078e00ff */
[----:B------:R-:W-:Y:S01]  /*17dc0*/  LOP3.LUT R143, R203, R156, R155, 0x96, !PT ;  /* 0x0000009ccb8f7212 */ /* 0x000fe200078e969b */
[----:B------:R-:W4:Y:S02]  /*17dd0*/  LDL.LU R201, [R1+0x14] ;  /* 0x0000140001c97983 */ /* 0x000f240000300800 */
[----:B------:R-:W-:Y:S01]  /*17de0*/  IMAD.WIDE.U32 R152, R141, -0x326172a9, RZ ;  /* 0xcd9e8d578d987825 */ /* 0x000fe200078e00ff */
[----:B------:R-:W-:Y:S01]  /*17df0*/  LOP3.LUT R141, R198, R154, R175, 0x96, !PT ;  /* 0x0000009ac68d7212 */ /* 0x000fe200078e96af */
[----:B------:R-:W5:Y:S01]  /*17e00*/  LDL.LU R165, [R1+0x18] ;  /* 0x0000180001a57983 */ /* 0x000f620000300800 */
[----:B------:R-:W-:Y:S01]  /*17e10*/  LOP3.LUT R164, R179, R162, R159, 0x96, !PT ;  /* 0x000000a2b3a47212 */ /* 0x000fe200078e969f */
[----:B------:R-:W-:Y:S01]  /*17e20*/  IMAD.WIDE.U32 R166, R143, -0x326172a9, RZ ;  /* 0xcd9e8d578fa67825 */ /* 0x000fe200078e00ff */
[----:B------:R-:W-:Y:S01]  /*17e30*/  LOP3.LUT R142, R193, R158, R153, 0x96, !PT ;  /* 0x0000009ec18e7212 */ /* 0x000fe200078e9699 */
[----:B------:R-:W-:Y:S01]  /*17e40*/  MUFU.EX2 R175, R161 ;  /* 0x000000a100af7308 */ /* 0x000fe20000000800 */
[C---:B------:R-:W-:Y:S01]  /*17e50*/  PRMT R154, R152.reuse, 0x7773, RZ ;  /* 0x00007773989a7816 */ /* 0x040fe200000000ff */
[----:B------:R-:W-:Y:S01]  /*17e60*/  IMAD.WIDE.U32 R144, R141, -0x326172a9, RZ ;  /* 0xcd9e8d578d907825 */ /* 0x000fe200078e00ff */
[C---:B------:R-:W-:Y:S02]  /*17e70*/  PRMT R153, R152.reuse, 0x7772, RZ ;  /* 0x0000777298997816 */ /* 0x040fe400000000ff */
[----:B------:R-:W-:Y:S01]  /*17e80*/  PRMT R158, R152, 0x7771, RZ ;  /* 0x00007771989e7816 */ /* 0x000fe200000000ff */
[----:B------:R-:W-:Y:S01]  /*17e90*/  IMAD.MOV.U32 R156, RZ, RZ, R152 ;  /* 0x000000ffff9c7224 */ /* 0x000fe200078e0098 */
[----:B------:R-:W-:Y:S01]  /*17ea0*/  LOP3.LUT R141, R193, R166, R145, 0x96, !PT ;  /* 0x000000a6c18d7212 */ /* 0x000fe200078e9691 */
[--C-:B------:R-:W-:Y:S01]  /*17eb0*/  FFMA.FTZ R162, R54, UR4, -R188.reuse ;  /* 0x0000000436a27c23 */ /* 0x100fe200080108bc */
[C---:B------:R-:W-:Y:S01]  /*17ec0*/  PRMT R152, R144.reuse, 0x7773, RZ ;  /* 0x0000777390987816 */ /* 0x040fe200000000ff */
[----:B------:R-:W-:Y:S01]  /*17ed0*/  FFMA.FTZ R188, R55, UR4, -R188 ;  /* 0x0000000437bc7c23 */ /* 0x000fe200080108bc */
[C---:B------:R-:W-:Y:S01]  /*17ee0*/  PRMT R143, R144.reuse, 0x7772, RZ ;  /* 0x00007772908f7816 */ /* 0x040fe200000000ff */
[----:B------:R-:W-:Y:S01]  /*17ef0*/  LDSM.16.MT88.4 R52, [R184+0x1800] ;  /* 0x00180000b834783b */ /* 0x000fe20000004200 */
[----:B------:R-:W-:Y:S01]  /*17f00*/  MOV R157, R144 ;  /* 0x00000090009d7202 */ /* 0x000fe20000000f00 */
[----:B------:R-:W1:Y:S01]  /*17f10*/  MUFU.EX2 R193, R36 ;  /* 0x0000002400c17308 */ /* 0x000e620000000800 */
[----:B------:R-:W-:Y:S02]  /*17f20*/  PRMT R160, R144, 0x7771, RZ ;  /* 0x0000777190a07816 */ /* 0x000fe400000000ff */
[----:B------:R-:W-:Y:S07]  /*17f30*/  PRMT R159, R153, 0x5410, R154 ;  /* 0x00005410999f7816 */ /* 0x000fee000000009a */
[----:B------:R-:W-:Y:S01]  /*17f40*/  MUFU.EX2 R188, R188 ;  /* 0x000000bc00bc7308 */ /* 0x000fe20000000800 */
[----:B------:R-:W-:Y:S01]  /*17f50*/  PRMT R163, R143, 0x5410, R152 ;  /* 0x000054108fa37816 */ /* 0x000fe20000000098 */
[----:B------:R-:W1:Y:S01]  /*17f60*/  LDSM.16.MT88.4 R144, [R184+0x1400] ;  /* 0x00140000b890783b */ /* 0x000e620000004200 */
[----:B------:R-:W-:Y:S02]  /*17f70*/  LOP3.LUT R48, R159, 0xff00ff, RZ, 0xc0, !PT ;  /* 0x00ff00ff9f307812 */ /* 0x000fe400078ec0ff */
[----:B------:R-:W-:Y:S03]  /*17f80*/  LOP3.LUT R143, R156, 0xff, RZ, 0xc0, !PT ;  /* 0x000000ff9c8f7812 */ /* 0x000fe600078ec0ff */
[--C-:B------:R-:W-:Y:S02]  /*17f90*/  HSET2.LE.AND R39, R48, R186.reuse, PT ;  /* 0x000000ba30277233 */ /* 0x100fe40003803000 */
[----:B------:R-:W1:Y:S01]  /*17fa0*/  LDSM.16.MT88.4 R152, [R185+0xb400] ;  /* 0x00b40000b998783b */ /* 0x000e620000004200 */
[----:B------:R-:W-:Y:S02]  /*17fb0*/  PRMT R158, R143, 0x5410, R158 ;  /* 0x000054108f9e7816 */ /* 0x000fe4000000009e */
[----:B-1----:R-:W-:Y:S02]  /*17fc0*/  F2FP.F16.F32.PACK_AB R40, R192, R193 ;  /* 0x000000c1c028723e */ /* 0x002fe400000000ff */
[----:B------:R-:W-:Y:S02]  /*17fd0*/  LOP3.LUT R143, R142, 0xffff, RZ, 0xc0, !PT ;  /* 0x0000ffff8e8f7812 */ /* 0x000fe400078ec0ff */
[--C-:B------:R-:W-:Y:S01]  /*17fe0*/  HSET2.LE.AND R36, R158, R186.reuse, PT ;  /* 0x000000ba9e247233 */ /* 0x100fe20003803000 */
[----:B------:R-:W-:Y:S01]  /*17ff0*/  LDSM.16.MT88.4 R48, [R185+0x9800] ;  /* 0x00980000b930783b */ /* 0x000fe20000004200 */
[----:B------:R-:W-:Y:S03]  /*18000*/  SHF.R.U32.HI R143, RZ, 0x8, R143 ;  /* 0x00000008ff8f7819 */ /* 0x000fe6000001168f */
[----:B------:R-:W-:Y:S02]  /*18010*/  LOP3.LUT R38, R38, R36, RZ, 0xc0, !PT ;  /* 0x0000002426267212 */ /* 0x000fe400078ec0ff */
[----:B------:R-:W-:Y:S04]  /*18020*/  F2FP.F16.F32.PACK_AB R36, R195, R194 ;  /* 0x000000c2c324723e */ /* 0x000fe800000000ff */
[----:B------:R-:W-:Y:S01]  /*18030*/  LOP3.LUT R39, R36, R39, RZ, 0xc0, !PT ;  /* 0x0000002724277212 */ /* 0x000fe200078ec0ff */
[-C--:B------:R-:W-:Y:S08]  /*18040*/  HMMA.16816.F32 R100, R148, R144.reuse, R100 ;  /* 0x000000909464723c */ /* 0x080ff00000001864 */
[C---:B------:R-:W-:Y:S04]  /*18050*/  HMMA.16816.F32 R104, R28.reuse, R144, R104 ;  /* 0x000000901c68723c */ /* 0x040fe80000001868 */
[C---:B------:R-:W-:Y:S02]  /*18060*/  PRMT R145, R142.reuse, 0x7632, R145 ;  /* 0x000076328e917816 */ /* 0x040fe40000000091 */
[----:B------:R-:W-:Y:S02]  /*18070*/  SHF.R.U32.HI R144, RZ, 0x18, R142 ;  /* 0x00000018ff907819 */ /* 0x000fe4000001168e */
[-C--:B------:R-:W-:Y:S08]  /*18080*/  HMMA.16816.F32 R108, R28, R146.reuse, R108 ;  /* 0x000000921c6c723c */ /* 0x080ff0000000186c */
[C---:B------:R-:W-:Y:S04]  /*18090*/  HMMA.16816.F32 R112, R148.reuse, R146, R112 ;  /* 0x000000929470723c */ /* 0x040fe80000001870 */
[----:B------:R-:W-:Y:S02]  /*180a0*/  LOP3.LUT R146, R142, 0xff, RZ, 0xc0, !PT ;  /* 0x000000ff8e927812 */ /* 0x000fe400078ec0ff */
[----:B------:R-:W-:Y:S02]  /*180b0*/  LOP3.LUT R142, R145, 0xff, RZ, 0xc0, !PT ;  /* 0x000000ff918e7812 */ /* 0x000fe400078ec0ff */
[-C--:B------:R-:W-:Y:S03]  /*180c0*/  HMMA.16816.F32 R116, R148, R152.reuse, R116 ;  /* 0x000000989474723c */ /* 0x080fe60000001874 */
[--C-:B------:R-:W-:Y:S02]  /*180d0*/  PRMT R156, R142, 0x5410, R144.reuse ;  /* 0x000054108e9c7816 */ /* 0x100fe40000000090 */
[----:B------:R-:W-:Y:S02]  /*180e0*/  LOP3.LUT R142, R141, 0xffff, RZ, 0xc0, !PT ;  /* 0x0000ffff8d8e7812 */ /* 0x000fe400078ec0ff */
[----:B------:R-:W-:Y:S01]  /*180f0*/  LOP3.LUT R147, R157, 0xff, RZ, 0xc0, !PT ;  /* 0x000000ff9d937812 */ /* 0x000fe200078ec0ff */
[C---:B------:R-:W-:Y:S04]  /*18100*/  HMMA.16816.F32 R120, R28.reuse, R152, R120 ;  /* 0x000000981c78723c */ /* 0x040fe80000001878 */
[----:B------:R-:W-:Y:S01]  /*18110*/  PRMT R144, R141, 0x7632, R144 ;  /* 0x000076328d907816 */ /* 0x000fe20000000090 */
[--C-:B------:R-:W-:Y:S01]  /*18120*/  FFMA.FTZ R152, R57, UR4, -R189.reuse ;  /* 0x0000000439987c23 */ /* 0x100fe200080108bd */
[----:B------:R-:W-:Y:S01]  /*18130*/  LOP3.LUT R145, R141, 0xff, RZ, 0xc0, !PT ;  /* 0x000000ff8d917812 */ /* 0x000fe200078ec0ff */
[----:B------:R-:W-:Y:S01]  /*18140*/  FFMA.FTZ R153, R56, UR4, -R189 ;  /* 0x0000000438997c23 */ /* 0x000fe200080108bd */
[-C--:B------:R-:W-:Y:S03]  /*18150*/  HMMA.16816.F32 R124, R28, R154.reuse, R124 ;  /* 0x0000009a1c7c723c */ /* 0x080fe6000000187c */
[----:B------:R-:W-:Y:S01]  /*18160*/  SHF.R.U32.HI R142, RZ, 0x8, R142 ;  /* 0x00000008ff8e7819 */ /* 0x000fe2000001168e */
[----:B------:R-:W-:Y:S01]  /*18170*/  MUFU.EX2 R63, R153 ;  /* 0x00000099003f7308 */ /* 0x000fe20000000800 */
[----:B------:R-:W-:Y:S02]  /*18180*/  PRMT R157, R146, 0x5410, R143 ;  /* 0x00005410929d7816 */ /* 0x000fe4000000008f */
[----:B------:R-:W-:Y:S01]  /*18190*/  SHF.R.U32.HI R143, RZ, 0x18, R141 ;  /* 0x00000018ff8f7819 */ /* 0x000fe2000001168d */
[C---:B------:R-:W-:Y:S04]  /*181a0*/  HMMA.16816.F32 R128, R148.reuse, R154, R128 ;  /* 0x0000009a9480723c */ /* 0x040fe80000001880 */
[----:B------:R-:W-:Y:S01]  /*181b0*/  PRMT R160, R147, 0x5410, R160 ;  /* 0x0000541093a07816 */ /* 0x000fe200000000a0 */
[--C-:B------:R-:W-:Y:S01]  /*181c0*/  FFMA.FTZ R154, R60, UR4, -R189.reuse ;  /* 0x000000043c9a7c23 */ /* 0x100fe200080108bd */
[----:B------:R-:W-:Y:S01]  /*181d0*/  LOP3.LUT R141, R144, 0xff, RZ, 0xc0, !PT ;  /* 0x000000ff908d7812 */ /* 0x000fe200078ec0ff */
[----:B------:R-:W-:Y:S01]  /*181e0*/  FFMA.FTZ R189, R61, UR4, -R189 ;  /* 0x000000043dbd7c23 */ /* 0x000fe200080108bd */
[----:B------:R-:W-:Y:S02]  /*181f0*/  PRMT R142, R145, 0x5410, R142 ;  /* 0x00005410918e7816 */ /* 0x000fe4000000008e */
[----:B------:R-:W1:Y:S01]  /*18200*/  LDSM.16.MT88.4 R144, [R184+0x2400] ;  /* 0x00240000b890783b */ /* 0x000e620000004200 */
[--C-:B------:R-:W-:Y:S02]  /*18210*/  HSET2.LE.AND R37, R157, R186.reuse, PT ;  /* 0x000000ba9d257233 */ /* 0x100fe40003803000 */
[--C-:B------:R-:W-:Y:S01]  /*18220*/  HSET2.LE.AND R41, R156, R186.reuse, PT ;  /* 0x000000ba9c297233 */ /* 0x100fe20003803000 */
[----:B------:R-:W-:Y:S01]  /*18230*/  MUFU.EX2 R189, R189 ;  /* 0x000000bd00bd7308 */ /* 0x000fe20000000800 */
[----:B------:R-:W-:Y:S02]  /*18240*/  PRMT R141, R141, 0x5410, R143 ;  /* 0x000054108d8d7816 */ /* 0x000fe4000000008f */
[----:B------:R-:W-:Y:S01]  /*18250*/  LOP3.LUT R36, R40, R37, RZ, 0xc0, !PT ;  /* 0x0000002528247212 */ /* 0x000fe200078ec0ff */
[----:B------:R-:W-:Y:S06]  /*18260*/  LDSM.16.MT88.4 R156, [R185+0x9c00] ;  /* 0x009c0000b99c783b */ /* 0x000fec0000004200 */
[----:B------:R-:W1:Y:S01]  /*18270*/  MUFU.EX2 R143, R45 ;  /* 0x0000002d008f7308 */ /* 0x000e620000000800 */
[----:B------:R-:W-:Y:S02]  /*18280*/  LOP3.LUT R37, R42, R41, RZ, 0xc0, !PT ;  /* 0x000000292a257212 */ /* 0x000fe400078ec0ff */
[----:B------:R-:W-:Y:S01]  /*18290*/  LOP3.LUT R56, R163, 0xff00ff, RZ, 0xc0, !PT ;  /* 0x00ff00ffa3387812 */ /* 0x000fe200078ec0ff */
[----:B------:R-:W1:Y:S02]  /*182a0*/  LDSM.16.MT88.4 R40, [R184+0x800] ;  /* 0x00080000b828783b */ /* 0x000e640000004200 */
[-C--:B-1----:R-:W-:Y:S08]  /*182b0*/  HMMA.16816.F32 R32, R148, R144.reuse, R32 ;  /* 0x000000909420723c */ /* 0x082ff00000001820 */
[C---:B------:R-:W-:Y:S08]  /*182c0*/  HMMA.16816.F32 R132, R28.reuse, R144, R132 ;  /* 0x000000901c84723c */ /* 0x040ff00000001884 */
[-C--:B------:R-:W-:Y:S03]  /*182d0*/  HMMA.16816.F32 R20, R28, R146.reuse, R20 ;  /* 0x000000921c14723c */ /* 0x080fe60000001814 */
[--C-:B------:R-:W-:Y:S02]  /*182e0*/  HSET2.LE.AND R28, R142, R186.reuse, PT ;  /* 0x000000ba8e1c7233 */ /* 0x100fe40003803000 */
[--C-:B------:R-:W-:Y:S01]  /*182f0*/  HSET2.LE.AND R30, R141, R186.reuse, PT ;  /* 0x000000ba8d1e7233 */ /* 0x100fe20003803000 */
[----:B------:R-:W-:Y:S01]  /*18300*/  MUFU.EX2 R142, R47 ;  /* 0x0000002f008e7308 */ /* 0x000fe20000000800 */
[----:B------:R-:W-:Y:S01]  /*18310*/  F2FP.F16.F32.PACK_AB R29, R181, R182 ;  /* 0x000000b6b51d723e */ /* 0x000fe200000000ff */
[----:B------:R-:W-:Y:S08]  /*18320*/  HMMA.16816.F32 R24, R148, R146, R24 ;  /* 0x000000929418723c */ /* 0x000ff00000001818 */
[----:B------:R1:W1:Y:S01]  /*18330*/  MUFU.EX2 R141, R46 ;  /* 0x0000002e008d7308 */ /* 0x0002620000000800 */
[----:B------:R-:W-:Y:S02]  /*18340*/  F2FP.F16.F32.PACK_AB R31, R173, R180 ;  /* 0x000000b4ad1f723e */ /* 0x000fe400000000ff */
[----:B------:R-:W-:Y:S01]  /*18350*/  LOP3.LUT R28, R29, R28, RZ, 0xc0, !PT ;  /* 0x0000001c1d1c7212 */ /* 0x000fe200078ec0ff */
[-C--:B------:R-:W-:Y:S05]  /*18360*/  HMMA.16816.F32 R4, R36, R48.reuse, R4 ;  /* 0x000000302404723c */ /* 0x080fea0000001804 */
[----:B------:R-:W-:Y:S02]  /*18370*/  LOP3.LUT R29, R31, R30, RZ, 0xc0, !PT ;  /* 0x0000001e1f1d7212 */ /* 0x000fe400078ec0ff */
[--C-:B------:R-:W-:Y:S01]  /*18380*/  HSET2.LE.AND R30, R160, R186.reuse, PT ;  /* 0x000000baa01e7233 */ /* 0x100fe20003803000 */
[----:B-1----:R-:W1:Y:S01]  /*18390*/  LDSM.16.MT88.4 R44, [R185+0xa800] ;  /* 0x00a80000b92c783b */ /* 0x002e620000004200 */
[----:B------:R-:W-:Y:S04]  /*183a0*/  F2FP.F16.F32.PACK_AB R31, R143, R172 ;  /* 0x000000ac8f1f723e */ /* 0x000fe800000000ff */
[----:B------:R-:W-:Y:S02]  /*183b0*/  LOP3.LUT R30, R31, R30, RZ, 0xc0, !PT ;  /* 0x0000001e1f1e7212 */ /* 0x000fe400078ec0ff */
[--C-:B------:R-:W-:Y:S02]  /*183c0*/  HSET2.LE.AND R31, R56, R186.reuse, PT ;  /* 0x000000ba381f7233 */ /* 0x100fe40003803000 */
[----:B------:R-:W-:Y:S04]  /*183d0*/  F2FP.F16.F32.PACK_AB R56, R142, R141 ;  /* 0x0000008d8e38723e */ /* 0x000fe800000000ff */
[----:B------:R-:W-:Y:S07]  /*183e0*/  LOP3.LUT R31, R56, R31, RZ, 0xc0, !PT ;  /* 0x0000001f381f7212 */ /* 0x000fee00078ec0ff */
[C---:B------:R-:W-:Y:S08]  /*183f0*/  HMMA.16816.F32 R8, R28.reuse, R48, R8 ;  /* 0x000000301c08723c */ /* 0x040ff00000001808 */
[-C--:B------:R-:W-:Y:S08]  /*18400*/  HMMA.16816.F32 R12, R28, R50.reuse, R12 ;  /* 0x000000321c0c723c */ /* 0x080ff0000000180c */
[C---:B------:R-:W-:Y:S01]  /*18410*/  HMMA.16816.F32 R16, R36.reuse, R50, R16 ;  /* 0x000000322410723c */ /* 0x040fe20000001810 */
[----:B------:R-:W4:Y:S07]  /*18420*/  LDSM.16.MT88.4 R48, [R185+0xb800] ;  /* 0x00b80000b930783b */ /* 0x000f2e0000004200 */
[-C--:B------:R-:W-:Y:S08]  /*18430*/  HMMA.16816.F32 R68, R36, R40.reuse, R68 ;  /* 0x000000282444723c */ /* 0x080ff00000001844 */
[C---:B------:R-:W-:Y:S04]  /*18440*/  HMMA.16816.F32 R72, R28.reuse, R40, R72 ;  /* 0x000000281c48723c */ /* 0x040fe80000001848 */
[----:B------:R-:W-:Y:S04]  /*18450*/  IMAD.WIDE.U32 R40, R164, -0x2daee0ad, RZ ;  /* 0xd2511f53a4287825 */ /* 0x000fe800078e00ff */
[-C--:B------:R-:W-:Y:S03]  /*18460*/  HMMA.16816.F32 R76, R28, R42.reuse, R76 ;  /* 0x0000002a1c4c723c */ /* 0x080fe6000000184c */
[C---:B------:R-:W-:Y:S02]  /*18470*/  PRMT R60, R40.reuse, 0x7773, RZ ;  /* 0x00007773283c7816 */ /* 0x040fe400000000ff */
[C---:B------:R-:W-:Y:S02]  /*18480*/  PRMT R57, R40.reuse, 0x7772, RZ ;  /* 0x0000777228397816 */ /* 0x040fe400000000ff */
[----:B------:R-:W-:Y:S01]  /*18490*/  PRMT R56, R40, 0x7771, RZ ;  /* 0x0000777128387816 */ /* 0x000fe200000000ff */
[C---:B------:R-:W-:Y:S04]  /*184a0*/  HMMA.16816.F32 R80, R36.reuse, R42, R80 ;  /* 0x0000002a2450723c */ /* 0x040fe80000001850 */
[----:B------:R-:W-:Y:S04]  /*184b0*/  PRMT R57, R57, 0x5410, R60 ;  /* 0x0000541039397816 */ /* 0x000fe8000000003c */
[-C--:B-1----:R-:W-:Y:S03]  /*184c0*/  HMMA.16816.F32 R84, R36, R44.reuse, R84 ;  /* 0x0000002c2454723c */ /* 0x082fe60000001854 */
[----:B------:R-:W-:Y:S01]  /*184d0*/  LOP3.LUT R171, R57, 0xff00ff, RZ, 0xc0, !PT ;  /* 0x00ff00ff39ab7812 */ /* 0x000fe200078ec0ff */
[----:B--2---:R-:W-:Y:S01]  /*184e0*/  FFMA.FTZ R136, R136, R199, R237 ;  /* 0x000000c788887223 */ /* 0x004fe200000100ed */
[----:B---3--:R-:W-:Y:S03]  /*184f0*/  FFMA.FTZ R3, R3, R202, R236 ;  /* 0x000000ca03037223 */ /* 0x008fe600000100ec */
[C---:B------:R-:W-:Y:S04]  /*18500*/  HMMA.16816.F32 R88, R28.reuse, R44, R88 ;  /* 0x0000002c1c58723c */ /* 0x040fe80000001858 */
[----:B------:R-:W-:Y:S01]  /*18510*/  LOP3.LUT R44, R179, R170, R167, 0x96, !PT ;  /* 0x000000aab32c7212 */ /* 0x000fe200078e96a7 */
[----:B------:R-:W-:Y:S01]  /*18520*/  FADD.FTZ R3, R239, R3 ;  /* 0x00000003ef037221 */ /* 0x000fe20000010000 */
[----:B------:R1:W-:Y:S01]  /*18530*/  MUFU.EX2 R179, R65 ;  /* 0x0000004100b37308 */ /* 0x0003e20000000800 */
[--C-:B------:R-:W-:Y:S01]  /*18540*/  HSET2.LE.AND R171, R171, R186.reuse, PT ;  /* 0x000000baabab7233 */ /* 0x100fe20003803000 */
[-C--:B------:R-:W-:Y:S03]  /*18550*/  HMMA.16816.F32 R92, R28, R46.reuse, R92 ;  /* 0x0000002e1c5c723c */ /* 0x080fe6000000185c */
[----:B------:R-:W-:Y:S04]  /*18560*/  IMAD.WIDE.U32 R44, R44, -0x2daee0ad, RZ ;  /* 0xd2511f532c2c7825 */ /* 0x000fe800078e00ff */
[----:B-----5:R-:W-:Y:S01]  /*18570*/  FFMA.FTZ R0, R0, R165, R232 ;  /* 0x000000a500007223 */ /* 0x020fe200000100e8 */
[----:B------:R-:W-:Y:S01]  /*18580*/  FADD.FTZ R67, R241, R3 ;  /* 0x00000003f1437221 */ /* 0x000fe20000010000 */
[----:B------:R-:W-:Y:S01]  /*18590*/  F2FP.F16.F32.PACK_AB R3, R187, R175 ;  /* 0x000000afbb03723e */ /* 0x000fe200000000ff */
[C---:B------:R-:W-:Y:S04]  /*185a0*/  HMMA.16816.F32 R96, R36.reuse, R46, R96 ;  /* 0x0000002e2460723c */ /* 0x040fe80000001860 */
[----:B------:R-:W-:Y:S01]  /*185b0*/  LOP3.LUT R46, R178, R168, R41, 0x96, !PT ;  /* 0x000000a8b22e7212 */ /* 0x000fe200078e9629 */
[----:B------:R-:W-:Y:S01]  /*185c0*/  IMAD.MOV.U32 R41, RZ, RZ, R40 ;  /* 0x000000ffff297224 */ /* 0x000fe200078e0028 */
[----:B------:R-:W-:Y:S01]  /*185d0*/  MOV R40, R44 ;  /* 0x0000002c00287202 */ /* 0x000fe20000000f00 */
[----:B-1----:R-:W-:Y:S01]  /*185e0*/  FADD.FTZ R65, R233, R0 ;  /* 0x00000000e9417221 */ /* 0x002fe20000010000 */
[-C--:B------:R-:W-:Y:S03]  /*185f0*/  HMMA.16816.F32 R100, R36, R52.reuse, R100 ;  /* 0x000000342464723c */ /* 0x080fe60000001864 */
[----:B------:R-:W-:Y:S01]  /*18600*/  LOP3.LUT R47, R40, 0xff, RZ, 0xc0, !PT ;  /* 0x000000ff282f7812 */ /* 0x000fe200078ec0ff */
[----:B----4-:R-:W-:Y:S01]  /*18610*/  FFMA.FTZ R2, R2, R201, R234 ;  /* 0x000000c902027223 */ /* 0x010fe200000100ea */
[----:B------:R-:W-:Y:S01]  /*18620*/  F2FP.F16.F32.PACK_AB R165, R59, R58 ;  /* 0x0000003a3ba5723e */ /* 0x000fe200000000ff */
[----:B------:R-:W-:Y:S01]  /*18630*/  FADD.FTZ R136, R240, R136 ;  /* 0x00000088f0887221 */ /* 0x000fe20000010000 */
[----:B------:R-:W-:Y:S01]  /*18640*/  F2FP.F16.F32.PACK_AB R167, R190, R62 ;  /* 0x0000003ebea7723e */ /* 0x000fe200000000ff */
[C---:B------:R-:W-:Y:S04]  /*18650*/  HMMA.16816.F32 R104, R28.reuse, R52, R104 ;  /* 0x000000341c68723c */ /* 0x040fe80000001868 */
[----:B------:R-:W-:Y:S01]  /*18660*/  LOP3.LUT R52, R41, 0xff, RZ, 0xc0, !PT ;  /* 0x000000ff29347812 */ /* 0x000fe200078ec0ff */
[----:B------:R-:W-:Y:S01]  /*18670*/  FADD.FTZ R2, R235, R2 ;  /* 0x00000002eb027221 */ /* 0x000fe20000010000 */
[----:B------:R-:W1:Y:S01]  /*18680*/  LDSM.16.MT88.4 R40, [R184+0x2800] ;  /* 0x00280000b828783b */ /* 0x000e620000004200 */
[----:B------:R-:W-:Y:S01]  /*18690*/  PRMT R53, R44, 0x7772, RZ ;  /* 0x000077722c357816 */ /* 0x000fe200000000ff */
[-C--:B------:R-:W-:Y:S03]  /*186a0*/  HMMA.16816.F32 R108, R28, R54.reuse, R108 ;  /* 0x000000361c6c723c */ /* 0x080fe6000000186c */
[----:B------:R-:W-:Y:S01]  /*186b0*/  PRMT R56, R52, 0x5410, R56 ;  /* 0x0000541034387816 */ /* 0x000fe20000000038 */
[----:B------:R-:W-:Y:S01]  /*186c0*/  FADD.FTZ R66, R238, R2 ;  /* 0x00000002ee427221 */ /* 0x000fe20000010000 */
[----:B------:R-:W-:Y:S01]  /*186d0*/  F2FP.F16.F32.PACK_AB R2, R176, R177 ;  /* 0x000000b1b002723e */ /* 0x000fe200000000ff */
[----:B------:R-:W-:Y:S02]  /*186e0*/  FADD.FTZ R136, R245, R136 ;  /* 0x00000088f5887221 */ /* 0x000fe40000010000 */
[C---:B------:R-:W-:Y:S04]  /*186f0*/  HMMA.16816.F32 R112, R36.reuse, R54, R112 ;  /* 0x000000362470723c */ /* 0x040fe80000001870 */
[----:B------:R-:W-:Y:S02]  /*18700*/  PRMT R55, R44, 0x7771, RZ ;  /* 0x000077712c377816 */ /* 0x000fe400000000ff */
[----:B------:R-:W-:Y:S01]  /*18710*/  LOP3.LUT R171, R2, R171, RZ, 0xc0, !PT ;  /* 0x000000ab02ab7212 */ /* 0x000fe200078ec0ff */
[----:B------:R-:W-:Y:S01]  /*18720*/  FADD.FTZ R2, R249, R67 ;  /* 0x00000043f9027221 */ /* 0x000fe20000010000 */
[-C--:B------:R-:W-:Y:S03]  /*18730*/  HMMA.16816.F32 R116, R36, R48.reuse, R116 ;  /* 0x000000302474723c */ /* 0x080fe60000001874 */
[----:B------:R-:W-:Y:S01]  /*18740*/  PRMT R61, R47, 0x5410, R55 ;  /* 0x000054102f3d7816 */ /* 0x000fe20000000037 */
[----:B------:R-:W-:Y:S01]  /*18750*/  FADD.FTZ R2, R211, R2 ;  /* 0x00000002d3027221 */ /* 0x000fe20000010000 */
[----:B------:R-:W-:Y:S02]  /*18760*/  LOP3.LUT R47, R46, 0xffff, RZ, 0xc0, !PT ;  /* 0x0000ffff2e2f7812 */ /* 0x000fe400078ec0ff */
[----:B------:R-:W-:Y:S01]  /*18770*/  PRMT R54, R44, 0x7773, RZ ;  /* 0x000077732c367816 */ /* 0x000fe200000000ff */
[C---:B------:R-:W-:Y:S04]  /*18780*/  HMMA.16816.F32 R120, R28.reuse, R48, R120 ;  /* 0x000000301c78723c */ /* 0x040fe80000001878 */
[----:B------:R-:W-:Y:S01]  /*18790*/  SHF.R.U32.HI R47, RZ, 0x8, R47 ;  /* 0x00000008ff2f7819 */ /* 0x000fe2000001162f */
[----:B------:R-:W-:Y:S01]  /*187a0*/  FADD.FTZ R2, R209, R2 ;  /* 0x00000002d1027221 */ /* 0x000fe20000010000 */
[----:B------:R-:W-:Y:S02]  /*187b0*/  LOP3.LUT R44, R178, R174, R45, 0x96, !PT ;  /* 0x000000aeb22c7212 */ /* 0x000fe400078e962d */
[-C--:B------:R-:W-:Y:S01]  /*187c0*/  HMMA.16816.F32 R124, R28, R50.reuse, R124 ;  /* 0x000000321c7c723c */ /* 0x080fe2000000187c */
[----:B------:R-:W2:Y:S02]  /*187d0*/  MUFU.EX2 R178, R64 ;  /* 0x0000004000b27308 */ /* 0x000ea40000000800 */
[----:B------:R-:W-:Y:S01]  /*187e0*/  PRMT R49, R44, 0x7632, R49 ;  /* 0x000076322c317816 */ /* 0x000fe20000000031 */
[----:B------:R-:W-:Y:S01]  /*187f0*/  FADD.FTZ R2, R229, R2 ;  /* 0x00000002e5027221 */ /* 0x000fe20000010000 */
[----:B------:R-:W-:Y:S06]  /*18800*/  PRMT R48, R46, 0x7632, R48 ;  /* 0x000076322e307816 */ /* 0x000fec0000000030 */
[----:B------:R-:W-:Y:S01]  /*18810*/  MUFU.EX2 R64, R152 ;  /* 0x0000009800407308 */ /* 0x000fe20000000800 */
[----:B------:R-:W-:Y:S01]  /*18820*/  LOP3.LUT R45, R44, 0xffff, RZ, 0xc0, !PT ;  /* 0x0000ffff2c2d7812 */ /* 0x000fe200078ec0ff */
[C---:B------:R-:W-:Y:S08]  /*18830*/  HMMA.16816.F32 R128, R36.reuse, R50, R128 ;  /* 0x000000322480723c */ /* 0x040ff00000001880 */
[----:B------:R-:W3:Y:S01]  /*18840*/  MUFU.EX2 R174, R162 ;  /* 0x000000a200ae7308 */ /* 0x000ee20000000800 */
[----:B------:R-:W-:Y:S02]  /*18850*/  SHF.R.U32.HI R45, RZ, 0x8, R45 ;  /* 0x00000008ff2d7819 */ /* 0x000fe4000001162d */
[----:B------:R-:W-:Y:S01]  /*18860*/  LOP3.LUT R48, R48, 0xff, RZ, 0xc0, !PT ;  /* 0x000000ff30307812 */ /* 0x000fe200078ec0ff */
[-C--:B-1----:R-:W-:Y:S03]  /*18870*/  HMMA.16816.F32 R32, R36, R40.reuse, R32 ;  /* 0x000000282420723c */ /* 0x082fe60000001820 */
[----:B------:R-:W-:Y:S02]  /*18880*/  LOP3.LUT R52, R44, 0xff, RZ, 0xc0, !PT ;  /* 0x000000ff2c347812 */ /* 0x000fe400078ec0ff */
[----:B------:R-:W-:Y:S02]  /*18890*/  PRMT R60, R53, 0x5410, R54 ;  /* 0x00005410353c7816 */ /* 0x000fe40000000036 */
[----:B------:R-:W-:Y:S01]  /*188a0*/  PRMT R52, R52, 0x5410, R45 ;  /* 0x0000541034347816 */ /* 0x000fe2000000002d */
[C---:B------:R-:W-:Y:S04]  /*188b0*/  HMMA.16816.F32 R132, R28.reuse, R40, R132 ;  /* 0x000000281c84723c */ /* 0x040fe80000001884 */
[----:B------:R-:W-:Y:S02]  /*188c0*/  LOP3.LUT R54, R46, 0xff, RZ, 0xc0, !PT ;  /* 0x000000ff2e367812 */ /* 0x000fe400078ec0ff */
[----:B------:R-:W-:Y:S02]  /*188d0*/  SHF.R.U32.HI R53, RZ, 0x18, R46 ;  /* 0x00000018ff357819 */ /* 0x000fe4000001162e */
[-C--:B------:R-:W-:Y:S01]  /*188e0*/  HMMA.16816.F32 R20, R28, R42.reuse, R20 ;  /* 0x0000002a1c14723c */ /* 0x080fe20000001814 */
[----:B------:R-:W1:Y:S02]  /*188f0*/  LDSM.16.MT88.4 R28, [R184+0xc00] ;  /* 0x000c0000b81c783b */ /* 0x000e640000004200 */
[--C-:B------:R-:W-:Y:S02]  /*18900*/  HSET2.LE.AND R170, R56, R186.reuse, PT ;  /* 0x000000ba38aa7233 */ /* 0x100fe40003803000 */
[----:B------:R-:W-:Y:S01]  /*18910*/  PRMT R168, R54, 0x5410, R47 ;  /* 0x0000541036a87816 */ /* 0x000fe2000000002f */
[----:B------:R-:W4:Y:S01]  /*18920*/  MUFU.EX2 R56, R154 ;  /* 0x0000009a00387308 */ /* 0x000f220000000800 */
[----:B------:R-:W-:Y:S01]  /*18930*/  PRMT R48, R48, 0x5410, R53 ;  /* 0x0000541030307816 */ /* 0x000fe20000000035 */
[----:B------:R-:W-:Y:S01]  /*18940*/  HMMA.16816.F32 R24, R36, R42, R24 ;  /* 0x0000002a2418723c */ /* 0x000fe20000001818 */
[----:B------:R-:W-:Y:S03]  /*18950*/  LDSM.16.MT88.4 R36, [R185+0xbc00] ;  /* 0x00bc0000b924783b */ /* 0x000fe60000004200 */
[----:B------:R-:W-:Y:S02]  /*18960*/  SHF.R.U32.HI R46, RZ, 0x18, R44 ;  /* 0x00000018ff2e7819 */ /* 0x000fe4000001162c */
[----:B------:R-:W-:Y:S02]  /*18970*/  LOP3.LUT R44, R49, 0xff, RZ, 0xc0, !PT ;  /* 0x000000ff312c7812 */ /* 0x000fe400078ec0ff */
[--C-:B------:R-:W-:Y:S02]  /*18980*/  HSET2.LE.AND R40, R48, R186.reuse, PT ;  /* 0x000000ba30287233 */ /* 0x100fe40003803000 */
[--C-:B------:R-:W-:Y:S01]  /*18990*/  HSET2.LE.AND R168, R168, R186.reuse, PT ;  /* 0x000000baa8a87233 */ /* 0x100fe20003803000 */
[----:B------:R-:W-:Y:S01]  /*189a0*/  LDSM.16.MT88.4 R48, [R184+0x1c00] ;  /* 0x001c0000b830783b */ /* 0x000fe20000004200 */
[----:B--2---:R-:W-:Y:S02]  /*189b0*/  F2FP.F16.F32.PACK_AB R0, R179, R178 ;  /* 0x000000b2b300723e */ /* 0x004fe400000000ff */
[----:B---3--:R-:W-:Y:S02]  /*189c0*/  F2FP.F16.F32.PACK_AB R169, R188, R174 ;  /* 0x000000aebca9723e */ /* 0x008fe400000000ff */
[----:B------:R-:W-:Y:S02]  /*189d0*/  PRMT R55, R44, 0x5410, R46 ;  /* 0x000054102c377816 */ /* 0x000fe4000000002e */
[----:B------:R-:W-:Y:S01]  /*189e0*/  LOP3.LUT R54, R60, 0xff00ff, RZ, 0xc0, !PT ;  /* 0x00ff00ff3c367812 */ /* 0x000fe200078ec0ff */
[----:B------:R-:W2:Y:S01]  /*189f0*/  LDSM.16.MT88.4 R44, [R185+0xac00] ;  /* 0x00ac0000b92c783b */ /* 0x000ea20000004200 */
[----:B------:R-:W-:Y:S01]  /*18a00*/  LOP3.LUT R170, R0, R170, RZ, 0xc0, !PT ;  /* 0x000000aa00aa7212 */ /* 0x000fe200078ec0ff */
[----:B------:R-:W-:Y:S01]  /*18a10*/  FADD.FTZ R0, R247, R65 ;  /* 0x00000041f7007221 */ /* 0x000fe20000010000 */
[----:B------:R-:W-:Y:S01]  /*18a20*/  LOP3.LUT R168, R3, R168, RZ, 0xc0, !PT ;  /* 0x000000a803a87212 */ /* 0x000fe200078ec0ff */
[----:B------:R-:W-:Y:S01]  /*18a30*/  FADD.FTZ R3, R252, R136 ;  /* 0x00000088fc037221 */ /* 0x000fe20000010000 */
[----:B------:R-:W-:Y:S02]  /*18a40*/  LOP3.LUT R169, R169, R40, RZ, 0xc0, !PT ;  /* 0x00000028a9a97212 */ /* 0x000fe400078ec0ff */
[--C-:B------:R-:W-:Y:S01]  /*18a50*/  HSET2.LE.AND R41, R52, R186.reuse, PT ;  /* 0x000000ba34297233 */ /* 0x100fe20003803000 */
[----:B------:R-:W-:Y:S01]  /*18a60*/  FADD.FTZ R3, R225, R3 ;  /* 0x00000003e1037221 */ /* 0x000fe20000010000 */
[--C-:B------:R-:W-:Y:S02]  /*18a70*/  HSET2.LE.AND R53, R61, R186.reuse, PT ;  /* 0x000000ba3d357233 */ /* 0x100fe40003803000 */
[--C-:B------:R-:W-:Y:S01]  /*18a80*/  HSET2.LE.AND R54, R54, R186.reuse, PT ;  /* 0x000000ba36367233 */ /* 0x100fe20003803000 */
[-C--:B------:R-:W-:Y:S01]  /*18a90*/  HMMA.16816.F32 R144, R168, R156.reuse, R4 ;  /* 0x0000009ca890723c */ /* 0x080fe20000001804 */
[----:B------:R-:W3:Y:S04]  /*18aa0*/  LDSM.16.MT88.4 R4, [R184+0x2c00] ;  /* 0x002c0000b804783b */ /* 0x000ee80000004200 */
[----:B------:R-:W-:Y:S01]  /*18ab0*/  HSET2.LE.AND R52, R55, R186, PT ;  /* 0x000000ba37347233 */ /* 0x000fe20003803000 */
[----:B------:R-:W-:Y:S01]  /*18ac0*/  FADD.FTZ R3, R224, R3 ;  /* 0x00000003e0037221 */ /* 0x000fe20000010000 */
[----:B------:R-:W-:Y:S02]  /*18ad0*/  F2FP.F16.F32.PACK_AB R164, R64, R63 ;  /* 0x0000003f40a4723e */ /* 0x000fe400000000ff */
        /* <DEDUP_REMOVED lines=8> */
[----:B------:R-:W-:Y:S05]  /*18b60*/  MOV R136, R140 ;  /* 0x0000008c00887202 */ /* 0x000fea0000000f00 */
[C---:B------:R-:W-:Y:S04]  /*18b70*/  HMMA.16816.F32 R148, R164.reuse, R156, R8 ;  /* 0x0000009ca494723c */ /* 0x040fe80000001808 */
[----:B------:R-:W-:Y:S01]  /*18b80*/  FADD.FTZ R11, R192, R3 ;  /* 0x00000003c00b7221 */ /* 0x000fe20000010000 */
[----:B------:R-:W-:Y:S01]  /*18b90*/  FADD.FTZ R9, R248, R66 ;  /* 0x00000042f8097221 */ /* 0x000fe20000010000 */
[----:B------:R-:W-:Y:S02]  /*18ba0*/  FADD.FTZ R8, R246, R0 ;  /* 0x00000000f6087221 */ /* 0x000fe40000010000 */
[-C--:B------:R-:W-:Y:S03]  /*18bb0*/  HMMA.16816.F32 R152, R164, R158.reuse, R12 ;  /* 0x0000009ea498723c */ /* 0x080fe6000000180c */
[----:B------:R-:W-:Y:S01]  /*18bc0*/  FADD.FTZ R11, R196, R11 ;  /* 0x0000000bc40b7221 */ /* 0x000fe20000010000 */
[----:B------:R-:W-:Y:S01]  /*18bd0*/  FADD.FTZ R8, R204, R8 ;  /* 0x00000008cc087221 */ /* 0x000fe20000010000 */
[----:B------:R-:W-:Y:S03]  /*18be0*/  FADD.FTZ R0, R207, R9 ;  /* 0x00000009cf007221 */ /* 0x000fe60000010000 */
[C---:B------:R-:W-:Y:S04]  /*18bf0*/  HMMA.16816.F32 R156, R168.reuse, R158, R16 ;  /* 0x0000009ea89c723c */ /* 0x040fe80000001810 */
[----:B------:R-:W-:Y:S01]  /*18c00*/  FADD.FTZ R9, R206, R0 ;  /* 0x00000000ce097221 */ /* 0x000fe20000010000 */
[----:B------:R-:W-:Y:S03]  /*18c10*/  FADD.FTZ R0, R205, R8 ;  /* 0x00000008cd007221 */ /* 0x000fe60000010000 */
[-C--:B-1----:R-:W-:Y:S03]  /*18c20*/  HMMA.16816.F32 R68, R168, R28.reuse, R68 ;  /* 0x0000001ca844723c */ /* 0x082fe60000001844 */
        /* <DEDUP_REMOVED lines=23> */
[----:B------:R-:W-:Y:S01]  /*18da0*/  IMAD.MOV.U32 R143, RZ, RZ, R137 ;  /* 0x000000ffff8f7224 */ /* 0x000fe200078e0089 */
[C---:B------:R-:W-:Y:S04]  /*18db0*/  HMMA.16816.F32 R88, R164.reuse, R44, R88 ;  /* 0x0000002ca458723c */ /* 0x040fe80000001858 */
[----:B------:R-:W-:Y:S01]  /*18dc0*/  FADD.FTZ R3, R187, R3 ;  /* 0x00000003bb037221 */ /* 0x000fe20000010000 */
[----:B------:R-:W-:Y:S01]  /*18dd0*/  FADD.FTZ R2, R188, R2 ;  /* 0x00000002bc027221 */ /* 0x000fe20000010000 */
[----:B------:R-:W-:Y:S02]  /*18de0*/  IMAD.MOV.U32 R141, RZ, RZ, R139 ;  /* 0x000000ffff8d7224 */ /* 0x000fe400078e008b */
        /* <DEDUP_REMOVED lines=15> */
[-C--:B------:R-:W-:Y:S03]  /*18ee0*/  HMMA.16816.F32 R164, R164, R6.reuse, R20 ;  /* 0x00000006a4a4723c */ /* 0x080fe60000001814 */
        /* <DEDUP_REMOVED lines=10> */
[----:B------:R-:W-:Y:S01]  /*18f90*/  HMMA.16816.F32 R168, R168, R6, R24 ;  /* 0x00000006a8a8723c */ /* 0x000fe20000001818 */
[----:B------:R1:W-:Y:S03]  /*18fa0*/  STL [R1+0xc], R4 ;  /* 0x00000c0401007387 */ /* 0x0003e60000100800 */
[----:B------:R-:W-:Y:S01]  /*18fb0*/  FADD.FTZ R0, R190, R0 ;  /* 0x00000000be007221 */ /* 0x000fe20000010000 */
[----:B------:R1:W-:Y:S04]  /*18fc0*/  STL [R1+0x10], R3 ;  /* 0x0000100301007387 */ /* 0x0003e80000100800 */
[----:B------:R1:W-:Y:S04]  /*18fd0*/  STL [R1+0x14], R2 ;  /* 0x0000140201007387 */ /* 0x0003e80000100800 */
[----:B------:R1:W-:Y:S01]  /*18fe0*/  STL [R1+0x18], R0 ;  /* 0x0000180001007387 */ /* 0x0003e20000100800 */
[----:B------:R-:W-:Y:S06]  /*18ff0*/  BRA.U UP0, `(.L_x_576) ;  /* 0xffffffb500e47547 */ /* 0x000fec000b83ffff */
.L_x_575:
[----:B-1----:R-:W2:Y:S01]  /*19000*/  LDL.LU R3, [R1+0xc] ;  /* 0x00000c0001037983 */ /* 0x002ea20000300800 */
[----:B------:R-:W1:Y:S03]  /*19010*/  LDCU UR4, c[0x0][0x4fc] ;  /* 0x00009f80ff0477ac */ /* 0x000e660008000800 */
[----:B------:R-:W3:Y:S01]  /*19020*/  LDL.LU R2, [R1+0x10] ;  /* 0x0000100001027983 */ /* 0x000ee20000300800 */
[----:B------:R-:W-:Y:S01]  /*19030*/  UISETP.NE.AND UP3, UPT, UR18, -0x1, UPT ;  /* 0xffffffff1200788c */ /* 0x000fe2000bf65270 */
[----:B------:R-:W4:Y:S01]  /*19040*/  S2UR UR12, SR_CTAID.Y ;  /* 0x00000000000c79c3 */ /* 0x000f220000002600 */
[----:B------:R-:W1:Y:S01]  /*19050*/  LDCU.U8 UR8, c[0x0][0x549] ;  /* 0x0000a920ff0877ac */ /* 0x000e620008000000 */
[----:B------:R-:W4:Y:S01]  /*19060*/  LDL.LU R6, [R1+0x14] ;  /* 0x0000140001067983 */ /* 0x000f220000300800 */
[----:B------:R-:W1:Y:S03]  /*19070*/  LDCU UR10, c[0x0][0x434] ;  /* 0x00008680ff0a77ac */ /* 0x000e660008000800 */
[----:B------:R-:W4:Y:S01]  /*19080*/  LDL.LU R5, [R1+0x18] ;  /* 0x0000180001057983 */ /* 0x000f220000300800 */
[----:B------:R-:W1:Y:S03]  /*19090*/  LDCU.U8 UR11, c[0x0][0x548] ;  /* 0x0000a900ff0b77ac */ /* 0x000e660008000000 */
[----:B------:R-:W4:Y:S04]  /*190a0*/  LDL.LU R7, [R1+0x34] ;  /* 0x0000340001077983 */ /* 0x000f280000300800 */
[----:B------:R-:W4:Y:S01]  /*190b0*/  LDL.LU R54, [R1+0x8] ;  /* 0x0000080001367983 */ /* 0x000f220000300800 */
[----:B------:R-:W-:Y:S01]  /*190c0*/  UISETP.NE.AND UP2, UPT, UR18, -0x1, UPT ;  /* 0xffffffff1200788c */ /* 0x000fe2000bf45270 */
[----:B------:R-:W1:Y:S02]  /*190d0*/  LDCU UR14, c[0x0][0x434] ;  /* 0x00008680ff0e77ac */ /* 0x000e640008000800 */
[----:B-1----:R-:W-:Y:S01]  /*190e0*/  UISETP.NE.AND UP1, UPT, UR8, URZ, UPT ;  /* 0x000000ff0800728c */ /* 0x002fe2000bf25270 */
[----:B------:R-:W1:Y:S03]  /*190f0*/  S2UR UR8, SR_CTAID.X ;  /* 0x00000000000879c3 */ /* 0x000e660000002500 */
[----:B------:R-:W-:-:S07]  /*19100*/  UISETP.NE.AND UP0, UPT, UR11, URZ, !UP1 ;  /* 0x000000ff0b00728c */ /* 0x000fce000cf05270 */
[----:B------:R-:W1:Y:S01]  /*19110*/  @UP1 LDCU UR9, c[0x0][0x430] ;  /* 0x00008600ff0917ac */ /* 0x000e620008000800 */
[----:B------:R-:W2:Y:S01]  /*19120*/  @UP1 LDCU UR15, c[0x0][0x430] ;  /* 0x00008600ff0f17ac */ /* 0x000ea20008000800 */
[----:B-1----:R-:W-:Y:S01]  /*19130*/  @UP1 UIMAD UR14, UR9, UR10, URZ ;  /* 0x0000000a090e12a4 */ /* 0x002fe2000f8e02ff */
[----:B--2---:R-:W1:Y:S04]  /*19140*/  SHFL.BFLY PT, R0, R3, 0x2, 0x1f ;  /* 0x0c401f0003007f89 */ /* 0x004e6800000e0000 */
[----:B---3--:R-:W2:Y:S01]  /*19150*/  SHFL.BFLY PT, R4, R2, 0x2, 0x1f ;  /* 0x0c401f0002047f89 */ /* 0x008ea200000e0000 */
[----:B----45:R-:W-:-:S04]  /*19160*/  LOP3.LUT R214, R7, R214, RZ, 0xfc, !PT ;  /* 0x000000d607d67212 */ /* 0x030fc800078efcff */
[----:B------:R-:W-:Y:S01]  /*19170*/  LOP3.LUT R214, R214, 0x20, R54, 0xf8, !PT ;  /* 0x00000020d6d67812 */ /* 0x000fe200078ef836 */
[----:B-1----:R-:W-:Y:S02]  /*19180*/  FADD.FTZ R0, R0, R3 ;  /* 0x0000000300007221 */ /* 0x002fe40000010000 */
[----:B------:R-:W1:Y:S01]  /*19190*/  SHFL.BFLY PT, R3, R6, 0x2, 0x1f ;  /* 0x0c401f0006037f89 */ /* 0x000e6200000e0000 */
[----:B--2---:R-:W-:-:S03]  /*191a0*/  FADD.FTZ R4, R4, R2 ;  /* 0x0000000204047221 */ /* 0x004fc60000010000 */
[----:B------:R-:W2:Y:S04]  /*191b0*/  SHFL.BFLY PT, R52, R0, 0x1, 0x1f ;  /* 0x0c201f0000347f89 */ /* 0x000ea800000e0000 */
[----:B------:R-:W3:Y:S04]  /*191c0*/  SHFL.BFLY PT, R2, R5, 0x2, 0x1f ;  /* 0x0c401f0005027f89 */ /* 0x000ee800000e0000 */
[----:B------:R-:W4:Y:S01]  /*191d0*/  SHFL.BFLY PT, R51, R4, 0x1, 0x1f ;  /* 0x0c201f0004337f89 */ /* 0x000f2200000e0000 */
[----:B-1----:R-:W-:Y:S01]  /*191e0*/  FADD.FTZ R3, R3, R6 ;  /* 0x0000000603037221 */ /* 0x002fe20000010000 */
[----:B--2---:R-:W-:-:S04]  /*191f0*/  FADD.FTZ R52, R0, R52 ;  /* 0x0000003400347221 */ /* 0x004fc80000010000 */
[----:B------:R-:W1:Y:S01]  /*19200*/  SHFL.BFLY PT, R50, R3, 0x1, 0x1f ;  /* 0x0c201f0003327f89 */ /* 0x000e6200000e0000 */
[----:B------:R-:W-:Y:S01]  /*19210*/  LOP3.LUT R0, R54, 0xc0, RZ, 0xc0, !PT ;  /* 0x000000c036007812 */ /* 0x000fe200078ec0ff */
[----:B---3--:R-:W-:Y:S01]  /*19220*/  FADD.FTZ R2, R2, R5 ;  /* 0x0000000502027221 */ /* 0x008fe20000010000 */
[----:B------:R-:W2:Y:S01]  /*19230*/  MUFU.RCP R6, R52 ;  /* 0x0000003400067308 */ /* 0x000ea20000001000 */
[----:B------:R-:W-:Y:S01]  /*19240*/  FSETP.NE.FTZ.AND P3, PT, R52, RZ, PT ;  /* 0x000000ff3400720b */ /* 0x000fe20003f75000 */
[----:B----4-:R-:W-:Y:S02]  /*19250*/  FADD.FTZ R51, R4, R51 ;  /* 0x0000003304337221 */ /* 0x010fe40000010000 */
[----:B------:R-:W3:Y:S01]  /*19260*/  SHFL.BFLY PT, R53, R2, 0x1, 0x1f ;  /* 0x0c201f0002357f89 */ /* 0x000ee200000e0000 */
[----:B------:R-:W-:-:S03]  /*19270*/  LOP3.LUT R4, R0, 0x18, R217, 0xf8, !PT ;  /* 0x0000001800047812 */ /* 0x000fc600078ef8d9 */
[----:B------:R-:W4:Y:S01]  /*19280*/  MUFU.RCP R5, R51 ;  /* 0x0000003300057308 */ /* 0x000f220000001000 */
[----:B------:R-:W-:Y:S02]  /*19290*/  FSETP.NE.FTZ.AND P2, PT, R51, RZ, PT ;  /* 0x000000ff3300720b */ /* 0x000fe40003f55000 */
[----:B------:R-:W-:Y:S02]  /*192a0*/  LOP3.LUT R214, R214, R4, RZ, 0xfc, !PT ;  /* 0x00000004d6d67212 */ /* 0x000fe400078efcff */
[----:B------:R-:W-:Y:S02]  /*192b0*/  LOP3.LUT R4, R215, 0x20, RZ, 0xc0, !PT ;  /* 0x00000020d7047812 */ /* 0x000fe400078ec0ff */
[----:B--2---:R-:W-:Y:S01]  /*192c0*/  FSEL R0, R6, 1, P3 ;  /* 0x3f80000006007808 */ /* 0x004fe20001800000 */
[----:B-1----:R-:W-:-:S04]  /*192d0*/  FADD.FTZ R50, R3, R50 ;  /* 0x0000003203327221 */ /* 0x002fc80000010000 */
[----:B------:R-:W-:Y:S01]  /*192e0*/  FMUL.FTZ R0, R0, UR4 ;  /* 0x0000000400007c20 */ /* 0x000fe20008410000 */
[----:B------:R-:W-:-:S03]  /*192f0*/  FSETP.NE.FTZ.AND P1, PT, R50, RZ, PT ;  /* 0x000000ff3200720b */ /* 0x000fc60003f35000 */
[----:B------:R-:W-:Y:S01]  /*19300*/  FMUL.FTZ R144, R0, R144 ;  /* 0x0000009000907220 */ /* 0x000fe20000410000 */
[----:B---3--:R-:W-:Y:S01]  /*19310*/  FADD.FTZ R53, R2, R53 ;  /* 0x0000003502357221 */ /* 0x008fe20000010000 */
        /* <DEDUP_REMOVED lines=24> */
[----:B------:R-:W-:-:S02]  /*194a0*/  FSETP.NE.FTZ.AND P0, PT, R53, RZ, PT ;  /* 0x000000ff3500720b */ /* 0x000fc40003f15000 */
[----:B----4-:R-:W-:Y:S02]  /*194b0*/  FSEL R3, R5, 1, P2 ;  /* 0x3f80000005037808 */ /* 0x010fe40001000000 */
[----:B------:R-:W-:Y:S02]  /*194c0*/  F2FP.F16.F32.PACK_AB R48, R48, R144 ;  /* 0x000000903030723e */ /* 0x000fe400000000ff */
[----:B------:R-:W-:Y:S01]  /*194d0*/  F2FP.F16.F32.PACK_AB R41, R41, R68 ;  /* 0x000000442929723e */ /* 0x000fe200000000ff */
[----:B------:R-:W2:Y:S01]  /*194e0*/  MUFU.RCP R0, R53 ;  /* 0x0000003500007308 */ /* 0x000ea20000001000 */
[----:B------:R-:W-:Y:S01]  /*194f0*/  FMUL.FTZ R3, R3, UR4 ;  /* 0x0000000403037c20 */ /* 0x000fe20008410000 */
[----:B------:R-:W-:Y:S02]  /*19500*/  F2FP.F16.F32.PACK_AB R37, R37, R80 ;  /* 0x000000502525723e */ /* 0x000fe400000000ff */
[----:B------:R-:W-:Y:S01]  /*19510*/  F2FP.F16.F32.PACK_AB R33, R33, R84 ;  /* 0x000000542121723e */ /* 0x000fe200000000ff */
[C---:B------:R-:W-:Y:S01]  /*19520*/  FMUL.FTZ R146, R3.reuse, R146 ;  /* 0x0000009203927220 */ /* 0x040fe20000410000 */
[C---:B------:R-:W-:Y:S01]  /*19530*/  FMUL.FTZ R47, R3.reuse, R147 ;  /* 0x00000093032f7220 */ /* 0x040fe20000410000 */
[C---:B------:R-:W-:Y:S01]  /*19540*/  FMUL.FTZ R158, R3.reuse, R158 ;  /* 0x0000009e039e7220 */ /* 0x040fe20000410000 */
[C---:B------:R-:W-:Y:S01]  /*19550*/  FMUL.FTZ R159, R3.reuse, R159 ;  /* 0x0000009f039f7220 */ /* 0x040fe20000410000 */
[C---:B------:R-:W-:Y:S01]  /*19560*/  FMUL.FTZ R70, R3.reuse, R70 ;  /* 0x0000004603467220 */ /* 0x040fe20000410000 */
[----:B-1----:R-:W-:Y:S01]  /*19570*/  FSEL R2, R2, 1, P1 ;  /* 0x3f80000002027808 */ /* 0x002fe20000800000 */
[----:B------:R-:W-:Y:S01]  /*19580*/  FMUL.FTZ R40, R3, R71 ;  /* 0x0000004703287220 */ /* 0x000fe20000410000 */
[----:B------:R-:W-:Y:S01]  /*19590*/  F2FP.F16.F32.PACK_AB R47, R47, R146 ;  /* 0x000000922f2f723e */ /* 0x000fe200000000ff */
[C---:B------:R-:W-:Y:S01]  /*195a0*/  FMUL.FTZ R82, R3.reuse, R82 ;  /* 0x0000005203527220 */ /* 0x040fe20000410000 */
[C---:B------:R-:W-:Y:S01]  /*195b0*/  FMUL.FTZ R36, R3.reuse, R83 ;  /* 0x0000005303247220 */ /* 0x040fe20000410000 */
        /* <DEDUP_REMOVED lines=9> */
[----:B------:R-:W1:Y:S01]  /*19650*/  @!UP3 LDCU.64 UR4, c[0x0][0x400] ;  /* 0x00008000ff04b7ac */ /* 0x000e620008000a00 */
        /* <DEDUP_REMOVED lines=45> */
[----:B------:R-:W-:Y:S01]  /*19930*/  F2FP.F16.F32.PACK_AB R2, R157, R156 ;  /* 0x0000009c9d02723e */ /* 0x000fe200000000ff */
[C---:B------:R-:W-:Y:S01]  /*19940*/  FMUL.FTZ R98, R3.reuse, R98 ;  /* 0x0000006203627220 */ /* 0x040fe20000410000 */
[----:B------:R-:W-:Y:S01]  /*19950*/  IADD3 R4, PT, PT, R0, -R4, RZ ;  /* 0x8000000400047210 */ /* 0x000fe20007ffe0ff */
        /* <DEDUP_REMOVED lines=14> */
[----:B------:R-:W-:Y:S01]  /*19a40*/  STS [R0], R48 ;  /* 0x0000003000007388 */ /* 0x000fe20000000800 */
[----:B------:R-:W-:Y:S01]  /*19a50*/  F2FP.F16.F32.PACK_AB R49, R49, R148 ;  /* 0x000000943131723e */ /* 0x000fe200000000ff */
[----:B-1----:R-:W-:Y:S01]  /*19a60*/  @!UP3 UIMAD.WIDE.U32 UR16, UR12, UR4, URZ ;  /* 0x000000040c10b2a5 */ /* 0x002fe2000f8e00ff */
[----:B------:R-:W-:Y:S01]  /*19a70*/  F2FP.F16.F32.PACK_AB R5, R5, R150 ;  /* 0x000000960505723e */ /* 0x000fe200000000ff */
[----:B------:R-:W-:Y:S01]  /*19a80*/  STS [R0+0x200], R47 ;  /* 0x0002002f00007388 */ /* 0x000fe20000000800 */
[----:B------:R-:W-:Y:S01]  /*19a90*/  F2FP.F16.F32.PACK_AB R46, R46, R152 ;  /* 0x000000982e2e723e */ /* 0x000fe200000000ff */
[----:B------:R-:W-:Y:S01]  /*19aa0*/  @!UP3 UIMAD UR13, UR12, UR5, UR17 ;  /* 0x000000050c0db2a4 */ /* 0x000fe2000f8e0211 */
[----:B------:R-:W-:Y:S01]  /*19ab0*/  F2FP.F16.F32.PACK_AB R155, R155, R154 ;  /* 0x0000009a9b9b723e */ /* 0x000fe200000000ff */
[----:B------:R1:W-:Y:S01]  /*19ac0*/  STS [R4+0x10], R2 ;  /* 0x0000100204007388 */ /* 0x0003e20000000800 */
[----:B------:R-:W-:Y:S01]  /*19ad0*/  F2FP.F16.F32.PACK_AB R40, R40, R70 ;  /* 0x000000462828723e */ /* 0x000fe200000000ff */
[----:B------:R-:W2:Y:S01]  /*19ae0*/  @UP3 LDCU.64 UR4, c[0x0][0x408] ;  /* 0x00008100ff0437ac */ /* 0x000ea20008000a00 */
[----:B------:R-:W-:Y:S01]  /*19af0*/  F2FP.F16.F32.PACK_AB R36, R36, R82 ;  /* 0x000000522424723e */ /* 0x000fe200000000ff */
[----:B------:R3:W-:Y:S01]  /*19b00*/  STS [R4+0x210], R3 ;  /* 0x0002100304007388 */ /* 0x0007e20000000800 */
        /* <DEDUP_REMOVED lines=13> */
[----:B--2---:R-:W-:Y:S01]  /*19be0*/  @UP3 UIMAD.WIDE.U32 UR22, UR18, UR4, URZ ;  /* 0x00000004121632a5 */ /* 0x004fe2000f8e00ff */
[----:B------:R-:W-:Y:S01]  /*19bf0*/  F2FP.F16.F32.PACK_AB R27, R27, R92 ;  /* 0x0000005c1b1b723e */ /* 0x000fe200000000ff */
[----:B------:R-:W2:Y:S01]  /*19c00*/  S2UR UR4, SR_CTAID.Z ;  /* 0x00000000000479c3 */ /* 0x000ea20000002700 */
[----:B-1----:R-:W-:Y:S01]  /*19c10*/  LOP3.LUT R2, R215, 0x40, RZ, 0xc0, !PT ;  /* 0x00000040d7027812 */ /* 0x002fe200078ec0ff */
[----:B------:R-:W-:Y:S01]  /*19c20*/  @UP3 UIMAD UR13, UR18, UR5, UR23 ;  /* 0x00000005120d32a4 */ /* 0x000fe2000f8e0217 */
[----:B------:R-:W-:Y:S01]  /*19c30*/  F2FP.F16.F32.PACK_AB R26, R26, R94 ;  /* 0x0000005e1a1a723e */ /* 0x000fe200000000ff */
[----:B------:R-:W-:Y:S01]  /*19c40*/  @!UP2 UIMAD UR18, UR12, UR10, URZ ;  /* 0x0000000a0c12a2a4 */ /* 0x000fe2000f8e02ff */
[-C--:B---3--:R-:W-:Y:S01]  /*19c50*/  IADD3 R3, PT, PT, R0, -R2.reuse, RZ ;  /* 0x8000000200037210 */ /* 0x088fe20007ffe0ff */
[----:B------:R-:W-:Y:S01]  /*19c60*/  @UP1 UMOV UR5, 0x1 ;  /* 0x0000000100051882 */ /* 0x000fe20000000000 */
[----:B------:R-:W-:Y:S01]  /*19c70*/  IADD3 R2, PT, PT, R4, -R2, RZ ;  /* 0x8000000204027210 */ /* 0x000fe20007ffe0ff */
[----:B------:R-:W-:Y:S01]  /*19c80*/  @UP3 UMOV UR16, UR22 ;  /* 0x0000001600103c82 */ /* 0x000fe20008000000 */
        /* <DEDUP_REMOVED lines=35> */
[----:B------:R-:W-:-:S03]  /*19ec0*/  F2FP.F16.F32.PACK_AB R42, R42, R166 ;  /* 0x000000a62a2a723e */ /* 0x000fc600000000ff */
        /* <DEDUP_REMOVED lines=20> */
[----:B------:R3:W-:Y:S04]  /*1a010*/  STS [R3+0x4020], R9 ;  /* 0x0040200903007388 */ /* 0x0007e80000000800 */
[----:B------:R4:W-:Y:S04]  /*1a020*/  STS [R3+0x4220], R8 ;  /* 0x0042200803007388 */ /* 0x0009e80000000800 */
[----:B------:R-:W-:Y:S04]  /*1a030*/  STS [R2+0x4030], R7 ;  /* 0x0040300702007388 */ /* 0x000fe80000000800 */
[----:B------:R-:W-:Y:S01]  /*1a040*/  STS [R2+0x4230], R6 ;  /* 0x0042300602007388 */ /* 0x000fe20000000800 */
[----:B-1----:R-:W-:-:S03]  /*1a050*/  LOP3.LUT R0, R217, 0x18, RZ, 0xc0, !PT ;  /* 0x00000018d9007812 */ /* 0x002fc600078ec0ff */
[----:B------:R-:W-:Y:S01]  /*1a060*/  STS [R3+0x5020], R45 ;  /* 0x0050202d03007388 */ /* 0x000fe20000000800 */
[----:B------:R-:W-:-:S03]  /*1a070*/  LOP3.LUT R0, R0, 0xd8, R54, 0x78, !PT ;  /* 0x000000d800007812 */ /* 0x000fc600078e7836 */
[----:B------:R1:W-:Y:S01]  /*1a080*/  STS [R3+0x5220], R44 ;  /* 0x0052202c03007388 */ /* 0x0003e20000000800 */
[----:B------:R-:W-:-:S03]  /*1a090*/  LOP3.LUT R0, R0, 0x1f20, R54, 0xf8, !PT ;  /* 0x00001f2000007812 */ /* 0x000fc600078ef836 */
[----:B------:R-:W-:Y:S01]  /*1a0a0*/  STS [R2+0x5030], R43 ;  /* 0x0050302b02007388 */ /* 0x000fe20000000800 */
[----:B---3--:R3:W1:Y:S01]  /*1a0b0*/  @P3 MUFU.LG2 R9, R52 ;  /* 0x0000003400093308 */ /* 0x0086620000000c00 */
[----:B------:R-:W-:Y:S01]  /*1a0c0*/  LEA R24, R0, UR6, 0x1 ;  /* 0x0000000600187c11 */ /* 0x000fe2000f8e08ff */
[----:B------:R-:W-:Y:S01]  /*1a0d0*/  USHF.R.S32.HI UR6, URZ, 0x1f, UR18 ;  /* 0x0000001fff067899 */ /* 0x000fe20008011412 */
[----:B------:R2:W-:Y:S05]  /*1a0e0*/  STS [R2+0x5230], R42 ;  /* 0x0052302a02007388 */ /* 0x0005ea0000000800 */
[----:B----4-:R3:W4:Y:S08]  /*1a0f0*/  @P1 MUFU.LG2 R8, R50 ;  /* 0x0000003200081308 */ /* 0x0107300000000c00 */
[----:B-1----:R3:W1:Y:S01]  /*1a100*/  @P2 MUFU.LG2 R3, R51 ;  /* 0x0000003300032308 */ /* 0x0026620000000c00 */
[----:B--2---:R-:W2:Y:S01]  /*1a110*/  @P3 LDC R2, c[0x0][0x458] ;  /* 0x00011600ff023b82 */ /* 0x004ea20000000800 */
[----:B----4-:R-:W-:Y:S05]  /*1a120*/  BRA.U UP1, `(.L_x_579) ;  /* 0x0000000101207547 */ /* 0x010fea000b800000 */
[----:B------:R-:W-:Y:S01]  /*1a130*/  UISETP.NE.AND UP1, UPT, UR11, URZ, UPT ;  /* 0x000000ff0b00728c */ /* 0x000fe2000bf25270 */
[----:B------:R-:W4:Y:S10]  /*1a140*/  LDCU UR9, c[0x0][0x3e0] ;  /* 0x00007c00ff0977ac */ /* 0x000f340008000800 */
[----:B------:R-:W4:Y:S01]  /*1a150*/  @UP1 LDCU UR5, c[0x0][0x454] ;  /* 0x00008a80ff0517ac */ /* 0x000f220008000800 */
[----:B------:R-:W-:Y:S01]  /*1a160*/  @UP1 UMOV UR15, 0x1 ;  /* 0x00000001000f1882 */ /* 0x000fe20000000000 */
[----:B------:R-:W1:Y:S01]  /*1a170*/  @UP1 LDCU UR14, c[0x0][0x454] ;  /* 0x00008a80ff0e17ac */ /* 0x000e620008000800 */
[----:B------:R-:W-:Y:S01]  /*1a180*/  @!UP1 UMOV UR15, 0x1 ;  /* 0x00000001000f9882 */ /* 0x000fe20000000000 */
[----:B----4-:R-:W-:-:S02]  /*1a190*/  @UP1 UIMAD UR5, UR5, UR9, URZ ;  /* 0x00000009050512a4 */ /* 0x010fc4000f8e02ff */
[----:B-1----:R-:W-:-:S12]  /*1a1a0*/  @!UP1 UIMAD UR5, UR10, UR9, URZ ;  /* 0x000000090a0592a4 */ /* 0x002fd8000f8e02ff */
.L_x_579:
[----:B------:R-:W-:Y:S01]  /*1a1b0*/  BAR.SYNC.DEFER_BLOCKING 0x0 ;  /* 0x0000000000007b1d */ /* 0x000fe20000010000 */
[----:B------:R-:W-:Y:S01]  /*1a1c0*/  @P3 FMUL.FTZ R0, R9, 0.69314718246459960938 ;  /* 0x3f31721809003820 */ /* 0x000fe20000410000 */
[----:B------:R-:W-:Y:S01]  /*1a1d0*/  MOV R19, 0x7f800000 ;  /* 0x7f80000000137802 */ /* 0x000fe20000000f00 */
[----:B------:R-:W-:Y:S01]  /*1a1e0*/  UIMAD UR14, UR4, UR14, URZ ;  /* 0x0000000e040e72a4 */ /* 0x000fe2000f8e02ff */
[----:B-1----:R-:W-:Y:S01]  /*1a1f0*/  @P2 FMUL.FTZ R3, R3, 0.69314718246459960938 ;  /* 0x3f31721803032820 */ /* 0x002fe20000410000 */
[----:B--2---:R-:W-:-:S03]  /*1a200*/  @P3 FFMA.FTZ R19, R140, R2, R0 ;  /* 0x000000028c133223 */ /* 0x004fc60000010000 */
[----:B------:R-:W1:Y:S01]  /*1a210*/  @P1 LDC R6, c[0x0][0x458] ;  /* 0x00011600ff061b82 */ /* 0x000e620000000800 */
[----:B------:R-:W2:Y:S01]  /*1a220*/  @P0 MUFU.LG2 R4, R53 ;  /* 0x0000003500040308 */ /* 0x000ea20000000c00 */
[----:B------:R-:W4:Y:S01]  /*1a230*/  S2R R22, SR_CTAID.X ;  /* 0x0000000000167919 */ /* 0x000f220000002500 */
[----:B------:R-:W-:Y:S01]  /*1a240*/  LOP3.LUT P3, RZ, R217, 0x3, RZ, 0xc0, !PT ;  /* 0x00000003d9ff7812 */ /* 0x000fe2000786c0ff */
[----:B------:R-:W-:Y:S01]  /*1a250*/  UIMAD UR10, UR8, UR15, URZ ;  /* 0x0000000f080a72a4 */ /* 0x000fe2000f8e02ff */
[----:B------:R-:W-:Y:S01]  /*1a260*/  @P1 FMUL.FTZ R2, R8, 0.69314718246459960938 ;  /* 0x3f31721808021820 */ /* 0x000fe20000410000 */
[----:B------:R-:W-:Y:S01]  /*1a270*/  USEL UR18, UR18, URZ, UP0 ;  /* 0x000000ff12127287 */ /* 0x000fe20008000000 */
[----:B------:R-:W-:Y:S01]  /*1a280*/  BSSY.RECONVERGENT B0, `(.L_x_580) ;  /* 0x0000039000007945 */ /* 0x000fe20003800200 */
[----:B------:R-:W5:Y:S01]  /*1a290*/  @P2 LDC R7, c[0x0][0x458] ;  /* 0x00011600ff072b82 */ /* 0x000f620000000800 */
[----:B------:R-:W-:Y:S01]  /*1a2a0*/  @!UP0 UIMAD UR14, UR12, UR5, UR14 ;  /* 0x000000050c0e82a4 */ /* 0x000fe2000f8e020e */
[----:B------:R-:W-:Y:S01]  /*1a2b0*/  MOV R17, 0x7f800000 ;  /* 0x7f80000000117802 */ /* 0x000fe20000000f00 */
[----:B------:R-:W-:Y:S01]  /*1a2c0*/  USHF.L.U32 UR10, UR10, 0x7, URZ ;  /* 0x000000070a0a7899 */ /* 0x000fe200080006ff */
[----:B------:R-:W-:Y:S01]  /*1a2d0*/  MOV R18, 0x7f800000 ;  /* 0x7f80000000127802 */ /* 0x000fe20000000f00 */
[----:B------:R-:W-:Y:S01]  /*1a2e0*/  USEL UR6, UR6, URZ, UP0 ;  /* 0x000000ff06067287 */ /* 0x000fe20008000000 */
[----:B------:R-:W-:Y:S01]  /*1a2f0*/  MOV R16, 0x7f800000 ;  /* 0x7f80000000107802 */ /* 0x000fe20000000f00 */
[----:B------:R-:W-:Y:S01]  /*1a300*/  USHF.R.S32.HI UR9, URZ, 0x1f, UR14 ;  /* 0x0000001fff097899 */ /* 0x000fe2000801140e */
[----:B------:R-:W3:Y:S01]  /*1a310*/  @P0 LDC R5, c[0x0][0x458] ;  /* 0x00011600ff050b82 */ /* 0x000ee20000000800 */
[----:B------:R-:W-:Y:S01]  /*1a320*/  USHF.R.S32.HI UR5, URZ, 0x1f, UR10 ;  /* 0x0000001fff057899 */ /* 0x000fe2000801140a */
[----:B------:R1:W3:Y:S01]  /*1a330*/  LDS.128 R28, [R24+0x1800] ;  /* 0x00180000181c7984 */ /* 0x0002e20000000c00 */
[----:B------:R-:W-:Y:S01]  /*1a340*/  UIADD3 UR18, UP1, UP0, UR10, UR18, UR14 ;  /* 0x000000120a127290 */ /* 0x000fe2000f83e00e */
[----:B--2---:R-:W-:-:S03]  /*1a350*/  @P0 FMUL.FTZ R0, R4, 0.69314718246459960938 ;  /* 0x3f31721804000820 */ /* 0x004fc60000410000 */
[----:B------:R-:W-:Y:S01]  /*1a360*/  UIADD3.X UR5, UPT, UPT, UR5, UR6, UR9, UP1, UP0 ;  /* 0x0000000605057290 */ /* 0x000fe20008fe0409 */
[----:B-1----:R-:W-:Y:S01]  /*1a370*/  @P1 FFMA.FTZ R17, R138, R6, R2 ;  /* 0x000000068a111223 */ /* 0x002fe20000010002 */
[----:B------:R-:W-:Y:S01]  /*1a380*/  SHF.R.U32.HI R2, RZ, 0x2, R217 ;  /* 0x00000002ff027819 */ /* 0x000fe200000116d9 */
[----:B-----5:R-:W-:Y:S01]  /*1a390*/  @P2 FFMA.FTZ R18, R139, R7, R3 ;  /* 0x000000078b122223 */ /* 0x020fe20000010003 */
[----:B---3--:R-:W-:Y:S01]  /*1a3a0*/  @P0 FFMA.FTZ R16, R137, R5, R0 ;  /* 0x0000000589100223 */ /* 0x008fe20000010000 */
[----:B----4-:R-:W-:Y:S07]  /*1a3b0*/  @P3 BRA `(.L_x_581) ;  /* 0x0000000000943947 */ /* 0x010fee0003800000 */
        /* <DEDUP_REMOVED lines=11> */
[C---:B------:R-:W-:Y:S01]  /*1a470*/  @!P6 IADD3 R4, P0, PT, R0.reuse, UR18, RZ ;  /* 0x000000120004ec10 */ /* 0x040fe2000ff1e0ff */
[----:B------:R-:W-:Y:S01]  /*1a480*/  @!P5 IMAD R5, R5, UR15, RZ ;  /* 0x0000000f0505dc24 */ /* 0x000fe2000f8e02ff */
[----:B------:R-:W2:Y:S01]  /*1a490*/  @!P5 LDC.64 R12, c[0x0][0x420] ;  /* 0x00010800ff0cdb82 */ /* 0x000ea20000000a00 */
[----:B------:R-:W-:Y:S01]  /*1a4a0*/  @!P4 IMAD R7, R7, UR15, RZ ;  /* 0x0000000f0707cc24 */ /* 0x000fe2000f8e02ff */
[----:B------:R-:W-:Y:S01]  /*1a4b0*/  @!P6 LEA.HI.X.SX32 R8, R0, UR5, 0x1, P0 ;  /* 0x000000050008ec11 */ /* 0x000fe200080f0eff */
[----:B------:R-:W-:Y:S01]  /*1a4c0*/  @!P3 IMAD R6, R6, UR15, RZ ;  /* 0x0000000f0606bc24 */ /* 0x000fe2000f8e02ff */
[----:B------:R-:W-:-:S04]  /*1a4d0*/  @!P5 IADD3 R0, P0, PT, R5, UR18, RZ ;  /* 0x000000120500dc10 */ /* 0x000fc8000ff1e0ff */
[----:B------:R-:W3:Y:S08]  /*1a4e0*/  @!P4 LDC.64 R14, c[0x0][0x420] ;  /* 0x00010800ff0ecb82 */ /* 0x000ef00000000a00 */
[----:B------:R-:W4:Y:S01]  /*1a4f0*/  @!P3 LDC.64 R20, c[0x0][0x420] ;  /* 0x00010800ff14bb82 */ /* 0x000f220000000a00 */
[----:B-1----:R-:W-:-:S04]  /*1a500*/  @!P6 LEA R10, P1, R4, R10, 0x2 ;  /* 0x0000000a040ae211 */ /* 0x002fc800078210ff */
        /* <DEDUP_REMOVED lines=16> */
.L_x_581:
[----:B------:R-:W-:Y:S05]  /*1a610*/  BSYNC.RECONVERGENT B0 ;  /* 0x0000000000007941 */ /* 0x000fea0003800200 */
.L_x_580:
[----:B------:R2:W5:Y:S04]  /*1a620*/  LDL R27, [R1+0x1c] ;  /* 0x00001c00011b7983 */ /* 0x0005680000100800 */
[----:B------:R2:W5:Y:S01]  /*1a630*/  LDL R26, [R1+0x30] ;  /* 0x00003000011a7983 */ /* 0x0005620000100800 */
[----:B------:R-:W-:Y:S01]  /*1a640*/  MOV R3, RZ ;  /* 0x000000ff00037202 */ /* 0x000fe20000000f00 */
[----:B------:R-:W3:Y:S01]  /*1a650*/  LDCU.64 UR8, c[0x0][0x410] ;  /* 0x00008200ff0877ac */ /* 0x000ee20008000a00 */
[C---:B------:R-:W-:Y:S01]  /*1a660*/  VIADD R0, R2.reuse, 0x20 ;  /* 0x0000002002007836 */ /* 0x040fe20000000000 */
[----:B-1----:R2:W1:Y:S01]  /*1a670*/  LDS.128 R16, [R24+0x2000] ;  /* 0x0020000018107984 */ /* 0x0024620000000c00 */
[----:B------:R-:W-:Y:S01]  /*1a680*/  ISETP.GE.AND P3, PT, R2, UR7, PT ;  /* 0x0000000702007c0c */ /* 0x000fe2000bf66270 */
[----:B------:R-:W-:Y:S01]  /*1a690*/  IMAD.WIDE.U32 R6, R22, 0x80, R2 ;  /* 0x0000008016067825 */ /* 0x000fe200078e0002 */
[----:B------:R-:W-:Y:S01]  /*1a6a0*/  IADD3 R4, P0, PT, R242, UR16, RZ ;  /* 0x00000010f2047c10 */ /* 0x000fe2000ff1e0ff */
[----:B------:R2:W4:Y:S01]  /*1a6b0*/  LDS.128 R20, [R24] ;  /* 0x0000000018147984 */ /* 0x0005220000000c00 */
[----:B------:R-:W-:Y:S01]  /*1a6c0*/  ISETP.GE.AND P2, PT, R0, UR7, PT ;  /* 0x0000000700007c0c */ /* 0x000fe2000bf46270 */
[C---:B------:R-:W-:Y:S01]  /*1a6d0*/  VIADD R3, R2.reuse, 0x40 ;  /* 0x0000004002037836 */ /* 0x040fe20000000000 */
[----:B------:R-:W-:Y:S01]  /*1a6e0*/  IADD3 R2, PT, PT, R2, 0x60, RZ ;  /* 0x0000006002027810 */ /* 0x000fe20007ffe0ff */
[----:B------:R2:W1:Y:S01]  /*1a6f0*/  LDS.128 R12, [R24+0x4000] ;  /* 0x00400000180c7984 */ /* 0x0004620000000c00 */
[----:B------:R-:W-:Y:S01]  /*1a700*/  IMAD.X R5, RZ, RZ, UR13, P0 ;  /* 0x0000000dff057e24 */ /* 0x000fe200080e06ff */
[----:B------:R-:W-:Y:S01]  /*1a710*/  BSSY.RECONVERGENT B0, `(.L_x_582) ;  /* 0x0000018000007945 */ /* 0x000fe20003800200 */
[----:B------:R-:W-:-:S02]  /*1a720*/  ISETP.GE.AND P0, PT, R2, UR7, PT ;  /* 0x0000000702007c0c */ /* 0x000fc4000bf06270 */
[----:B------:R-:W-:Y:S02]  /*1a730*/  ISETP.GE.AND P1, PT, R3, UR7, PT ;  /* 0x0000000703007c0c */ /* 0x000fe4000bf26270 */
[----:B---3--:R-:W-:Y:S01]  /*1a740*/  MOV R0, UR8 ;  /* 0x0000000800007c02 */ /* 0x008fe20008000f00 */
[----:B------:R-:W-:-:S04]  /*1a750*/  IMAD.U32 R2, RZ, RZ, UR9 ;  /* 0x00000009ff027e24 */ /* 0x000fc8000f8e00ff */
[----:B------:R-:W-:-:S04]  /*1a760*/  IMAD.WIDE.U32 R10, R0, UR4, R4 ;  /* 0x00000004000a7c25 */ /* 0x000fc8000f8e0004 */
[----:B------:R-:W-:Y:S01]  /*1a770*/  IMAD R9, R2, UR4, R11 ;  /* 0x0000000402097c24 */ /* 0x000fe2000f8e020b */
[----:B------:R-:W-:Y:S06]  /*1a780*/  @P3 BRA `(.L_x_583) ;  /* 0x0000000000403947 */ /* 0x000fec0003800000 */
[----:B------:R-:W3:Y:S01]  /*1a790*/  LDCU.64 UR8, c[0x0][0x408] ;  /* 0x00008100ff0877ac */ /* 0x000ee20008000a00 */
[----:B------:R-:W-:Y:S01]  /*1a7a0*/  IMAD.MOV.U32 R8, RZ, RZ, R10 ;  /* 0x000000ffff087224 */ /* 0x000fe200078e000a */
[----:B------:R-:W2:Y:S01]  /*1a7b0*/  LDCU UR6, c[0x0][0x440] ;  /* 0x00008800ff0677ac */ /* 0x000ea20008000800 */
[----:B------:R-:W4:Y:S01]  /*1a7c0*/  LDCU.64 UR4, c[0x0][0x3f0] ;  /* 0x00007e00ff0477ac */ /* 0x000f220008000a00 */
[----:B---3--:R-:W-:Y:S02]  /*1a7d0*/  IMAD R0, R7, UR8, RZ ;  /* 0x0000000807007c24 */ /* 0x008fe4000f8e02ff */
[----:B------:R-:W-:Y:S01]  /*1a7e0*/  IMAD.WIDE.U32 R4, R6, UR8, R8 ;  /* 0x0000000806047c25 */ /* 0x000fe2000f8e0008 */
[----:B--2---:R-:W-:-:S03]  /*1a7f0*/  ISETP.GE.AND P5, PT, R242, UR6, PT ;  /* 0x00000006f2007c0c */ /* 0x004fc6000bfa6270 */
[----:B------:R-:W-:Y:S01]  /*1a800*/  IMAD R0, R6, UR9, R0 ;  /* 0x0000000906007c24 */ /* 0x000fe2000f8e0200 */
[----:B-----5:R-:W-:Y:S02]  /*1a810*/  ISETP.GE.AND P4, PT, R27, UR6, PT ;  /* 0x000000061b007c0c */ /* 0x020fe4000bf86270 */
[----:B------:R-:W-:Y:S01]  /*1a820*/  ISETP.GE.AND P3, PT, R26, UR6, PT ;  /* 0x000000061a007c0c */ /* 0x000fe2000bf66270 */
[----:B------:R-:W-:Y:S01]  /*1a830*/  IMAD.IADD R0, R0, 0x1, R5 ;  /* 0x0000000100007824 */ /* 0x000fe200078e0205 */
[----:B----4-:R-:W-:-:S04]  /*1a840*/  LEA R2, P6, R4, UR4, 0x1 ;  /* 0x0000000404027c11 */ /* 0x010fc8000f8c08ff */
[----:B------:R-:W-:-:S05]  /*1a850*/  LEA.HI.X R3, R4, UR5, R0, 0x1, P6 ;  /* 0x0000000504037c11 */ /* 0x000fca000b0f0c00 */
[----:B------:R3:W-:Y:S04]  /*1a860*/  @!P5 STG.E.128 desc[UR20][R2.64], R20 ;  /* 0x000000140200d986 */ /* 0x0007e8000c101d14 */
[----:B-1----:R3:W-:Y:S04]  /*1a870*/  @!P4 STG.E.128 desc[UR20][R2.64+0x40], R16 ;  /* 0x000040100200c986 */ /* 0x0027e8000c101d14 */
[----:B------:R3:W-:Y:S02]  /*1a880*/  @!P3 STG.E.128 desc[UR20][R2.64+0x80], R12 ;  /* 0x0000800c0200b986 */ /* 0x0007e4000c101d14 */
.L_x_583:
[----:B------:R-:W-:Y:S05]  /*1a890*/  BSYNC.RECONVERGENT B0 ;  /* 0x0000000000007941 */ /* 0x000fea0003800200 */
.L_x_582:
[----:B---34-:R3:W4:Y:S01]  /*1a8a0*/  LDS.128 R20, [R24+0x800] ;  /* 0x0008000018147984 */ /* 0x0187220000000c00 */
[----:B------:R-:W-:Y:S03]  /*1a8b0*/  BSSY.RECONVERGENT B0, `(.L_x_584) ;  /* 0x0000017000007945 */ /* 0x000fe60003800200 */
[----:B-1----:R3:W1:Y:S04]  /*1a8c0*/  LDS.128 R16, [R24+0x2800] ;  /* 0x0028000018107984 */ /* 0x0026680000000c00 */
[----:B------:R3:W1:Y:S01]  /*1a8d0*/  LDS.128 R12, [R24+0x4800] ;  /* 0x00480000180c7984 */ /* 0x0006620000000c00 */
[----:B------:R-:W-:Y:S05]  /*1a8e0*/  @P2 BRA `(.L_x_585) ;  /* 0x00000000004c2947 */ /* 0x000fea0003800000 */
[----:B------:R-:W2:Y:S01]  /*1a8f0*/  LDCU.64 UR8, c[0x0][0x408] ;  /* 0x00008100ff0877ac */ /* 0x000ea20008000a00 */
[----:B------:R-:W-:Y:S02]  /*1a900*/  IADD3 R0, P2, PT, R6, 0x20, RZ ;  /* 0x0000002006007810 */ /* 0x000fe40007f5e0ff */
[----:B------:R-:W-:Y:S01]  /*1a910*/  MOV R3, R9 ;  /* 0x0000000900037202 */ /* 0x000fe20000000f00 */
[----:B------:R-:W3:Y:S02]  /*1a920*/  LDCU UR6, c[0x0][0x440] ;  /* 0x00008800ff0677ac */ /* 0x000ee40008000800 */
[----:B------:R-:W-:Y:S01]  /*1a930*/  IMAD.X R2, RZ, RZ, R7, P2 ;  /* 0x000000ffff027224 */ /* 0x000fe200010e0607 */
[----:B------:R-:W4:Y:S03]  /*1a940*/  LDCU.64 UR4, c[0x0][0x3f0] ;  /* 0x00007e00ff0477ac */ /* 0x000f260008000a00 */
[----:B--2---:R-:W-:-:S02]  /*1a950*/  IMAD R25, R2, UR8, RZ ;  /* 0x0000000802197c24 */ /* 0x004fc4000f8e02ff */
[----:B------:R-:W-:Y:S01]  /*1a960*/  IMAD.MOV.U32 R2, RZ, RZ, R10 ;  /* 0x000000ffff027224 */ /* 0x000fe200078e000a */
[----:B---3--:R-:W-:-:S03]  /*1a970*/  ISETP.GE.AND P4, PT, R242, UR6, PT ;  /* 0x00000006f2007c0c */ /* 0x008fc6000bf86270 */
[----:B------:R-:W-:Y:S01]  /*1a980*/  IMAD.WIDE.U32 R4, R0, UR8, R2 ;  /* 0x0000000800047c25 */ /* 0x000fe2000f8e0002 */
[----:B-----5:R-:W-:Y:S02]  /*1a990*/  ISETP.GE.AND P3, PT, R27, UR6, PT ;  /* 0x000000061b007c0c */ /* 0x020fe4000bf66270 */
[----:B------:R-:W-:Y:S01]  /*1a9a0*/  ISETP.GE.AND P2, PT, R26, UR6, PT ;  /* 0x000000061a007c0c */ /* 0x000fe2000bf46270 */
[----:B------:R-:W-:Y:S01]  /*1a9b0*/  IMAD R0, R0, UR9, R25 ;  /* 0x0000000900007c24 */ /* 0x000fe2000f8e0219 */
[----:B----4-:R-:W-:-:S03]  /*1a9c0*/  LEA R2, P5, R4, UR4, 0x1 ;  /* 0x0000000404027c11 */ /* 0x010fc6000f8a08ff */
[----:B------:R-:W-:-:S05]  /*1a9d0*/  IMAD.IADD R0, R0, 0x1, R5 ;  /* 0x0000000100007824 */ /* 0x000fca00078e0205 */
[----:B------:R-:W-:-:S05]  /*1a9e0*/  LEA.HI.X R3, R4, UR5, R0, 0x1, P5 ;  /* 0x0000000504037c11 */ /* 0x000fca000a8f0c00 */
[----:B------:R2:W-:Y:S04]  /*1a9f0*/  @!P4 STG.E.128 desc[UR20][R2.64], R20 ;  /* 0x000000140200c986 */ /* 0x0005e8000c101d14 */
[----:B-1----:R2:W-:Y:S04]  /*1aa00*/  @!P3 STG.E.128 desc[UR20][R2.64+0x40], R16 ;  /* 0x000040100200b986 */ /* 0x0025e8000c101d14 */
[----:B------:R2:W-:Y:S02]  /*1aa10*/  @!P2 STG.E.128 desc[UR20][R2.64+0x80], R12 ;  /* 0x0000800c0200a986 */ /* 0x0005e4000c101d14 */
.L_x_585:
[----:B------:R-:W-:Y:S05]  /*1aa20*/  BSYNC.RECONVERGENT B0 ;  /* 0x0000000000007941 */ /* 0x000fea0003800200 */
.L_x_584:
[----:B--2-4-:R2:W4:Y:S01]  /*1aa30*/  LDS.128 R20, [R24+0x1000] ;  /* 0x0010000018147984 */ /* 0x0145220000000c00 */
[----:B------:R-:W-:Y:S03]  /*1aa40*/  BSSY.RECONVERGENT B0, `(.L_x_586) ;  /* 0x0000017000007945 */ /* 0x000fe60003800200 */
[----:B-1----:R2:W1:Y:S04]  /*1aa50*/  LDS.128 R16, [R24+0x3000] ;  /* 0x0030000018107984 */ /* 0x0024680000000c00 */
[----:B------:R2:W1:Y:S01]  /*1aa60*/  LDS.128 R12, [R24+0x5000] ;  /* 0x00500000180c7984 */ /* 0x0004620000000c00 */
[----:B------:R-:W-:Y:S05]  /*1aa70*/  @P1 BRA `(.L_x_587) ;  /* 0x00000000004c1947 */ /* 0x000fea0003800000 */
[----:B------:R-:W3:Y:S01]  /*1aa80*/  LDCU.64 UR8, c[0x0][0x408] ;  /* 0x00008100ff0877ac */ /* 0x000ee20008000a00 */
[----:B------:R-:W-:Y:S02]  /*1aa90*/  IADD3 R0, P1, PT, R6, 0x40, RZ ;  /* 0x0000004006007810 */ /* 0x000fe40007f3e0ff */
[----:B------:R-:W-:Y:S01]  /*1aaa0*/  MOV R3, R9 ;  /* 0x0000000900037202 */ /* 0x000fe20000000f00 */
[----:B------:R-:W2:Y:S02]  /*1aab0*/  LDCU UR6, c[0x0][0x440] ;  /* 0x00008800ff0677ac */ /* 0x000ea40008000800 */
[----:B------:R-:W-:Y:S01]  /*1aac0*/  IMAD.X R2, RZ, RZ, R7, P1 ;  /* 0x000000ffff027224 */ /* 0x000fe200008e0607 */
[----:B------:R-:W4:Y:S03]  /*1aad0*/  LDCU.64 UR4, c[0x0][0x3f0] ;  /* 0x00007e00ff0477ac */ /* 0x000f260008000a00 */
[----:B---3--:R-:W-:-:S02]  /*1aae0*/  IMAD R25, R2, UR8, RZ ;  /* 0x0000000802197c24 */ /* 0x008fc4000f8e02ff */
[----:B------:R-:W-:Y:S01]  /*1aaf0*/  IMAD.MOV.U32 R2, RZ, RZ, R10 ;  /* 0x000000ffff027224 */ /* 0x000fe200078e000a */
[----:B--2---:R-:W-:-:S03]  /*1ab00*/  ISETP.GE.AND P3, PT, R242, UR6, PT ;  /* 0x00000006f2007c0c */ /* 0x004fc6000bf66270 */
        /* <DEDUP_REMOVED lines=10> */
.L_x_587:
[----:B------:R-:W-:Y:S05]  /*1abb0*/  BSYNC.RECONVERGENT B0 ;  /* 0x0000000000007941 */ /* 0x000fea0003800200 */
.L_x_586:
[----:B-12---:R1:W2:Y:S01]  /*1abc0*/  LDS.128 R16, [R24+0x3800] ;  /* 0x0038000018107984 */ /* 0x0062a20000000c00 */
[----:B------:R-:W-:Y:S05]  /*1abd0*/  @P0 EXIT ;  /* 0x000000000000094d */ /* 0x000fea0003800000 */
[----:B------:R-:W3:Y:S01]  /*1abe0*/  LDCU.64 UR6, c[0x0][0x408] ;  /* 0x00008100ff0677ac */ /* 0x000ee20008000a00 */
[----:B------:R1:W1:Y:S01]  /*1abf0*/  LDS.128 R12, [R24+0x5800] ;  /* 0x00580000180c7984 */ /* 0x0002620000000c00 */
[----:B------:R-:W-:Y:S01]  /*1ac00*/  IADD3 R0, P0, PT, R6, 0x60, RZ ;  /* 0x0000006006007810 */ /* 0x000fe20007f1e0ff */
[----:B------:R-:W4:Y:S01]  /*1ac10*/  LDCU UR8, c[0x0][0x440] ;  /* 0x00008800ff0877ac */ /* 0x000f220008000800 */
[----:B------:R-:W-:-:S03]  /*1ac20*/  MOV R3, R9 ;  /* 0x0000000900037202 */ /* 0x000fc60000000f00 */
[----:B------:R-:W-:Y:S01]  /*1ac30*/  IMAD.X R2, RZ, RZ, R7, P0 ;  /* 0x000000ffff027224 */ /* 0x000fe200000e0607 */
[----:B------:R-:W2:Y:S03]  /*1ac40*/  LDCU.64 UR4, c[0x0][0x3f0] ;  /* 0x00007e00ff0477ac */ /* 0x000ea60008000a00 */
[----:B---3--:R-:W-:Y:S02]  /*1ac50*/  IMAD R6, R2, UR6, RZ ;  /* 0x0000000602067c24 */ /* 0x008fe4000f8e02ff */
[----:B------:R-:W-:Y:S01]  /*1ac60*/  IMAD.MOV.U32 R2, RZ, RZ, R10 ;  /* 0x000000ffff027224 */ /* 0x000fe200078e000a */
[----:B----4-:R-:W-:-:S03]  /*1ac70*/  ISETP.GE.AND P2, PT, R242, UR8, PT ;  /* 0x00000008f2007c0c */ /* 0x010fc6000bf46270 */
[----:B------:R-:W-:Y:S01]  /*1ac80*/  IMAD.WIDE.U32 R4, R0, UR6, R2 ;  /* 0x0000000600047c25 */ /* 0x000fe2000f8e0002 */
[----:B-----5:R-:W-:Y:S02]  /*1ac90*/  ISETP.GE.AND P1, PT, R27, UR8, PT ;  /* 0x000000081b007c0c */ /* 0x020fe4000bf26270 */
[----:B------:R-:W-:Y:S01]  /*1aca0*/  ISETP.GE.AND P0, PT, R26, UR8, PT ;  /* 0x000000081a007c0c */ /* 0x000fe2000bf06270 */
[----:B------:R-:W-:Y:S01]  /*1acb0*/  IMAD R0, R0, UR7, R6 ;  /* 0x0000000700007c24 */ /* 0x000fe2000f8e0206 */
[----:B--2---:R-:W-:-:S03]  /*1acc0*/  LEA R2, P3, R4, UR4, 0x1 ;  /* 0x0000000404027c11 */ /* 0x004fc6000f8608ff */
[----:B------:R-:W-:-:S05]  /*1acd0*/  IMAD.IADD R0, R0, 0x1, R5 ;  /* 0x0000000100007824 */ /* 0x000fca00078e0205 */
[----:B------:R-:W-:-:S05]  /*1ace0*/  LEA.HI.X R3, R4, UR5, R0, 0x1, P3 ;  /* 0x0000000504037c11 */ /* 0x000fca00098f0c00 */
[----:B------:R2:W-:Y:S04]  /*1acf0*/  @!P2 STG.E.128 desc[UR20][R2.64], R28 ;  /* 0x0000001c0200a986 */ /* 0x0005e8000c101d14 */
[----:B------:R2:W-:Y:S01]  /*1ad00*/  @!P1 STG.E.128 desc[UR20][R2.64+0x40], R16 ;  /* 0x0000401002009986 */ /* 0x0005e2000c101d14 */
[----:B-1----:R-:W-:Y:S05]  /*1ad10*/  @P0 EXIT ;  /* 0x000000000000094d */ /* 0x002fea0003800000 */
[----:B------:R-:W-:Y:S01]  /*1ad20*/  STG.E.128 desc[UR20][R2.64+0x80], R12 ;  /* 0x0000800c02007986 */ /* 0x000fe2000c101d14 */
[----:B------:R-:W-:Y:S05]  /*1ad30*/  EXIT ;  /* 0x000000000000794d */ /* 0x000fea0003800000 */
.L_x_588:
        /* <DEDUP_REMOVED lines=12> */
.L_x_1272:


//--------------------- .text._ZN5flash16flash_fwd_kernelI23Flash_fwd_kernel_traitsILi96ELi128ELi64ELi4ELb0ELb0EN7cutlass6half_tE19Flash_kernel_traitsILi96ELi128ELi64ELi4ES3_EELb1ELb1ELb0ELb0ELb0ELb0ELb0ELb1EEEvNS_16Flash_fwd_paramsE --------------------------
	.section	.text._ZN5flash16flash_fwd_kernelI23Flash_fwd_kernel_traitsILi96ELi128ELi64ELi4ELb0ELb0EN7cutlass6half_tE19Flash_kernel_traitsILi96ELi128ELi64ELi4ES3_EELb1ELb1ELb0ELb0ELb0ELb0ELb0ELb1EEEvNS_16Flash_fwd_paramsE,"ax",@progbits
	.align	128
        .global         _ZN5flash16flash_fwd_kernelI23Flash_fwd_kernel_traitsILi96ELi128ELi64ELi4ELb0ELb0EN7cutlass6half_tE19Flash_kernel_traitsILi96ELi128ELi64ELi4ES3_EELb1ELb1ELb0ELb0ELb0ELb0ELb0ELb1EEEvNS_16Flash_fwd_paramsE
        .type           _ZN5flash16flash_fwd_kernelI23Flash_fwd_kernel_traitsILi96ELi128ELi64ELi4ELb0ELb0EN7cutlass6half_tE19Flash_kernel_traitsILi96ELi128ELi64ELi4ES3_EELb1ELb1ELb0ELb0ELb0ELb0ELb0ELb1EEEvNS_16Flash_fwd_paramsE,@function
        .size           _ZN5flash16flash_fwd_kernelI23Flash_fwd_kernel_traitsILi96ELi128ELi64ELi4ELb0ELb0EN7cutlass6half_tE19Flash_kernel_traitsILi96ELi128ELi64ELi4ES3_EELb1ELb1ELb0ELb0ELb0ELb0ELb0ELb1EEEvNS_16Flash_fwd_paramsE,(.L_x_1273 - _ZN5flash16flash_fwd_kernelI23Flash_fwd_kernel_traitsILi96ELi128ELi64ELi4ELb0ELb0EN7cutlass6half_tE19Flash_kernel_traitsILi96ELi128ELi64ELi4ES3_EELb1ELb1ELb0ELb0ELb0ELb0ELb0ELb1EEEvNS_16Flash_fwd_paramsE)
        .other          _ZN5flash16flash_fwd_kernelI23Flash_fwd_kernel_traitsILi96ELi128ELi64ELi4ELb0ELb0EN7cutlass6half_tE19Flash_kernel_traitsILi96ELi128ELi64ELi4ES3_EELb1ELb1ELb0ELb0ELb0ELb0ELb0ELb1EEEvNS_16Flash_fwd_paramsE,@"STO_CUDA_ENTRY STV_DEFAULT"
_ZN5flash16flash_fwd_kernelI23Flash_fwd_kernel_traitsILi96ELi128ELi64ELi4ELb0ELb0EN7cutlass6half_tE19Flash_kernel_traitsILi96ELi128ELi64ELi4ES3_EELb1ELb1ELb0ELb0ELb0ELb0ELb0ELb1EEEvNS_16Flash_fwd_paramsE:
.text._ZN5flash16flash_fwd_kernelI23Flash_fwd_kernel_traitsILi96ELi128ELi64ELi4ELb0ELb0EN7cutlass6half_tE19Flash_kernel_traitsILi96ELi128ELi64ELi4ES3_EELb1ELb1ELb0ELb0ELb0ELb0ELb0ELb1EEEvNS_16Flash_fwd_paramsE:
[----:B------:R-:W1:Y:S01]  /*0000*/  LDC R1, c[0x0][0x37c] ;  /* 0x0000df00ff017b82 */ /* 0x000e620000000800 */
[----:B------:R-:W2:Y:S07]  /*0010*/  LDCU.U8 UR4, c[0x0][0x524] ;  /* 0x0000a480ff0477ac */ /* 0x000eae0008000000 */
[----:B------:R-:W3:Y:S01]  /*0020*/  LDC R15, c[0x0][0x518] ;  /* 0x00014600ff0f7b82 */ /* 0x000ee20000000800 */
[----:B-1----:R-:W-:Y:S01]  /*0030*/  VIADD R1, R1, 0xfffffe10 ;  /* 0xfffffe1001017836 */ /* 0x002fe20000000000 */
[----:B------:R-:W1:Y:S01]  /*0040*/  LDCU.64 UR22, c[0x0][0x510] ;  /* 0x0000a200ff1677ac */ /* 0x000e620008000a00 */
[----:B------:R-:W4:Y:S05]  /*0050*/  LDCU.64 UR20, c[0x0][0x358] ;  /* 0x00006b00ff1477ac */ /* 0x000f2a0008000a00 */
[----:B------:R-:W3:Y:S01]  /*0060*/  LDC R16, c[0x0][0x51c] ;  /* 0x00014700ff107b82 */ /* 0x000ee20000000800 */
[----:B------:R-:W3:Y:S01]  /*0070*/  S2R R24, SR_TID.X ;  /* 0x0000000000187919 */ /* 0x000ee20000002100 */
[----:B------:R-:W3:Y:S01]  /*0080*/  LDCU.64 UR12, c[0x0][0x460] ;  /* 0x00008c00ff0c77ac */ /* 0x000ee20008000a00 */
[----:B------:R-:W3:Y:S01]  /*0090*/  LDCU.64 UR10, c[0x0][0x470] ;  /* 0x00008e00ff0a77ac */ /* 0x000ee20008000a00 */
[----:B--2---:R-:W-:-:S04]  /*00a0*/  ISETP.NE.AND P1, PT, RZ, UR4, PT ;  /* 0x00000004ff007c0c */ /* 0x004fc8000bf25270 */
[----:B------:R-:W-:Y:S01]  /*00b0*/  S2UR UR14, SR_CTAID.X ;  /* 0x00000000000e79c3 */ /* 0x000fe20000002500 */
[----:B------:R-:W2:Y:S01]  /*00c0*/  LDCU.64 UR16, c[0x0][0x460] ;  /* 0x00008c00ff1077ac */ /* 0x000ea20008000a00 */
[----:B-1----:R-:W-:Y:S02]  /*00d0*/  IMAD.U32 R2, RZ, RZ, UR22 ;  /* 0x00000016ff027e24 */ /* 0x002fe4000f8e00ff */
[----:B------:R-:W-:-:S04]  /*00e0*/  IMAD.U32 R3, RZ, RZ, UR23 ;  /* 0x00000017ff037e24 */ /* 0x000fc8000f8e00ff */
[----:B------:R-:W-:Y:S08]  /*00f0*/  S2UR UR8, SR_CTAID.Y ;  /* 0x00000000000879c3 */ /* 0x000ff00000002600 */
[----:B------:R-:W1:Y:S01]  /*0100*/  S2UR UR33, SR_CTAID.Z ;  /* 0x00000000002179c3 */ /* 0x000e620000002700 */
[----:B----4-:R3:W4:Y:S01]  /*0110*/  @P1 LDG.E.64 R4, desc[UR20][R2.64] ;  /* 0x0000001402041981 */ /* 0x010722000c1e1b00 */
[----:B------:R-:W2:Y:S01]  /*0120*/  LDCU.U8 UR9, c[0x0][0x532] ;  /* 0x0000a640ff0977ac */ /* 0x000ea20008000000 */
[----:B------:R-:W2:Y:S05]  /*0130*/  LDCU.64 UR6, c[0x0][0x468] ;  /* 0x00008d00ff0677ac */ /* 0x000eaa0008000a00 */
[----:B------:R-:W4:Y:S01]  /*0140*/  @P1 LDC R0, c[0x0][0x520] ;  /* 0x00014800ff001b82 */ /* 0x000f220000000800 */
[----:B---3--:R-:W-:-:S02]  /*0150*/  @P1 IMAD.MOV.U32 R2, RZ, RZ, R15 ;  /* 0x000000ffff021224 */ /* 0x008fc400078e000f */
[----:B------:R-:W-:-:S06]  /*0160*/  @P1 IMAD.MOV.U32 R3, RZ, RZ, R16 ;  /* 0x000000ffff031224 */ /* 0x000fcc00078e0010 */
[----:B------:R-:W3:Y:S01]  /*0170*/  @P1 LDG.E.64 R2, desc[UR20][R2.64] ;  /* 0x0000001402021981 */ /* 0x000ee2000c1e1b00 */
[----:B-1----:R-:W-:Y:S01]  /*0180*/  ULOP3.LUT UR4, UR33, UR14, UR8, 0xfe, !UPT ;  /* 0x0000000e21047292 */ /* 0x002fe2000f8efe08 */
[----:B------:R-:W-:Y:S01]  /*0190*/  ISETP.NE.U32.AND P4, PT, RZ, UR12, PT ;  /* 0x0000000cff007c0c */ /* 0x000fe2000bf85070 */
[----:B------:R-:W-:Y:S02]  /*01a0*/  UISETP.NE.U32.AND UP4, UPT, UR12, URZ, UPT ;  /* 0x000000ff0c00728c */ /* 0x000fe4000bf85070 */
[----:B------:R-:W-:Y:S01]  /*01b0*/  UISETP.NE.U32.AND UP3, UPT, UR10, URZ, UPT ;  /* 0x000000ff0a00728c */ /* 0x000fe2000bf65070 */
[----:B------:R-:W-:Y:S01]  /*01c0*/  ISETP.NE.AND.EX P4, PT, RZ, UR13, PT, P4 ;  /* 0x0000000dff007c0c */ /* 0x000fe2000bf85340 */
[----:B------:R-:W-:Y:S01]  /*01d0*/  UISETP.NE.AND.EX UP4, UPT, UR13, URZ, UPT, UP4 ;  /* 0x000000ff0d00728c */ /* 0x000fe2000bf85340 */
[----:B------:R-:W-:Y:S01]  /*01e0*/  LOP3.LUT P3, RZ, R24, UR4, RZ, 0xfc, !PT ;  /* 0x0000000418ff7c12 */ /* 0x000fe2000f86fcff */
[----:B------:R-:W-:Y:S02]  /*01f0*/  UISETP.NE.AND.EX UP3, UPT, UR11, URZ, UPT, UP3 ;  /* 0x000000ff0b00728c */ /* 0x000fe4000bf65330 */
[----:B--2---:R-:W-:Y:S01]  /*0200*/  UIMAD.WIDE.U32 UR16, UR8, 0x4, UR16 ;  /* 0x00000004081078a5 */ /* 0x004fe2000f8e0010 */
[----:B------:R-:W1:Y:S01]  /*0210*/  LDCU.64 UR4, c[0x0][0x478] ;  /* 0x00008f00ff0477ac */ /* 0x000e620008000a00 */
[----:B------:R-:W-:Y:S01]  /*0220*/  PLOP3.LUT P2, PT, PT, PT, UP4, 0x80, 0x8 ;  /* 0x000000000008781c */ /* 0x000fe20003f4f048 */
[----:B------:R-:W-:-:S02]  /*0230*/  USHF.L.U32 UR13, UR8, 0x2, URZ ;  /* 0x00000002080d7899 */ /* 0x000fc400080006ff */
[----:B------:R-:W-:-:S05]  /*0240*/  UISETP.NE.AND UP5, UPT, UR9, URZ, UPT ;  /* 0x000000ff0900728c */ /* 0x000fca000bfa5270 */
[----:B------:R-:W2:Y:S01]  /*0250*/  @!P3 LDC.64 R6, c[0x0][0x528] ;  /* 0x00014a00ff06bb82 */ /* 0x000ea20000000a00 */
[----:B------:R-:W-:Y:S02]  /*0260*/  UISETP.EQ.U32.AND UP2, UPT, UR6, URZ, UPT ;  /* 0x000000ff0600728c */ /* 0x000fe4000bf42070 */
[----:B------:R-:W-:Y:S02]  /*0270*/  USHF.R.U32.HI UR12, URZ, 0x1e, UR8 ;  /* 0x0000001eff0c7899 */ /* 0x000fe40008011608 */
[----:B------:R-:W-:Y:S02]  /*0280*/  UISETP.EQ.OR.EX UP2, UPT, UR7, URZ, !UP5, UP2 ;  /* 0x000000ff0700728c */ /* 0x000fe4000ef42720 */
[----:B-1----:R-:W-:-:S04]  /*0290*/  UISETP.NE.U32.AND UP0, UPT, UR4, URZ, UPT ;  /* 0x000000ff0400728c */ /* 0x002fc8000bf05070 */
[----:B------:R-:W-:Y:S01]  /*02a0*/  UISETP.NE.AND.EX UP0, UPT, UR5, URZ, UPT, UP0 ;  /* 0x000000ff0500728c */ /* 0x000fe2000bf05300 */
[----:B----4-:R-:W-:Y:S02]  /*02b0*/  @P1 R2UR UR22, R4 ;  /* 0x00000000041612ca */ /* 0x010fe400000e0000 */
[----:B------:R-:W-:-:S11]  /*02c0*/  @P1 R2UR UR23, R5 ;  /* 0x00000000051712ca */ /* 0x000fd600000e0000 */
[----:B------:R-:W-:Y:S02]  /*02d0*/  IMAD.U32 R4, RZ, RZ, UR22 ;  /* 0x00000016ff047e24 */ /* 0x000fe4000f8e00ff */
[----:B------:R-:W-:-:S05]  /*02e0*/  IMAD.U32 R5, RZ, RZ, UR23 ;  /* 0x00000017ff057e24 */ /* 0x000fca000f8e00ff */
[----:B--2---:R1:W-:Y:S01]  /*02f0*/  @!P3 STG.E.64 desc[UR20][R6.64], R4 ;  /* 0x000000040600b986 */ /* 0x0043e2000c101b14 */
[----:B---3--:R-:W-:Y:S01]  /*0300*/  @P1 IADD3 R15, P0, PT, R2, R0, RZ ;  /* 0x00000000020f1210 */ /* 0x008fe20007f1e0ff */
[----:B------:R-:W-:Y:S01]  /*0310*/  IMAD.U32 R2, RZ, RZ, UR16 ;  /* 0x00000010ff027e24 */ /* 0x000fe2000f8e00ff */
[----:B------:R-:W-:-:S03]  /*0320*/  @UP3 UIADD3 UR16, UP1, UPT, UR13, UR10, URZ ;  /* 0x0000000a0d103290 */ /* 0x000fc6000ff3e0ff */
[----:B------:R-:W-:Y:S01]  /*0330*/  @P1 IMAD.X R16, RZ, RZ, R3, P0 ;  /* 0x000000ffff101224 */ /* 0x000fe200000e0603 */
[----:B------:R-:W-:Y:S02]  /*0340*/  PLOP3.LUT P1, PT, PT, PT, UP3, 0x80, 0x8 ;  /* 0x000000000008781c */ /* 0x000fe40003f2f038 */
[----:B------:R-:W-:Y:S01]  /*0350*/  MOV R3, UR17 ;  /* 0x0000001100037c02 */ /* 0x000fe20008000f00 */
[----:B------:R-:W-:Y:S02]  /*0360*/  @UP3 UIADD3.X UR17, UPT, UPT, UR12, UR11, URZ, UP1, !UPT ;  /* 0x0000000b0c113290 */ /* 0x000fe40008ffe4ff */
[----:B------:R-:W-:Y:S01]  /*0370*/  UIADD3 UR10, UP1, UPT, UR13, UR6, URZ ;  /* 0x000000060d0a7290 */ /* 0x000fe2000ff3e0ff */
[----:B-1----:R-:W-:Y:S02]  /*0380*/  @!P3 IMAD.MOV.U32 R4, RZ, RZ, R15 ;  /* 0x000000ffff04b224 */ /* 0x002fe400078e000f */
[----:B------:R-:W-:Y:S01]  /*0390*/  @!P3 IMAD.MOV.U32 R5, RZ, RZ, R16 ;  /* 0x000000ffff05b224 */ /* 0x000fe200078e0010 */
[----:B------:R-:W-:-:S04]  /*03a0*/  UIADD3.X UR9, UPT, UPT, UR12, UR7, URZ, UP1, !UPT ;  /* 0x000000070c097290 */ /* 0x000fc80008ffe4ff */
[----:B------:R1:W-:Y:S01]  /*03b0*/  @!P3 STG.E.64 desc[UR20][R6.64+0x8], R4 ;  /* 0x000008040600b986 */ /* 0x0003e2000c101b14 */
[----:B------:R-:W-:-:S03]  /*03c0*/  PLOP3.LUT P3, PT, PT, PT, UP2, 0x80, 0x8 ;  /* 0x000000000008781c */ /* 0x000fc60003f6f028 */
[----:B------:R-:W2:Y:S01]  /*03d0*/  @P4 LDG.E R8, desc[UR20][R2.64] ;  /* 0x0000001402084981 */ /* 0x000ea2000c1e1900 */
[----:B------:R-:W-:Y:S01]  /*03e0*/  @UP0 UIADD3 UR4, UP1, UPT, UR13, UR4, URZ ;  /* 0x000000040d040290 */ /* 0x000fe2000ff3e0ff */
[----:B------:R-:W-:-:S03]  /*03f0*/  PLOP3.LUT P0, PT, PT, PT, UP0, 0x80, 0x8 ;  /* 0x000000000008781c */ /* 0x000fc60003f0f008 */
[----:B------:R-:W-:Y:S01]  /*0400*/  @UP0 UIADD3.X UR5, UPT, UPT, UR12, UR5, URZ, UP1, !UPT ;  /* 0x000000050c050290 */ /* 0x000fe20008ffe4ff */
[----:B-1----:R1:W3:Y:S01]  /*0410*/  @P2 LDG.E R7, desc[UR20][R2.64+0x4] ;  /* 0x0000041402072981 */ /* 0x0022e2000c1e1900 */
[----:B------:R-:W-:-:S04]  /*0420*/  IMAD.U32 R4, RZ, RZ, UR4 ;  /* 0x00000004ff047e24 */ /* 0x000fc8000f8e00ff */
[----:B------:R-:W-:Y:S01]  /*0430*/  IMAD.U32 R5, RZ, RZ, UR5 ;  /* 0x00000005ff057e24 */ /* 0x000fe2000f8e00ff */
[----:B------:R-:W4:Y:S04]  /*0440*/  @!UP4 LDCU UR31, c[0x0][0x434] ;  /* 0x00008680ff1fc7ac */ /* 0x000f280008000800 */
[----:B------:R-:W5:Y:S01]  /*0450*/  @P0 LDG.E R4, desc[UR20][R4.64] ;  /* 0x0000001404040981 */ /* 0x000f62000c1e1900 */
[----:B------:R-:W-:Y:S01]  /*0460*/  UMOV UR18, 0xffffffff ;  /* 0xffffffff00127882 */ /* 0x000fe20000000000 */
[----:B------:R-:W4:Y:S01]  /*0470*/  @!UP0 LDCU.64 UR4, c[0x0][0x488] ;  /* 0x00009100ff0487ac */ /* 0x000f220008000a00 */
[----:B-1----:R-:W-:Y:S02]  /*0480*/  IMAD.U32 R2, RZ, RZ, UR16 ;  /* 0x00000010ff027e24 */ /* 0x002fe4000f8e00ff */
[----:B------:R-:W-:-:S05]  /*0490*/  IMAD.U32 R3, RZ, RZ, UR17 ;  /* 0x00000011ff037e24 */ /* 0x000fca000f8e00ff */
[----:B------:R1:W4:Y:S02]  /*04a0*/  @P1 LDG.E R0, desc[UR20][R2.64] ;  /* 0x0000001402001981 */ /* 0x000324000c1e1900 */
[----:B-1----:R-:W-:Y:S01]  /*04b0*/  MOV R2, UR10 ;  /* 0x0000000a00027c02 */ /* 0x002fe20008000f00 */
[----:B------:R-:W-:-:S05]  /*04c0*/  IMAD.U32 R3, RZ, RZ, UR9 ;  /* 0x00000009ff037e24 */ /* 0x000fca000f8e00ff */
[----:B------:R-:W4:Y:S01]  /*04d0*/  @!P3 LDG.E R6, desc[UR20][R2.64] ;  /* 0x000000140206b981 */ /* 0x000f22000c1e1900 */
[----:B------:R-:W-:Y:S01]  /*04e0*/  UISETP.NE.U32.AND UP1, UPT, UR6, URZ, UPT ;  /* 0x000000ff0600728c */ /* 0x000fe2000bf25070 */
[----:B------:R-:W-:Y:S01]  /*04f0*/  UMOV UR11, 0xffffffff ;  /* 0xffffffff000b7882 */ /* 0x000fe20000000000 */
[----:B------:R-:W-:Y:S02]  /*0500*/  USHF.L.U32 UR29, UR14, 0x7, URZ ;  /* 0x000000070e1d7899 */ /* 0x000fe400080006ff */
[----:B------:R-:W-:Y:S01]  /*0510*/  UISETP.NE.AND.EX UP1, UPT, UR7, URZ, UPT, UP1 ;  /* 0x000000ff0700728c */ /* 0x000fe2000bf25310 */
[----:B------:R-:W1:Y:S01]  /*0520*/  @!UP0 LDCU UR6, c[0x0][0x43c] ;  /* 0x00008780ff0687ac */ /* 0x000e620008000800 */
[----:B--2---:R-:W-:Y:S02]  /*0530*/  @P4 R2UR UR18, R8 ;  /* 0x00000000081242ca */ /* 0x004fe400000e0000 */
[----:B---3--:R-:W-:-:S13]  /*0540*/  @P2 R2UR UR9, R7 ;  /* 0x00000000070922ca */ /* 0x008fda00000e0000 */
[----:B----4-:R-:W-:-:S04]  /*0550*/  @UP4 UIADD3 UR31, UPT, UPT, UR9, -UR18, URZ ;  /* 0x80000012091f4290 */ /* 0x010fc8000fffe0ff */
[----:B------:R-:W-:Y:S01]  /*0560*/  UISETP.GT.AND UP2, UPT, UR31, UR29, UPT ;  /* 0x0000001d1f00728c */ /* 0x000fe2000bf44270 */
[----:B------:R-:W-:Y:S01]  /*0570*/  UMOV UR9, URZ ;  /* 0x000000ff00097c82 */ /* 0x000fe20008000000 */
[----:B------:R-:W-:-:S04]  /*0580*/  @P1 R2UR UR9, R0 ;  /* 0x00000000000912ca */ /* 0x000fc800000e0000 */
        /* <DEDUP_REMOVED lines=11> */
.L_x_589:
        /* <DEDUP_REMOVED lines=15> */
[----:B------:R-:W-:Y:S01]  /*0730*/  ULEA.HI UR4, UR4, UR5, URZ, 0x6 ;  /* 0x0000000504047291 */ /* 0x000fe2000f8f30ff */
[----:B------:R-:W1:Y:S03]  /*0740*/  LDCU UR12, c[0x0][0x3e0] ;  /* 0x00007c00ff0c77ac */ /* 0x000e660008000800 */
[----:B------:R-:W-:-:S04]  /*0750*/  USHF.R.S32.HI UR4, URZ, 0x6, UR4 ;  /* 0x00000006ff047899 */ /* 0x000fc80008011404 */
[----:B------:R-:W-:-:S04]  /*0760*/  UISETP.LT.AND UP0, UPT, UR6, UR4, UPT ;  /* 0x000000040600728c */ /* 0x000fc8000bf01270 */
[----:B------:R-:W-:-:S04]  /*0770*/  USEL UR26, UR6, UR4, UP0 ;  /* 0x00000004061a7287 */ /* 0x000fc80008000000 */
[----:B------:R-:W-:Y:S02]  /*0780*/  UISETP.GT.AND UP0, UPT, UR26, URZ, UPT ;  /* 0x000000ff1a00728c */ /* 0x000fe4000bf04270 */
[----:B-1----:R-:W-:-:S07]  /*0790*/  UIMAD UR32, UR8, UR12, UR33 ;  /* 0x0000000c082072a4 */ /* 0x002fce000f8e0221 */
[----:B------:R-:W-:Y:S05]  /*07a0*/  BRA.U UP0, `(.L_x_590) ;  /* 0x0000000d00147547 */ /* 0x000fea000b800000 */
[----:B------:R-:W1:Y:S01]  /*07b0*/  LDCU.U8 UR4, c[0x0][0x549] ;  /* 0x0000a920ff0477ac */ /* 0x000e620008000000 */
[----:B------:R-:W2:Y:S01]  /*07c0*/  S2R R6, SR_CTAID.X ;  /* 0x0000000000067919 */ /* 0x000ea20000002500 */
[----:B------:R-:W-:-:S11]  /*07d0*/  UISETP.NE.AND UP0, UPT, UR18, -0x1, UPT ;  /* 0xffffffff1200788c */ /* 0x000fd6000bf05270 */
[----:B------:R-:W3:Y:S01]  /*07e0*/  @!UP0 LDCU.64 UR10, c[0x0][0x400] ;  /* 0x00008000ff0a87ac */ /* 0x000ee20008000a00 */
[----:B-1----:R-:W-:Y:S01]  /*07f0*/  UISETP.NE.AND UP1, UPT, UR4, URZ, UPT ;  /* 0x000000ff0400728c */ /* 0x002fe2000bf25270 */
[----:B------:R-:W1:Y:S10]  /*0800*/  @UP0 LDCU.64 UR6, c[0x0][0x408] ;  /* 0x00008100ff0607ac */ /* 0x000e740008000a00 */
[----:B------:R-:W4:Y:S01]  /*0810*/  @UP1 LDCU.64 UR4, c[0x0][0x430] ;  /* 0x00008600ff0417ac */ /* 0x000f220008000a00 */
[----:B---3--:R-:W-:Y:S01]  /*0820*/  @!UP0 UIMAD.WIDE.U32 UR16, UR8, UR10, URZ ;  /* 0x0000000a081082a5 */ /* 0x008fe2000f8e00ff */
[----:B------:R-:W-:-:S03]  /*0830*/  @UP1 UMOV UR13, 0x1 ;  /* 0x00000001000d1882 */ /* 0x000fc60000000000 */
[----:B------:R-:W-:Y:S02]  /*0840*/  @!UP0 UIMAD UR11, UR8, UR11, UR17 ;  /* 0x0000000b080b82a4 */ /* 0x000fe4000f8e0211 */
[----:B-1----:R-:W-:Y:S01]  /*0850*/  @UP0 UIMAD.WIDE.U32 UR14, UR18, UR6, URZ ;  /* 0x00000006120e02a5 */ /* 0x002fe2000f8e00ff */
[----:B------:R-:W-:Y:S01]  /*0860*/  @!UP0 UMOV UR10, UR16 ;  /* 0x00000010000a8c82 */ /* 0x000fe20008000000 */
[----:B------:R-:W1:Y:S02]  /*0870*/  @UP1 LDCU UR6, c[0x0][0x430] ;  /* 0x00008600ff0617ac */ /* 0x000e640008000800 */
[----:B------:R-:W-:Y:S02]  /*0880*/  @UP0 UIMAD UR11, UR18, UR7, UR15 ;  /* 0x00000007120b02a4 */ /* 0x000fe4000f8e020f */
[----:B----4-:R-:W-:Y:S01]  /*0890*/  @UP1 UIMAD UR9, UR4, UR5, URZ ;  /* 0x00000005040912a4 */ /* 0x010fe2000f8e02ff */
[----:B------:R-:W3:Y:S01]  /*08a0*/  LDCU.U8 UR7, c[0x0][0x548] ;  /* 0x0000a900ff0777ac */ /* 0x000ee20008000000 */
[----:B------:R-:W-:Y:S01]  /*08b0*/  @UP0 UMOV UR10, UR14 ;  /* 0x0000000e000a0c82 */ /* 0x000fe20008000000 */
[----:B--2---:R-:W-:Y:S09]  /*08c0*/  BRA.U UP1, `(.L_x_591) ;  /* 0x0000000101247547 */ /* 0x004ff2000b800000 */
[----:B---3--:R-:W-:-:S11]  /*08d0*/  UISETP.NE.AND UP0, UPT, UR7, URZ, UPT ;  /* 0x000000ff0700728c */ /* 0x008fd6000bf05270 */
[----:B------:R-:W2:Y:S01]  /*08e0*/  @UP0 LDCU UR13, c[0x0][0x454] ;  /* 0x00008a80ff0d07ac */ /* 0x000ea20008000800 */
[----:B------:R-:W3:Y:S01]  /*08f0*/  @!UP0 LDCU UR4, c[0x0][0x434] ;  /* 0x00008680ff0487ac */ /* 0x000ee20008000800 */
[----:B------:R-:W4:Y:S01]  /*0900*/  @UP0 LDCU UR9, c[0x0][0x454] ;  /* 0x00008a80ff0907ac */ /* 0x000f220008000800 */
[----:B-1----:R-:W-:Y:S01]  /*0910*/  @UP0 UMOV UR6, 0x1 ;  /* 0x0000000100060882 */ /* 0x002fe20000000000 */
[----:B----4-:R-:W4:Y:S01]  /*0920*/  @!UP0 LDCU UR9, c[0x0][0x434] ;  /* 0x00008680ff0987ac */ /* 0x010f220008000800 */
[----:B------:R-:W-:Y:S01]  /*0930*/  @!UP0 UMOV UR6, 0x1 ;  /* 0x0000000100068882 */ /* 0x000fe20000000000 */
[----:B--2---:R-:W-:Y:S02]  /*0940*/  @UP0 UIMAD UR13, UR12, UR13, URZ ;  /* 0x0000000d0c0d02a4 */ /* 0x004fe4000f8e02ff */
[----:B---3--:R-:W-:-:S12]  /*0950*/  @!UP0 UIMAD UR13, UR12, UR4, URZ ;  /* 0x000000040c0d82a4 */ /* 0x008fd8000f8e02ff */
.L_x_591:
[----:B------:R-:W2:Y:S01]  /*0960*/  LDCU UR12, c[0x0][0x434] ;  /* 0x00008680ff0c77ac */ /* 0x000ea20008000800 */
[----:B------:R-:W-:Y:S01]  /*0970*/  IMAD.SHL.U32 R17, R24, 0x8, RZ ;  /* 0x0000000818117824 */ /* 0x000fe200078e00ff */
[----:B------:R-:W-:Y:S01]  /*0980*/  SHF.R.U32.HI R8, RZ, 0x2, R24 ;  /* 0x00000002ff087819 */ /* 0x000fe20000011618 */
[----:B------:R-:W-:Y:S01]  /*0990*/  IMAD.MOV.U32 R9, RZ, RZ, RZ ;  /* 0x000000ffff097224 */ /* 0x000fe200078e00ff */
[----:B---3--:R-:W-:Y:S01]  /*09a0*/  UISETP.NE.AND UP1, UPT, UR7, URZ, !UP1 ;  /* 0x000000ff0700728c */ /* 0x008fe2000cf25270 */
[----:B------:R-:W-:Y:S01]  /*09b0*/  BSSY.RECONVERGENT B0, `(.L_x_592) ;  /* 0x0000032000007945 */ /* 0x000fe20003800200 */
[----:B------:R-:W3:Y:S01]  /*09c0*/  LDCU.64 UR4, c[0x0][0x410] ;  /* 0x00008200ff0477ac */ /* 0x000ee20008000a00 */
[----:B------:R-:W-:Y:S01]  /*09d0*/  LOP3.LUT R17, R17, 0x18, RZ, 0xc0, !PT ;  /* 0x0000001811117812 */ /* 0x000fe200078ec0ff */
[C---:B------:R-:W-:Y:S01]  /*09e0*/  VIADD R15, R8.reuse, 0x40 ;  /* 0x00000040080f7836 */ /* 0x040fe20000000000 */
[C---:B------:R-:W-:Y:S01]  /*09f0*/  IADD3 R14, PT, PT, R8.reuse, 0x20, RZ ;  /* 0x00000020080e7810 */ /* 0x040fe20007ffe0ff */
[----:B----4-:R-:W-:Y:S01]  /*0a00*/  UIMAD UR7, UR33, UR9, URZ ;  /* 0x00000009210772a4 */ /* 0x010fe2000f8e02ff */
[----:B------:R-:W-:Y:S01]  /*0a10*/  IADD3 R2, P0, PT, R17, UR10, RZ ;  /* 0x0000000a11027c10 */ /* 0x000fe2000ff1e0ff */
[----:B------:R-:W-:Y:S01]  /*0a20*/  UIADD3 UR31, UPT, UPT, -UR29, UR31, URZ ;  /* 0x0000001f1d1f7290 */ /* 0x000fe2000fffe1ff */
[----:B------:R-:W-:Y:S01]  /*0a30*/  VIADD R16, R8, 0x60 ;  /* 0x0000006008107836 */ /* 0x000fe20000000000 */
[----:B------:R-:W-:Y:S01]  /*0a40*/  UISETP.NE.AND UP0, UPT, UR18, -0x1, UPT ;  /* 0xffffffff1200788c */ /* 0x000fe2000bf05270 */
[----:B------:R-:W-:Y:S01]  /*0a50*/  IADD3.X R3, PT, PT, RZ, UR11, RZ, P0, !PT ;  /* 0x0000000bff037c10 */ /* 0x000fe200087fe4ff */
[----:B------:R-:W-:Y:S01]  /*0a60*/  @!UP1 UIMAD UR7, UR8, UR13, UR7 ;  /* 0x0000000d080792a4 */ /* 0x000fe2000f8e0207 */
[----:B------:R-:W-:Y:S01]  /*0a70*/  IMAD.WIDE.U32 R6, R6, 0x80, R8 ;  /* 0x0000008006067825 */ /* 0x000fe200078e0008 */
[----:B--2---:R-:W-:Y:S01]  /*0a80*/  UIMAD UR8, UR8, UR12, URZ ;  /* 0x0000000c080872a4 */ /* 0x004fe2000f8e02ff */
[----:B------:R-:W-:Y:S01]  /*0a90*/  ISETP.GE.AND P3, PT, R8, UR31, PT ;  /* 0x0000001f08007c0c */ /* 0x000fe2000bf66270 */
[----:B-1----:R-:W-:Y:S01]  /*0aa0*/  UIMAD UR29, UR29, UR6, URZ ;  /* 0x000000061d1d72a4 */ /* 0x002fe2000f8e02ff */
[----:B------:R-:W-:Y:S01]  /*0ab0*/  ISETP.GE.AND P2, PT, R14, UR31, PT ;  /* 0x0000001f0e007c0c */ /* 0x000fe2000bf46270 */
[----:B------:R-:W-:Y:S01]  /*0ac0*/  USEL UR8, UR8, UR18, !UP0 ;  /* 0x0000001208087287 */ /* 0x000fe2000c000000 */
[----:B------:R-:W-:Y:S01]  /*0ad0*/  ISETP.GE.AND P1, PT, R15, UR31, PT ;  /* 0x0000001f0f007c0c */ /* 0x000fe2000bf26270 */
[----:B---3--:R-:W-:Y:S01]  /*0ae0*/  IMAD.U32 R12, RZ, RZ, UR4 ;  /* 0x00000004ff0c7e24 */ /* 0x008fe2000f8e00ff */
[----:B------:R-:W-:Y:S01]  /*0af0*/  USHF.R.S32.HI UR10, URZ, 0x1f, UR29 ;  /* 0x0000001fff0a7899 */ /* 0x000fe2000801141d */
[----:B------:R-:W-:Y:S01]  /*0b00*/  IMAD.U32 R10, RZ, RZ, UR5 ;  /* 0x00000005ff0a7e24 */ /* 0x000fe2000f8e00ff */
[----:B------:R-:W-:Y:S01]  /*0b10*/  USHF.R.S32.HI UR4, URZ, 0x1f, UR8 ;  /* 0x0000001fff047899 */ /* 0x000fe20008011408 */
[----:B------:R-:W-:Y:S01]  /*0b20*/  IMAD.WIDE.U32 R12, R12, UR33, R2 ;  /* 0x000000210c0c7c25 */ /* 0x000fe2000f8e0002 */
[----:B------:R-:W-:Y:S01]  /*0b30*/  USEL UR8, UR8, URZ, UP1 ;  /* 0x000000ff08087287 */ /* 0x000fe20008800000 */
[----:B------:R-:W-:Y:S01]  /*0b40*/  ISETP.GE.AND P0, PT, R16, UR31, PT ;  /* 0x0000001f10007c0c */ /* 0x000fe2000bf06270 */
[----:B------:R-:W-:Y:S01]  /*0b50*/  USHF.R.S32.HI UR5, URZ, 0x1f, UR7 ;  /* 0x0000001fff057899 */ /* 0x000fe20008011407 */
[----:B------:R-:W-:Y:S01]  /*0b60*/  IMAD R11, R10, UR33, R13 ;  /* 0x000000210a0b7c24 */ /* 0x000fe2000f8e020d */
[----:B------:R-:W-:Y:S01]  /*0b70*/  USEL UR4, UR4, URZ, UP1 ;  /* 0x000000ff04047287 */ /* 0x000fe20008800000 */
[C---:B------:R-:W-:Y:S01]  /*0b80*/  LOP3.LUT R19, R17.reuse, 0x20, RZ, 0xfc, !PT ;  /* 0x0000002011137812 */ /* 0x040fe200078efcff */
[----:B------:R-:W-:Y:S01]  /*0b90*/  UIADD3 UR7, UP1, UP0, UR29, UR8, UR7 ;  /* 0x000000081d077290 */ /* 0x000fe2000f83e007 */
[----:B------:R-:W-:-:S03]  /*0ba0*/  LOP3.LUT R18, R17, 0x40, RZ, 0xfc, !PT ;  /* 0x0000004011127812 */ /* 0x000fc600078efcff */
        /* <DEDUP_REMOVED lines=18> */
.L_x_593:
[----:B------:R-:W-:Y:S05]  /*0cd0*/  BSYNC.RECONVERGENT B0 ;  /* 0x0000000000007941 */ /* 0x000fea0003800200 */
.L_x_592:
        /* <DEDUP_REMOVED lines=22> */
.L_x_595:
[----:B------:R-:W-:Y:S05]  /*0e40*/  BSYNC.RECONVERGENT B0 ;  /* 0x0000000000007941 */ /* 0x000fea0003800200 */
.L_x_594:
        /* <DEDUP_REMOVED lines=22> */
.L_x_597:
[----:B------:R-:W-:Y:S05]  /*0fb0*/  BSYNC.RECONVERGENT B0 ;  /* 0x0000000000007941 */ /* 0x000fea0003800200 */
.L_x_596:
        /* <DEDUP_REMOVED lines=24> */
.L_x_599:
[----:B------:R-:W-:Y:S05]  /*1140*/  BSYNC.RECONVERGENT B0 ;  /* 0x0000000000007941 */ /* 0x000fea0003800200 */
.L_x_598:
        /* <DEDUP_REMOVED lines=10> */
.L_x_601:
[----:B------:R-:W-:Y:S05]  /*11f0*/  BSYNC.RECONVERGENT B0 ;  /* 0x0000000000007941 */ /* 0x000fea0003800200 */
.L_x_600:
        /* <DEDUP_REMOVED lines=10> */
.L_x_603:
[----:B------:R-:W-:Y:S05]  /*12a0*/  BSYNC.RECONVERGENT B0 ;  /* 0x0000000000007941 */ /* 0x000fea0003800200 */
.L_x_602:
        /* <DEDUP_REMOVED lines=10> */
.L_x_605:
[----:B------:R-:W-:Y:S05]  /*1350*/  BSYNC.RECONVERGENT B0 ;  /* 0x0000000000007941 */ /* 0x000fea0003800200 */
.L_x_604:
        /* <DEDUP_REMOVED lines=10> */
.L_x_590:
[----:B------:R-:W-:Y:S01]  /*1400*/  UISETP.NE.AND UP0, UPT, UR18, -0x1, UPT ;  /* 0xffffffff1200788c */ /* 0x000fe2000bf05270 */
[----:B------:R-:W1:Y:S01]  /*1410*/  LDCU UR10, c[0x0][0x444] ;  /* 0x00008880ff0a77ac */ /* 0x000e620008000800 */
[----:B------:R-:W2:Y:S01]  /*1420*/  LDCU UR27, c[0x0][0x448] ;  /* 0x00008900ff1b77ac */ /* 0x000ea20008000800 */
[----:B------:R-:W-:-:S08]  /*1430*/  UISETP.NE.AND UP1, UPT, UR11, -0x1, UPT ;  /* 0xffffffff0b00788c */ /* 0x000fd0000bf25270 */
[----:B------:R-:W3:Y:S01]  /*1440*/  @!UP0 LDCU.64 UR6, c[0x0][0x398] ;  /* 0x00007300ff0687ac */ /* 0x000ee20008000a00 */
[----:B------:R-:W4:Y:S01]  /*1450*/  @UP0 LDCU.64 UR4, c[0x0][0x3b0] ;  /* 0x00007600ff0407ac */ /* 0x000f220008000a00 */
[----:B------:R-:W-:Y:S02]  /*1460*/  UIADD3 UR25, UPT, UPT, UR26, -0x1, URZ ;  /* 0xffffffff1a197890 */ /* 0x000fe4000fffe0ff */
[----:B-1----:R-:W-:Y:S02]  /*1470*/  UIMAD UR10, UR32, UR10, UR29 ;  /* 0x0000000a200a72a4 */ /* 0x002fe4000f8e021d */
[----:B------:R-:W-:-:S04]  /*1480*/  USHF.L.U32 UR24, UR25, 0x6, URZ ;  /* 0x0000000619187899 */ /* 0x000fc800080006ff */
[----:B--2---:R-:W-:Y:S02]  /*1490*/  UIMAD UR19, UR10, UR27, UR24 ;  /* 0x0000001b0a1372a4 */ /* 0x004fe4000f8e0218 */
[----:B---3--:R-:W-:-:S04]  /*14a0*/  @!UP0 UIMAD.WIDE.U32 UR36, UR8, UR6, URZ ;  /* 0x00000006082482a5 */ /* 0x008fc8000f8e00ff */
[----:B------:R-:W-:Y:S02]  /*14b0*/  @!UP0 UIMAD UR34, UR8, UR7, UR37 ;  /* 0x00000007082282a4 */ /* 0x000fe4000f8e0225 */
[----:B----4-:R-:W-:-:S04]  /*14c0*/  @UP0 UIMAD.WIDE.U32 UR6, UR18, UR4, URZ ;  /* 0x00000004120602a5 */ /* 0x010fc8000f8e00ff */
        /* <DEDUP_REMOVED lines=14> */
.L_x_606:
[----:B------:R-:W1:Y:S01]  /*15b0*/  LDCU.64 UR16, c[0x0][0x3b8] ;  /* 0x00007700ff1077ac */ /* 0x000e620008000a00 */
[----:B------:R-:W-:-:S04]  /*15c0*/  UIADD3 UR10, UPT, UPT, UR9, UR11, URZ ;  /* 0x0000000b090a7290 */ /* 0x000fc8000fffe0ff */
[----:B-1----:R-:W-:Y:S02]  /*15d0*/  UIMAD.WIDE.U32 UR6, UR10, UR16, URZ ;  /* 0x000000100a0672a5 */ /* 0x002fe4000f8e00ff */
[----:B------:R-:W-:-:S04]  /*15e0*/  UIMAD UR10, UR10, UR17, URZ ;  /* 0x000000110a0a72a4 */ /* 0x000fc8000f8e02ff */
[----:B------:R-:W-:Y:S02]  /*15f0*/  UIADD3 UR10, UPT, UPT, UR7, UR10, URZ ;  /* 0x0000000a070a7290 */ /* 0x000fe4000fffe0ff */
.L_x_607:
[----:B------:R-:W1:Y:S01]  /*1600*/  LDC R5, c[0x0][0x3e8] ;  /* 0x0000fa00ff057b82 */ /* 0x000e620000000800 */
[----:B------:R-:W2:Y:S01]  /*1610*/  S2R R6, SR_CTAID.Z ;  /* 0x0000000000067919 */ /* 0x000ea20000002700 */
[----:B------:R-:W-:Y:S02]  /*1620*/  LOP3.LUT R156, R24, 0x1f, RZ, 0xc0, !PT ;  /* 0x0000001f189c7812 */ /* 0x000fe400078ec0ff */
[----:B-1----:R-:W-:-:S04]  /*1630*/  IABS R4, R5 ;  /* 0x0000000500047213 */ /* 0x002fc80000000000 */
[----:B------:R-:W1:Y:S01]  /*1640*/  I2F.RP R2, R4 ;  /* 0x0000000400027306 */ /* 0x000e620000209400 */
[----:B--2---:R-:W-:-:S07]  /*1650*/  IABS R6, R6 ;  /* 0x0000000600067213 */ /* 0x004fce0000000000 */
[----:B-1----:R-:W1:Y:S02]  /*1660*/  MUFU.RCP R2, R2 ;  /* 0x0000000200027308 */ /* 0x002e640000001000 */
[----:B-1----:R-:W-:-:S06]  /*1670*/  VIADD R2, R2, 0xffffffe ;  /* 0x0ffffffe02027836 */ /* 0x002fcc0000000000 */
[----:B------:R-:W1:Y:S02]  /*1680*/  F2I.FTZ.U32.TRUNC.NTZ R3, R2 ;  /* 0x0000000200037305 */ /* 0x000e64000021f000 */
[----:B-1----:R-:W-:Y:S02]  /*1690*/  IMAD.MOV R0, RZ, RZ, -R3 ;  /* 0x000000ffff007224 */ /* 0x002fe400078e0a03 */
[----:B------:R-:W-:Y:S02]  /*16a0*/  IMAD.MOV.U32 R2, RZ, RZ, RZ ;  /* 0x000000ffff027224 */ /* 0x000fe400078e00ff */
[----:B------:R-:W-:-:S04]  /*16b0*/  IMAD R0, R0, R4, RZ ;  /* 0x0000000400007224 */ /* 0x000fc800078e02ff */
[----:B------:R-:W-:Y:S01]  /*16c0*/  IMAD.HI.U32 R0, R3, R0, R2 ;  /* 0x0000000003007227 */ /* 0x000fe200078e0002 */
[----:B------:R-:W-:-:S05]  /*16d0*/  MOV R3, R6 ;  /* 0x0000000600037202 */ /* 0x000fca0000000f00 */
[----:B------:R-:W-:-:S04]  /*16e0*/  IMAD.HI.U32 R0, R0, R3, RZ ;  /* 0x0000000300007227 */ /* 0x000fc800078e00ff */
[----:B------:R-:W-:-:S04]  /*16f0*/  IMAD.MOV R2, RZ, RZ, -R0 ;  /* 0x000000ffff027224 */ /* 0x000fc800078e0a00 */
        /* <DEDUP_REMOVED lines=23> */
.L_x_608:
[----:B------:R-:W1:Y:S01]  /*1870*/  LDCU.64 UR14, c[0x0][0x3c0] ;  /* 0x00007800ff0e77ac */ /* 0x000e620008000a00 */
[----:B------:R-:W-:-:S04]  /*1880*/  UIADD3 UR9, UPT, UPT, UR9, UR11, URZ ;  /* 0x0000000b09097290 */ /* 0x000fc8000fffe0ff */
[----:B-1----:R-:W-:Y:S02]  /*1890*/  UIMAD.WIDE.U32 UR4, UR9, UR14, URZ ;  /* 0x0000000e090472a5 */ /* 0x002fe4000f8e00ff */
[----:B------:R-:W-:-:S04]  /*18a0*/  UIMAD UR8, UR9, UR15, URZ ;  /* 0x0000000f090872a4 */ /* 0x000fc8000f8e02ff */
[----:B------:R-:W-:-:S12]  /*18b0*/  UIADD3 UR8, UPT, UPT, UR5, UR8, URZ ;  /* 0x0000000805087290 */ /* 0x000fd8000fffe0ff */
.L_x_609:
[----:B------:R-:W1:Y:S01]  /*18c0*/  S2R R11, SR_CTAID.X ;  /* 0x00000000000b7919 */ /* 0x000e620000002500 */
[C---:B------:R-:W-:Y:S01]  /*18d0*/  IMAD.SHL.U32 R13, R24.reuse, 0x8, RZ ;  /* 0x00000008180d7824 */ /* 0x040fe200078e00ff */
[----:B------:R-:W-:Y:S01]  /*18e0*/  SHF.R.U32.HI R2, RZ, 0x2, R24 ;  /* 0x00000002ff027819 */ /* 0x000fe20000011618 */
[----:B------:R-:W-:Y:S01]  /*18f0*/  IMAD.MOV.U32 R3, RZ, RZ, RZ ;  /* 0x000000ffff037224 */ /* 0x000fe200078e00ff */
[----:B------:R-:W-:Y:S01]  /*1900*/  SHF.R.S32.HI R10, RZ, 0x1f, R0 ;  /* 0x0000001fff0a7819 */ /* 0x000fe20000011400 */
[----:B------:R-:W2:Y:S01]  /*1910*/  LDCU.64 UR12, c[0x0][0x388] ;  /* 0x00007100ff0c77ac */ /* 0x000ea20008000a00 */
[C---:B------:R-:W-:Y:S01]  /*1920*/  LOP3.LUT R152, R13.reuse, 0x18, RZ, 0xc0, !PT ;  /* 0x000000180d987812 */ /* 0x040fe200078ec0ff */
[C---:B------:R-:W-:Y:S01]  /*1930*/  IMAD.SHL.U32 R210, R24.reuse, 0x4, RZ ;  /* 0x0000000418d27824 */ /* 0x040fe200078e00ff */
[----:B------:R-:W-:Y:S01]  /*1940*/  LOP3.LUT R12, R13, 0xd8, RZ, 0xc0, !PT ;  /* 0x000000d80d0c7812 */ /* 0x000fe200078ec0ff */
[----:B------:R-:W-:Y:S01]  /*1950*/  IMAD.SHL.U32 R19, R24, 0x2, RZ ;  /* 0x0000000218137824 */ /* 0x000fe200078e00ff */
[----:B------:R-:W-:Y:S01]  /*1960*/  IADD3 R6, P1, PT, R152, UR6, RZ ;  /* 0x0000000698067c10 */ /* 0x000fe2000ff3e0ff */
[----:B------:R-:W-:Y:S01]  /*1970*/  IMAD.SHL.U32 R18, R24, 0x20, RZ ;  /* 0x0000002018127824 */ /* 0x000fe200078e00ff */
[----:B------:R-:W-:Y:S01]  /*1980*/  IADD3 R4, P0, PT, R152, UR4, RZ ;  /* 0x0000000498047c10 */ /* 0x000fe2000ff1e0ff */
[----:B------:R-:W3:Y:S01]  /*1990*/  LDCU.128 UR4, c[0x0][0x3d0] ;  /* 0x00007a00ff0477ac */ /* 0x000ee20008000c00 */
[----:B------:R-:W4:Y:S01]  /*19a0*/  S2UR UR35, SR_CgaCtaId ;  /* 0x00000000002379c3 */ /* 0x000f220000008800 */
[----:B------:R-:W-:Y:S01]  /*19b0*/  IMAD.X R7, RZ, RZ, UR10, P1 ;  /* 0x0000000aff077e24 */ /* 0x000fe200088e06ff */
[----:B------:R-:W-:Y:S01]  /*19c0*/  LOP3.LUT R163, R19, 0x6, RZ, 0xc0, !PT ;  /* 0x0000000613a37812 */ /* 0x000fe200078ec0ff */
[----:B------:R-:W-:Y:S01]  /*19d0*/  IMAD.X R5, RZ, RZ, UR8, P0 ;  /* 0x00000008ff057e24 */ /* 0x000fe200080e06ff */
[----:B------:R-:W5:Y:S01]  /*19e0*/  LDCU.64 UR8, c[0x0][0x3c8] ;  /* 0x00007900ff0877ac */ /* 0x000f620008000a00 */
[----:B------:R-:W-:Y:S01]  /*19f0*/  IMAD.WIDE.U32 R8, R2, UR16, R6 ;  /* 0x0000001002087c25 */ /* 0x000fe2000f8e0006 */
[----:B------:R-:W-:Y:S01]  /*1a00*/  LOP3.LUT R151, R152, 0x20, RZ, 0xfc, !PT ;  /* 0x0000002098977812 */ /* 0x000fe200078efcff */
[----:B------:R-:W-:Y:S01]  /*1a10*/  BSSY.RECONVERGENT B0, `(.L_x_610) ;  /* 0x000004f000007945 */ /* 0x000fe20003800200 */
[----:B------:R-:W4:Y:S01]  /*1a20*/  LDCU.64 UR10, c[0x0][0x390] ;  /* 0x00007200ff0a77ac */ /* 0x000f220008000a00 */
[----:B------:R-:W-:Y:S01]  /*1a30*/  IMAD.WIDE.U32 R6, R2, UR14, R4 ;  /* 0x0000000e02067c25 */ /* 0x000fe2000f8e0004 */
[----:B------:R-:W-:-:S02]  /*1a40*/  LOP3.LUT R150, R152, 0x40, RZ, 0xfc, !PT ;  /* 0x0000004098967812 */ /* 0x000fc400078efcff */
[----:B------:R-:W-:Y:S01]  /*1a50*/  SHF.R.U32.HI R209, RZ, 0x1, R24 ;  /* 0x00000001ffd17819 */ /* 0x000fe20000011618 */
[----:B------:R-:W-:Y:S01]  /*1a60*/  IMAD R9, R2, UR17, R9 ;  /* 0x0000001102097c24 */ /* 0x000fe2000f8e0209 */
[----:B------:R-:W-:Y:S01]  /*1a70*/  LOP3.LUT R242, R18, 0x120, RZ, 0xc0, !PT ;  /* 0x0000012012f27812 */ /* 0x000fe200078ec0ff */
[----:B------:R-:W-:Y:S02]  /*1a80*/  IMAD R7, R2, UR15, R7 ;  /* 0x0000000f02077c24 */ /* 0x000fe4000f8e0207 */
[----:B---3--:R-:W-:-:S04]  /*1a90*/  IMAD.WIDE.U32 R8, R0, UR4, R8 ;  /* 0x0000000400087c25 */ /* 0x008fc8000f8e0008 */
[----:B-1----:R-:W-:Y:S01]  /*1aa0*/  IMAD.WIDE.U32 R4, R11, 0x80, R2 ;  /* 0x000000800b047825 */ /* 0x002fe200078e0002 */
[----:B--2---:R-:W-:-:S03]  /*1ab0*/  LEA R149, P1, R8, UR12, 0x1 ;  /* 0x0000000c08957c11 */ /* 0x004fc6000f8208ff */
[C---:B------:R-:W-:Y:S01]  /*1ac0*/  IMAD R11, R10.reuse, UR4, RZ ;  /* 0x000000040a0b7c24 */ /* 0x040fe2000f8e02ff */
[----:B------:R-:W-:Y:S01]  /*1ad0*/  UMOV UR4, 0x400 ;  /* 0x0000040000047882 */ /* 0x000fe20000000000 */
[----:B------:R-:W-:Y:S01]  /*1ae0*/  IMAD R10, R10, UR6, RZ ;  /* 0x000000060a0a7c24 */ /* 0x000fe2000f8e02ff */
[----:B------:R1:W-:Y:S01]  /*1af0*/  STL [R1+0x16c], R149 ;  /* 0x00016c9501007387 */ /* 0x0003e20000100800 */
[C---:B------:R-:W-:Y:S02]  /*1b00*/  IMAD R14, R0.reuse, UR5, R11 ;  /* 0x00000005000e7c24 */ /* 0x040fe4000f8e020b */
[----:B------:R-:W-:Y:S01]  /*1b10*/  IMAD R11, R0, UR7, R10 ;  /* 0x00000007000b7c24 */ /* 0x000fe2000f8e020a */
[----:B------:R-:W-:Y:S01]  /*1b20*/  LOP3.LUT R10, R12, 0x18, R24, 0x78, !PT ;  /* 0x000000180c0a7812 */ /* 0x000fe200078e7818 */
[----:B------:R-:W-:Y:S01]  /*1b30*/  IMAD.WIDE.U32 R6, R0, UR6, R6 ;  /* 0x0000000600067c25 */ /* 0x000fe2000f8e0006 */
[----:B------:R-:W-:Y:S02]  /*1b40*/  IADD3 R12, P0, PT, R152, UR36, RZ ;  /* 0x00000024980c7c10 */ /* 0x000fe4000ff1e0ff */
[----:B------:R-:W-:Y:S01]  /*1b50*/  LOP3.LUT R10, R10, 0x1f20, R13, 0xf8, !PT ;  /* 0x00001f200a0a7812 */ /* 0x000fe200078ef80d */
[----:B-----5:R-:W-:Y:S01]  /*1b60*/  IMAD.U32 R0, RZ, RZ, UR8 ;  /* 0x00000008ff007e24 */ /* 0x020fe2000f8e00ff */
[----:B------:R-:W-:Y:S01]  /*1b70*/  UIADD3 UR8, UPT, UPT, -UR29, UR31, URZ ;  /* 0x0000001f1d087290 */ /* 0x000fe2000fffe1ff */
[----:B------:R-:W-:Y:S01]  /*1b80*/  IMAD.X R13, RZ, RZ, UR34, P0 ;  /* 0x00000022ff0d7e24 */ /* 0x000fe200080e06ff */
[----:B----4-:R-:W-:Y:S01]  /*1b90*/  LEA R21, P0, R6, UR10, 0x1 ;  /* 0x0000000a06157c11 */ /* 0x010fe2000f8008ff */
[----:B------:R-:W-:-:S02]  /*1ba0*/  IMAD.IADD R9, R9, 0x1, R14 ;  /* 0x0000000109097824 */ /* 0x000fc400078e020e */
[----:B------:R-:W-:Y:S02]  /*1bb0*/  IMAD.IADD R7, R7, 0x1, R11 ;  /* 0x0000000107077824 */ /* 0x000fe400078e020b */
[----:B------:R-:W-:Y:S01]  /*1bc0*/  IMAD.WIDE.U32 R12, R0, UR33, R12 ;  /* 0x00000021000c7c25 */ /* 0x000fe2000f8e000c */
[----:B------:R-:W-:Y:S01]  /*1bd0*/  LOP3.LUT R0, R210, 0x18, RZ, 0xc0, !PT ;  /* 0x00000018d2007812 */ /* 0x000fe200078ec0ff */
[----:B------:R1:W-:Y:S01]  /*1be0*/  STL [R1+0x174], R21 ;  /* 0x0001741501007387 */ /* 0x0003e20000100800 */
[----:B------:R-:W-:Y:S01]  /*1bf0*/  LEA.HI.X R148, R8, UR13, R9, 0x1, P1 ;  /* 0x0000000d08947c11 */ /* 0x000fe200088f0c09 */
[----:B------:R-:W-:Y:S01]  /*1c00*/  IMAD.U32 R8, RZ, RZ, UR9 ;  /* 0x00000009ff087e24 */ /* 0x000fe2000f8e00ff */
[----:B------:R-:W-:Y:S01]  /*1c10*/  LEA.HI.X R20, R6, UR11, R7, 0x1, P0 ;  /* 0x0000000b06147c11 */ /* 0x000fe200080f0c07 */
[----:B------:R-:W-:Y:S01]  /*1c20*/  ULEA UR9, UR35, UR4, 0x18 ;  /* 0x0000000423097291 */ /* 0x000fe2000f8ec0ff */
[----:B------:R-:W-:Y:S01]  /*1c30*/  LOP3.LUT R19, R0, 0xc0, R18, 0xf8, !PT ;  /* 0x000000c000137812 */ /* 0x000fe200078ef812 */
[----:B------:R1:W-:Y:S01]  /*1c40*/  STL [R1+0x168], R148 ;  /* 0x0001689401007387 */ /* 0x0003e20000100800 */
[----:B------:R-:W-:Y:S01]  /*1c50*/  ISETP.GE.AND P0, PT, R2, UR8, PT ;  /* 0x0000000802007c0c */ /* 0x000fe2000bf06270 */
[----:B------:R-:W-:Y:S01]  /*1c60*/  IMAD.SHL.U32 R17, R24, 0x10, RZ ;  /* 0x0000001018117824 */ /* 0x000fe200078e00ff */
[C---:B------:R-:W-:Y:S01]  /*1c70*/  LOP3.LUT R7, R209.reuse, 0x30, RZ, 0xc0, !PT ;  /* 0x00000030d1077812 */ /* 0x040fe200078ec0ff */
[----:B------:R1:W-:Y:S01]  /*1c80*/  STL [R1+0x170], R20 ;  /* 0x0001701401007387 */ /* 0x0003e20000100800 */
[----:B------:R-:W-:-:S02]  /*1c90*/  LOP3.LUT R6, R209, 0x8, RZ, 0xc0, !PT ;  /* 0x00000008d1067812 */ /* 0x000fc400078ec0ff */
[----:B------:R-:W-:Y:S01]  /*1ca0*/  LEA.HI R160, R156, R7, RZ, 0x1e ;  /* 0x000000079ca07211 */ /* 0x000fe200078ff0ff */
[----:B------:R1:W-:Y:S01]  /*1cb0*/  STL [R1+0x7c], R19 ;  /* 0x00007c1301007387 */ /* 0x0003e20000100800 */
[----:B------:R-:W-:Y:S01]  /*1cc0*/  IMAD R7, R8, UR33, R13 ;  /* 0x0000002108077c24 */ /* 0x000fe2000f8e020d */
[----:B------:R-:W-:Y:S02]  /*1cd0*/  LOP3.LUT R146, R19, R6, RZ, 0x3c, !PT ;  /* 0x0000000613927212 */ /* 0x000fe400078e3cff */
[----:B------:R1:W-:Y:S01]  /*1ce0*/  STL [R1+0x160], R151 ;  /* 0x0001609701007387 */ /* 0x0003e20000100800 */
[----:B------:R-:W-:-:S03]  /*1cf0*/  LEA R217, R10, UR9, 0x1 ;  /* 0x000000090ad97c11 */ /* 0x000fc6000f8e08ff */
[----:B------:R1:W-:Y:S01]  /*1d00*/  STL [R1+0x164], R150 ;  /* 0x0001649601007387 */ /* 0x0003e20000100800 */
        /* <DEDUP_REMOVED lines=30> */
.L_x_612:
[----:B------:R3:W-:Y:S02]  /*1ef0*/  STS.128 [R217+0x4000], RZ ;  /* 0x004000ffd9007388 */ /* 0x0007e40000000c00 */
.L_x_611:
[----:B------:R-:W-:Y:S05]  /*1f00*/  BSYNC.RECONVERGENT B0 ;  /* 0x0000000000007941 */ /* 0x000fea0003800200 */
.L_x_610:
        /* <DEDUP_REMOVED lines=36> */
.L_x_615:
[----:B------:R2:W-:Y:S02]  /*2150*/  STS.128 [R217+0x4800], RZ ;  /* 0x004800ffd9007388 */ /* 0x0005e40000000c00 */
.L_x_614:
[----:B------:R-:W-:Y:S05]  /*2160*/  BSYNC.RECONVERGENT B0 ;  /* 0x0000000000007941 */ /* 0x000fea0003800200 */
.L_x_613:
        /* <DEDUP_REMOVED lines=36> */
.L_x_618:
[----:B------:R2:W-:Y:S02]  /*23b0*/  STS.128 [R217+0x5000], RZ ;  /* 0x005000ffd9007388 */ /* 0x0005e40000000c00 */
.L_x_617:
[----:B------:R-:W-:Y:S05]  /*23c0*/  BSYNC.RECONVERGENT B0 ;  /* 0x0000000000007941 */ /* 0x000fea0003800200 */
.L_x_616:
        /* <DEDUP_REMOVED lines=37> */
.L_x_621:
[----:B------:R2:W-:Y:S02]  /*2620*/  STS.128 [R217+0x5800], RZ ;  /* 0x005800ffd9007388 */ /* 0x0005e40000000c00 */
.L_x_620:
[----:B------:R-:W-:Y:S05]  /*2630*/  BSYNC.RECONVERGENT B0 ;  /* 0x0000000000007941 */ /* 0x000fea0003800200 */
.L_x_619:
[----:B------:R-:W-:Y:S01]  /*2640*/  UIADD3 UR7, UPT, UPT, -UR24, UR30, URZ ;  /* 0x0000001e18077290 */ /* 0x000fe2000fffe1ff */
[----:B------:R-:W-:Y:S01]  /*2650*/  BSSY.RECONVERGENT B0, `(.L_x_622) ;  /* 0x0000020000007945 */ /* 0x000fe20003800200 */
[----:B------:R-:W-:Y:S02]  /*2660*/  UIMAD.WIDE.U32 UR36, UR11, UR25, URZ ;  /* 0x000000190b2472a5 */ /* 0x000fe4000f8e00ff */
[----:B------:R-:W-:Y:S02]  /*2670*/  UIMAD UR12, UR10, UR25, URZ ;  /* 0x000000190a0c72a4 */ /* 0x000fe4000f8e02ff */
[----:B------:R-:W-:Y:S02]  /*2680*/  ISETP.GE.AND P3, PT, R2, UR7, PT ;  /* 0x0000000702007c0c */ /* 0x000fe4000bf66270 */
        /* <DEDUP_REMOVED lines=27> */
.L_x_624:
[----:B------:R2:W-:Y:S02]  /*2840*/  STS.128 [R217+0x8000], RZ ;  /* 0x008000ffd9007388 */ /* 0x0005e40000000c00 */
.L_x_623:
[----:B------:R-:W-:Y:S05]  /*2850*/  BSYNC.RECONVERGENT B0 ;  /* 0x0000000000007941 */ /* 0x000fea0003800200 */
.L_x_622:
[----:B------:R-:W-:Y:S01]  /*2860*/  ISETP.GE.AND P0, PT, R14, UR7, PT ;  /* 0x000000070e007c0c */ /* 0x000fe2000bf06270 */
[----:B------:R-:W-:Y:S01]  /*2870*/  USHF.L.U64.HI UR34, UR14, 0x6, UR15 ;  /* 0x000000060e227899 */ /* 0x000fe2000801020f */
[----:B------:R-:W-:Y:S01]  /*2880*/  BSSY.RECONVERGENT B0, `(.L_x_625) ;  /* 0x0000021000007945 */ /* 0x000fe20003800200 */
[----:B------:R-:W-:Y:S01]  /*2890*/  USHF.L.U32 UR35, UR14, 0x6, URZ ;  /* 0x000000060e237899 */ /* 0x000fe200080006ff */
[----:B------:R-:W-:Y:S01]  /*28a0*/  SHF.R.U32.HI R145, RZ, 0x5, R24 ;  /* 0x00000005ff917819 */ /* 0x000fe20000011618 */
[----:B------:R-:W-:Y:S02]  /*28b0*/  USHF.L.U64.HI UR4, UR16, 0x5, UR17 ;  /* 0x0000000510047899 */ /* 0x000fe40008010211 */
[----:B------:R-:W-:-:S06]  /*28c0*/  USHF.L.U32 UR5, UR16, 0x5, URZ ;  /* 0x0000000510057899 */ /* 0x000fcc00080006ff */
[----:B------:R-:W-:Y:S06]  /*28d0*/  @P0 BRA `(.L_x_626) ;  /* 0x00000000006c0947 */ /* 0x000fec0003800000 */
        /* <DEDUP_REMOVED lines=26> */
.L_x_627:
[----:B------:R2:W-:Y:S02]  /*2a80*/  STS.128 [R217+0x8800], RZ ;  /* 0x008800ffd9007388 */ /* 0x0005e40000000c00 */
.L_x_626:
[----:B------:R-:W-:Y:S05]  /*2a90*/  BSYNC.RECONVERGENT B0 ;  /* 0x0000000000007941 */ /* 0x000fea0003800200 */
.L_x_625:
[----:B-12---:R-:W1:Y:S01]  /*2aa0*/  S2R R4, SR_CTAID.X ;  /* 0x0000000000047919 */ /* 0x006e620000002500 */
[----:B------:R-:W-:Y:S01]  /*2ab0*/  USHF.L.U32 UR32, UR32, 0x5, URZ ;  /* 0x0000000520207899 */ /* 0x000fe200080006ff */
[----:B------:R-:W-:Y:S01]  /*2ac0*/  IMAD.U32 R3, RZ, RZ, UR29 ;  /* 0x0000001dff037e24 */ /* 0x000fe2000f8e00ff */
[----:B------:R-:W-:Y:S01]  /*2ad0*/  LOP3.LUT R0, R209, 0x1f0, RZ, 0xc0, !PT ;  /* 0x000001f0d1007812 */ /* 0x000fe200078ec0ff */
[----:B------:R-:W0:Y:S01]  /*2ae0*/  LDGDEPBAR ;  /* 0x00000000000079af */ /* 0x000e220000000000 */
[----:B------:R-:W-:Y:S01]  /*2af0*/  LOP3.LUT R2, R2, 0x7, RZ, 0xc0, !PT ;  /* 0x0000000702027812 */ /* 0x000fe200078ec0ff */
[----:B------:R-:W-:Y:S01]  /*2b00*/  UIMAD.WIDE.U32 UR12, UR35, UR25, URZ ;  /* 0x00000019230c72a5 */ /* 0x000fe2000f8e00ff */
[----:B------:R-:W-:Y:S01]  /*2b10*/  IADD3 R0, PT, PT, R0, 0x1, R3 ;  /* 0x0000000100007810 */ /* 0x000fe20007ffe003 */
[----:B------:R-:W-:Y:S01]  /*2b20*/  UIMAD UR34, UR34, UR25, URZ ;  /* 0x00000019222272a4 */ /* 0x000fe2000f8e02ff */
[----:B------:R-:W-:Y:S01]  /*2b30*/  IADD3 R156, P1, P0, R15, UR32, R156 ;  /* 0x000000200f9c7c10 */ /* 0x000fe2000f83e09c */
[----:B------:R-:W-:Y:S01]  /*2b40*/  USHF.R.S32.HI UR32, URZ, 0x1f, UR32 ;  /* 0x0000001fff207899 */ /* 0x000fe20008011420 */
[----:B------:R-:W-:Y:S01]  /*2b50*/  IADD3 R2, PT, PT, R0, -UR31, R2 ;  /* 0x8000001f00027c10 */ /* 0x000fe2000fffe002 */
[----:B------:R-:W-:Y:S01]  /*2b60*/  IMAD.U32 R0, RZ, RZ, UR30 ;  /* 0x0000001eff007e24 */ /* 0x000fe2000f8e00ff */
[----:B------:R-:W-:Y:S01]  /*2b70*/  UIADD3 UR34, UPT, UPT, UR13, UR34, URZ ;  /* 0x000000220d227290 */ /* 0x000fe2000fffe0ff */
[----:B------:R-:W-:Y:S02]  /*2b80*/  BSSY.RECONVERGENT B0, `(.L_x_628) ;  /* 0x0000025000007945 */ /* 0x000fe40003800200 */
[----:B------:R-:W-:-:S02]  /*2b90*/  IADD3.X R147, PT, PT, R16, UR32, RZ, P1, P0 ;  /* 0x0000002010937c10 */ /* 0x000fc40008fe04ff */
[----:B------:R-:W-:Y:S01]  /*2ba0*/  IADD3 R144, PT, PT, R2, UR28, R0 ;  /* 0x0000001c02907c10 */ /* 0x000fe2000fffe000 */
[----:B------:R-:W-:-:S04]  /*2bb0*/  DEPBAR.LE SB0, 0x0 ;  /* 0x000080000000791a */ /* 0x000fc80000000000 */
[----:B-1----:R-:W-:Y:S01]  /*2bc0*/  IMAD R145, R4, 0x8, R145 ;  /* 0x0000000804917824 */ /* 0x002fe200078e0291 */
        /* <DEDUP_REMOVED lines=27> */
.L_x_630:
[----:B------:R2:W-:Y:S01]  /*2d80*/  STS.128 [R217+0xb000], RZ ;  /* 0x00b000ffd9007388 */ /* 0x0005e20000000c00 */
[----:B------:R-:W-:Y:S05]  /*2d90*/  BRA `(.L_x_631) ;  /* 0x00000000000c7947 */ /* 0x000fea0003800000 */
.L_x_629:
[----:B------:R1:W-:Y:S04]  /*2da0*/  STS.128 [R217+0x9000], RZ ;  /* 0x009000ffd9007388 */ /* 0x0003e80000000c00 */
[----:B------:R1:W-:Y:S04]  /*2db0*/  STS.128 [R217+0xa000], RZ ;  /* 0x00a000ffd9007388 */ /* 0x0003e80000000c00 */
[----:B------:R1:W-:Y:S02]  /*2dc0*/  STS.128 [R217+0xb000], RZ ;  /* 0x00b000ffd9007388 */ /* 0x0003e40000000c00 */
.L_x_631:
[----:B------:R-:W-:Y:S05]  /*2dd0*/  BSYNC.RECONVERGENT B0 ;  /* 0x0000000000007941 */ /* 0x000fea0003800200 */
.L_x_628:
[----:B------:R-:W-:Y:S01]  /*2de0*/  ISETP.GE.AND P0, PT, R14, UR7, PT ;  /* 0x000000070e007c0c */ /* 0x000fe2000bf06270 */
[----:B------:R-:W-:Y:S01]  /*2df0*/  BSSY.RECONVERGENT B0, `(.L_x_632) ;  /* 0x0000021000007945 */ /* 0x000fe20003800200 */
[----:B------:R-:W-:-:S11]  /*2e00*/  LOP3.LUT R211, R17, 0x3e00, RZ, 0xc0, !PT ;  /* 0x00003e0011d37812 */ /* 0x000fd600078ec0ff */
        /* <DEDUP_REMOVED lines=30> */
.L_x_634:
[----:B------:R2:W-:Y:S02]  /*2ff0*/  STS.128 [R217+0xb800], RZ ;  /* 0x00b800ffd9007388 */ /* 0x0005e40000000c00 */
.L_x_633:
[----:B------:R-:W-:Y:S05]  /*3000*/  BSYNC.RECONVERGENT B0 ;  /* 0x0000000000007941 */ /* 0x000fea0003800200 */
.L_x_632:
[----:B------:R-:W-:Y:S01]  /*3010*/  LOP3.LUT R0, R17, 0x100, RZ, 0xc0, !PT ;  /* 0x0000010011007812 */ /* 0x000fe200078ec0ff */
[----:B------:R-:W0:Y:S01]  /*3020*/  LDGDEPBAR ;  /* 0x00000000000079af */ /* 0x000e220000000000 */
[----:B-12---:R-:W-:Y:S01]  /*3030*/  LOP3.LUT R3, R19, 0x8, R24, 0x78, !PT ;  /* 0x0000000813037812 */ /* 0x006fe200078e7818 */
[----:B------:R-:W-:Y:S01]  /*3040*/  UISETP.NE.AND UP1, UPT, UR26, 0x1, UPT ;  /* 0x000000011a00788c */ /* 0x000fe2000bf25270 */
[----:B------:R-:W-:Y:S01]  /*3050*/  LOP3.LUT R0, R0, 0x20, R18, 0xf8, !PT ;  /* 0x0000002000007812 */ /* 0x000fe200078ef812 */
[----:B------:R-:W1:Y:S01]  /*3060*/  LDCU.U8 UR6, c[0x0][0x4f8] ;  /* 0x00009f00ff0677ac */ /* 0x000e620008000000 */
[----:B------:R-:W-:Y:S01]  /*3070*/  IADD3 R2, PT, PT, R146, R242, R211 ;  /* 0x000000f292027210 */ /* 0x000fe20007ffe0d3 */
[----:B------:R2:W-:Y:S01]  /*3080*/  STL [R1+0x80], R3 ;  /* 0x0000800301007387 */ /* 0x0005e20000100800 */
[----:B------:R-:W-:Y:S01]  /*3090*/  LOP3.LUT P6, RZ, R24, 0x4, RZ, 0xc0, !PT ;  /* 0x0000000418ff7812 */ /* 0x000fe200078cc0ff */
[----:B------:R-:W-:-:S05]  /*30a0*/  IMAD.IADD R0, R3, 0x1, R0 ;  /* 0x0000000103007824 */ /* 0x000fca00078e0200 */
[----:B------:R-:W-:-:S05]  /*30b0*/  LEA R0, R0, UR9, 0x1 ;  /* 0x0000000900007c11 */ /* 0x000fca000f8e08ff */
[----:B------:R-:W-:Y:S04]  /*30c0*/  LDSM.16.M88.4 R36, [R0+0x6000] ;  /* 0x006000000024783b */ /* 0x000fe80000000200 */
[----:B------:R-:W-:Y:S04]  /*30d0*/  LDSM.16.M88.4 R32, [R0+0x6400] ;  /* 0x006400000020783b */ /* 0x000fe80000000200 */
[----:B------:R-:W-:Y:S04]  /*30e0*/  LDSM.16.M88.4 R28, [R0+0x6800] ;  /* 0x00680000001c783b */ /* 0x000fe80000000200 */
[----:B------:R-:W-:Y:S01]  /*30f0*/  LDSM.16.M88.4 R20, [R0+0x6c00] ;  /* 0x006c00000014783b */ /* 0x000fe20000000200 */
[----:B--2---:R-:W-:Y:S01]  /*3100*/  LEA R3, R2, UR9, 0x1 ;  /* 0x0000000902037c11 */ /* 0x004fe2000f8e08ff */
[----:B------:R-:W-:-:S04]  /*3110*/  IMAD.MOV.U32 R2, RZ, RZ, 0x20 ;  /* 0x00000020ff027424 */ /* 0x000fc800078e00ff */
[----:B------:R-:W2:Y:S01]  /*3120*/  LDSM.16.M88.4 R12, [R3] ;  /* 0x00000000030c783b */ /* 0x000ea20000000200 */
[----:B------:R-:W-:-:S03]  /*3130*/  SEL R243, R2, 0xffffffe0, !P6 ;  /* 0xffffffe002f37807 */ /* 0x000fc60007000000 */
[----:B----4-:R-:W4:Y:S02]  /*3140*/  LDSM.16.M88.4 R8, [R3+0x1000] ;  /* 0x001000000308783b */ /* 0x010f240000000200 */
[--C-:B------:R-:W-:Y:S02]  /*3150*/  IMAD.IADD R24, R3, 0x1, R243.reuse ;  /* 0x0000000103187824 */ /* 0x100fe400078e02f3 */
[----:B------:R-:W-:-:S03]  /*3160*/  IMAD.IADD R2, R0, 0x1, R243 ;  /* 0x0000000100027824 */ /* 0x000fc600078e02f3 */
[----:B------:R-:W-:Y:S04]  /*3170*/  LDSM.16.M88.4 R4, [R24+0x1000] ;  /* 0x001000001804783b */ /* 0x000fe80000000200 */
[----:B------:R-:W5:Y:S04]  /*3180*/  LDSM.16.M88.4 R52, [R2+0x6000] ;  /* 0x006000000234783b */ /* 0x000f680000000200 */
[----:B------:R-:W3:Y:S04]  /*3190*/  LDSM.16.M88.4 R48, [R2+0x6400] ;  /* 0x006400000230783b */ /* 0x000ee80000000200 */
[----:B------:R-:W1:Y:S04]  /*31a0*/  LDSM.16.M88.4 R16, [R24] ;  /* 0x000000001810783b */ /* 0x000e680000000200 */
[----:B------:R-:W-:Y:S04]  /*31b0*/  LDSM.16.M88.4 R64, [R2+0x6800] ;  /* 0x006800000240783b */ /* 0x000fe80000000200 */
[----:B------:R-:W1:Y:S04]  /*31c0*/  LDSM.16.M88.4 R72, [R2+0x6c00] ;  /* 0x006c00000248783b */ /* 0x000e680000000200 */
[----:B------:R-:W-:Y:S01]  /*31d0*/  LDSM.16.M88.4 R96, [R2+0x7c00] ;  /* 0x007c00000260783b */ /* 0x000fe20000000200 */
[-C--:B--2---:R-:W-:Y:S08]  /*31e0*/  HMMA.16816.F32 R84, R12, R36.reuse, RZ ;  /* 0x000000240c54723c */ /* 0x084ff000000018ff */
[C---:B----4-:R-:W-:Y:S08]  /*31f0*/  HMMA.16816.F32 R80, R8.reuse, R36, RZ ;  /* 0x000000240850723c */ /* 0x050ff000000018ff */
[-C--:B------:R-:W-:Y:S08]  /*3200*/  HMMA.16816.F32 R76, R8, R38.reuse, RZ ;  /* 0x00000026084c723c */ /* 0x080ff000000018ff */
[----:B------:R-:W-:Y:S08]  /*3210*/  HMMA.16816.F32 R92, R12, R38, RZ ;  /* 0x000000260c5c723c */ /* 0x000ff000000018ff */
[C---:B------:R-:W-:Y:S08]  /*3220*/  HMMA.16816.F32 R68, R8.reuse, R32, RZ ;  /* 0x000000200844723c */ /* 0x040ff000000018ff */
[C---:B------:R-:W-:Y:S08]  /*3230*/  HMMA.16816.F32 R56, R8.reuse, R28, RZ ;  /* 0x0000001c0838723c */ /* 0x040ff000000018ff */
[C---:B------:R-:W-:Y:S08]  /*3240*/  HMMA.16816.F32 R40, R8.reuse, R20, RZ ;  /* 0x000000140828723c */ /* 0x040ff000000018ff */
[C---:B------:R-:W-:Y:S08]  /*3250*/  HMMA.16816.F32 R60, R8.reuse, R34, RZ ;  /* 0x00000022083c723c */ /* 0x040ff000000018ff */
[C---:B------:R-:W-:Y:S08]  /*3260*/  HMMA.16816.F32 R44, R8.reuse, R30, RZ ;  /* 0x0000001e082c723c */ /* 0x040ff000000018ff */
[----:B------:R-:W-:Y:S08]  /*3270*/  HMMA.16816.F32 R36, R8, R22, RZ ;  /* 0x000000160824723c */ /* 0x000ff000000018ff */
[----:B------:R-:W-:Y:S08]  /*3280*/  HMMA.16816.F32 R8, R12, R32, RZ ;  /* 0x000000200c08723c */ /* 0x000ff000000018ff */
[C---:B-----5:R-:W-:Y:S08]  /*3290*/  HMMA.16816.F32 R136, R4.reuse, R52, R80 ;  /* 0x000000340488723c */ /* 0x060ff00000001850 */
[----:B------:R-:W-:Y:S08]  /*32a0*/  HMMA.16816.F32 R132, R4, R54, R76 ;  /* 0x000000360484723c */ /* 0x000ff0000000184c */
[----:B------:R-:W-:Y:S01]  /*32b0*/  HMMA.16816.F32 R100, R12, R34, RZ ;  /* 0x000000220c64723c */ /* 0x000fe200000018ff */
[----:B------:R-:W-:Y:S07]  /*32c0*/  LDSM.16.M88.4 R32, [R0+0x7c00] ;  /* 0x007c00000020783b */ /* 0x000fee0000000200 */
[C---:B---3--:R-:W-:Y:S08]  /*32d0*/  HMMA.16816.F32 R80, R4.reuse, R48, R68 ;  /* 0x000000300450723c */ /* 0x048ff00000001844 */
[----:B------:R-:W-:Y:S08]  /*32e0*/  HMMA.16816.F32 R76, R4, R50, R60 ;  /* 0x00000032044c723c */ /* 0x000ff0000000183c */
[----:B-1----:R-:W-:Y:S01]  /*32f0*/  HMMA.16816.F32 R112, R16, R48, R8 ;  /* 0x000000301070723c */ /* 0x002fe20000001808 */
[----:B------:R-:W1:Y:S07]  /*3300*/  LDSM.16.M88.4 R8, [R3+0x3000] ;  /* 0x003000000308783b */ /* 0x000e6e0000000200 */
[C---:B------:R-:W-:Y:S08]  /*3310*/  HMMA.16816.F32 R88, R12.reuse, R28, RZ ;  /* 0x0000001c0c58723c */ /* 0x040ff000000018ff */
[----:B------:R-:W-:Y:S08]  /*3320*/  HMMA.16816.F32 R104, R12, R30, RZ ;  /* 0x0000001e0c68723c */ /* 0x000ff000000018ff */
[C---:B------:R-:W-:Y:S01]  /*3330*/  HMMA.16816.F32 R68, R4.reuse, R72, R40 ;  /* 0x000000480444723c */ /* 0x040fe20000001828 */
[----:B------:R-:W-:Y:S07]  /*3340*/  LDSM.16.M88.4 R40, [R0+0x7400] ;  /* 0x007400000028783b */ /* 0x000fee0000000200 */
[C---:B------:R-:W-:Y:S01]  /*3350*/  HMMA.16816.F32 R124, R4.reuse, R66, R44 ;  /* 0x00000042047c723c */ /* 0x040fe2000000182c */
[----:B------:R-:W2:Y:S07]  /*3360*/  LDSM.16.M88.4 R44, [R0+0x7000] ;  /* 0x00700000002c783b */ /* 0x000eae0000000200 */
[----:B------:R-:W-:Y:S01]  /*3370*/  HMMA.16816.F32 R60, R4, R74, R36 ;  /* 0x0000004a043c723c */ /* 0x000fe20000001824 */
[----:B------:R-:W3:Y:S07]  /*3380*/  LDSM.16.M88.4 R36, [R0+0x7800] ;  /* 0x007800000024783b */ /* 0x000eee0000000200 */
[C---:B------:R-:W-:Y:S08]  /*3390*/  HMMA.16816.F32 R28, R12.reuse, R20, RZ ;  /* 0x000000140c1c723c */ /* 0x040ff000000018ff */
[----:B------:R-:W-:Y:S01]  /*33a0*/  HMMA.16816.F32 R140, R12, R22, RZ ;  /* 0x000000160c8c723c */ /* 0x000fe200000018ff */
[----:B------:R-:W4:Y:S04]  /*33b0*/  LDSM.16.M88.4 R12, [R3+0x2000] ;  /* 0x00200000030c783b */ /* 0x000f280000000200 */
[----:B------:R-:W-:Y:S03]  /*33c0*/  LDSM.16.M88.4 R20, [R24+0x2000] ;  /* 0x002000001814783b */ /* 0x000fe60000000200 */
[----:B------:R-:W-:Y:S01]  /*33d0*/  HMMA.16816.F32 R128, R4, R64, R56 ;  /* 0x000000400480723c */ /* 0x000fe20000001838 */
[----:B------:R-:W-:Y:S07]  /*33e0*/  LDSM.16.M88.4 R4, [R24+0x3000] ;  /* 0x003000001804783b */ /* 0x000fee0000000200 */
[C---:B------:R-:W-:Y:S01]  /*33f0*/  HMMA.16816.F32 R120, R16.reuse, R72, R28 ;  /* 0x000000481078723c */ /* 0x040fe2000000181c */
[----:B------:R-:W5:Y:S07]  /*3400*/  LDSM.16.M88.4 R28, [R2+0x7000] ;  /* 0x00700000021c783b */ /* 0x000f6e0000000200 */
[C---:B------:R-:W-:Y:S08]  /*3410*/  HMMA.16816.F32 R108, R16.reuse, R52, R84 ;  /* 0x00000034106c723c */ /* 0x040ff00000001854 */
[C---:B------:R-:W-:Y:S01]  /*3420*/  HMMA.16816.F32 R100, R16.reuse, R50, R100 ;  /* 0x000000321064723c */ /* 0x040fe20000001864 */
[----:B------:R-:W5:Y:S07]  /*3430*/  LDSM.16.M88.4 R48, [R2+0x7400] ;  /* 0x007400000230783b */ /* 0x000f6e0000000200 */
[C---:B------:R-:W-:Y:S01]  /*3440*/  HMMA.16816.F32 R56, R16.reuse, R54, R92 ;  /* 0x000000361038723c */ /* 0x040fe2000000185c */
[----:B------:R-:W5:Y:S07]  /*3450*/  LDSM.16.M88.4 R52, [R2+0x7800] ;  /* 0x007800000234783b */ /* 0x000f6e0000000200 */
[C---:B------:R-:W-:Y:S08]  /*3460*/  HMMA.16816.F32 R116, R16.reuse, R64, R88 ;  /* 0x000000401074723c */ /* 0x040ff00000001858 */
[C---:B------:R-:W-:Y:S08]  /*3470*/  HMMA.16816.F32 R104, R16.reuse, R66, R104 ;  /* 0x000000421068723c */ /* 0x040ff00000001868 */
[----:B------:R-:W-:Y:S08]  /*3480*/  HMMA.16816.F32 R92, R16, R74, R140 ;  /* 0x0000004a105c723c */ /* 0x000ff0000000188c */
[C---:B-1----:R-:W-:Y:S08]  /*3490*/  HMMA.16816.F32 R64, R8.reuse, R32, R68 ;  /* 0x000000200840723c */ /* 0x042ff00000001844 */
[C---:B--2---:R-:W-:Y:S08]  /*34a0*/  HMMA.16816.F32 R88, R8.reuse, R44, R136 ;  /* 0x0000002c0858723c */ /* 0x044ff00000001888 */
[C---:B------:R-:W-:Y:S08]  /*34b0*/  HMMA.16816.F32 R80, R8.reuse, R40, R80 ;  /* 0x000000280850723c */ /* 0x040ff00000001850 */
[C---:B---3--:R-:W-:Y:S08]  /*34c0*/  HMMA.16816.F32 R72, R8.reuse, R36, R128 ;  /* 0x000000240848723c */ /* 0x048ff00000001880 */
[C---:B------:R-:W-:Y:S08]  /*34d0*/  HMMA.16816.F32 R84, R8.reuse, R46, R132 ;  /* 0x0000002e0854723c */ /* 0x040ff00000001884 */
[C---:B------:R-:W-:Y:S08]  /*34e0*/  HMMA.16816.F32 R76, R8.reuse, R42, R76 ;  /* 0x0000002a084c723c */ /* 0x040ff0000000184c */
[C---:B------:R-:W-:Y:S08]  /*34f0*/  HMMA.16816.F32 R68, R8.reuse, R38, R124 ;  /* 0x000000260844723c */ /* 0x040ff0000000187c */
[----:B------:R-:W-:Y:S08]  /*3500*/  HMMA.16816.F32 R60, R8, R34, R60 ;  /* 0x00000022083c723c */ /* 0x000ff0000000183c */
[C---:B----4-:R-:W-:Y:S08]  /*3510*/  HMMA.16816.F32 R16, R12.reuse, R44, R108 ;  /* 0x0000002c0c10723c */ /* 0x050ff0000000186c */
        /* <DEDUP_REMOVED lines=9> */
[----:B------:R-:W-:Y:S03]  /*35b0*/  LDSM.16.M88.4 R32, [R0+0x8400] ;  /* 0x008400000020783b */ /* 0x000fe60000000200 */
[-C--:B-----5:R-:W-:Y:S08]  /*35c0*/  HMMA.16816.F32 R136, R4, R28.reuse, R88 ;  /* 0x0000001c0488723c */ /* 0x0a0ff00000001858 */
[----:B------:R-:W-:Y:S01]  /*35d0*/  HMMA.16816.F32 R112, R20, R28, R16 ;  /* 0x0000001c1470723c */ /* 0x000fe20000001810 */
[----:B------:R-:W2:Y:S07]  /*35e0*/  LDSM.16.M88.4 R16, [R3+0x4000] ;  /* 0x004000000310783b */ /* 0x000eae0000000200 */
[-C--:B------:R-:W-:Y:S08]  /*35f0*/  HMMA.16816.F32 R88, R4, R30.reuse, R84 ;  /* 0x0000001e0458723c */ /* 0x080ff00000001854 */
[C---:B------:R-:W-:Y:S01]  /*3600*/  HMMA.16816.F32 R104, R20.reuse, R30, R44 ;  /* 0x0000001e1468723c */ /* 0x040fe2000000182c */
[----:B------:R-:W3:Y:S04]  /*3610*/  LDSM.16.M88.4 R28, [R0+0x8800] ;  /* 0x00880000001c783b */ /* 0x000ee80000000200 */
[----:B------:R-:W-:Y:S03]  /*3620*/  LDSM.16.M88.4 R44, [R2+0x8800] ;  /* 0x00880000022c783b */ /* 0x000fe60000000200 */
[----:B------:R-:W-:Y:S01]  /*3630*/  HMMA.16816.F32 R56, R20, R50, R40 ;  /* 0x000000321438723c */ /* 0x000fe20000001828 */
[----:B------:R4:W5:Y:S07]  /*3640*/  LDSM.16.M88.4 R40, [R0+0x8c00] ;  /* 0x008c00000028783b */ /* 0x00096e0000000200 */
[C---:B------:R-:W-:Y:S08]  /*3650*/  HMMA.16816.F32 R84, R4.reuse, R48, R80 ;  /* 0x000000300454723c */ /* 0x040ff00000001850 */
[C---:B------:R-:W-:Y:S08]  /*3660*/  HMMA.16816.F32 R80, R4.reuse, R50, R76 ;  /* 0x000000320450723c */ /* 0x040ff0000000184c */
[----:B------:R-:W-:Y:S01]  /*3670*/  HMMA.16816.F32 R124, R4, R96, R64 ;  /* 0x00000060047c723c */ /* 0x000fe20000001840 */
[----:B----4-:R-:W-:-:S07]  /*3680*/  IMAD.U32 R0, RZ, RZ, UR30 ;  /* 0x0000001eff007e24 */ /* 0x010fce000f8e00ff */
[C---:B------:R-:W-:Y:S08]  /*3690*/  HMMA.16816.F32 R120, R4.reuse, R98, R60 ;  /* 0x000000620478723c */ /* 0x040ff0000000183c */
[C---:B------:R-:W-:Y:S08]  /*36a0*/  HMMA.16816.F32 R132, R4.reuse, R52, R72 ;  /* 0x000000340484723c */ /* 0x040ff00000001848 */
[----:B------:R-:W-:Y:S01]  /*36b0*/  HMMA.16816.F32 R128, R4, R54, R68 ;  /* 0x000000360480723c */ /* 0x000fe20000001844 */
[----:B------:R-:W-:Y:S07]  /*36c0*/  LDSM.16.M88.4 R4, [R24+0x5000] ;  /* 0x005000001804783b */ /* 0x000fee0000000200 */
[C---:B------:R-:W-:Y:S01]  /*36d0*/  HMMA.16816.F32 R76, R20.reuse, R48, R8 ;  /* 0x00000030144c723c */ /* 0x040fe20000001808 */
[----:B------:R4:W-:Y:S04]  /*36e0*/  LDSM.16.M88.4 R8, [R24+0x4000] ;  /* 0x004000001808783b */ /* 0x0009e80000000200 */
[----:B------:R-:W-:Y:S03]  /*36f0*/  LDSM.16.M88.4 R48, [R2+0x8400] ;  /* 0x008400000230783b */ /* 0x000fe60000000200 */
[C---:B------:R-:W-:Y:S08]  /*3700*/  HMMA.16816.F32 R64, R20.reuse, R52, R100 ;  /* 0x000000341440723c */ /* 0x040ff00000001864 */
[C---:B------:R-:W-:Y:S01]  /*3710*/  HMMA.16816.F32 R60, R20.reuse, R54, R108 ;  /* 0x00000036143c723c */ /* 0x040fe2000000186c */
[----:B------:R-:W4:Y:S07]  /*3720*/  LDSM.16.M88.4 R52, [R2+0x8000] ;  /* 0x008000000234783b */ /* 0x000f2e0000000200 */
[C---:B------:R-:W-:Y:S08]  /*3730*/  HMMA.16816.F32 R72, R20.reuse, R96, R116 ;  /* 0x000000601448723c */ /* 0x040ff00000001874 */
[----:B------:R-:W-:Y:S01]  /*3740*/  HMMA.16816.F32 R68, R20, R98, R92 ;  /* 0x000000621444723c */ /* 0x000fe2000000185c */
[----:B------:R-:W4:Y:S01]  /*3750*/  LDSM.16.M88.4 R20, [R2+0x8c00] ;  /* 0x008c00000214783b */ /* 0x000f220000000200 */
[----:B------:R-:W-:-:S06]  /*3760*/  DEPBAR.LE SB0, 0x0 ;  /* 0x000080000000791a */ /* 0x000fcc0000000000 */
[C---:B-1----:R-:W-:Y:S08]  /*3770*/  HMMA.16816.F32 R92, R12.reuse, R36, R136 ;  /* 0x000000240c5c723c */ /* 0x042ff00000001888 */
[----:B------:R-:W-:Y:S08]  /*3780*/  HMMA.16816.F32 R88, R12, R38, R88 ;  /* 0x000000260c58723c */ /* 0x000ff00000001858 */
[C---:B--2---:R-:W-:Y:S08]  /*3790*/  HMMA.16816.F32 R112, R16.reuse, R36, R112 ;  /* 0x000000241070723c */ /* 0x044ff00000001870 */
[----:B------:R-:W-:Y:S08]  /*37a0*/  HMMA.16816.F32 R104, R16, R38, R104 ;  /* 0x000000261068723c */ /* 0x000ff00000001868 */
[C---:B------:R-:W-:Y:S08]  /*37b0*/  HMMA.16816.F32 R84, R12.reuse, R32, R84 ;  /* 0x000000200c54723c */ /* 0x040ff00000001854 */
[C---:B------:R-:W-:Y:S08]  /*37c0*/  HMMA.16816.F32 R80, R12.reuse, R34, R80 ;  /* 0x000000220c50723c */ /* 0x040ff00000001850 */
[C---:B---3--:R-:W-:Y:S08]  /*37d0*/  HMMA.16816.F32 R96, R12.reuse, R28, R132 ;  /* 0x0000001c0c60723c */ /* 0x048ff00000001884 */
[C---:B------:R-:W-:Y:S08]  /*37e0*/  HMMA.16816.F32 R100, R12.reuse, R30, R128 ;  /* 0x0000001e0c64723c */ /* 0x040ff00000001880 */
[C---:B-----5:R-:W-:Y:S08]  /*37f0*/  HMMA.16816.F32 R116, R12.reuse, R40, R124 ;  /* 0x000000280c74723c */ /* 0x060ff0000000187c */
[----:B------:R-:W-:Y:S08]  /*3800*/  HMMA.16816.F32 R108, R12, R42, R120 ;  /* 0x0000002a0c6c723c */ /* 0x000ff00000001878 */
[C---:B------:R-:W-:Y:S08]  /*3810*/  HMMA.16816.F32 R36, R16.reuse, R32, R76 ;  /* 0x000000201024723c */ /* 0x040ff0000000184c */
[C---:B----4-:R-:W-:Y:S08]  /*3820*/  HMMA.16816.F32 R24, R16.reuse, R28, R64 ;  /* 0x0000001c1018723c */ /* 0x050ff00000001840 */
[C---:B------:R-:W-:Y:S08]  /*3830*/  HMMA.16816.F32 R32, R16.reuse, R34, R56 ;  /* 0x000000221020723c */ /* 0x040ff00000001838 */
[C---:B------:R-:W-:Y:S08]  /*3840*/  HMMA.16816.F32 R28, R16.reuse, R30, R60 ;  /* 0x0000001e101c723c */ /* 0x040ff0000000183c */
[C---:B------:R-:W-:Y:S08]  /*3850*/  HMMA.16816.F32 R12, R16.reuse, R40, R72 ;  /* 0x00000028100c723c */ /* 0x040ff00000001848 */
[----:B------:R-:W-:Y:S08]  /*3860*/  HMMA.16816.F32 R16, R16, R42, R68 ;  /* 0x0000002a1010723c */ /* 0x000ff00000001844 */
[C---:B------:R-:W-:Y:S08]  /*3870*/  HMMA.16816.F32 R92, R4.reuse, R52, R92 ;  /* 0x00000034045c723c */ /* 0x040ff0000000185c */
[----:B------:R-:W-:Y:S08]  /*3880*/  HMMA.16816.F32 R88, R4, R54, R88 ;  /* 0x000000360458723c */ /* 0x000ff00000001858 */
[----:B------:R-:W-:Y:S08]  /*3890*/  HMMA.16816.F32 R40, R8, R52, R112 ;  /* 0x000000340828723c */ /* 0x000ff00000001870 */
        /* <DEDUP_REMOVED lines=8> */
[----:B------:R-:W-:Y:S08]  /*3920*/  HMMA.16816.F32 R16, R8, R22, R16 ;  /* 0x000000160810723c */ /* 0x000ff00000001810 */
[C---:B------:R-:W-:Y:S08]  /*3930*/  HMMA.16816.F32 R56, R4.reuse, R44, R96 ;  /* 0x0000002c0438723c */ /* 0x040ff00000001860 */
[----:B------:R-:W-:Y:S08]  /*3940*/  HMMA.16816.F32 R60, R4, R46, R100 ;  /* 0x0000002e043c723c */ /* 0x000ff00000001864 */
[----:B------:R-:W-:Y:S01]  /*3950*/  HMMA.16816.F32 R24, R8, R44, R24 ;  /* 0x0000002c0818723c */ /* 0x000fe20000001818 */
[----:B------:R-:W-:-:S02]  /*3960*/  VIADDMNMX R45, R144, 0x8, R0, PT ;  /* 0x00000008902d7846 */ /* 0x000fc40003800100 */
[----:B------:R-:W-:-:S05]  /*3970*/  VIMNMX R44, PT, PT, R144, UR30, PT ;  /* 0x0000001e902c7c48 */ /* 0x000fca000bfe0100 */
[----:B------:R-:W-:Y:S01]  /*3980*/  HMMA.16816.F32 R28, R8, R46, R28 ;  /* 0x0000002e081c723c */ /* 0x000fe2000000181c */
[C-C-:B------:R-:W-:Y:S02]  /*3990*/  VIADDMNMX R46, R144.reuse, 0x40, R0.reuse, PT ;  /* 0x00000040902e7846 */ /* 0x140fe40003800100 */
[----:B------:R-:W-:Y:S01]  /*39a0*/  VIADDMNMX R47, R144, 0x48, R0, PT ;  /* 0x00000048902f7846 */ /* 0x000fe20003800100 */
[----:B------:R-:W-:Y:S01]  /*39b0*/  VIADD R0, R163, UR24 ;  /* 0x00000018a3007c36 */ /* 0x000fe20008000000 */
[----:B------:R-:W-:Y:S06]  /*39c0*/  BAR.SYNC.DEFER_BLOCKING 0x0 ;  /* 0x0000000000007b1d */ /* 0x000fec0000010000 */
[----:B------:R-:W-:Y:S09]  /*39d0*/  BRA.U !UP1, `(.L_x_635) ;  /* 0x0000000109d87547 */ /* 0x000ff2000b800000 */
        /* <DEDUP_REMOVED lines=51> */
.L_x_637:
[----:B------:R3:W-:Y:S02]  /*3d10*/  STS.128 [R217+0x8800], RZ ;  /* 0x008800ffd9007388 */ /* 0x0007e40000000c00 */
.L_x_638:
[----:B------:R-:W-:Y:S05]  /*3d20*/  BSYNC.RECONVERGENT B0 ;  /* 0x0000000000007941 */ /* 0x000fea0003800200 */
.L_x_636:
[----:B------:R-:W0:Y:S02]  /*3d30*/  LDGDEPBAR ;  /* 0x00000000000079af */ /* 0x000e240000000000 */
.L_x_635:
[C---:B-12---:R-:W-:Y:S01]  /*3d40*/  VIADD R3, R0.reuse, 0x8 ;  /* 0x0000000800037836 */ /* 0x046fe20000000000 */
[----:B------:R-:W-:Y:S01]  /*3d50*/  USHF.L.U32 UR4, UR6, 0x10, URZ ;  /* 0x0000001006047899 */ /* 0x000fe200080006ff */
[C---:B------:R-:W-:Y:S01]  /*3d60*/  VIADD R2, R0.reuse, 0x9 ;  /* 0x0000000900027836 */ /* 0x040fe20000000000 */
[----:B------:R-:W-:Y:S01]  /*3d70*/  USHF.L.U32 UR32, UR25, 0x1, URZ ;  /* 0x0000000119207899 */ /* 0x000fe200080006ff */
[----:B------:R-:W-:Y:S01]  /*3d80*/  VIADD R4, R0, 0x1 ;  /* 0x0000000100047836 */ /* 0x000fe20000000000 */
[----:B------:R-:W-:Y:S01]  /*3d90*/  ISETP.GE.AND P3, PT, R3, R44, PT ;  /* 0x0000002c0300720c */ /* 0x000fe20003f66270 */
[----:B------:R-:W-:Y:S01]  /*3da0*/  IMAD.WIDE.U32 R10, R145, -0x326172a9, RZ ;  /* 0xcd9e8d57910a7825 */ /* 0x000fe200078e00ff */
[C---:B------:R-:W-:Y:S01]  /*3db0*/  ISETP.GE.AND P2, PT, R3.reuse, R45, PT ;  /* 0x0000002d0300720c */ /* 0x040fe20003f46270 */
[----:B------:R-:W-:Y:S01]  /*3dc0*/  UIADD3 UR5, UPT, UPT, UR32, 0x1, URZ ;  /* 0x0000000120057890 */ /* 0x000fe2000fffe0ff */
[C---:B------:R-:W-:Y:S01]  /*3dd0*/  ISETP.GE.AND P1, PT, R3.reuse, R46, PT ;  /* 0x0000002e0300720c */ /* 0x040fe20003f26270 */
[----:B------:R-:W-:Y:S01]  /*3de0*/  IMAD.WIDE.U32 R8, R156, -0x2daee0ad, RZ ;  /* 0xd2511f539c087825 */ /* 0x000fe200078e00ff */
[----:B------:R-:W-:Y:S01]  /*3df0*/  ISETP.GE.AND P0, PT, R3, R47, PT ;  /* 0x0000002f0300720c */ /* 0x000fe20003f06270 */
[----:B------:R-:W-:Y:S01]  /*3e00*/  UIADD3 UR11, UPT, UPT, UR22, -0x61c88647, URZ ;  /* 0x9e3779b9160b7890 */ /* 0x000fe2000fffe0ff */
[----:B------:R-:W-:Y:S01]  /*3e10*/  FSEL R52, R52, -INF , !P3 ;  /* 0xff80000034347808 */ /* 0x000fe20005800000 */
[----:B------:R-:W-:Y:S01]  /*3e20*/  VIADD R3, R0, 0x10 ;  /* 0x0000001000037836 */ /* 0x000fe20000000000 */
[----:B------:R-:W-:Y:S01]  /*3e30*/  FSEL R77, R54, -INF , !P2 ;  /* 0xff800000364d7808 */ /* 0x000fe20005000000 */
[----:B------:R-:W-:Y:S01]  /*3e40*/  IMAD.U32 R5, RZ, RZ, UR6 ;  /* 0x00000006ff057e24 */ /* 0x000fe2000f8e00ff */
[C---:B------:R-:W-:Y:S01]  /*3e50*/  ISETP.GE.AND P5, PT, R2.reuse, R44, PT ;  /* 0x0000002c0200720c */ /* 0x040fe20003fa6270 */
[----:B------:R-:W-:Y:S01]  /*3e60*/  UIADD3 UR31, UPT, UPT, UR22, 0x3c6ef372, URZ ;  /* 0x3c6ef372161f7890 */ /* 0x000fe2000fffe0ff */
[C---:B------:R-:W-:Y:S01]  /*3e70*/  ISETP.GE.AND P4, PT, R2.reuse, R45, PT ;  /* 0x0000002d0200720c */ /* 0x040fe20003f86270 */
[----:B------:R-:W-:Y:S01]  /*3e80*/  UIADD3 UR30, UPT, UPT, UR23, 0x76cf5d0a, URZ ;  /* 0x76cf5d0a171e7890 */ /* 0x000fe2000fffe0ff */
[C---:B------:R-:W-:Y:S01]  /*3e90*/  ISETP.GE.AND P3, PT, R2.reuse, R46, PT ;  /* 0x0000002e0200720c */ /* 0x040fe20003f66270 */
[----:B------:R-:W-:Y:S01]  /*3ea0*/  UIADD3 UR29, UPT, UPT, UR23, 0x32370b8f, URZ ;  /* 0x32370b8f171d7890 */ /* 0x000fe2000fffe0ff */
[----:B------:R-:W-:Y:S01]  /*3eb0*/  ISETP.GE.AND P2, PT, R2, R47, PT ;  /* 0x0000002f0200720c */ /* 0x000fe20003f46270 */
[----:B------:R-:W-:Y:S01]  /*3ec0*/  VIADD R2, R0, 0x11 ;  /* 0x0000001100027836 */ /* 0x000fe20000000000 */
[----:B------:R-:W-:Y:S01]  /*3ed0*/  FSEL R76, R53, -INF , !P5 ;  /* 0xff800000354c7808 */ /* 0x000fe20006800000 */
[----:B------:R-:W-:Y:S01]  /*3ee0*/  UIADD3 UR10, UPT, UPT, UR22, -0x255992d5, URZ ;  /* 0xdaa66d2b160a7890 */ /* 0x000fe2000fffe0ff */
[----:B------:R-:W-:Y:S01]  /*3ef0*/  FSEL R55, R55, -INF , !P4 ;  /* 0xff80000037377808 */ /* 0x000fe20006000000 */
[----:B------:R-:W-:Y:S01]  /*3f00*/  UIADD3 UR28, UPT, UPT, UR23, -0x126145ec, URZ ;  /* 0xed9eba14171c7890 */ /* 0x000fe2000fffe0ff */
[----:B------:R-:W-:Y:S01]  /*3f10*/  FSEL R88, R88, -INF , !P1 ;  /* 0xff80000058587808 */ /* 0x000fe20004800000 */
[----:B------:R-:W-:Y:S01]  /*3f20*/  UIADD3 UR7, UPT, UPT, UR22, 0x78dde6e4, URZ ;  /* 0x78dde6e416077890 */ /* 0x000fe2000fffe0ff */
[----:B------:R-:W-:Y:S01]  /*3f30*/  FSEL R90, R90, -INF , !P0 ;  /* 0xff8000005a5a7808 */ /* 0x000fe20004000000 */
[----:B------:R-:W-:Y:S01]  /*3f40*/  UIADD3 UR24, UPT, UPT, UR23, -0x56f99767, URZ ;  /* 0xa906689917187890 */ /* 0x000fe2000fffe0ff */
[C---:B------:R-:W-:Y:S01]  /*3f50*/  ISETP.GE.AND P5, PT, R3.reuse, R44, PT ;  /* 0x0000002c0300720c */ /* 0x040fe20003fa6270 */
[----:B------:R-:W-:Y:S01]  /*3f60*/  UIADD3 UR25, UPT, UPT, UR22, 0x1715609d, URZ ;  /* 0x1715609d16197890 */ /* 0x000fe2000fffe0ff */
[C---:B------:R-:W-:Y:S01]  /*3f70*/  ISETP.GE.AND P4, PT, R3.reuse, R45, PT ;  /* 0x0000002d0300720c */ /* 0x040fe20003f86270 */
[----:B------:R-:W1:Y:S01]  /*3f80*/  LDCU UR33, c[0x0][0x45c] ;  /* 0x00008b80ff2177ac */ /* 0x000e620008000800 */
[C---:B------:R-:W-:Y:S01]  /*3f90*/  ISETP.GE.AND P1, PT, R3.reuse, R46, PT ;  /* 0x0000002e0300720c */ /* 0x040fe20003f26270 */
[----:B------:R-:W-:Y:S01]  /*3fa0*/  IMAD.IADD R242, R242, 0x1, R146 ;  /* 0x00000001f2f27824 */ /* 0x000fe200078e0292 */
[----:B------:R-:W-:Y:S01]  /*3fb0*/  ISETP.GE.AND P0, PT, R3, R47, PT ;  /* 0x0000002f0300720c */ /* 0x000fe20003f06270 */
[----:B------:R-:W-:Y:S01]  /*3fc0*/  VIADD R3, R0, 0x18 ;  /* 0x0000001800037836 */ /* 0x000fe20000000000 */
[----:B------:R-:W-:Y:S01]  /*3fd0*/  FSEL R89, R89, -INF , !P3 ;  /* 0xff80000059597808 */ /* 0x000fe20005800000 */
[----:B------:R-:W-:Y:S01]  /*3fe0*/  UIADD3 UR13, UPT, UPT, UR23, 0x646e171e, URZ ;  /* 0x646e171e170d7890 */ /* 0x000fe2000fffe0ff */
[----:B------:R-:W-:-:S02]  /*3ff0*/  FSEL R91, R91, -INF , !P2 ;  /* 0xff8000005b5b7808 */ /* 0x000fc40005000000 */
[C---:B------:R-:W-:Y:S02]  /*4000*/  ISETP.GE.AND P3, PT, R2.reuse, R44, PT ;  /* 0x0000002c0200720c */ /* 0x040fe40003f66270 */
[----:B------:R-:W-:Y:S02]  /*4010*/  ISETP.GE.AND P2, PT, R2, R45, PT ;  /* 0x0000002d0200720c */ /* 0x000fe40003f46270 */
[----:B------:R-:W-:Y:S02]  /*4020*/  FSEL R99, R36, -INF , !P5 ;  /* 0xff80000024637808 */ /* 0x000fe40006800000 */
[----:B------:R-:W-:Y:S02]  /*4030*/  FSEL R105, R38, -INF , !P4 ;  /* 0xff80000026697808 */ /* 0x000fe40006000000 */
[C---:B------:R-:W-:Y:S02]  /*4040*/  ISETP.GE.AND P5, PT, R2.reuse, R46, PT ;  /* 0x0000002e0200720c */ /* 0x040fe40003fa6270 */
[----:B------:R-:W-:Y:S01]  /*4050*/  ISETP.GE.AND P4, PT, R2, R47, PT ;  /* 0x0000002f0200720c */ /* 0x000fe20003f86270 */
[----:B------:R-:W-:Y:S01]  /*4060*/  VIADD R2, R0, 0x19 ;  /* 0x0000001900027836 */ /* 0x000fe20000000000 */
[----:B------:R-:W-:-:S02]  /*4070*/  FSEL R98, R37, -INF , !P3 ;  /* 0xff80000025627808 */ /* 0x000fc40005800000 */
[----:B------:R-:W-:Y:S02]  /*4080*/  FSEL R104, R39, -INF , !P2 ;  /* 0xff80000027687808 */ /* 0x000fe40005000000 */
[C---:B------:R-:W-:Y:S02]  /*4090*/  ISETP.GE.AND P3, PT, R3.reuse, R44, PT ;  /* 0x0000002c0300720c */ /* 0x040fe40003f66270 */
[C---:B------:R-:W-:Y:S02]  /*40a0*/  ISETP.GE.AND P2, PT, R3.reuse, R45, PT ;  /* 0x0000002d0300720c */ /* 0x040fe40003f46270 */
[----:B------:R-:W-:Y:S02]  /*40b0*/  FSEL R106, R84, -INF , !P1 ;  /* 0xff800000546a7808 */ /* 0x000fe40004800000 */
[----:B------:R-:W-:Y:S02]  /*40c0*/  FSEL R86, R86, -INF , !P0 ;  /* 0xff80000056567808 */ /* 0x000fe40004000000 */
[----:B------:R-:W-:-:S02]  /*40d0*/  ISETP.GE.AND P1, PT, R3, R46, PT ;  /* 0x0000002e0300720c */ /* 0x000fc40003f26270 */
[----:B------:R-:W-:Y:S01]  /*40e0*/  ISETP.GE.AND P0, PT, R3, R47, PT ;  /* 0x0000002f0300720c */ /* 0x000fe20003f06270 */
[----:B------:R-:W-:Y:S01]  /*40f0*/  VIADD R3, R0, 0x20 ;  /* 0x0000002000037836 */ /* 0x000fe20000000000 */
[----:B------:R-:W-:Y:S02]  /*4100*/  FSEL R85, R85, -INF , !P5 ;  /* 0xff80000055557808 */ /* 0x000fe40006800000 */
[----:B------:R-:W-:Y:S02]  /*4110*/  FSEL R87, R87, -INF , !P4 ;  /* 0xff80000057577808 */ /* 0x000fe40006000000 */
[----:B------:R-:W-:Y:S02]  /*4120*/  FSEL R107, R32, -INF , !P3 ;  /* 0xff800000206b7808 */ /* 0x000fe40005800000 */
[----:B------:R-:W-:Y:S02]  /*4130*/  FSEL R110, R34, -INF , !P2 ;  /* 0xff800000226e7808 */ /* 0x000fe40005000000 */
[----:B------:R-:W-:-:S02]  /*4140*/  ISETP.GE.AND P5, PT, R2, R44, PT ;  /* 0x0000002c0200720c */ /* 0x000fc40003fa6270 */
[C---:B------:R-:W-:Y:S02]  /*4150*/  ISETP.GE.AND P4, PT, R2.reuse, R45, PT ;  /* 0x0000002d0200720c */ /* 0x040fe40003f86270 */
[C---:B------:R-:W-:Y:S02]  /*4160*/  ISETP.GE.AND P3, PT, R2.reuse, R46, PT ;  /* 0x0000002e0200720c */ /* 0x040fe40003f66270 */
[----:B------:R-:W-:Y:S01]  /*4170*/  ISETP.GE.AND P2, PT, R2, R47, PT ;  /* 0x0000002f0200720c */ /* 0x000fe20003f46270 */
[----:B------:R-:W-:Y:S01]  /*4180*/  VIADD R2, R0, 0x21 ;  /* 0x0000002100027836 */ /* 0x000fe20000000000 */
[----:B------:R-:W-:Y:S02]  /*4190*/  FSEL R108, R33, -INF , !P5 ;  /* 0xff800000216c7808 */ /* 0x000fe40006800000 */
[----:B------:R-:W-:Y:S02]  /*41a0*/  FSEL R109, R35, -INF , !P4 ;  /* 0xff800000236d7808 */ /* 0x000fe40006000000 */
[----:B------:R-:W-:-:S02]  /*41b0*/  FSEL R113, R80, -INF , !P1 ;  /* 0xff80000050717808 */ /* 0x000fc40004800000 */
[----:B------:R-:W-:Y:S02]  /*41c0*/  FSEL R153, R82, -INF , !P0 ;  /* 0xff80000052997808 */ /* 0x000fe40004000000 */
[C---:B------:R-:W-:Y:S02]  /*41d0*/  ISETP.GE.AND P5, PT, R3.reuse, R44, PT ;  /* 0x0000002c0300720c */ /* 0x040fe40003fa6270 */
[C---:B------:R-:W-:Y:S02]  /*41e0*/  ISETP.GE.AND P4, PT, R3.reuse, R45, PT ;  /* 0x0000002d0300720c */ /* 0x040fe40003f86270 */
[C---:B------:R-:W-:Y:S02]  /*41f0*/  ISETP.GE.AND P0, PT, R3.reuse, R46, PT ;  /* 0x0000002e0300720c */ /* 0x040fe40003f06270 */
[----:B------:R-:W-:Y:S01]  /*4200*/  ISETP.GE.AND P1, PT, R3, R47, PT ;  /* 0x0000002f0300720c */ /* 0x000fe20003f26270 */
[----:B------:R-:W-:Y:S01]  /*4210*/  VIADD R3, R0, 0x28 ;  /* 0x0000002800037836 */ /* 0x000fe20000000000 */
[----:B------:R-:W-:-:S02]  /*4220*/  FSEL R152, R83, -INF , !P2 ;  /* 0xff80000053987808 */ /* 0x000fc40005000000 */
[----:B------:R-:W-:Y:S02]  /*4230*/  ISETP.GE.AND P2, PT, R2, R45, PT ;  /* 0x0000002d0200720c */ /* 0x000fe40003f46270 */
        /* <DEDUP_REMOVED lines=9> */
[C---:B------:R-:W-:Y:S02]  /*42d0*/  ISETP.GE.AND P2, PT, R3.reuse, R44, PT ;  /* 0x0000002c0300720c */ /* 0x040fe40003f46270 */
[----:B------:R-:W-:Y:S02]  /*42e0*/  ISETP.GE.AND P0, PT, R3, R45, PT ;  /* 0x0000002d0300720c */ /* 0x000fe40003f06270 */
[----:B------:R-:W-:-:S02]  /*42f0*/  FSEL R155, R57, -INF , !P5 ;  /* 0xff800000399b7808 */ /* 0x000fc40006800000 */
[----:B------:R-:W-:Y:S02]  /*4300*/  FSEL R161, R59, -INF , !P4 ;  /* 0xff8000003ba17808 */ /* 0x000fe40006000000 */
[----:B------:R-:W-:Y:S02]  /*4310*/  FSEL R133, R28, -INF , !P2 ;  /* 0xff8000001c857808 */ /* 0x000fe40005000000 */
[----:B------:R-:W-:Y:S02]  /*4320*/  FSEL R142, R30, -INF , !P0 ;  /* 0xff8000001e8e7808 */ /* 0x000fe40004000000 */
[C---:B------:R-:W-:Y:S02]  /*4330*/  ISETP.GE.AND P5, PT, R2.reuse, R44, PT ;  /* 0x0000002c0200720c */ /* 0x040fe40003fa6270 */
[C---:B------:R-:W-:Y:S02]  /*4340*/  ISETP.GE.AND P4, PT, R2.reuse, R45, PT ;  /* 0x0000002d0200720c */ /* 0x040fe40003f86270 */
        /* <DEDUP_REMOVED lines=10> */
[-C--:B------:R-:W-:Y:S02]  /*43f0*/  ISETP.GE.AND P5, PT, R2, R44.reuse, PT ;  /* 0x0000002c0200720c */ /* 0x080fe40003fa6270 */
[----:B------:R-:W-:Y:S02]  /*4400*/  FSEL R141, R31, -INF , !P4 ;  /* 0xff8000001f8d7808 */ /* 0x000fe40006000000 */
[-C--:B------:R-:W-:Y:S02]  /*4410*/  ISETP.GE.AND P1, PT, R4, R44.reuse, PT ;  /* 0x0000002c0400720c */ /* 0x080fe40003f26270 */
[----:B------:R-:W-:Y:S02]  /*4420*/  ISETP.GE.AND P4, PT, R3, R44, PT ;  /* 0x0000002c0300720c */ /* 0x000fe40003f86270 */
[----:B------:R-:W-:-:S02]  /*4430*/  FSEL R148, R60, -INF , !P3 ;  /* 0xff8000003c947808 */ /* 0x000fc40005800000 */
[----:B------:R-:W-:Y:S02]  /*4440*/  FSEL R121, R13, -INF , !P5 ;  /* 0xff8000000d797808 */ /* 0x000fe40006800000 */
[----:B------:R-:W-:Y:S02]  /*4450*/  FSEL R158, R63, -INF , !P0 ;  /* 0xff8000003f9e7808 */ /* 0x000fe40004000000 */
[-C--:B------:R-:W-:Y:S02]  /*4460*/  ISETP.GE.AND P3, PT, R4, R45.reuse, PT ;  /* 0x0000002d0400720c */ /* 0x080fe40003f66270 */
[----:B------:R-:W-:Y:S02]  /*4470*/  ISETP.GE.AND P5, PT, R0, R45, PT ;  /* 0x0000002d0000720c */ /* 0x000fe40003fa6270 */
[----:B------:R-:W-:Y:S02]  /*4480*/  FSEL R39, R41, -INF , !P1 ;  /* 0xff80000029277808 */ /* 0x000fe40004800000 */
[----:B------:R-:W-:-:S02]  /*4490*/  ISETP.GE.AND P0, PT, R4, R46, PT ;  /* 0x0000002e0400720c */ /* 0x000fc40003f06270 */
[----:B------:R-:W-:Y:S02]  /*44a0*/  FSEL R122, R12, -INF , !P4 ;  /* 0xff8000000c7a7808 */ /* 0x000fe40006000000 */
[----:B------:R-:W-:Y:S02]  /*44b0*/  ISETP.GE.AND P1, PT, R0, R46, PT ;  /* 0x0000002e0000720c */ /* 0x000fe40003f26270 */
[----:B------:R-:W-:Y:S02]  /*44c0*/  ISETP.GE.AND P4, PT, R2, R45, PT ;  /* 0x0000002d0200720c */ /* 0x000fe40003f86270 */
[----:B------:R-:W-:Y:S02]  /*44d0*/  FSEL R38, R43, -INF , !P3 ;  /* 0xff8000002b267808 */ /* 0x000fe40005800000 */
[----:B------:R-:W-:Y:S02]  /*44e0*/  FSEL R37, R42, -INF , !P5 ;  /* 0xff8000002a257808 */ /* 0x000fe40006800000 */
[----:B------:R-:W-:-:S02]  /*44f0*/  FSEL R42, R92, -INF , !P1 ;  /* 0xff8000005c2a7808 */ /* 0x000fc40004800000 */
[----:B------:R-:W-:Y:S02]  /*4500*/  FSEL R43, R93, -INF , !P0 ;  /* 0xff8000005d2b7808 */ /* 0x000fe40004000000 */
[----:B------:R-:W-:Y:S02]  /*4510*/  FSEL R134, R15, -INF , !P4 ;  /* 0xff8000000f867808 */ /* 0x000fe40006000000 */
[CC--:B------:R-:W-:Y:S02]  /*4520*/  ISETP.GE.AND P0, PT, R2.reuse, R46.reuse, PT ;  /* 0x0000002e0200720c */ /* 0x0c0fe40003f06270 */
[----:B------:R-:W-:Y:S01]  /*4530*/  ISETP.GE.AND P1, PT, R2, R47, PT ;  /* 0x0000002f0200720c */ /* 0x000fe20003f26270 */
[----:B------:R-:W-:Y:S01]  /*4540*/  VIADD R2, R0, 0x38 ;  /* 0x0000003800027836 */ /* 0x000fe20000000000 */
[----:B------:R-:W-:Y:S02]  /*4550*/  FSEL R143, R61, -INF , !P2 ;  /* 0xff8000003d8f7808 */ /* 0x000fe40005000000 */
[----:B------:R-:W-:-:S02]  /*4560*/  ISETP.GE.AND P4, PT, R3, R46, PT ;  /* 0x0000002e0300720c */ /* 0x000fc40003f86270 */
[C---:B------:R-:W-:Y:S02]  /*4570*/  ISETP.GE.AND P3, PT, R3.reuse, R47, PT ;  /* 0x0000002f0300720c */ /* 0x040fe40003f66270 */
[----:B------:R-:W-:Y:S02]  /*4580*/  ISETP.GE.AND P5, PT, R0, R44, PT ;  /* 0x0000002c0000720c */ /* 0x000fe40003fa6270 */
[----:B------:R-:W-:Y:S01]  /*4590*/  ISETP.GE.AND P2, PT, R3, R45, PT ;  /* 0x0000002d0300720c */ /* 0x000fe20003f46270 */
[----:B------:R-:W-:Y:S01]  /*45a0*/  IMAD.U32 R3, RZ, RZ, UR19 ;  /* 0x00000013ff037e24 */ /* 0x000fe2000f8e00ff */
[----:B------:R-:W-:Y:S02]  /*45b0*/  FSEL R36, R40, -INF , !P5 ;  /* 0xff80000028247808 */ /* 0x000fe40006800000 */
[----:B------:R-:W-:Y:S02]  /*45c0*/  FSEL R129, R64, -INF , !P4 ;  /* 0xff80000040817808 */ /* 0x000fe40006000000 */
[----:B------:R-:W-:-:S02]  /*45d0*/  FSEL R150, R66, -INF , !P3 ;  /* 0xff80000042967808 */ /* 0x000fc40005800000 */
[----:B------:R-:W-:Y:S02]  /*45e0*/  FSEL R132, R65, -INF , !P0 ;  /* 0xff80000041847808 */ /* 0x000fe40004000000 */
[----:B------:R-:W-:Y:S02]  /*45f0*/  FSEL R136, R14, -INF , !P2 ;  /* 0xff8000000e887808 */ /* 0x000fe40005000000 */
[C---:B------:R-:W-:Y:S02]  /*4600*/  ISETP.GE.AND P5, PT, R2.reuse, R44, PT ;  /* 0x0000002c0200720c */ /* 0x040fe40003fa6270 */
[C---:B------:R-:W-:Y:S02]  /*4610*/  ISETP.GE.AND P4, PT, R2.reuse, R45, PT ;  /* 0x0000002d0200720c */ /* 0x040fe40003f86270 */
[C---:B------:R-:W-:Y:S02]  /*4620*/  ISETP.GE.AND P3, PT, R2.reuse, R46, PT ;  /* 0x0000002e0200720c */ /* 0x040fe40003f66270 */
[-C--:B------:R-:W-:Y:S01]  /*4630*/  ISETP.GE.AND P0, PT, R2, R47.reuse, PT ;  /* 0x0000002f0200720c */ /* 0x080fe20003f06270 */
[----:B------:R-:W-:Y:S01]  /*4640*/  VIADD R2, R0, 0x39 ;  /* 0x0000003900027836 */ /* 0x000fe20000000000 */
[----:B------:R-:W-:-:S02]  /*4650*/  ISETP.GE.AND P2, PT, R4, R47, PT ;  /* 0x0000002f0400720c */ /* 0x000fc40003f46270 */
[----:B------:R-:W-:Y:S02]  /*4660*/  FSEL R149, R67, -INF , !P1 ;  /* 0xff80000043957808 */ /* 0x000fe40004800000 */
[----:B------:R-:W-:Y:S02]  /*4670*/  FSEL R48, R95, -INF , !P2 ;  /* 0xff8000005f307808 */ /* 0x000fe40005000000 */
[----:B------:R-:W-:Y:S01]  /*4680*/  ISETP.GE.AND P2, PT, R0, R47, PT ;  /* 0x0000002f0000720c */ /* 0x000fe20003f46270 */
[----:B------:R-:W-:Y:S01]  /*4690*/  IMAD R0, R160, UR27, R163 ;  /* 0x0000001ba0007c24 */ /* 0x000fe2000f8e02a3 */
[----:B------:R-:W-:Y:S02]  /*46a0*/  ISETP.GE.AND P1, PT, R2, R44, PT ;  /* 0x0000002c0200720c */ /* 0x000fe40003f26270 */
[----:B------:R-:W-:Y:S02]  /*46b0*/  FSEL R40, R94, -INF , !P2 ;  /* 0xff8000005e287808 */ /* 0x000fe40005000000 */
[----:B------:R-:W-:-:S02]  /*46c0*/  FSEL R114, R16, -INF , !P5 ;  /* 0xff80000010727808 */ /* 0x000fc40006800000 */
[----:B------:R-:W-:Y:S02]  /*46d0*/  FSEL R112, R17, -INF , !P1 ;  /* 0xff80000011707808 */ /* 0x000fe40004800000 */
[C---:B------:R-:W-:Y:S02]  /*46e0*/  ISETP.GE.AND P2, PT, R2.reuse, R45, PT ;  /* 0x0000002d0200720c */ /* 0x040fe40003f46270 */
[C---:B------:R-:W-:Y:S02]  /*46f0*/  ISETP.GE.AND P5, PT, R2.reuse, R46, PT ;  /* 0x0000002e0200720c */ /* 0x040fe40003fa6270 */
[----:B------:R-:W-:Y:S01]  /*4700*/  ISETP.GE.AND P1, PT, R2, R47, PT ;  /* 0x0000002f0200720c */ /* 0x000fe20003f26270 */
[----:B------:R-:W-:Y:S01]  /*4710*/  VIADD R2, R145, 0x4 ;  /* 0x0000000491027836 */ /* 0x000fe20000000000 */
[----:B------:R-:W-:Y:S02]  /*4720*/  FSEL R119, R18, -INF , !P4 ;  /* 0xff80000012777808 */ /* 0x000fe40006000000 */
[----:B------:R-:W-:Y:S01]  /*4730*/  SHF.R.S32.HI R4, RZ, 0x1f, R0 ;  /* 0x0000001fff047819 */ /* 0x000fe20000011400 */
[----:B------:R-:W-:Y:S01]  /*4740*/  IMAD.WIDE.U32 R14, R2, -0x326172a9, RZ ;  /* 0xcd9e8d57020e7825 */ /* 0x000fe200078e00ff */
[----:B------:R-:W-:Y:S01]  /*4750*/  IADD3 R226, P4, PT, R0, UR19, RZ ;  /* 0x0000001300e27c10 */ /* 0x000fe2000ff9e0ff */
[----:B------:R-:W-:Y:S01]  /*4760*/  UIADD3 UR19, UPT, UPT, UR22, -0x4ab325aa, URZ ;  /* 0xb54cda5616137890 */ /* 0x000fe2000fffe0ff */
[----:B------:R-:W-:Y:S01]  /*4770*/  FSEL R115, R19, -INF , !P2 ;  /* 0xff80000013737808 */ /* 0x000fe20005000000 */
[----:B------:R-:W-:Y:S01]  /*4780*/  IMAD.U32 R0, RZ, RZ, UR4 ;  /* 0x00000004ff007e24 */ /* 0x000fe2000f8e00ff */
[----:B------:R-:W-:Y:S01]  /*4790*/  LEA.HI.X.SX32 R248, R3, R4, 0x1, P4 ;  /* 0x0000000403f87211 */ /* 0x000fe200020f0eff */
[----:B------:R-:W-:Y:S01]  /*47a0*/  IMAD.U32 R2, RZ, RZ, UR23 ;  /* 0x00000017ff027e24 */ /* 0x000fe2000f8e00ff */
[C---:B------:R-:W-:Y:S01]  /*47b0*/  LOP3.LUT R4, R147.reuse, UR22, R11, 0x96, !PT ;  /* 0x0000001693047c12 */ /* 0x040fe2000f8e960b */
[----:B------:R-:W-:Y:S01]  /*47c0*/  UIADD3 UR4, UPT, UPT, UR23, -0x4498517b, URZ ;  /* 0xbb67ae8517047890 */ /* 0x000fe2000fffe0ff */
[----:B------:R-:W-:Y:S01]  /*47d0*/  LOP3.LUT R3, R147, UR22, R15, 0x96, !PT ;  /* 0x0000001693037c12 */ /* 0x000fe2000f8e960f */
[----:B------:R2:W-:Y:S01]  /*47e0*/  STL.64 [R1+0xf8], R14 ;  /* 0x0000f80e01007387 */ /* 0x0005e20000100a00 */
[----:B------:R-:W-:Y:S01]  /*47f0*/  LOP3.LUT R2, R2, UR32, R9, 0x96, !PT ;  /* 0x0000002002027c12 */ /* 0x000fe2000f8e9609 */
[----:B------:R-:W-:Y:S01]  /*4800*/  IMAD.WIDE.U32 R22, R4, -0x2daee0ad, RZ ;  /* 0xd2511f5304167825 */ /* 0x000fe200078e00ff */
[----:B------:R-:W-:Y:S01]  /*4810*/  LOP3.LUT R0, R5, 0xff0000, R0, 0xf8, !PT ;  /* 0x00ff000005007812 */ /* 0x000fe200078ef800 */
[----:B------:R4:W-:Y:S01]  /*4820*/  STL.64 [R1+0x128], R8 ;  /* 0x0001280801007387 */ /* 0x0009e20000100a00 */
[----:B------:R-:W-:Y:S01]  /*4830*/  FSEL R118, R68, -INF , !P3 ;  /* 0xff80000044767808 */ /* 0x000fe20005800000 */
[----:B------:R-:W-:Y:S01]  /*4840*/  IMAD.WIDE.U32 R20, R3, -0x2daee0ad, RZ ;  /* 0xd2511f5303147825 */ /* 0x000fe200078e00ff */
[----:B------:R-:W-:Y:S01]  /*4850*/  LOP3.LUT R7, R8, UR4, R23, 0x96, !PT ;  /* 0x0000000408077c12 */ /* 0x000fe2000f8e9617 */
[----:B------:R-:W-:Y:S01]  /*4860*/  STL.64 [R1+0x138], R22 ;  /* 0x0001381601007387 */ /* 0x000fe20000100a00 */
[----:B------:R-:W-:Y:S01]  /*4870*/  FSEL R138, R70, -INF , !P0 ;  /* 0xff800000468a7808 */ /* 0x000fe20004000000 */
[----:B------:R-:W-:Y:S01]  /*4880*/  IMAD.U32 R3, RZ, RZ, UR5 ;  /* 0x00000005ff037e24 */ /* 0x000fe2000f8e00ff */
[----:B------:R-:W-:Y:S01]  /*4890*/  LOP3.LUT R6, R8, UR4, R21, 0x96, !PT ;  /* 0x0000000408067c12 */ /* 0x000fe2000f8e9615 */
[----:B------:R-:W-:Y:S01]  /*48a0*/  IMAD.WIDE.U32 R4, R2, -0x326172a9, RZ ;  /* 0xcd9e8d5702047825 */ /* 0x000fe200078e00ff */
[----:B------:R5:W-:Y:S01]  /*48b0*/  STL.64 [R1+0x140], R20 ;  /* 0x0001401401007387 */ /* 0x000be20000100a00 */
[----:B------:R-:W-:Y:S01]  /*48c0*/  FSEL R117, R69, -INF , !P5 ;  /* 0xff80000045757808 */ /* 0x000fe20006800000 */
[----:B------:R-:W3:Y:S01]  /*48d0*/  LDCU.64 UR4, c[0x0][0x418] ;  /* 0x00008300ff0477ac */ /* 0x000ee20008000a00 */
[----:B------:R-:W-:Y:S01]  /*48e0*/  IMAD.WIDE.U32 R60, R7, -0x326172a9, RZ ;  /* 0xcd9e8d57073c7825 */ /* 0x000fe200078e00ff */
[----:B------:R-:W-:-:S02]  /*48f0*/  LOP3.LUT R2, R3, UR23, R9, 0x96, !PT ;  /* 0x0000001703027c12 */ /* 0x000fc4000f8e9609 */
[----:B------:R-:W-:Y:S01]  /*4900*/  FSEL R127, R71, -INF , !P1 ;  /* 0xff800000477f7808 */ /* 0x000fe20004800000 */
[----:B------:R-:W-:Y:S01]  /*4910*/  IMAD.WIDE.U32 R56, R6, -0x326172a9, RZ ;  /* 0xcd9e8d5706387825 */ /* 0x000fe200078e00ff */
[----:B------:R-:W-:Y:S01]  /*4920*/  LOP3.LUT R6, R10, UR11, R5, 0x96, !PT ;  /* 0x0000000b0a067c12 */ /* 0x000fe2000f8e9605 */
[----:B------:R-:W-:Y:S02]  /*4930*/  STL.64 [R1+0x60], R60 ;  /* 0x0000603c01007387 */ /* 0x000fe40000100a00 */
[----:B------:R-:W-:Y:S01]  /*4940*/  IMAD.WIDE.U32 R2, R2, -0x326172a9, RZ ;  /* 0xcd9e8d5702027825 */ /* 0x000fe200078e00ff */
[----:B------:R-:W-:Y:S01]  /*4950*/  LOP3.LUT R12, R4, UR31, R57, 0x96, !PT ;  /* 0x0000001f040c7c12 */ /* 0x000fe2000f8e9639 */
[----:B------:R-:W-:Y:S02]  /*4960*/  STL.64 [R1+0x68], R56 ;  /* 0x0000683801007387 */ /* 0x000fe40000100a00 */
[----:B------:R-:W-:Y:S01]  /*4970*/  IMAD.WIDE.U32 R6, R6, -0x2daee0ad, RZ ;  /* 0xd2511f5306067825 */ /* 0x000fe200078e00ff */
[----:B--2---:R-:W-:-:S02]  /*4980*/  LOP3.LUT R15, R14, UR11, R3, 0x96, !PT ;  /* 0x0000000b0e0f7c12 */ /* 0x004fc4000f8e9603 */
[----:B----4-:R-:W-:Y:S02]  /*4990*/  LOP3.LUT R9, R14, UR11, R5, 0x96, !PT ;  /* 0x0000000b0e097c12 */ /* 0x010fe4000f8e9605 */
[----:B------:R-:W-:Y:S02]  /*49a0*/  LOP3.LUT R5, R4, UR31, R61, 0x96, !PT ;  /* 0x0000001f04057c12 */ /* 0x000fe4000f8e963d */
[----:B------:R-:W-:Y:S02]  /*49b0*/  LOP3.LUT R8, R10, UR11, R3, 0x96, !PT ;  /* 0x0000000b0a087c12 */ /* 0x000fe4000f8e9603 */
[----:B------:R-:W-:Y:S01]  /*49c0*/  LOP3.LUT R11, R22, UR30, R7, 0x96, !PT ;  /* 0x0000001e160b7c12 */ /* 0x000fe2000f8e9607 */
[----:B------:R-:W-:Y:S01]  /*49d0*/  IMAD.WIDE.U32 R4, R5, -0x2daee0ad, RZ ;  /* 0xd2511f5305047825 */ /* 0x000fe200078e00ff */
[C---:B------:R-:W-:Y:S02]  /*49e0*/  LOP3.LUT R10, R2.reuse, UR31, R61, 0x96, !PT ;  /* 0x0000001f020a7c12 */ /* 0x040fe4000f8e963d */
[----:B------:R-:W-:Y:S01]  /*49f0*/  LOP3.LUT R14, R2, UR31, R57, 0x96, !PT ;  /* 0x0000001f020e7c12 */ /* 0x000fe2000f8e9639 */
[----:B------:R-:W-:Y:S01]  /*4a00*/  IMAD.WIDE.U32 R2, R12, -0x2daee0ad, RZ ;  /* 0xd2511f530c027825 */ /* 0x000fe200078e00ff */
[----:B------:R-:W-:-:S03]  /*4a10*/  LOP3.LUT R13, R6, UR29, R5, 0x96, !PT ;  /* 0x0000001d060d7c12 */ /* 0x000fc6000f8e9605 */
[----:B------:R-:W-:-:S04]  /*4a20*/  IMAD.WIDE.U32 R6, R9, -0x2daee0ad, RZ ;  /* 0xd2511f5309067825 */ /* 0x000fc800078e00ff */
[----:B------:R-:W-:Y:S01]  /*4a30*/  IMAD.WIDE.U32 R30, R10, -0x2daee0ad, RZ ;  /* 0xd2511f530a1e7825 */ /* 0x000fe200078e00ff */
[----:B------:R-:W-:Y:S02]  /*4a40*/  LOP3.LUT R5, R20, UR30, R7, 0x96, !PT ;  /* 0x0000001e14057c12 */ /* 0x000fe4000f8e9607 */
[----:B------:R-:W-:Y:S01]  /*4a50*/  LOP3.LUT R16, R6, UR29, R3, 0x96, !PT ;  /* 0x0000001d06107c12 */ /* 0x000fe2000f8e9603 */
[----:B------:R-:W-:-:S04]  /*4a60*/  IMAD.WIDE.U32 R10, R11, -0x326172a9, RZ ;  /* 0xcd9e8d570b0a7825 */ /* 0x000fc800078e00ff */
[----:B------:R-:W-:Y:S01]  /*4a70*/  IMAD.WIDE.U32 R24, R5, -0x326172a9, RZ ;  /* 0xcd9e8d5705187825 */ /* 0x000fe200078e00ff */
[----:B------:R-:W-:-:S03]  /*4a80*/  LOP3.LUT R5, R60, UR10, R11, 0x96, !PT ;  /* 0x0000000a3c057c12 */ /* 0x000fc6000f8e960b */
[----:B------:R-:W-:Y:S01]  /*4a90*/  IMAD.WIDE.U32 R6, R15, -0x2daee0ad, RZ ;  /* 0xd2511f530f067825 */ /* 0x000fe200078e00ff */
[----:B------:R-:W-:-:S03]  /*4aa0*/  LOP3.LUT R3, R56, UR10, R25, 0x96, !PT ;  /* 0x0000000a38037c12 */ /* 0x000fc6000f8e9619 */
[----:B------:R-:W-:Y:S01]  /*4ab0*/  IMAD.WIDE.U32 R18, R5, -0x2daee0ad, RZ ;  /* 0xd2511f5305127825 */ /* 0x000fe200078e00ff */
[----:B------:R-:W-:Y:S02]  /*4ac0*/  FMNMX3.FTZ R5, R36, R39, R52, !PT ;  /* 0x0000002724057276 */ /* 0x000fe40007810034 */
[----:B------:R-:W-:Y:S01]  /*4ad0*/  LOP3.LUT R17, R20, UR30, R7, 0x96, !PT ;  /* 0x0000001e14117c12 */ /* 0x000fe2000f8e9607 */
[----:B------:R-:W-:Y:S01]  /*4ae0*/  IMAD.WIDE.U32 R8, R8, -0x2daee0ad, RZ ;  /* 0xd2511f5308087825 */ /* 0x000fe200078e00ff */
[----:B------:R-:W-:Y:S02]  /*4af0*/  LOP3.LUT R15, R4, UR28, R19, 0x96, !PT ;  /* 0x0000001c040f7c12 */ /* 0x000fe4000f8e9613 */
[----:B------:R-:W-:Y:S01]  /*4b00*/  FMNMX3.FTZ R4, R37, R38, R77, !PT ;  /* 0x0000002625047276 */ /* 0x000fe2000781004d */
[----:B------:R-:W-:Y:S01]  /*4b10*/  IMAD.WIDE.U32 R28, R3, -0x2daee0ad, RZ ;  /* 0xd2511f53031c7825 */ /* 0x000fe200078e00ff */
[----:B------:R-:W-:Y:S02]  /*4b20*/  FMNMX3.FTZ R5, R5, R76, R99, !PT ;  /* 0x0000004c05057276 */ /* 0x000fe40007810063 */
[----:B------:R-:W-:Y:S01]  /*4b30*/  FMNMX3.FTZ R4, R4, R55, R105, !PT ;  /* 0x0000003704047276 */ /* 0x000fe20007810069 */
[----:B------:R-:W-:Y:S01]  /*4b40*/  IMAD.WIDE.U32 R26, R14, -0x2daee0ad, RZ ;  /* 0xd2511f530e1a7825 */ /* 0x000fe200078e00ff */
[----:B------:R-:W-:-:S02]  /*4b50*/  FMNMX3.FTZ R5, R5, R98, R107, !PT ;  /* 0x0000006205057276 */ /* 0x000fc4000781006b */
[----:B------:R-:W-:Y:S01]  /*4b60*/  FMNMX3.FTZ R4, R4, R104, R110, !PT ;  /* 0x0000006804047276 */ /* 0x000fe2000781006e */
[----:B------:R-:W-:Y:S01]  /*4b70*/  IMAD.WIDE.U32 R32, R13, -0x326172a9, RZ ;  /* 0xcd9e8d570d207825 */ /* 0x000fe200078e00ff */
[----:B------:R-:W-:Y:S02]  /*4b80*/  LOP3.LUT R12, R22, UR30, R9, 0x96, !PT ;  /* 0x0000001e160c7c12 */ /* 0x000fe4000f8e9609 */
[----:B------:R-:W-:Y:S02]  /*4b90*/  FMNMX3.FTZ R7, R4, R109, R154, !PT ;  /* 0x0000006d04077276 */ /* 0x000fe4000781009a */
[----:B------:R-:W-:Y:S01]  /*4ba0*/  FMNMX3.FTZ R9, R5, R108, R140, !PT ;  /* 0x0000006c05097276 */ /* 0x000fe2000781008c */
[----:B------:R-:W-:Y:S01]  /*4bb0*/  IMAD.WIDE.U32 R12, R12, -0x326172a9, RZ ;  /* 0xcd9e8d570c0c7825 */ /* 0x000fe200078e00ff */
[----:B------:R-:W-:Y:S02]  /*4bc0*/  FMNMX3.FTZ R7, R7, R151, R142, !PT ;  /* 0x0000009707077276 */ /* 0x000fe4000781008e */
[----:B------:R-:W-:Y:S01]  /*4bd0*/  FMNMX3.FTZ R9, R9, R139, R133, !PT ;  /* 0x0000008b09097276 */ /* 0x000fe20007810085 */
[----:B------:R-:W-:Y:S01]  /*4be0*/  IMAD.WIDE.U32 R4, R15, -0x326172a9, RZ ;  /* 0xcd9e8d570f047825 */ /* 0x000fe200078e00ff */
[----:B------:R-:W-:-:S02]  /*4bf0*/  FMNMX3.FTZ R7, R7, R141, R136, !PT ;  /* 0x0000008d07077276 */ /* 0x000fc40007810088 */
[----:B------:R-:W-:Y:S02]  /*4c00*/  FMNMX3.FTZ R9, R9, R126, R122, !PT ;  /* 0x0000007e09097276 */ /* 0x000fe4000781007a */
[----:B------:R-:W-:Y:S02]  /*4c10*/  FMNMX3.FTZ R7, R7, R134, R119, !PT ;  /* 0x0000008607077276 */ /* 0x000fe40007810077 */
[----:B-----5:R-:W-:Y:S02]  /*4c20*/  LOP3.LUT R20, R2, UR28, R29, 0x96, !PT ;  /* 0x0000001c02147c12 */ /* 0x020fe4000f8e961d */
[----:B------:R-:W-:Y:S02]  /*4c30*/  FMNMX.FTZ R7, R115, R7, !PT ;  /* 0x0000000773077209 */ /* 0x000fe40007810000 */
[----:B------:R-:W-:Y:S01]  /*4c40*/  FMNMX3.FTZ R3, R42, R43, R88, !PT ;  /* 0x0000002b2a037276 */ /* 0x000fe20007810058 */
[----:B------:R-:W-:Y:S01]  /*4c50*/  IMAD.WIDE.U32 R20, R20, -0x326172a9, RZ ;  /* 0xcd9e8d5714147825 */ /* 0x000fe200078e00ff */
[----:B------:R-:W-:Y:S01]  /*4c60*/  FMNMX3.FTZ R2, R40, R48, R90, !PT ;  /* 0x0000003028027276 */ /* 0x000fe2000781005a */
[----:B------:R-:W2:Y:S01]  /*4c70*/  SHFL.BFLY PT, R102, R7, 0x2, 0x1f ;  /* 0x0c401f0007667f89 */ /* 0x000ea200000e0000 */
[----:B------:R-:W-:-:S02]  /*4c80*/  FMNMX3.FTZ R9, R9, R121, R114, !PT ;  /* 0x0000007909097276 */ /* 0x000fc40007810072 */
[----:B------:R-:W-:Y:S02]  /*4c90*/  FMNMX3.FTZ R3, R3, R89, R106, !PT ;  /* 0x0000005903037276 */ /* 0x000fe4000781006a */
[----:B------:R-:W-:Y:S02]  /*4ca0*/  FMNMX3.FTZ R2, R2, R91, R86, !PT ;  /* 0x0000005b02027276 */ /* 0x000fe40007810056 */
[----:B------:R-:W-:Y:S02]  /*4cb0*/  FMNMX.FTZ R9, R112, R9, !PT ;  /* 0x0000000970097209 */ /* 0x000fe40007810000 */
[----:B------:R-:W-:Y:S02]  /*4cc0*/  FMNMX3.FTZ R3, R3, R85, R113, !PT ;  /* 0x0000005503037276 */ /* 0x000fe40007810071 */
[----:B------:R-:W-:Y:S01]  /*4cd0*/  FMNMX3.FTZ R2, R2, R87, R153, !PT ;  /* 0x0000005702027276 */ /* 0x000fe20007810099 */
[----:B------:R-:W4:Y:S01]  /*4ce0*/  SHFL.BFLY PT, R103, R9, 0x2, 0x1f ;  /* 0x0c401f0009677f89 */ /* 0x000f2200000e0000 */
[----:B------:R-:W-:-:S02]  /*4cf0*/  FMNMX3.FTZ R3, R3, R111, R157, !PT ;  /* 0x0000006f03037276 */ /* 0x000fc4000781009d */
[----:B------:R-:W-:Y:S02]  /*4d00*/  FMNMX3.FTZ R2, R2, R152, R162, !PT ;  /* 0x0000009802027276 */ /* 0x000fe400078100a2 */
[----:B------:R-:W-:Y:S02]  /*4d10*/  FMNMX3.FTZ R3, R3, R155, R148, !PT ;  /* 0x0000009b03037276 */ /* 0x000fe40007810094 */
[----:B------:R-:W-:Y:S02]  /*4d20*/  FMNMX3.FTZ R2, R2, R161, R159, !PT ;  /* 0x000000a102027276 */ /* 0x000fe4000781009f */
[----:B------:R-:W-:Y:S02]  /*4d30*/  LOP3.LUT R22, R8, UR29, R31, 0x96, !PT ;  /* 0x0000001d08167c12 */ /* 0x000fe4000f8e961f */
[----:B------:R-:W-:Y:S02]  /*4d40*/  FMNMX3.FTZ R3, R3, R143, R129, !PT ;  /* 0x0000008f03037276 */ /* 0x000fe40007810081 */
[----:B------:R-:W-:Y:S01]  /*4d50*/  FMNMX3.FTZ R2, R2, R158, R150, !PT ;  /* 0x0000009e02027276 */ /* 0x000fe20007810096 */
[----:B------:R-:W-:Y:S01]  /*4d60*/  IMAD.WIDE.U32 R22, R22, -0x326172a9, RZ ;  /* 0xcd9e8d5716167825 */ /* 0x000fe200078e00ff */
[----:B------:R-:W-:-:S02]  /*4d70*/  LOP3.LUT R11, R6, UR29, R27, 0x96, !PT ;  /* 0x0000001d060b7c12 */ /* 0x000fc4000f8e961b */
[----:B------:R-:W-:Y:S02]  /*4d80*/  LOP3.LUT R34, R10, UR7, R33, 0x96, !PT ;  /* 0x000000070a227c12 */ /* 0x000fe4000f8e9621 */
[----:B------:R-:W-:Y:S01]  /*4d90*/  FMNMX3.FTZ R6, R3, R132, R118, !PT ;  /* 0x0000008403067276 */ /* 0x000fe20007810076 */
[----:B------:R-:W-:Y:S01]  /*4da0*/  IMAD.WIDE.U32 R10, R11, -0x326172a9, RZ ;  /* 0xcd9e8d570b0a7825 */ /* 0x000fe200078e00ff */
[----:B------:R-:W-:Y:S02]  /*4db0*/  FMNMX3.FTZ R8, R2, R149, R138, !PT ;  /* 0x0000009502087276 */ /* 0x000fe4000781008a */
[----:B------:R-:W-:Y:S01]  /*4dc0*/  LOP3.LUT R13, R60, UR10, R13, 0x96, !PT ;  /* 0x0000000a3c0d7c12 */ /* 0x000fe2000f8e960d */
[----:B------:R-:W-:Y:S01]  /*4dd0*/  IMAD.WIDE.U32 R2, R16, -0x326172a9, RZ ;  /* 0xcd9e8d5710027825 */ /* 0x000fe200078e00ff */
[----:B--2---:R-:W-:Y:S02]  /*4de0*/  FMNMX.FTZ R102, R7, R102, !PT ;  /* 0x0000006607667209 */ /* 0x004fe40007810000 */
[----:B------:R-:W-:Y:S01]  /*4df0*/  LOP3.LUT R12, R12, UR7, R23, 0x96, !PT ;  /* 0x000000070c0c7c12 */ /* 0x000fe2000f8e9617 */
[----:B------:R-:W-:Y:S01]  /*4e00*/  IMAD.WIDE.U32 R16, R17, -0x326172a9, RZ ;  /* 0xcd9e8d5711107825 */ /* 0x000fe200078e00ff */
[----:B------:R-:W-:-:S02]  /*4e10*/  LOP3.LUT R24, R24, UR7, R3, 0x96, !PT ;  /* 0x0000000718187c12 */ /* 0x000fc4000f8e9603 */
[----:B----4-:R-:W-:Y:S01]  /*4e20*/  FMNMX.FTZ R103, R9, R103, !PT ;  /* 0x0000006709677209 */ /* 0x010fe20007810000 */
[----:B------:R-:W-:Y:S01]  /*4e30*/  IMAD.WIDE.U32 R34, R34, -0x2daee0ad, RZ ;  /* 0xd2511f5322227825 */ /* 0x000fe200078e00ff */
[----:B------:R-:W-:Y:S02]  /*4e40*/  LOP3.LUT R3, R56, UR10, R17, 0x96, !PT ;  /* 0x0000000a38037c12 */ /* 0x000fe4000f8e9611 */
[----:B------:R-:W-:Y:S01]  /*4e50*/  LOP3.LUT R23, R16, UR7, R11, 0x96, !PT ;  /* 0x0000000710177c12 */ /* 0x000fe2000f8e960b */
[----:B------:R-:W-:Y:S01]  /*4e60*/  IMAD.WIDE.U32 R16, R13, -0x2daee0ad, RZ ;  /* 0xd2511f530d107825 */ /* 0x000fe200078e00ff */
[----:B------:R-:W-:Y:S02]  /*4e70*/  LOP3.LUT R19, R18, UR24, R35, 0x96, !PT ;  /* 0x0000001812137c12 */ /* 0x000fe4000f8e9623 */
[----:B------:R-:W2:Y:S01]  /*4e80*/  SHFL.BFLY PT, R18, R102, 0x1, 0x1f ;  /* 0x0c201f0066127f89 */ /* 0x000ea200000e0000 */
[----:B------:R-:W-:Y:S01]  /*4e90*/  LOP3.LUT R25, R32, UR25, R5, 0x96, !PT ;  /* 0x0000001920197c12 */ /* 0x000fe2000f8e9605 */
[----:B------:R-:W-:Y:S01]  /*4ea0*/  IMAD.WIDE.U32 R180, R12, -0x2daee0ad, RZ ;  /* 0xd2511f530cb47825 */ /* 0x000fe200078e00ff */
[----:B------:R-:W-:-:S02]  /*4eb0*/  FMNMX.FTZ R6, R117, R6, !PT ;  /* 0x0000000675067209 */ /* 0x000fc40007810000 */
[----:B------:R-:W-:Y:S01]  /*4ec0*/  LOP3.LUT R5, R30, UR28, R17, 0x96, !PT ;  /* 0x0000001c1e057c12 */ /* 0x000fe2000f8e9611 */
[----:B------:R-:W-:Y:S01]  /*4ed0*/  IMAD.WIDE.U32 R32, R3, -0x2daee0ad, RZ ;  /* 0xd2511f5303207825 */ /* 0x000fe200078e00ff */
[----:B------:R-:W4:Y:S01]  /*4ee0*/  SHFL.BFLY PT, R17, R103, 0x1, 0x1f ;  /* 0x0c201f0067117f89 */ /* 0x000f2200000e0000 */
[----:B------:R-:W-:Y:S02]  /*4ef0*/  FMNMX.FTZ R8, R127, R8, !PT ;  /* 0x000000087f087209 */ /* 0x000fe40007810000 */
[----:B------:R-:W-:Y:S01]  /*4f00*/  LOP3.LUT R21, R2, UR25, R21, 0x96, !PT ;  /* 0x0000001902157c12 */ /* 0x000fe2000f8e9615 */
[----:B------:R-:W5:Y:S01]  /*4f10*/  SHFL.BFLY PT, R14, R6, 0x2, 0x1f ;  /* 0x0c401f00060e7f89 */ /* 0x000f6200000e0000 */
[----:B------:R-:W-:Y:S01]  /*4f20*/  IMAD.WIDE.U32 R2, R19, -0x326172a9, RZ ;  /* 0xcd9e8d5713027825 */ /* 0x000fe200078e00ff */
[----:B------:R-:W-:Y:S02]  /*4f30*/  LOP3.LUT R15, R16, UR24, R181, 0x96, !PT ;  /* 0x00000018100f7c12 */ /* 0x000fe4000f8e96b5 */
[----:B------:R-:W3:Y:S01]  /*4f40*/  SHFL.BFLY PT, R27, R8, 0x2, 0x1f ;  /* 0x0c401f00081b7f89 */ /* 0x000ee200000e0000 */
[----:B------:R-:W-:Y:S01]  /*4f50*/  IMAD.WIDE.U32 R176, R23, -0x2daee0ad, RZ ;  /* 0xd2511f5317b07825 */ /* 0x000fe200078e00ff */
[----:B------:R-:W-:-:S02]  /*4f60*/  LOP3.LUT R23, R4, UR19, R3, 0x96, !PT ;  /* 0x0000001304177c12 */ /* 0x000fc4000f8e9603 */
[----:B------:R-:W-:Y:S01]  /*4f70*/  LOP3.LUT R11, R26, UR28, R33, 0x96, !PT ;  /* 0x0000001c1a0b7c12 */ /* 0x000fe2000f8e9621 */
[----:B------:R-:W-:Y:S01]  /*4f80*/  IMAD.WIDE.U32 R4, R5, -0x326172a9, RZ ;  /* 0xcd9e8d5705047825 */ /* 0x000fe200078e00ff */
[C---:B------:R-:W-:Y:S02]  /*4f90*/  PRMT R26, R2.reuse, 0x7773, RZ ;  /* 0x00007773021a7816 */ /* 0x040fe400000000ff */
[----:B------:R-:W-:Y:S01]  /*4fa0*/  PRMT R33, R2, 0x7771, RZ ;  /* 0x0000777102217816 */ /* 0x000fe200000000ff */
[----:B------:R-:W-:Y:S01]  /*4fb0*/  IMAD.WIDE.U32 R224, R15, -0x326172a9, RZ ;  /* 0xcd9e8d570fe07825 */ /* 0x000fe200078e00ff */
[----:B--2---:R-:W-:Y:S02]  /*4fc0*/  FMNMX.FTZ R102, R102, R18, !PT ;  /* 0x0000001266667209 */ /* 0x004fe40007810000 */
[----:B------:R-:W-:Y:S01]  /*4fd0*/  LOP3.LUT R78, R22, UR25, R5, 0x96, !PT ;  /* 0x00000019164e7c12 */ /* 0x000fe2000f8e9605 */
[----:B------:R-:W-:Y:S01]  /*4fe0*/  IMAD.WIDE.U32 R12, R24, -0x2daee0ad, RZ ;  /* 0xd2511f53180c7825 */ /* 0x000fe200078e00ff */
[----:B------:R-:W-:-:S03]  /*4ff0*/  LOP3.LUT R60, R4, UR19, R225, 0x96, !PT ;  /* 0x00000013043c7c12 */ /* 0x000fc6000f8e96e1 */
[C---:B-1----:R-:W-:Y:S01]  /*5000*/  FMUL.FTZ R4, R102.reuse, UR33 ;  /* 0x0000002166047c20 */ /* 0x042fe20008410000 */
[----:B----4-:R-:W-:Y:S01]  /*5010*/  FMNMX.FTZ R103, R103, R17, !PT ;  /* 0x0000001167677209 */ /* 0x010fe20007810000 */
[----:B------:R-:W-:Y:S01]  /*5020*/  IMAD.MOV.U32 R71, RZ, RZ, R2 ;  /* 0x000000ffff477224 */ /* 0x000fe200078e0002 */
[----:B------:R-:W-:Y:S02]  /*5030*/  FSETP.NEU.FTZ.AND P0, PT, R102, -INF , PT ;  /* 0xff8000006600780b */ /* 0x000fe40003f1d000 */
[----:B-----5:R-:W-:Y:S01]  /*5040*/  FMNMX.FTZ R14, R6, R14, !PT ;  /* 0x0000000e060e7209 */ /* 0x020fe20007810000 */
[----:B------:R-:W-:Y:S01]  /*5050*/  FMUL.FTZ R5, R103, UR33 ;  /* 0x0000002167057c20 */ /* 0x000fe20008410000 */
[----:B------:R-:W-:Y:S01]  /*5060*/  FSEL R4, R4, RZ, P0 ;  /* 0x000000ff04047208 */ /* 0x000fe20000000000 */
[----:B------:R-:W-:Y:S01]  /*5070*/  IMAD.WIDE.U32 R6, R21, -0x2daee0ad, RZ ;  /* 0xd2511f5315067825 */ /* 0x000fe200078e00ff */
[----:B---3--:R-:W-:Y:S01]  /*5080*/  FMNMX.FTZ R16, R8, R27, !PT ;  /* 0x0000001b08107209 */ /* 0x008fe20007810000 */
[----:B------:R-:W1:Y:S01]  /*5090*/  SHFL.BFLY PT, R101, R14, 0x1, 0x1f ;  /* 0x0c201f000e657f89 */ /* 0x000e6200000e0000 */
[----:B------:R-:W-:Y:S01]  /*50a0*/  FSETP.NEU.FTZ.AND P1, PT, R103, -INF , PT ;  /* 0xff8000006700780b */ /* 0x000fe20003f3d000 */
[----:B------:R-:W-:-:S04]  /*50b0*/  IMAD.WIDE.U32 R8, R25, -0x2daee0ad, RZ ;  /* 0xd2511f5319087825 */ /* 0x000fc800078e00ff */
[----:B------:R-:W-:Y:S01]  /*50c0*/  FFMA.FTZ R3, R37, UR33, -R4 ;  /* 0x0000002125037c23 */ /* 0x000fe20008010804 */
[----:B------:R-:W-:Y:S01]  /*50d0*/  LOP3.LUT R19, R12, UR13, R7, 0x96, !PT ;  /* 0x0000000d0c137c12 */ /* 0x000fe2000f8e9607 */
[----:B------:R-:W2:Y:S01]  /*50e0*/  SHFL.BFLY PT, R100, R16, 0x1, 0x1f ;  /* 0x0c201f0010647f89 */ /* 0x000ea200000e0000 */
[----:B------:R-:W-:Y:S01]  /*50f0*/  IMAD.WIDE.U32 R24, R11, -0x326172a9, RZ ;  /* 0xcd9e8d570b187825 */ /* 0x000fe200078e00ff */
[----:B------:R-:W-:Y:S01]  /*5100*/  FSEL R5, R5, RZ, P1 ;  /* 0x000000ff05057208 */ /* 0x000fe20000800000 */
[----:B------:R3:W-:Y:S01]  /*5110*/  MUFU.EX2 R73, R3 ;  /* 0x0000000300497308 */ /* 0x0007e20000000800 */
[----:B------:R-:W-:Y:S01]  /*5120*/  PRMT R7, R2, 0x7770, RZ ;  /* 0x0000777002077816 */ /* 0x000fe200000000ff */
[----:B------:R-:W-:Y:S01]  /*5130*/  IMAD.MOV.U32 R79, RZ, RZ, R6 ;  /* 0x000000ffff4f7224 */ /* 0x000fe200078e0006 */
[----:B------:R-:W-:Y:S01]  /*5140*/  LOP3.LUT R75, R10, UR25, R25, 0x96, !PT ;  /* 0x000000190a4b7c12 */ /* 0x000fe2000f8e9619 */
[----:B------:R-:W-:Y:S01]  /*5150*/  IMAD.MOV.U32 R80, RZ, RZ, R8 ;  /* 0x000000ffff507224 */ /* 0x000fe200078e0008 */
[----:B------:R-:W-:Y:S01]  /*5160*/  PRMT R25, R2, 0x7772, RZ ;  /* 0x0000777202197816 */ /* 0x000fe200000000ff */
[----:B------:R-:W-:Y:S01]  /*5170*/  FFMA.FTZ R2, R36, UR33, -R5 ;  /* 0x0000002124027c23 */ /* 0x000fe20008010805 */
[----:B------:R-:W-:Y:S01]  /*5180*/  LOP3.LUT R29, R23, 0xff, RZ, 0xc0, !PT ;  /* 0x000000ff171d7812 */ /* 0x000fe200078ec0ff */
[----:B------:R-:W-:Y:S01]  /*5190*/  IMAD.WIDE.U32 R36, R78, -0x2daee0ad, RZ ;  /* 0xd2511f534e247825 */ /* 0x000fe200078e00ff */
[----:B------:R-:W-:Y:S01]  /*51a0*/  LOP3.LUT R28, R28, UR24, R13, 0x96, !PT ;  /* 0x000000181c1c7c12 */ /* 0x000fe2000f8e960d */
[----:B------:R4:W-:Y:S01]  /*51b0*/  MUFU.EX2 R74, R2 ;  /* 0x00000002004a7308 */ /* 0x0009e20000000800 */
[----:B------:R-:W-:-:S02]  /*51c0*/  ISETP.LE.U32.AND P3, PT, R29, UR6, PT ;  /* 0x000000061d007c0c */ /* 0x000fc4000bf63070 */
[----:B------:R-:W-:Y:S01]  /*51d0*/  PRMT R12, R6, 0x7770, RZ ;  /* 0x00007770060c7816 */ /* 0x000fe200000000ff */
[----:B---3--:R-:W-:Y:S01]  /*51e0*/  FFMA.FTZ R3, R39, UR33, -R5 ;  /* 0x0000002127037c23 */ /* 0x008fe20008010805 */
[----:B------:R-:W-:Y:S01]  /*51f0*/  IMAD.WIDE.U32 R10, R28, -0x326172a9, RZ ;  /* 0xcd9e8d571c0a7825 */ /* 0x000fe200078e00ff */
[----:B-1----:R-:W-:Y:S02]  /*5200*/  FMNMX.FTZ R101, R14, R101, !PT ;  /* 0x000000650e657209 */ /* 0x002fe40007810000 */
[----:B------:R-:W1:Y:S01]  /*5210*/  MUFU.EX2 R70, R3 ;  /* 0x0000000300467308 */ /* 0x000e620000000800 */
[C---:B------:R-:W-:Y:S02]  /*5220*/  PRMT R41, R6.reuse, 0x7771, RZ ;  /* 0x0000777106297816 */ /* 0x040fe400000000ff */
[----:B------:R-:W-:Y:S02]  /*5230*/  FSETP.NEU.FTZ.AND P4, PT, R101, -INF , PT ;  /* 0xff8000006500780b */ /* 0x000fe40003f9d000 */
[----:B------:R-:W-:Y:S01]  /*5240*/  PRMT R31, R6, 0x7772, RZ ;  /* 0x00007772061f7816 */ /* 0x000fe200000000ff */
[----:B----4-:R-:W-:Y:S01]  /*5250*/  FFMA.FTZ R2, R38, UR33, -R4 ;  /* 0x0000002126027c23 */ /* 0x010fe20008010804 */
[----:B------:R-:W-:-:S02]  /*5260*/  PRMT R30, R6, 0x7773, RZ ;  /* 0x00007773061e7816 */ /* 0x000fc400000000ff */
[----:B--2---:R-:W-:Y:S01]  /*5270*/  FMNMX.FTZ R100, R16, R100, !PT ;  /* 0x0000006410647209 */ /* 0x004fe20007810000 */
[----:B------:R2:W3:Y:S01]  /*5280*/  MUFU.EX2 R72, R2 ;  /* 0x0000000200487308 */ /* 0x0004e20000000800 */
[----:B------:R-:W-:Y:S01]  /*5290*/  LOP3.LUT R20, R20, UR19, R11, 0x96, !PT ;  /* 0x0000001314147c12 */ /* 0x000fe2000f8e960b */
[----:B------:R-:W-:Y:S01]  /*52a0*/  IMAD.MOV.U32 R11, RZ, RZ, R10 ;  /* 0x000000ffff0b7224 */ /* 0x000fe200078e000a */
[----:B------:R-:W-:Y:S02]  /*52b0*/  ISETP.LE.U32.AND P1, PT, R7, UR6, PT ;  /* 0x0000000607007c0c */ /* 0x000fe4000bf23070 */
[----:B-1----:R-:W-:Y:S02]  /*52c0*/  F2FP.F16.F32.PACK_AB R3, R70, R74 ;  /* 0x0000004a4603723e */ /* 0x002fe400000000ff */
[----:B------:R-:W-:Y:S02]  /*52d0*/  LOP3.LUT R21, R34, UR13, R9, 0x96, !PT ;  /* 0x0000000d22157c12 */ /* 0x000fe4000f8e9609 */
[----:B------:R-:W-:-:S02]  /*52e0*/  PRMT R54, R3, 0x7610, R54 ;  /* 0x0000761003367816 */ /* 0x000fc40000000036 */
[----:B------:R-:W-:Y:S01]  /*52f0*/  PRMT R59, R3, 0x7632, R59 ;  /* 0x00007632033b7816 */ /* 0x000fe2000000003b */
[----:B------:R-:W-:Y:S01]  /*5300*/  FMUL.FTZ R3, R101, UR33 ;  /* 0x0000002165037c20 */ /* 0x000fe20008410000 */
[----:B------:R-:W-:Y:S01]  /*5310*/  SHF.R.U32.HI R27, RZ, 0x18, R23 ;  /* 0x00000018ff1b7819 */ /* 0x000fe20000011617 */
[----:B------:R-:W-:Y:S01]  /*5320*/  @!P3 HADD2 R51, -R54.H0_H0, -RZ.H0_H0 ;  /* 0xa00000ff3633b230 */ /* 0x000fe20000000900 */
[----:B--2---:R-:W-:Y:S02]  /*5330*/  PRMT R2, R23, 0x7632, R2 ;  /* 0x0000763217027816 */ /* 0x004fe40000000002 */
[----:B------:R-:W-:Y:S02]  /*5340*/  FSEL R3, R3, RZ, P4 ;  /* 0x000000ff03037208 */ /* 0x000fe40002000000 */
[----:B------:R-:W-:Y:S02]  /*5350*/  LOP3.LUT R2, R2, 0xff, RZ, 0xc0, !PT ;  /* 0x000000ff02027812 */ /* 0x000fe400078ec0ff */
[----:B------:R-:W-:Y:S01]  /*5360*/  PRMT R227, R54, 0x5410, R59 ;  /* 0x0000541036e37816 */ /* 0x000fe2000000003b */
[----:B------:R-:W-:Y:S01]  /*5370*/  FFMA.FTZ R7, R43, UR33, -R3 ;  /* 0x000000212b077c23 */ /* 0x000fe20008010803 */
[----:B------:R-:W-:-:S02]  /*5380*/  ISETP.LE.U32.AND P0, PT, R2, UR6, PT ;  /* 0x0000000602007c0c */ /* 0x000fc4000bf03070 */
[----:B------:R-:W-:Y:S01]  /*5390*/  LOP3.LUT R2, R23, 0xffff, RZ, 0xc0, !PT ;  /* 0x0000ffff17027812 */ /* 0x000fe200078ec0ff */
[----:B------:R1:W-:Y:S01]  /*53a0*/  MUFU.EX2 R61, R7 ;  /* 0x00000007003d7308 */ /* 0x0003e20000000800 */
[----:B------:R-:W-:Y:S02]  /*53b0*/  @!P3 PRMT R54, R51, 0x5410, RZ ;  /* 0x000054103336b816 */ /* 0x000fe400000000ff */
[----:B------:R-:W-:Y:S02]  /*53c0*/  SHF.R.U32.HI R28, RZ, 0x8, R2 ;  /* 0x00000008ff1c7819 */ /* 0x000fe40000011602 */
[----:B---3--:R-:W-:Y:S02]  /*53d0*/  F2FP.F16.F32.PACK_AB R2, R72, R73 ;  /* 0x000000494802723e */ /* 0x008fe400000000ff */
[----:B------:R-:W-:Y:S02]  /*53e0*/  LOP3.LUT R6, R28, 0xffff, RZ, 0xc0, !PT ;  /* 0x0000ffff1c067812 */ /* 0x000fe400078ec0ff */
[----:B------:R-:W-:-:S02]  /*53f0*/  PRMT R66, R2, 0x7610, R66 ;  /* 0x0000761002427816 */ /* 0x000fc40000000042 */
[----:B------:R-:W-:Y:S01]  /*5400*/  ISETP.LE.U32.AND P2, PT, R6, UR6, PT ;  /* 0x0000000606007c0c */ /* 0x000fe2000bf43070 */
[----:B------:R-:W-:Y:S01]  /*5410*/  FFMA.FTZ R6, R42, UR33, -R3 ;  /* 0x000000212a067c23 */ /* 0x000fe20008010803 */
[----:B------:R-:W-:Y:S01]  /*5420*/  PRMT R63, R2, 0x7632, R63 ;  /* 0x00007632023f7816 */ /* 0x000fe2000000003f */
[C---:B------:R-:W-:Y:S01]  /*5430*/  FMUL.FTZ R2, R100.reuse, UR33 ;  /* 0x0000002164027c20 */ /* 0x040fe20008410000 */
[----:B------:R-:W-:Y:S01]  /*5440*/  FSETP.NEU.FTZ.AND P3, PT, R100, -INF , PT ;  /* 0xff8000006400780b */ /* 0x000fe20003f7d000 */
[----:B------:R2:W3:Y:S01]  /*5450*/  MUFU.EX2 R64, R6 ;  /* 0x0000000600407308 */ /* 0x0004e20000000800 */
[----:B------:R-:W-:Y:S01]  /*5460*/  @!P0 HADD2 R50, -R66.H0_H0, -RZ.H0_H0 ;  /* 0xa00000ff42328230 */ /* 0x000fe20000000900 */
[----:B------:R-:W-:Y:S02]  /*5470*/  PRMT R9, R8, 0x7770, RZ ;  /* 0x0000777008097816 */ /* 0x000fe400000000ff */
[----:B------:R-:W-:Y:S02]  /*5480*/  FSEL R2, R2, RZ, P3 ;  /* 0x000000ff02027208 */ /* 0x000fe40001800000 */
[----:B------:R-:W-:-:S02]  /*5490*/  PRMT R49, R8, 0x7771, RZ ;  /* 0x0000777108317816 */ /* 0x000fc400000000ff */
[C---:B------:R-:W-:Y:S01]  /*54a0*/  PRMT R35, R8.reuse, 0x7772, RZ ;  /* 0x0000777208237816 */ /* 0x040fe200000000ff */
[----:B------:R-:W-:Y:S01]  /*54b0*/  @!P2 HADD2 R53, -R59.H0_H0, -RZ.H0_H0 ;  /* 0xa00000ff3b35a230 */ /* 0x000fe20000000900 */
[----:B------:R-:W-:Y:S01]  /*54c0*/  PRMT R34, R8, 0x7773, RZ ;  /* 0x0000777308227816 */ /* 0x000fe200000000ff */
[--C-:B------:R-:W-:Y:S01]  /*54d0*/  FFMA.FTZ R8, R40, UR33, -R2.reuse ;  /* 0x0000002128087c23 */ /* 0x100fe20008010802 */
[----:B------:R-:W-:Y:S01]  /*54e0*/  PRMT R228, R66, 0x5410, R63 ;  /* 0x0000541042e47816 */ /* 0x000fe2000000003f */
[----:B-1----:R-:W-:Y:S01]  /*54f0*/  FFMA.FTZ R7, R48, UR33, -R2 ;  /* 0x0000002130077c23 */ /* 0x002fe20008010802 */
[----:B--2---:R-:W-:Y:S01]  /*5500*/  LOP3.LUT R6, R20, 0xffff, RZ, 0xc0, !PT ;  /* 0x0000ffff14067812 */ /* 0x004fe200078ec0ff */
[----:B------:R1:W-:Y:S01]  /*5510*/  MUFU.EX2 R57, R8 ;  /* 0x0000000800397308 */ /* 0x0003e20000000800 */
[----:B------:R-:W-:Y:S02]  /*5520*/  @!P0 PRMT R66, R50, 0x5410, RZ ;  /* 0x0000541032428816 */ /* 0x000fe400000000ff */
[----:B------:R-:W-:Y:S01]  /*5530*/  SHF.R.U32.HI R39, RZ, 0x8, R6 ;  /* 0x00000008ff277819 */ /* 0x000fe20000011606 */
[----:B------:R2:W4:Y:S01]  /*5540*/  MUFU.EX2 R56, R7 ;  /* 0x0000000700387308 */ /* 0x0005220000000800 */
[----:B------:R-:W-:-:S02]  /*5550*/  ISETP.LE.U32.AND P0, PT, R27, UR6, PT ;  /* 0x000000061b007c0c */ /* 0x000fc4000bf03070 */
[----:B------:R-:W-:Y:S02]  /*5560*/  LOP3.LUT R38, R20, 0xff, RZ, 0xc0, !PT ;  /* 0x000000ff14267812 */ /* 0x000fe400078ec0ff */
[----:B------:R-:W-:Y:S01]  /*5570*/  ISETP.LE.U32.AND P4, PT, R9, UR6, PT ;  /* 0x0000000609007c0c */ /* 0x000fe2000bf83070 */
[--C-:B------:R-:W-:Y:S01]  /*5580*/  FFMA.FTZ R9, R52, UR33, -R5.reuse ;  /* 0x0000002134097c23 */ /* 0x100fe20008010805 */
[----:B------:R-:W-:Y:S02]  /*5590*/  LOP3.LUT R6, R39, 0xffff, RZ, 0xc0, !PT ;  /* 0x0000ffff27067812 */ /* 0x000fe400078ec0ff */
[----:B------:R-:W-:Y:S01]  /*55a0*/  @!P2 PRMT R59, R53, 0x5410, RZ ;  /* 0x00005410353ba816 */ /* 0x000fe200000000ff */
[----:B-1----:R-:W-:Y:S01]  /*55b0*/  FFMA.FTZ R8, R76, UR33, -R5 ;  /* 0x000000214c087c23 */ /* 0x002fe20008010805 */
[----:B------:R-:W-:Y:S01]  /*55c0*/  ISETP.LE.U32.AND P3, PT, R38, UR6, PT ;  /* 0x0000000626007c0c */ /* 0x000fe2000bf63070 */
[----:B------:R-:W-:Y:S01]  /*55d0*/  MUFU.EX2 R67, R9 ;  /* 0x0000000900437308 */ /* 0x000fe20000000800 */
[----:B------:R-:W-:Y:S01]  /*55e0*/  ISETP.LE.U32.AND P2, PT, R6, UR6, PT ;  /* 0x0000000606007c0c */ /* 0x000fe2000bf43070 */
[----:B------:R-:W-:Y:S01]  /*55f0*/  @!P0 HADD2 R58, -R63.H0_H0, -RZ.H0_H0 ;  /* 0xa00000ff3f3a8230 */ /* 0x000fe20000000900 */
[----:B---3--:R-:W-:Y:S01]  /*5600*/  F2FP.F16.F32.PACK_AB R6, R61, R64 ;  /* 0x000000403d06723e */ /* 0x008fe200000000ff */
[----:B------:R1:W3:Y:S01]  /*5610*/  MUFU.EX2 R68, R8 ;  /* 0x0000000800447308 */ /* 0x0002e20000000800 */
[----:B--2---:R-:W-:-:S02]  /*5620*/  PRMT R7, R20, 0x7632, R7 ;  /* 0x0000763214077816 */ /* 0x004fc40000000007 */
[----:B------:R-:W-:Y:S02]  /*5630*/  PRMT R69, R6, 0x7610, R69 ;  /* 0x0000761006457816 */ /* 0x000fe40000000045 */
[----:B------:R-:W-:Y:S02]  /*5640*/  LOP3.LUT R7, R7, 0xff, RZ, 0xc0, !PT ;  /* 0x000000ff07077812 */ /* 0x000fe400078ec0ff */
[----:B------:R-:W-:Y:S01]  /*5650*/  @!P0 PRMT R63, R58, 0x5410, RZ ;  /* 0x000054103a3f8816 */ /* 0x000fe200000000ff */
[----:B------:R-:W-:Y:S01]  /*5660*/  @!P3 HADD2 R81, -R69.H0_H0, -RZ.H0_H0 ;  /* 0xa00000ff4551b230 */ /* 0x000fe20000000900 */
[----:B------:R-:W-:Y:S02]  /*5670*/  ISETP.LE.U32.AND P0, PT, R7, UR6, PT ;  /* 0x0000000607007c0c */ /* 0x000fe4000bf03070 */
[----:B----4-:R-:W-:Y:S02]  /*5680*/  F2FP.F16.F32.PACK_AB R7, R56, R57 ;  /* 0x000000393807723e */ /* 0x010fe400000000ff */
[----:B------:R-:W-:Y:S01]  /*5690*/  ISETP.GT.U32.AND P5, PT, R25, UR6, PT ;  /* 0x0000000619007c0c */ /* 0x000fe2000bfa4070 */
[--C-:B-1----:R-:W-:Y:S01]  /*56a0*/  FFMA.FTZ R8, R77, UR33, -R4.reuse ;  /* 0x000000214d087c23 */ /* 0x102fe20008010804 */
[----:B------:R-:W-:Y:S01]  /*56b0*/  PRMT R77, R6, 0x7632, R77 ;  /* 0x00007632064d7816 */ /* 0x000fe2000000004d */
[----:B------:R-:W-:Y:S01]  /*56c0*/  FFMA.FTZ R6, R55, UR33, -R4 ;  /* 0x0000002137067c23 */ /* 0x000fe20008010804 */
[----:B------:R-:W-:Y:S01]  /*56d0*/  PRMT R82, R7, 0x7610, R82 ;  /* 0x0000761007527816 */ /* 0x000fe20000000052 */
[----:B------:R1:W-:Y:S01]  /*56e0*/  MUFU.EX2 R62, R8 ;  /* 0x00000008003e7308 */ /* 0x0003e20000000800 */
[----:B------:R-:W-:Y:S01]  /*56f0*/  PRMT R225, R69, 0x5410, R77 ;  /* 0x0000541045e17816 */ /* 0x000fe2000000004d */
[----:B------:R-:W-:Y:S01]  /*5700*/  @!P2 HADD2 R83, -R77.H0_H0, -RZ.H0_H0 ;  /* 0xa00000ff4d53a230 */ /* 0x000fe20000000900 */
[----:B------:R-:W-:Y:S01]  /*5710*/  @!P3 PRMT R69, R81, 0x5410, RZ ;  /* 0x000054105145b816 */ /* 0x000fe200000000ff */
[----:B------:R3:W2:Y:S01]  /*5720*/  MUFU.EX2 R65, R6 ;  /* 0x0000000600417308 */ /* 0x0006a20000000800 */
[----:B------:R-:W-:Y:S01]  /*5730*/  PRMT R81, R7, 0x7632, R81 ;  /* 0x0000763207517816 */ /* 0x000fe20000000051 */
[----:B------:R-:W-:Y:S01]  /*5740*/  FFMA.FTZ R7, R89, UR33, -R3 ;  /* 0x0000002159077c23 */ /* 0x000fe20008010803 */
[----:B------:R-:W-:Y:S01]  /*5750*/  @!P2 PRMT R77, R83, 0x5410, RZ ;  /* 0x00005410534da816 */ /* 0x000fe200000000ff */
[----:B------:R-:W-:Y:S01]  /*5760*/  @!P0 HADD2 R84, -R82.H0_H0, -RZ.H0_H0 ;  /* 0xa00000ff52548230 */ /* 0x000fe20000000900 */
[----:B------:R-:W-:Y:S01]  /*5770*/  ISETP.GT.U32.AND P2, PT, R26, UR6, PT ;  /* 0x000000061a007c0c */ /* 0x000fe2000bf44070 */
[----:B------:R4:W-:Y:S01]  /*5780*/  MUFU.EX2 R58, R7 ;  /* 0x00000007003a7308 */ /* 0x0009e20000000800 */
[----:B------:R-:W-:-:S02]  /*5790*/  LOP3.LUT R13, R32, UR24, R177, 0x96, !PT ;  /* 0x00000018200d7c12 */ /* 0x000fc4000f8e96b1 */
[----:B------:R-:W-:Y:S01]  /*57a0*/  PRMT R177, R82, 0x5410, R81 ;  /* 0x0000541052b17816 */ /* 0x000fe20000000051 */
[----:B-1----:R-:W-:Y:S01]  /*57b0*/  FFMA.FTZ R8, R88, UR33, -R3 ;  /* 0x0000002158087c23 */ /* 0x002fe20008010803 */
[----:B------:R-:W-:Y:S01]  /*57c0*/  @!P0 PRMT R82, R84, 0x5410, RZ ;  /* 0x0000541054528816 */ /* 0x000fe200000000ff */
[----:B------:R-:W-:Y:S01]  /*57d0*/  IMAD.WIDE.U32 R146, R13, -0x326172a9, RZ ;  /* 0xcd9e8d570d927825 */ /* 0x000fe200078e00ff */
[----:B------:R-:W-:Y:S01]  /*57e0*/  SHF.R.U32.HI R32, RZ, 0x18, R20 ;  /* 0x00000018ff207819 */ /* 0x000fe20000011614 */
[----:B------:R1:W5:Y:S01]  /*57f0*/  MUFU.EX2 R53, R8 ;  /* 0x0000000800357308 */ /* 0x0003620000000800 */
[----:B---3--:R-:W-:Y:S02]  /*5800*/  F2FP.F16.F32.PACK_AB R6, R68, R67 ;  /* 0x000000434406723e */ /* 0x008fe400000000ff */
[----:B------:R-:W-:Y:S02]  /*5810*/  PRMT R22, R10, 0x7771, RZ ;  /* 0x000077710a167816 */ /* 0x000fe400000000ff */
[C---:B------:R-:W-:Y:S01]  /*5820*/  PRMT R83, R6.reuse, 0x7610, R83 ;  /* 0x0000761006537816 */ /* 0x040fe20000000053 */
[----:B----4-:R-:W-:Y:S01]  /*5830*/  FFMA.FTZ R7, R91, UR33, -R2 ;  /* 0x000000215b077c23 */ /* 0x010fe20008010802 */
[----:B------:R-:W-:-:S02]  /*5840*/  PRMT R92, R6, 0x7632, R92 ;  /* 0x00007632065c7816 */ /* 0x000fc4000000005c */
[----:B--2---:R-:W-:Y:S01]  /*5850*/  F2FP.F16.F32.PACK_AB R6, R65, R62 ;  /* 0x0000003e4106723e */ /* 0x004fe200000000ff */
[----:B------:R-:W-:Y:S01]  /*5860*/  @!P1 HADD2 R93, -R83.H0_H0, -RZ.H0_H0 ;  /* 0xa00000ff535d9230 */ /* 0x000fe20000000900 */
[----:B------:R-:W-:Y:S01]  /*5870*/  PRMT R173, R83, 0x5410, R92 ;  /* 0x0000541053ad7816 */ /* 0x000fe2000000005c */
[----:B------:R-:W-:Y:S01]  /*5880*/  MUFU.EX2 R55, R7 ;  /* 0x0000000700377308 */ /* 0x000fe20000000800 */
[----:B------:R-:W-:Y:S01]  /*5890*/  PRMT R94, R6, 0x7632, R94 ;  /* 0x00007632065e7816 */ /* 0x000fe2000000005e */
[----:B-1----:R-:W-:Y:S01]  /*58a0*/  FFMA.FTZ R8, R90, UR33, -R2 ;  /* 0x000000215a087c23 */ /* 0x002fe20008010802 */
[----:B------:R-:W-:Y:S01]  /*58b0*/  @!P1 PRMT R83, R93, 0x5410, RZ ;  /* 0x000054105d539816 */ /* 0x000fe200000000ff */
[----:B------:R-:W-:Y:S01]  /*58c0*/  FFMA.FTZ R90, R114, UR33, -R5 ;  /* 0x00000021725a7c23 */ /* 0x000fe20008010805 */
[----:B------:R-:W-:Y:S01]  /*58d0*/  PRMT R93, R6, 0x7610, R93 ;  /* 0x00007610065d7816 */ /* 0x000fe2000000005d */
[----:B------:R1:W2:Y:S01]  /*58e0*/  MUFU.EX2 R51, R8 ;  /* 0x0000000800337308 */ /* 0x0002a20000000800 */
[----:B------:R-:W-:Y:S01]  /*58f0*/  PRMT R6, R10, 0x7770, RZ ;  /* 0x000077700a067816 */ /* 0x000fe200000000ff */
[----:B------:R-:W-:Y:S01]  /*5900*/  @P2 HADD2 R95, -R94.H0_H0, -RZ.H0_H0 ;  /* 0xa00000ff5e5f2230 */ /* 0x000fe20000000900 */
[----:B------:R-:W-:Y:S01]  /*5910*/  PRMT R175, R93, 0x5410, R94 ;  /* 0x000054105daf7816 */ /* 0x000fe2000000005e */
[----:B------:R-:W-:Y:S01]  /*5920*/  @P5 HADD2 R96, -R93.H0_H0, -RZ.H0_H0 ;  /* 0xa00000ff5d605230 */ /* 0x000fe20000000900 */
[----:B------:R-:W-:-:S02]  /*5930*/  ISETP.LE.U32.AND P0, PT, R6, UR6, PT ;  /* 0x0000000606007c0c */ /* 0x000fc4000bf03070 */
[----:B-----5:R-:W-:Y:S02]  /*5940*/  F2FP.F16.F32.PACK_AB R6, R58, R53 ;  /* 0x000000353a06723e */ /* 0x020fe400000000ff */
[----:B------:R-:W-:Y:S02]  /*5950*/  @P5 PRMT R93, R96, 0x5410, RZ ;  /* 0x00005410605d5816 */ /* 0x000fe400000000ff */
[C---:B------:R-:W-:Y:S02]  /*5960*/  PRMT R97, R6.reuse, 0x7610, R97 ;  /* 0x0000761006617816 */ /* 0x040fe40000000061 */
[----:B------:R-:W-:Y:S01]  /*5970*/  PRMT R96, R6, 0x7632, R96 ;  /* 0x0000763206607816 */ /* 0x000fe20000000060 */
[--C-:B------:R-:W-:Y:S01]  /*5980*/  FFMA.FTZ R6, R98, UR33, -R5.reuse ;  /* 0x0000002162067c23 */ /* 0x100fe20008010805 */
[----:B------:R-:W-:Y:S01]  /*5990*/  ISETP.LE.U32.AND P1, PT, R32, UR6, PT ;  /* 0x0000000620007c0c */ /* 0x000fe2000bf23070 */
[----:B-1----:R-:W-:Y:S01]  /*59a0*/  FFMA.FTZ R8, R99, UR33, -R5 ;  /* 0x0000002163087c23 */ /* 0x002fe20008010805 */
[----:B------:R-:W-:Y:S01]  /*59b0*/  @P2 PRMT R94, R95, 0x5410, RZ ;  /* 0x000054105f5e2816 */ /* 0x000fe200000000ff */
[----:B------:R1:W-:Y:S01]  /*59c0*/  MUFU.EX2 R88, R6 ;  /* 0x0000000600587308 */ /* 0x0003e20000000800 */
[----:B------:R-:W-:Y:S01]  /*59d0*/  ISETP.GT.U32.AND P2, PT, R22, UR6, PT ;  /* 0x0000000616007c0c */ /* 0x000fe2000bf44070 */
[----:B------:R-:W-:Y:S01]  /*59e0*/  @!P0 HADD2 R123, -R97.H0_H0, -RZ.H0_H0 ;  /* 0xa00000ff617b8230 */ /* 0x000fe20000000900 */
[----:B--2---:R-:W-:Y:S01]  /*59f0*/  F2FP.F16.F32.PACK_AB R7, R55, R51 ;  /* 0x000000333707723e */ /* 0x004fe200000000ff */
[----:B------:R2:W3:Y:S01]  /*5a00*/  MUFU.EX2 R52, R8 ;  /* 0x0000000800347308 */ /* 0x0004e20000000800 */
[----:B------:R-:W-:-:S02]  /*5a10*/  LOP3.LUT R18, R21, 0xff, RZ, 0xc0, !PT ;  /* 0x000000ff15127812 */ /* 0x000fc400078ec0ff */
[C---:B------:R-:W-:Y:S02]  /*5a20*/  PRMT R223, R7.reuse, 0x7632, R223 ;  /* 0x0000763207df7816 */ /* 0x040fe400000000df */
[----:B------:R-:W-:Y:S01]  /*5a30*/  PRMT R222, R7, 0x7610, R222 ;  /* 0x0000761007de7816 */ /* 0x000fe200000000de */
[----:B------:R-:W-:Y:S01]  /*5a40*/  @!P1 HADD2 R120, -R81.H0_H0, -RZ.H0_H0 ;  /* 0xa00000ff51789230 */ /* 0x000fe20000000900 */
[----:B------:R-:W-:Y:S02]  /*5a50*/  PRMT R7, R21, 0x7632, R7 ;  /* 0x0000763215077816 */ /* 0x000fe40000000007 */
[----:B------:R-:W-:Y:S01]  /*5a60*/  ISETP.GT.U32.AND P3, PT, R33, UR6, PT ;  /* 0x0000000621007c0c */ /* 0x000fe2000bf64070 */
[----:B------:R-:W-:Y:S01]  /*5a70*/  @P2 HADD2 R125, -R96.H0_H0, -RZ.H0_H0 ;  /* 0xa00000ff607d2230 */ /* 0x000fe20000000900 */
[----:B-1----:R-:W-:Y:S02]  /*5a80*/  LOP3.LUT R6, R21, 0xffff, RZ, 0xc0, !PT ;  /* 0x0000ffff15067812 */ /* 0x002fe400078ec0ff */
[----:B------:R-:W-:Y:S01]  /*5a90*/  @!P1 PRMT R81, R120, 0x5410, RZ ;  /* 0x0000541078519816 */ /* 0x000fe200000000ff */
[----:B--2---:R-:W-:Y:S01]  /*5aa0*/  FFMA.FTZ R8, R105, UR33, -R4 ;  /* 0x0000002169087c23 */ /* 0x004fe20008010804 */
[----:B------:R-:W-:Y:S01]  /*5ab0*/  SHF.R.U32.HI R17, RZ, 0x8, R6 ;  /* 0x00000008ff117819 */ /* 0x000fe20000011606 */
[----:B------:R-:W-:Y:S01]  /*5ac0*/  FFMA.FTZ R6, R104, UR33, -R4 ;  /* 0x0000002168067c23 */ /* 0x000fe20008010804 */
[----:B------:R-:W-:Y:S01]  /*5ad0*/  ISETP.LE.U32.AND P1, PT, R18, UR6, PT ;  /* 0x0000000612007c0c */ /* 0x000fe2000bf23070 */
[----:B------:R1:W-:Y:S01]  /*5ae0*/  MUFU.EX2 R50, R8 ;  /* 0x0000000800327308 */ /* 0x0003e20000000800 */
[----:B------:R-:W-:-:S02]  /*5af0*/  PRMT R174, R97, 0x5410, R96 ;  /* 0x0000541061ae7816 */ /* 0x000fc40000000060 */
[----:B------:R-:W-:Y:S01]  /*5b00*/  @P2 PRMT R96, R125, 0x5410, RZ ;  /* 0x000054107d602816 */ /* 0x000fe200000000ff */
[----:B------:R3:W2:Y:S01]  /*5b10*/  MUFU.EX2 R89, R6 ;  /* 0x0000000600597308 */ /* 0x0006a20000000800 */
[C---:B------:R-:W-:Y:S01]  /*5b20*/  PRMT R16, R10.reuse, 0x7773, RZ ;  /* 0x000077730a107816 */ /* 0x040fe200000000ff */
[----:B------:R-:W-:Y:S01]  /*5b30*/  @P3 HADD2 R116, -R92.H0_H0, -RZ.H0_H0 ;  /* 0xa00000ff5c743230 */ /* 0x000fe20000000900 */
[----:B------:R-:W-:Y:S02]  /*5b40*/  PRMT R14, R10, 0x7772, RZ ;  /* 0x000077720a0e7816 */ /* 0x000fe400000000ff */
[----:B------:R-:W-:Y:S02]  /*5b50*/  ISETP.GT.U32.AND P5, PT, R16, UR6, PT ;  /* 0x0000000610007c0c */ /* 0x000fe4000bfa4070 */
[----:B------:R-:W-:Y:S02]  /*5b60*/  @!P0 PRMT R97, R123, 0x5410, RZ ;  /* 0x000054107b618816 */ /* 0x000fe400000000ff */
[----:B------:R-:W-:-:S02]  /*5b70*/  ISETP.GT.U32.AND P0, PT, R14, UR6, PT ;  /* 0x000000060e007c0c */ /* 0x000fc4000bf04070 */
[----:B-1----:R-:W-:Y:S02]  /*5b80*/  LOP3.LUT R8, R7, 0xff, RZ, 0xc0, !PT ;  /* 0x000000ff07087812 */ /* 0x002fe400078ec0ff */
[----:B------:R-:W-:Y:S02]  /*5b90*/  LOP3.LUT R7, R17, 0xffff, RZ, 0xc0, !PT ;  /* 0x0000ffff11077812 */ /* 0x000fe400078ec0ff */
[----:B---3--:R-:W-:Y:S02]  /*5ba0*/  F2FP.F16.F32.PACK_AB R6, R88, R52 ;  /* 0x000000345806723e */ /* 0x008fe400000000ff */
[----:B------:R-:W-:Y:S01]  /*5bb0*/  ISETP.LE.U32.AND P2, PT, R7, UR6, PT ;  /* 0x0000000607007c0c */ /* 0x000fe2000bf43070 */
[----:B------:R-:W-:Y:S01]  /*5bc0*/  FFMA.FTZ R7, R85, UR33, -R3 ;  /* 0x0000002155077c23 */ /* 0x000fe20008010803 */
[C---:B------:R-:W-:Y:S01]  /*5bd0*/  PRMT R221, R6.reuse, 0x7610, R221 ;  /* 0x0000761006dd7816 */ /* 0x040fe200000000dd */
[----:B------:R-:W-:Y:S01]  /*5be0*/  @P5 HADD2 R124, -R223.H0_H0, -RZ.H0_H0 ;  /* 0xa00000ffdf7c5230 */ /* 0x000fe20000000900 */
[----:B------:R-:W-:Y:S01]  /*5bf0*/  PRMT R220, R6, 0x7632, R220 ;  /* 0x0000763206dc7816 */ /* 0x000fe200000000dc */
[----:B------:R1:W-:Y:S01]  /*5c00*/  MUFU.EX2 R125, R7 ;  /* 0x00000007007d7308 */ /* 0x0003e20000000800 */
[----:B--2---:R-:W-:Y:S01]  /*5c10*/  F2FP.F16.F32.PACK_AB R6, R89, R50 ;  /* 0x000000325906723e */ /* 0x004fe200000000ff */
[----:B------:R-:W-:Y:S01]  /*5c20*/  @!P1 HADD2 R128, -R221.H0_H0, -RZ.H0_H0 ;  /* 0xa00000ffdd809230 */ /* 0x000fe20000000900 */
[----:B------:R-:W-:Y:S01]  /*5c30*/  SHF.R.U32.HI R15, RZ, 0x18, R21 ;  /* 0x00000018ff0f7819 */ /* 0x000fe20000011615 */
[----:B------:R-:W-:Y:S01]  /*5c40*/  @P0 HADD2 R130, -R222.H0_H0, -RZ.H0_H0 ;  /* 0xa00000ffde820230 */ /* 0x000fe20000000900 */
[C---:B------:R-:W-:Y:S01]  /*5c50*/  PRMT R219, R6.reuse, 0x7610, R219 ;  /* 0x0000761006db7816 */ /* 0x040fe200000000db */
[----:B------:R-:W-:Y:S01]  /*5c60*/  FFMA.FTZ R85, R149, UR33, -R2 ;  /* 0x0000002195557c23 */ /* 0x000fe20008010802 */
[----:B------:R-:W-:Y:S01]  /*5c70*/  PRMT R218, R6, 0x7632, R218 ;  /* 0x0000763206da7816 */ /* 0x000fe200000000da */
[----:B------:R-:W-:Y:S01]  /*5c80*/  @!P2 HADD2 R131, -R220.H0_H0, -RZ.H0_H0 ;  /* 0xa00000ffdc83a230 */ /* 0x000fe20000000900 */
[----:B------:R-:W-:-:S02]  /*5c90*/  LOP3.LUT R6, R19, 0xffff, RZ, 0xc0, !PT ;  /* 0x0000ffff13067812 */ /* 0x000fc400078ec0ff */
[----:B------:R-:W-:Y:S02]  /*5ca0*/  PRMT R165, R221, 0x5410, R220 ;  /* 0x00005410dda57816 */ /* 0x000fe400000000dc */
[----:B------:R-:W-:Y:S01]  /*5cb0*/  SHF.R.U32.HI R13, RZ, 0x8, R6 ;  /* 0x00000008ff0d7819 */ /* 0x000fe20000011606 */
[----:B-1----:R-:W-:Y:S01]  /*5cc0*/  FFMA.FTZ R7, R87, UR33, -R2 ;  /* 0x0000002157077c23 */ /* 0x002fe20008010802 */
[----:B------:R-:W-:Y:S02]  /*5cd0*/  @P3 PRMT R92, R116, 0x5410, RZ ;  /* 0x00005410745c3816 */ /* 0x000fe400000000ff */
[----:B------:R-:W-:Y:S02]  /*5ce0*/  @!P1 PRMT R221, R128, 0x5410, RZ ;  /* 0x0000541080dd9816 */ /* 0x000fe400000000ff */
[----:B------:R-:W-:Y:S01]  /*5cf0*/  ISETP.LE.U32.AND P3, PT, R8, UR6, PT ;  /* 0x0000000608007c0c */ /* 0x000fe2000bf63070 */
[----:B------:R-:W-:Y:S01]  /*5d00*/  FFMA.FTZ R8, R106, UR33, -R3 ;  /* 0x000000216a087c23 */ /* 0x000fe20008010803 */
[----:B------:R-:W-:-:S02]  /*5d10*/  ISETP.LE.U32.AND P1, PT, R15, UR6, PT ;  /* 0x000000060f007c0c */ /* 0x000fc4000bf23070 */
[----:B------:R-:W-:Y:S01]  /*5d20*/  LOP3.LUT R6, R13, 0xffff, RZ, 0xc0, !PT ;  /* 0x0000ffff0d067812 */ /* 0x000fe200078ec0ff */
[----:B------:R-:W1:Y:S01]  /*5d30*/  MUFU.EX2 R43, R8 ;  /* 0x00000008002b7308 */ /* 0x000e620000000800 */
[----:B------:R-:W-:Y:S02]  /*5d40*/  @!P2 PRMT R220, R131, 0x5410, RZ ;  /* 0x0000541083dca816 */ /* 0x000fe400000000ff */
[----:B------:R-:W-:Y:S01]  /*5d50*/  ISETP.LE.U32.AND P2, PT, R6, UR6, PT ;  /* 0x0000000606007c0c */ /* 0x000fe2000bf43070 */
[----:B------:R-:W-:Y:S01]  /*5d60*/  FFMA.FTZ R6, R86, UR33, -R2 ;  /* 0x0000002156067c23 */ /* 0x000fe20008010802 */
[----:B------:R-:W-:Y:S02]  /*5d70*/  PRMT R172, R222, 0x5410, R223 ;  /* 0x00005410deac7816 */ /* 0x000fe400000000df */
[----:B------:R-:W-:Y:S01]  /*5d80*/  PRMT R9, R224, 0x7770, RZ ;  /* 0x00007770e0097816 */ /* 0x000fe200000000ff */
[----:B------:R2:W-:Y:S01]  /*5d90*/  MUFU.EX2 R48, R6 ;  /* 0x0000000600307308 */ /* 0x0005e20000000800 */
[----:B------:R-:W-:Y:S01]  /*5da0*/  @P5 PRMT R223, R124, 0x5410, RZ ;  /* 0x000054107cdf5816 */ /* 0x000fe200000000ff */
[----:B------:R-:W-:Y:S01]  /*5db0*/  @!P3 HADD2 R135, -R219.H0_H0, -RZ.H0_H0 ;  /* 0xa00000ffdb87b230 */ /* 0x000fe20000000900 */
[----:B------:R-:W-:Y:S01]  /*5dc0*/  @P0 PRMT R222, R130, 0x5410, RZ ;  /* 0x0000541082de0816 */ /* 0x000fe200000000ff */
[----:B------:R3:W4:Y:S01]  /*5dd0*/  MUFU.EX2 R124, R7 ;  /* 0x00000007007c7308 */ /* 0x0007220000000800 */
[----:B------:R-:W-:Y:S01]  /*5de0*/  @!P1 HADD2 R137, -R218.H0_H0, -RZ.H0_H0 ;  /* 0xa00000ffda899230 */ /* 0x000fe20000000900 */
[----:B------:R-:W-:Y:S01]  /*5df0*/  ISETP.LE.U32.AND P0, PT, R9, UR6, PT ;  /* 0x0000000609007c0c */ /* 0x000fe2000bf03070 */
[--C-:B------:R-:W-:Y:S01]  /*5e00*/  FFMA.FTZ R9, R107, UR33, -R5.reuse ;  /* 0x000000216b097c23 */ /* 0x100fe20008010805 */
[----:B------:R-:W-:Y:S01]  /*5e10*/  PRMT R160, R219, 0x5410, R218 ;  /* 0x00005410dba07816 */ /* 0x000fe200000000da */
[----:B------:R-:W-:Y:S01]  /*5e20*/  FFMA.FTZ R107, R112, UR33, -R5 ;  /* 0x00000021706b7c23 */ /* 0x000fe20008010805 */
[----:B------:R-:W-:Y:S01]  /*5e30*/  @!P3 PRMT R219, R135, 0x5410, RZ ;  /* 0x0000541087dbb816 */ /* 0x000fe200000000ff */
[----:B------:R-:W-:Y:S01]  /*5e40*/  MUFU.EX2 R131, R9 ;  /* 0x0000000900837308 */ /* 0x000fe20000000800 */
[----:B------:R-:W-:-:S02]  /*5e50*/  @!P1 PRMT R218, R137, 0x5410, RZ ;  /* 0x0000541089da9816 */ /* 0x000fc400000000ff */
[----:B--2---:R-:W-:Y:S02]  /*5e60*/  PRMT R6, R19, 0x7632, R6 ;  /* 0x0000763213067816 */ /* 0x004fe40000000006 */
[----:B-1----:R-:W-:Y:S02]  /*5e70*/  F2FP.F16.F32.PACK_AB R8, R125, R43 ;  /* 0x0000002b7d08723e */ /* 0x002fe400000000ff */
[----:B------:R-:W-:Y:S01]  /*5e80*/  LOP3.LUT R6, R6, 0xff, RZ, 0xc0, !PT ;  /* 0x000000ff06067812 */ /* 0x000fe200078ec0ff */
[----:B---3--:R-:W-:Y:S01]  /*5e90*/  FFMA.FTZ R7, R108, UR33, -R5 ;  /* 0x000000216c077c23 */ /* 0x008fe20008010805 */
[----:B------:R-:W-:Y:S02]  /*5ea0*/  PRMT R215, R8, 0x7632, R215 ;  /* 0x0000763208d77816 */ /* 0x000fe400000000d7 */
[----:B------:R-:W-:Y:S01]  /*5eb0*/  ISETP.LE.U32.AND P1, PT, R6, UR6, PT ;  /* 0x0000000606007c0c */ /* 0x000fe2000bf23070 */
[----:B------:R1:W2:Y:S01]  /*5ec0*/  MUFU.EX2 R135, R7 ;  /* 0x0000000700877308 */ /* 0x0002a20000000800 */
[----:B------:R-:W-:Y:S01]  /*5ed0*/  FFMA.FTZ R6, R110, UR33, -R4 ;  /* 0x000000216e067c23 */ /* 0x000fe20008010804 */
[----:B------:R-:W-:Y:S01]  /*5ee0*/  PRMT R216, R8, 0x7610, R216 ;  /* 0x0000761008d87816 */ /* 0x000fe200000000d8 */
[----:B------:R-:W-:Y:S01]  /*5ef0*/  @!P2 HADD2 R145, -R215.H0_H0, -RZ.H0_H0 ;  /* 0xa00000ffd791a230 */ /* 0x000fe20000000900 */
[----:B------:R-:W-:Y:S01]  /*5f00*/  ISETP.LE.U32.AND P5, PT, R12, UR6, PT ;  /* 0x000000060c007c0c */ /* 0x000fe2000bfa3070 */
[----:B------:R4:W-:Y:S01]  /*5f10*/  MUFU.EX2 R128, R6 ;  /* 0x0000000600807308 */ /* 0x0009e20000000800 */
[----:B------:R-:W-:-:S02]  /*5f20*/  PRMT R163, R216, 0x5410, R215 ;  /* 0x00005410d8a37816 */ /* 0x000fc400000000d7 */
[----:B------:R-:W-:Y:S02]  /*5f30*/  @!P2 PRMT R215, R145, 0x5410, RZ ;  /* 0x0000541091d7a816 */ /* 0x000fe400000000ff */
[----:B------:R-:W-:Y:S02]  /*5f40*/  ISETP.GT.U32.AND P2, PT, R35, UR6, PT ;  /* 0x0000000623007c0c */ /* 0x000fe4000bf44070 */
[----:B------:R-:W-:Y:S01]  /*5f50*/  LOP3.LUT R12, R19, 0xff, RZ, 0xc0, !PT ;  /* 0x000000ff130c7812 */ /* 0x000fe200078ec0ff */
[----:B-1----:R-:W-:Y:S01]  /*5f60*/  FFMA.FTZ R7, R109, UR33, -R4 ;  /* 0x000000216d077c23 */ /* 0x002fe20008010804 */
[----:B------:R-:W-:Y:S02]  /*5f70*/  SHF.R.U32.HI R10, RZ, 0x18, R19 ;  /* 0x00000018ff0a7819 */ /* 0x000fe40000011613 */
[----:B------:R-:W-:Y:S01]  /*5f80*/  ISETP.LE.U32.AND P3, PT, R12, UR6, PT ;  /* 0x000000060c007c0c */ /* 0x000fe2000bf63070 */
[----:B------:R1:W3:Y:S01]  /*5f90*/  MUFU.EX2 R137, R7 ;  /* 0x0000000700897308 */ /* 0x0002e20000000800 */
[----:B----4-:R-:W-:-:S02]  /*5fa0*/  F2FP.F16.F32.PACK_AB R6, R124, R48 ;  /* 0x000000307c06723e */ /* 0x010fc400000000ff */
[----:B------:R-:W-:Y:S01]  /*5fb0*/  LOP3.LUT R8, R80, 0xff, RZ, 0xc0, !PT ;  /* 0x000000ff50087812 */ /* 0x000fe200078ec0ff */
[----:B------:R-:W-:Y:S01]  /*5fc0*/  FFMA.FTZ R80, R150, UR33, -R2 ;  /* 0x0000002196507c23 */ /* 0x000fe20008010802 */
[C---:B------:R-:W-:Y:S02]  /*5fd0*/  PRMT R212, R6.reuse, 0x7610, R212 ;  /* 0x0000761006d47816 */ /* 0x040fe400000000d4 */
[----:B------:R-:W-:Y:S02]  /*5fe0*/  PRMT R208, R6, 0x7632, R208 ;  /* 0x0000763206d07816 */ /* 0x000fe400000000d0 */
[----:B--2---:R-:W-:Y:S01]  /*5ff0*/  F2FP.F16.F32.PACK_AB R6, R135, R131 ;  /* 0x000000838706723e */ /* 0x004fe200000000ff */
[----:B------:R-:W-:Y:S01]  /*6000*/  @!P1 HADD2 R156, -R212.H0_H0, -RZ.H0_H0 ;  /* 0xa00000ffd49c9230 */ /* 0x000fe20000000900 */
[----:B------:R-:W-:Y:S01]  /*6010*/  PRMT R164, R212, 0x5410, R208 ;  /* 0x00005410d4a47816 */ /* 0x000fe200000000d0 */
[----:B------:R-:W-:Y:S01]  /*6020*/  @!P3 HADD2 R144, -R216.H0_H0, -RZ.H0_H0 ;  /* 0xa00000ffd890b230 */ /* 0x000fe20000000900 */
[C---:B------:R-:W-:Y:S01]  /*6030*/  PRMT R214, R6.reuse, 0x7610, R214 ;  /* 0x0000761006d67816 */ /* 0x040fe200000000d6 */
[----:B-1----:R-:W-:Y:S01]  /*6040*/  FFMA.FTZ R7, R113, UR33, -R3 ;  /* 0x0000002171077c23 */ /* 0x002fe20008010803 */
[----:B------:R-:W-:-:S02]  /*6050*/  PRMT R213, R6, 0x7632, R213 ;  /* 0x0000763206d57816 */ /* 0x000fc400000000d5 */
[----:B---3--:R-:W-:Y:S01]  /*6060*/  F2FP.F16.F32.PACK_AB R6, R137, R128 ;  /* 0x000000808906723e */ /* 0x008fe200000000ff */
[----:B------:R1:W-:Y:S01]  /*6070*/  MUFU.EX2 R86, R7 ;  /* 0x0000000700567308 */ /* 0x0003e20000000800 */
[----:B------:R-:W-:Y:S01]  /*6080*/  @!P1 PRMT R212, R156, 0x5410, RZ ;  /* 0x000054109cd49816 */ /* 0x000fe200000000ff */
[----:B------:R-:W-:Y:S01]  /*6090*/  @!P4 HADD2 R166, -R214.H0_H0, -RZ.H0_H0 ;  /* 0xa00000ffd6a6c230 */ /* 0x000fe20000000900 */
[----:B------:R-:W-:Y:S02]  /*60a0*/  ISETP.GT.U32.AND P1, PT, R34, UR6, PT ;  /* 0x0000000622007c0c */ /* 0x000fe4000bf24070 */
[C---:B------:R-:W-:Y:S02]  /*60b0*/  PRMT R207, R6.reuse, 0x7610, R207 ;  /* 0x0000761006cf7816 */ /* 0x040fe400000000cf */
[----:B------:R-:W-:Y:S01]  /*60c0*/  PRMT R206, R6, 0x7632, R206 ;  /* 0x0000763206ce7816 */ /* 0x000fe200000000ce */
[----:B------:R-:W-:Y:S01]  /*60d0*/  FFMA.FTZ R6, R111, UR33, -R3 ;  /* 0x000000216f067c23 */ /* 0x000fe20008010803 */
[----:B------:R-:W-:Y:S01]  /*60e0*/  @!P3 PRMT R216, R144, 0x5410, RZ ;  /* 0x0000541090d8b816 */ /* 0x000fe200000000ff */
[----:B------:R-:W-:Y:S01]  /*60f0*/  @P2 HADD2 R168, -R207.H0_H0, -RZ.H0_H0 ;  /* 0xa00000ffcfa82230 */ /* 0x000fe20000000900 */
[----:B------:R-:W-:Y:S01]  /*6100*/  PRMT R156, R207, 0x5410, R206 ;  /* 0x00005410cf9c7816 */ /* 0x000fe200000000ce */
[----:B------:R2:W3:Y:S01]  /*6110*/  MUFU.EX2 R130, R6 ;  /* 0x0000000600827308 */ /* 0x0004e20000000800 */
[----:B------:R-:W-:-:S02]  /*6120*/  PRMT R104, R8, 0x5410, R49 ;  /* 0x0000541008687816 */ /* 0x000fc40000000031 */
[----:B------:R-:W-:Y:S01]  /*6130*/  @P2 PRMT R207, R168, 0x5410, RZ ;  /* 0x00005410a8cf2816 */ /* 0x000fe200000000ff */
[----:B------:R-:W-:Y:S01]  /*6140*/  @P1 HADD2 R169, -R206.H0_H0, -RZ.H0_H0 ;  /* 0xa00000ffcea91230 */ /* 0x000fe20000000900 */
[----:B------:R-:W-:Y:S02]  /*6150*/  ISETP.LE.U32.AND P2, PT, R10, UR6, PT ;  /* 0x000000060a007c0c */ /* 0x000fe4000bf43070 */
[----:B-1----:R-:W-:Y:S02]  /*6160*/  LOP3.LUT R7, R71, 0xff, RZ, 0xc0, !PT ;  /* 0x000000ff47077812 */ /* 0x002fe400078ec0ff */
[----:B------:R-:W-:Y:S02]  /*6170*/  @P1 PRMT R206, R169, 0x5410, RZ ;  /* 0x00005410a9ce1816 */ /* 0x000fe400000000ff */
[----:B------:R-:W-:Y:S02]  /*6180*/  PRMT R87, R7, 0x5410, R33 ;  /* 0x0000541007577816 */ /* 0x000fe40000000021 */
[----:B------:R-:W-:-:S02]  /*6190*/  LOP3.LUT R7, R79, 0xff, RZ, 0xc0, !PT ;  /* 0x000000ff4f077812 */ /* 0x000fc400078ec0ff */
[----:B--2---:R-:W-:Y:S02]  /*61a0*/  PRMT R6, R146, 0x7770, RZ ;  /* 0x0000777092067816 */ /* 0x004fe400000000ff */
[----:B------:R-:W-:Y:S01]  /*61b0*/  PRMT R111, R7, 0x5410, R41 ;  /* 0x00005410076f7816 */ /* 0x000fe20000000029 */
[----:B------:R-:W-:Y:S01]  /*61c0*/  @!P2 HADD2 R170, -R208.H0_H0, -RZ.H0_H0 ;  /* 0xa00000ffd0aaa230 */ /* 0x000fe20000000900 */
[----:B------:R-:W-:Y:S02]  /*61d0*/  ISETP.LE.U32.AND P1, PT, R6, UR6, PT ;  /* 0x0000000606007c0c */ /* 0x000fe4000bf23070 */
[----:B---3--:R-:W-:Y:S02]  /*61e0*/  F2FP.F16.F32.PACK_AB R6, R130, R86 ;  /* 0x000000568206723e */ /* 0x008fe400000000ff */
[----:B------:R-:W-:Y:S01]  /*61f0*/  SHF.R.U32.HI R8, RZ, 0x10, R23 ;  /* 0x00000010ff087819 */ /* 0x000fe20000011617 */
[----:B------:R-:W-:Y:S01]  /*6200*/  FFMA.FTZ R23, R122, UR33, -R5 ;  /* 0x000000217a177c23 */ /* 0x000fe20008010805 */
[----:B------:R-:W-:-:S02]  /*6210*/  PRMT R205, R6, 0x7610, R205 ;  /* 0x0000761006cd7816 */ /* 0x000fc400000000cd */
[----:B------:R-:W-:Y:S01]  /*6220*/  PRMT R204, R6, 0x7632, R204 ;  /* 0x0000763206cc7816 */ /* 0x000fe200000000cc */
[----:B------:R-:W-:Y:S01]  /*6230*/  MUFU.EX2 R252, R23 ;  /* 0x0000001700fc7308 */ /* 0x000fe20000000800 */
[----:B------:R-:W-:Y:S01]  /*6240*/  PRMT R6, R60, 0x7632, R6 ;  /* 0x000076323c067816 */ /* 0x000fe20000000006 */
[----:B------:R-:W-:Y:S01]  /*6250*/  @!P5 HADD2 R171, -R205.H0_H0, -RZ.H0_H0 ;  /* 0xa00000ffcdabd230 */ /* 0x000fe20000000900 */
[----:B------:R-:W-:Y:S02]  /*6260*/  PRMT R144, R205, 0x5410, R204 ;  /* 0x00005410cd907816 */ /* 0x000fe400000000cc */
[----:B------:R-:W-:Y:S02]  /*6270*/  LOP3.LUT R6, R6, 0xff, RZ, 0xc0, !PT ;  /* 0x000000ff06067812 */ /* 0x000fe400078ec0ff */
[----:B------:R-:W-:Y:S02]  /*6280*/  @!P5 PRMT R205, R171, 0x5410, RZ ;  /* 0x00005410abcdd816 */ /* 0x000fe400000000ff */
[----:B------:R-:W-:-:S02]  /*6290*/  ISETP.LE.U32.AND P5, PT, R6, UR6, PT ;  /* 0x0000000606007c0c */ /* 0x000fc4000bfa3070 */
[----:B------:R-:W-:Y:S01]  /*62a0*/  SHF.R.U32.HI R7, RZ, 0x10, R21 ;  /* 0x00000010ff077819 */ /* 0x000fe20000011615 */
[--C-:B------:R-:W-:Y:S01]  /*62b0*/  FFMA.FTZ R21, R136, UR33, -R4.reuse ;  /* 0x0000002188157c23 */ /* 0x100fe20008010804 */
[----:B------:R-:W-:Y:S01]  /*62c0*/  SHF.R.U32.HI R6, RZ, 0x10, R19 ;  /* 0x00000010ff067819 */ /* 0x000fe20000011613 */
[--C-:B------:R-:W-:Y:S01]  /*62d0*/  FFMA.FTZ R19, R148, UR33, -R3.reuse ;  /* 0x0000002194137c23 */ /* 0x100fe20008010803 */
[----:B------:R-:W-:Y:S01]  /*62e0*/  ISETP.GT.U32.AND P3, PT, R49, UR6, PT ;  /* 0x0000000631007c0c */ /* 0x000fe2000bf64070 */
[----:B------:R-:W-:Y:S01]  /*62f0*/  FFMA.FTZ R148, R118, UR33, -R3 ;  /* 0x0000002176947c23 */ /* 0x000fe20008010803 */
[----:B------:R-:W-:Y:S02]  /*6300*/  LOP3.LUT R9, R8, 0xff, RZ, 0xc0, !PT ;  /* 0x000000ff08097812 */ /* 0x000fe400078ec0ff */
[----:B------:R-:W-:Y:S02]  /*6310*/  LOP3.LUT R8, R7, 0xff, RZ, 0xc0, !PT ;  /* 0x000000ff07087812 */ /* 0x000fe400078ec0ff */
[----:B------:R-:W-:Y:S01]  /*6320*/  LOP3.LUT R7, R11, 0xff, RZ, 0xc0, !PT ;  /* 0x000000ff0b077812 */ /* 0x000fe200078ec0ff */
[--C-:B------:R-:W-:Y:S01]  /*6330*/  FFMA.FTZ R11, R151, UR33, -R4.reuse ;  /* 0x00000021970b7c23 */ /* 0x100fe20008010804 */
[----:B------:R-:W-:Y:S01]  /*6340*/  LOP3.LUT R6, R6, 0xff, RZ, 0xc0, !PT ;  /* 0x000000ff06067812 */ /* 0x000fe200078ec0ff */
[----:B------:R-:W-:Y:S01]  /*6350*/  FFMA.FTZ R151, R119, UR33, -R4 ;  /* 0x0000002177977c23 */ /* 0x000fe20008010804 */
[----:B------:R-:W-:-:S02]  /*6360*/  PRMT R110, R214, 0x5410, R213 ;  /* 0x00005410d66e7816 */ /* 0x000fc400000000d5 */
[----:B------:R-:W-:Y:S01]  /*6370*/  @!P4 PRMT R214, R166, 0x5410, RZ ;  /* 0x00005410a6d6c816 */ /* 0x000fe200000000ff */
[----:B------:R-:W-:Y:S01]  /*6380*/  @P3 HADD2 R167, -R213.H0_H0, -RZ.H0_H0 ;  /* 0xa00000ffd5a73230 */ /* 0x000fe20000000900 */
[C---:B------:R-:W-:Y:S02]  /*6390*/  ISETP.GT.U32.AND P4, PT, R31.reuse, UR6, PT ;  /* 0x000000061f007c0c */ /* 0x040fe4000bf84070 */
[----:B------:R-:W-:Y:S02]  /*63a0*/  PRMT R145, R31, 0x5410, R30 ;  /* 0x000054101f917816 */ /* 0x000fe4000000001e */
[----:B------:R-:W-:Y:S02]  /*63b0*/  @!P2 PRMT R208, R170, 0x5410, RZ ;  /* 0x00005410aad0a816 */ /* 0x000fe400000000ff */
[----:B------:R-:W-:Y:S02]  /*63c0*/  ISETP.GT.U32.AND P2, PT, R41, UR6, PT ;  /* 0x0000000629007c0c */ /* 0x000fe4000bf44070 */
[----:B------:R-:W-:Y:S01]  /*63d0*/  PRMT R31, R7, 0x5410, R22 ;  /* 0x00005410071f7816 */ /* 0x000fe20000000016 */
[----:B------:R-:W-:Y:S01]  /*63e0*/  FFMA.FTZ R7, R153, UR33, -R2 ;  /* 0x0000002199077c23 */ /* 0x000fe20008010802 */
[----:B------:R-:W-:Y:S01]  /*63f0*/  PRMT R106, R6, 0x5410, R10 ;  /* 0x00005410066a7816 */ /* 0x000fe2000000000a */
[----:B------:R-:W-:Y:S01]  /*6400*/  FFMA.FTZ R6, R152, UR33, -R2 ;  /* 0x0000002198067c23 */ /* 0x000fe20008010802 */
[----:B------:R-:W-:Y:S01]  /*6410*/  PRMT R116, R35, 0x5410, R34 ;  /* 0x0000541023747816 */ /* 0x000fe20000000022 */
[----:B------:R-:W-:Y:S01]  /*6420*/  IMAD.WIDE.U32 R34, R75, -0x2daee0ad, RZ ;  /* 0xd2511f534b227825 */ /* 0x000fe200078e00ff */
[----:B------:R-:W-:Y:S01]  /*6430*/  PRMT R28, R29, 0x5410, R28 ;  /* 0x000054101d1c7816 */ /* 0x000fe2000000001c */
[----:B------:R1:W-:Y:S01]  /*6440*/  MUFU.EX2 R71, R7 ;  /* 0x0000000700477308 */ /* 0x0003e20000000800 */
[----:B------:R-:W-:Y:S01]  /*6450*/  PRMT R108, R14, 0x5410, R16 ;  /* 0x000054100e6c7816 */ /* 0x000fe20000000010 */
[----:B------:R-:W-:Y:S01]  /*6460*/  FFMA.FTZ R14, R133, UR33, -R5 ;  /* 0x00000021850e7c23 */ /* 0x000fe20008010805 */
[----:B------:R-:W-:Y:S01]  /*6470*/  PRMT R27, R9, 0x5410, R27 ;  /* 0x00005410091b7816 */ /* 0x000fe2000000001b */
[----:B------:R-:W2:Y:S01]  /*6480*/  MUFU.EX2 R75, R6 ;  /* 0x00000006004b7308 */ /* 0x000ea20000000800 */
[----:B------:R-:W-:Y:S01]  /*6490*/  PRMT R29, R8, 0x5410, R15 ;  /* 0x00005410081d7816 */ /* 0x000fe2000000000f */
[----:B------:R-:W-:Y:S01]  /*64a0*/  FFMA.FTZ R9, R140, UR33, -R5 ;  /* 0x000000218c097c23 */ /* 0x000fe20008010805 */
[----:B------:R-:W-:Y:S01]  /*64b0*/  PRMT R91, R12, 0x5410, R13 ;  /* 0x000054100c5b7816 */ /* 0x000fe2000000000d */
[--C-:B------:R-:W-:Y:S01]  /*64c0*/  FFMA.FTZ R8, R139, UR33, -R5.reuse ;  /* 0x000000218b087c23 */ /* 0x100fe20008010805 */
[--C-:B------:R-:W-:Y:S01]  /*64d0*/  FFMA.FTZ R13, R126, UR33, -R5.reuse ;  /* 0x000000217e0d7c23 */ /* 0x100fe20008010805 */
[----:B------:R-:W-:Y:S01]  /*64e0*/  FFMA.FTZ R22, R121, UR33, -R5 ;  /* 0x0000002179167c23 */ /* 0x000fe20008010805 */
[----:B------:R-:W-:Y:S01]  /*64f0*/  LOP3.LUT R5, R60, 0xffff, RZ, 0xc0, !PT ;  /* 0x0000ffff3c057812 */ /* 0x000fe200078ec0ff */
[----:B------:R-:W-:Y:S01]  /*6500*/  FFMA.FTZ R16, R142, UR33, -R4 ;  /* 0x000000218e107c23 */ /* 0x000fe20008010804 */
[----:B------:R-:W-:Y:S01]  /*6510*/  @P3 PRMT R213, R167, 0x5410, RZ ;  /* 0x00005410a7d53816 */ /* 0x000fe200000000ff */
[----:B------:R-:W-:Y:S01]  /*6520*/  MUFU.EX2 R136, R9 ;  /* 0x0000000900887308 */ /* 0x000fe20000000800 */
[----:B------:R-:W-:Y:S01]  /*6530*/  SHF.R.U32.HI R84, RZ, 0x8, R5 ;  /* 0x00000008ff547819 */ /* 0x000fe20000011605 */
[----:B------:R-:W-:Y:S01]  /*6540*/  @P2 HADD2 R178, -R204.H0_H0, -RZ.H0_H0 ;  /* 0xa00000ffccb22230 */ /* 0x000fe20000000900 */
[----:B------:R-:W-:Y:S01]  /*6550*/  ISETP.GT.U32.AND P3, PT, R30, UR6, PT ;  /* 0x000000061e007c0c */ /* 0x000fe2000bf64070 */
[----:B------:R-:W3:Y:S01]  /*6560*/  MUFU.EX2 R142, R8 ;  /* 0x00000008008e7308 */ /* 0x000ee20000000800 */
[----:B------:R-:W-:Y:S01]  /*6570*/  LOP3.LUT R42, R24, UR19, R147, 0x96, !PT ;  /* 0x00000013182a7c12 */ /* 0x000fe2000f8e9693 */
[--C-:B------:R-:W-:Y:S01]  /*6580*/  FFMA.FTZ R10, R157, UR33, -R3.reuse ;  /* 0x000000219d0a7c23 */ /* 0x100fe20008010803 */
[----:B------:R-:W-:Y:S01]  /*6590*/  PRMT R109, R25, 0x5410, R26 ;  /* 0x00005410196d7816 */ /* 0x000fe2000000001a */
[----:B------:R-:W-:Y:S01]  /*65a0*/  FFMA.FTZ R12, R155, UR33, -R3 ;  /* 0x000000219b0c7c23 */ /* 0x000fe20008010803 */
[----:B------:R-:W-:Y:S01]  /*65b0*/  PRMT R30, R18, 0x5410, R17 ;  /* 0x00005410121e7816 */ /* 0x000fe20000000011 */
[--C-:B------:R-:W-:Y:S01]  /*65c0*/  FFMA.FTZ R18, R143, UR33, -R3.reuse ;  /* 0x000000218f127c23 */ /* 0x100fe20008010803 */
[--C-:B------:R-:W-:Y:S01]  /*65d0*/  FFMA.FTZ R26, R129, UR33, -R3.reuse ;  /* 0x00000021811a7c23 */ /* 0x100fe20008010803 */
[--C-:B------:R-:W-:Y:S01]  /*65e0*/  FFMA.FTZ R25, R132, UR33, -R3.reuse ;  /* 0x0000002184197c23 */ /* 0x100fe20008010803 */
[----:B------:R-:W-:Y:S01]  /*65f0*/  FFMA.FTZ R147, R117, UR33, -R3 ;  /* 0x0000002175937c23 */ /* 0x000fe20008010803 */
[----:B------:R-:W-:Y:S01]  /*6600*/  LOP3.LUT R3, R84, 0xffff, RZ, 0xc0, !PT ;  /* 0x0000ffff54037812 */ /* 0x000fe200078ec0ff */
[--C-:B-1----:R-:W-:Y:S01]  /*6610*/  FFMA.FTZ R7, R154, UR33, -R4.reuse ;  /* 0x000000219a077c23 */ /* 0x102fe20008010804 */
[--C-:B------:R-:W-:Y:S01]  /*6620*/  FFMA.FTZ R15, R141, UR33, -R4.reuse ;  /* 0x000000218d0f7c23 */ /* 0x100fe20008010804 */
[--C-:B------:R-:W-:Y:S01]  /*6630*/  FFMA.FTZ R24, R134, UR33, -R4.reuse ;  /* 0x0000002186187c23 */ /* 0x100fe20008010804 */
[----:B------:R-:W-:Y:S01]  /*6640*/  FFMA.FTZ R152, R115, UR33, -R4 ;  /* 0x0000002173987c23 */ /* 0x000fe20008010804 */
[----:B------:R-:W-:Y:S01]  /*6650*/  @P2 PRMT R204, R178, 0x5410, RZ ;  /* 0x00005410b2cc2816 */ /* 0x000fe200000000ff */
[----:B------:R-:W-:Y:S01]  /*6660*/  MUFU.EX2 R134, R7 ;  /* 0x0000000700867308 */ /* 0x000fe20000000800 */
[----:B--2---:R-:W-:Y:S01]  /*6670*/  F2FP.F16.F32.PACK_AB R4, R75, R71 ;  /* 0x000000474b04723e */ /* 0x004fe200000000ff */
[--C-:B------:R-:W-:Y:S01]  /*6680*/  FFMA.FTZ R6, R162, UR33, -R2.reuse ;  /* 0x00000021a2067c23 */ /* 0x100fe20008010802 */
[----:B------:R-:W-:Y:S01]  /*6690*/  ISETP.LE.U32.AND P2, PT, R3, UR6, PT ;  /* 0x0000000603007c0c */ /* 0x000fe2000bf43070 */
[----:B------:R-:W1:Y:S01]  /*66a0*/  MUFU.EX2 R141, R11 ;  /* 0x0000000b008d7308 */ /* 0x000e620000000800 */
[----:B------:R-:W-:Y:S01]  /*66b0*/  PRMT R3, R42, 0x7632, R3 ;  /* 0x000076322a037816 */ /* 0x000fe20000000003 */
[----:B------:R-:W-:Y:S01]  /*66c0*/  FFMA.FTZ R5, R161, UR33, -R2 ;  /* 0x00000021a1057c23 */ /* 0x000fe20008010802 */
[C---:B------:R-:W-:Y:S01]  /*66d0*/  PRMT R203, R4.reuse, 0x7610, R203 ;  /* 0x0000761004cb7816 */ /* 0x040fe200000000cb */
[----:B------:R-:W-:Y:S01]  /*66e0*/  MUFU.EX2 R129, R10 ;  /* 0x0000000a00817308 */ /* 0x000fe20000000800 */
[----:B------:R-:W-:Y:S01]  /*66f0*/  PRMT R202, R4, 0x7632, R202 ;  /* 0x0000763204ca7816 */ /* 0x000fe200000000ca */
[--C-:B------:R-:W-:Y:S01]  /*6700*/  FFMA.FTZ R17, R159, UR33, -R2.reuse ;  /* 0x000000219f117c23 */ /* 0x100fe20008010802 */
[----:B------:R-:W-:Y:S01]  /*6710*/  LOP3.LUT R4, R3, 0xff, RZ, 0xc0, !PT ;  /* 0x000000ff03047812 */ /* 0x000fe200078ec0ff */
[----:B------:R-:W2:Y:S01]  /*6720*/  MUFU.EX2 R140, R12 ;  /* 0x0000000c008c7308 */ /* 0x000ea20000000800 */
[----:B---3--:R-:W-:Y:S01]  /*6730*/  F2FP.F16.F32.PACK_AB R3, R142, R136 ;  /* 0x000000888e03723e */ /* 0x008fe200000000ff */
[--C-:B------:R-:W-:Y:S01]  /*6740*/  FFMA.FTZ R9, R158, UR33, -R2.reuse ;  /* 0x000000219e097c23 */ /* 0x100fe20008010802 */
[--C-:B------:R-:W-:Y:S01]  /*6750*/  FFMA.FTZ R154, R138, UR33, -R2.reuse ;  /* 0x000000218a9a7c23 */ /* 0x100fe20008010802 */
[----:B------:R-:W-:Y:S01]  /*6760*/  FFMA.FTZ R153, R127, UR33, -R2 ;  /* 0x000000217f997c23 */ /* 0x000fe20008010802 */
[C---:B------:R-:W-:Y:S01]  /*6770*/  PRMT R200, R3.reuse, 0x7632, R200 ;  /* 0x0000763203c87816 */ /* 0x040fe200000000c8 */
[----:B------:R-:W-:Y:S01]  /*6780*/  MUFU.EX2 R127, R6 ;  /* 0x00000006007f7308 */ /* 0x000fe20000000800 */
[----:B------:R-:W-:Y:S01]  /*6790*/  PRMT R201, R3, 0x7610, R201 ;  /* 0x0000761003c97816 */ /* 0x000fe200000000c9 */
[----:B------:R-:W-:Y:S01]  /*67a0*/  @P3 HADD2 R182, -R202.H0_H0, -RZ.H0_H0 ;  /* 0xa00000ffcab63230 */ /* 0x000fe20000000900 */
[----:B-1----:R-:W-:Y:S01]  /*67b0*/  F2FP.F16.F32.PACK_AB R2, R141, R134 ;  /* 0x000000868d02723e */ /* 0x002fe200000000ff */
[----:B------:R-:W-:Y:S01]  /*67c0*/  @!P2 HADD2 R184, -R200.H0_H0, -RZ.H0_H0 ;  /* 0xa00000ffc8b8a230 */ /* 0x000fe20000000900 */
[----:B------:R-:W-:Y:S01]  /*67d0*/  LOP3.LUT R99, R42, 0xff, RZ, 0xc0, !PT ;  /* 0x000000ff2a637812 */ /* 0x000fe200078ec0ff */
[----:B------:R1:W3:Y:S01]  /*67e0*/  MUFU.EX2 R138, R5 ;  /* 0x00000005008a7308 */ /* 0x0002e20000000800 */
[C---:B------:R-:W-:Y:S01]  /*67f0*/  PRMT R199, R2.reuse, 0x7610, R199 ;  /* 0x0000761002c77816 */ /* 0x040fe200000000c7 */
[----:B------:R-:W-:Y:S01]  /*6800*/  @P4 HADD2 R179, -R203.H0_H0, -RZ.H0_H0 ;  /* 0xa00000ffcbb34230 */ /* 0x000fe20000000900 */
[----:B------:R-:W-:Y:S01]  /*6810*/  PRMT R166, R201, 0x5410, R200 ;  /* 0x00005410c9a67816 */ /* 0x000fe200000000c8 */
[----:B------:R-:W-:Y:S01]  /*6820*/  MUFU.EX2 R139, R14 ;  /* 0x0000000e008b7308 */ /* 0x000fe20000000800 */
[----:B------:R-:W-:Y:S01]  /*6830*/  PRMT R198, R2, 0x7632, R198 ;  /* 0x0000763202c67816 */ /* 0x000fe200000000c6 */
[----:B------:R-:W-:Y:S01]  /*6840*/  @!P5 HADD2 R185, -R199.H0_H0, -RZ.H0_H0 ;  /* 0xa00000ffc7b9d230 */ /* 0x000fe20000000900 */
[----:B------:R-:W-:Y:S01]  /*6850*/  @!P2 PRMT R200, R184, 0x5410, RZ ;  /* 0x00005410b8c8a816 */ /* 0x000fe200000000ff */
[----:B------:R-:W4:Y:S01]  /*6860*/  MUFU.EX2 R143, R13 ;  /* 0x0000000d008f7308 */ /* 0x000f220000000800 */
[----:B------:R-:W-:Y:S01]  /*6870*/  LOP3.LUT R2, R42, 0xffff, RZ, 0xc0, !PT ;  /* 0x0000ffff2a027812 */ /* 0x000fe200078ec0ff */
[----:B------:R-:W-:Y:S01]  /*6880*/  FADD.FTZ R8, R57, R56 ;  /* 0x0000003839087221 */ /* 0x000fe20000010000 */
[----:B------:R-:W-:Y:S01]  /*6890*/  ISETP.LE.U32.AND P2, PT, R99, UR6, PT ;  /* 0x0000000663007c0c */ /* 0x000fe2000bf43070 */
[----:B------:R-:W-:Y:S01]  /*68a0*/  MUFU.EX2 R132, R16 ;  /* 0x0000001000847308 */ /* 0x000fe20000000800 */
[----:B------:R-:W-:Y:S01]  /*68b0*/  SHF.R.U32.HI R98, RZ, 0x8, R2 ;  /* 0x00000008ff627819 */ /* 0x000fe20000011602 */
[----:B-1----:R-:W-:Y:S01]  /*68c0*/  FADD.FTZ R5, R74, R70 ;  /* 0x000000464a057221 */ /* 0x002fe20000010000 */
[----:B--2---:R-:W-:Y:S01]  /*68d0*/  F2FP.F16.F32.PACK_AB R3, R140, R129 ;  /* 0x000000818c03723e */ /* 0x004fe200000000ff */
[----:B------:R-:W1:Y:S01]  /*68e0*/  MUFU.EX2 R157, R15 ;  /* 0x0000000f009d7308 */ /* 0x000e620000000800 */
[----:B------:R-:W-:Y:S01]  /*68f0*/  SHF.R.U32.HI R2, RZ, 0x10, R20 ;  /* 0x00000010ff027819 */ /* 0x000fe20000011614 */
[----:B------:R-:W-:Y:S01]  /*6900*/  FADD.FTZ R7, R64, R61 ;  /* 0x0000003d40077221 */ /* 0x000fe20000010000 */
[----:B------:R-:W-:Y:S01]  /*6910*/  PRMT R197, R3, 0x7610, R197 ;  /* 0x0000761003c57816 */ /* 0x000fe200000000c5 */
[----:B------:R-:W-:Y:S01]  /*6920*/  MUFU.EX2 R133, R19 ;  /* 0x0000001300857308 */ /* 0x000fe20000000800 */
[----:B------:R-:W-:Y:S01]  /*6930*/  LOP3.LUT R2, R2, 0xff, RZ, 0xc0, !PT ;  /* 0x000000ff02027812 */ /* 0x000fe200078ec0ff */
[----:B------:R-:W-:Y:S01]  /*6940*/  FADD.FTZ R6, R73, R72 ;  /* 0x0000004849067221 */ /* 0x000fe20000010000 */
[----:B------:R-:W-:Y:S01]  /*6950*/  PRMT R105, R203, 0x5410, R202 ;  /* 0x00005410cb697816 */ /* 0x000fe200000000ca */
[----:B------:R-:W-:Y:S01]  /*6960*/  @!P2 HADD2 R187, -R197.H0_H0, -RZ.H0_H0 ;  /* 0xa00000ffc5bba230 */ /* 0x000fe20000000900 */
[----:B------:R-:W-:Y:S01]  /*6970*/  @P3 PRMT R202, R182, 0x5410, RZ ;  /* 0x00005410b6ca3816 */ /* 0x000fe200000000ff */
[----:B------:R-:W2:Y:S01]  /*6980*/  MUFU.EX2 R249, R18 ;  /* 0x0000001200f97308 */ /* 0x000ea20000000800 */
[----:B------:R-:W-:-:S02]  /*6990*/  ISETP.LE.U32.AND P3, PT, R4, UR6, PT ;  /* 0x0000000604007c0c */ /* 0x000fc4000bf63070 */
[----:B------:R-:W-:Y:S01]  /*69a0*/  PRMT R10, R2, 0x5410, R32 ;  /* 0x00005410020a7816 */ /* 0x000fe20000000020 */
[----:B------:R-:W-:Y:S01]  /*69b0*/  MUFU.EX2 R126, R17 ;  /* 0x00000011007e7308 */ /* 0x000fe20000000800 */
[----:B------:R-:W-:Y:S02]  /*69c0*/  PRMT R196, R3, 0x7632, R196 ;  /* 0x0000763203c47816 */ /* 0x000fe400000000c4 */
[----:B---3--:R-:W-:Y:S01]  /*69d0*/  F2FP.F16.F32.PACK_AB R2, R138, R127 ;  /* 0x0000007f8a02723e */ /* 0x008fe200000000ff */
[----:B------:R-:W3:Y:S01]  /*69e0*/  MUFU.EX2 R250, R9 ;  /* 0x0000000900fa7308 */ /* 0x000ee20000000800 */
[----:B------:R-:W-:Y:S02]  /*69f0*/  SHF.R.U32.HI R95, RZ, 0x18, R42 ;  /* 0x00000018ff5f7819 */ /* 0x000fe4000001162a */
[----:B------:R-:W-:Y:S01]  /*6a00*/  PRMT R159, R197, 0x5410, R196 ;  /* 0x00005410c59f7816 */ /* 0x000fe200000000c4 */
[----:B------:R-:W5:Y:S01]  /*6a10*/  MUFU.EX2 R251, R22 ;  /* 0x0000001600fb7308 */ /* 0x000f620000000800 */
[----:B------:R-:W-:-:S02]  /*6a20*/  PRMT R195, R2, 0x7610, R195 ;  /* 0x0000761002c37816 */ /* 0x000fc400000000c3 */
[----:B------:R-:W-:Y:S02]  /*6a30*/  PRMT R194, R2, 0x7632, R194 ;  /* 0x0000763202c27816 */ /* 0x000fe400000000c2 */
[----:B------:R-:W-:Y:S01]  /*6a40*/  @!P2 PRMT R197, R187, 0x5410, RZ ;  /* 0x00005410bbc5a816 */ /* 0x000fe200000000ff */
[----:B------:R-:W-:Y:S01]  /*6a50*/  @!P3 HADD2 R189, -R195.H0_H0, -RZ.H0_H0 ;  /* 0xa00000ffc3bdb230 */ /* 0x000fe20000000900 */
[----:B----4-:R-:W-:Y:S02]  /*6a60*/  F2FP.F16.F32.PACK_AB R2, R143, R139 ;  /* 0x0000008b8f02723e */ /* 0x010fe400000000ff */
[----:B------:R-:W-:Y:S02]  /*6a70*/  ISETP.LE.U32.AND P2, PT, R95, UR6, PT ;  /* 0x000000065f007c0c */ /* 0x000fe4000bf43070 */
[----:B------:R-:W-:Y:S02]  /*6a80*/  LOP3.LUT R40, R176, UR13, R35, 0x96, !PT ;  /* 0x0000000db0287c12 */ /* 0x000fe4000f8e9623 */
[----:B------:R-:W-:-:S02]  /*6a90*/  PRMT R193, R2, 0x7610, R193 ;  /* 0x0000761002c17816 */ /* 0x000fc400000000c1 */
[----:B------:R-:W-:Y:S02]  /*6aa0*/  PRMT R192, R2, 0x7632, R192 ;  /* 0x0000763202c07816 */ /* 0x000fe400000000c0 */
[----:B------:R-:W-:Y:S01]  /*6ab0*/  PRMT R2, R40, 0x7632, R2 ;  /* 0x0000763228027816 */ /* 0x000fe20000000002 */
[----:B------:R-:W-:Y:S01]  /*6ac0*/  @!P0 HADD2 R190, -R193.H0_H0, -RZ.H0_H0 ;  /* 0xa00000ffc1be8230 */ /* 0x000fe20000000900 */
[----:B------:R-:W-:Y:S02]  /*6ad0*/  PRMT R150, R224, 0x7773, RZ ;  /* 0x00007773e0967816 */ /* 0x000fe400000000ff */
[----:B------:R-:W-:Y:S01]  /*6ae0*/  PRMT R158, R195, 0x5410, R194 ;  /* 0x00005410c39e7816 */ /* 0x000fe200000000c2 */
[----:B------:R-:W-:Y:S01]  /*6af0*/  @!P2 HADD2 R191, -R194.H0_H0, -RZ.H0_H0 ;  /* 0xa00000ffc2bfa230 */ /* 0x000fe20000000900 */
[----:B------:R-:W-:Y:S02]  /*6b00*/  @!P3 PRMT R195, R189, 0x5410, RZ ;  /* 0x00005410bdc3b816 */ /* 0x000fe400000000ff */
[----:B------:R-:W-:-:S02]  /*6b10*/  LOP3.LUT R2, R2, 0xff, RZ, 0xc0, !PT ;  /* 0x000000ff02027812 */ /* 0x000fc400078ec0ff */
[----:B------:R-:W-:Y:S02]  /*6b20*/  ISETP.GT.U32.AND P3, PT, R150, UR6, PT ;  /* 0x0000000696007c0c */ /* 0x000fe4000bf64070 */
[----:B------:R-:W-:Y:S02]  /*6b30*/  PRMT R171, R193, 0x5410, R192 ;  /* 0x00005410c1ab7816 */ /* 0x000fe400000000c0 */
[----:B------:R-:W-:Y:S02]  /*6b40*/  @!P0 PRMT R193, R190, 0x5410, RZ ;  /* 0x00005410bec18816 */ /* 0x000fe400000000ff */
[----:B------:R-:W-:Y:S02]  /*6b50*/  LOP3.LUT R79, R60, 0xff, RZ, 0xc0, !PT ;  /* 0x000000ff3c4f7812 */ /* 0x000fe400078ec0ff */
[----:B------:R-:W-:Y:S02]  /*6b60*/  ISETP.LE.U32.AND P0, PT, R2, UR6, PT ;  /* 0x0000000602007c0c */ /* 0x000fe4000bf03070 */
[----:B------:R-:W-:-:S02]  /*6b70*/  LOP3.LUT R4, R98, 0xffff, RZ, 0xc0, !PT ;  /* 0x0000ffff62047812 */ /* 0x000fc400078ec0ff */
[----:B-1----:R-:W-:Y:S02]  /*6b80*/  F2FP.F16.F32.PACK_AB R2, R157, R132 ;  /* 0x000000849d02723e */ /* 0x002fe400000000ff */
[----:B------:R-:W-:Y:S02]  /*6b90*/  @P4 PRMT R203, R179, 0x5410, RZ ;  /* 0x00005410b3cb4816 */ /* 0x000fe400000000ff */
[----:B------:R-:W-:Y:S02]  /*6ba0*/  PRMT R167, R199, 0x5410, R198 ;  /* 0x00005410c7a77816 */ /* 0x000fe400000000c6 */
[----:B------:R-:W-:Y:S02]  /*6bb0*/  ISETP.LE.U32.AND P4, PT, R79, UR6, PT ;  /* 0x000000064f007c0c */ /* 0x000fe4000bf83070 */
[----:B------:R-:W-:Y:S02]  /*6bc0*/  @!P5 PRMT R199, R185, 0x5410, RZ ;  /* 0x00005410b9c7d816 */ /* 0x000fe400000000ff */
[----:B------:R-:W-:-:S02]  /*6bd0*/  @!P2 PRMT R194, R191, 0x5410, RZ ;  /* 0x00005410bfc2a816 */ /* 0x000fc400000000ff */
[----:B------:R-:W-:Y:S02]  /*6be0*/  ISETP.LE.U32.AND P5, PT, R4, UR6, PT ;  /* 0x0000000604007c0c */ /* 0x000fe4000bfa3070 */
[C---:B------:R-:W-:Y:S02]  /*6bf0*/  PRMT R191, R2.reuse, 0x7632, R191 ;  /* 0x0000763202bf7816 */ /* 0x040fe400000000bf */
[----:B------:R-:W-:Y:S02]  /*6c00*/  PRMT R190, R2, 0x7610, R190 ;  /* 0x0000761002be7816 */ /* 0x000fe400000000be */
[----:B------:R-:W-:Y:S01]  /*6c10*/  PRMT R70, R146, 0x7771, RZ ;  /* 0x0000777192467816 */ /* 0x000fe200000000ff */
[----:B------:R-:W-:Y:S01]  /*6c20*/  @P3 HADD2 R230, -R191.H0_H0, -RZ.H0_H0 ;  /* 0xa00000ffbfe63230 */ /* 0x000fe20000000900 */
[----:B------:R-:W-:Y:S01]  /*6c30*/  PRMT R170, R190, 0x5410, R191 ;  /* 0x00005410beaa7816 */ /* 0x000fe200000000bf */
[----:B------:R-:W-:Y:S01]  /*6c40*/  @!P4 HADD2 R183, -R201.H0_H0, -RZ.H0_H0 ;  /* 0xa00000ffc9b7c230 */ /* 0x000fe20000000900 */
[----:B------:R-:W-:-:S02]  /*6c50*/  LOP3.LUT R37, R180, UR13, R37, 0x96, !PT ;  /* 0x0000000db4257c12 */ /* 0x000fc4000f8e9625 */
[----:B------:R-:W-:Y:S01]  /*6c60*/  @P3 PRMT R191, R230, 0x5410, RZ ;  /* 0x00005410e6bf3816 */ /* 0x000fe200000000ff */
[----:B------:R-:W-:Y:S01]  /*6c70*/  @!P5 HADD2 R188, -R196.H0_H0, -RZ.H0_H0 ;  /* 0xa00000ffc4bcd230 */ /* 0x000fe20000000900 */
[----:B------:R-:W-:Y:S02]  /*6c80*/  ISETP.GT.U32.AND P3, PT, R70, UR6, PT ;  /* 0x0000000646007c0c */ /* 0x000fe4000bf64070 */
[----:B------:R-:W-:Y:S02]  /*6c90*/  SHF.R.U32.HI R78, RZ, 0x18, R60 ;  /* 0x00000018ff4e7819 */ /* 0x000fe4000001163c */
[----:B--2---:R-:W-:Y:S02]  /*6ca0*/  F2FP.F16.F32.PACK_AB R4, R249, R133 ;  /* 0x00000085f904723e */ /* 0x004fe400000000ff */
[----:B------:R-:W-:Y:S02]  /*6cb0*/  LOP3.LUT R2, R37, 0xffff, RZ, 0xc0, !PT ;  /* 0x0000ffff25027812 */ /* 0x000fe400078ec0ff */
[----:B------:R-:W-:-:S02]  /*6cc0*/  @!P4 PRMT R201, R183, 0x5410, RZ ;  /* 0x00005410b7c9c816 */ /* 0x000fc400000000ff */
[----:B------:R-:W-:Y:S02]  /*6cd0*/  ISETP.LE.U32.AND P4, PT, R78, UR6, PT ;  /* 0x000000064e007c0c */ /* 0x000fe4000bf83070 */
[----:B------:R-:W-:Y:S02]  /*6ce0*/  @!P5 PRMT R196, R188, 0x5410, RZ ;  /* 0x00005410bcc4d816 */ /* 0x000fe400000000ff */
[----:B------:R-:W-:Y:S02]  /*6cf0*/  PRMT R155, R224, 0x7771, RZ ;  /* 0x00007771e09b7816 */ /* 0x000fe400000000ff */
[----:B------:R-:W-:Y:S02]  /*6d00*/  PRMT R188, R4, 0x7632, R188 ;  /* 0x0000763204bc7816 */ /* 0x000fe400000000bc */
[----:B------:R-:W-:Y:S02]  /*6d10*/  SHF.R.U32.HI R56, RZ, 0x8, R2 ;  /* 0x00000008ff387819 */ /* 0x000fe40000011602 */
[----:B------:R-:W-:Y:S01]  /*6d20*/  LOP3.LUT R2, R40, 0xffff, RZ, 0xc0, !PT ;  /* 0x0000ffff28027812 */ /* 0x000fe200078ec0ff */
[----:B------:R-:W-:Y:S01]  /*6d30*/  @P3 HADD2 R233, -R188.H0_H0, -RZ.H0_H0 ;  /* 0xa00000ffbce93230 */ /* 0x000fe20000000900 */
[----:B------:R-:W-:Y:S01]  /*6d40*/  PRMT R189, R4, 0x7610, R189 ;  /* 0x0000761004bd7816 */ /* 0x000fe200000000bd */
[----:B------:R-:W-:Y:S01]  /*6d50*/  @!P4 HADD2 R186, -R198.H0_H0, -RZ.H0_H0 ;  /* 0xa00000ffc6bac230 */ /* 0x000fe20000000900 */
[----:B------:R-:W-:Y:S01]  /*6d60*/  ISETP.GT.U32.AND P5, PT, R155, UR6, PT ;  /* 0x000000069b007c0c */ /* 0x000fe2000bfa4070 */
[----:B------:R-:W-:Y:S01]  /*6d70*/  FADD.FTZ R4, R67, R5 ;  /* 0x0000000543047221 */ /* 0x000fe20000010000 */
[----:B------:R-:W-:Y:S01]  /*6d80*/  SHF.R.U32.HI R61, RZ, 0x8, R2 ;  /* 0x00000008ff3d7819 */ /* 0x000fe20000011602 */
[----:B------:R-:W-:Y:S01]  /*6d90*/  @!P1 HADD2 R232, -R189.H0_H0, -RZ.H0_H0 ;  /* 0xa00000ffbde89230 */ /* 0x000fe20000000900 */
[----:B------:R-:W-:Y:S01]  /*6da0*/  PRMT R57, R146, 0x7773, RZ ;  /* 0x0000777392397816 */ /* 0x000fe200000000ff */
[----:B------:R-:W-:Y:S01]  /*6db0*/  MUFU.EX2 R67, R25 ;  /* 0x0000001900437308 */ /* 0x000fe20000000800 */
[----:B------:R-:W-:Y:S01]  /*6dc0*/  PRMT R169, R189, 0x5410, R188 ;  /* 0x00005410bda97816 */ /* 0x000fe200000000bc */
[----:B------:R-:W-:Y:S01]  /*6dd0*/  FADD.FTZ R5, R53, R7 ;  /* 0x0000000735057221 */ /* 0x000fe20000010000 */
[----:B------:R-:W-:Y:S01]  /*6de0*/  PRMT R3, R37, 0x7632, R3 ;  /* 0x0000763225037816 */ /* 0x000fe20000000003 */
[----:B------:R-:W-:Y:S01]  /*6df0*/  FADD.FTZ R7, R51, R8 ;  /* 0x0000000833077221 */ /* 0x000fe20000010000 */
[----:B------:R-:W-:-:S02]  /*6e00*/  LOP3.LUT R2, R61, 0xffff, RZ, 0xc0, !PT ;  /* 0x0000ffff3d027812 */ /* 0x000fc400078ec0ff */
[----:B------:R-:W-:Y:S01]  /*6e10*/  @P3 PRMT R188, R233, 0x5410, RZ ;  /* 0x00005410e9bc3816 */ /* 0x000fe200000000ff */
[----:B------:R-:W-:Y:S01]  /*6e20*/  @P5 HADD2 R229, -R192.H0_H0, -RZ.H0_H0 ;  /* 0xa00000ffc0e55230 */ /* 0x000fe20000000900 */
[----:B------:R-:W-:Y:S01]  /*6e30*/  ISETP.GT.U32.AND P3, PT, R57, UR6, PT ;  /* 0x0000000639007c0c */ /* 0x000fe2000bf64070 */
[----:B------:R-:W-:Y:S01]  /*6e40*/  MUFU.EX2 R233, R21 ;  /* 0x0000001500e97308 */ /* 0x000fe20000000800 */
[----:B------:R-:W-:Y:S01]  /*6e50*/  @!P1 PRMT R189, R232, 0x5410, RZ ;  /* 0x00005410e8bd9816 */ /* 0x000fe200000000ff */
[----:B------:R-:W-:Y:S01]  /*6e60*/  FADD.FTZ R7, R55, R7 ;  /* 0x0000000737077221 */ /* 0x000fe20000010000 */
[----:B------:R-:W-:Y:S01]  /*6e70*/  LOP3.LUT R3, R3, 0xff, RZ, 0xc0, !PT ;  /* 0x000000ff03037812 */ /* 0x000fe200078ec0ff */
[----:B------:R-:W-:Y:S01]  /*6e80*/  IMAD.MOV.U32 R232, RZ, RZ, R249 ;  /* 0x000000ffffe87224 */ /* 0x000fe200078e00f9 */
[----:B------:R-:W-:Y:S01]  /*6e90*/  ISETP.LE.U32.AND P1, PT, R2, UR6, PT ;  /* 0x0000000602007c0c */ /* 0x000fe2000bf23070 */
[----:B------:R-:W-:Y:S01]  /*6ea0*/  FADD.FTZ R35, R48, R7 ;  /* 0x0000000730237221 */ /* 0x000fe20000010000 */
[----:B---3--:R-:W-:-:S02]  /*6eb0*/  F2FP.F16.F32.PACK_AB R2, R250, R126 ;  /* 0x0000007efa02723e */ /* 0x008fc400000000ff */
[----:B------:R-:W-:Y:S02]  /*6ec0*/  @!P4 PRMT R198, R186, 0x5410, RZ ;  /* 0x00005410bac6c816 */ /* 0x000fe400000000ff */
[----:B------:R-:W-:Y:S02]  /*6ed0*/  ISETP.LE.U32.AND P4, PT, R3, UR6, PT ;  /* 0x0000000603007c0c */ /* 0x000fe4000bf83070 */
[----:B------:R-:W-:Y:S02]  /*6ee0*/  LOP3.LUT R3, R56, 0xffff, RZ, 0xc0, !PT ;  /* 0x0000ffff38037812 */ /* 0x000fe400078ec0ff */
[----:B------:R-:W-:Y:S02]  /*6ef0*/  PRMT R186, R2, 0x7632, R186 ;  /* 0x0000763202ba7816 */ /* 0x000fe400000000ba */
[----:B------:R-:W-:Y:S02]  /*6f00*/  @P5 PRMT R192, R229, 0x5410, RZ ;  /* 0x00005410e5c05816 */ /* 0x000fe400000000ff */
[----:B------:R-:W-:Y:S01]  /*6f10*/  ISETP.LE.U32.AND P5, PT, R3, UR6, PT ;  /* 0x0000000603007c0c */ /* 0x000fe2000bfa3070 */
[----:B------:R-:W-:Y:S01]  /*6f20*/  FADD.FTZ R3, R62, R6 ;  /* 0x000000063e037221 */ /* 0x000fe20000010000 */
[----:B------:R-:W-:Y:S01]  /*6f30*/  PRMT R187, R2, 0x7610, R187 ;  /* 0x0000761002bb7816 */ /* 0x000fe200000000bb */
[----:B------:R-:W-:Y:S01]  /*6f40*/  @P3 HADD2 R235, -R186.H0_H0, -RZ.H0_H0 ;  /* 0xa00000ffbaeb3230 */ /* 0x000fe20000000900 */
[----:B------:R-:W1:Y:S01]  /*6f50*/  MUFU.EX2 R229, R24 ;  /* 0x0000001800e57308 */ /* 0x000e620000000800 */
[----:B------:R-:W-:Y:S01]  /*6f60*/  FADD.FTZ R6, R68, R4 ;  /* 0x0000000444067221 */ /* 0x000fe20000010000 */
[----:B------:R-:W-:Y:S01]  /*6f70*/  PRMT R168, R187, 0x5410, R186 ;  /* 0x00005410bba87816 */ /* 0x000fe200000000ba */
[----:B------:R-:W-:Y:S01]  /*6f80*/  FADD.FTZ R4, R65, R3 ;  /* 0x0000000341047221 */ /* 0x000fe20000010000 */
[----:B------:R-:W-:Y:S01]  /*6f90*/  IMAD.MOV.U32 R65, RZ, RZ, R252 ;  /* 0x000000ffff417224 */ /* 0x000fe200078e00fc */
[----:B------:R-:W-:Y:S01]  /*6fa0*/  @P3 PRMT R186, R235, 0x5410, RZ ;  /* 0x00005410ebba3816 */ /* 0x000fe200000000ff */
[----:B------:R-:W-:Y:S01]  /*6fb0*/  FADD.FTZ R3, R58, R5 ;  /* 0x000000053a037221 */ /* 0x000fe20000010000 */
[----:B------:R-:W2:Y:S01]  /*6fc0*/  MUFU.EX2 R235, R26 ;  /* 0x0000001a00eb7308 */ /* 0x000ea20000000800 */
[----:B------:R-:W-:Y:S01]  /*6fd0*/  LEA R76, R242, UR9, 0x1 ;  /* 0x00000009f24c7c11 */ /* 0x000fe2000f8e08ff */
[----:B------:R-:W-:Y:S01]  /*6fe0*/  FADD.FTZ R32, R50, R4 ;  /* 0x0000000432207221 */ /* 0x000fe20000010000 */
[----:B-----5:R-:W-:Y:S01]  /*6ff0*/  F2FP.F16.F32.PACK_AB R2, R251, R65 ;  /* 0x00000041fb02723e */ /* 0x020fe200000000ff */
[----:B------:R-:W-:Y:S01]  /*7000*/  FADD.FTZ R41, R43, R3 ;  /* 0x000000032b297221 */ /* 0x000fe20000010000 */
[----:B------:R-:W-:Y:S01]  /*7010*/  PRMT R149, R224, 0x7772, RZ ;  /* 0x00007772e0957816 */ /* 0x000fe200000000ff */
[----:B------:R-:W3:Y:S01]  /*7020*/  LDSM.16.MT88.4 R112, [R76+0x9000] ;  /* 0x009000004c70783b */ /* 0x000ee20000004200 */
[----:B------:R-:W-:Y:S01]  /*7030*/  PRMT R185, R2, 0x7610, R185 ;  /* 0x0000761002b97816 */ /* 0x000fe200000000b9 */
[----:B------:R-:W-:Y:S01]  /*7040*/  FADD.FTZ R33, R52, R6 ;  /* 0x0000000634217221 */ /* 0x000fe20000010000 */
[----:B------:R-:W-:Y:S01]  /*7050*/  PRMT R184, R2, 0x7632, R184 ;  /* 0x0000763202b87816 */ /* 0x000fe200000000b8 */
[----:B------:R-:W4:Y:S01]  /*7060*/  LDSM.16.MT88.4 R120, [R76+0x9400] ;  /* 0x009400004c78783b */ /* 0x000f220000004200 */
[----:B-1----:R-:W-:Y:S01]  /*7070*/  F2FP.F16.F32.PACK_AB R2, R229, R233 ;  /* 0x000000e9e502723e */ /* 0x002fe200000000ff */
[----:B------:R-:W-:Y:S01]  /*7080*/  MUFU.EX2 R242, R85 ;  /* 0x0000005500f27308 */ /* 0x000fe20000000800 */
[----:B------:R-:W-:Y:S01]  /*7090*/  ISETP.GT.U32.AND P2, PT, R149, UR6, PT ;  /* 0x0000000695007c0c */ /* 0x000fe2000bf44070 */
[----:B------:R-:W-:Y:S01]  /*70a0*/  @!P5 HADD2 R237, -R184.H0_H0, -RZ.H0_H0 ;  /* 0xa00000ffb8edd230 */ /* 0x000fe20000000900 */
[C---:B------:R-:W-:Y:S01]  /*70b0*/  PRMT R183, R2.reuse, 0x7610, R183 ;  /* 0x0000761002b77816 */ /* 0x040fe200000000b7 */
[----:B------:R-:W-:Y:S01]  /*70c0*/  MUFU.EX2 R252, R107 ;  /* 0x0000006b00fc7308 */ /* 0x000fe20000000800 */
[----:B------:R-:W-:Y:S01]  /*70d0*/  PRMT R182, R2, 0x7632, R182 ;  /* 0x0000763202b67816 */ /* 0x000fe200000000b6 */
[----:B------:R-:W-:Y:S01]  /*70e0*/  FADD.FTZ R33, R88, R33 ;  /* 0x0000002158217221 */ /* 0x000fe20000010000 */
[----:B--2---:R-:W-:Y:S01]  /*70f0*/  F2FP.F16.F32.PACK_AB R2, R67, R235 ;  /* 0x000000eb4302723e */ /* 0x004fe200000000ff */
[----:B------:R-:W-:Y:S01]  /*7100*/  @!P4 HADD2 R239, -R183.H0_H0, -RZ.H0_H0 ;  /* 0xa00000ffb7efc230 */ /* 0x000fe20000000900 */
[----:B------:R-:W-:-:S02]  /*7110*/  HSET2.LE.AND R3, R27, R0, PT ;  /* 0x000000001b037233 */ /* 0x000fc40003803000 */
[C---:B------:R-:W-:Y:S02]  /*7120*/  PRMT R181, R2.reuse, 0x7610, R181 ;  /* 0x0000761002b57816 */ /* 0x040fe400000000b5 */
[----:B------:R-:W-:Y:S01]  /*7130*/  PRMT R180, R2, 0x7632, R180 ;  /* 0x0000763202b47816 */ /* 0x000fe200000000b4 */
[----:B------:R-:W-:Y:S01]  /*7140*/  @P2 HADD2 R231, -R190.H0_H0, -RZ.H0_H0 ;  /* 0xa00000ffbee72230 */ /* 0x000fe20000000900 */
[----:B------:R-:W-:Y:S02]  /*7150*/  HSET2.LE.AND R2, R28, R0, PT ;  /* 0x000000001c027233 */ /* 0x000fe40003803000 */
[----:B------:R-:W-:Y:S01]  /*7160*/  LOP3.LUT R5, R109, 0xff00ff, RZ, 0xc0, !PT ;  /* 0x00ff00ff6d057812 */ /* 0x000fe200078ec0ff */
[----:B------:R-:W-:Y:S01]  /*7170*/  @!P1 HADD2 R240, -R180.H0_H0, -RZ.H0_H0 ;  /* 0xa00000ffb4f09230 */ /* 0x000fe20000000900 */
[----:B------:R-:W-:Y:S02]  /*7180*/  LOP3.LUT R25, R228, R3, RZ, 0xc0, !PT ;  /* 0x00000003e4197212 */ /* 0x000fe400078ec0ff */
[----:B------:R-:W-:-:S02]  /*7190*/  LOP3.LUT R24, R227, R2, RZ, 0xc0, !PT ;  /* 0x00000002e3187212 */ /* 0x000fc400078ec0ff */
[--C-:B------:R-:W-:Y:S02]  /*71a0*/  HSET2.LE.AND R4, R87, R0.reuse, PT ;  /* 0x0000000057047233 */ /* 0x100fe40003803000 */
[--C-:B------:R-:W-:Y:S02]  /*71b0*/  HSET2.LE.AND R2, R5, R0.reuse, PT ;  /* 0x0000000005027233 */ /* 0x100fe40003803000 */
[--C-:B------:R-:W-:Y:S02]  /*71c0*/  HSET2.LE.AND R3, R30, R0.reuse, PT ;  /* 0x000000001e037233 */ /* 0x100fe40003803000 */
[----:B------:R-:W-:Y:S02]  /*71d0*/  PRMT R64, R146, 0x7772, RZ ;  /* 0x0000777292407816 */ /* 0x000fe400000000ff */
[----:B------:R-:W-:Y:S02]  /*71e0*/  HSET2.LE.AND R5, R104, R0, PT ;  /* 0x0000000068057233 */ /* 0x000fe40003803000 */
[----:B------:R-:W-:-:S02]  /*71f0*/  @P2 PRMT R190, R231, 0x5410, RZ ;  /* 0x00005410e7be2816 */ /* 0x000fc400000000ff */
[----:B------:R-:W-:Y:S02]  /*7200*/  ISETP.GT.U32.AND P2, PT, R64, UR6, PT ;  /* 0x0000000640007c0c */ /* 0x000fe4000bf44070 */
[----:B------:R-:W-:Y:S02]  /*7210*/  LOP3.LUT R26, R173, R4, RZ, 0xc0, !PT ;  /* 0x00000004ad1a7212 */ /* 0x000fe400078ec0ff */
[----:B------:R-:W-:Y:S02]  /*7220*/  LOP3.LUT R20, R165, R3, RZ, 0xc0, !PT ;  /* 0x00000003a5147212 */ /* 0x000fe400078ec0ff */
[--C-:B------:R-:W-:Y:S01]  /*7230*/  HSET2.LE.AND R4, R29, R0.reuse, PT ;  /* 0x000000001d047233 */ /* 0x100fe20003803000 */
[----:B------:R-:W-:Y:S01]  /*7240*/  MUFU.EX2 R165, R90 ;  /* 0x0000005a00a57308 */ /* 0x000fe20000000800 */
[----:B------:R-:W-:Y:S02]  /*7250*/  LOP3.LUT R22, R110, R5, RZ, 0xc0, !PT ;  /* 0x000000056e167212 */ /* 0x000fe400078ec0ff */
[----:B------:R-:W-:-:S02]  /*7260*/  HSET2.LE.AND R3, R10, R0, PT ;  /* 0x000000000a037233 */ /* 0x000fc40003803000 */
[----:B------:R-:W-:Y:S01]  /*7270*/  PRMT R11, R38, 0x5410, R39 ;  /* 0x00005410260b7816 */ /* 0x000fe20000000027 */
[----:B------:R-:W-:Y:S01]  /*7280*/  @P2 HADD2 R234, -R187.H0_H0, -RZ.H0_H0 ;  /* 0xa00000ffbbea2230 */ /* 0x000fe20000000900 */
[----:B------:R-:W-:Y:S02]  /*7290*/  LOP3.LUT R5, R108, 0xff00ff, RZ, 0xc0, !PT ;  /* 0x00ff00ff6c057812 */ /* 0x000fe400078ec0ff */
[----:B------:R-:W-:Y:S02]  /*72a0*/  LOP3.LUT R21, R160, R4, RZ, 0xc0, !PT ;  /* 0x00000004a0157212 */ /* 0x000fe400078ec0ff */
[----:B------:R-:W-:Y:S02]  /*72b0*/  LOP3.LUT R17, R177, R3, RZ, 0xc0, !PT ;  /* 0x00000003b1117212 */ /* 0x000fe400078ec0ff */
[--C-:B------:R-:W-:Y:S02]  /*72c0*/  HSET2.LE.AND R6, R11, R0.reuse, PT ;  /* 0x000000000b067233 */ /* 0x100fe40003803000 */
[----:B------:R-:W-:-:S02]  /*72d0*/  HSET2.LE.AND R4, R31, R0, PT ;  /* 0x000000001f047233 */ /* 0x000fc40003803000 */
[----:B------:R-:W-:Y:S02]  /*72e0*/  HSET2.LE.AND R3, R5, R0, PT ;  /* 0x0000000005037233 */ /* 0x000fe40003803000 */
[----:B------:R-:W-:Y:S01]  /*72f0*/  LOP3.LUT R27, R175, R2, RZ, 0xc0, !PT ;  /* 0x00000002af1b7212 */ /* 0x000fe200078ec0ff */
[----:B------:R-:W-:Y:S01]  /*7300*/  IMAD.IADD R2, R243, 0x1, R76 ;  /* 0x00000001f3027824 */ /* 0x000fe200078e024c */
[----:B------:R-:W-:Y:S01]  /*7310*/  LOP3.LUT R16, R225, R6, RZ, 0xc0, !PT ;  /* 0x00000006e1107212 */ /* 0x000fe200078ec0ff */
[----:B------:R-:W1:Y:S01]  /*7320*/  MUFU.EX2 R243, R80 ;  /* 0x0000005000f37308 */ /* 0x000e620000000800 */
[----:B------:R-:W-:Y:S02]  /*7330*/  LOP3.LUT R18, R174, R4, RZ, 0xc0, !PT ;  /* 0x00000004ae127212 */ /* 0x000fe400078ec0ff */
[----:B------:R-:W-:Y:S01]  /*7340*/  LOP3.LUT R19, R172, R3, RZ, 0xc0, !PT ;  /* 0x00000003ac137212 */ /* 0x000fe200078ec0ff */
[----:B---3--:R-:W-:Y:S01]  /*7350*/  HMMA.16816.F32 R8, R24, R112, RZ ;  /* 0x000000701808723c */ /* 0x008fe200000018ff */
[----:B------:R-:W-:-:S02]  /*7360*/  LOP3.LUT R53, R37, 0xff, RZ, 0xc0, !PT ;  /* 0x000000ff25357812 */ /* 0x000fc400078ec0ff */
[----:B------:R-:W-:Y:S02]  /*7370*/  SHF.R.U32.HI R51, RZ, 0x18, R37 ;  /* 0x00000018ff337819 */ /* 0x000fe40000011625 */
[----:B------:R-:W-:Y:S02]  /*7380*/  LOP3.LUT R6, R116, 0xff00ff, RZ, 0xc0, !PT ;  /* 0x00ff00ff74067812 */ /* 0x000fe400078ec0ff */
[----:B------:R-:W-:Y:S01]  /*7390*/  HSET2.LE.AND R5, R91, R0, PT ;  /* 0x000000005b057233 */ /* 0x000fe20003803000 */
[----:B------:R-:W2:Y:S01]  /*73a0*/  LDSM.16.MT88.4 R116, [R2+0x9000] ;  /* 0x009000000274783b */ /* 0x000ea20000004200 */
[----:B------:R-:W-:Y:S01]  /*73b0*/  @P2 PRMT R187, R234, 0x5410, RZ ;  /* 0x00005410eabb2816 */ /* 0x000fe200000000ff */
[----:B------:R-:W-:Y:S01]  /*73c0*/  HMMA.16816.F32 R28, R16, R112, RZ ;  /* 0x00000070101c723c */ /* 0x000fe200000018ff */
[----:B------:R-:W-:Y:S01]  /*73d0*/  ISETP.LE.U32.AND P2, PT, R53, UR6, PT ;  /* 0x0000000635007c0c */ /* 0x000fe2000bf43070 */
[----:B------:R-:W-:Y:S01]  /*73e0*/  IMAD.MOV.U32 R234, RZ, RZ, R250 ;  /* 0x000000ffffea7224 */ /* 0x000fe200078e00fa */
[----:B------:R-:W-:-:S02]  /*73f0*/  ISETP.LE.U32.AND P3, PT, R51, UR6, PT ;  /* 0x0000000633007c0c */ /* 0x000fc4000bf63070 */
[--C-:B------:R-:W-:Y:S02]  /*7400*/  HSET2.LE.AND R4, R6, R0.reuse, PT ;  /* 0x0000000006047233 */ /* 0x100fe40003803000 */
[----:B------:R-:W-:Y:S02]  /*7410*/  LOP3.LUT R12, R163, R5, RZ, 0xc0, !PT ;  /* 0x00000005a30c7212 */ /* 0x000fe400078ec0ff */
[----:B------:R-:W-:Y:S02]  /*7420*/  LOP3.LUT R5, R145, 0xff00ff, RZ, 0xc0, !PT ;  /* 0x00ff00ff91057812 */ /* 0x000fe400078ec0ff */
[----:B------:R-:W-:Y:S02]  /*7430*/  LOP3.LUT R23, R156, R4, RZ, 0xc0, !PT ;  /* 0x000000049c177212 */ /* 0x000fe400078ec0ff */
[--C-:B------:R-:W-:Y:S01]  /*7440*/  HSET2.LE.AND R3, R106, R0.reuse, PT ;  /* 0x000000006a037233 */ /* 0x100fe20003803000 */
[----:B------:R-:W-:Y:S01]  /*7450*/  @!P2 HADD2 R236, -R185.H0_H0, -RZ.H0_H0 ;  /* 0xa00000ffb9eca230 */ /* 0x000fe20000000900 */
[--C-:B------:R-:W-:Y:S01]  /*7460*/  HSET2.LE.AND R4, R111, R0.reuse, PT ;  /* 0x000000006f047233 */ /* 0x100fe20003803000 */
[----:B------:R-:W-:Y:S01]  /*7470*/  @!P3 HADD2 R238, -R182.H0_H0, -RZ.H0_H0 ;  /* 0xa00000ffb6eeb230 */ /* 0x000fe20000000900 */
[----:B------:R-:W-:Y:S01]  /*7480*/  HSET2.LE.AND R5, R5, R0, PT ;  /* 0x0000000005057233 */ /* 0x000fe20003803000 */
[----:B------:R-:W3:Y:S01]  /*7490*/  LDSM.16.MT88.4 R108, [R2+0x9400] ;  /* 0x00940000026c783b */ /* 0x000ee20000004200 */
[----:B------:R-:W-:-:S02]  /*74a0*/  LOP3.LUT R13, R164, R3, RZ, 0xc0, !PT ;  /* 0x00000003a40d7212 */ /* 0x000fc400078ec0ff */
[----:B------:R-:W-:Y:S02]  /*74b0*/  LOP3.LUT R14, R144, R4, RZ, 0xc0, !PT ;  /* 0x00000004900e7212 */ /* 0x000fe400078ec0ff */
[----:B------:R-:W-:Y:S02]  /*74c0*/  LOP3.LUT R15, R105, R5, RZ, 0xc0, !PT ;  /* 0x00000005690f7212 */ /* 0x000fe400078ec0ff */
[----:B------:R-:W-:Y:S02]  /*74d0*/  PRMT R162, R185, 0x5410, R184 ;  /* 0x00005410b9a27816 */ /* 0x000fe400000000b8 */
[----:B------:R-:W-:Y:S02]  /*74e0*/  PRMT R161, R183, 0x5410, R182 ;  /* 0x00005410b7a17816 */ /* 0x000fe400000000b6 */
[----:B------:R-:W-:Y:S02]  /*74f0*/  @!P2 PRMT R185, R236, 0x5410, RZ ;  /* 0x00005410ecb9a816 */ /* 0x000fe400000000ff */
[----:B------:R-:W-:-:S02]  /*7500*/  @!P5 PRMT R184, R237, 0x5410, RZ ;  /* 0x00005410edb8d816 */ /* 0x000fc400000000ff */
[----:B------:R-:W-:Y:S02]  /*7510*/  @!P4 PRMT R183, R239, 0x5410, RZ ;  /* 0x00005410efb7c816 */ /* 0x000fe400000000ff */
[----:B------:R-:W-:Y:S02]  /*7520*/  @!P3 PRMT R182, R238, 0x5410, RZ ;  /* 0x00005410eeb6b816 */ /* 0x000fe400000000ff */
[-C--:B----4-:R-:W-:Y:S01]  /*7530*/  HMMA.16816.F32 R236, R20, R120.reuse, R8 ;  /* 0x0000007814ec723c */ /* 0x090fe20000001808 */
[----:B------:R-:W-:Y:S02]  /*7540*/  PRMT R6, R36, 0x7770, RZ ;  /* 0x0000777024067816 */ /* 0x000fe400000000ff */
[----:B-1----:R-:W-:Y:S02]  /*7550*/  F2FP.F16.F32.PACK_AB R4, R242, R243 ;  /* 0x000000f3f204723e */ /* 0x002fe400000000ff */
[----:B------:R-:W-:Y:S02]  /*7560*/  ISETP.LE.U32.AND P3, PT, R6, UR6, PT ;  /* 0x0000000606007c0c */ /* 0x000fe4000bf63070 */
[C---:B------:R-:W-:Y:S01]  /*7570*/  PRMT R178, R4.reuse, 0x7610, R178 ;  /* 0x0000761004b27816 */ /* 0x040fe200000000b2 */
[----:B------:R-:W-:Y:S01]  /*7580*/  HMMA.16816.F32 R8, R12, R120, R28 ;  /* 0x000000780c08723c */ /* 0x000fe2000000181c */
[----:B------:R-:W-:Y:S01]  /*7590*/  FADD.FTZ R29, R89, R32 ;  /* 0x00000020591d7221 */ /* 0x000fe20000010000 */
[----:B------:R-:W-:Y:S01]  /*75a0*/  PRMT R176, R4, 0x7632, R176 ;  /* 0x0000763204b07816 */ /* 0x000fe200000000b0 */
[----:B------:R-:W1:Y:S01]  /*75b0*/  LDSM.16.MT88.4 R88, [R76+0xa000] ;  /* 0x00a000004c58783b */ /* 0x000e620000004200 */
[----:B------:R-:W-:Y:S01]  /*75c0*/  PRMT R144, R181, 0x5410, R180 ;  /* 0x00005410b5907816 */ /* 0x000fe200000000b4 */
[----:B------:R-:W-:Y:S01]  /*75d0*/  FADD.FTZ R28, R125, R41 ;  /* 0x000000297d1c7221 */ /* 0x000fe20000010000 */
[----:B------:R-:W-:Y:S01]  /*75e0*/  @!P1 PRMT R180, R240, 0x5410, RZ ;  /* 0x00005410f0b49816 */ /* 0x000fe200000000ff */
[----:B------:R-:W-:Y:S01]  /*75f0*/  @!P0 HADD2 R244, -R178.H0_H0, -RZ.H0_H0 ;  /* 0xa00000ffb2f48230 */ /* 0x000fe20000000900 */
[----:B--2---:R-:W-:Y:S01]  /*7600*/  HMMA.16816.F32 R4, R16, R116, RZ ;  /* 0x000000741004723c */ /* 0x004fe200000018ff */
[----:B------:R-:W-:-:S02]  /*7610*/  LEA R38, P1, R226, UR4, 0x1 ;  /* 0x00000004e2267c11 */ /* 0x000fc4000f8208ff */
[----:B------:R-:W-:Y:S01]  /*7620*/  LOP3.LUT R49, R40, 0xff, RZ, 0xc0, !PT ;  /* 0x000000ff28317812 */ /* 0x000fe200078ec0ff */
[----:B------:R-:W-:Y:S01]  /*7630*/  IMAD.MOV.U32 R55, RZ, RZ, R238 ;  /* 0x000000ffff377224 */ /* 0x000fe200078e00ee */
[----:B------:R-:W-:Y:S01]  /*7640*/  LEA.HI.X R39, R226, UR5, R248, 0x1, P1 ;  /* 0x00000005e2277c11 */ /* 0x000fe200088f0cf8 */
[----:B------:R-:W-:Y:S01]  /*7650*/  IMAD.MOV.U32 R52, RZ, RZ, R236 ;  /* 0x000000ffff347224 */ /* 0x000fe200078e00ec */
[----:B------:R-:W-:Y:S01]  /*7660*/  F2FP.F16.F32.PACK_AB R3, R252, R165 ;  /* 0x000000a5fc03723e */ /* 0x000fe200000000ff */
[----:B------:R-:W-:Y:S01]  /*7670*/  IMAD.MOV.U32 R50, RZ, RZ, R237 ;  /* 0x000000ffff327224 */ /* 0x000fe200078e00ed */
[----:B------:R-:W-:Y:S01]  /*7680*/  PRMT R30, R36, 0x7771, RZ ;  /* 0x00007771241e7816 */ /* 0x000fe200000000ff */
[----:B------:R-:W-:Y:S01]  /*7690*/  IMAD.MOV.U32 R145, RZ, RZ, R239 ;  /* 0x000000ffff917224 */ /* 0x000fe200078e00ef */
[C---:B------:R-:W-:Y:S01]  /*76a0*/  PRMT R179, R3.reuse, 0x7610, R179 ;  /* 0x0000761003b37816 */ /* 0x040fe200000000b3 */
[----:B------:R-:W-:Y:S01]  /*76b0*/  IMAD.MOV.U32 R73, RZ, RZ, R11 ;  /* 0x000000ffff497224 */ /* 0x000fe200078e000b */
[----:B------:R-:W-:Y:S01]  /*76c0*/  PRMT R177, R3, 0x7632, R177 ;  /* 0x0000763203b17816 */ /* 0x000fe200000000b1 */
[----:B------:R-:W-:Y:S01]  /*76d0*/  IMAD.MOV.U32 R72, RZ, RZ, R8 ;  /* 0x000000ffff487224 */ /* 0x000fe200078e0008 */
[----:B------:R-:W-:Y:S01]  /*76e0*/  SHF.R.U32.HI R32, RZ, 0x18, R40 ;  /* 0x00000018ff207819 */ /* 0x000fe20000011628 */
[----:B------:R-:W-:Y:S01]  /*76f0*/  IMAD.MOV.U32 R68, RZ, RZ, R9 ;  /* 0x000000ffff447224 */ /* 0x000fe200078e0009 */
[----:B------:R-:W-:Y:S01]  /*7700*/  PRMT R121, R178, 0x5410, R176 ;  /* 0x00005410b2797816 */ /* 0x000fe200000000b0 */
[----:B------:R-:W-:-:S02]  /*7710*/  IMAD.MOV.U32 R58, RZ, RZ, R10 ;  /* 0x000000ffff3a7224 */ /* 0x000fc400078e000a */
[----:B---3--:R-:W-:Y:S01]  /*7720*/  HMMA.16816.F32 R4, R12, R108, R4 ;  /* 0x0000006c0c04723c */ /* 0x008fe20000001804 */
[----:B------:R-:W-:Y:S01]  /*7730*/  USHF.L.U32 UR4, UR27, 0x3, URZ ;  /* 0x000000031b047899 */ /* 0x000fe200080006ff */
[----:B------:R-:W-:Y:S01]  /*7740*/  FADD.FTZ R3, R124, R35 ;  /* 0x000000237c037221 */ /* 0x000fe20000010000 */
[----:B------:R-:W-:Y:S01]  /*7750*/  STG.E.U16 desc[UR20][R38.64], R54 ;  /* 0x0000003626007986 */ /* 0x000fe2000c101514 */
[----:B------:R-:W-:Y:S01]  /*7760*/  ISETP.LE.U32.AND P2, PT, R49, UR6, PT ;  /* 0x0000000631007c0c */ /* 0x000fe2000bf43070 */
[----:B------:R-:W-:Y:S01]  /*7770*/  MUFU.EX2 R240, R151 ;  /* 0x0000009700f07308 */ /* 0x000fe20000000800 */
[----:B------:R-:W-:Y:S01]  /*7780*/  ISETP.GT.U32.AND P1, PT, R30, UR6, PT ;  /* 0x000000061e007c0c */ /* 0x000fe2000bf24070 */
[----:B------:R-:W-:Y:S01]  /*7790*/  STG.E.U16 desc[UR20][R38.64+0x2], R59 ;  /* 0x0000023b26007986 */ /* 0x000fe2000c101514 */
[----:B------:R-:W-:Y:S01]  /*77a0*/  HMMA.16816.F32 R8, R24, R116, RZ ;  /* 0x000000741808723c */ /* 0x000fe200000018ff */
[----:B------:R-:W-:Y:S01]  /*77b0*/  @!P0 PRMT R178, R244, 0x5410, RZ ;  /* 0x00005410f4b28816 */ /* 0x000fe200000000ff */
[----:B------:R-:W2:Y:S01]  /*77c0*/  MUFU.EX2 R230, R152 ;  /* 0x0000009800e67308 */ /* 0x000ea20000000800 */
[----:B------:R-:W-:Y:S01]  /*77d0*/  ISETP.LE.U32.AND P0, PT, R32, UR6, PT ;  /* 0x0000000620007c0c */ /* 0x000fe2000bf03070 */
[----:B------:R-:W-:Y:S01]  /*77e0*/  IMAD.MOV.U32 R48, RZ, RZ, R146 ;  /* 0x000000ffff307224 */ /* 0x000fe200078e0092 */
[----:B------:R-:W-:Y:S01]  /*77f0*/  PRMT R120, R179, 0x5410, R177 ;  /* 0x00005410b3787816 */ /* 0x000fe200000000b1 */
[----:B------:R-:W-:Y:S01]  /*7800*/  MUFU.EX2 R231, R148 ;  /* 0x0000009400e77308 */ /* 0x000fe20000000800 */
[----:B------:R-:W-:Y:S01]  /*7810*/  PRMT R113, R149, 0x5410, R150 ;  /* 0x0000541095717816 */ /* 0x000fe20000000096 */
[----:B------:R-:W-:Y:S01]  /*7820*/  @!P3 HADD2 R245, -R179.H0_H0, -RZ.H0_H0 ;  /* 0xa00000ffb3f5b230 */ /* 0x000fe20000000900 */
[----:B------:R-:W-:Y:S01]  /*7830*/  PRMT R79, R79, 0x5410, R84 ;  /* 0x000054104f4f7816 */ /* 0x000fe20000000054 */
[----:B------:R-:W-:-:S02]  /*7840*/  @!P2 HADD2 R241, -R181.H0_H0, -RZ.H0_H0 ;  /* 0xa00000ffb5f1a230 */ /* 0x000fc40000000900 */
[----:B------:R-:W-:Y:S02]  /*7850*/  IMAD.MOV.U32 R226, RZ, RZ, R6 ;  /* 0x000000ffffe27224 */ /* 0x000fe400078e0006 */
[----:B------:R-:W-:Y:S02]  /*7860*/  @P1 HADD2 R246, -R177.H0_H0, -RZ.H0_H0 ;  /* 0xa00000ffb1f61230 */ /* 0x000fe40000000900 */
[----:B------:R-:W-:Y:S01]  /*7870*/  IMAD.MOV.U32 R117, RZ, RZ, R7 ;  /* 0x000000ffff757224 */ /* 0x000fe200078e0007 */
[----:B------:R-:W-:Y:S01]  /*7880*/  @!P3 PRMT R179, R245, 0x5410, RZ ;  /* 0x00005410f5b3b816 */ /* 0x000fe200000000ff */
[----:B------:R-:W-:Y:S01]  /*7890*/  IMAD.MOV.U32 R116, RZ, RZ, R4 ;  /* 0x000000ffff747224 */ /* 0x000fe200078e0004 */
[----:B------:R-:W-:Y:S01]  /*78a0*/  @!P2 PRMT R181, R241, 0x5410, RZ ;  /* 0x00005410f1b5a816 */ /* 0x000fe200000000ff */
[----:B------:R-:W-:Y:S01]  /*78b0*/  IMAD.MOV.U32 R31, RZ, RZ, R224 ;  /* 0x000000ffff1f7224 */ /* 0x000fe200078e00e0 */
[----:B------:R-:W-:Y:S01]  /*78c0*/  HMMA.16816.F32 R104, R20, R108, R8 ;  /* 0x0000006c1468723c */ /* 0x000fe20000001808 */
[----:B------:R-:W-:-:S07]  /*78d0*/  IMAD.MOV.U32 R109, RZ, RZ, R5 ;  /* 0x000000ffff6d7224 */ /* 0x000fce00078e0005 */
[-C--:B-1----:R-:W-:Y:S08]  /*78e0*/  HMMA.16816.F32 R8, R24, R88.reuse, RZ ;  /* 0x000000581808723c */ /* 0x082ff000000018ff */
[----:B------:R-:W-:Y:S01]  /*78f0*/  HMMA.16816.F32 R4, R16, R88, RZ ;  /* 0x000000581004723c */ /* 0x000fe200000018ff */
[----:B------:R1:W3:Y:S02]  /*7900*/  LDL.LU.S16 R88, [R1+0x20] ;  /* 0x0000200001587983 */ /* 0x0002e40000300600 */
[----:B------:R-:W-:-:S02]  /*7910*/  IMAD.MOV.U32 R87, RZ, RZ, R106 ;  /* 0x000000ffff577224 */ /* 0x000fc400078e006a */
[----:B------:R-:W-:Y:S01]  /*7920*/  IMAD.MOV.U32 R85, RZ, RZ, R107 ;  /* 0x000000ffff557224 */ /* 0x000fe200078e006b */
[----:B------:R1:W4:Y:S01]  /*7930*/  LDL.LU.S16 R41, [R1+0x40] ;  /* 0x0000400001297983 */ /* 0x0003220000300600 */
[----:B------:R-:W-:Y:S02]  /*7940*/  IMAD.MOV.U32 R80, RZ, RZ, R104 ;  /* 0x000000ffff507224 */ /* 0x000fe400078e0068 */
[----:B------:R-:W-:Y:S02]  /*7950*/  IMAD.MOV.U32 R74, RZ, RZ, R105 ;  /* 0x000000ffff4a7224 */ /* 0x000fe400078e0069 */
[----:B------:R-:W5:Y:S02]  /*7960*/  LDSM.16.MT88.4 R104, [R76+0xa400] ;  /* 0x00a400004c68783b */ /* 0x000f640000004200 */
[----:B-----5:R-:W-:-:S15]  /*7970*/  HMMA.16816.F32 R236, R20, R104, R8 ;  /* 0x0000006814ec723c */ /* 0x020fde0000001808 */
[----:B------:R-:W-:-:S04]  /*7980*/  NOP ;  /* 0x0000000000007918 */ /* 0x000fc80000000000 */
[----:B------:R-:W-:Y:S02]  /*7990*/  IMAD.MOV.U32 R54, RZ, RZ, R236 ;  /* 0x000000ffff367224 */ /* 0x000fe400078e00ec */
[----:B------:R-:W-:Y:S02]  /*79a0*/  IMAD.MOV.U32 R236, RZ, RZ, R251 ;  /* 0x000000ffffec7224 */ /* 0x000fe400078e00fb */
[----:B------:R-:W-:Y:S01]  /*79b0*/  HMMA.16816.F32 R248, R12, R104, R4 ;  /* 0x000000680cf8723c */ /* 0x000fe20000001804 */
[----:B------:R-:W-:Y:S01]  /*79c0*/  FADD.FTZ R7, R71, R3 ;  /* 0x0000000347077221 */ /* 0x000fe20000010000 */
[----:B------:R-:W-:Y:S01]  /*79d0*/  IMAD.U32 R3, RZ, RZ, UR4 ;  /* 0x00000004ff037e24 */ /* 0x000fe2000f8e00ff */
[----:B------:R-:W-:Y:S01]  /*79e0*/  PRMT R9, R36, 0x7773, RZ ;  /* 0x0000777324097816 */ /* 0x000fe200000000ff */
[----:B------:R-:W5:Y:S01]  /*79f0*/  MUFU.EX2 R241, R147 ;  /* 0x0000009300f17308 */ /* 0x000f620000000800 */
[----:B------:R-:W-:Y:S01]  /*7a00*/  @P1 PRMT R177, R246, 0x5410, RZ ;  /* 0x00005410f6b11816 */ /* 0x000fe200000000ff */
[----:B------:R-:W-:-:S04]  /*7a10*/  IMAD.WIDE R4, R3, 0x2, R38 ;  /* 0x0000000203047825 */ /* 0x000fc800078e0226 */
[----:B------:R-:W-:Y:S02]  /*7a20*/  @!P0 HADD2 R247, -R176.H0_H0, -RZ.H0_H0 ;  /* 0xa00000ffb0f78230 */ /* 0x000fe40000000900 */
[----:B------:R-:W-:Y:S01]  /*7a30*/  IMAD.MOV.U32 R125, RZ, RZ, R74 ;  /* 0x000000ffff7d7224 */ /* 0x000fe200078e004a */
[----:B------:R2:W-:Y:S01]  /*7a40*/  STG.E.U16 desc[UR20][R4.64], R66 ;  /* 0x0000004204007986 */ /* 0x0005e2000c101514 */
[----:B------:R-:W-:Y:S02]  /*7a50*/  IMAD.MOV.U32 R59, RZ, RZ, R73 ;  /* 0x000000ffff3b7224 */ /* 0x000fe400078e0049 */
[----:B------:R-:W-:Y:S02]  /*7a60*/  IMAD.MOV.U32 R146, RZ, RZ, R72 ;  /* 0x000000ffff927224 */ /* 0x000fe400078e0048 */
[----:B------:R-:W-:Y:S01]  /*7a70*/  FADD.FTZ R8, R131, R33 ;  /* 0x0000002183087221 */ /* 0x000fe20000010000 */
[----:B------:R-:W-:Y:S01]  /*7a80*/  FADD.FTZ R10, R86, R28 ;  /* 0x0000001c560a7221 */ /* 0x000fe20000010000 */
[----:B------:R-:W-:-:S02]  /*7a90*/  IMAD.MOV.U32 R150, RZ, RZ, R87 ;  /* 0x000000ffff967224 */ /* 0x000fc400078e0057 */
[----:B------:R-:W-:Y:S02]  /*7aa0*/  IMAD.MOV.U32 R124, RZ, RZ, R85 ;  /* 0x000000ffff7c7224 */ /* 0x000fe400078e0055 */
[----:B------:R-:W-:Y:S02]  /*7ab0*/  IMAD.MOV.U32 R224, RZ, RZ, R80 ;  /* 0x000000ffffe07224 */ /* 0x000fe400078e0050 */
[----:B------:R-:W-:Y:S01]  /*7ac0*/  FADD.FTZ R11, R128, R29 ;  /* 0x0000001d800b7221 */ /* 0x000fe20000010000 */
[----:B------:R-:W-:Y:S02]  /*7ad0*/  IMAD.MOV.U32 R62, RZ, RZ, R237 ;  /* 0x000000ffff3e7224 */ /* 0x000fe400078e00ed */
[----:B------:R-:W-:Y:S02]  /*7ae0*/  IMAD.MOV.U32 R163, RZ, RZ, R238 ;  /* 0x000000ffffa37224 */ /* 0x000fe400078e00ee */
[----:B------:R-:W-:Y:S01]  /*7af0*/  IMAD.MOV.U32 R160, RZ, RZ, R239 ;  /* 0x000000ffffa07224 */ /* 0x000fe200078e00ef */
[----:B--2---:R1:W2:Y:S01]  /*7b00*/  LDL.LU.S16 R66, [R1+0x44] ;  /* 0x0000440001427983 */ /* 0x0042a20000300600 */
[----:B------:R-:W-:Y:S01]  /*7b10*/  ISETP.GT.U32.AND P1, PT, R9, UR6, PT ;  /* 0x0000000609007c0c */ /* 0x000fe2000bf24070 */
[----:B------:R-:W-:-:S02]  /*7b20*/  FADD.FTZ R35, R75, R7 ;  /* 0x000000074b237221 */ /* 0x000fc40000010000 */
[----:B------:R-:W1:Y:S01]  /*7b30*/  LDSM.16.MT88.4 R72, [R2+0xa000] ;  /* 0x00a000000248783b */ /* 0x000e620000004200 */
[----:B------:R-:W-:Y:S02]  /*7b40*/  F2FP.F16.F32.PACK_AB R6, R230, R240 ;  /* 0x000000f0e606723e */ /* 0x000fe400000000ff */
[----:B------:R-:W-:Y:S02]  /*7b50*/  PRMT R3, R34, 0x7770, RZ ;  /* 0x0000777022037816 */ /* 0x000fe400000000ff */
[----:B------:R-:W-:Y:S01]  /*7b60*/  @!P0 PRMT R176, R247, 0x5410, RZ ;  /* 0x00005410f7b08816 */ /* 0x000fe200000000ff */
[----:B------:R-:W-:Y:S01]  /*7b70*/  FADD.FTZ R43, R135, R8 ;  /* 0x00000008872b7221 */ /* 0x000fe20000010000 */
[----:B------:R-:W-:Y:S01]  /*7b80*/  PRMT R174, R6, 0x7632, R174 ;  /* 0x0000763206ae7816 */ /* 0x000fe200000000ae */
[----:B------:R-:W1:Y:S01]  /*7b90*/  LDSM.16.MT88.4 R84, [R2+0xa400] ;  /* 0x00a400000254783b */ /* 0x000e620000004200 */
[----:B------:R-:W-:Y:S02]  /*7ba0*/  ISETP.LE.U32.AND P0, PT, R3, UR6, PT ;  /* 0x0000000603007c0c */ /* 0x000fe4000bf03070 */
[----:B-----5:R-:W-:-:S02]  /*7bb0*/  F2FP.F16.F32.PACK_AB R3, R241, R231 ;  /* 0x000000e7f103723e */ /* 0x020fc400000000ff */
[----:B------:R-:W-:Y:S02]  /*7bc0*/  PRMT R172, R6, 0x7610, R172 ;  /* 0x0000761006ac7816 */ /* 0x000fe400000000ac */
[C---:B------:R-:W-:Y:S02]  /*7bd0*/  PRMT R175, R3.reuse, 0x7610, R175 ;  /* 0x0000761003af7816 */ /* 0x040fe400000000af */
[----:B------:R-:W-:Y:S01]  /*7be0*/  PRMT R108, R172, 0x5410, R174 ;  /* 0x00005410ac6c7816 */ /* 0x000fe200000000ae */
[----:B------:R5:W-:Y:S01]  /*7bf0*/  STG.E.U16 desc[UR20][R4.64+0x2], R63 ;  /* 0x0000023f04007986 */ /* 0x000be2000c101514 */
[----:B------:R-:W-:Y:S01]  /*7c00*/  PRMT R173, R3, 0x7632, R173 ;  /* 0x0000763203ad7816 */ /* 0x000fe200000000ad */
[----:B------:R-:W-:-:S03]  /*7c10*/  IMAD.MOV.U32 R131, RZ, RZ, R58 ;  /* 0x000000ffff837224 */ /* 0x000fc600078e003a */
[----:B------:R-:W-:Y:S01]  /*7c20*/  PRMT R112, R175, 0x5410, R173 ;  /* 0x00005410af707816 */ /* 0x000fe200000000ad */
[----:B-----5:R1:W5:Y:S04]  /*7c30*/  LDL.LU.S16 R63, [R1+0x48] ;  /* 0x00004800013f7983 */ /* 0x0203680000300600 */
[----:B------:R1:W5:Y:S01]  /*7c40*/  LDL.LU.S16 R58, [R1+0x74] ;  /* 0x00007400013a7983 */ /* 0x0003620000300600 */
[----:B------:R-:W-:Y:S02]  /*7c50*/  IMAD.MOV.U32 R164, RZ, RZ, R236 ;  /* 0x000000ffffa47224 */ /* 0x000fe400078e00ec */
[----:B----4-:R-:W-:-:S05]  /*7c60*/  @P1 HADD2 R41, -R174.H0_H0, -RZ.H0_H0 ;  /* 0xa00000ffae291230 */ /* 0x010fca0000000900 */
[----:B------:R-:W-:Y:S01]  /*7c70*/  PRMT R8, R41, 0x7610, R8 ;  /* 0x0000761029087816 */ /* 0x000fe20000000008 */
[----:B---3--:R-:W-:-:S03]  /*7c80*/  @!P0 HADD2 R88, -R175.H0_H0, -RZ.H0_H0 ;  /* 0xa00000ffaf588230 */ /* 0x008fc60000000900 */
[----:B------:R-:W-:Y:S02]  /*7c90*/  @P1 PRMT R174, R8, 0x5410, RZ ;  /* 0x0000541008ae1816 */ /* 0x000fe400000000ff */
[----:B------:R-:W-:Y:S02]  /*7ca0*/  PRMT R8, R36, 0x7772, RZ ;  /* 0x0000777224087816 */ /* 0x000fe400000000ff */
[----:B------:R-:W-:Y:S02]  /*7cb0*/  PRMT R28, R88, 0x7610, R28 ;  /* 0x00007610581c7816 */ /* 0x000fe4000000001c */
[C---:B------:R-:W-:Y:S02]  /*7cc0*/  ISETP.GT.U32.AND P3, PT, R8.reuse, UR6, PT ;  /* 0x0000000608007c0c */ /* 0x040fe4000bf64070 */
[----:B------:R-:W-:Y:S02]  /*7cd0*/  PRMT R80, R8, 0x5410, R9 ;  /* 0x0000541008507816 */ /* 0x000fe40000000009 */
[----:B------:R-:W-:-:S02]  /*7ce0*/  SHF.R.U32.HI R8, RZ, 0x10, R60 ;  /* 0x00000010ff087819 */ /* 0x000fc4000001163c */
[----:B------:R-:W-:Y:S01]  /*7cf0*/  @!P0 PRMT R175, R28, 0x5410, RZ ;  /* 0x000054101caf8816 */ /* 0x000fe200000000ff */
[----:B------:R-:W-:Y:S01]  /*7d00*/  IMAD.MOV.U32 R28, RZ, RZ, R36 ;  /* 0x000000ffff1c7224 */ /* 0x000fe200078e0024 */
[----:B------:R-:W-:Y:S02]  /*7d10*/  LOP3.LUT R8, R8, 0xff, RZ, 0xc0, !PT ;  /* 0x000000ff08087812 */ /* 0x000fe400078ec0ff */
[----:B------:R-:W-:Y:S02]  /*7d20*/  LOP3.LUT R9, R48, 0xff, RZ, 0xc0, !PT ;  /* 0x000000ff30097812 */ /* 0x000fe400078ec0ff */
[----:B------:R-:W-:Y:S02]  /*7d30*/  PRMT R78, R8, 0x5410, R78 ;  /* 0x00005410084e7816 */ /* 0x000fe4000000004e */
[----:B------:R-:W-:Y:S01]  /*7d40*/  LOP3.LUT R8, R28, 0xff, RZ, 0xc0, !PT ;  /* 0x000000ff1c087812 */ /* 0x000fe200078ec0ff */
[----:B------:R-:W-:Y:S01]  /*7d50*/  FADD.FTZ R41, R137, R11 ;  /* 0x0000000b89297221 */ /* 0x000fe20000010000 */
[----:B------:R-:W-:Y:S01]  /*7d60*/  PRMT R88, R9, 0x5410, R70 ;  /* 0x0000541009587816 */ /* 0x000fe20000000046 */
[----:B------:R-:W-:Y:S01]  /*7d70*/  FADD.FTZ R36, R130, R10 ;  /* 0x0000000a82247221 */ /* 0x000fe20000010000 */
[----:B------:R-:W-:-:S02]  /*7d80*/  PRMT R70, R8, 0x5410, R30 ;  /* 0x0000541008467816 */ /* 0x000fc4000000001e */
[----:B-1----:R-:W-:-:S15]  /*7d90*/  HMMA.16816.F32 R8, R16, R72, RZ ;  /* 0x000000481008723c */ /* 0x002fde00000018ff */
[----:B------:R-:W-:-:S05]  /*7da0*/  NOP ;  /* 0x0000000000007918 */ /* 0x000fca0000000000 */
[----:B------:R-:W-:Y:S01]  /*7db0*/  HMMA.16816.F32 R236, R12, R84, R8 ;  /* 0x000000540cec723c */ /* 0x000fe20000001808 */
[----:B--2---:R-:W-:-:S05]  /*7dc0*/  @P3 HADD2 R66, -R172.H0_H0, -RZ.H0_H0 ;  /* 0xa00000ffac423230 */ /* 0x004fca0000000900 */
[----:B------:R-:W-:-:S04]  /*7dd0*/  PRMT R8, R66, 0x7610, R8 ;  /* 0x0000761042087816 */ /* 0x000fc80000000008 */
[----:B------:R-:W-:Y:S02]  /*7de0*/  @P3 PRMT R172, R8, 0x5410, RZ ;  /* 0x0000541008ac3816 */ /* 0x000fe400000000ff */
[----:B------:R1:W2:Y:S01]  /*7df0*/  LDL.LU.S16 R8, [R1+0x78] ;  /* 0x0000780001087983 */ /* 0x0002a20000300600 */
[----:B------:R-:W-:Y:S01]  /*7e00*/  IMAD.MOV.U32 R156, RZ, RZ, R229 ;  /* 0x000000ffff9c7224 */ /* 0x000fe200078e00e5 */
[----:B------:R-:W-:Y:S01]  /*7e10*/  LOP3.LUT R3, R31, 0xff, RZ, 0xc0, !PT ;  /* 0x000000ff1f037812 */ /* 0x000fe200078ec0ff */
[----:B------:R-:W-:Y:S04]  /*7e20*/  MUFU.EX2 R228, R154 ;  /* 0x0000009a00e47308 */ /* 0x000fe80000000800 */
[----:B------:R-:W3:Y:S01]  /*7e30*/  MUFU.EX2 R229, R153 ;  /* 0x0000009900e57308 */ /* 0x000ee20000000800 */
[----:B------:R-:W-:Y:S01]  /*7e40*/  PRMT R89, R3, 0x5410, R155 ;  /* 0x0000541003597816 */ /* 0x000fe2000000009b */
[----:B------:R-:W-:Y:S01]  /*7e50*/  IMAD.U32 R3, RZ, RZ, UR27 ;  /* 0x0000001bff037e24 */ /* 0x000fe2000f8e00ff */
[C---:B------:R-:W-:Y:S01]  /*7e60*/  PRMT R6, R34.reuse, 0x7772, RZ ;  /* 0x0000777222067816 */ /* 0x040fe200000000ff */
[----:B------:R-:W-:Y:S01]  /*7e70*/  IMAD.MOV.U32 R33, RZ, RZ, R34 ;  /* 0x000000ffff217224 */ /* 0x000fe200078e0022 */
[C---:B------:R-:W-:Y:S01]  /*7e80*/  PRMT R7, R34.reuse, 0x7773, RZ ;  /* 0x0000777322077816 */ /* 0x040fe200000000ff */
[----:B------:R-:W-:Y:S01]  /*7e90*/  IMAD.WIDE R4, R3, 0x70, R4 ;  /* 0x0000007003047825 */ /* 0x000fe200078e0204 */
[----:B------:R-:W-:-:S02]  /*7ea0*/  PRMT R3, R34, 0x7771, RZ ;  /* 0x0000777122037816 */ /* 0x000fc400000000ff */
[----:B------:R-:W-:Y:S02]  /*7eb0*/  ISETP.GT.U32.AND P0, PT, R7, UR6, PT ;  /* 0x0000000607007c0c */ /* 0x000fe4000bf04070 */
[C---:B------:R-:W-:Y:S02]  /*7ec0*/  PRMT R71, R6.reuse, 0x5410, R7 ;  /* 0x0000541006477816 */ /* 0x040fe40000000007 */
[----:B------:R-:W-:Y:S02]  /*7ed0*/  LOP3.LUT R7, R33, 0xff, RZ, 0xc0, !PT ;  /* 0x000000ff21077812 */ /* 0x000fe400078ec0ff */
[----:B------:R-:W-:Y:S02]  /*7ee0*/  ISETP.GT.U32.AND P1, PT, R6, UR6, PT ;  /* 0x0000000606007c0c */ /* 0x000fe4000bf24070 */
[----:B------:R-:W-:Y:S02]  /*7ef0*/  SHF.R.U32.HI R6, RZ, 0x10, R42 ;  /* 0x00000010ff067819 */ /* 0x000fe4000001162a */
[----:B------:R-:W-:-:S02]  /*7f00*/  ISETP.GT.U32.AND P2, PT, R3, UR6, PT ;  /* 0x0000000603007c0c */ /* 0x000fc4000bf44070 */
[----:B------:R-:W-:Y:S02]  /*7f10*/  PRMT R42, R7, 0x5410, R3 ;  /* 0x00005410072a7816 */ /* 0x000fe40000000003 */
[----:B---3--:R-:W-:-:S04]  /*7f20*/  F2FP.F16.F32.PACK_AB R3, R229, R228 ;  /* 0x000000e4e503723e */ /* 0x008fc800000000ff */
[----:B------:R-:W-:Y:S01]  /*7f30*/  PRMT R105, R3, 0x7610, R105 ;  /* 0x0000761003697816 */ /* 0x000fe20000000069 */
[----:B------:R-:W-:Y:S01]  /*7f40*/  IMAD.MOV.U32 R225, RZ, RZ, R109 ;  /* 0x000000ffffe17224 */ /* 0x000fe200078e006d */
[----:B------:R3:W-:Y:S01]  /*7f50*/  STG.E.U16 desc[UR20][R4.64], R69 ;  /* 0x0000004504007986 */ /* 0x0007e2000c101514 */
[----:B------:R-:W-:Y:S02]  /*7f60*/  PRMT R109, R64, 0x5410, R57 ;  /* 0x00005410406d7816 */ /* 0x000fe40000000039 */
[----:B-----5:R-:W-:Y:S02]  /*7f70*/  @P1 HADD2 R58, -R105.H0_H0, -RZ.H0_H0 ;  /* 0xa00000ff693a1230 */ /* 0x020fe40000000900 */
[----:B------:R-:W-:-:S03]  /*7f80*/  IMAD.MOV.U32 R128, RZ, RZ, R59 ;  /* 0x000000ffff807224 */ /* 0x000fc600078e003b */
[----:B------:R-:W-:Y:S01]  /*7f90*/  PRMT R9, R58, 0x7610, R9 ;  /* 0x000076103a097816 */ /* 0x000fe20000000009 */
[----:B------:R-:W-:Y:S01]  /*7fa0*/  IMAD.MOV.U32 R149, RZ, RZ, R68 ;  /* 0x000000ffff957224 */ /* 0x000fe200078e0044 */
[----:B---3--:R-:W-:Y:S02]  /*7fb0*/  PRMT R69, R53, 0x5410, R56 ;  /* 0x0000541035457816 */ /* 0x008fe40000000038 */
[----:B------:R-:W3:Y:S01]  /*7fc0*/  LDSM.16.MT88.4 R56, [R76+0xb000] ;  /* 0x00b000004c38783b */ /* 0x000ee20000004200 */
[----:B------:R-:W-:Y:S01]  /*7fd0*/  LOP3.LUT R6, R6, 0xff, RZ, 0xc0, !PT ;  /* 0x000000ff06067812 */ /* 0x000fe200078ec0ff */
[----:B------:R-:W-:Y:S02]  /*7fe0*/  @P2 HADD2 R63, -R173.H0_H0, -RZ.H0_H0 ;  /* 0xa00000ffad3f2230 */ /* 0x000fe40000000900 */
[----:B------:R-:W-:Y:S02]  /*7ff0*/  IMAD.MOV.U32 R151, RZ, RZ, R131 ;  /* 0x000000ffff977224 */ /* 0x000fe400078e0083 */
[----:B------:R-:W-:Y:S01]  /*8000*/  IMAD.MOV.U32 R227, RZ, RZ, R67 ;  /* 0x000000ffffe37224 */ /* 0x000fe200078e0043 */
[----:B------:R-:W-:Y:S01]  /*8010*/  PRMT R67, R6, 0x5410, R95 ;  /* 0x0000541006437816 */ /* 0x000fe2000000005f */
[----:B------:R-:W-:Y:S01]  /*8020*/  IMAD.MOV.U32 R131, RZ, RZ, R146 ;  /* 0x000000ffff837224 */ /* 0x000fe200078e0092 */
[----:B------:R-:W-:Y:S01]  /*8030*/  PRMT R6, R63, 0x7610, R6 ;  /* 0x000076103f067816 */ /* 0x000fe20000000006 */
[----:B------:R-:W-:Y:S01]  /*8040*/  IMAD.MOV.U32 R146, RZ, RZ, R149 ;  /* 0x000000ffff927224 */ /* 0x000fe200078e0095 */
[----:B------:R-:W-:Y:S01]  /*8050*/  PRMT R66, R49, 0x5410, R61 ;  /* 0x0000541031427816 */ /* 0x000fe2000000003d */
[----:B------:R-:W-:-:S02]  /*8060*/  IMAD.MOV.U32 R149, RZ, RZ, R150 ;  /* 0x000000ffff957224 */ /* 0x000fc400078e0096 */
[----:B------:R-:W-:Y:S02]  /*8070*/  IMAD.MOV.U32 R155, RZ, RZ, R62 ;  /* 0x000000ffff9b7224 */ /* 0x000fe400078e003e */
[----:B------:R-:W-:Y:S01]  /*8080*/  IMAD.MOV.U32 R150, RZ, RZ, R124 ;  /* 0x000000ffff967224 */ /* 0x000fe200078e007c */
[----:B------:R-:W4:Y:S01]  /*8090*/  LDSM.16.MT88.4 R60, [R76+0xb400] ;  /* 0x00b400004c3c783b */ /* 0x000f220000004200 */
[----:B------:R-:W-:Y:S01]  /*80a0*/  HMMA.16816.F32 R28, R24, R72, RZ ;  /* 0x00000048181c723c */ /* 0x000fe200000018ff */
[----:B------:R-:W-:Y:S02]  /*80b0*/  IMAD.MOV.U32 R147, RZ, RZ, R146 ;  /* 0x000000ffff937224 */ /* 0x000fe400078e0092 */
[----:B------:R-:W-:Y:S02]  /*80c0*/  IMAD.MOV.U32 R137, RZ, RZ, R150 ;  /* 0x000000ffff897224 */ /* 0x000fe400078e0096 */
[----:B------:R-:W-:Y:S02]  /*80d0*/  IMAD.MOV.U32 R135, RZ, RZ, R54 ;  /* 0x000000ffff877224 */ /* 0x000fe400078e0036 */
[----:B------:R-:W-:-:S02]  /*80e0*/  IMAD.MOV.U32 R150, RZ, RZ, R55 ;  /* 0x000000ffff967224 */ /* 0x000fc400078e0037 */
[----:B------:R-:W-:Y:S02]  /*80f0*/  IMAD.MOV.U32 R146, RZ, RZ, R52 ;  /* 0x000000ffff927224 */ /* 0x000fe400078e0034 */
[----:B------:R-:W5:Y:S01]  /*8100*/  LDSM.16.MT88.4 R52, [R2+0xb000] ;  /* 0x00b000000234783b */ /* 0x000f620000004200 */
[----:B------:R-:W-:Y:S02]  /*8110*/  PRMT R104, R3, 0x7632, R104 ;  /* 0x0000763203687816 */ /* 0x000fe40000000068 */
[----:B------:R-:W-:Y:S02]  /*8120*/  @P2 PRMT R173, R6, 0x5410, RZ ;  /* 0x0000541006ad2816 */ /* 0x000fe400000000ff */
[----:B------:R-:W-:Y:S02]  /*8130*/  SHF.R.U32.HI R6, RZ, 0x10, R37 ;  /* 0x00000010ff067819 */ /* 0x000fe40000011625 */
[----:B------:R-:W-:Y:S01]  /*8140*/  PRMT R72, R105, 0x5410, R104 ;  /* 0x0000541069487816 */ /* 0x000fe20000000068 */
[----:B------:R-:W-:Y:S01]  /*8150*/  IMAD.MOV.U32 R124, RZ, RZ, R224 ;  /* 0x000000ffff7c7224 */ /* 0x000fe200078e00e0 */
[----:B------:R-:W-:Y:S01]  /*8160*/  @P1 PRMT R105, R9, 0x5410, RZ ;  /* 0x0000541009691816 */ /* 0x000fe200000000ff */
[----:B------:R-:W-:Y:S01]  /*8170*/  IMAD.MOV.U32 R224, RZ, RZ, R225 ;  /* 0x000000ffffe07224 */ /* 0x000fe200078e00e1 */
[----:B------:R-:W-:Y:S01]  /*8180*/  SHF.R.U32.HI R3, RZ, 0x10, R40 ;  /* 0x00000010ff037819 */ /* 0x000fe20000011628 */
[----:B------:R-:W-:Y:S01]  /*8190*/  IMAD.MOV.U32 R225, RZ, RZ, R226 ;  /* 0x000000ffffe17224 */ /* 0x000fe200078e00e2 */
[----:B------:R-:W-:Y:S01]  /*81a0*/  LOP3.LUT R6, R6, 0xff, RZ, 0xc0, !PT ;  /* 0x000000ff06067812 */ /* 0x000fe200078ec0ff */
[----:B------:R-:W-:Y:S01]  /*81b0*/  HMMA.16816.F32 R244, R20, R84, R28 ;  /* 0x0000005414f4723c */ /* 0x000fe2000000181c */
[----:B------:R-:W-:Y:S01]  /*81c0*/  IMAD.MOV.U32 R226, RZ, RZ, R235 ;  /* 0x000000ffffe27224 */ /* 0x000fe200078e00eb */
[----:B------:R-:W-:Y:S01]  /*81d0*/  LOP3.LUT R3, R3, 0xff, RZ, 0xc0, !PT ;  /* 0x000000ff03037812 */ /* 0x000fe200078ec0ff */
[----:B------:R-:W-:Y:S01]  /*81e0*/  IMAD.MOV.U32 R235, RZ, RZ, R65 ;  /* 0x000000ffffeb7224 */ /* 0x000fe200078e0041 */
[----:B------:R-:W-:Y:S01]  /*81f0*/  PRMT R65, R6, 0x5410, R51 ;  /* 0x0000541006417816 */ /* 0x000fe20000000033 */
[----:B------:R-:W-:-:S02]  /*8200*/  IMAD.MOV.U32 R85, RZ, RZ, R149 ;  /* 0x000000ffff557224 */ /* 0x000fc400078e0095 */
[----:B------:R-:W-:Y:S02]  /*8210*/  IMAD.MOV.U32 R149, RZ, RZ, R50 ;  /* 0x000000ffff957224 */ /* 0x000fe400078e0032 */
[----:B------:R-:W1:Y:S01]  /*8220*/  LDSM.16.MT88.4 R48, [R2+0xb400] ;  /* 0x00b400000230783b */ /* 0x000e620000004200 */
[----:B------:R-:W-:Y:S01]  /*8230*/  PRMT R64, R3, 0x5410, R32 ;  /* 0x0000541003407816 */ /* 0x000fe20000000020 */
[----:B------:R-:W-:Y:S02]  /*8240*/  IMAD.U32 R3, RZ, RZ, UR4 ;  /* 0x00000004ff037e24 */ /* 0x000fe4000f8e00ff */
[----:B------:R-:W-:Y:S02]  /*8250*/  FADD.FTZ R31, R127, R35 ;  /* 0x000000237f1f7221 */ /* 0x000fe40000010000 */
[----:B---3--:R-:W-:Y:S01]  /*8260*/  HMMA.16816.F32 R32, R24, R56, RZ ;  /* 0x000000381820723c */ /* 0x008fe200000018ff */
[----:B------:R-:W-:Y:S01]  /*8270*/  IMAD.WIDE R28, R3, 0x2, R4 ;  /* 0x00000002031c7825 */ /* 0x000fe200078e0204 */
[----:B------:R-:W-:Y:S03]  /*8280*/  STG.E.U16 desc[UR20][R4.64+0x2], R77 ;  /* 0x0000024d04007986 */ /* 0x000fe6000c101514 */
[----:B------:R-:W-:Y:S01]  /*8290*/  FADD.FTZ R30, R129, R36 ;  /* 0x00000024811e7221 */ /* 0x000fe20000010000 */
[----:B------:R-:W-:Y:S01]  /*82a0*/  PRMT R68, R99, 0x5410, R98 ;  /* 0x0000541063447816 */ /* 0x000fe20000000062 */
[----:B------:R-:W-:Y:S01]  /*82b0*/  FADD.FTZ R6, R136, R43 ;  /* 0x0000002b88067221 */ /* 0x000fe20000010000 */
[----:B------:R3:W-:Y:S01]  /*82c0*/  STG.E.U16 desc[UR20][R28.64+0x2], R81 ;  /* 0x000002511c007986 */ /* 0x0007e2000c101514 */
[----:B------:R-:W-:-:S02]  /*82d0*/  IMAD.MOV.U32 R98, RZ, RZ, R164 ;  /* 0x000000ffff627224 */ /* 0x000fc400078e00a4 */
[----:B------:R-:W-:Y:S02]  /*82e0*/  IMAD.MOV.U32 R136, RZ, RZ, R165 ;  /* 0x000000ffff887224 */ /* 0x000fe400078e00a5 */
[----:B------:R-:W-:Y:S02]  /*82f0*/  IMAD.MOV.U32 R152, RZ, RZ, R131 ;  /* 0x000000ffff987224 */ /* 0x000fe400078e0083 */
[----:B------:R-:W-:Y:S02]  /*8300*/  IMAD.MOV.U32 R131, RZ, RZ, R117 ;  /* 0x000000ffff837224 */ /* 0x000fe400078e0075 */
[----:B------:R-:W-:Y:S02]  /*8310*/  IMAD.MOV.U32 R117, RZ, RZ, R234 ;  /* 0x000000ffff757224 */ /* 0x000fe400078e00ea */
[----:B------:R-:W-:Y:S02]  /*8320*/  IMAD.MOV.U32 R154, RZ, RZ, R233 ;  /* 0x000000ffff9a7224 */ /* 0x000fe400078e00e9 */
[----:B------:R-:W-:-:S02]  /*8330*/  IMAD.MOV.U32 R129, RZ, RZ, R232 ;  /* 0x000000ffff817224 */ /* 0x000fc400078e00e8 */
[----:B---3--:R-:W-:Y:S02]  /*8340*/  IMAD.MOV.U32 R81, RZ, RZ, R167 ;  /* 0x000000ffff517224 */ /* 0x008fe400078e00a7 */
[----:B------:R-:W-:Y:S01]  /*8350*/  FADD.FTZ R6, R142, R6 ;  /* 0x000000068e067221 */ /* 0x000fe20000010000 */
[----:B------:R-:W-:-:S03]  /*8360*/  IMAD.MOV.U32 R148, RZ, RZ, R151 ;  /* 0x000000ffff947224 */ /* 0x000fc600078e0097 */
[----:B------:R-:W-:Y:S01]  /*8370*/  FADD.FTZ R6, R139, R6 ;  /* 0x000000068b067221 */ /* 0x000fe20000010000 */
[----:B------:R-:W-:Y:S02]  /*8380*/  IMAD.MOV.U32 R151, RZ, RZ, R128 ;  /* 0x000000ffff977224 */ /* 0x000fe400078e0080 */
[----:B------:R-:W-:Y:S02]  /*8390*/  IMAD.MOV.U32 R128, RZ, RZ, R116 ;  /* 0x000000ffff807224 */ /* 0x000fe400078e0074 */
[----:B------:R-:W-:Y:S01]  /*83a0*/  FADD.FTZ R116, R143, R6 ;  /* 0x000000068f747221 */ /* 0x000fe20000010000 */
[----:B------:R-:W-:Y:S01]  /*83b0*/  IMAD.U32 R6, RZ, RZ, UR27 ;  /* 0x0000001bff067e24 */ /* 0x000fe2000f8e00ff */
[----:B------:R3:W-:Y:S01]  /*83c0*/  STG.E.U16 desc[UR20][R28.64], R82 ;  /* 0x000000521c007986 */ /* 0x0007e2000c101514 */
[----:B------:R-:W-:Y:S02]  /*83d0*/  IMAD.MOV.U32 R99, RZ, RZ, R156 ;  /* 0x000000ffff637224 */ /* 0x000fe400078e009c */
[----:B------:R-:W-:Y:S01]  /*83e0*/  IMAD.MOV.U32 R127, RZ, RZ, R158 ;  /* 0x000000ffff7f7224 */ /* 0x000fe200078e009e */
[----:B------:R-:W-:Y:S01]  /*83f0*/  STG.E.U16 desc[UR20][R38.64+0x10], R83 ;  /* 0x0000105326007986 */ /* 0x000fe2000c101514 */
[----:B------:R-:W-:-:S03]  /*8400*/  IMAD.MOV.U32 R77, RZ, RZ, R157 ;  /* 0x000000ffff4d7224 */ /* 0x000fc600078e009d */
[----:B------:R-:W-:Y:S01]  /*8410*/  STG.E.U16 desc[UR20][R38.64+0x12], R92 ;  /* 0x0000125c26007986 */ /* 0x000fe2000c101514 */
[----:B------:R-:W-:Y:S02]  /*8420*/  IMAD.MOV.U32 R95, RZ, RZ, R227 ;  /* 0x000000ffff5f7224 */ /* 0x000fe400078e00e3 */
[----:B------:R-:W-:Y:S02]  /*8430*/  IMAD.MOV.U32 R84, RZ, RZ, R224 ;  /* 0x000000ffff547224 */ /* 0x000fe400078e00e0 */
[----:B------:R-:W-:Y:S02]  /*8440*/  IMAD.MOV.U32 R130, RZ, RZ, R225 ;  /* 0x000000ffff827224 */ /* 0x000fe400078e00e1 */
[----:B------:R-:W-:Y:S02]  /*8450*/  IMAD.MOV.U32 R153, RZ, RZ, R226 ;  /* 0x000000ffff997224 */ /* 0x000fe400078e00e2 */
[----:B---3--:R-:W-:Y:S01]  /*8460*/  IMAD.MOV.U32 R82, RZ, RZ, R159 ;  /* 0x000000ffff527224 */ /* 0x008fe200078e009f */
[----:B------:R-:W-:-:S02]  /*8470*/  HSET2.LE.AND R36, R67, R0, PT ;  /* 0x0000000043247233 */ /* 0x000fc40003803000 */
[--C-:B------:R-:W-:Y:S02]  /*8480*/  HSET2.LE.AND R42, R42, R0.reuse, PT ;  /* 0x000000002a2a7233 */ /* 0x100fe40003803000 */
[----:B------:R-:W-:Y:S01]  /*8490*/  HSET2.LE.AND R37, R88, R0, PT ;  /* 0x0000000058257233 */ /* 0x000fe20003803000 */
[----:B------:R-:W-:Y:S02]  /*84a0*/  IMAD.MOV.U32 R139, RZ, RZ, R151 ;  /* 0x000000ffff8b7224 */ /* 0x000fe400078e0097 */
[----:B--2---:R-:W-:-:S05]  /*84b0*/  @P0 HADD2 R8, -R104.H0_H0, -RZ.H0_H0 ;  /* 0xa00000ff68080230 */ /* 0x004fca0000000900 */
[----:B------:R-:W-:Y:S02]  /*84c0*/  PRMT R7, R8, 0x7610, R7 ;  /* 0x0000761008077816 */ /* 0x000fe40000000007 */
[----:B------:R-:W-:Y:S01]  /*84d0*/  HMMA.16816.F32 R8, R16, R56, RZ ;  /* 0x000000381008723c */ /* 0x000fe200000018ff */
[----:B------:R-:W-:Y:S01]  /*84e0*/  IMAD.MOV.U32 R57, RZ, RZ, R166 ;  /* 0x000000ffff397224 */ /* 0x000fe200078e00a6 */
[----:B------:R-:W-:Y:S01]  /*84f0*/  @P0 PRMT R104, R7, 0x5410, RZ ;  /* 0x0000541007680816 */ /* 0x000fe200000000ff */
[----:B------:R-:W-:Y:S01]  /*8500*/  FADD.FTZ R7, R134, R41 ;  /* 0x0000002986077221 */ /* 0x000fe20000010000 */
[----:B------:R-:W-:-:S03]  /*8510*/  IMAD.MOV.U32 R134, RZ, RZ, R235 ;  /* 0x000000ffff867224 */ /* 0x000fc600078e00eb */
[----:B------:R-:W-:-:S13]  /*8520*/  FADD.FTZ R3, R141, R7 ;  /* 0x000000078d037221 */ /* 0x000fda0000010000 */
[----:B----4-:R-:W-:Y:S01]  /*8530*/  HMMA.16816.F32 R164, R12, R60, R8 ;  /* 0x0000003c0ca4723c */ /* 0x010fe20000001808 */
[----:B------:R-:W-:-:S04]  /*8540*/  FADD.FTZ R8, R140, R30 ;  /* 0x0000001e8c087221 */ /* 0x000fc80000010000 */
[----:B------:R-:W-:-:S03]  /*8550*/  FADD.FTZ R133, R133, R8 ;  /* 0x0000000885857221 */ /* 0x000fc60000010000 */
[----:B-----5:R-:W-:Y:S01]  /*8560*/  HMMA.16816.F32 R8, R16, R52, RZ ;  /* 0x000000341008723c */ /* 0x020fe200000018ff */
[----:B------:R-:W-:Y:S01]  /*8570*/  FADD.FTZ R73, R132, R3 ;  /* 0x0000000384497221 */ /* 0x000fe20000010000 */
[----:B------:R-:W-:-:S06]  /*8580*/  IMAD.U32 R3, RZ, RZ, UR27 ;  /* 0x0000001bff037e24 */ /* 0x000fcc000f8e00ff */
[----:B------:R-:W-:Y:S01]  /*8590*/  HMMA.16816.F32 R232, R20, R60, R32 ;  /* 0x0000003c14e8723c */ /* 0x000fe20000001820 */
[----:B------:R-:W-:-:S07]  /*85a0*/  IMAD.WIDE R4, R3, -0x70, R4 ;  /* 0xffffff9003047825 */ /* 0x000fce00078e0204 */
[----:B------:R-:W-:Y:S01]  /*85b0*/  HMMA.16816.F32 R32, R24, R52, RZ ;  /* 0x000000341820723c */ /* 0x000fe200000018ff */
[----:B------:R-:W-:Y:S01]  /*85c0*/  FADD.FTZ R7, R138, R31 ;  /* 0x0000001f8a077221 */ /* 0x000fe20000010000 */
[----:B------:R-:W-:Y:S01]  /*85d0*/  LOP3.LUT R3, R113, 0xff00ff, RZ, 0xc0, !PT ;  /* 0x00ff00ff71037812 */ /* 0x000fe200078ec0ff */
[----:B------:R-:W-:Y:S01]  /*85e0*/  STG.E.U16 desc[UR20][R4.64+0x10], R93 ;  /* 0x0000105d04007986 */ /* 0x000fe2000c101514 */
[----:B------:R-:W-:-:S04]  /*85f0*/  IMAD.WIDE R30, R6, 0x70, R4 ;  /* 0x00000070061e7825 */ /* 0x000fc800078e0204 */
[----:B------:R-:W-:Y:S01]  /*8600*/  FADD.FTZ R126, R126, R7 ;  /* 0x000000077e7e7221 */ /* 0x000fe20000010000 */
[----:B------:R2:W-:Y:S01]  /*8610*/  STG.E.U16 desc[UR20][R4.64+0x12], R94 ;  /* 0x0000125e04007986 */ /* 0x0005e2000c101514 */
[----:B-1----:R-:W-:Y:S01]  /*8620*/  HMMA.16816.F32 R156, R12, R48, R8 ;  /* 0x000000300c9c723c */ /* 0x002fe20000001808 */
[----:B------:R-:W-:Y:S02]  /*8630*/  LOP3.LUT R9, R71, 0xff00ff, RZ, 0xc0, !PT ;  /* 0x00ff00ff47097812 */ /* 0x000fe400078ec0ff */
[--C-:B------:R-:W-:Y:S02]  /*8640*/  HSET2.LE.AND R6, R3, R0.reuse, PT ;  /* 0x0000000003067233 */ /* 0x100fe40003803000 */
[----:B------:R-:W-:Y:S02]  /*8650*/  LOP3.LUT R8, R109, 0xff00ff, RZ, 0xc0, !PT ;  /* 0x00ff00ff6d087812 */ /* 0x000fe400078ec0ff */
[----:B------:R-:W-:Y:S02]  /*8660*/  LOP3.LUT R7, R80, 0xff00ff, RZ, 0xc0, !PT ;  /* 0x00ff00ff50077812 */ /* 0x000fe400078ec0ff */
[----:B------:R-:W-:-:S02]  /*8670*/  HSET2.LE.AND R3, R79, R0, PT ;  /* 0x000000004f037233 */ /* 0x000fc40003803000 */
[--C-:B------:R-:W-:Y:S01]  /*8680*/  HSET2.LE.AND R43, R9, R0.reuse, PT ;  /* 0x00000000092b7233 */ /* 0x100fe20003803000 */
[----:B------:R-:W-:Y:S01]  /*8690*/  HMMA.16816.F32 R224, R20, R48, R32 ;  /* 0x0000003014e0723c */ /* 0x000fe20000001820 */
[--C-:B------:R-:W-:Y:S02]  /*86a0*/  HSET2.LE.AND R40, R8, R0.reuse, PT ;  /* 0x0000000008287233 */ /* 0x100fe40003803000 */
[--C-:B------:R-:W-:Y:S02]  /*86b0*/  HSET2.LE.AND R34, R7, R0.reuse, PT ;  /* 0x0000000007227233 */ /* 0x100fe40003803000 */
[--C-:B------:R-:W-:Y:S02]  /*86c0*/  HSET2.LE.AND R7, R69, R0.reuse, PT ;  /* 0x0000000045077233 */ /* 0x100fe40003803000 */
[--C-:B--2---:R-:W-:Y:S02]  /*86d0*/  HSET2.LE.AND R4, R78, R0.reuse, PT ;  /* 0x000000004e047233 */ /* 0x104fe40003803000 */
[----:B------:R-:W-:-:S03]  /*86e0*/  HSET2.LE.AND R5, R89, R0, PT ;  /* 0x0000000059057233 */ /* 0x000fc60003803000 */
[----:B------:R-:W-:Y:S01]  /*86f0*/  LOP3.LUT R9, R81, R4, RZ, 0xc0, !PT ;  /* 0x0000000451097212 */ /* 0x000fe200078ec0ff */
[----:B------:R-:W-:Y:S01]  /*8700*/  IMAD.MOV.U32 R81, RZ, RZ, R127 ;  /* 0x000000ffff517224 */ /* 0x000fe200078e007f */
[----:B------:R-:W-:Y:S01]  /*8710*/  LOP3.LUT R8, R57, R3, RZ, 0xc0, !PT ;  /* 0x0000000339087212 */ /* 0x000fe200078ec0ff */
[----:B------:R-:W-:Y:S01]  /*8720*/  IMAD.MOV.U32 R127, RZ, RZ, R134 ;  /* 0x000000ffff7f7224 */ /* 0x000fe200078e0086 */
[--C-:B------:R-:W-:Y:S01]  /*8730*/  HSET2.LE.AND R33, R70, R0.reuse, PT ;  /* 0x0000000046217233 */ /* 0x100fe20003803000 */
[----:B------:R-:W-:Y:S01]  /*8740*/  IMAD.MOV.U32 R134, RZ, RZ, R95 ;  /* 0x000000ffff867224 */ /* 0x000fe200078e005f */
[--C-:B------:R-:W-:Y:S01]  /*8750*/  HSET2.LE.AND R35, R68, R0.reuse, PT ;  /* 0x0000000044237233 */ /* 0x100fe20003803000 */
[----:B------:R-:W-:Y:S01]  /*8760*/  IMAD.MOV.U32 R57, RZ, RZ, R82 ;  /* 0x000000ffff397224 */ /* 0x000fe200078e0052 */
[--C-:B------:R-:W-:Y:S01]  /*8770*/  HSET2.LE.AND R32, R65, R0.reuse, PT ;  /* 0x0000000041207233 */ /* 0x100fe20003803000 */
[----:B------:R-:W-:Y:S01]  /*8780*/  IMAD.MOV.U32 R95, RZ, RZ, R98 ;  /* 0x000000ffff5f7224 */ /* 0x000fe200078e0062 */
[--C-:B------:R-:W-:Y:S01]  /*8790*/  HSET2.LE.AND R41, R66, R0.reuse, PT ;  /* 0x0000000042297233 */ /* 0x100fe20003803000 */
[----:B------:R-:W-:Y:S01]  /*87a0*/  IMAD.MOV.U32 R82, RZ, RZ, R129 ;  /* 0x000000ffff527224 */ /* 0x000fe200078e0081 */
[----:B------:R1:W-:Y:S01]  /*87b0*/  STG.E.U16 desc[UR20][R30.64+0x12], R96 ;  /* 0x000012601e007986 */ /* 0x0003e2000c101514 */
[----:B------:R-:W-:Y:S01]  /*87c0*/  IMAD.MOV.U32 R129, RZ, RZ, R136 ;  /* 0x000000ffff817224 */ /* 0x000fe200078e0088 */
[----:B------:R-:W-:Y:S01]  /*87d0*/  LOP3.LUT R10, R171, R5, RZ, 0xc0, !PT ;  /* 0x00000005ab0a7212 */ /* 0x000fe200078ec0ff */
[----:B------:R-:W-:Y:S01]  /*87e0*/  IMAD.MOV.U32 R136, RZ, RZ, R99 ;  /* 0x000000ffff887224 */ /* 0x000fe200078e0063 */
[----:B------:R2:W-:Y:S01]  /*87f0*/  STG.E.U16 desc[UR20][R30.64+0x10], R97 ;  /* 0x000010611e007986 */ /* 0x0005e2000c101514 */
[----:B------:R-:W-:Y:S01]  /*8800*/  IMAD.MOV.U32 R88, RZ, RZ, R95 ;  /* 0x000000ffff587224 */ /* 0x000fe200078e005f */
[----:B------:R-:W-:Y:S01]  /*8810*/  HSET2.LE.AND R0, R64, R0, PT ;  /* 0x0000000040007233 */ /* 0x000fe20003803000 */
[----:B------:R-:W-:Y:S01]  /*8820*/  IMAD.MOV.U32 R109, RZ, RZ, R82 ;  /* 0x000000ffff6d7224 */ /* 0x000fe200078e0052 */
[----:B------:R-:W-:Y:S01]  /*8830*/  LOP3.LUT R98, R120, R33, RZ, 0xc0, !PT ;  /* 0x0000002178627212 */ /* 0x000fe200078ec0ff */
[----:B------:R-:W-:Y:S01]  /*8840*/  HMMA.16816.F32 R68, R16, R118, RZ ;  /* 0x000000761044723c */ /* 0x000fe200000018ff */
[----:B------:R-:W-:-:S02]  /*8850*/  LOP3.LUT R99, R108, R34, RZ, 0xc0, !PT ;  /* 0x000000226c637212 */ /* 0x000fc400078ec0ff */
[----:B------:R-:W-:Y:S02]  /*8860*/  LOP3.LUT R4, R57, R35, RZ, 0xc0, !PT ;  /* 0x0000002339047212 */ /* 0x000fe400078ec0ff */
[----:B------:R-:W-:Y:S02]  /*8870*/  LOP3.LUT R5, R81, R36, RZ, 0xc0, !PT ;  /* 0x0000002451057212 */ /* 0x000fe400078ec0ff */
[----:B------:R-:W-:Y:S01]  /*8880*/  LOP3.LUT R92, R144, R41, RZ, 0xc0, !PT ;  /* 0x00000029905c7212 */ /* 0x000fe200078ec0ff */
[----:B------:R-:W-:Y:S01]  /*8890*/  HMMA.16816.F32 R80, R16, R114, RZ ;  /* 0x000000721050723c */ /* 0x000fe200000018ff */
[----:B------:R-:W-:Y:S02]  /*88a0*/  LOP3.LUT R94, R112, R42, RZ, 0xc0, !PT ;  /* 0x0000002a705e7212 */ /* 0x000fe400078ec0ff */
[----:B------:R-:W-:-:S05]  /*88b0*/  LOP3.LUT R95, R72, R43, RZ, 0xc0, !PT ;  /* 0x0000002b485f7212 */ /* 0x000fca00078ec0ff */
[----:B------:R-:W-:Y:S01]  /*88c0*/  HMMA.16816.F32 R64, R16, R90, RZ ;  /* 0x0000005a1040723c */ /* 0x000fe200000018ff */
[----:B-1----:R-:W-:Y:S02]  /*88d0*/  LOP3.LUT R96, R162, R7, RZ, 0xc0, !PT ;  /* 0x00000007a2607212 */ /* 0x002fe400078ec0ff */
[----:B------:R-:W-:Y:S02]  /*88e0*/  LOP3.LUT R7, R168, R40, RZ, 0xc0, !PT ;  /* 0x00000028a8077212 */ /* 0x000fe400078ec0ff */
[----:B--2---:R-:W-:-:S03]  /*88f0*/  LOP3.LUT R97, R161, R32, RZ, 0xc0, !PT ;  /* 0x00000020a1617212 */ /* 0x004fc600078ec0ff */
[C---:B------:R-:W-:Y:S08]  /*8900*/  HMMA.16816.F32 R40, R16.reuse, R74, RZ ;  /* 0x0000004a1028723c */ /* 0x040ff000000018ff */
[C---:B------:R-:W-:Y:S08]  /*8910*/  HMMA.16816.F32 R32, R16.reuse, R58, RZ ;  /* 0x0000003a1020723c */ /* 0x040ff000000018ff */
[----:B------:R-:W-:Y:S01]  /*8920*/  HMMA.16816.F32 R16, R16, R54, RZ ;  /* 0x000000361010723c */ /* 0x000fe200000018ff */
        /* <DEDUP_REMOVED lines=8> */
[----:B------:R-:W-:Y:S02]  /*89b0*/  IMAD.MOV.U32 R127, RZ, RZ, R137 ;  /* 0x000000ffff7f7224 */ /* 0x000fe400078e0089 */
        /* <DEDUP_REMOVED lines=9> */
[----:B------:R-:W-:Y:S02]  /*8a50*/  IMAD.MOV.U32 R132, RZ, RZ, R146 ;  /* 0x000000ffff847224 */ /* 0x000fe400078e0092 */
[----:B------:R-:W-:Y:S01]  /*8a60*/  IMAD.MOV.U32 R133, RZ, RZ, R149 ;  /* 0x000000ffff857224 */ /* 0x000fe200078e0095 */
[----:B------:R-:W-:Y:S01]  /*8a70*/  HMMA.16816.F32 R140, R12, R106, R64 ;  /* 0x0000006a0c8c723c */ /* 0x000fe20000001840 */
[----:B------:R-:W-:-:S02]  /*8a80*/  IMAD.MOV.U32 R134, RZ, RZ, R150 ;  /* 0x000000ffff867224 */ /* 0x000fc400078e0096 */
[----:B------:R-:W-:-:S05]  /*8a90*/  IMAD.MOV.U32 R135, RZ, RZ, R145 ;  /* 0x000000ffff877224 */ /* 0x000fca00078e0091 */
[C---:B------:R-:W-:Y:S08]  /*8aa0*/  HMMA.16816.F32 R152, R12.reuse, R86, R40 ;  /* 0x000000560c98723c */ /* 0x040ff00000001828 */
[C---:B------:R-:W-:Y:S08]  /*8ab0*/  HMMA.16816.F32 R148, R12.reuse, R62, R32 ;  /* 0x0000003e0c94723c */ /* 0x040ff00000001820 */
[----:B------:R-:W-:Y:S08]  /*8ac0*/  HMMA.16816.F32 R144, R12, R50, R16 ;  /* 0x000000320c90723c */ /* 0x000ff00000001810 */
[C---:B------:R-:W-:Y:S08]  /*8ad0*/  HMMA.16816.F32 R12, R24.reuse, R114, RZ ;  /* 0x00000072180c723c */ /* 0x040ff000000018ff */
[----:B------:R-:W-:-:S12]  /*8ae0*/  HMMA.16816.F32 R16, R24, R118, RZ ;  /* 0x000000761810723c */ /* 0x000fd800000018ff */
[----:B------:R-:W-:Y:S08]  /*8af0*/  HMMA.16816.F32 R64, R20, R122, R12 ;  /* 0x0000007a1440723c */ /* 0x000ff0000000180c */
[----:B------:R-:W-:Y:S08]  /*8b00*/  HMMA.16816.F32 R12, R24, R90, RZ ;  /* 0x0000005a180c723c */ /* 0x000ff000000018ff */
[----:B------:R-:W-:Y:S08]  /*8b10*/  HMMA.16816.F32 R40, R20, R110, R16 ;  /* 0x0000006e1428723c */ /* 0x000ff00000001810 */
[----:B------:R-:W-:Y:S08]  /*8b20*/  HMMA.16816.F32 R16, R24, R74, RZ ;  /* 0x0000004a1810723c */ /* 0x000ff000000018ff */
[----:B------:R-:W-:Y:S08]  /*8b30*/  HMMA.16816.F32 R32, R20, R106, R12 ;  /* 0x0000006a1420723c */ /* 0x000ff0000000180c */
[C---:B------:R-:W-:Y:S08]  /*8b40*/  HMMA.16816.F32 R12, R24.reuse, R58, RZ ;  /* 0x0000003a180c723c */ /* 0x040ff000000018ff */
[----:B------:R-:W-:Y:S01]  /*8b50*/  HMMA.16816.F32 R24, R24, R54, RZ ;  /* 0x000000361818723c */ /* 0x000fe200000018ff */
[----:B------:R-:W-:Y:S01]  /*8b60*/  LOP3.LUT R93, R121, R0, RZ, 0xc0, !PT ;  /* 0x00000000795d7212 */ /* 0x000fe200078ec0ff */
[----:B------:R-:W-:-:S02]  /*8b70*/  IMAD.MOV.U32 R120, RZ, RZ, R84 ;  /* 0x000000ffff787224 */ /* 0x000fc400078e0054 */
[----:B------:R-:W-:-:S04]  /*8b80*/  IMAD.MOV.U32 R121, RZ, RZ, R85 ;  /* 0x000000ffff797224 */ /* 0x000fc800078e0055 */
[C---:B------:R-:W-:Y:S01]  /*8b90*/  HMMA.16816.F32 R84, R20.reuse, R86, R16 ;  /* 0x000000561454723c */ /* 0x040fe20000001810 */
[----:B------:R-:W1:Y:S07]  /*8ba0*/  LDSM.16.MT88.4 R16, [R2+0x9800] ;  /* 0x009800000210783b */ /* 0x000e6e0000004200 */
[C---:B------:R-:W-:Y:S01]  /*8bb0*/  HMMA.16816.F32 R60, R20.reuse, R62, R12 ;  /* 0x0000003e143c723c */ /* 0x040fe2000000180c */
[----:B------:R-:W2:Y:S07]  /*8bc0*/  LDSM.16.MT88.4 R12, [R76+0xa800] ;  /* 0x00a800004c0c783b */ /* 0x000eae0000004200 */
[----:B------:R-:W-:Y:S01]  /*8bd0*/  HMMA.16816.F32 R24, R20, R50, R24 ;  /* 0x000000321418723c */ /* 0x000fe20000001818 */
[----:B------:R-:W3:Y:S01]  /*8be0*/  LDSM.16.MT88.4 R20, [R76+0x9800] ;  /* 0x009800004c14783b */ /* 0x000ee20000004200 */
[----:B------:R-:W-:Y:S01]  /*8bf0*/  LOP3.LUT R11, R170, R6, RZ, 0xc0, !PT ;  /* 0x00000006aa0b7212 */ /* 0x000fe200078ec0ff */
[----:B------:R-:W-:Y:S01]  /*8c00*/  IMAD.MOV.U32 R122, RZ, RZ, R163 ;  /* 0x000000ffff7a7224 */ /* 0x000fe200078e00a3 */
[----:B------:R-:W-:Y:S01]  /*8c10*/  LOP3.LUT R6, R169, R37, RZ, 0xc0, !PT ;  /* 0x00000025a9067212 */ /* 0x000fe200078ec0ff */
[----:B------:R-:W-:-:S02]  /*8c20*/  IMAD.MOV.U32 R123, RZ, RZ, R160 ;  /* 0x000000ffff7b7224 */ /* 0x000fc400078e00a0 */
[----:B------:R-:W-:Y:S02]  /*8c30*/  IMAD.MOV.U32 R36, RZ, RZ, R48 ;  /* 0x000000ffff247224 */ /* 0x000fe400078e0030 */
[C---:B-1----:R-:W-:Y:S08]  /*8c40*/  HMMA.16816.F32 R160, R8.reuse, R16, R124 ;  /* 0x0000001008a0723c */ /* 0x042ff0000000187c */
[C---:B--2---:R-:W-:Y:S08]  /*8c50*/  HMMA.16816.F32 R52, R8.reuse, R12, R120 ;  /* 0x0000000c0834723c */ /* 0x044ff00000001878 */
[-C--:B---3--:R-:W-:Y:S08]  /*8c60*/  HMMA.16816.F32 R168, R8, R20.reuse, R132 ;  /* 0x0000001408a8723c */ /* 0x088ff00000001884 */
[C---:B------:R-:W-:Y:S08]  /*8c70*/  HMMA.16816.F32 R136, R4.reuse, R20, R136 ;  /* 0x000000140488723c */ /* 0x040ff00000001888 */
[-C--:B------:R-:W-:Y:S08]  /*8c80*/  HMMA.16816.F32 R132, R4, R22.reuse, R80 ;  /* 0x000000160484723c */ /* 0x080ff00000001850 */
[C---:B------:R-:W-:Y:S01]  /*8c90*/  HMMA.16816.F32 R64, R8.reuse, R22, R64 ;  /* 0x000000160840723c */ /* 0x040fe20000001840 */
[----:B------:R-:W1:Y:S07]  /*8ca0*/  LDSM.16.MT88.4 R20, [R2+0xa800] ;  /* 0x00a800000214783b */ /* 0x000e6e0000004200 */
[----:B------:R-:W-:Y:S01]  /*8cb0*/  HMMA.16816.F32 R56, R8, R18, R40 ;  /* 0x000000120838723c */ /* 0x000fe20000001828 */
[----:B------:R-:W-:Y:S01]  /*8cc0*/  IMAD.MOV.U32 R37, RZ, RZ, R113 ;  /* 0x000000ffff257224 */ /* 0x000fe200078e0071 */
[----:B------:R-:W-:Y:S06]  /*8cd0*/  LDSM.16.MT88.4 R80, [R76+0xbc00] ;  /* 0x00bc00004c50783b */ /* 0x000fec0000004200 */
[----:B------:R-:W-:Y:S01]  /*8ce0*/  HMMA.16816.F32 R120, R4, R12, R248 ;  /* 0x0000000c0478723c */ /* 0x000fe200000018f8 */
[----:B------:R-:W-:-:S02]  /*8cf0*/  IMAD.MOV.U32 R250, RZ, RZ, R49 ;  /* 0x000000fffffa7224 */ /* 0x000fc400078e0031 */
[----:B------:R-:W-:Y:S02]  /*8d00*/  IMAD.MOV.U32 R249, RZ, RZ, R116 ;  /* 0x000000fffff97224 */ /* 0x000fe400078e0074 */
[----:B------:R-:W-:-:S03]  /*8d10*/  IMAD.MOV.U32 R248, RZ, RZ, R117 ;  /* 0x000000fffff87224 */ /* 0x000fc600078e0075 */
[C---:B------:R-:W-:Y:S08]  /*8d20*/  HMMA.16816.F32 R128, R4.reuse, R16, R128 ;  /* 0x000000100480723c */ /* 0x040ff00000001880 */
[C---:B------:R-:W-:Y:S01]  /*8d30*/  HMMA.16816.F32 R124, R4.reuse, R18, R68 ;  /* 0x00000012047c723c */ /* 0x040fe20000001844 */
[----:B------:R-:W2:Y:S07]  /*8d40*/  LDSM.16.MT88.4 R16, [R76+0xb800] ;  /* 0x00b800004c10783b */ /* 0x000eae0000004200 */
[-C--:B------:R-:W-:Y:S01]  /*8d50*/  HMMA.16816.F32 R116, R4, R14.reuse, R140 ;  /* 0x0000000e0474723c */ /* 0x080fe2000000188c */
[----:B------:R-:W-:Y:S01]  /*8d60*/  IMAD.MOV.U32 R251, RZ, RZ, R108 ;  /* 0x000000fffffb7224 */ /* 0x000fe200078e006c */
[----:B------:R-:W-:Y:S06]  /*8d70*/  LDSM.16.MT88.4 R140, [R2+0xac00] ;  /* 0x00ac0000028c783b */ /* 0x000fec0000004200 */
[----:B------:R-:W-:Y:S01]  /*8d80*/  HMMA.16816.F32 R48, R8, R14, R32 ;  /* 0x0000000e0830723c */ /* 0x000fe20000001820 */
[----:B------:R-:W3:Y:S01]  /*8d90*/  LDSM.16.MT88.4 R12, [R2+0xb800] ;  /* 0x00b80000020c783b */ /* 0x000ee20000004200 */
[----:B------:R-:W-:-:S06]  /*8da0*/  IMAD.MOV.U32 R106, RZ, RZ, R88 ;  /* 0x000000ffff6a7224 */ /* 0x000fcc00078e0058 */
[----:B-1----:R-:W-:Y:S01]  /*8db0*/  HMMA.16816.F32 R112, R4, R20, R236 ;  /* 0x000000140470723c */ /* 0x002fe200000018ec */
[----:B------:R-:W-:Y:S02]  /*8dc0*/  IMAD.MOV.U32 R238, RZ, RZ, R109 ;  /* 0x000000ffffee7224 */ /* 0x000fe400078e006d */
[----:B------:R-:W-:Y:S02]  /*8dd0*/  IMAD.MOV.U32 R237, RZ, RZ, R89 ;  /* 0x000000ffffed7224 */ /* 0x000fe400078e0059 */
[----:B------:R-:W-:-:S03]  /*8de0*/  IMAD.MOV.U32 R236, RZ, RZ, R73 ;  /* 0x000000ffffec7224 */ /* 0x000fc600078e0049 */
[C---:B------:R-:W-:Y:S08]  /*8df0*/  HMMA.16816.F32 R108, R4.reuse, R22, R152 ;  /* 0x00000016046c723c */ /* 0x040ff00000001898 */
[C---:B--2---:R-:W-:Y:S01]  /*8e00*/  HMMA.16816.F32 R72, R4.reuse, R16, R164 ;  /* 0x000000100448723c */ /* 0x044fe200000018a4 */
[----:B------:R-:W-:Y:S07]  /*8e10*/  LDSM.16.MT88.4 R164, [R76+0x9c00] ;  /* 0x009c00004ca4783b */ /* 0x000fee0000004200 */
[C---:B------:R-:W-:Y:S01]  /*8e20*/  HMMA.16816.F32 R32, R4.reuse, R18, R148 ;  /* 0x000000120420723c */ /* 0x040fe20000001894 */
[----:B------:R-:W-:Y:S07]  /*8e30*/  LDSM.16.MT88.4 R148, [R76+0xac00] ;  /* 0x00ac00004c94783b */ /* 0x000fee0000004200 */
[C---:B---3--:R-:W-:Y:S01]  /*8e40*/  HMMA.16816.F32 R88, R4.reuse, R12, R156 ;  /* 0x0000000c0458723c */ /* 0x048fe2000000189c */
[----:B------:R-:W-:Y:S07]  /*8e50*/  LDSM.16.MT88.4 R156, [R2+0x9c00] ;  /* 0x009c0000029c783b */ /* 0x000fee0000004200 */
[----:B------:R-:W-:Y:S01]  /*8e60*/  HMMA.16816.F32 R40, R4, R14, R144 ;  /* 0x0000000e0428723c */ /* 0x000fe20000001890 */
[----:B------:R1:W2:Y:S07]  /*8e70*/  LDSM.16.MT88.4 R4, [R2+0xbc00] ;  /* 0x00bc00000204783b */ /* 0x0002ae0000004200 */
[C---:B------:R-:W-:Y:S08]  /*8e80*/  HMMA.16816.F32 R144, R8.reuse, R20, R244 ;  /* 0x000000140890723c */ /* 0x040ff000000018f4 */
[C---:B------:R-:W-:Y:S08]  /*8e90*/  HMMA.16816.F32 R20, R8.reuse, R22, R84 ;  /* 0x000000160814723c */ /* 0x040ff00000001854 */
[----:B------:R-:W-:Y:S01]  /*8ea0*/  HMMA.16816.F32 R84, R8, R12, R224 ;  /* 0x0000000c0854723c */ /* 0x000fe200000018e0 */
[----:B------:R-:W-:-:S07]  /*8eb0*/  IMAD.U32 R0, RZ, RZ, UR27 ;  /* 0x0000001bff007e24 */ /* 0x000fce000f8e00ff */
[C---:B------:R-:W-:Y:S08]  /*8ec0*/  HMMA.16816.F32 R68, R8.reuse, R16, R232 ;  /* 0x000000100844723c */ /* 0x040ff000000018e8 */
[----:B------:R-:W-:Y:S01]  /*8ed0*/  HMMA.16816.F32 R60, R8, R18, R60 ;  /* 0x00000012083c723c */ /* 0x000fe2000000183c */
[----:B------:R-:W-:-:S07]  /*8ee0*/  IMAD.WIDE R30, R0, -0x70, R30 ;  /* 0xffffff90001e7825 */ /* 0x000fce00078e021e */
[----:B------:R-:W-:Y:S01]  /*8ef0*/  HMMA.16816.F32 R24, R8, R14, R24 ;  /* 0x0000000e0818723c */ /* 0x000fe20000001818 */
[----:B-1----:R-:W-:Y:S02]  /*8f00*/  IMAD.U32 R2, RZ, RZ, UR27 ;  /* 0x0000001bff027e24 */ /* 0x002fe4000f8e00ff */
[----:B------:R-:W-:Y:S01]  /*8f10*/  FADD.FTZ R10, R250, R249 ;  /* 0x000000f9fa0a7221 */ /* 0x000fe20000010000 */
[----:B------:R-:W-:Y:S02]  /*8f20*/  IMAD.MOV.U32 R250, RZ, RZ, R3 ;  /* 0x000000fffffa7224 */ /* 0x000fe400078e0003 */
[----:B------:R-:W-:Y:S02]  /*8f30*/  IMAD.WIDE R2, R2, 0x70, R30 ;  /* 0x0000007002027825 */ /* 0x000fe400078e021e */
[----:B--2---:R-:W-:Y:S02]  /*8f40*/  HMMA.16816.F32 R88, R92, R4, R88 ;  /* 0x000000045c58723c */ /* 0x004fe40000001858 */
[----:B------:R-:W-:-:S02]  /*8f50*/  IMAD.MOV.U32 R107, RZ, RZ, R78 ;  /* 0x000000ffff6b7224 */ /* 0x000fc400078e004e */
[----:B------:R-:W-:Y:S02]  /*8f60*/  IMAD.MOV.U32 R239, RZ, RZ, R79 ;  /* 0x000000ffffef7224 */ /* 0x000fe400078e004f */
[----:B------:R-:W-:Y:S02]  /*8f70*/  IMAD.MOV.U32 R0, RZ, RZ, R77 ;  /* 0x000000ffff007224 */ /* 0x000fe400078e004d */
[----:B------:R-:W-:Y:S01]  /*8f80*/  HMMA.16816.F32 R84, R96, R4, R84 ;  /* 0x000000046054723c */ /* 0x000fe20000001854 */
[----:B------:R-:W-:Y:S01]  /*8f90*/  IMAD.U32 R4, RZ, RZ, UR27 ;  /* 0x0000001bff047e24 */ /* 0x000fe2000f8e00ff */
[----:B------:R-:W-:Y:S03]  /*8fa0*/  STG.E.U16 desc[UR20][R28.64+0x12], R223 ;  /* 0x000012df1c007986 */ /* 0x000fe6000c101514 */
[----:B------:R-:W-:-:S03]  /*8fb0*/  IMAD.WIDE R4, R4, -0x70, R2 ;  /* 0xffffff9004047825 */ /* 0x000fc600078e0202 */
[-C--:B------:R-:W-:Y:S01]  /*8fc0*/  HMMA.16816.F32 R168, R96, R164.reuse, R168 ;  /* 0x000000a460a8723c */ /* 0x080fe200000018a8 */
[----:B------:R-:W-:Y:S07]  /*8fd0*/  STG.E.U16 desc[UR20][R28.64+0x10], R222 ;  /* 0x000010de1c007986 */ /* 0x000fee000c101514 */
[C---:B------:R-:W-:Y:S01]  /*8fe0*/  HMMA.16816.F32 R136, R92.reuse, R164, R136 ;  /* 0x000000a45c88723c */ /* 0x040fe20000001888 */
        /* <DEDUP_REMOVED lines=10> */
[----:B------:R1:W-:Y:S07]  /*9090*/  STG.E.U16 desc[UR20][R2.64+0x22], R215 ;  /* 0x000022d702007986 */ /* 0x0003ee000c101514 */
        /* <DEDUP_REMOVED lines=15> */
[----:B------:R-:W-:Y:S01]  /*9190*/  IMAD.U32 R6, RZ, RZ, UR27 ;  /* 0x0000001bff067e24 */ /* 0x000fe2000f8e00ff */
[----:B------:R-:W-:Y:S03]  /*91a0*/  STG.E.U16 desc[UR20][R28.64+0x20], R212 ;  /* 0x000020d41c007986 */ /* 0x000fe6000c101514 */
[C---:B-1----:R-:W-:Y:S01]  /*91b0*/  IMAD.WIDE R2, R6.reuse, 0x70, R4 ;  /* 0x0000007006027825 */ /* 0x042fe200078e0204 */
[----:B------:R-:W-:Y:S04]  /*91c0*/  STG.E.U16 desc[UR20][R28.64+0x22], R208 ;  /* 0x000022d01c007986 */ /* 0x000fe8000c101514 */
[----:B------:R-:W-:Y:S04]  /*91d0*/  STG.E.U16 desc[UR20][R38.64+0x30], R214 ;  /* 0x000030d626007986 */ /* 0x000fe8000c101514 */
[----:B------:R-:W-:Y:S04]  /*91e0*/  STG.E.U16 desc[UR20][R38.64+0x32], R213 ;  /* 0x000032d526007986 */ /* 0x000fe8000c101514 */
[----:B------:R-:W-:Y:S04]  /*91f0*/  STG.E.U16 desc[UR20][R4.64+0x30], R207 ;  /* 0x000030cf04007986 */ /* 0x000fe8000c101514 */
[----:B------:R1:W-:Y:S04]  /*9200*/  STG.E.U16 desc[UR20][R4.64+0x32], R206 ;  /* 0x000032ce04007986 */ /* 0x0003e8000c101514 */
[----:B------:R-:W-:Y:S04]  /*9210*/  STG.E.U16 desc[UR20][R2.64+0x30], R205 ;  /* 0x000030cd02007986 */ /* 0x000fe8000c101514 */
[----:B------:R2:W-:Y:S04]  /*9220*/  STG.E.U16 desc[UR20][R2.64+0x32], R204 ;  /* 0x000032cc02007986 */ /* 0x0005e8000c101514 */
[----:B------:R-:W-:Y:S04]  /*9230*/  STG.E.U16 desc[UR20][R28.64+0x30], R203 ;  /* 0x000030cb1c007986 */ /* 0x000fe8000c101514 */
[----:B------:R-:W-:Y:S01]  /*9240*/  STG.E.U16 desc[UR20][R28.64+0x32], R202 ;  /* 0x000032ca1c007986 */ /* 0x000fe2000c101514 */
[----:B-1----:R-:W-:-:S03]  /*9250*/  IMAD.WIDE R4, R6, -0x70, R2 ;  /* 0xffffff9006047825 */ /* 0x002fc600078e0202 */
[----:B------:R-:W-:Y:S01]  /*9260*/  STG.E.U16 desc[UR20][R38.64+0x40], R201 ;  /* 0x000040c926007986 */ /* 0x000fe2000c101514 */
[----:B--2---:R-:W-:-:S03]  /*9270*/  IMAD.WIDE R2, R6, 0x70, R4 ;  /* 0x0000007006027825 */ /* 0x004fc600078e0204 */
[----:B------:R-:W-:Y:S04]  /*9280*/  STG.E.U16 desc[UR20][R38.64+0x42], R200 ;  /* 0x000042c826007986 */ /* 0x000fe8000c101514 */
[----:B------:R-:W-:Y:S01]  /*9290*/  STG.E.U16 desc[UR20][R4.64+0x40], R199 ;  /* 0x000040c704007986 */ /* 0x000fe2000c101514 */
[----:B------:R-:W-:-:S03]  /*92a0*/  IMAD.WIDE R6, R6, -0x70, R2 ;  /* 0xffffff9006067825 */ /* 0x000fc600078e0202 */
[----:B------:R1:W-:Y:S04]  /*92b0*/  STG.E.U16 desc[UR20][R4.64+0x42], R198 ;  /* 0x000042c604007986 */ /* 0x0003e8000c101514 */
[----:B------:R-:W-:Y:S04]  /*92c0*/  STG.E.U16 desc[UR20][R2.64+0x40], R197 ;  /* 0x000040c502007986 */ /* 0x000fe8000c101514 */
[----:B------:R2:W-:Y:S04]  /*92d0*/  STG.E.U16 desc[UR20][R2.64+0x42], R196 ;  /* 0x000042c402007986 */ /* 0x0005e8000c101514 */
[----:B------:R-:W-:Y:S04]  /*92e0*/  STG.E.U16 desc[UR20][R28.64+0x40], R195 ;  /* 0x000040c31c007986 */ /* 0x000fe8000c101514 */
[----:B------:R-:W-:Y:S01]  /*92f0*/  STG.E.U16 desc[UR20][R28.64+0x42], R194 ;  /* 0x000042c21c007986 */ /* 0x000fe2000c101514 */
[----:B-1----:R-:W-:-:S04]  /*9300*/  IMAD.U32 R4, RZ, RZ, UR27 ;  /* 0x0000001bff047e24 */ /* 0x002fc8000f8e00ff */
[----:B------:R-:W-:-:S04]  /*9310*/  IMAD.WIDE R4, R4, 0x70, R6 ;  /* 0x0000007004047825 */ /* 0x000fc800078e0206 */
[----:B--2---:R-:W-:Y:S01]  /*9320*/  IMAD.U32 R2, RZ, RZ, UR27 ;  /* 0x0000001bff027e24 */ /* 0x004fe2000f8e00ff */
[----:B------:R-:W-:Y:S03]  /*9330*/  STG.E.U16 desc[UR20][R38.64+0x50], R193 ;  /* 0x000050c126007986 */ /* 0x000fe6000c101514 */
[----:B------:R-:W-:Y:S01]  /*9340*/  IMAD.WIDE R2, R2, -0x70, R4 ;  /* 0xffffff9002027825 */ /* 0x000fe200078e0204 */
[----:B------:R-:W-:Y:S04]  /*9350*/  STG.E.U16 desc[UR20][R38.64+0x52], R192 ;  /* 0x000052c026007986 */ /* 0x000fe8000c101514 */
[----:B------:R-:W-:Y:S04]  /*9360*/  STG.E.U16 desc[UR20][R6.64+0x52], R191 ;  /* 0x000052bf06007986 */ /* 0x000fe8000c101514 */
[----:B------:R1:W-:Y:S04]  /*9370*/  STG.E.U16 desc[UR20][R6.64+0x50], R190 ;  /* 0x000050be06007986 */ /* 0x0003e8000c101514 */
[----:B------:R-:W-:Y:S04]  /*9380*/  STG.E.U16 desc[UR20][R4.64+0x50], R189 ;  /* 0x000050bd04007986 */ /* 0x000fe8000c101514 */
[----:B------:R2:W-:Y:S04]  /*9390*/  STG.E.U16 desc[UR20][R4.64+0x52], R188 ;  /* 0x000052bc04007986 */ /* 0x0005e8000c101514 */
[----:B------:R-:W-:Y:S04]  /*93a0*/  STG.E.U16 desc[UR20][R28.64+0x50], R187 ;  /* 0x000050bb1c007986 */ /* 0x000fe8000c101514 */
[----:B------:R-:W-:Y:S01]  /*93b0*/  STG.E.U16 desc[UR20][R28.64+0x52], R186 ;  /* 0x000052ba1c007986 */ /* 0x000fe2000c101514 */
[----:B-1----:R-:W-:-:S04]  /*93c0*/  IMAD.U32 R6, RZ, RZ, UR27 ;  /* 0x0000001bff067e24 */ /* 0x002fc8000f8e00ff */
[----:B------:R-:W-:Y:S01]  /*93d0*/  IMAD.WIDE R12, R6, 0x70, R2 ;  /* 0x00000070060c7825 */ /* 0x000fe200078e0202 */
[----:B------:R-:W-:Y:S03]  /*93e0*/  STG.E.U16 desc[UR20][R38.64+0x60], R185 ;  /* 0x000060b926007986 */ /* 0x000fe6000c101514 */
[----:B--2---:R-:W-:Y:S01]  /*93f0*/  IMAD.U32 R4, RZ, RZ, UR27 ;  /* 0x0000001bff047e24 */ /* 0x004fe2000f8e00ff */
[----:B------:R-:W-:Y:S04]  /*9400*/  STG.E.U16 desc[UR20][R38.64+0x62], R184 ;  /* 0x000062b826007986 */ /* 0x000fe8000c101514 */
[----:B------:R-:W-:Y:S04]  /*9410*/  STG.E.U16 desc[UR20][R2.64+0x60], R183 ;  /* 0x000060b702007986 */ /* 0x000fe8000c101514 */
[----:B------:R1:W-:Y:S01]  /*9420*/  STG.E.U16 desc[UR20][R2.64+0x62], R182 ;  /* 0x000062b602007986 */ /* 0x0003e2000c101514 */
[----:B------:R-:W-:Y:S01]  /*9430*/  FADD.FTZ R0, R0, R236 ;  /* 0x000000ec00007221 */ /* 0x000fe20000010000 */
[----:B------:R-:W-:-:S02]  /*9440*/  FADD.FTZ R8, R238, R237 ;  /* 0x000000edee087221 */ /* 0x000fc40000010000 */
[----:B------:R-:W-:Y:S01]  /*9450*/  STG.E.U16 desc[UR20][R12.64+0x60], R181 ;  /* 0x000060b50c007986 */ /* 0x000fe2000c101514 */
[----:B------:R-:W-:-:S03]  /*9460*/  FADD.FTZ R9, R248, R239 ;  /* 0x000000eff8097221 */ /* 0x000fc60000010000 */
[----:B------:R-:W-:Y:S04]  /*9470*/  STG.E.U16 desc[UR20][R12.64+0x62], R180 ;  /* 0x000062b40c007986 */ /* 0x000fe8000c101514 */
[----:B------:R-:W-:Y:S04]  /*9480*/  STG.E.U16 desc[UR20][R28.64+0x60], R178 ;  /* 0x000060b21c007986 */ /* 0x000fe8000c101514 */
[----:B------:R-:W-:Y:S04]  /*9490*/  STG.E.U16 desc[UR20][R28.64+0x62], R176 ;  /* 0x000062b01c007986 */ /* 0x000fe8000c101514 */
[----:B------:R-:W-:Y:S01]  /*94a0*/  STG.E.U16 desc[UR20][R38.64+0x70], R179 ;  /* 0x000070b326007986 */ /* 0x000fe2000c101514 */
[----:B-1----:R-:W-:-:S03]  /*94b0*/  IMAD.WIDE R2, R4, -0x70, R12 ;  /* 0xffffff9004027825 */ /* 0x002fc600078e020c */
[----:B------:R-:W-:Y:S01]  /*94c0*/  STG.E.U16 desc[UR20][R38.64+0x72], R177 ;  /* 0x000072b126007986 */ /* 0x000fe2000c101514 */
[----:B------:R-:W-:-:S03]  /*94d0*/  IMAD.WIDE R4, R4, 0x70, R2 ;  /* 0x0000007004047825 */ /* 0x000fc600078e0202 */
[----:B------:R-:W-:Y:S04]  /*94e0*/  STG.E.U16 desc[UR20][R2.64+0x70], R172 ;  /* 0x000070ac02007986 */ /* 0x000fe8000c101514 */
[----:B------:R1:W-:Y:S04]  /*94f0*/  STG.E.U16 desc[UR20][R2.64+0x72], R174 ;  /* 0x000072ae02007986 */ /* 0x0003e8000c101514 */
[----:B------:R-:W-:Y:S04]  /*9500*/  STG.E.U16 desc[UR20][R4.64+0x70], R175 ;  /* 0x000070af04007986 */ /* 0x000fe8000c101514 */
[----:B------:R2:W-:Y:S01]  /*9510*/  STG.E.U16 desc[UR20][R4.64+0x72], R173 ;  /* 0x000072ad04007986 */ /* 0x0005e2000c101514 */
[----:B------:R-:W-:-:S03]  /*9520*/  IADD3 R6, P0, PT, R38, -0x80, RZ ;  /* 0xffffff8026067810 */ /* 0x000fc60007f1e0ff */
[----:B------:R-:W-:Y:S01]  /*9530*/  STL.64 [R1+0xc0], R12 ;  /* 0x0000c00c01007387 */ /* 0x000fe20000100a00 */
[----:B-1----:R-:W-:Y:S01]  /*9540*/  FADD.FTZ R2, R250, R0 ;  /* 0x00000000fa027221 */ /* 0x002fe20000010000 */
[----:B------:R-:W-:Y:S01]  /*9550*/  FADD.FTZ R0, R251, R8 ;  /* 0x00000008fb007221 */ /* 0x000fe20000010000 */
[----:B------:R-:W-:-:S03]  /*9560*/  FADD.FTZ R3, R243, R9 ;  /* 0x00000009f3037221 */ /* 0x000fc60000010000 */
[----:B------:R-:W-:Y:S01]  /*9570*/  FADD.FTZ R0, R37, R0 ;  /* 0x0000000025007221 */ /* 0x000fe20000010000 */
[----:B--2---:R-:W-:Y:S01]  /*9580*/  FADD.FTZ R5, R106, R10 ;  /* 0x0000000a6a057221 */ /* 0x004fe20000010000 */
[----:B------:R-:W-:Y:S01]  /*9590*/  FADD.FTZ R4, R107, R2 ;  /* 0x000000026b047221 */ /* 0x000fe20000010000 */
[----:B------:R-:W-:Y:S02]  /*95a0*/  FADD.FTZ R2, R242, R3 ;  /* 0x00000003f2027221 */ /* 0x000fe40000010000 */
[----:B------:R-:W-:Y:S01]  /*95b0*/  FADD.FTZ R5, R36, R5 ;  /* 0x0000000524057221 */ /* 0x000fe20000010000 */
[----:B------:R-:W-:Y:S01]  /*95c0*/  FADD.FTZ R3, R231, R0 ;  /* 0x00000000e7037221 */ /* 0x000fe20000010000 */
[----:B------:R-:W-:Y:S01]  /*95d0*/  FADD.FTZ R0, R228, R2 ;  /* 0x00000002e4007221 */ /* 0x000fe20000010000 */
[----:B------:R-:W-:Y:S01]  /*95e0*/  FADD.FTZ R4, R240, R4 ;  /* 0x00000004f0047221 */ /* 0x000fe20000010000 */
[----:B------:R-:W-:Y:S01]  /*95f0*/  FADD.FTZ R2, R252, R5 ;  /* 0x00000005fc027221 */ /* 0x000fe20000010000 */
[----:B------:R-:W-:Y:S01]  /*9600*/  STL [R1+0x18], R6 ;  /* 0x0000180601007387 */ /* 0x000fe20000100800 */
[----:B------:R-:W-:Y:S01]  /*9610*/  FADD.FTZ R3, R241, R3 ;  /* 0x00000003f1037221 */ /* 0x000fe20000010000 */
[----:B------:R-:W-:-:S02]  /*9620*/  FADD.FTZ R4, R230, R4 ;  /* 0x00000004e6047221 */ /* 0x000fc40000010000 */
[----:B------:R1:W-:Y:S04]  /*9630*/  STL [R1+0x148], R2 ;  /* 0x0001480201007387 */ /* 0x0003e80000100800 */
[----:B------:R2:W-:Y:S04]  /*9640*/  STL [R1+0x14c], R4 ;  /* 0x00014c0401007387 */ /* 0x0005e80000100800 */
[----:B------:R2:W-:Y:S04]  /*9650*/  STL [R1+0x150], R3 ;  /* 0x0001500301007387 */ /* 0x0005e80000100800 */
[----:B------:R2:W-:Y:S04]  /*9660*/  STG.E.U16 desc[UR20][R28.64+0x70], R105 ;  /* 0x000070691c007986 */ /* 0x0005e8000c101514 */
[----:B------:R2:W-:Y:S01]  /*9670*/  STG.E.U16 desc[UR20][R28.64+0x72], R104 ;  /* 0x000072681c007986 */ /* 0x0005e2000c101514 */
[----:B-1----:R-:W-:Y:S01]  /*9680*/  FADD.FTZ R2, R229, R0 ;  /* 0x00000000e5027221 */ /* 0x002fe20000010000 */
[----:B------:R-:W-:-:S04]  /*9690*/  IADD3.X R0, PT, PT, R39, -0x1, RZ, P0, !PT ;  /* 0xffffffff27007810 */ /* 0x000fc800007fe4ff */
[----:B------:R2:W-:Y:S04]  /*96a0*/  STL [R1+0x154], R2 ;  /* 0x0001540201007387 */ /* 0x0005e80000100800 */
[----:B------:R2:W-:Y:S01]  /*96b0*/  STL [R1+0x14], R0 ;  /* 0x0000140001007387 */ /* 0x0005e20000100800 */
[----:B------:R-:W-:Y:S01]  /*96c0*/  UMOV UR12, 0xffffffff ;  /* 0xffffffff000c7882 */ /* 0x000fe20000000000 */
[----:B------:R-:W-:Y:S05]  /*96d0*/  BRA.U !UP1, `(.L_x_639) ;  /* 0x0000010109587547 */ /* 0x000fea000b800000 */
[----:B------:R-:W3:Y:S01]  /*96e0*/  LDL.LU R239, [R1+0x80] ;  /* 0x0000800001ef7983 */ /* 0x000ee20000300800 */
[----:B------:R-:W-:Y:S01]  /*96f0*/  UIADD3 UR27, UPT, UPT, UR26, -0x2, URZ ;  /* 0xfffffffe1a1b7890 */ /* 0x000fe2000fffe0ff */
[----:B------:R-:W-:-:S04]  /*9700*/  DEPBAR.LE SB0, 0x0 ;  /* 0x000080000000791a */ /* 0x000fc80000000000 */
[----:B------:R-:W4:Y:S01]  /*9710*/  LDL R37, [R1+0x174] ;  /* 0x0001740001257983 */ /* 0x000f220000100800 */
[----:B------:R-:W1:Y:S03]  /*9720*/  LDCU UR4, c[0x0][0x440] ;  /* 0x00008800ff0477ac */ /* 0x000e660008000800 */
[----:B------:R-:W5:Y:S04]  /*9730*/  LDL.LU R249, [R1+0x7c] ;  /* 0x00007c0001f97983 */ /* 0x000f680000300800 */
[----:B------:R-:W3:Y:S04]  /*9740*/  LDL R106, [R1+0x170] ;  /* 0x00017000016a7983 */ /* 0x000ee80000100800 */
[----:B------:R-:W3:Y:S04]  /*9750*/  LDL R250, [R1+0x160] ;  /* 0x0001600001fa7983 */ /* 0x000ee80000100800 */
[----:B------:R-:W3:Y:S01]  /*9760*/  LDL R107, [R1+0x164] ;  /* 0x00016400016b7983 */ /* 0x000ee20000100800 */
[----:B------:R-:W2:Y:S01]  /*9770*/  S2R R36, SR_TID.X ;  /* 0x0000000000247919 */ /* 0x000ea20000002100 */
[----:B------:R-:W1:Y:S01]  /*9780*/  S2R R251, SR_TID.X ;  /* 0x0000000000fb7919 */ /* 0x000e620000002100 */
[----:B------:R-:W-:-:S04]  /*9790*/  UIMAD.WIDE.U32 UR36, UR27, UR14, URZ ;  /* 0x0000000e1b2472a5 */ /* 0x000fc8000f8e00ff */
[----:B------:R-:W-:-:S04]  /*97a0*/  USHF.L.U32 UR34, UR36, 0x6, URZ ;  /* 0x0000000624227899 */ /* 0x000fc800080006ff */
[----:B------:R-:W-:Y:S01]  /*97b0*/  ULEA UR34, UP0, UR14, UR34, 0x5 ;  /* 0x000000220e227291 */ /* 0x000fe2000f8028ff */
[----:B------:R-:W-:Y:S02]  /*97c0*/  IMAD.U32 R7, RZ, RZ, UR37 ;  /* 0x00000025ff077e24 */ /* 0x000fe4000f8e00ff */
[----:B------:R-:W-:-:S03]  /*97d0*/  IMAD.U32 R6, RZ, RZ, UR36 ;  /* 0x00000024ff067e24 */ /* 0x000fc6000f8e00ff */
[----:B------:R-:W-:Y:S01]  /*97e0*/  IMAD.U32 R7, RZ, RZ, UR34 ;  /* 0x00000022ff077e24 */ /* 0x000fe2000f8e00ff */
[----:B------:R-:W-:-:S04]  /*97f0*/  UIMAD UR27, UR27, UR15, UR37 ;  /* 0x0000000f1b1b72a4 */ /* 0x000fc8000f8e0225 */
[----:B------:R-:W-:Y:S01]  /*9800*/  USHF.L.U64.HI UR5, UR36, 0x6, UR27 ;  /* 0x0000000624057899 */ /* 0x000fe2000801021b */
[----:B--2---:R-:W-:Y:S02]  /*9810*/  IMAD.SHL.U32 R248, R36, 0x20, RZ ;  /* 0x0000002024f87824 */ /* 0x004fe400078e00ff */
[----:B-1----:R-:W-:-:S05]  /*9820*/  IMAD.SHL.U32 R36, R251, 0x10, RZ ;  /* 0x00000010fb247824 */ /* 0x002fca00078e00ff */
[----:B------:R-:W-:Y:S01]  /*9830*/  LOP3.LUT R36, R36, 0x100, RZ, 0xc0, !PT ;  /* 0x0000010024247812 */ /* 0x000fe200078ec0ff */
[----:B------:R-:W-:-:S03]  /*9840*/  ULEA.HI.X UR5, UR14, UR5, UR15, 0x5, UP0 ;  /* 0x000000050e057291 */ /* 0x000fc600080f2c0f */
[----:B------:R-:W-:Y:S01]  /*9850*/  LOP3.LUT R36, R36, 0x20, R248, 0xf8, !PT ;  /* 0x0000002024247812 */ /* 0x000fe200078ef8f8 */
[----:B------:R-:W-:Y:S01]  /*9860*/  IMAD.SHL.U32 R248, R251, 0x8, RZ ;  /* 0x00000008fbf87824 */ /* 0x000fe200078e00ff */
[----:B------:R-:W-:Y:S01]  /*9870*/  SHF.R.U32.HI R209, RZ, 0x1, R251 ;  /* 0x00000001ffd17819 */ /* 0x000fe200000116fb */
[----:B------:R-:W-:-:S03]  /*9880*/  IMAD.U32 R0, RZ, RZ, UR27 ;  /* 0x0000001bff007e24 */ /* 0x000fc6000f8e00ff */
[----:B------:R-:W-:Y:S01]  /*9890*/  LOP3.LUT R248, R248, 0x18, RZ, 0xc0, !PT ;  /* 0x00000018f8f87812 */ /* 0x000fe200078ec0ff */
[----:B------:R-:W-:Y:S01]  /*98a0*/  IMAD.U32 R8, RZ, RZ, UR5 ;  /* 0x00000005ff087e24 */ /* 0x000fe2000f8e00ff */
[----:B------:R-:W-:Y:S01]  /*98b0*/  LOP3.LUT R3, R209, 0x8, RZ, 0xc0, !PT ;  /* 0x00000008d1037812 */ /* 0x000fe200078ec0ff */
[----:B------:R-:W-:Y:S01]  /*98c0*/  BAR.SYNC.DEFER_BLOCKING 0x0 ;  /* 0x0000000000007b1d */ /* 0x000fe20000010000 */
[----:B------:R-:W-:Y:S02]  /*98d0*/  ISETP.GE.AND P2, PT, R248, UR4, PT ;  /* 0x00000004f8007c0c */ /* 0x000fe4000bf46270 */
[-C--:B----4-:R-:W-:Y:S02]  /*98e0*/  LEA R4, P1, R6, R37.reuse, 0x7 ;  /* 0x0000002506047211 */ /* 0x090fe400078238ff */
[----:B------:R-:W-:Y:S02]  /*98f0*/  LEA R2, P0, R7, R37, 0x1 ;  /* 0x0000002507027211 */ /* 0x000fe400078008ff */
[----:B------:R-:W1:Y:S01]  /*9900*/  S2R R37, SR_TID.X ;  /* 0x0000000000257919 */ /* 0x000e620000002100 */
[----:B-----5:R-:W-:-:S02]  /*9910*/  LOP3.LUT R218, R249, R3, RZ, 0x3c, !PT ;  /* 0x00000003f9da7212 */ /* 0x020fc400078e3cff */
[-C--:B---3--:R-:W-:Y:S02]  /*9920*/  LEA.HI.X R5, R6, R106.reuse, R0, 0x7, P1 ;  /* 0x0000006a06057211 */ /* 0x088fe400008f3c00 */
[----:B------:R-:W-:Y:S02]  /*9930*/  LEA.HI.X R3, R7, R106, R8, 0x1, P0 ;  /* 0x0000006a07037211 */ /* 0x000fe400000f0c08 */
[----:B------:R-:W-:Y:S01]  /*9940*/  ISETP.GE.AND P1, PT, R250, UR4, PT ;  /* 0x00000004fa007c0c */ /* 0x000fe2000bf26270 */
[----:B------:R-:W-:Y:S01]  /*9950*/  @!PT LDS RZ, [RZ] ;  /* 0x00000000fffff984 */ /* 0x000fe20000000800 */
[----:B------:R-:W-:Y:S01]  /*9960*/  @!PT LDS RZ, [RZ] ;  /* 0x00000000fffff984 */ /* 0x000fe20000000800 */
[----:B------:R-:W-:Y:S01]  /*9970*/  @!PT LDS RZ, [RZ] ;  /* 0x00000000fffff984 */ /* 0x000fe20000000800 */
[----:B------:R-:W-:Y:S01]  /*9980*/  @!P2 LDGSTS.E.BYPASS.LTC128B.128 [R217+0x9000], desc[UR20][R4.64] ;  /* 0x0900000004d9afae */ /* 0x000fe2000b981a14 */
[----:B------:R-:W-:-:S03]  /*9990*/  ISETP.GE.AND P0, PT, R107, UR4, PT ;  /* 0x000000046b007c0c */ /* 0x000fc6000bf06270 */
[----:B------:R-:W-:Y:S01]  /*99a0*/  @P2 STS.128 [R217+0x9000], RZ ;  /* 0x009000ffd9002388 */ /* 0x000fe20000000c00 */
[----:B------:R-:W-:-:S07]  /*99b0*/  LOP3.LUT R36, R36, R239, RZ, 0xfc, !PT ;  /* 0x000000ef24247212 */ /* 0x000fce00078efcff */
[----:B------:R-:W-:Y:S01]  /*99c0*/  @!PT LDS RZ, [RZ] ;  /* 0x00000000fffff984 */ /* 0x000fe20000000800 */
[----:B------:R-:W-:Y:S01]  /*99d0*/  @!PT LDS RZ, [RZ] ;  /* 0x00000000fffff984 */ /* 0x000fe20000000800 */
[----:B------:R-:W-:Y:S01]  /*99e0*/  @!PT LDS RZ, [RZ] ;  /* 0x00000000fffff984 */ /* 0x000fe20000000800 */
[----:B------:R-:W-:Y:S01]  /*99f0*/  @!P1 LDGSTS.E.BYPASS.LTC128B.128 [R217+0xa000], desc[UR20][R4.64+0x40] ;  /* 0x0a00004004d99fae */ /* 0x000fe2000b981a14 */
[----:B-1----:R-:W-:-:S03]  /*9a00*/  IMAD.SHL.U32 R37, R37, 0x20, RZ ;  /* 0x0000002025257824 */ /* 0x002fc600078e00ff */
[----:B------:R-:W-:Y:S02]  /*9a10*/  @P1 STS.128 [R217+0xa000], RZ ;  /* 0x00a000ffd9001388 */ /* 0x000fe40000000c00 */
[----:B------:R-:W-:Y:S02]  /*9a20*/  LOP3.LUT R0, R211, 0x120, R37, 0xf8, !PT ;  /* 0x00000120d3007812 */ /* 0x000fe400078ef825 */
[----:B------:R-:W-:Y:S01]  /*9a30*/  @!PT LDS RZ, [RZ] ;  /* 0x00000000fffff984 */ /* 0x000fe20000000800 */
[----:B------:R-:W-:Y:S01]  /*9a40*/  @!PT LDS RZ, [RZ] ;  /* 0x00000000fffff984 */ /* 0x000fe20000000800 */
[----:B------:R-:W-:Y:S01]  /*9a50*/  @!PT LDS RZ, [RZ] ;  /* 0x00000000fffff984 */ /* 0x000fe20000000800 */
[----:B------:R1:W-:Y:S02]  /*9a60*/  @!P0 LDGSTS.E.BYPASS.LTC128B.128 [R217+0xb000], desc[UR20][R4.64+0x80] ;  /* 0x0b00008004d98fae */ /* 0x0003e4000b981a14 */
[----:B------:R-:W-:Y:S02]  /*9a70*/  LOP3.LUT R0, R0, R218, RZ, 0xfc, !PT ;  /* 0x000000da00007212 */ /* 0x000fe400078efcff */
[----:B------:R-:W-:Y:S01]  /*9a80*/  @P0 STS.128 [R217+0xb000], RZ ;  /* 0x00b000ffd9000388 */ /* 0x000fe20000000c00 */
[----:B------:R-:W-:Y:S02]  /*9a90*/  LEA R36, R36, UR9, 0x1 ;  /* 0x0000000924247c11 */ /* 0x000fe4000f8e08ff */
[----:B------:R-:W-:Y:S01]  /*9aa0*/  LEA R208, R0, UR9, 0x1 ;  /* 0x0000000900d07c11 */ /* 0x000fe2000f8e08ff */
        /* <DEDUP_REMOVED lines=19> */
[----:B------:R-:W2:Y:S04]  /*9be0*/  LDSM.16.M88.4 R12, [R208] ;  /* 0x00000000d00c783b */ /* 0x000ea80000000200 */
[----:B------:R-:W2:Y:S01]  /*9bf0*/  LDSM.16.M88.4 R24, [R36+0x6c00] ;  /* 0x006c00002418783b */ /* 0x000ea20000000200 */
[----:B------:R-:W-:-:S03]  /*9c00*/  IMAD.MOV.U32 R107, RZ, RZ, 0x20 ;  /* 0x00000020ff6b7424 */ /* 0x000fc600078e00ff */
[----:B------:R-:W0:Y:S02]  /*9c10*/  LDGDEPBAR ;  /* 0x00000000000079af */ /* 0x000e240000000000 */
[----:B------:R-:W-:-:S05]  /*9c20*/  SEL R107, R107, 0xffffffe0, !P6 ;  /* 0xffffffe06b6b7807 */ /* 0x000fca0007000000 */
[C---:B------:R-:W-:Y:S02]  /*9c30*/  IMAD.IADD R37, R107.reuse, 0x1, R36 ;  /* 0x000000016b257824 */ /* 0x040fe400078e0224 */
[----:B------:R-:W-:-:S03]  /*9c40*/  IMAD.IADD R252, R107, 0x1, R208 ;  /* 0x000000016bfc7824 */ /* 0x000fc600078e02d0 */
[----:B------:R-:W-:Y:S04]  /*9c50*/  LDSM.16.M88.4 R20, [R37+0x6000] ;  /* 0x006000002514783b */ /* 0x000fe80000000200 */
[----:B-1----:R-:W1:Y:S04]  /*9c60*/  LDSM.16.M88.4 R4, [R252+0x1000] ;  /* 0x00100000fc04783b */ /* 0x002e680000000200 */
[----:B------:R-:W1:Y:S04]  /*9c70*/  LDSM.16.M88.4 R52, [R37+0x6800] ;  /* 0x006800002534783b */ /* 0x000e680000000200 */
[----:B------:R-:W1:Y:S04]  /*9c80*/  LDSM.16.M88.4 R56, [R37+0x6400] ;  /* 0x006400002538783b */ /* 0x000e680000000200 */
[----:B------:R-:W1:Y:S04]  /*9c90*/  LDSM.16.M88.4 R48, [R37+0x6c00] ;  /* 0x006c00002530783b */ /* 0x000e680000000200 */
[----:B------:R-:W1:Y:S01]  /*9ca0*/  LDSM.16.M88.4 R16, [R252] ;  /* 0x00000000fc10783b */ /* 0x000e620000000200 */
[C---:B---3--:R-:W-:Y:S08]  /*9cb0*/  HMMA.16816.F32 R104, R8.reuse, R40, RZ ;  /* 0x000000280868723c */ /* 0x048ff000000018ff */
[C---:B----4-:R-:W-:Y:S08]  /*9cc0*/  HMMA.16816.F32 R60, R8.reuse, R28, RZ ;  /* 0x0000001c083c723c */ /* 0x050ff000000018ff */
[----:B-----5:R-:W-:Y:S08]  /*9cd0*/  HMMA.16816.F32 R64, R8, R32, RZ ;  /* 0x000000200840723c */ /* 0x020ff000000018ff */
[----:B--2---:R-:W-:Y:S08]  /*9ce0*/  HMMA.16816.F32 R200, R12, R40, RZ ;  /* 0x000000280cc8723c */ /* 0x004ff000000018ff */
[C---:B------:R-:W-:Y:S08]  /*9cf0*/  HMMA.16816.F32 R172, R8.reuse, R24, RZ ;  /* 0x0000001808ac723c */ /* 0x040ff000000018ff */
[C---:B------:R-:W-:Y:S08]  /*9d00*/  HMMA.16816.F32 R184, R8.reuse, R42, RZ ;  /* 0x0000002a08b8723c */ /* 0x040ff000000018ff */
[C---:B------:R-:W-:Y:S08]  /*9d10*/  HMMA.16816.F32 R180, R8.reuse, R34, RZ ;  /* 0x0000002208b4723c */ /* 0x040ff000000018ff */
[C---:B------:R-:W-:Y:S08]  /*9d20*/  HMMA.16816.F32 R176, R8.reuse, R30, RZ ;  /* 0x0000001e08b0723c */ /* 0x040ff000000018ff */
[----:B------:R-:W-:Y:S08]  /*9d30*/  HMMA.16816.F32 R8, R8, R26, RZ ;  /* 0x0000001a0808723c */ /* 0x000ff000000018ff */
[----:B------:R-:W-:Y:S08]  /*9d40*/  HMMA.16816.F32 R40, R12, R42, RZ ;  /* 0x0000002a0c28723c */ /* 0x000ff000000018ff */
[C---:B-1----:R-:W-:Y:S08]  /*9d50*/  HMMA.16816.F32 R232, R4.reuse, R20, R104 ;  /* 0x0000001404e8723c */ /* 0x042ff00000001868 */
[----:B------:R-:W-:Y:S08]  /*9d60*/  HMMA.16816.F32 R224, R4, R52, R60 ;  /* 0x0000003404e0723c */ /* 0x000ff0000000183c */
[----:B------:R-:W-:Y:S08]  /*9d70*/  HMMA.16816.F32 R196, R12, R32, RZ ;  /* 0x000000200cc4723c */ /* 0x000ff000000018ff */
[C---:B------:R-:W-:Y:S08]  /*9d80*/  HMMA.16816.F32 R228, R4.reuse, R56, R64 ;  /* 0x0000003804e4723c */ /* 0x040ff00000001840 */
[----:B------:R-:W-:Y:S08]  /*9d90*/  HMMA.16816.F32 R104, R4, R48, R172 ;  /* 0x000000300468723c */ /* 0x000ff000000018ac */
[C---:B------:R-:W-:Y:S08]  /*9da0*/  HMMA.16816.F32 R60, R12.reuse, R34, RZ ;  /* 0x000000220c3c723c */ /* 0x040ff000000018ff */
[C---:B------:R-:W-:Y:S08]  /*9db0*/  HMMA.16816.F32 R192, R12.reuse, R28, RZ ;  /* 0x0000001c0cc0723c */ /* 0x040ff000000018ff */
[----:B------:R-:W-:Y:S08]  /*9dc0*/  HMMA.16816.F32 R188, R12, R24, RZ ;  /* 0x000000180cbc723c */ /* 0x000ff000000018ff */
[C---:B------:R-:W-:Y:S08]  /*9dd0*/  HMMA.16816.F32 R184, R4.reuse, R22, R184 ;  /* 0x0000001604b8723c */ /* 0x040ff000000018b8 */
[C---:B------:R-:W-:Y:S08]  /*9de0*/  HMMA.16816.F32 R220, R4.reuse, R58, R180 ;  /* 0x0000003a04dc723c */ /* 0x040ff000000018b4 */
[C---:B------:R-:W-:Y:S08]  /*9df0*/  HMMA.16816.F32 R172, R4.reuse, R54, R176 ;  /* 0x0000003604ac723c */ /* 0x040ff000000018b0 */
[----:B------:R-:W-:Y:S01]  /*9e00*/  HMMA.16816.F32 R212, R4, R50, R8 ;  /* 0x0000003204d4723c */ /* 0x000fe20000001808 */
[----:B------:R-:W-:Y:S04]  /*9e10*/  LDSM.16.M88.4 R4, [R208+0x3000] ;  /* 0x00300000d004783b */ /* 0x000fe80000000200 */
[----:B------:R-:W-:Y:S03]  /*9e20*/  LDSM.16.M88.4 R8, [R208+0x2000] ;  /* 0x00200000d008783b */ /* 0x000fe60000000200 */
[C---:B------:R-:W-:Y:S01]  /*9e30*/  HMMA.16816.F32 R64, R12.reuse, R30, RZ ;  /* 0x0000001e0c40723c */ /* 0x040fe200000018ff */
[----:B------:R-:W-:Y:S07]  /*9e40*/  LDSM.16.M88.4 R28, [R36+0x7800] ;  /* 0x00780000241c783b */ /* 0x000fee0000000200 */
[----:B------:R-:W-:Y:S01]  /*9e50*/  HMMA.16816.F32 R32, R12, R26, RZ ;  /* 0x0000001a0c20723c */ /* 0x000fe200000018ff */
        /* <DEDUP_REMOVED lines=8> */
[C---:B------:R-:W-:Y:S08]  /*9ee0*/  HMMA.16816.F32 R236, R16.reuse, R48, R188 ;  /* 0x0000003010ec723c */ /* 0x040ff000000018bc */
[----:B------:R-:W-:Y:S08]  /*9ef0*/  HMMA.16816.F32 R204, R16, R54, R64 ;  /* 0x0000003610cc723c */ /* 0x000ff00000001840 */
        /* <DEDUP_REMOVED lines=11> */
[----:B------:R-:W1:Y:S04]  /*9fb0*/  LDSM.16.M88.4 R20, [R37+0x7000] ;  /* 0x007000002514783b */ /* 0x000e680000000200 */
[----:B------:R-:W-:Y:S03]  /*9fc0*/  LDSM.16.M88.4 R40, [R37+0x7800] ;  /* 0x007800002528783b */ /* 0x000fe60000000200 */
[----:B------:R-:W-:Y:S01]  /*9fd0*/  HMMA.16816.F32 R192, R16, R50, R32 ;  /* 0x0000003210c0723c */ /* 0x000fe20000001820 */
[----:B------:R-:W2:Y:S04]  /*9fe0*/  LDSM.16.M88.4 R16, [R37+0x7400] ;  /* 0x007400002510783b */ /* 0x000ea80000000200 */
[----:B------:R-:W3:Y:S03]  /*9ff0*/  LDSM.16.M88.4 R32, [R37+0x7c00] ;  /* 0x007c00002520783b */ /* 0x000ee60000000200 */
[C---:B------:R-:W-:Y:S08]  /*a000*/  HMMA.16816.F32 R48, R8.reuse, R12, R196 ;  /* 0x0000000c0830723c */ /* 0x040ff000000018c4 */
[C---:B------:R-:W-:Y:S01]  /*a010*/  HMMA.16816.F32 R56, R8.reuse, R14, R56 ;  /* 0x0000000e0838723c */ /* 0x040fe20000001838 */
[----:B------:R-:W4:Y:S07]  /*a020*/  LDSM.16.M88.4 R12, [R252+0x2000] ;  /* 0x00200000fc0c783b */ /* 0x000f2e0000000200 */
[----:B------:R-:W-:Y:S08]  /*a030*/  HMMA.16816.F32 R200, R8, R26, R192 ;  /* 0x0000001a08c8723c */ /* 0x000ff000000018c0 */
[C---:B-1----:R-:W-:Y:S08]  /*a040*/  HMMA.16816.F32 R192, R4.reuse, R22, R184 ;  /* 0x0000001604c0723c */ /* 0x042ff000000018b8 */
[C---:B------:R-:W-:Y:S08]  /*a050*/  HMMA.16816.F32 R196, R4.reuse, R20, R188 ;  /* 0x0000001404c4723c */ /* 0x040ff000000018bc */
[C---:B--2---:R-:W-:Y:S08]  /*a060*/  HMMA.16816.F32 R184, R4.reuse, R18, R176 ;  /* 0x0000001204b8723c */ /* 0x044ff000000018b0 */
[C---:B------:R-:W-:Y:S08]  /*a070*/  HMMA.16816.F32 R188, R4.reuse, R16, R180 ;  /* 0x0000001004bc723c */ /* 0x040ff000000018b4 */
[----:B------:R-:W-:Y:S08]  /*a080*/  HMMA.16816.F32 R176, R4, R42, R172 ;  /* 0x0000002a04b0723c */ /* 0x000ff000000018ac */
[----:B------:R-:W-:Y:S01]  /*a090*/  HMMA.16816.F32 R236, R8, R24, R236 ;  /* 0x0000001808ec723c */ /* 0x000fe200000018ec */
[----:B------:R-:W-:Y:S07]  /*a0a0*/  LDSM.16.M88.4 R24, [R36+0x8000] ;  /* 0x008000002418783b */ /* 0x000fee0000000200 */
[C---:B---3--:R-:W-:Y:S08]  /*a0b0*/  HMMA.16816.F32 R220, R4.reuse, R32, R104 ;  /* 0x0000002004dc723c */ /* 0x048ff00000001868 */
[C---:B------:R-:W-:Y:S08]  /*a0c0*/  HMMA.16816.F32 R180, R4.reuse, R40, R224 ;  /* 0x0000002804b4723c */ /* 0x040ff000000018e0 */
[----:B------:R-:W-:Y:S01]  /*a0d0*/  HMMA.16816.F32 R172, R4, R34, R64 ;  /* 0x0000002204ac723c */ /* 0x000fe20000001840 */
[----:B------:R-:W1:Y:S07]  /*a0e0*/  LDSM.16.M88.4 R4, [R208+0x5000] ;  /* 0x00500000d004783b */ /* 0x000e6e0000000200 */
[C---:B----4-:R-:W-:Y:S08]  /*a0f0*/  HMMA.16816.F32 R104, R12.reuse, R20, R60 ;  /* 0x000000140c68723c */ /* 0x050ff0000000183c */
[C---:B------:R-:W-:Y:S01]  /*a100*/  HMMA.16816.F32 R60, R12.reuse, R22, R52 ;  /* 0x000000160c3c723c */ /* 0x040fe20000001834 */
[----:B------:R-:W2:Y:S07]  /*a110*/  LDSM.16.M88.4 R20, [R36+0x8400] ;  /* 0x008400002414783b */ /* 0x000eae0000000200 */
[C---:B------:R-:W-:Y:S08]  /*a120*/  HMMA.16816.F32 R52, R12.reuse, R16, R48 ;  /* 0x000000100c34723c */ /* 0x040ff00000001830 */
[----:B------:R-:W-:Y:S01]  /*a130*/  HMMA.16816.F32 R56, R12, R18, R56 ;  /* 0x000000120c38723c */ /* 0x000fe20000001838 */
[----:B------:R-:W3:Y:S07]  /*a140*/  LDSM.16.M88.4 R16, [R36+0x8800] ;  /* 0x008800002410783b */ /* 0x000eee0000000200 */
[C---:B------:R-:W-:Y:S08]  /*a150*/  HMMA.16816.F32 R212, R8.reuse, R28, R240 ;  /* 0x0000001c08d4723c */ /* 0x040ff000000018f0 */
[----:B------:R-:W-:Y:S01]  /*a160*/  HMMA.16816.F32 R204, R8, R30, R204 ;  /* 0x0000001e08cc723c */ /* 0x000fe200000018cc */
[----:B------:R-:W4:Y:S04]  /*a170*/  LDSM.16.M88.4 R28, [R36+0x8c00] ;  /* 0x008c0000241c783b */ /* 0x000f280000000200 */
[----:B------:R-:W5:Y:S03]  /*a180*/  LDSM.16.M88.4 R8, [R208+0x4000] ;  /* 0x00400000d008783b */ /* 0x000f660000000200 */
[C---:B------:R-:W-:Y:S08]  /*a190*/  HMMA.16816.F32 R64, R12.reuse, R32, R236 ;  /* 0x000000200c40723c */ /* 0x040ff000000018ec */
[C---:B------:R-:W-:Y:S08]  /*a1a0*/  HMMA.16816.F32 R48, R12.reuse, R40, R212 ;  /* 0x000000280c30723c */ /* 0x040ff000000018d4 */
[C---:B------:R-:W-:Y:S08]  /*a1b0*/  HMMA.16816.F32 R40, R12.reuse, R42, R204 ;  /* 0x0000002a0c28723c */ /* 0x040ff000000018cc */
[----:B------:R-:W-:Y:S08]  /*a1c0*/  HMMA.16816.F32 R12, R12, R34, R200 ;  /* 0x000000220c0c723c */ /* 0x000ff000000018c8 */
[C---:B-1----:R-:W-:Y:S08]  /*a1d0*/  HMMA.16816.F32 R200, R4.reuse, R24, R196 ;  /* 0x0000001804c8723c */ /* 0x042ff000000018c4 */
[C---:B------:R-:W-:Y:S08]  /*a1e0*/  HMMA.16816.F32 R196, R4.reuse, R26, R192 ;  /* 0x0000001a04c4723c */ /* 0x040ff000000018c0 */
[C---:B--2---:R-:W-:Y:S08]  /*a1f0*/  HMMA.16816.F32 R192, R4.reuse, R20, R188 ;  /* 0x0000001404c0723c */ /* 0x044ff000000018bc */
[C---:B------:R-:W-:Y:S08]  /*a200*/  HMMA.16816.F32 R188, R4.reuse, R22, R184 ;  /* 0x0000001604bc723c */ /* 0x040ff000000018b8 */
[C---:B---3--:R-:W-:Y:S08]  /*a210*/  HMMA.16816.F32 R184, R4.reuse, R16, R180 ;  /* 0x0000001004b8723c */ /* 0x048ff000000018b4 */
[C---:B------:R-:W-:Y:S08]  /*a220*/  HMMA.16816.F32 R180, R4.reuse, R18, R176 ;  /* 0x0000001204b4723c */ /* 0x040ff000000018b0 */
[C---:B----4-:R-:W-:Y:S08]  /*a230*/  HMMA.16816.F32 R176, R4.reuse, R28, R220 ;  /* 0x0000001c04b0723c */ /* 0x050ff000000018dc */
[----:B------:R-:W-:Y:S01]  /*a240*/  HMMA.16816.F32 R172, R4, R30, R172 ;  /* 0x0000001e04ac723c */ /* 0x000fe200000018ac */
[----:B------:R-:W-:Y:S07]  /*a250*/  LDSM.16.M88.4 R4, [R252+0x5000] ;  /* 0x00500000fc04783b */ /* 0x000fee0000000200 */
[C---:B-----5:R-:W-:Y:S08]  /*a260*/  HMMA.16816.F32 R104, R8.reuse, R24, R104 ;  /* 0x000000180868723c */ /* 0x060ff00000001868 */
[C---:B------:R-:W-:Y:S01]  /*a270*/  HMMA.16816.F32 R60, R8.reuse, R26, R60 ;  /* 0x0000001a083c723c */ /* 0x040fe2000000183c */
[----:B------:R-:W1:Y:S07]  /*a280*/  LDSM.16.M88.4 R24, [R37+0x8000] ;  /* 0x008000002518783b */ /* 0x000e6e0000000200 */
[C---:B------:R-:W-:Y:S08]  /*a290*/  HMMA.16816.F32 R52, R8.reuse, R20, R52 ;  /* 0x000000140834723c */ /* 0x040ff00000001834 */
[C---:B------:R-:W-:Y:S01]  /*a2a0*/  HMMA.16816.F32 R56, R8.reuse, R22, R56 ;  /* 0x000000160838723c */ /* 0x040fe20000001838 */
[----:B------:R-:W2:Y:S07]  /*a2b0*/  LDSM.16.M88.4 R20, [R37+0x8400] ;  /* 0x008400002514783b */ /* 0x000eae0000000200 */
[C---:B------:R-:W-:Y:S08]  /*a2c0*/  HMMA.16816.F32 R32, R8.reuse, R28, R64 ;  /* 0x0000001c0820723c */ /* 0x040ff00000001840 */
[C---:B------:R-:W-:Y:S08]  /*a2d0*/  HMMA.16816.F32 R48, R8.reuse, R16, R48 ;  /* 0x000000100830723c */ /* 0x040ff00000001830 */
[C---:B------:R-:W-:Y:S01]  /*a2e0*/  HMMA.16816.F32 R40, R8.reuse, R18, R40 ;  /* 0x000000120828723c */ /* 0x040fe20000001828 */
[----:B------:R-:W3:Y:S07]  /*a2f0*/  LDSM.16.M88.4 R16, [R37+0x8800] ;  /* 0x008800002510783b */ /* 0x000eee0000000200 */
[----:B------:R-:W-:Y:S01]  /*a300*/  HMMA.16816.F32 R28, R8, R30, R12 ;  /* 0x0000001e081c723c */ /* 0x000fe2000000180c */
[----:B------:R-:W4:Y:S04]  /*a310*/  LDSM.16.M88.4 R12, [R37+0x8c00] ;  /* 0x008c0000250c783b */ /* 0x000f280000000200 */
[----:B------:R-:W5:Y:S01]  /*a320*/  LDSM.16.M88.4 R8, [R252+0x4000] ;  /* 0x00400000fc08783b */ /* 0x000f620000000200 */
[----:B------:R-:W-:-:S04]  /*a330*/  DEPBAR.LE SB0, 0x0 ;  /* 0x000080000000791a */ /* 0x000fc80000000000 */
[C---:B-1----:R-:W-:Y:S08]  /*a340*/  HMMA.16816.F32 R204, R4.reuse, R24, R200 ;  /* 0x0000001804cc723c */ /* 0x042ff000000018c8 */
[C---:B------:R-:W-:Y:S08]  /*a350*/  HMMA.16816.F32 R200, R4.reuse, R26, R196 ;  /* 0x0000001a04c8723c */ /* 0x040ff000000018c4 */
[C---:B--2---:R-:W-:Y:S08]  /*a360*/  HMMA.16816.F32 R196, R4.reuse, R20, R192 ;  /* 0x0000001404c4723c */ /* 0x044ff000000018c0 */
[----:B------:R-:W-:Y:S01]  /*a370*/  HMMA.16816.F32 R192, R4, R22, R188 ;  /* 0x0000001604c0723c */ /* 0x000fe200000018bc */
[----:B------:R-:W-:-:S07]  /*a380*/  UISETP.GE.U32.AND UP1, UPT, UR26, 0x3, UPT ;  /* 0x000000031a00788c */ /* 0x000fce000bf26070 */
[C---:B---3--:R-:W-:Y:S08]  /*a390*/  HMMA.16816.F32 R188, R4.reuse, R16, R184 ;  /* 0x0000001004bc723c */ /* 0x048ff000000018b8 */
[C---:B------:R-:W-:Y:S08]  /*a3a0*/  HMMA.16816.F32 R212, R4.reuse, R18, R180 ;  /* 0x0000001204d4723c */ /* 0x040ff000000018b4 */
[C---:B----4-:R-:W-:Y:S08]  /*a3b0*/  HMMA.16816.F32 R220, R4.reuse, R12, R176 ;  /* 0x0000000c04dc723c */ /* 0x050ff000000018b0 */
[----:B------:R-:W-:Y:S08]  /*a3c0*/  HMMA.16816.F32 R224, R4, R14, R172 ;  /* 0x0000000e04e0723c */ /* 0x000ff000000018ac */
        /* <DEDUP_REMOVED lines=10> */
[----:B------:R-:W2:Y:S04]  /*a470*/  LDL R249, [R1+0x16c] ;  /* 0x00016c0001f97983 */ /* 0x000ea80000100800 */
[----:B------:R-:W3:Y:S01]  /*a480*/  LDL R250, [R1+0x168] ;  /* 0x0001680001fa7983 */ /* 0x000ee20000100800 */
[----:B------:R-:W-:Y:S01]  /*a490*/  UIADD3 UR5, UPT, UPT, UR26, -0x3, URZ ;  /* 0xfffffffd1a057890 */ /* 0x000fe2000fffe0ff */
[----:B------:R-:W-:Y:S03]  /*a4a0*/  BSSY.RECONVERGENT B0, `(.L_x_641) ;  /* 0x0000031000007945 */ /* 0x000fe60003800200 */
[----:B------:R-:W-:-:S04]  /*a4b0*/  UIMAD.WIDE.U32 UR34, UR5, UR16, URZ ;  /* 0x00000010052272a5 */ /* 0x000fc8000f8e00ff */
[----:B------:R-:W-:Y:S02]  /*a4c0*/  USHF.L.U32 UR27, UR34, 0x6, URZ ;  /* 0x00000006221b7899 */ /* 0x000fe400080006ff */
[----:B------:R-:W-:Y:S01]  /*a4d0*/  UIMAD UR5, UR5, UR17, UR35 ;  /* 0x00000011050572a4 */ /* 0x000fe2000f8e0223 */
[----:B------:R-:W-:Y:S01]  /*a4e0*/  IMAD.U32 R0, RZ, RZ, UR34 ;  /* 0x00000022ff007e24 */ /* 0x000fe2000f8e00ff */
[----:B------:R-:W-:Y:S01]  /*a4f0*/  ULEA UR27, UP0, UR16, UR27, 0x5 ;  /* 0x0000001b101b7291 */ /* 0x000fe2000f8028ff */
[----:B------:R-:W-:Y:S01]  /*a500*/  IMAD.U32 R3, RZ, RZ, UR34 ;  /* 0x00000022ff037e24 */ /* 0x000fe2000f8e00ff */
[----:B------:R-:W-:-:S04]  /*a510*/  USHF.L.U64.HI UR4, UR34, 0x6, UR5 ;  /* 0x0000000622047899 */ /* 0x000fc80008010205 */
[----:B------:R-:W-:Y:S01]  /*a520*/  ULEA.HI.X UR4, UR16, UR4, UR17, 0x5, UP0 ;  /* 0x0000000410047291 */ /* 0x000fe200080f2c11 */
[----:B------:R-:W-:Y:S02]  /*a530*/  IMAD.U32 R2, RZ, RZ, UR27 ;  /* 0x0000001bff027e24 */ /* 0x000fe4000f8e00ff */
[----:B------:R-:W-:-:S03]  /*a540*/  IMAD.U32 R7, RZ, RZ, UR27 ;  /* 0x0000001bff077e24 */ /* 0x000fc6000f8e00ff */
[----:B------:R-:W-:Y:S02]  /*a550*/  MOV R6, UR4 ;  /* 0x0000000400067c02 */ /* 0x000fe40008000f00 */
[-C--:B--2---:R-:W-:Y:S02]  /*a560*/  LEA R4, P4, R0, R249.reuse, 0x7 ;  /* 0x000000f900047211 */ /* 0x084fe400078838ff */
[----:B------:R-:W-:Y:S02]  /*a570*/  MOV R0, UR5 ;  /* 0x0000000500007c02 */ /* 0x000fe40008000f00 */
[----:B------:R-:W-:Y:S02]  /*a580*/  LEA R2, P3, R2, R249, 0x1 ;  /* 0x000000f902027211 */ /* 0x000fe400078608ff */
[-C--:B---3--:R-:W-:Y:S02]  /*a590*/  LEA.HI.X R5, R3, R250.reuse, R0, 0x7, P4 ;  /* 0x000000fa03057211 */ /* 0x088fe400020f3c00 */
        /* <DEDUP_REMOVED lines=32> */
.L_x_642:
[----:B------:R2:W-:Y:S02]  /*a7a0*/  STS.128 [R217+0x8800], RZ ;  /* 0x008800ffd9007388 */ /* 0x0005e40000000c00 */
.L_x_643:
[----:B------:R-:W-:Y:S05]  /*a7b0*/  BSYNC.RECONVERGENT B0 ;  /* 0x0000000000007941 */ /* 0x000fea0003800200 */
.L_x_641:
[----:B------:R-:W0:Y:S02]  /*a7c0*/  LDGDEPBAR ;  /* 0x00000000000079af */ /* 0x000e240000000000 */
.L_x_640:
[----:B------:R-:W-:Y:S04]  /*a7d0*/  STL [R1+0x1d8], R228 ;  /* 0x0001d8e401007387 */ /* 0x000fe80000100800 */
[----:B------:R4:W-:Y:S04]  /*a7e0*/  STL.64 [R1+0x1c8], R38 ;  /* 0x0001c82601007387 */ /* 0x0009e80000100a00 */
[----:B------:R-:W-:Y:S04]  /*a7f0*/  STL [R1+0x194], R252 ;  /* 0x000194fc01007387 */ /* 0x000fe80000100800 */
[----:B------:R-:W-:Y:S04]  /*a800*/  STL [R1+0x190], R217 ;  /* 0x000190d901007387 */ /* 0x000fe80000100800 */
[----:B------:R-:W-:Y:S04]  /*a810*/  STL [R1+0x18c], R211 ;  /* 0x00018cd301007387 */ /* 0x000fe80000100800 */
[----:B------:R-:W-:Y:S04]  /*a820*/  STL [R1+0x188], R210 ;  /* 0x000188d201007387 */ /* 0x000fe80000100800 */
[----:B------:R-:W-:Y:S04]  /*a830*/  STL.64 [R1+0x1d0], R210 ;  /* 0x0001d0d201007387 */ /* 0x000fe80000100a00 */
[----:B------:R-:W-:Y:S04]  /*a840*/  STL [R1+0x184], R209 ;  /* 0x000184d101007387 */ /* 0x000fe80000100800 */
[----:B------:R-:W-:Y:S04]  /*a850*/  STL [R1+0x180], R208 ;  /* 0x000180d001007387 */ /* 0x000fe80000100800 */
[----:B------:R-:W-:Y:S04]  /*a860*/  STL [R1+0x17c], R37 ;  /* 0x00017c2501007387 */ /* 0x000fe80000100800 */
[----:B------:R-:W-:Y:S04]  /*a870*/  STL [R1+0x178], R36 ;  /* 0x0001782401007387 */ /* 0x000fe80000100800 */
[----:B------:R-:W2:Y:S04]  /*a880*/  LDL.64 R22, [R1+0x128] ;  /* 0x0001280001167983 */ /* 0x000ea80000100a00 */
[----:B------:R-:W2:Y:S04]  /*a890*/  LDL.64 R232, [R1+0x60] ;  /* 0x0000600001e87983 */ /* 0x000ea80000100a00 */
[----:B------:R-:W2:Y:S01]  /*a8a0*/  LDL.64 R234, [R1+0x138] ;  /* 0x0001380001ea7983 */ /* 0x000ea20000100a00 */
[----:B------:R-:W1:Y:S03]  /*a8b0*/  S2R R0, SR_TID.X ;  /* 0x0000000000007919 */ /* 0x000e660000002100 */
[----:B----4-:R-:W4:Y:S01]  /*a8c0*/  LDL.64 R38, [R1+0x68] ;  /* 0x0000680001267983 */ /* 0x010f220000100a00 */
[----:B-1----:R-:W-:-:S05]  /*a8d0*/  IMAD.SHL.U32 R0, R0, 0x2, RZ ;  /* 0x0000000200007824 */ /* 0x002fca00078e00ff */
[----:B---3--:R-:W-:Y:S01]  /*a8e0*/  LOP3.LUT R2, R0, 0x6, RZ, 0xc0, !PT ;  /* 0x0000000600027812 */ /* 0x008fe200078ec0ff */
[----:B------:R-:W-:-:S04]  /*a8f0*/  IMAD.U32 R0, RZ, RZ, UR26 ;  /* 0x0000001aff007e24 */ /* 0x000fc8000f8e00ff */
[----:B------:R-:W-:-:S04]  /*a900*/  IMAD R0, R0, 0x40, R2 ;  /* 0x0000004000007824 */ /* 0x000fc800078e0202 */
[C---:B------:R-:W-:Y:S02]  /*a910*/  VIADD R15, R0.reuse, 0xffffff80 ;  /* 0xffffff80000f7836 */ /* 0x040fe40000000000 */
[C---:B------:R-:W-:Y:S02]  /*a920*/  VIADD R14, R0.reuse, 0xffffff81 ;  /* 0xffffff81000e7836 */ /* 0x040fe40000000000 */
[C---:B------:R-:W-:Y:S01]  /*a930*/  VIADD R13, R0.reuse, 0xffffff88 ;  /* 0xffffff88000d7836 */ /* 0x040fe20000000000 */
[-C--:B------:R-:W-:Y:S01]  /*a940*/  ISETP.GE.AND P3, PT, R15, R44.reuse, PT ;  /* 0x0000002c0f00720c */ /* 0x080fe20003f66270 */
[----:B------:R-:W-:Y:S01]  /*a950*/  VIADD R12, R0, 0xffffff89 ;  /* 0xffffff89000c7836 */ /* 0x000fe20000000000 */
[-C--:B------:R-:W-:Y:S01]  /*a960*/  ISETP.GE.AND P5, PT, R14, R44.reuse, PT ;  /* 0x0000002c0e00720c */ /* 0x080fe20003fa6270 */
[C---:B------:R-:W-:Y:S01]  /*a970*/  VIADD R11, R0.reuse, 0xffffff90 ;  /* 0xffffff90000b7836 */ /* 0x040fe20000000000 */
[----:B------:R-:W-:Y:S01]  /*a980*/  ISETP.GE.AND P4, PT, R13, R44, PT ;  /* 0x0000002c0d00720c */ /* 0x000fe20003f86270 */
[----:B------:R-:W-:Y:S01]  /*a990*/  VIADD R10, R0, 0xffffff91 ;  /* 0xffffff91000a7836 */ /* 0x000fe20000000000 */
[----:B------:R-:W-:-:S02]  /*a9a0*/  FSEL R19, R64, -INF , !P3 ;  /* 0xff80000040137808 */ /* 0x000fc40005800000 */
[-C--:B------:R-:W-:Y:S02]  /*a9b0*/  ISETP.GE.AND P3, PT, R12, R44.reuse, PT ;  /* 0x0000002c0c00720c */ /* 0x080fe40003f66270 */
[----:B------:R-:W-:Y:S01]  /*a9c0*/  FSEL R18, R65, -INF , !P5 ;  /* 0xff80000041127808 */ /* 0x000fe20006800000 */
[C---:B------:R-:W-:Y:S01]  /*a9d0*/  VIADD R9, R0.reuse, 0xffffff98 ;  /* 0xffffff9800097836 */ /* 0x040fe20000000000 */
[-C--:B------:R-:W-:Y:S01]  /*a9e0*/  ISETP.GE.AND P5, PT, R11, R44.reuse, PT ;  /* 0x0000002c0b00720c */ /* 0x080fe20003fa6270 */
[----:B------:R-:W-:Y:S01]  /*a9f0*/  VIADD R8, R0, 0xffffff99 ;  /* 0xffffff9900087836 */ /* 0x000fe20000000000 */
[----:B------:R-:W-:Y:S02]  /*aa00*/  FSEL R183, R60, -INF , !P4 ;  /* 0xff8000003cb77808 */ /* 0x000fe40006000000 */
[----:B------:R-:W-:Y:S02]  /*aa10*/  ISETP.GE.AND P4, PT, R10, R44, PT ;  /* 0x0000002c0a00720c */ /* 0x000fe40003f86270 */
[----:B------:R-:W-:-:S02]  /*aa20*/  FSEL R182, R61, -INF , !P3 ;  /* 0xff8000003db67808 */ /* 0x000fc40005800000 */
[----:B------:R-:W-:Y:S01]  /*aa30*/  FMNMX3.FTZ R2, R103, R19, R18, !PT ;  /* 0x0000001367027276 */ /* 0x000fe20007810012 */
[C---:B------:R-:W-:Y:S01]  /*aa40*/  VIADD R7, R0.reuse, 0xffffffa0 ;  /* 0xffffffa000077836 */ /* 0x040fe20000000000 */
[-C--:B------:R-:W-:Y:S01]  /*aa50*/  ISETP.GE.AND P3, PT, R9, R44.reuse, PT ;  /* 0x0000002c0900720c */ /* 0x080fe20003f66270 */
[----:B------:R-:W-:Y:S01]  /*aa60*/  VIADD R6, R0, 0xffffffa1 ;  /* 0xffffffa100067836 */ /* 0x000fe20000000000 */
[----:B------:R-:W-:Y:S02]  /*aa70*/  FSEL R181, R52, -INF , !P5 ;  /* 0xff80000034b57808 */ /* 0x000fe40006800000 */
[-C--:B------:R-:W-:Y:S02]  /*aa80*/  ISETP.GE.AND P5, PT, R8, R44.reuse, PT ;  /* 0x0000002c0800720c */ /* 0x080fe40003fa6270 */
[----:B------:R-:W-:Y:S02]  /*aa90*/  FSEL R180, R53, -INF , !P4 ;  /* 0xff80000035b47808 */ /* 0x000fe40006000000 */
[----:B------:R-:W-:Y:S01]  /*aaa0*/  FMNMX3.FTZ R2, R2, R183, R182, !PT ;  /* 0x000000b702027276 */ /* 0x000fe200078100b6 */
[C---:B------:R-:W-:Y:S01]  /*aab0*/  VIADD R5, R0.reuse, 0xffffffa8 ;  /* 0xffffffa800057836 */ /* 0x040fe20000000000 */
[----:B------:R-:W-:Y:S01]  /*aac0*/  ISETP.GE.AND P4, PT, R7, R44, PT ;  /* 0x0000002c0700720c */ /* 0x000fe20003f86270 */
[----:B------:R-:W-:Y:S01]  /*aad0*/  VIADD R4, R0, 0xffffffa9 ;  /* 0xffffffa900047836 */ /* 0x000fe20000000000 */
[----:B------:R-:W-:-:S02]  /*aae0*/  FSEL R179, R56, -INF , !P3 ;  /* 0xff80000038b37808 */ /* 0x000fc40005800000 */
[-C--:B------:R-:W-:Y:S02]  /*aaf0*/  ISETP.GE.AND P3, PT, R6, R44.reuse, PT ;  /* 0x0000002c0600720c */ /* 0x080fe40003f66270 */
[----:B------:R-:W-:Y:S02]  /*ab00*/  FSEL R184, R57, -INF , !P5 ;  /* 0xff80000039b87808 */ /* 0x000fe40006800000 */
[----:B------:R-:W-:Y:S01]  /*ab10*/  FMNMX3.FTZ R2, R2, R181, R180, !PT ;  /* 0x000000b502027276 */ /* 0x000fe200078100b4 */
[C---:B------:R-:W-:Y:S01]  /*ab20*/  VIADD R3, R0.reuse, 0xffffffb0 ;  /* 0xffffffb000037836 */ /* 0x040fe20000000000 */
[-C--:B------:R-:W-:Y:S01]  /*ab30*/  ISETP.GE.AND P5, PT, R5, R44.reuse, PT ;  /* 0x0000002c0500720c */ /* 0x080fe20003fa6270 */
[----:B------:R-:W-:Y:S01]  /*ab40*/  VIADD R17, R0, 0xffffffb1 ;  /* 0xffffffb100117836 */ /* 0x000fe20000000000 */
[----:B------:R-:W-:Y:S02]  /*ab50*/  FSEL R178, R48, -INF , !P4 ;  /* 0xff80000030b27808 */ /* 0x000fe40006000000 */
[----:B------:R-:W-:-:S02]  /*ab60*/  ISETP.GE.AND P4, PT, R4, R44, PT ;  /* 0x0000002c0400720c */ /* 0x000fc40003f86270 */
[----:B------:R-:W-:Y:S02]  /*ab70*/  FSEL R176, R49, -INF , !P3 ;  /* 0xff80000031b07808 */ /* 0x000fe40005800000 */
[----:B------:R-:W-:Y:S01]  /*ab80*/  FMNMX3.FTZ R2, R2, R179, R184, !PT ;  /* 0x000000b302027276 */ /* 0x000fe200078100b8 */
[C---:B------:R-:W-:Y:S01]  /*ab90*/  VIADD R16, R0.reuse, 0xffffffb8 ;  /* 0xffffffb800107836 */ /* 0x040fe20000000000 */
[-C--:B------:R-:W-:Y:S01]  /*aba0*/  ISETP.GE.AND P3, PT, R3, R44.reuse, PT ;  /* 0x0000002c0300720c */ /* 0x080fe20003f66270 */
[----:B------:R-:W-:Y:S01]  /*abb0*/  VIADD R0, R0, 0xffffffb9 ;  /* 0xffffffb900007836 */ /* 0x000fe20000000000 */
[----:B------:R-:W-:Y:S02]  /*abc0*/  FSEL R177, R40, -INF , !P5 ;  /* 0xff80000028b17808 */ /* 0x000fe40006800000 */
[----:B------:R-:W-:Y:S02]  /*abd0*/  ISETP.GE.AND P5, PT, R17, R44, PT ;  /* 0x0000002c1100720c */ /* 0x000fe40003fa6270 */
[----:B------:R-:W-:-:S02]  /*abe0*/  FSEL R175, R41, -INF , !P4 ;  /* 0xff80000029af7808 */ /* 0x000fc40006000000 */
[----:B------:R-:W-:Y:S02]  /*abf0*/  FMNMX3.FTZ R2, R2, R178, R176, !PT ;  /* 0x000000b202027276 */ /* 0x000fe400078100b0 */
[----:B------:R-:W-:Y:S02]  /*ac00*/  FSEL R174, R32, -INF , !P3 ;  /* 0xff80000020ae7808 */ /* 0x000fe40005800000 */
[-C--:B------:R-:W-:Y:S02]  /*ac10*/  ISETP.GE.AND P4, PT, R16, R44.reuse, PT ;  /* 0x0000002c1000720c */ /* 0x080fe40003f86270 */
[----:B------:R-:W-:Y:S02]  /*ac20*/  ISETP.GE.AND P3, PT, R0, R44, PT ;  /* 0x0000002c0000720c */ /* 0x000fe40003f66270 */
[----:B------:R-:W-:Y:S02]  /*ac30*/  FSEL R173, R33, -INF , !P5 ;  /* 0xff80000021ad7808 */ /* 0x000fe40006800000 */
[----:B------:R-:W-:-:S02]  /*ac40*/  FMNMX3.FTZ R2, R2, R177, R175, !PT ;  /* 0x000000b102027276 */ /* 0x000fc400078100af */
[----:B------:R-:W-:Y:S02]  /*ac50*/  FSEL R172, R28, -INF , !P4 ;  /* 0xff8000001cac7808 */ /* 0x000fe40006000000 */
[----:B------:R-:W-:Y:S02]  /*ac60*/  FSEL R107, R29, -INF , !P3 ;  /* 0xff8000001d6b7808 */ /* 0x000fe40005800000 */
[----:B------:R-:W-:-:S04]  /*ac70*/  FMNMX3.FTZ R2, R2, R174, R173, !PT ;  /* 0x000000ae02027276 */ /* 0x000fc800078100ad */
[----:B------:R-:W-:-:S05]  /*ac80*/  FMNMX3.FTZ R2, R2, R172, R107, !PT ;  /* 0x000000ac02027276 */ /* 0x000fca000781006b */
[----:B------:R-:W1:Y:S01]  /*ac90*/  SHFL.BFLY PT, R20, R2, 0x2, 0x1f ;  /* 0x0c401f0002147f89 */ /* 0x000e6200000e0000 */
[-C--:B------:R-:W-:Y:S02]  /*aca0*/  ISETP.GE.AND P4, PT, R14, R45.reuse, PT ;  /* 0x0000002d0e00720c */ /* 0x080fe40003f86270 */
[-C--:B------:R-:W-:Y:S02]  /*acb0*/  ISETP.GE.AND P5, PT, R13, R45.reuse, PT ;  /* 0x0000002d0d00720c */ /* 0x080fe40003fa6270 */
[----:B------:R-:W-:Y:S02]  /*acc0*/  FSEL R28, R67, -INF , !P4 ;  /* 0xff800000431c7808 */ /* 0x000fe40006000000 */
[-C--:B------:R-:W-:Y:S02]  /*acd0*/  ISETP.GE.AND P4, PT, R11, R45.reuse, PT ;  /* 0x0000002d0b00720c */ /* 0x080fe40003f86270 */
[----:B------:R-:W-:Y:S02]  /*ace0*/  ISETP.GE.AND P3, PT, R15, R45, PT ;  /* 0x0000002d0f00720c */ /* 0x000fe40003f66270 */
[----:B------:R-:W-:-:S02]  /*acf0*/  FSEL R106, R62, -INF , !P5 ;  /* 0xff8000003e6a7808 */ /* 0x000fc40006800000 */
[----:B------:R-:W-:Y:S02]  /*ad00*/  FSEL R104, R54, -INF , !P4 ;  /* 0xff80000036687808 */ /* 0x000fe40006000000 */
[----:B-1----:R-:W-:-:S05]  /*ad10*/  FMNMX.FTZ R2, R2, R20, !PT ;  /* 0x0000001402027209 */ /* 0x002fca0007810000 */
[----:B------:R-:W1:Y:S01]  /*ad20*/  SHFL.BFLY PT, R20, R2, 0x1, 0x1f ;  /* 0x0c201f0002147f89 */ /* 0x000e6200000e0000 */
[-C--:B------:R-:W-:Y:S02]  /*ad30*/  ISETP.GE.AND P5, PT, R9, R45.reuse, PT ;  /* 0x0000002d0900720c */ /* 0x080fe40003fa6270 */
[-C--:B------:R-:W-:Y:S02]  /*ad40*/  ISETP.GE.AND P4, PT, R8, R45.reuse, PT ;  /* 0x0000002d0800720c */ /* 0x080fe40003f86270 */
[----:B------:R-:W-:Y:S02]  /*ad50*/  FSEL R29, R66, -INF , !P3 ;  /* 0xff800000421d7808 */ /* 0x000fe40005800000 */
[----:B------:R-:W-:Y:S02]  /*ad60*/  ISETP.GE.AND P3, PT, R12, R45, PT ;  /* 0x0000002d0c00720c */ /* 0x000fe40003f66270 */
[----:B------:R-:W-:Y:S02]  /*ad70*/  FSEL R66, R58, -INF , !P5 ;  /* 0xff8000003a427808 */ /* 0x000fe40006800000 */
[----:B------:R-:W-:-:S02]  /*ad80*/  FSEL R65, R59, -INF , !P4 ;  /* 0xff8000003b417808 */ /* 0x000fc40006000000 */
[-C--:B------:R-:W-:Y:S02]  /*ad90*/  ISETP.GE.AND P5, PT, R6, R45.reuse, PT ;  /* 0x0000002d0600720c */ /* 0x080fe40003fa6270 */
[-C--:B------:R-:W-:Y:S02]  /*ada0*/  ISETP.GE.AND P4, PT, R5, R45.reuse, PT ;  /* 0x0000002d0500720c */ /* 0x080fe40003f86270 */
[----:B------:R-:W-:Y:S02]  /*adb0*/  FSEL R105, R63, -INF , !P3 ;  /* 0xff8000003f697808 */ /* 0x000fe40005800000 */
[----:B------:R-:W-:Y:S02]  /*adc0*/  FSEL R63, R51, -INF , !P5 ;  /* 0xff800000333f7808 */ /* 0x000fe40006800000 */
[----:B------:R-:W-:Y:S02]  /*add0*/  FSEL R62, R42, -INF , !P4 ;  /* 0xff8000002a3e7808 */ /* 0x000fe40006000000 */
[----:B------:R-:W-:-:S02]  /*ade0*/  ISETP.GE.AND P3, PT, R10, R45, PT ;  /* 0x0000002d0a00720c */ /* 0x000fc40003f66270 */
[-C--:B------:R-:W-:Y:S02]  /*adf0*/  ISETP.GE.AND P5, PT, R3, R45.reuse, PT ;  /* 0x0000002d0300720c */ /* 0x080fe40003fa6270 */
[-C--:B------:R-:W-:Y:S02]  /*ae00*/  ISETP.GE.AND P4, PT, R17, R45.reuse, PT ;  /* 0x0000002d1100720c */ /* 0x080fe40003f86270 */
[----:B------:R-:W-:Y:S02]  /*ae10*/  FSEL R67, R55, -INF , !P3 ;  /* 0xff80000037437808 */ /* 0x000fe40005800000 */
[----:B------:R-:W-:Y:S02]  /*ae20*/  FSEL R60, R34, -INF , !P5 ;  /* 0xff800000223c7808 */ /* 0x000fe40006800000 */
[----:B------:R-:W-:Y:S02]  /*ae30*/  FSEL R59, R35, -INF , !P4 ;  /* 0xff800000233b7808 */ /* 0x000fe40006000000 */
[----:B------:R-:W-:-:S02]  /*ae40*/  ISETP.GE.AND P3, PT, R7, R45, PT ;  /* 0x0000002d0700720c */ /* 0x000fc40003f66270 */
[-C--:B------:R-:W-:Y:S02]  /*ae50*/  ISETP.GE.AND P4, PT, R16, R45.reuse, PT ;  /* 0x0000002d1000720c */ /* 0x080fe40003f86270 */
[----:B------:R-:W-:Y:S02]  /*ae60*/  ISETP.GE.AND P5, PT, R0, R45, PT ;  /* 0x0000002d0000720c */ /* 0x000fe40003fa6270 */
[----:B-1----:R-:W-:Y:S02]  /*ae70*/  FMNMX.FTZ R36, R2, R20, !PT ;  /* 0x0000001402247209 */ /* 0x002fe40007810000 */
[----:B------:R-:W-:Y:S02]  /*ae80*/  FSEL R64, R50, -INF , !P3 ;  /* 0xff80000032407808 */ /* 0x000fe40005800000 */
[----:B------:R-:W-:Y:S02]  /*ae90*/  FSEL R58, R30, -INF , !P4 ;  /* 0xff8000001e3a7808 */ /* 0x000fe40006000000 */
[----:B------:R-:W-:-:S02]  /*aea0*/  FSEL R56, R31, -INF , !P5 ;  /* 0xff8000001f387808 */ /* 0x000fc40006800000 */
[----:B------:R-:W-:Y:S02]  /*aeb0*/  ISETP.GE.AND P3, PT, R4, R45, PT ;  /* 0x0000002d0400720c */ /* 0x000fe40003f66270 */
[----:B------:R-:W-:Y:S02]  /*aec0*/  ISETP.GE.AND P4, PT, R15, R47, PT ;  /* 0x0000002f0f00720c */ /* 0x000fe40003f86270 */
[----:B------:R-:W-:Y:S01]  /*aed0*/  ISETP.GE.AND P5, PT, R14, R46, PT ;  /* 0x0000002e0e00720c */ /* 0x000fe20003fa6270 */
[----:B------:R-:W-:Y:S01]  /*aee0*/  FMUL.FTZ R2, R36, UR33 ;  /* 0x0000002124027c20 */ /* 0x000fe20008410000 */
[----:B------:R-:W-:Y:S01]  /*aef0*/  FSEL R61, R43, -INF , !P3 ;  /* 0xff8000002b3d7808 */ /* 0x000fe20005800000 */
[----:B------:R-:W-:Y:S01]  /*af00*/  STL [R1+0x198], R44 ;  /* 0x0001982c01007387 */ /* 0x000fe20000100800 */
[----:B------:R-:W-:Y:S02]  /*af10*/  FSEL R51, R206, -INF , !P4 ;  /* 0xff800000ce337808 */ /* 0x000fe40006000000 */
[----:B------:R-:W-:Y:S01]  /*af20*/  FSEL R42, R205, -INF , !P5 ;  /* 0xff800000cd2a7808 */ /* 0x000fe20006800000 */
[----:B------:R-:W-:Y:S01]  /*af30*/  STL [R1+0xc], R36 ;  /* 0x00000c2401007387 */ /* 0x000fe20000100800 */
[----:B------:R-:W-:-:S02]  /*af40*/  FSETP.NEU.FTZ.AND P3, PT, R36, -INF , PT ;  /* 0xff8000002400780b */ /* 0x000fc40003f7d000 */
[CC--:B------:R-:W-:Y:S02]  /*af50*/  ISETP.GE.AND P4, PT, R13.reuse, R46.reuse, PT ;  /* 0x0000002e0d00720c */ /* 0x0c0fe40003f86270 */
[----:B------:R-:W-:Y:S01]  /*af60*/  ISETP.GE.AND P5, PT, R13, R47, PT ;  /* 0x0000002f0d00720c */ /* 0x000fe20003fa6270 */
[----:B------:R-:W-:Y:S01]  /*af70*/  STL [R1+0x19c], R45 ;  /* 0x00019c2d01007387 */ /* 0x000fe20000100800 */
[----:B------:R-:W-:Y:S02]  /*af80*/  FSEL R2, R2, RZ, P3 ;  /* 0x000000ff02027208 */ /* 0x000fe40001800000 */
[----:B------:R-:W-:Y:S01]  /*af90*/  FSEL R216, R36, RZ, P3 ;  /* 0x000000ff24d87208 */ /* 0x000fe20001800000 */
[----:B------:R-:W3:Y:S01]  /*afa0*/  LDL.LU R210, [R1+0x148] ;  /* 0x0001480001d27983 */ /* 0x000ee20000300800 */
[----:B------:R-:W-:Y:S02]  /*afb0*/  FSEL R55, R200, -INF , !P4 ;  /* 0xff800000c8377808 */ /* 0x000fe40006000000 */
[----:B------:R-:W-:Y:S01]  /*afc0*/  FSEL R57, R202, -INF , !P5 ;  /* 0xff800000ca397808 */ /* 0x000fe20006800000 */
[----:B------:R-:W4:Y:S01]  /*afd0*/  LDL.LU R211, [R1+0x14c] ;  /* 0x00014c0001d37983 */ /* 0x000f220000300800 */
[----:B------:R-:W-:-:S02]  /*afe0*/  ISETP.GE.AND P3, PT, R15, R46, PT ;  /* 0x0000002e0f00720c */ /* 0x000fc40003f66270 */
[-C--:B------:R-:W-:Y:S01]  /*aff0*/  ISETP.GE.AND P4, PT, R12, R47.reuse, PT ;  /* 0x0000002f0c00720c */ /* 0x080fe20003f86270 */
[----:B------:R-:W1:Y:S01]  /*b000*/  S2R R236, SR_CTAID.X ;  /* 0x0000000000ec7919 */ /* 0x000e620000002500 */
[----:B------:R-:W-:Y:S02]  /*b010*/  ISETP.GE.AND P5, PT, R11, R46, PT ;  /* 0x0000002e0b00720c */ /* 0x000fe40003fa6270 */
[----:B------:R-:W-:Y:S02]  /*b020*/  FSEL R50, R204, -INF , !P3 ;  /* 0xff800000cc327808 */ /* 0x000fe40005800000 */
[----:B------:R-:W-:Y:S02]  /*b030*/  FSEL R54, R203, -INF , !P4 ;  /* 0xff800000cb367808 */ /* 0x000fe40006000000 */
[----:B------:R-:W-:Y:S02]  /*b040*/  FSEL R48, R196, -INF , !P5 ;  /* 0xff800000c4307808 */ /* 0x000fe40006800000 */
[----:B------:R-:W-:-:S02]  /*b050*/  ISETP.GE.AND P3, PT, R14, R47, PT ;  /* 0x0000002f0e00720c */ /* 0x000fc40003f66270 */
[CC--:B------:R-:W-:Y:S02]  /*b060*/  ISETP.GE.AND P4, PT, R10.reuse, R46.reuse, PT ;  /* 0x0000002e0a00720c */ /* 0x0c0fe40003f86270 */
[----:B------:R-:W-:Y:S02]  /*b070*/  ISETP.GE.AND P5, PT, R10, R47, PT ;  /* 0x0000002f0a00720c */ /* 0x000fe40003fa6270 */
[----:B------:R-:W-:Y:S02]  /*b080*/  FSEL R49, R207, -INF , !P3 ;  /* 0xff800000cf317808 */ /* 0x000fe40005800000 */
[----:B------:R-:W-:Y:S02]  /*b090*/  FSEL R41, R197, -INF , !P4 ;  /* 0xff800000c5297808 */ /* 0x000fe40006000000 */
[----:B------:R-:W-:Y:S02]  /*b0a0*/  FSEL R43, R199, -INF , !P5 ;  /* 0xff800000c72b7808 */ /* 0x000fe40006800000 */
[----:B------:R-:W-:-:S02]  /*b0b0*/  ISETP.GE.AND P3, PT, R12, R46, PT ;  /* 0x0000002e0c00720c */ /* 0x000fc40003f66270 */
[-C--:B------:R-:W-:Y:S02]  /*b0c0*/  ISETP.GE.AND P4, PT, R9, R47.reuse, PT ;  /* 0x0000002f0900720c */ /* 0x080fe40003f86270 */
        /* <DEDUP_REMOVED lines=12> */
[----:B------:R-:W-:Y:S01]  /*b190*/  ISETP.GE.AND P5, PT, R5, R46, PT ;  /* 0x0000002e0500720c */ /* 0x000fe20003fa6270 */
[----:B------:R-:W-:Y:S01]  /*b1a0*/  UIADD3 UR4, UPT, UPT, UR32, -0x2, URZ ;  /* 0xfffffffe20047890 */ /* 0x000fe2000fffe0ff */
[----:B------:R-:W-:Y:S02]  /*b1b0*/  FSEL R35, R192, -INF , !P3 ;  /* 0xff800000c0237808 */ /* 0x000fe40005800000 */
[----:B------:R-:W-:Y:S02]  /*b1c0*/  FSEL R30, R191, -INF , !P4 ;  /* 0xff800000bf1e7808 */ /* 0x000fe40006000000 */
[----:B------:R-:W-:Y:S02]  /*b1d0*/  FSEL R25, R212, -INF , !P5 ;  /* 0xff800000d4197808 */ /* 0x000fe40006800000 */
[----:B------:R-:W-:-:S02]  /*b1e0*/  ISETP.GE.AND P3, PT, R8, R47, PT ;  /* 0x0000002f0800720c */ /* 0x000fc40003f66270 */
[CC--:B------:R-:W-:Y:S02]  /*b1f0*/  ISETP.GE.AND P4, PT, R4.reuse, R46.reuse, PT ;  /* 0x0000002e0400720c */ /* 0x0c0fe40003f86270 */
[----:B------:R-:W-:Y:S01]  /*b200*/  ISETP.GE.AND P5, PT, R4, R47, PT ;  /* 0x0000002f0400720c */ /* 0x000fe20003fa6270 */
[----:B------:R-:W-:Y:S01]  /*b210*/  IMAD.U32 R4, RZ, RZ, UR23 ;  /* 0x00000017ff047e24 */ /* 0x000fe2000f8e00ff */
[----:B------:R-:W-:Y:S02]  /*b220*/  SHF.R.U32.HI R21, RZ, 0x5, R251 ;  /* 0x00000005ff157819 */ /* 0x000fe400000116fb */
[----:B------:R-:W-:Y:S02]  /*b230*/  FSEL R34, R195, -INF , !P3 ;  /* 0xff800000c3227808 */ /* 0x000fe40005800000 */
[----:B------:R-:W-:Y:S01]  /*b240*/  ISETP.GE.AND P3, PT, R6, R46, PT ;  /* 0x0000002e0600720c */ /* 0x000fe20003f66270 */
[----:B-1----:R-:W-:Y:S01]  /*b250*/  IMAD R236, R236, 0x8, R21 ;  /* 0x00000008ecec7824 */ /* 0x002fe200078e0215 */
[----:B--2---:R-:W-:-:S02]  /*b260*/  LOP3.LUT R4, R4, UR4, R23, 0x96, !PT ;  /* 0x0000000404047c12 */ /* 0x004fc4000f8e9617 */
[----:B------:R-:W-:Y:S01]  /*b270*/  FSEL R27, R189, -INF , !P3 ;  /* 0xff800000bd1b7808 */ /* 0x000fe20005800000 */
[----:B------:R-:W-:Y:S01]  /*b280*/  IMAD.WIDE.U32 R236, R236, -0x326172a9, RZ ;  /* 0xcd9e8d57ecec7825 */ /* 0x000fe200078e00ff */
[----:B------:R-:W-:-:S03]  /*b290*/  ISETP.GE.AND P3, PT, R5, R47, PT ;  /* 0x0000002f0500720c */ /* 0x000fc60003f66270 */
[----:B------:R-:W-:Y:S01]  /*b2a0*/  IMAD.WIDE.U32 R6, R4, -0x326172a9, RZ ;  /* 0xcd9e8d5704067825 */ /* 0x000fe200078e00ff */
[----:B------:R-:W-:Y:S02]  /*b2b0*/  FSEL R26, R214, -INF , !P3 ;  /* 0xff800000d61a7808 */ /* 0x000fe40005800000 */
[----:B------:R-:W-:Y:S02]  /*b2c0*/  FSEL R23, R213, -INF , !P4 ;  /* 0xff800000d5177808 */ /* 0x000fe40006000000 */
[C---:B------:R-:W-:Y:S02]  /*b2d0*/  ISETP.GE.AND P3, PT, R3.reuse, R46, PT ;  /* 0x0000002e0300720c */ /* 0x040fe40003f66270 */
[----:B------:R-:W-:Y:S02]  /*b2e0*/  ISETP.GE.AND P4, PT, R3, R47, PT ;  /* 0x0000002f0300720c */ /* 0x000fe40003f86270 */
[----:B------:R-:W-:Y:S02]  /*b2f0*/  LOP3.LUT R3, R236, UR11, R7, 0x96, !PT ;  /* 0x0000000bec037c12 */ /* 0x000fe4000f8e9607 */
[----:B------:R-:W-:-:S03]  /*b300*/  LOP3.LUT R10, R6, UR31, R233, 0x96, !PT ;  /* 0x0000001f060a7c12 */ /* 0x000fc6000f8e96e9 */
[----:B------:R-:W-:-:S04]  /*b310*/  IMAD.WIDE.U32 R4, R3, -0x2daee0ad, RZ ;  /* 0xd2511f5303047825 */ /* 0x000fc800078e00ff */
[----:B------:R-:W-:-:S05]  /*b320*/  IMAD.WIDE.U32 R10, R10, -0x2daee0ad, RZ ;  /* 0xd2511f530a0a7825 */ /* 0x000fca00078e00ff */
[----:B------:R-:W-:Y:S02]  /*b330*/  LOP3.LUT R3, R4, UR29, R11, 0x96, !PT ;  /* 0x0000001d04037c12 */ /* 0x000fe4000f8e960b */
[----:B------:R-:W-:-:S03]  /*b340*/  FMNMX3.FTZ R4, R102, R29, R28, !PT ;  /* 0x0000001d66047276 */ /* 0x000fc6000781001c */
[----:B------:R-:W-:Y:S01]  /*b350*/  IMAD.WIDE.U32 R8, R3, -0x326172a9, RZ ;  /* 0xcd9e8d5703087825 */ /* 0x000fe200078e00ff */
[----:B------:R-:W-:Y:S02]  /*b360*/  FMNMX3.FTZ R3, R4, R106, R105, !PT ;  /* 0x0000006a04037276 */ /* 0x000fe40007810069 */
[----:B------:R-:W-:Y:S02]  /*b370*/  LOP3.LUT R5, R234, UR30, R5, 0x96, !PT ;  /* 0x0000001eea057c12 */ /* 0x000fe4000f8e9605 */
[----:B------:R-:W-:-:S03]  /*b380*/  FMNMX3.FTZ R3, R3, R104, R67, !PT ;  /* 0x0000006803037276 */ /* 0x000fc60007810043 */
[----:B------:R-:W-:Y:S01]  /*b390*/  IMAD.WIDE.U32 R12, R5, -0x326172a9, RZ ;  /* 0xcd9e8d57050c7825 */ /* 0x000fe200078e00ff */
[----:B------:R-:W-:-:S04]  /*b3a0*/  FMNMX3.FTZ R3, R3, R66, R65, !PT ;  /* 0x0000004203037276 */ /* 0x000fc80007810041 */
[----:B------:R-:W-:Y:S02]  /*b3b0*/  LOP3.LUT R4, R232, UR10, R13, 0x96, !PT ;  /* 0x0000000ae8047c12 */ /* 0x000fe4000f8e960d */
[----:B------:R-:W-:Y:S02]  /*b3c0*/  LOP3.LUT R5, R12, UR7, R9, 0x96, !PT ;  /* 0x000000070c057c12 */ /* 0x000fe4000f8e9609 */
[----:B------:R-:W-:Y:S01]  /*b3d0*/  FMNMX3.FTZ R3, R3, R64, R63, !PT ;  /* 0x0000004003037276 */ /* 0x000fe2000781003f */
[----:B------:R-:W-:Y:S01]  /*b3e0*/  IMAD.WIDE.U32 R12, R4, -0x2daee0ad, RZ ;  /* 0xd2511f53040c7825 */ /* 0x000fe200078e00ff */
[----:B------:R-:W-:Y:S02]  /*b3f0*/  FSEL R22, R220, -INF , !P3 ;  /* 0xff800000dc167808 */ /* 0x000fe40005800000 */
[----:B------:R-:W-:Y:S01]  /*b400*/  FMNMX3.FTZ R3, R3, R62, R61, !PT ;  /* 0x0000003e03037276 */ /* 0x000fe2000781003d */
[----:B------:R-:W-:Y:S01]  /*b410*/  IMAD.WIDE.U32 R198, R5, -0x2daee0ad, RZ ;  /* 0xd2511f5305c67825 */ /* 0x000fe200078e00ff */
[----:B------:R-:W-:-:S02]  /*b420*/  FSEL R20, R222, -INF , !P4 ;  /* 0xff800000de147808 */ /* 0x000fc40006000000 */
[----:B------:R-:W-:Y:S02]  /*b430*/  ISETP.GE.AND P3, PT, R17, R47, PT ;  /* 0x0000002f1100720c */ /* 0x000fe40003f66270 */
[----:B------:R-:W-:Y:S02]  /*b440*/  ISETP.GE.AND P4, PT, R16, R46, PT ;  /* 0x0000002e1000720c */ /* 0x000fe40003f86270 */
[----:B------:R-:W-:Y:S02]  /*b450*/  FMNMX3.FTZ R3, R3, R60, R59, !PT ;  /* 0x0000003c03037276 */ /* 0x000fe4000781003b */
[----:B------:R-:W-:Y:S02]  /*b460*/  LOP3.LUT R9, R12, UR24, R199, 0x96, !PT ;  /* 0x000000180c097c12 */ /* 0x000fe4000f8e96c7 */
[----:B------:R-:W-:Y:S02]  /*b470*/  FSEL R15, R223, -INF , !P3 ;  /* 0xff800000df0f7808 */ /* 0x000fe40005800000 */
[----:B------:R-:W-:-:S02]  /*b480*/  FSEL R12, R224, -INF , !P4 ;  /* 0xff800000e00c7808 */ /* 0x000fc40006000000 */
[C---:B------:R-:W-:Y:S02]  /*b490*/  ISETP.GE.AND P3, PT, R0.reuse, R46, PT ;  /* 0x0000002e0000720c */ /* 0x040fe40003f66270 */
[----:B------:R-:W-:Y:S02]  /*b4a0*/  ISETP.GE.AND P4, PT, R0, R47, PT ;  /* 0x0000002f0000720c */ /* 0x000fe40003f86270 */
[----:B------:R-:W-:Y:S01]  /*b4b0*/  FMNMX3.FTZ R0, R3, R58, R56, !PT ;  /* 0x0000003a03007276 */ /* 0x000fe20007810038 */
[----:B------:R-:W-:Y:S01]  /*b4c0*/  IMAD.WIDE.U32 R196, R9, -0x326172a9, RZ ;  /* 0xcd9e8d5709c47825 */ /* 0x000fe200078e00ff */
[----:B------:R-:W-:Y:S02]  /*b4d0*/  LOP3.LUT R4, R10, UR28, R13, 0x96, !PT ;  /* 0x0000001c0a047c12 */ /* 0x000fe4000f8e960d */
[----:B------:R-:W-:Y:S01]  /*b4e0*/  FSEL R24, R215, -INF , !P5 ;  /* 0xff800000d7187808 */ /* 0x000fe20006800000 */
[----:B------:R-:W1:Y:S01]  /*b4f0*/  SHFL.BFLY PT, R10, R0, 0x2, 0x1f ;  /* 0x0c401f00000a7f89 */ /* 0x000e6200000e0000 */
[----:B------:R-:W-:Y:S01]  /*b500*/  ISETP.GE.AND P5, PT, R17, R46, PT ;  /* 0x0000002e1100720c */ /* 0x000fe20003fa6270 */
[----:B------:R-:W-:-:S02]  /*b510*/  IMAD.MOV.U32 R3, RZ, RZ, R196 ;  /* 0x000000ffff037224 */ /* 0x000fc400078e00c4 */
[----:B------:R-:W-:Y:S01]  /*b520*/  IMAD.WIDE.U32 R4, R4, -0x326172a9, RZ ;  /* 0xcd9e8d5704047825 */ /* 0x000fe200078e00ff */
[----:B------:R-:W-:-:S03]  /*b530*/  FSEL R17, R221, -INF , !P5 ;  /* 0xff800000dd117808 */ /* 0x000fc60006800000 */
[--C-:B------:R-:W-:Y:S01]  /*b540*/  FFMA.FTZ R14, R19, UR33, -R2.reuse ;  /* 0x00000021130e7c23 */ /* 0x100fe20008010802 */
[----:B------:R-:W-:Y:S01]  /*b550*/  FFMA.FTZ R13, R18, UR33, -R2 ;  /* 0x00000021120d7c23 */ /* 0x000fe20008010802 */
[----:B------:R-:W-:Y:S02]  /*b560*/  ISETP.GE.AND P5, PT, R16, R47, PT ;  /* 0x0000002f1000720c */ /* 0x000fe40003fa6270 */
[----:B------:R-:W-:Y:S02]  /*b570*/  LOP3.LUT R3, R3, 0xff, RZ, 0xc0, !PT ;  /* 0x000000ff03037812 */ /* 0x000fe400078ec0ff */
[----:B------:R-:W-:Y:S01]  /*b580*/  LOP3.LUT R21, R4, UR19, R197, 0x96, !PT ;  /* 0x0000001304157c12 */ /* 0x000fe2000f8e96c5 */
[----:B------:R-:W-:Y:S01]  /*b590*/  MUFU.EX2 R14, R14 ;  /* 0x0000000e000e7308 */ /* 0x000fe20000000800 */
[----:B------:R-:W-:Y:S02]  /*b5a0*/  FSEL R9, R226, -INF , !P5 ;  /* 0xff800000e2097808 */ /* 0x000fe40006800000 */
[----:B------:R-:W-:Y:S01]  /*b5b0*/  ISETP.LE.U32.AND P5, PT, R3, UR6, PT ;  /* 0x0000000603007c0c */ /* 0x000fe2000bfa3070 */
[----:B------:R-:W2:Y:S01]  /*b5c0*/  MUFU.EX2 R13, R13 ;  /* 0x0000000d000d7308 */ /* 0x000ea20000000800 */
[----:B------:R-:W-:-:S02]  /*b5d0*/  LOP3.LUT R3, R21, 0xffff, RZ, 0xc0, !PT ;  /* 0x0000ffff15037812 */ /* 0x000fc400078ec0ff */
[----:B------:R-:W-:Y:S02]  /*b5e0*/  LOP3.LUT R187, R8, UR25, R5, 0x96, !PT ;  /* 0x0000001908bb7c12 */ /* 0x000fe4000f8e9605 */
[----:B------:R-:W-:Y:S02]  /*b5f0*/  SHF.R.U32.HI R3, RZ, 0x8, R3 ;  /* 0x00000008ff037819 */ /* 0x000fe40000011603 */
[----:B------:R-:W-:Y:S02]  /*b600*/  LOP3.LUT R5, R21, 0xff, RZ, 0xc0, !PT ;  /* 0x000000ff15057812 */ /* 0x000fe400078ec0ff */
[----:B------:R-:W-:Y:S02]  /*b610*/  LOP3.LUT R3, R3, 0xffff, RZ, 0xc0, !PT ;  /* 0x0000ffff03037812 */ /* 0x000fe400078ec0ff */
[----:B------:R-:W-:Y:S02]  /*b620*/  FSEL R4, R225, -INF , !P3 ;  /* 0xff800000e1047808 */ /* 0x000fe40005800000 */
[----:B------:R-:W-:-:S02]  /*b630*/  ISETP.LE.U32.AND P3, PT, R5, UR6, PT ;  /* 0x0000000605007c0c */ /* 0x000fc4000bf63070 */
[----:B------:R-:W-:Y:S02]  /*b640*/  FSEL R8, R227, -INF , !P4 ;  /* 0xff800000e3087808 */ /* 0x000fe40006000000 */
[----:B------:R-:W-:Y:S02]  /*b650*/  ISETP.LE.U32.AND P4, PT, R3, UR6, PT ;  /* 0x0000000603007c0c */ /* 0x000fe4000bf83070 */
[----:B-1----:R-:W-:Y:S02]  /*b660*/  FMNMX.FTZ R0, R0, R10, !PT ;  /* 0x0000000a00007209 */ /* 0x002fe40007810000 */
[----:B--2---:R-:W-:-:S03]  /*b670*/  F2FP.F16.F32.PACK_AB R3, R13, R14 ;  /* 0x0000000e0d03723e */ /* 0x004fc600000000ff */
[----:B------:R-:W1:Y:S01]  /*b680*/  SHFL.BFLY PT, R5, R0, 0x1, 0x1f ;  /* 0x0c201f0000057f89 */ /* 0x000e6200000e0000 */
[C---:B------:R-:W-:Y:S02]  /*b690*/  PRMT R186, R3.reuse, 0x7610, R186 ;  /* 0x0000761003ba7816 */ /* 0x040fe400000000ba */
[----:B------:R-:W-:Y:S02]  /*b6a0*/  PRMT R185, R3, 0x7632, R185 ;  /* 0x0000763203b97816 */ /* 0x000fe400000000b9 */
[----:B------:R-:W-:Y:S01]  /*b6b0*/  PRMT R3, R21, 0x7632, R3 ;  /* 0x0000763215037816 */ /* 0x000fe20000000003 */
[----:B------:R-:W-:Y:S01]  /*b6c0*/  @!P3 HADD2 R188, -R186.H0_H0, -RZ.H0_H0 ;  /* 0xa00000ffbabcb230 */ /* 0x000fe20000000900 */
[----:B------:R-:W-:Y:S02]  /*b6d0*/  PRMT R237, R186, 0x5410, R185 ;  /* 0x00005410baed7816 */ /* 0x000fe400000000b9 */
[----:B------:R-:W-:Y:S02]  /*b6e0*/  LOP3.LUT R3, R3, 0xff, RZ, 0xc0, !PT ;  /* 0x000000ff03037812 */ /* 0x000fe400078ec0ff */
[----:B------:R-:W-:-:S02]  /*b6f0*/  @!P3 PRMT R186, R188, 0x5410, RZ ;  /* 0x00005410bcbab816 */ /* 0x000fc400000000ff */
[----:B------:R-:W-:Y:S02]  /*b700*/  ISETP.LE.U32.AND P3, PT, R3, UR6, PT ;  /* 0x0000000603007c0c */ /* 0x000fe4000bf63070 */
[----:B------:R-:W-:-:S04]  /*b710*/  FMNMX3.FTZ R3, R101, R50, R42, !PT ;  /* 0x0000003265037276 */ /* 0x000fc8000781002a */
[----:B------:R-:W-:-:S04]  /*b720*/  FMNMX3.FTZ R3, R3, R55, R53, !PT ;  /* 0x0000003703037276 */ /* 0x000fc80007810035 */
[----:B------:R-:W-:Y:S02]  /*b730*/  FMNMX3.FTZ R3, R3, R48, R41, !PT ;  /* 0x0000003003037276 */ /* 0x000fe40007810029 */
[----:B-1----:R-:W-:Y:S02]  /*b740*/  FMNMX.FTZ R37, R0, R5, !PT ;  /* 0x0000000500257209 */ /* 0x002fe40007810000 */
[----:B------:R-:W-:Y:S02]  /*b750*/  FMNMX3.FTZ R3, R3, R35, R33, !PT ;  /* 0x0000002303037276 */ /* 0x000fe40007810021 */
[----:B------:R-:W-:Y:S02]  /*b760*/  FMNMX3.FTZ R0, R100, R51, R49, !PT ;  /* 0x0000003364007276 */ /* 0x000fe40007810031 */
[----:B------:R-:W-:Y:S01]  /*b770*/  FMNMX3.FTZ R3, R3, R31, R27, !PT ;  /* 0x0000001f03037276 */ /* 0x000fe2000781001b */
[----:B------:R-:W-:Y:S01]  /*b780*/  @!P4 HADD2 R189, -R185.H0_H0, -RZ.H0_H0 ;  /* 0xa00000ffb9bdc230 */ /* 0x000fe20000000900 */
[----:B------:R-:W-:-:S02]  /*b790*/  FMNMX3.FTZ R0, R0, R57, R54, !PT ;  /* 0x0000003900007276 */ /* 0x000fc40007810036 */
[----:B------:R-:W-:Y:S02]  /*b7a0*/  FMNMX3.FTZ R3, R3, R25, R23, !PT ;  /* 0x0000001903037276 */ /* 0x000fe40007810017 */
[----:B------:R-:W-:Y:S01]  /*b7b0*/  FMNMX3.FTZ R5, R0, R52, R43, !PT ;  /* 0x0000003400057276 */ /* 0x000fe2000781002b */
[----:B------:R-:W-:Y:S01]  /*b7c0*/  FMUL.FTZ R0, R37, UR33 ;  /* 0x0000002125007c20 */ /* 0x000fe20008410000 */
[----:B------:R-:W-:Y:S02]  /*b7d0*/  @!P4 PRMT R185, R189, 0x5410, RZ ;  /* 0x00005410bdb9c816 */ /* 0x000fe400000000ff */
[----:B------:R-:W-:Y:S02]  /*b7e0*/  FSETP.NEU.FTZ.AND P4, PT, R37, -INF , PT ;  /* 0xff8000002500780b */ /* 0x000fe40003f9d000 */
[----:B------:R-:W-:Y:S01]  /*b7f0*/  FMNMX3.FTZ R3, R3, R22, R17, !PT ;  /* 0x0000001603037276 */ /* 0x000fe20007810011 */
[----:B------:R-:W-:Y:S01]  /*b800*/  STL [R1+0x1a0], R46 ;  /* 0x0001a02e01007387 */ /* 0x000fe20000100800 */
[----:B------:R-:W-:Y:S01]  /*b810*/  FMNMX3.FTZ R5, R5, R40, R34, !PT ;  /* 0x0000002805057276 */ /* 0x000fe20007810022 */
[----:B------:R-:W-:Y:S01]  /*b820*/  FFMA.FTZ R183, R183, UR33, -R2 ;  /* 0x00000021b7b77c23 */ /* 0x000fe20008010802 */
[----:B------:R-:W-:Y:S01]  /*b830*/  FSEL R0, R0, RZ, P4 ;  /* 0x000000ff00007208 */ /* 0x000fe20002000000 */
[----:B------:R-:W-:Y:S01]  /*b840*/  STL [R1+0x1a4], R47 ;  /* 0x0001a42f01007387 */ /* 0x000fe20000100800 */
[----:B------:R-:W-:Y:S01]  /*b850*/  FMNMX3.FTZ R3, R3, R12, R4, !PT ;  /* 0x0000000c03037276 */ /* 0x000fe20007810004 */
[--C-:B------:R-:W-:Y:S01]  /*b860*/  FFMA.FTZ R182, R182, UR33, -R2.reuse ;  /* 0x00000021b6b67c23 */ /* 0x100fe20008010802 */
[--C-:B------:R-:W-:Y:S01]  /*b870*/  FFMA.FTZ R19, R181, UR33, -R2.reuse ;  /* 0x00000021b5137c23 */ /* 0x100fe20008010802 */
[----:B------:R1:W-:Y:S01]  /*b880*/  STL.64 [R1+0x1e0], R224 ;  /* 0x0001e0e001007387 */ /* 0x0003e20000100a00 */
        /* <DEDUP_REMOVED lines=9> */
[----:B------:R-:W-:Y:S01]  /*b920*/  FFMA.FTZ R45, R172, UR33, -R2 ;  /* 0x00000021ac2d7c23 */ /* 0x000fe20008010802 */
[--C-:B------:R-:W-:Y:S01]  /*b930*/  FFMA.FTZ R11, R29, UR33, -R0.reuse ;  /* 0x000000211d0b7c23 */ /* 0x100fe20008010800 */
[----:B------:R-:W-:Y:S01]  /*b940*/  FFMA.FTZ R10, R28, UR33, -R0 ;  /* 0x000000211c0a7c23 */ /* 0x000fe20008010800 */
[----:B------:R-:W2:Y:S04]  /*b950*/  SHFL.BFLY PT, R18, R3, 0x2, 0x1f ;  /* 0x0c401f0003127f89 */ /* 0x000ea800000e0000 */
[----:B------:R-:W-:Y:S01]  /*b960*/  MUFU.EX2 R11, R11 ;  /* 0x0000000b000b7308 */ /* 0x000fe20000000800 */
[----:B-1----:R-:W-:Y:S01]  /*b970*/  FFMA.FTZ R225, R107, UR33, -R2 ;  /* 0x000000216be17c23 */ /* 0x002fe20008010802 */
[----:B------:R-:W-:-:S04]  /*b980*/  FMNMX3.FTZ R2, R5, R32, R30, !PT ;  /* 0x0000002005027276 */ /* 0x000fc8000781001e */
[----:B------:R-:W-:Y:S01]  /*b990*/  FMNMX3.FTZ R2, R2, R26, R24, !PT ;  /* 0x0000001a02027276 */ /* 0x000fe20007810018 */
[----:B------:R-:W1:Y:S03]  /*b9a0*/  MUFU.EX2 R10, R10 ;  /* 0x0000000a000a7308 */ /* 0x000e660000000800 */
[----:B------:R-:W-:-:S04]  /*b9b0*/  FMNMX3.FTZ R2, R2, R20, R15, !PT ;  /* 0x0000001402027276 */ /* 0x000fc8000781000f */
[----:B------:R-:W-:-:S05]  /*b9c0*/  FMNMX3.FTZ R2, R2, R9, R8, !PT ;  /* 0x0000000902027276 */ /* 0x000fca0007810008 */
[----:B------:R-:W3:Y:S01]  /*b9d0*/  SHFL.BFLY PT, R16, R2, 0x2, 0x1f ;  /* 0x0c401f0002107f89 */ /* 0x000ee200000e0000 */
[----:B-1----:R-:W-:Y:S02]  /*b9e0*/  F2FP.F16.F32.PACK_AB R5, R10, R11 ;  /* 0x0000000b0a05723e */ /* 0x002fe400000000ff */
[----:B--2---:R-:W-:Y:S02]  /*b9f0*/  FMNMX.FTZ R3, R3, R18, !PT ;  /* 0x0000001203037209 */ /* 0x004fe40007810000 */
[C---:B------:R-:W-:Y:S01]  /*ba00*/  PRMT R172, R5.reuse, 0x7610, R172 ;  /* 0x0000761005ac7816 */ /* 0x040fe200000000ac */
[----:B------:R-:W-:Y:S01]  /*ba10*/  MUFU.EX2 R173, R183 ;  /* 0x000000b700ad7308 */ /* 0x000fe20000000800 */
[----:B------:R-:W-:Y:S01]  /*ba20*/  PRMT R107, R5, 0x7632, R107 ;  /* 0x00007632056b7816 */ /* 0x000fe2000000006b */
[----:B------:R-:W1:Y:S02]  /*ba30*/  SHFL.BFLY PT, R18, R3, 0x1, 0x1f ;  /* 0x0c201f0003127f89 */ /* 0x000e6400000e0000 */
[----:B------:R-:W-:Y:S01]  /*ba40*/  @!P3 HADD2 R190, -R172.H0_H0, -RZ.H0_H0 ;  /* 0xa00000ffacbeb230 */ /* 0x000fe20000000900 */
[----:B------:R-:W2:Y:S01]  /*ba50*/  MUFU.EX2 R174, R182 ;  /* 0x000000b600ae7308 */ /* 0x000ea20000000800 */
[----:B------:R-:W-:-:S02]  /*ba60*/  SHF.R.U32.HI R5, RZ, 0x18, R21 ;  /* 0x00000018ff057819 */ /* 0x000fc40000011615 */
[----:B------:R-:W-:Y:S02]  /*ba70*/  PRMT R236, R172, 0x5410, R107 ;  /* 0x00005410acec7816 */ /* 0x000fe4000000006b */
[----:B------:R-:W-:Y:S02]  /*ba80*/  @!P3 PRMT R172, R190, 0x5410, RZ ;  /* 0x00005410beacb816 */ /* 0x000fe400000000ff */
[----:B------:R-:W-:Y:S01]  /*ba90*/  ISETP.LE.U32.AND P3, PT, R5, UR6, PT ;  /* 0x0000000605007c0c */ /* 0x000fe2000bf63070 */
[----:B------:R-:W-:Y:S01]  /*baa0*/  IMAD.MOV.U32 R228, RZ, RZ, R218 ;  /* 0x000000ffffe47224 */ /* 0x000fe200078e00da */
[----:B---3--:R-:W-:Y:S01]  /*bab0*/  FMNMX.FTZ R2, R2, R16, !PT ;  /* 0x0000001002027209 */ /* 0x008fe20007810000 */
        /* <DEDUP_REMOVED lines=14> */
[----:B------:R-:W4:Y:S01]  /*bba0*/  SHFL.BFLY PT, R5, R2, 0x1, 0x1f ;  /* 0x0c201f0002057f89 */ /* 0x000f2200000e0000 */
[----:B------:R-:W-:Y:S01]  /*bbb0*/  @!P3 HADD2 R191, -R107.H0_H0, -RZ.H0_H0 ;  /* 0xa00000ff6bbfb230 */ /* 0x000fe20000000900 */
[----:B-1----:R-:W-:Y:S01]  /*bbc0*/  FMNMX.FTZ R208, R3, R18, !PT ;  /* 0x0000001203d07209 */ /* 0x002fe20007810000 */
[----:B---3--:R-:W-:Y:S01]  /*bbd0*/  FFMA.FTZ R227, R58, UR33, -R0 ;  /* 0x000000213ae37c23 */ /* 0x008fe20008010800 */
[----:B--2---:R-:W-:-:S04]  /*bbe0*/  F2FP.F16.F32.PACK_AB R0, R174, R173 ;  /* 0x000000adae00723e */ /* 0x004fc800000000ff */
[C---:B------:R-:W-:Y:S02]  /*bbf0*/  PRMT R61, R0.reuse, 0x7610, R61 ;  /* 0x00007610003d7816 */ /* 0x040fe4000000003d */
[----:B------:R-:W-:Y:S02]  /*bc00*/  PRMT R60, R0, 0x7632, R60 ;  /* 0x00007632003c7816 */ /* 0x000fe4000000003c */
[----:B------:R-:W-:Y:S01]  /*bc10*/  PRMT R0, R196, 0x7771, RZ ;  /* 0x00007771c4007816 */ /* 0x000fe200000000ff */
[----:B------:R-:W-:Y:S01]  /*bc20*/  @!P5 HADD2 R192, -R61.H0_H0, -RZ.H0_H0 ;  /* 0xa00000ff3dc0d230 */ /* 0x000fe20000000900 */
[----:B------:R-:W-:Y:S02]  /*bc30*/  @!P3 PRMT R107, R191, 0x5410, RZ ;  /* 0x00005410bf6bb816 */ /* 0x000fe400000000ff */
[----:B------:R-:W-:Y:S01]  /*bc40*/  ISETP.GT.U32.AND P3, PT, R0, UR6, PT ;  /* 0x0000000600007c0c */ /* 0x000fe2000bf64070 */
[----:B------:R-:W-:Y:S01]  /*bc50*/  FMUL.FTZ R0, R208, UR33 ;  /* 0x00000021d0007c20 */ /* 0x000fe20008410000 */
[----:B------:R-:W-:-:S02]  /*bc60*/  PRMT R224, R61, 0x5410, R60 ;  /* 0x000054103de07816 */ /* 0x000fc4000000003c */
[----:B------:R-:W-:Y:S02]  /*bc70*/  @!P5 PRMT R61, R192, 0x5410, RZ ;  /* 0x00005410c03dd816 */ /* 0x000fe400000000ff */
[----:B------:R-:W-:-:S04]  /*bc80*/  FSETP.NEU.FTZ.AND P5, PT, R208, -INF , PT ;  /* 0xff800000d000780b */ /* 0x000fc80003fbd000 */
[----:B------:R-:W-:Y:S02]  /*bc90*/  FSEL R0, R0, RZ, P5 ;  /* 0x000000ff00007208 */ /* 0x000fe40002800000 */
[----:B----4-:R-:W-:Y:S01]  /*bca0*/  FMNMX.FTZ R209, R2, R5, !PT ;  /* 0x0000000502d17209 */ /* 0x010fe20007810000 */
[----:B------:R-:W-:Y:S01]  /*bcb0*/  @P3 HADD2 R193, -R60.H0_H0, -RZ.H0_H0 ;  /* 0xa00000ff3cc13230 */ /* 0x000fe20000000900 */
[----:B------:R-:W-:Y:S01]  /*bcc0*/  MUFU.EX2 R5, R106 ;  /* 0x0000006a00057308 */ /* 0x000fe20000000800 */
[--C-:B------:R-:W-:Y:S01]  /*bcd0*/  FFMA.FTZ R176, R41, UR33, -R0.reuse ;  /* 0x0000002129b07c23 */ /* 0x100fe20008010800 */
[--C-:B------:R-:W-:Y:S02]  /*bce0*/  FFMA.FTZ R50, R50, UR33, -R0.reuse ;  /* 0x0000002132327c23 */ /* 0x100fe40008010800 */
[----:B------:R-:W1:Y:S01]  /*bcf0*/  MUFU.EX2 R41, R105 ;  /* 0x0000006900297308 */ /* 0x000e620000000800 */
        /* <DEDUP_REMOVED lines=14> */
[----:B------:R-:W-:Y:S01]  /*bde0*/  @P3 PRMT R60, R193, 0x5410, RZ ;  /* 0x00005410c13c3816 */ /* 0x000fe200000000ff */
[C---:B------:R-:W-:Y:S01]  /*bdf0*/  FMUL.FTZ R0, R209.reuse, UR33 ;  /* 0x00000021d1007c20 */ /* 0x040fe20008410000 */
[----:B------:R-:W-:-:S02]  /*be00*/  FSETP.NEU.FTZ.AND P3, PT, R209, -INF , PT ;  /* 0xff800000d100780b */ /* 0x000fc40003f7d000 */
[----:B------:R-:W-:Y:S02]  /*be10*/  PRMT R2, R196, 0x7772, RZ ;  /* 0x00007772c4027816 */ /* 0x000fe400000000ff */
[----:B------:R-:W-:Y:S02]  /*be20*/  FSEL R0, R0, RZ, P3 ;  /* 0x000000ff00007208 */ /* 0x000fe40001800000 */
[----:B------:R-:W-:Y:S02]  /*be30*/  FSEL R3, R37, RZ, P4 ;  /* 0x000000ff25037208 */ /* 0x000fe40002000000 */
[----:B------:R-:W-:Y:S01]  /*be40*/  ISETP.GT.U32.AND P4, PT, R2, UR6, PT ;  /* 0x0000000602007c0c */ /* 0x000fe2000bf84070 */
        /* <DEDUP_REMOVED lines=16> */
[----:B-1----:R-:W-:-:S04]  /*bf50*/  F2FP.F16.F32.PACK_AB R0, R41, R5 ;  /* 0x000000052900723e */ /* 0x002fc800000000ff */
[C---:B------:R-:W-:Y:S02]  /*bf60*/  PRMT R42, R0.reuse, 0x7610, R42 ;  /* 0x00007610002a7816 */ /* 0x040fe4000000002a */
[----:B------:R-:W-:-:S03]  /*bf70*/  PRMT R245, R0, 0x7632, R245 ;  /* 0x0000763200f57816 */ /* 0x000fc600000000f5 */
[----:B------:R-:W-:Y:S01]  /*bf80*/  @P4 HADD2 R195, -R42.H0_H0, -RZ.H0_H0 ;  /* 0xa00000ff2ac34230 */ /* 0x000fe20000000900 */
[----:B------:R-:W-:Y:S01]  /*bf90*/  PRMT R0, R196, 0x7773, RZ ;  /* 0x00007773c4007816 */ /* 0x000fe200000000ff */
[----:B------:R-:W-:Y:S01]  /*bfa0*/  IMAD.WIDE.U32 R16, R187, -0x2daee0ad, RZ ;  /* 0xd2511f53bb107825 */ /* 0x000fe200078e00ff */
[----:B------:R-:W-:Y:S01]  /*bfb0*/  PRMT R105, R42, 0x5410, R245 ;  /* 0x000054102a697816 */ /* 0x000fe200000000f5 */
[----:B------:R-:W1:Y:S01]  /*bfc0*/  S2R R46, SR_TID.X ;  /* 0x00000000002e7919 */ /* 0x000e620000002100 */
[----:B------:R-:W-:Y:S02]  /*bfd0*/  @P4 PRMT R42, R195, 0x5410, RZ ;  /* 0x00005410c32a4816 */ /* 0x000fe400000000ff */
[----:B------:R-:W-:Y:S01]  /*bfe0*/  ISETP.GT.U32.AND P4, PT, R0, UR6, PT ;  /* 0x0000000600007c0c */ /* 0x000fe2000bf84070 */
[----:B------:R-:W-:Y:S01]  /*bff0*/  FADD.FTZ R0, R102, -R3 ;  /* 0x8000000366007221 */ /* 0x000fe20000010000 */
[----:B------:R-:W-:Y:S01]  /*c000*/  LOP3.LUT R30, R198, UR13, R17, 0x96, !PT ;  /* 0x0000000dc61e7c12 */ /* 0x000fe2000f8e9611 */
[----:B------:R-:W2:Y:S02]  /*c010*/  S2R R192, SR_CTAID.X ;  /* 0x0000000000c07919 */ /* 0x000ea40000002500 */
[----:B------:R-:W-:Y:S01]  /*c020*/  FMUL.FTZ R3, R0, UR33 ;  /* 0x0000002100037c20 */ /* 0x000fe20008410000 */
[----:B------:R-:W-:-:S02]  /*c030*/  LOP3.LUT R0, R30, 0xff, RZ, 0xc0, !PT ;  /* 0x000000ff1e007812 */ /* 0x000fc400078ec0ff */
[----:B------:R-:W-:Y:S01]  /*c040*/  FSEL R9, R208, RZ, P5 ;  /* 0x000000ffd0097208 */ /* 0x000fe20002800000 */
[----:B------:R-:W-:Y:S01]  /*c050*/  FADD.FTZ R2, R103, -R216 ;  /* 0x800000d867027221 */ /* 0x000fe20000010000 */
[----:B------:R-:W-:Y:S01]  /*c060*/  ISETP.LE.U32.AND P5, PT, R0, UR6, PT ;  /* 0x0000000600007c0c */ /* 0x000fe2000bfa3070 */
[----:B------:R-:W-:Y:S01]  /*c070*/  MUFU.EX2 R19, R19 ;  /* 0x0000001300137308 */ /* 0x000fe20000000800 */
[----:B------:R-:W-:-:S03]  /*c080*/  LOP3.LUT R0, R30, 0xffff, RZ, 0xc0, !PT ;  /* 0x0000ffff1e007812 */ /* 0x000fc600078ec0ff */
[----:B------:R-:W3:Y:S01]  /*c090*/  MUFU.EX2 R40, R180 ;  /* 0x000000b400287308 */ /* 0x000ee20000000800 */
[----:B------:R-:W-:Y:S01]  /*c0a0*/  FMUL.FTZ R2, R2, UR33 ;  /* 0x0000002102027c20 */ /* 0x000fe20008410000 */
[--C-:B------:R-:W-:Y:S02]  /*c0b0*/  SHF.R.U32.HI R8, RZ, 0x8, R0.reuse ;  /* 0x00000008ff087819 */ /* 0x100fe40000011600 */
[----:B------:R-:W-:Y:S01]  /*c0c0*/  PRMT R0, R30, 0x7632, R0 ;  /* 0x000076321e007816 */ /* 0x000fe20000000000 */
[----:B------:R4:W2:Y:S01]  /*c0d0*/  MUFU.EX2 R4, R2 ;  /* 0x0000000200047308 */ /* 0x0008a20000000800 */
[----:B------:R-:W-:-:S03]  /*c0e0*/  @P4 HADD2 R194, -R245.H0_H0, -RZ.H0_H0 ;  /* 0xa00000fff5c24230 */ /* 0x000fc60000000900 */
[----:B------:R-:W2:Y:S01]  /*c0f0*/  MUFU.EX2 R3, R3 ;  /* 0x0000000300037308 */ /* 0x000ea20000000800 */
[----:B----4-:R-:W-:Y:S02]  /*c100*/  LOP3.LUT R2, R0, 0xff, RZ, 0xc0, !PT ;  /* 0x000000ff00027812 */ /* 0x010fe400078ec0ff */
[----:B------:R-:W-:Y:S02]  /*c110*/  LOP3.LUT R0, R8, 0xffff, RZ, 0xc0, !PT ;  /* 0x0000ffff08007812 */ /* 0x000fe400078ec0ff */
[----:B------:R-:W-:Y:S02]  /*c120*/  FSEL R8, R209, RZ, P3 ;  /* 0x000000ffd1087208 */ /* 0x000fe40001800000 */
[----:B------:R-:W-:Y:S02]  /*c130*/  ISETP.LE.U32.AND P3, PT, R0, UR6, PT ;  /* 0x0000000600007c0c */ /* 0x000fe4000bf63070 */
[----:B---3--:R-:W-:Y:S02]  /*c140*/  F2FP.F16.F32.PACK_AB R0, R40, R19 ;  /* 0x000000132800723e */ /* 0x008fe400000000ff */
[----:B-1----:R-:W-:-:S02]  /*c150*/  SHF.R.U32.HI R12, RZ, 0x5, R46 ;  /* 0x00000005ff0c7819 */ /* 0x002fc4000001162e */
[C---:B------:R-:W-:Y:S02]  /*c160*/  PRMT R244, R0.reuse, 0x7610, R244 ;  /* 0x0000761000f47816 */ /* 0x040fe400000000f4 */
[----:B------:R-:W-:Y:S01]  /*c170*/  PRMT R243, R0, 0x7632, R243 ;  /* 0x0000763200f37816 */ /* 0x000fe200000000f3 */
[----:B--2---:R-:W-:Y:S01]  /*c180*/  IMAD R192, R192, 0x8, R12 ;  /* 0x00000008c0c07824 */ /* 0x004fe200078e020c */
[----:B------:R-:W-:Y:S01]  /*c190*/  @P4 PRMT R245, R194, 0x5410, RZ ;  /* 0x00005410c2f54816 */ /* 0x000fe200000000ff */
[----:B------:R-:W-:Y:S01]  /*c1a0*/  @!P5 HADD2 R102, -R244.H0_H0, -RZ.H0_H0 ;  /* 0xa00000fff466d230 */ /* 0x000fe20000000900 */
[----:B------:R-:W-:Y:S01]  /*c1b0*/  STL [R1], R37 ;  /* 0x0000002501007387 */ /* 0x000fe20000100800 */
[----:B------:R-:W-:Y:S01]  /*c1c0*/  PRMT R187, R244, 0x5410, R243 ;  /* 0x00005410f4bb7816 */ /* 0x000fe200000000f3 */
[----:B------:R-:W-:Y:S02]  /*c1d0*/  VIADD R192, R192, 0x4 ;  /* 0x00000004c0c07836 */ /* 0x000fe40000000000 */
[----:B------:R-:W-:Y:S01]  /*c1e0*/  STL [R1+0x8], R208 ;  /* 0x000008d001007387 */ /* 0x000fe20000100800 */
[----:B------:R-:W-:Y:S01]  /*c1f0*/  @!P5 PRMT R244, R102, 0x5410, RZ ;  /* 0x0000541066f4d816 */ /* 0x000fe200000000ff */
[----:B------:R-:W-:-:S02]  /*c200*/  FFMA.FTZ R14, R210, R4, R14 ;  /* 0x00000004d20e7223 */ /* 0x000fc4000001000e */
[----:B------:R-:W-:Y:S01]  /*c210*/  STL [R1+0x4], R209 ;  /* 0x000004d101007387 */ /* 0x000fe20000100800 */
[----:B------:R-:W-:Y:S01]  /*c220*/  FFMA.FTZ R11, R211, R3, R11 ;  /* 0x00000003d30b7223 */ /* 0x000fe2000001000b */
[----:B------:R-:W-:Y:S02]  /*c230*/  IMAD.WIDE.U32 R192, R192, -0x326172a9, RZ ;  /* 0xcd9e8d57c0c07825 */ /* 0x000fe400078e00ff */
[----:B------:R-:W-:Y:S04]  /*c240*/  STL [R1+0x1a8], R245 ;  /* 0x0001a8f501007387 */ /* 0x000fe80000100800 */
[----:B------:R-:W-:Y:S04]  /*c250*/  STL [R1+0x1ac], R209 ;  /* 0x0001acd101007387 */ /* 0x000fe80000100800 */
[----:B------:R-:W2:Y:S04]  /*c260*/  LDL.64 R210, [R1+0x140] ;  /* 0x0001400001d27983 */ /* 0x000ea80000100a00 */
[----:B------:R-:W-:Y:S01]  /*c270*/  STL [R1+0x1b0], R187 ;  /* 0x0001b0bb01007387 */ /* 0x000fe20000100800 */
[----:B------:R-:W-:-:S03]  /*c280*/  LOP3.LUT R15, R192, UR11, R7, 0x96, !PT ;  /* 0x0000000bc00f7c12 */ /* 0x000fc6000f8e9607 */
[----:B------:R-:W-:Y:S04]  /*c290*/  STL [R1+0x1b4], R244 ;  /* 0x0001b4f401007387 */ /* 0x000fe80000100800 */
[----:B------:R-:W3:Y:S04]  /*c2a0*/  LDL.LU R48, [R1+0x154] ;  /* 0x0001540001307983 */ /* 0x000ee80000300800 */
[----:B------:R-:W4:Y:S01]  /*c2b0*/  LDL.LU R192, [R1+0x150] ;  /* 0x0001500001c07983 */ /* 0x000f220000300800 */
[----:B------:R-:W-:Y:S01]  /*c2c0*/  IMAD.MOV.U32 R0, RZ, RZ, R16 ;  /* 0x000000ffff007224 */ /* 0x000fe200078e0010 */
[----:B------:R-:W-:Y:S04]  /*c2d0*/  MUFU.EX2 R18, R104 ;  /* 0x0000006800127308 */ /* 0x000fe80000000800 */
[----:B------:R-:W1:Y:S01]  /*c2e0*/  MUFU.EX2 R35, R67 ;  /* 0x0000004300237308 */ /* 0x000e620000000800 */
[----:B------:R-:W-:Y:S01]  /*c2f0*/  LOP3.LUT R0, R0, 0xff, RZ, 0xc0, !PT ;  /* 0x000000ff00007812 */ /* 0x000fe200078ec0ff */
[----:B------:R-:W-:-:S03]  /*c300*/  @!P3 HADD2 R103, -R243.H0_H0, -RZ.H0_H0 ;  /* 0xa00000fff367b230 */ /* 0x000fc60000000900 */
[----:B------:R-:W-:Y:S02]  /*c310*/  ISETP.LE.U32.AND P5, PT, R0, UR6, PT ;  /* 0x0000000600007c0c */ /* 0x000fe4000bfa3070 */
[----:B------:R-:W-:Y:S02]  /*c320*/  SHF.R.U32.HI R0, RZ, 0x18, R30 ;  /* 0x00000018ff007819 */ /* 0x000fe4000001161e */
[----:B------:R-:W-:Y:S01]  /*c330*/  LOP3.LUT R17, R6, UR31, R39, 0x96, !PT ;  /* 0x0000001f06117c12 */ /* 0x000fe2000f8e9627 */
[----:B------:R-:W-:Y:S01]  /*c340*/  FADD.FTZ R6, R100, -R8 ;  /* 0x8000000864067221 */ /* 0x000fe20000010000 */
[----:B------:R-:W-:Y:S01]  /*c350*/  ISETP.LE.U32.AND P4, PT, R2, UR6, PT ;  /* 0x0000000602007c0c */ /* 0x000fe2000bf83070 */
[----:B------:R-:W-:Y:S01]  /*c360*/  FADD.FTZ R2, R101, -R9 ;  /* 0x8000000965027221 */ /* 0x000fe20000010000 */
[----:B------:R-:W-:Y:S02]  /*c370*/  @!P3 PRMT R243, R103, 0x5410, RZ ;  /* 0x0000541067f3b816 */ /* 0x000fe400000000ff */
[----:B------:R-:W-:-:S02]  /*c380*/  ISETP.LE.U32.AND P3, PT, R0, UR6, PT ;  /* 0x0000000600007c0c */ /* 0x000fc4000bf63070 */
[----:B-1----:R-:W-:Y:S01]  /*c390*/  F2FP.F16.F32.PACK_AB R0, R35, R18 ;  /* 0x000000122300723e */ /* 0x002fe200000000ff */
[----:B------:R-:W-:Y:S01]  /*c3a0*/  FMUL.FTZ R6, R6, UR33 ;  /* 0x0000002106067c20 */ /* 0x000fe20008410000 */
[----:B------:R-:W-:Y:S01]  /*c3b0*/  FMUL.FTZ R2, R2, UR33 ;  /* 0x0000002102027c20 */ /* 0x000fe20008410000 */
[----:B------:R1:W-:Y:S01]  /*c3c0*/  MUFU.EX2 R8, R51 ;  /* 0x0000003300087308 */ /* 0x0003e20000000800 */
[C---:B------:R-:W-:Y:S02]  /*c3d0*/  PRMT R241, R0.reuse, 0x7610, R241 ;  /* 0x0000761000f17816 */ /* 0x040fe400000000f1 */
[----:B------:R-:W-:Y:S02]  /*c3e0*/  PRMT R242, R0, 0x7632, R242 ;  /* 0x0000763200f27816 */ /* 0x000fe400000000f2 */
[----:B------:R-:W-:Y:S01]  /*c3f0*/  MUFU.EX2 R0, R6 ;  /* 0x0000000600007308 */ /* 0x000fe20000000800 */
[----:B------:R-:W-:-:S03]  /*c400*/  FADD.FTZ R11, R10, R11 ;  /* 0x0000000b0a0b7221 */ /* 0x000fc60000010000 */
[----:B------:R-:W-:Y:S04]  /*c410*/  MUFU.EX2 R10, R50 ;  /* 0x00000032000a7308 */ /* 0x000fe80000000800 */
[----:B------:R-:W-:Y:S04]  /*c420*/  MUFU.EX2 R2, R2 ;  /* 0x0000000200027308 */ /* 0x000fe80000000800 */
[----:B------:R-:W-:Y:S04]  /*c430*/  MUFU.EX2 R7, R49 ;  /* 0x0000003100077308 */ /* 0x000fe80000000800 */
[----:B------:R-:W1:Y:S02]  /*c440*/  MUFU.EX2 R9, R28 ;  /* 0x0000001c00097308 */ /* 0x000e640000000800 */
[----:B-1----:R-:W-:-:S02]  /*c450*/  FADD.FTZ R51, R5, R11 ;  /* 0x0000000b05337221 */ /* 0x002fc40000010000 */
[----:B------:R-:W-:Y:S04]  /*c460*/  MUFU.EX2 R6, R57 ;  /* 0x0000003900067308 */ /* 0x000fe80000000800 */
[----:B------:R-:W1:Y:S01]  /*c470*/  MUFU.EX2 R5, R54 ;  /* 0x0000003600057308 */ /* 0x000e620000000800 */
[----:B------:R-:W-:Y:S01]  /*c480*/  FADD.FTZ R53, R13, R14 ;  /* 0x0000000e0d357221 */ /* 0x000fe20000010000 */
[----:B------:R-:W-:Y:S02]  /*c490*/  F2FP.F16.F32.PACK_AB R27, R9, R10 ;  /* 0x0000000a091b723e */ /* 0x000fe400000000ff */
[----:B------:R-:W-:Y:S02]  /*c4a0*/  F2FP.F16.F32.PACK_AB R23, R7, R8 ;  /* 0x000000080717723e */ /* 0x000fe400000000ff */
[----:B-1----:R-:W-:Y:S01]  /*c4b0*/  F2FP.F16.F32.PACK_AB R64, R5, R6 ;  /* 0x000000060540723e */ /* 0x002fe200000000ff */
[----:B------:R-:W-:Y:S01]  /*c4c0*/  MUFU.EX2 R31, R188 ;  /* 0x000000bc001f7308 */ /* 0x000fe20000000800 */
[----:B------:R-:W-:-:S03]  /*c4d0*/  @!P3 HADD2 R100, -R242.H0_H0, -RZ.H0_H0 ;  /* 0xa00000fff264b230 */ /* 0x000fc60000000900 */
[----:B------:R-:W-:Y:S01]  /*c4e0*/  MUFU.EX2 R33, R184 ;  /* 0x000000b800217308 */ /* 0x000fe20000000800 */
[----:B------:R-:W-:Y:S01]  /*c4f0*/  IMAD.MOV.U32 R46, RZ, RZ, R228 ;  /* 0x000000ffff2e7224 */ /* 0x000fe200078e00e4 */
[----:B------:R-:W-:Y:S01]  /*c500*/  PRMT R228, R241, 0x5410, R242 ;  /* 0x00005410f1e47816 */ /* 0x000fe200000000f2 */
[----:B------:R-:W-:Y:S01]  /*c510*/  @!P4 HADD2 R101, -R241.H0_H0, -RZ.H0_H0 ;  /* 0xa00000fff165c230 */ /* 0x000fe20000000900 */
[----:B------:R-:W-:-:S04]  /*c520*/  @!P3 PRMT R242, R100, 0x5410, RZ ;  /* 0x0000541064f2b816 */ /* 0x000fc800000000ff */
[----:B------:R-:W-:Y:S01]  /*c530*/  @!P4 PRMT R241, R101, 0x5410, RZ ;  /* 0x0000541065f1c816 */ /* 0x000fe200000000ff */
[----:B------:R-:W-:Y:S04]  /*c540*/  STL [R1+0x1b8], R243 ;  /* 0x0001b8f301007387 */ /* 0x000fe80000100800 */
[----:B------:R1:W-:Y:S01]  /*c550*/  STL [R1+0x1bc], R30 ;  /* 0x0001bc1e01007387 */ /* 0x0003e20000100800 */
[----:B------:R-:W-:Y:S02]  /*c560*/  PRMT R26, R27, 0x7632, R26 ;  /* 0x000076321b1a7816 */ /* 0x000fe4000000001a */
[----:B-1----:R-:W-:Y:S01]  /*c570*/  PRMT R30, R64, 0x7632, R30 ;  /* 0x00007632401e7816 */ /* 0x002fe2000000001e */
[----:B---3--:R-:W-:Y:S01]  /*c580*/  FFMA.FTZ R11, R48, R0, R8 ;  /* 0x00000000300b7223 */ /* 0x008fe20000010008 */
[----:B----4-:R-:W-:-:S03]  /*c590*/  FFMA.FTZ R12, R192, R2, R10 ;  /* 0x00000002c00c7223 */ /* 0x010fc6000001000a */
[----:B------:R-:W-:Y:S01]  /*c5a0*/  FADD.FTZ R11, R7, R11 ;  /* 0x0000000b070b7221 */ /* 0x000fe20000010000 */
[----:B------:R-:W-:-:S03]  /*c5b0*/  FADD.FTZ R50, R9, R12 ;  /* 0x0000000c09327221 */ /* 0x000fc60000010000 */
[----:B------:R-:W-:Y:S01]  /*c5c0*/  FADD.FTZ R9, R6, R11 ;  /* 0x0000000b06097221 */ /* 0x000fe20000010000 */
[----:B------:R-:W-:-:S04]  /*c5d0*/  IMAD.WIDE.U32 R10, R15, -0x2daee0ad, RZ ;  /* 0xd2511f530f0a7825 */ /* 0x000fc800078e00ff */
[----:B------:R-:W-:Y:S01]  /*c5e0*/  FADD.FTZ R14, R5, R9 ;  /* 0x00000009050e7221 */ /* 0x000fe20000010000 */
[----:B------:R-:W-:Y:S01]  /*c5f0*/  IMAD.WIDE.U32 R6, R17, -0x2daee0ad, RZ ;  /* 0xd2511f5311067825 */ /* 0x000fe200078e00ff */
[----:B--2---:R-:W-:Y:S01]  /*c600*/  LOP3.LUT R5, R210, UR30, R11, 0x96, !PT ;  /* 0x0000001ed2057c12 */ /* 0x004fe2000f8e960b */
[----:B------:R-:W1:Y:S03]  /*c610*/  MUFU.EX2 R9, R52 ;  /* 0x0000003400097308 */ /* 0x000e660000000800 */
[----:B------:R-:W-:Y:S01]  /*c620*/  LOP3.LUT R10, R10, UR29, R7, 0x96, !PT ;  /* 0x0000001d0a0a7c12 */ /* 0x000fe2000f8e9607 */
[----:B------:R-:W-:Y:S01]  /*c630*/  IMAD.WIDE.U32 R24, R5, -0x326172a9, RZ ;  /* 0xcd9e8d5705187825 */ /* 0x000fe200078e00ff */
[----:B------:R-:W2:Y:S03]  /*c640*/  MUFU.EX2 R8, R43 ;  /* 0x0000002b00087308 */ /* 0x000ea60000000800 */
[----:B------:R-:W-:Y:S01]  /*c650*/  IMAD.WIDE.U32 R10, R10, -0x326172a9, RZ ;  /* 0xcd9e8d570a0a7825 */ /* 0x000fe200078e00ff */
[----:B------:R-:W-:Y:S01]  /*c660*/  LOP3.LUT R12, R38, UR10, R25, 0x96, !PT ;  /* 0x0000000a260c7c12 */ /* 0x000fe2000f8e9619 */
[----:B------:R-:W3:Y:S03]  /*c670*/  MUFU.EX2 R7, R22 ;  /* 0x0000001600077308 */ /* 0x000ee60000000800 */
[----:B------:R-:W-:Y:S01]  /*c680*/  LOP3.LUT R13, R24, UR7, R11, 0x96, !PT ;  /* 0x00000007180d7c12 */ /* 0x000fe2000f8e960b */
[----:B------:R-:W-:-:S04]  /*c690*/  IMAD.WIDE.U32 R24, R12, -0x2daee0ad, RZ ;  /* 0xd2511f530c187825 */ /* 0x000fc800078e00ff */
[----:B-1----:R-:W-:Y:S01]  /*c6a0*/  FADD.FTZ R11, R9, R14 ;  /* 0x0000000e090b7221 */ /* 0x002fe20000010000 */
[----:B------:R-:W1:Y:S01]  /*c6b0*/  MUFU.EX2 R5, R34 ;  /* 0x0000002200057308 */ /* 0x000e620000000800 */
[----:B------:R-:W-:Y:S01]  /*c6c0*/  IMAD.WIDE.U32 R14, R13, -0x2daee0ad, RZ ;  /* 0xd2511f530d0e7825 */ /* 0x000fe200078e00ff */
[----:B------:R-:W-:-:S03]  /*c6d0*/  LOP3.LUT R12, R6, UR28, R25, 0x96, !PT ;  /* 0x0000001c060c7c12 */ /* 0x000fc6000f8e9619 */
[----:B--2---:R-:W-:-:S04]  /*c6e0*/  FADD.FTZ R6, R8, R11 ;  /* 0x0000000b08067221 */ /* 0x004fc80000010000 */
[----:B---3--:R-:W-:Y:S01]  /*c6f0*/  FADD.FTZ R11, R7, R6 ;  /* 0x00000006070b7221 */ /* 0x008fe20000010000 */
[----:B------:R-:W-:Y:S02]  /*c700*/  LOP3.LUT R6, R24, UR24, R15, 0x96, !PT ;  /* 0x0000001818067c12 */ /* 0x000fe4000f8e960f */
[----:B------:R-:W-:-:S03]  /*c710*/  F2FP.F16.F32.PACK_AB R178, R8, R9 ;  /* 0x0000000908b2723e */ /* 0x000fc600000000ff */
[----:B------:R-:W-:-:S04]  /*c720*/  IMAD.WIDE.U32 R48, R6, -0x326172a9, RZ ;  /* 0xcd9e8d5706307825 */ /* 0x000fc800078e00ff */
[C---:B-1----:R-:W-:Y:S01]  /*c730*/  FADD.FTZ R8, R5.reuse, R11 ;  /* 0x0000000b05087221 */ /* 0x042fe20000010000 */
[----:B------:R-:W-:Y:S02]  /*c740*/  F2FP.F16.F32.PACK_AB R179, R5, R7 ;  /* 0x0000000705b3723e */ /* 0x000fe400000000ff */
[----:B------:R-:W-:Y:S01]  /*c750*/  PRMT R5, R48, 0x7773, RZ ;  /* 0x0000777330057816 */ /* 0x000fe200000000ff */
[----:B------:R-:W1:Y:S03]  /*c760*/  MUFU.EX2 R6, R32 ;  /* 0x0000002000067308 */ /* 0x000e660000000800 */
[----:B------:R-:W-:Y:S02]  /*c770*/  ISETP.GT.U32.AND P3, PT, R5, UR6, PT ;  /* 0x0000000605007c0c */ /* 0x000fe4000bf64070 */
[----:B------:R-:W-:Y:S01]  /*c780*/  PRMT R5, R16, 0x7771, RZ ;  /* 0x0000777110057816 */ /* 0x000fe200000000ff */
[----:B------:R-:W-:Y:S01]  /*c790*/  MUFU.EX2 R32, R66 ;  /* 0x0000004200207308 */ /* 0x000fe20000000800 */
[----:B------:R-:W-:-:S02]  /*c7a0*/  F2FP.F16.F32.PACK_AB R7, R33, R31 ;  /* 0x0000001f2107723e */ /* 0x000fc400000000ff */
[----:B------:R-:W-:Y:S01]  /*c7b0*/  ISETP.GT.U32.AND P4, PT, R5, UR6, PT ;  /* 0x0000000605007c0c */ /* 0x000fe2000bf84070 */
[----:B------:R-:W-:Y:S04]  /*c7c0*/  MUFU.EX2 R34, R175 ;  /* 0x000000af00227308 */ /* 0x000fe80000000800 */
[----:B------:R-:W2:Y:S01]  /*c7d0*/  MUFU.EX2 R5, R29 ;  /* 0x0000001d00057308 */ /* 0x000ea20000000800 */
[C---:B------:R-:W-:Y:S01]  /*c7e0*/  PRMT R240, R7.reuse, 0x7610, R240 ;  /* 0x0000761007f07816 */ /* 0x040fe200000000f0 */
[----:B-1----:R-:W-:Y:S01]  /*c7f0*/  FADD.FTZ R8, R6, R8 ;  /* 0x0000000806087221 */ /* 0x002fe20000010000 */
[----:B------:R-:W-:-:S03]  /*c800*/  PRMT R239, R7, 0x7632, R239 ;  /* 0x0000763207ef7816 */ /* 0x000fc600000000ef */
[----:B------:R-:W-:Y:S01]  /*c810*/  @!P5 HADD2 R200, -R240.H0_H0, -RZ.H0_H0 ;  /* 0xa00000fff0c8d230 */ /* 0x000fe20000000900 */
[----:B------:R-:W-:Y:S02]  /*c820*/  PRMT R7, R16, 0x7772, RZ ;  /* 0x0000777210077816 */ /* 0x000fe400000000ff */
[----:B------:R-:W-:Y:S02]  /*c830*/  PRMT R102, R240, 0x5410, R239 ;  /* 0x00005410f0667816 */ /* 0x000fe400000000ef */
[----:B------:R-:W-:Y:S02]  /*c840*/  @!P5 PRMT R240, R200, 0x5410, RZ ;  /* 0x00005410c8f0d816 */ /* 0x000fe400000000ff */
[----:B------:R-:W-:Y:S01]  /*c850*/  ISETP.GT.U32.AND P5, PT, R7, UR6, PT ;  /* 0x0000000607007c0c */ /* 0x000fe2000bfa4070 */
[C---:B--2---:R-:W-:Y:S01]  /*c860*/  FADD.FTZ R9, R5.reuse, R8 ;  /* 0x0000000805097221 */ /* 0x044fe20000010000 */
[----:B------:R-:W-:Y:S01]  /*c870*/  F2FP.F16.F32.PACK_AB R201, R5, R6 ;  /* 0x0000000605c9723e */ /* 0x000fe200000000ff */
[----:B------:R-:W-:Y:S01]  /*c880*/  IMAD.WIDE.U32 R6, R12, -0x326172a9, RZ ;  /* 0xcd9e8d570c067825 */ /* 0x000fe200078e00ff */
[----:B------:R-:W-:-:S03]  /*c890*/  F2FP.F16.F32.PACK_AB R5, R34, R32 ;  /* 0x000000202205723e */ /* 0x000fc600000000ff */
[----:B------:R-:W-:Y:S01]  /*c8a0*/  @P4 HADD2 R202, -R239.H0_H0, -RZ.H0_H0 ;  /* 0xa00000ffefca4230 */ /* 0x000fe20000000900 */
[C---:B------:R-:W-:Y:S02]  /*c8b0*/  PRMT R231, R5.reuse, 0x7610, R231 ;  /* 0x0000761005e77816 */ /* 0x040fe400000000e7 */
[----:B------:R-:W-:Y:S02]  /*c8c0*/  PRMT R238, R5, 0x7632, R238 ;  /* 0x0000763205ee7816 */ /* 0x000fe400000000ee */
[----:B------:R-:W-:Y:S02]  /*c8d0*/  PRMT R5, R16, 0x7773, RZ ;  /* 0x0000777310057816 */ /* 0x000fe400000000ff */
[----:B------:R-:W-:Y:S01]  /*c8e0*/  LOP3.LUT R20, R6, UR19, R49, 0x96, !PT ;  /* 0x0000001306147c12 */ /* 0x000fe2000f8e9631 */
[----:B------:R-:W-:Y:S01]  /*c8f0*/  @P3 HADD2 R203, -R64.H1_H1, -RZ.H0_H0 ;  /* 0xa00000ff40cb3230 */ /* 0x000fe20000000d00 */
[----:B------:R-:W-:Y:S02]  /*c900*/  @P4 PRMT R239, R202, 0x5410, RZ ;  /* 0x00005410caef4816 */ /* 0x000fe400000000ff */
[----:B------:R-:W-:-:S02]  /*c910*/  ISETP.GT.U32.AND P4, PT, R5, UR6, PT ;  /* 0x0000000605007c0c */ /* 0x000fc4000bf84070 */
[C---:B------:R-:W-:Y:S02]  /*c920*/  LOP3.LUT R5, R20.reuse, 0xff, RZ, 0xc0, !PT ;  /* 0x000000ff14057812 */ /* 0x040fe400078ec0ff */
[----:B------:R-:W-:Y:S02]  /*c930*/  @P3 PRMT R30, R203, 0x5410, RZ ;  /* 0x00005410cb1e3816 */ /* 0x000fe400000000ff */
[----:B------:R-:W-:Y:S02]  /*c940*/  ISETP.LE.U32.AND P3, PT, R5, UR6, PT ;  /* 0x0000000605007c0c */ /* 0x000fe4000bf63070 */
[----:B------:R-:W-:-:S04]  /*c950*/  LOP3.LUT R5, R20, 0xffff, RZ, 0xc0, !PT ;  /* 0x0000ffff14057812 */ /* 0x000fc800078ec0ff */
[----:B------:R-:W-:Y:S02]  /*c960*/  SHF.R.U32.HI R5, RZ, 0x8, R5 ;  /* 0x00000008ff057819 */ /* 0x000fe40000011605 */
[----:B------:R-:W-:Y:S02]  /*c970*/  PRMT R66, R27, 0x5410, R26 ;  /* 0x000054101b427816 */ /* 0x000fe4000000001a */
[----:B------:R-:W-:-:S03]  /*c980*/  LOP3.LUT R5, R5, 0xffff, RZ, 0xc0, !PT ;  /* 0x0000ffff05057812 */ /* 0x000fc600078ec0ff */
[----:B------:R-:W-:-:S05]  /*c990*/  @!P3 HADD2 R205, -R27.H0_H0, -RZ.H0_H0 ;  /* 0xa00000ff1bcdb230 */ /* 0x000fca0000000900 */
[----:B------:R-:W-:Y:S02]  /*c9a0*/  @!P3 PRMT R27, R205, 0x5410, RZ ;  /* 0x00005410cd1bb816 */ /* 0x000fe400000000ff */
[----:B------:R-:W-:Y:S02]  /*c9b0*/  ISETP.LE.U32.AND P3, PT, R5, UR6, PT ;  /* 0x0000000605007c0c */ /* 0x000fe4000bf63070 */
[----:B------:R-:W-:Y:S01]  /*c9c0*/  PRMT R5, R20, 0x7632, R5 ;  /* 0x0000763214057816 */ /* 0x000fe20000000005 */
[----:B------:R-:W-:Y:S01]  /*c9d0*/  @P5 HADD2 R204, -R231.H0_H0, -RZ.H0_H0 ;  /* 0xa00000ffe7cc5230 */ /* 0x000fe20000000900 */
[----:B------:R-:W-:Y:S02]  /*c9e0*/  PRMT R202, R231, 0x5410, R238 ;  /* 0x00005410e7ca7816 */ /* 0x000fe400000000ee */
[----:B------:R-:W-:Y:S02]  /*c9f0*/  LOP3.LUT R5, R5, 0xff, RZ, 0xc0, !PT ;  /* 0x000000ff05057812 */ /* 0x000fe400078ec0ff */
[----:B------:R-:W-:-:S02]  /*ca00*/  @P5 PRMT R231, R204, 0x5410, RZ ;  /* 0x00005410cce75816 */ /* 0x000fc400000000ff */
[----:B------:R-:W-:Y:S01]  /*ca10*/  ISETP.LE.U32.AND P5, PT, R5, UR6, PT ;  /* 0x0000000605007c0c */ /* 0x000fe2000bfa3070 */
[----:B------:R-:W-:Y:S01]  /*ca20*/  IMAD.MOV.U32 R5, RZ, RZ, R48 ;  /* 0x000000ffff057224 */ /* 0x000fe200078e0030 */
[----:B------:R-:W-:Y:S01]  /*ca30*/  LOP3.LUT R28, R10, UR25, R7, 0x96, !PT ;  /* 0x000000190a1c7c12 */ /* 0x000fe2000f8e9607 */
[----:B------:R-:W-:Y:S01]  /*ca40*/  @P4 HADD2 R206, -R238.H0_H0, -RZ.H0_H0 ;  /* 0xa00000ffeece4230 */ /* 0x000fe20000000900 */
[----:B------:R-:W1:Y:S02]  /*ca50*/  MUFU.EX2 R6, R55 ;  /* 0x0000003700067308 */ /* 0x000e640000000800 */
[----:B------:R-:W-:Y:S01]  /*ca60*/  LOP3.LUT R5, R5, 0xff, RZ, 0xc0, !PT ;  /* 0x000000ff05057812 */ /* 0x000fe200078ec0ff */
[----:B------:R-:W-:Y:S01]  /*ca70*/  IMAD.WIDE.U32 R28, R28, -0x2daee0ad, RZ ;  /* 0xd2511f531c1c7825 */ /* 0x000fe200078e00ff */
[----:B------:R-:W-:Y:S02]  /*ca80*/  @P4 PRMT R238, R206, 0x5410, RZ ;  /* 0x00005410ceee4816 */ /* 0x000fe400000000ff */
[----:B------:R-:W-:-:S02]  /*ca90*/  ISETP.LE.U32.AND P4, PT, R5, UR6, PT ;  /* 0x0000000605007c0c */ /* 0x000fc4000bf83070 */
[----:B------:R-:W2:Y:S01]  /*caa0*/  MUFU.EX2 R5, R56 ;  /* 0x0000003800057308 */ /* 0x000ea20000000800 */
[----:B------:R-:W-:Y:S01]  /*cab0*/  LOP3.LUT R29, R14, UR13, R29, 0x96, !PT ;  /* 0x0000000d0e1d7c12 */ /* 0x000fe2000f8e961d */
[----:B------:R-:W-:Y:S02]  /*cac0*/  @!P3 HADD2 R207, -R26.H0_H0, -RZ.H0_H0 ;  /* 0xa00000ff1acfb230 */ /* 0x000fe40000000900 */
[----:B------:R-:W-:Y:S01]  /*cad0*/  MUFU.EX2 R8, R65 ;  /* 0x0000004100087308 */ /* 0x000fe20000000800 */
[----:B------:R-:W-:-:S03]  /*cae0*/  LOP3.LUT R7, R29, 0xff, RZ, 0xc0, !PT ;  /* 0x000000ff1d077812 */ /* 0x000fc600078ec0ff */
[----:B------:R-:W3:Y:S01]  /*caf0*/  MUFU.EX2 R25, R176 ;  /* 0x000000b000197308 */ /* 0x000ee20000000800 */
[----:B------:R-:W-:Y:S02]  /*cb00*/  @!P3 PRMT R26, R207, 0x5410, RZ ;  /* 0x00005410cf1ab816 */ /* 0x000fe400000000ff */
[----:B------:R-:W-:Y:S01]  /*cb10*/  ISETP.LE.U32.AND P3, PT, R7, UR6, PT ;  /* 0x0000000607007c0c */ /* 0x000fe2000bf63070 */
[----:B-1----:R-:W-:Y:S01]  /*cb20*/  FADD.FTZ R7, R6, R9 ;  /* 0x0000000906077221 */ /* 0x002fe20000010000 */
[----:B--2---:R-:W-:-:S03]  /*cb30*/  F2FP.F16.F32.PACK_AB R200, R5, R6 ;  /* 0x0000000605c8723e */ /* 0x004fc600000000ff */
[----:B------:R-:W-:Y:S01]  /*cb40*/  FADD.FTZ R9, R5, R7 ;  /* 0x0000000705097221 */ /* 0x000fe20000010000 */
[----:B------:R-:W-:Y:S01]  /*cb50*/  LOP3.LUT R5, R29, 0xffff, RZ, 0xc0, !PT ;  /* 0x0000ffff1d057812 */ /* 0x000fe200078ec0ff */
[----:B------:R-:W1:Y:S03]  /*cb60*/  MUFU.EX2 R6, R58 ;  /* 0x0000003a00067308 */ /* 0x000e660000000800 */
[----:B------:R-:W-:Y:S02]  /*cb70*/  SHF.R.U32.HI R5, RZ, 0x8, R5 ;  /* 0x00000008ff057819 */ /* 0x000fe40000011605 */
[----:B---3--:R-:W-:Y:S02]  /*cb80*/  F2FP.F16.F32.PACK_AB R176, R25, R8 ;  /* 0x0000000819b0723e */ /* 0x008fe400000000ff */
[----:B------:R-:W-:Y:S02]  /*cb90*/  LOP3.LUT R7, R5, 0xffff, RZ, 0xc0, !PT ;  /* 0x0000ffff05077812 */ /* 0x000fe400078ec0ff */
[----:B------:R-:W2:Y:S01]  /*cba0*/  MUFU.EX2 R5, R59 ;  /* 0x0000003b00057308 */ /* 0x000ea20000000800 */
[----:B------:R-:W-:Y:S01]  /*cbb0*/  @!P3 HADD2 R212, -R176.H0_H0, -RZ.H0_H0 ;  /* 0xa00000ffb0d4b230 */ /* 0x000fe20000000900 */
[----:B------:R-:W-:-:S04]  /*cbc0*/  PRMT R11, R176, 0x7610, R11 ;  /* 0x00007610b00b7816 */ /* 0x000fc8000000000b */
[----:B------:R-:W-:Y:S02]  /*cbd0*/  @!P3 PRMT R11, R212, 0x5410, RZ ;  /* 0x00005410d40bb816 */ /* 0x000fe400000000ff */
[----:B------:R-:W-:Y:S01]  /*cbe0*/  ISETP.LE.U32.AND P3, PT, R7, UR6, PT ;  /* 0x0000000607007c0c */ /* 0x000fe2000bf63070 */
[----:B-1----:R-:W-:-:S04]  /*cbf0*/  FADD.FTZ R7, R6, R9 ;  /* 0x0000000906077221 */ /* 0x002fc80000010000 */
[C---:B--2---:R-:W-:Y:S01]  /*cc00*/  FADD.FTZ R7, R5.reuse, R7 ;  /* 0x0000000705077221 */ /* 0x044fe20000010000 */
[----:B------:R-:W-:Y:S02]  /*cc10*/  F2FP.F16.F32.PACK_AB R246, R5, R6 ;  /* 0x0000000605f6723e */ /* 0x000fe400000000ff */
[----:B------:R-:W-:Y:S01]  /*cc20*/  PRMT R5, R29, 0x7632, R5 ;  /* 0x000076321d057816 */ /* 0x000fe20000000005 */
[----:B------:R-:W1:Y:S04]  /*cc30*/  MUFU.EX2 R6, R63 ;  /* 0x0000003f00067308 */ /* 0x000e680000000800 */
[----:B------:R-:W-:Y:S01]  /*cc40*/  @!P3 HADD2 R213, -R176.H1_H1, -RZ.H0_H0 ;  /* 0xa00000ffb0d5b230 */ /* 0x000fe20000000d00 */
[----:B------:R-:W-:Y:S02]  /*cc50*/  LOP3.LUT R5, R5, 0xff, RZ, 0xc0, !PT ;  /* 0x000000ff05057812 */ /* 0x000fe400078ec0ff */
[----:B------:R-:W-:-:S02]  /*cc60*/  PRMT R252, R176, 0x7632, R252 ;  /* 0x00007632b0fc7816 */ /* 0x000fc400000000fc */
[----:B------:R-:W-:Y:S02]  /*cc70*/  @!P3 PRMT R252, R213, 0x5410, RZ ;  /* 0x00005410d5fcb816 */ /* 0x000fe400000000ff */
[----:B------:R-:W-:Y:S02]  /*cc80*/  ISETP.LE.U32.AND P3, PT, R5, UR6, PT ;  /* 0x0000000605007c0c */ /* 0x000fe4000bf63070 */
[----:B------:R-:W2:Y:S01]  /*cc90*/  MUFU.EX2 R5, R62 ;  /* 0x0000003e00057308 */ /* 0x000ea20000000800 */
[----:B-1----:R-:W-:Y:S01]  /*cca0*/  FADD.FTZ R7, R6, R7 ;  /* 0x0000000706077221 */ /* 0x002fe20000010000 */
[----:B------:R-:W-:-:S09]  /*ccb0*/  PRMT R203, R178, 0x7610, R203 ;  /* 0x00007610b2cb7816 */ /* 0x000fd200000000cb */
[----:B------:R-:W-:Y:S02]  /*ccc0*/  @!P3 HADD2 R214, -R178.H0_H0, -RZ.H0_H0 ;  /* 0xa00000ffb2d6b230 */ /* 0x000fe40000000900 */
[C---:B--2---:R-:W-:Y:S01]  /*ccd0*/  FADD.FTZ R7, R5.reuse, R7 ;  /* 0x0000000705077221 */ /* 0x044fe20000010000 */
[----:B------:R-:W-:Y:S02]  /*cce0*/  F2FP.F16.F32.PACK_AB R247, R5, R6 ;  /* 0x0000000605f7723e */ /* 0x000fe400000000ff */
[----:B------:R-:W-:Y:S02]  /*ccf0*/  SHF.R.U32.HI R5, RZ, 0x18, R29 ;  /* 0x00000018ff057819 */ /* 0x000fe4000001161d */
[----:B------:R-:W-:Y:S02]  /*cd00*/  @!P3 PRMT R203, R214, 0x5410, RZ ;  /* 0x00005410d6cbb816 */ /* 0x000fe400000000ff */
[----:B------:R-:W-:Y:S01]  /*cd10*/  ISETP.LE.U32.AND P3, PT, R5, UR6, PT ;  /* 0x0000000605007c0c */ /* 0x000fe2000bf63070 */
[----:B------:R-:W-:-:S02]  /*cd20*/  IMAD.MOV.U32 R101, RZ, RZ, R224 ;  /* 0x000000ffff657224 */ /* 0x000fc400078e00e0 */
[-C--:B------:R-:W-:Y:S01]  /*cd30*/  FMUL.FTZ R168, R168, R4.reuse ;  /* 0x00000004a8a87220 */ /* 0x080fe20000410000 */
[----:B------:R-:W-:Y:S02]  /*cd40*/  IMAD.MOV.U32 R12, RZ, RZ, R46 ;  /* 0x000000ffff0c7224 */ /* 0x000fe400078e002e */
[-C--:B------:R-:W-:Y:S01]  /*cd50*/  FMUL.FTZ R169, R169, R4.reuse ;  /* 0x00000004a9a97220 */ /* 0x080fe20000410000 */
[----:B------:R-:W-:Y:S02]  /*cd60*/  IMAD.MOV.U32 R52, RZ, RZ, R236 ;  /* 0x000000ffff347224 */ /* 0x000fe400078e00ec */
        /* <DEDUP_REMOVED lines=23> */
[----:B------:R-:W-:-:S02]  /*cee0*/  IMAD.MOV.U32 R4, RZ, RZ, R28 ;  /* 0x000000ffff047224 */ /* 0x000fc400078e001c */
[----:B------:R-:W-:Y:S01]  /*cef0*/  @!P3 HADD2 R81, -R178.H1_H1, -RZ.H0_H0 ;  /* 0xa00000ffb251b230 */ /* 0x000fe20000000d00 */
[----:B------:R1:W-:Y:S04]  /*cf00*/  MUFU.EX2 R17, R181 ;  /* 0x000000b500117308 */ /* 0x0003e80000000800 */
[----:B------:R-:W2:Y:S01]  /*cf10*/  MUFU.EX2 R22, R177 ;  /* 0x000000b100167308 */ /* 0x000ea20000000800 */
[----:B------:R-:W-:Y:S02]  /*cf20*/  LOP3.LUT R4, R4, 0xff, RZ, 0xc0, !PT ;  /* 0x000000ff04047812 */ /* 0x000fe400078ec0ff */
[----:B------:R-:W-:Y:S02]  /*cf30*/  PRMT R9, R178, 0x7632, R9 ;  /* 0x00007632b2097816 */ /* 0x000fe40000000009 */
[----:B------:R-:W-:-:S02]  /*cf40*/  @!P3 PRMT R9, R81, 0x5410, RZ ;  /* 0x000054105109b816 */ /* 0x000fc400000000ff */
[----:B------:R-:W-:Y:S01]  /*cf50*/  ISETP.LE.U32.AND P3, PT, R4, UR6, PT ;  /* 0x0000000604007c0c */ /* 0x000fe2000bf63070 */
[----:B------:R3:W-:Y:S01]  /*cf60*/  STL [R1+0x1c0], R241 ;  /* 0x0001c0f101007387 */ /* 0x0007e20000100800 */
[----:B------:R-:W-:Y:S01]  /*cf70*/  PRMT R24, R23, 0x7610, R24 ;  /* 0x0000761017187816 */ /* 0x000fe20000000018 */
        /* <DEDUP_REMOVED lines=15> */
[-C--:B-1----:R-:W-:Y:S01]  /*d070*/  FMUL.FTZ R181, R147, R3.reuse ;  /* 0x0000000393b57220 */ /* 0x082fe20000410000 */
        /* <DEDUP_REMOVED lines=9> */
[----:B---3--:R-:W-:Y:S01]  /*d110*/  FMUL.FTZ R241, R99, R3 ;  /* 0x0000000363f17220 */ /* 0x008fe20000410000 */
[----:B------:R-:W-:Y:S01]  /*d120*/  MUFU.EX2 R5, R183 ;  /* 0x000000b700057308 */ /* 0x000fe20000000800 */
[----:B------:R-:W-:Y:S01]  /*d130*/  @!P5 HADD2 R84, -R24.H0_H0, -RZ.H0_H0 ;  /* 0xa00000ff1854d230 */ /* 0x000fe20000000900 */
[----:B------:R-:W-:-:S02]  /*d140*/  PRMT R23, R23, 0x7632, R23 ;  /* 0x0000763217177816 */ /* 0x000fc40000000017 */
[----:B------:R-:W1:Y:S01]  /*d150*/  MUFU.EX2 R3, R182 ;  /* 0x000000b600037308 */ /* 0x000e620000000800 */
[----:B--2---:R-:W-:Y:S02]  /*d160*/  F2FP.F16.F32.PACK_AB R43, R22, R17 ;  /* 0x00000011162b723e */ /* 0x004fe400000000ff */
[----:B------:R-:W-:Y:S02]  /*d170*/  SHF.R.U32.HI R4, RZ, 0x18, R20 ;  /* 0x00000018ff047819 */ /* 0x000fe40000011614 */
[----:B------:R-:W-:Y:S01]  /*d180*/  PRMT R63, R24, 0x5410, R23 ;  /* 0x00005410183f7816 */ /* 0x000fe20000000017 */
[----:B------:R-:W-:Y:S01]  /*d190*/  @!P3 HADD2 R80, -R43.H0_H0, -RZ.H0_H0 ;  /* 0xa00000ff2b50b230 */ /* 0x000fe20000000900 */
[----:B------:R-:W-:Y:S02]  /*d1a0*/  @!P5 PRMT R24, R84, 0x5410, RZ ;  /* 0x000054105418d816 */ /* 0x000fe400000000ff */
[----:B------:R-:W-:Y:S02]  /*d1b0*/  ISETP.LE.U32.AND P5, PT, R4, UR6, PT ;  /* 0x0000000604007c0c */ /* 0x000fe4000bfa3070 */
[----:B------:R-:W-:-:S02]  /*d1c0*/  PRMT R4, R28, 0x7771, RZ ;  /* 0x000077711c047816 */ /* 0x000fc400000000ff */
[----:B------:R-:W-:Y:S02]  /*d1d0*/  PRMT R188, R43, 0x7610, R188 ;  /* 0x000076102bbc7816 */ /* 0x000fe400000000bc */
[----:B------:R-:W-:Y:S02]  /*d1e0*/  @!P3 PRMT R188, R80, 0x5410, RZ ;  /* 0x0000541050bcb816 */ /* 0x000fe400000000ff */
[----:B------:R-:W-:Y:S01]  /*d1f0*/  ISETP.GT.U32.AND P3, PT, R4, UR6, PT ;  /* 0x0000000604007c0c */ /* 0x000fe2000bf64070 */
[----:B-1----:R-:W-:Y:S01]  /*d200*/  FADD.FTZ R4, R3, R50 ;  /* 0x0000003203047221 */ /* 0x002fe20000010000 */
[----:B------:R-:W-:Y:S01]  /*d210*/  FADD.FTZ R6, R173, R53 ;  /* 0x00000035ad067221 */ /* 0x000fe20000010000 */
[----:B------:R-:W-:Y:S01]  /*d220*/  F2FP.F16.F32.PACK_AB R3, R5, R3 ;  /* 0x000000030503723e */ /* 0x000fe200000000ff */
[----:B------:R1:W-:Y:S03]  /*d230*/  STL [R1+0x154], R7 ;  /* 0x0001540701007387 */ /* 0x0003e60000100800 */
[----:B------:R-:W-:-:S02]  /*d240*/  PRMT R230, R3, 0x7610, R230 ;  /* 0x0000761003e67816 */ /* 0x000fc400000000e6 */
[----:B------:R-:W-:Y:S01]  /*d250*/  PRMT R229, R3, 0x7632, R229 ;  /* 0x0000763203e57816 */ /* 0x000fe200000000e5 */
[----:B------:R-:W-:Y:S02]  /*d260*/  FADD.FTZ R3, R174, R6 ;  /* 0x00000006ae037221 */ /* 0x000fe40000010000 */
[----:B-1----:R-:W2:Y:S01]  /*d270*/  LDL.64 R6, [R1+0x128] ;  /* 0x0001280001067983 */ /* 0x002ea20000100a00 */
[----:B------:R-:W-:Y:S02]  /*d280*/  IMAD.MOV.U32 R15, RZ, RZ, R101 ;  /* 0x000000ffff0f7224 */ /* 0x000fe400078e0065 */
[-C--:B------:R-:W-:Y:S01]  /*d290*/  FMUL.FTZ R101, R133, R2.reuse ;  /* 0x0000000285657220 */ /* 0x080fe20000410000 */
[----:B------:R-:W-:Y:S01]  /*d2a0*/  FMUL.FTZ R133, R73, R2 ;  /* 0x0000000249857220 */ /* 0x000fe20000410000 */
[----:B------:R-:W-:Y:S02]  /*d2b0*/  IMAD.MOV.U32 R53, RZ, RZ, R225 ;  /* 0x000000ffff357224 */ /* 0x000fe400078e00e1 */
[----:B------:R-:W-:-:S02]  /*d2c0*/  @!P5 HADD2 R73, -R23.H0_H0, -RZ.H0_H0 ;  /* 0xa00000ff1749d230 */ /* 0x000fc40000000900 */
[----:B------:R-:W-:Y:S02]  /*d2d0*/  IMAD.MOV.U32 R183, RZ, RZ, R224 ;  /* 0x000000ffffb77224 */ /* 0x000fe400078e00e0 */
[----:B------:R-:W3:Y:S01]  /*d2e0*/  LDL.64 R224, [R1+0x60] ;  /* 0x0000600001e07983 */ /* 0x000ee20000100a00 */
[----:B------:R-:W-:Y:S02]  /*d2f0*/  IMAD.MOV.U32 R50, RZ, RZ, R10 ;  /* 0x000000ffff327224 */ /* 0x000fe400078e000a */
[----:B------:R-:W-:Y:S01]  /*d300*/  IMAD.MOV.U32 R10, RZ, RZ, R100 ;  /* 0x000000ffff0a7224 */ /* 0x000fe200078e0064 */
[----:B------:R-:W-:Y:S01]  /*d310*/  @!P5 PRMT R23, R73, 0x5410, RZ ;  /* 0x000054104917d816 */ /* 0x000fe200000000ff */
[----:B------:R-:W-:Y:S02]  /*d320*/  IMAD.MOV.U32 R73, RZ, RZ, R9 ;  /* 0x000000ffff497224 */ /* 0x000fe400078e0009 */
[----:B------:R-:W-:Y:S02]  /*d330*/  IMAD.MOV.U32 R9, RZ, RZ, R10 ;  /* 0x000000ffff097224 */ /* 0x000fe400078e000a */
[----:B------:R-:W-:-:S02]  /*d340*/  IMAD.MOV.U32 R14, RZ, RZ, R12 ;  /* 0x000000ffff0e7224 */ /* 0x000fc400078e000c */
[----:B------:R-:W-:Y:S02]  /*d350*/  IMAD.MOV.U32 R10, RZ, RZ, R52 ;  /* 0x000000ffff0a7224 */ /* 0x000fe400078e0034 */
[----:B------:R-:W-:Y:S02]  /*d360*/  IMAD.MOV.U32 R52, RZ, RZ, R226 ;  /* 0x000000ffff347224 */ /* 0x000fe400078e00e2 */
[----:B------:R-:W-:Y:S02]  /*d370*/  IMAD.MOV.U32 R12, RZ, RZ, R227 ;  /* 0x000000ffff0c7224 */ /* 0x000fe400078e00e3 */
[----:B------:R-:W4:Y:S01]  /*d380*/  LDL.64 R226, [R1+0x138] ;  /* 0x0001380001e27983 */ /* 0x000f220000100a00 */
        /* <DEDUP_REMOVED lines=22> */
[----:B------:R-:W-:Y:S01]  /*d4f0*/  FADD.FTZ R2, R41, R51 ;  /* 0x0000003329027221 */ /* 0x000fe20000010000 */
[----:B------:R-:W-:-:S02]  /*d500*/  IMAD.MOV.U32 R51, RZ, RZ, R53 ;  /* 0x000000ffff337224 */ /* 0x000fc400078e0035 */
[----:B------:R-:W-:Y:S02]  /*d510*/  IMAD.MOV.U32 R53, RZ, RZ, R12 ;  /* 0x000000ffff357224 */ /* 0x000fe400078e000c */
[----:B------:R-:W1:Y:S01]  /*d520*/  S2R R12, SR_TID.X ;  /* 0x00000000000c7919 */ /* 0x000e620000002100 */
[----:B------:R-:W-:Y:S01]  /*d530*/  @P3 HADD2 R70, -R43.H1_H1, -RZ.H0_H0 ;  /* 0xa00000ff2b463230 */ /* 0x000fe20000000d00 */
[----:B------:R-:W-:Y:S01]  /*d540*/  PRMT R217, R43, 0x7632, R217 ;  /* 0x000076322bd97816 */ /* 0x000fe200000000d9 */
[----:B------:R-:W-:-:S03]  /*d550*/  @!P4 HADD2 R71, -R230.H0_H0, -RZ.H0_H0 ;  /* 0xa00000ffe647c230 */ /* 0x000fc60000000900 */
[----:B------:R-:W-:Y:S01]  /*d560*/  @P3 PRMT R217, R70, 0x5410, RZ ;  /* 0x0000541046d93816 */ /* 0x000fe200000000ff */
[----:B------:R-:W-:Y:S01]  /*d570*/  IMAD.MOV.U32 R70, RZ, RZ, R62 ;  /* 0x000000ffff467224 */ /* 0x000fe200078e003e */
[----:B------:R-:W-:Y:S02]  /*d580*/  PRMT R62, R230, 0x5410, R229 ;  /* 0x00005410e63e7816 */ /* 0x000fe400000000e5 */
[----:B------:R-:W-:Y:S01]  /*d590*/  @!P4 PRMT R230, R71, 0x5410, RZ ;  /* 0x0000541047e6c816 */ /* 0x000fe200000000ff */
        /* <DEDUP_REMOVED lines=26> */
[----:B------:R-:W-:Y:S01]  /*d740*/  UIADD3 UR4, UPT, UPT, UR32, -0x1, URZ ;  /* 0xffffffff20047890 */ /* 0x000fe2000fffe0ff */
[----:B------:R-:W-:Y:S01]  /*d750*/  IMAD.MOV.U32 R41, RZ, RZ, R71 ;  /* 0x000000ffff297224 */ /* 0x000fe200078e0047 */
[----:B-1----:R-:W-:Y:S01]  /*d760*/  SHF.R.U32.HI R71, RZ, 0x5, R12 ;  /* 0x00000005ff477819 */ /* 0x002fe2000001160c */
[----:B------:R-:W-:-:S02]  /*d770*/  IMAD.U32 R0, RZ, RZ, UR23 ;  /* 0x00000017ff007e24 */ /* 0x000fc4000f8e00ff */
[----:B------:R-:W-:Y:S01]  /*d780*/  FADD.FTZ R5, R5, R4 ;  /* 0x0000000405057221 */ /* 0x000fe20000010000 */
[----:B------:R-:W-:Y:S01]  /*d790*/  FADD.FTZ R4, R19, R3 ;  /* 0x0000000313047221 */ /* 0x000fe20000010000 */
[----:B------:R-:W-:Y:S02]  /*d7a0*/  IMAD.MOV.U32 R19, RZ, RZ, R10 ;  /* 0x000000ffff137224 */ /* 0x000fe400078e000a */
[----:B------:R-:W-:Y:S01]  /*d7b0*/  FADD.FTZ R10, R18, R2 ;  /* 0x00000002120a7221 */ /* 0x000fe20000010000 */
[----:B------:R-:W-:Y:S01]  /*d7c0*/  IMAD.MOV.U32 R18, RZ, RZ, R13 ;  /* 0x000000ffff127224 */ /* 0x000fe200078e000d */
[----:B--2---:R-:W1:Y:S01]  /*d7d0*/  S2R R6, SR_CTAID.X ;  /* 0x0000000000067919 */ /* 0x004e620000002500 */
[----:B------:R-:W-:-:S05]  /*d7e0*/  LOP3.LUT R0, R0, UR4, R7, 0x96, !PT ;  /* 0x0000000400007c12 */ /* 0x000fca000f8e9607 */
[----:B------:R-:W-:-:S03]  /*d7f0*/  IMAD.WIDE.U32 R12, R0, -0x326172a9, RZ ;  /* 0xcd9e8d57000c7825 */ /* 0x000fc600078e00ff */
[----:B---3--:R-:W-:Y:S01]  /*d800*/  LOP3.LUT R0, R12, UR31, R225, 0x96, !PT ;  /* 0x0000001f0c007c12 */ /* 0x008fe2000f8e96e1 */
[----:B-1----:R-:W-:-:S04]  /*d810*/  IMAD R6, R6, 0x8, R71 ;  /* 0x0000000806067824 */ /* 0x002fc800078e0247 */
[----:B------:R-:W-:-:S03]  /*d820*/  IMAD.WIDE.U32 R6, R6, -0x326172a9, RZ ;  /* 0xcd9e8d5706067825 */ /* 0x000fc600078e00ff */
[----:B------:R-:W-:Y:S01]  /*d830*/  LOP3.LUT R2, R6, UR11, R13, 0x96, !PT ;  /* 0x0000000b06027c12 */ /* 0x000fe2000f8e960d */
[----:B------:R-:W-:-:S04]  /*d840*/  IMAD.WIDE.U32 R6, R0, -0x2daee0ad, RZ ;  /* 0xd2511f5300067825 */ /* 0x000fc800078e00ff */
[----:B------:R-:W-:-:S05]  /*d850*/  IMAD.WIDE.U32 R2, R2, -0x2daee0ad, RZ ;  /* 0xd2511f5302027825 */ /* 0x000fca00078e00ff */
[----:B----4-:R-:W-:Y:S02]  /*d860*/  LOP3.LUT R0, R226, UR30, R3, 0x96, !PT ;  /* 0x0000001ee2007c12 */ /* 0x010fe4000f8e9603 */
[----:B------:R-:W-:Y:S01]  /*d870*/  LOP3.LUT R2, R2, UR29, R7, 0x96, !PT ;  /* 0x0000001d02027c12 */ /* 0x000fe2000f8e9607 */
[----:B------:R-:W-:Y:S02]  /*d880*/  IMAD.MOV.U32 R3, RZ, RZ, R14 ;  /* 0x000000ffff037224 */ /* 0x000fe400078e000e */
[----:B------:R-:W-:Y:S01]  /*d890*/  FADD.FTZ R14, R40, R4 ;  /* 0x00000004280e7221 */ /* 0x000fe20000010000 */
[----:B------:R-:W-:Y:S01]  /*d8a0*/  FADD.FTZ R7, R8, R5 ;  /* 0x0000000508077221 */ /* 0x000fe20000010000 */
[----:B------:R-:W-:Y:S01]  /*d8b0*/  IMAD.MOV.U32 R40, RZ, RZ, R9 ;  /* 0x000000ffff287224 */ /* 0x000fe200078e0009 */
[----:B------:R-:W2:Y:S01]  /*d8c0*/  LDL.LU.64 R226, [R1+0x1e8] ;  /* 0x0001e80001e27983 */ /* 0x000ea20000300a00 */
[----:B------:R-:W-:-:S04]  /*d8d0*/  IMAD.WIDE.U32 R8, R0, -0x326172a9, RZ ;  /* 0xcd9e8d5700087825 */ /* 0x000fc800078e00ff */
[----:B------:R-:W-:Y:S01]  /*d8e0*/  IMAD.WIDE.U32 R4, R2, -0x326172a9, RZ ;  /* 0xcd9e8d5702047825 */ /* 0x000fe200078e00ff */
[----:B------:R-:W-:Y:S02]  /*d8f0*/  LOP3.LUT R2, R224, UR10, R9, 0x96, !PT ;  /* 0x0000000ae0027c12 */ /* 0x000fe4000f8e9609 */
[----:B------:R-:W3:Y:S01]  /*d900*/  LDL.LU.64 R224, [R1+0x1e0] ;  /* 0x0001e00001e07983 */ /* 0x000ee20000300a00 */
[----:B------:R-:W-:Y:S01]  /*d910*/  IMAD.MOV.U32 R71, RZ, RZ, R15 ;  /* 0x000000ffff477224 */ /* 0x000fe200078e000f */
[----:B------:R-:W-:Y:S01]  /*d920*/  LOP3.LUT R0, R8, UR7, R5, 0x96, !PT ;  /* 0x0000000708007c12 */ /* 0x000fe2000f8e9605 */
[----:B------:R-:W-:Y:S01]  /*d930*/  FADD.FTZ R15, R35, R10 ;  /* 0x0000000a230f7221 */ /* 0x000fe20000010000 */
[----:B------:R-:W-:Y:S02]  /*d940*/  IMAD.MOV.U32 R35, RZ, RZ, R40 ;  /* 0x000000ffff237224 */ /* 0x000fe400078e0028 */
[----:B------:R-:W-:Y:S02]  /*d950*/  IMAD.MOV.U32 R40, RZ, RZ, R18 ;  /* 0x000000ffff287224 */ /* 0x000fe400078e0012 */
[----:B------:R-:W-:-:S02]  /*d960*/  IMAD.MOV.U32 R10, RZ, RZ, R19 ;  /* 0x000000ffff0a7224 */ /* 0x000fc400078e0013 */
[----:B------:R-:W-:-:S04]  /*d970*/  IMAD.WIDE.U32 R8, R2, -0x2daee0ad, RZ ;  /* 0xd2511f5302087825 */ /* 0x000fc800078e00ff */
[----:B------:R-:W-:Y:S01]  /*d980*/  IMAD.WIDE.U32 R18, R0, -0x2daee0ad, RZ ;  /* 0xd2511f5300127825 */ /* 0x000fe200078e00ff */
[----:B------:R-:W-:-:S04]  /*d990*/  PRMT R0, R28, 0x7772, RZ ;  /* 0x000077721c007816 */ /* 0x000fc800000000ff */
[----:B------:R-:W-:Y:S02]  /*d9a0*/  LOP3.LUT R5, R8, UR24, R19, 0x96, !PT ;  /* 0x0000001808057c12 */ /* 0x000fe4000f8e9613 */
[----:B------:R-:W-:Y:S01]  /*d9b0*/  LOP3.LUT R2, R6, UR28, R9, 0x96, !PT ;  /* 0x0000001c06027c12 */ /* 0x000fe2000f8e9609 */
[----:B------:R-:W-:Y:S01]  /*d9c0*/  IMAD.MOV.U32 R6, RZ, RZ, R237 ;  /* 0x000000ffff067224 */ /* 0x000fe200078e00ed */
[----:B------:R-:W-:Y:S01]  /*d9d0*/  ISETP.GT.U32.AND P4, PT, R0, UR6, PT ;  /* 0x0000000600007c0c */ /* 0x000fe2000bf84070 */
[----:B------:R-:W-:Y:S02]  /*d9e0*/  IMAD.MOV.U32 R0, RZ, RZ, R236 ;  /* 0x000000ffff007224 */ /* 0x000fe400078e00ec */
[----:B------:R-:W-:-:S04]  /*d9f0*/  IMAD.WIDE.U32 R236, R5, -0x326172a9, RZ ;  /* 0xcd9e8d5705ec7825 */ /* 0x000fc800078e00ff */
[----:B------:R-:W-:Y:S02]  /*da00*/  IMAD.MOV.U32 R5, RZ, RZ, R228 ;  /* 0x000000ffff057224 */ /* 0x000fe400078e00e4 */
[----:B------:R-:W4:Y:S01]  /*da10*/  LDL.LU R228, [R1+0x1d8] ;  /* 0x0001d80001e47983 */ /* 0x000f220000300800 */
[----:B------:R-:W-:Y:S02]  /*da20*/  IMAD.MOV.U32 R9, RZ, RZ, R3 ;  /* 0x000000ffff097224 */ /* 0x000fe400078e0003 */
[----:B------:R-:W-:-:S05]  /*da30*/  IMAD.WIDE.U32 R2, R2, -0x326172a9, RZ ;  /* 0xcd9e8d5702027825 */ /* 0x000fca00078e00ff */
[----:B------:R-:W-:Y:S01]  /*da40*/  LOP3.LUT R8, R4, UR25, R3, 0x96, !PT ;  /* 0x0000001904087c12 */ /* 0x000fe2000f8e9603 */
[----:B------:R-:W-:Y:S01]  /*da50*/  IMAD.MOV.U32 R3, RZ, RZ, R0 ;  /* 0x000000ffff037224 */ /* 0x000fe200078e0000 */
[----:B------:R-:W-:Y:S01]  /*da60*/  PRMT R0, R48, 0x7771, RZ ;  /* 0x0000777130007816 */ /* 0x000fe200000000ff */
[----:B------:R-:W-:Y:S01]  /*da70*/  IMAD.MOV.U32 R4, RZ, RZ, R54 ;  /* 0x000000ffff047224 */ /* 0x000fe200078e0036 */
[----:B------:R-:W-:Y:S02]  /*da80*/  LOP3.LUT R54, R2, UR19, R237, 0x96, !PT ;  /* 0x0000001302367c12 */ /* 0x000fe4000f8e96ed */
[----:B------:R-:W-:Y:S02]  /*da90*/  ISETP.GT.U32.AND P5, PT, R0, UR6, PT ;  /* 0x0000000600007c0c */ /* 0x000fe4000bfa4070 */
[----:B------:R-:W-:Y:S01]  /*daa0*/  PRMT R0, R28, 0x7773, RZ ;  /* 0x000077731c007816 */ /* 0x000fe200000000ff */
[----:B------:R-:W-:-:S03]  /*dab0*/  IMAD.MOV.U32 R49, RZ, RZ, R71 ;  /* 0x000000ffff317224 */ /* 0x000fc600078e0047 */
[----:B------:R-:W-:Y:S01]  /*dac0*/  ISETP.GT.U32.AND P3, PT, R0, UR6, PT ;  /* 0x0000000600007c0c */ /* 0x000fe2000bf64070 */
[----:B------:R-:W-:Y:S01]  /*dad0*/  IMAD.MOV.U32 R2, RZ, RZ, R5 ;  /* 0x000000ffff027224 */ /* 0x000fe200078e0005 */
[----:B------:R-:W-:Y:S01]  /*dae0*/  LOP3.LUT R0, R54, 0xffff, RZ, 0xc0, !PT ;  /* 0x0000ffff36007812 */ /* 0x000fe200078ec0ff */
[----:B------:R-:W-:Y:S01]  /*daf0*/  IMAD.MOV.U32 R71, RZ, RZ, R11 ;  /* 0x000000ffff477224 */ /* 0x000fe200078e000b */
[----:B------:R-:W-:Y:S02]  /*db00*/  MUFU.EX2 R5, R197 ;  /* 0x000000c500057308 */ /* 0x000fe40000000800 */
[----:B------:R-:W-:Y:S02]  /*db10*/  SHF.R.U32.HI R0, RZ, 0x8, R0 ;  /* 0x00000008ff007819 */ /* 0x000fe40000011600 */
[----:B------:R-:W1:Y:S01]  /*db20*/  MUFU.EX2 R11, R199 ;  /* 0x000000c7000b7308 */ /* 0x000e620000000800 */
[----:B------:R-:W-:Y:S01]  /*db30*/  @P4 HADD2 R68, -R179.H0_H0, -RZ.H0_H0 ;  /* 0xa00000ffb3444230 */ /* 0x000fe20000000900 */
[----:B------:R-:W-:-:S02]  /*db40*/  LOP3.LUT R0, R0, 0xffff, RZ, 0xc0, !PT ;  /* 0x0000ffff00007812 */ /* 0x000fc400078ec0ff */
[----:B------:R-:W-:Y:S02]  /*db50*/  PRMT R44, R179, 0x7610, R44 ;  /* 0x00007610b32c7816 */ /* 0x000fe4000000002c */
[----:B------:R-:W-:Y:S02]  /*db60*/  @P4 PRMT R44, R68, 0x5410, RZ ;  /* 0x00005410442c4816 */ /* 0x000fe400000000ff */
[----:B------:R-:W-:Y:S01]  /*db70*/  ISETP.LE.U32.AND P4, PT, R0, UR6, PT ;  /* 0x0000000600007c0c */ /* 0x000fe2000bf83070 */
[----:B------:R-:W-:Y:S01]  /*db80*/  IMAD.MOV.U32 R68, RZ, RZ, R3 ;  /* 0x000000ffff447224 */ /* 0x000fe200078e0003 */
[----:B-1----:R-:W-:Y:S01]  /*db90*/  F2FP.F16.F32.PACK_AB R0, R11, R5 ;  /* 0x000000050b00723e */ /* 0x002fe200000000ff */
[----:B------:R-:W-:Y:S02]  /*dba0*/  IMAD.MOV.U32 R199, RZ, RZ, R2 ;  /* 0x000000ffffc77224 */ /* 0x000fe400078e0002 */
[----:B------:R-:W-:Y:S01]  /*dbb0*/  FADD.FTZ R2, R25, R7 ;  /* 0x0000000719027221 */ /* 0x000fe20000010000 */
[----:B------:R-:W-:Y:S01]  /*dbc0*/  FADD.FTZ R3, R31, R14 ;  /* 0x0000000e1f037221 */ /* 0x000fe20000010000 */
[----:B------:R-:W-:-:S02]  /*dbd0*/  IMAD.MOV.U32 R7, RZ, RZ, R6 ;  /* 0x000000ffff077224 */ /* 0x000fc400078e0006 */
[----:B------:R-:W-:Y:S01]  /*dbe0*/  IMAD.MOV.U32 R31, RZ, RZ, R10 ;  /* 0x000000ffff1f7224 */ /* 0x000fe200078e000a */
[----:B------:R-:W1:Y:S04]  /*dbf0*/  MUFU.EX2 R6, R190 ;  /* 0x000000be00067308 */ /* 0x000e680000000800 */
[----:B------:R-:W-:Y:S01]  /*dc00*/  MUFU.EX2 R10, R189 ;  /* 0x000000bd000a7308 */ /* 0x000fe20000000800 */
[----:B------:R-:W-:Y:S02]  /*dc10*/  IMAD.MOV.U32 R14, RZ, RZ, R203 ;  /* 0x000000ffff0e7224 */ /* 0x000fe400078e00cb */
[----:B------:R-:W-:Y:S01]  /*dc20*/  @P3 HADD2 R69, -R179.H1_H1, -RZ.H0_H0 ;  /* 0xa00000ffb3453230 */ /* 0x000fe20000000d00 */
[----:B------:R-:W-:Y:S01]  /*dc30*/  PRMT R104, R179, 0x7632, R104 ;  /* 0x00007632b3687816 */ /* 0x000fe20000000068 */
[----:B------:R-:W-:-:S03]  /*dc40*/  @P5 HADD2 R72, -R229.H0_H0, -RZ.H0_H0 ;  /* 0xa00000ffe5485230 */ /* 0x000fc60000000900 */
[----:B------:R-:W-:Y:S02]  /*dc50*/  @P3 PRMT R104, R69, 0x5410, RZ ;  /* 0x0000541045683816 */ /* 0x000fe400000000ff */
[----:B------:R-:W-:Y:S01]  /*dc60*/  @P5 PRMT R229, R72, 0x5410, RZ ;  /* 0x0000541048e55816 */ /* 0x000fe200000000ff */
[----:B------:R-:W-:Y:S02]  /*dc70*/  IMAD.MOV.U32 R72, RZ, RZ, R7 ;  /* 0x000000ffff487224 */ /* 0x000fe400078e0007 */
[----:B------:R-:W-:Y:S01]  /*dc80*/  MUFU.EX2 R7, R219 ;  /* 0x000000db00077308 */ /* 0x000fe20000000800 */
[----:B------:R-:W-:Y:S02]  /*dc90*/  IMAD.MOV.U32 R69, RZ, RZ, R68 ;  /* 0x000000ffff457224 */ /* 0x000fe400078e0044 */
[----:B------:R-:W-:Y:S02]  /*dca0*/  IMAD.MOV.U32 R68, RZ, RZ, R4 ;  /* 0x000000ffff447224 */ /* 0x000fe400078e0004 */
[----:B------:R-:W-:Y:S01]  /*dcb0*/  FADD.FTZ R4, R32, R15 ;  /* 0x0000000f20047221 */ /* 0x000fe20000010000 */
[----:B------:R-:W-:-:S03]  /*dcc0*/  IMAD.MOV.U32 R15, RZ, RZ, R53 ;  /* 0x000000ffff0f7224 */ /* 0x000fc600078e0035 */
[----:B------:R-:W-:Y:S01]  /*dcd0*/  FADD.FTZ R4, R34, R4 ;  /* 0x0000000422047221 */ /* 0x000fe20000010000 */
[----:B------:R-:W-:Y:S02]  /*dce0*/  IMAD.MOV.U32 R34, RZ, RZ, R52 ;  /* 0x000000ffff227224 */ /* 0x000fe400078e0034 */
[----:B------:R-:W-:-:S05]  /*dcf0*/  IMAD.WIDE.U32 R52, R8, -0x2daee0ad, RZ ;  /* 0xd2511f5308347825 */ /* 0x000fca00078e00ff */
[----:B------:R-:W-:Y:S01]  /*dd00*/  LOP3.LUT R53, R18, UR13, R53, 0x96, !PT ;  /* 0x0000000d12357c12 */ /* 0x000fe2000f8e9635 */
[----:B------:R-:W-:Y:S01]  /*dd10*/  FADD.FTZ R3, R33, R3 ;  /* 0x0000000321037221 */ /* 0x000fe20000010000 */
[----:B------:R-:W-:Y:S01]  /*dd20*/  IMAD.MOV.U32 R33, RZ, RZ, R49 ;  /* 0x000000ffff217224 */ /* 0x000fe200078e0031 */
[----:B------:R-:W-:Y:S01]  /*dd30*/  MUFU.EX2 R8, R218 ;  /* 0x000000da00087308 */ /* 0x000fe20000000800 */
[----:B------:R-:W-:-:S03]  /*dd40*/  IMAD.MOV.U32 R49, RZ, RZ, R9 ;  /* 0x000000ffff317224 */ /* 0x000fc600078e0009 */
[----:B------:R-:W1:Y:S01]  /*dd50*/  MUFU.EX2 R9, R215 ;  /* 0x000000d700097308 */ /* 0x000e620000000800 */
[----:B------:R-:W-:Y:S01]  /*dd60*/  FADD.FTZ R2, R17, R2 ;  /* 0x0000000211027221 */ /* 0x000fe20000010000 */
[----:B------:R-:W-:Y:S02]  /*dd70*/  FADD.FTZ R3, R5, R3 ;  /* 0x0000000305037221 */ /* 0x000fe40000010000 */
[----:B------:R-:W-:Y:S04]  /*dd80*/  MUFU.EX2 R17, R221 ;  /* 0x000000dd00117308 */ /* 0x000fe80000000800 */
[----:B------:R-:W-:Y:S01]  /*dd90*/  MUFU.EX2 R18, R222 ;  /* 0x000000de00127308 */ /* 0x000fe20000000800 */
[----:B------:R-:W-:Y:S01]  /*dda0*/  FADD.FTZ R3, R11, R3 ;  /* 0x000000030b037221 */ /* 0x000fe20000010000 */
[----:B------:R-:W1:Y:S01]  /*ddb0*/  S2R R5, SR_TID.X ;  /* 0x0000000000057919 */ /* 0x000e620000002100 */
[----:B------:R-:W-:-:S02]  /*ddc0*/  IMAD.MOV.U32 R19, RZ, RZ, R15 ;  /* 0x000000ffff137224 */ /* 0x000fc400078e000f */
[----:B-1----:R-:W-:Y:S01]  /*ddd0*/  FADD.FTZ R4, R6, R4 ;  /* 0x0000000406047221 */ /* 0x002fe20000010000 */
[----:B------:R-:W-:Y:S01]  /*dde0*/  FADD.FTZ R15, R22, R2 ;  /* 0x00000002160f7221 */ /* 0x000fe20000010000 */
[----:B------:R-:W-:Y:S01]  /*ddf0*/  F2FP.F16.F32.PACK_AB R2, R8, R9 ;  /* 0x000000090802723e */ /* 0x000fe200000000ff */
[----:B------:R-:W-:Y:S01]  /*de00*/  IMAD.MOV.U32 R215, RZ, RZ, R19 ;  /* 0x000000ffffd77224 */ /* 0x000fe200078e0013 */
[----:B------:R-:W-:Y:S02]  /*de10*/  MUFU.EX2 R11, R234 ;  /* 0x000000ea000b7308 */ /* 0x000fe40000000800 */
[----:B------:R-:W-:Y:S02]  /*de20*/  PRMT R218, R2, 0x7610, R218 ;  /* 0x0000761002da7816 */ /* 0x000fe400000000da */
[----:B------:R-:W-:Y:S01]  /*de30*/  MUFU.EX2 R19, R233 ;  /* 0x000000e900137308 */ /* 0x000fe20000000800 */
[----:B------:R-:W-:Y:S02]  /*de40*/  IMAD.MOV.U32 R32, RZ, RZ, R199 ;  /* 0x000000ffff207224 */ /* 0x000fe400078e00c7 */
[----:B------:R-:W-:Y:S01]  /*de50*/  FADD.FTZ R4, R10, R4 ;  /* 0x000000040a047221 */ /* 0x000fe20000010000 */
[----:B------:R-:W-:-:S02]  /*de60*/  SHF.R.U32.HI R5, RZ, 0x5, R5 ;  /* 0x00000005ff057819 */ /* 0x000fc40000011605 */
[C---:B--2---:R-:W-:Y:S02]  /*de70*/  PRMT R227, R0.reuse, 0x7610, R227 ;  /* 0x0000761000e37816 */ /* 0x044fe400000000e3 */
[----:B----4-:R-:W-:Y:S02]  /*de80*/  PRMT R228, R0, 0x7632, R228 ;  /* 0x0000763200e47816 */ /* 0x010fe400000000e4 */
[----:B------:R-:W-:-:S03]  /*de90*/  LOP3.LUT R0, R54, 0xff, RZ, 0xc0, !PT ;  /* 0x000000ff36007812 */ /* 0x000fc600078ec0ff */
[----:B------:R-:W-:Y:S01]  /*dea0*/  @!P4 HADD2 R74, -R228.H0_H0, -RZ.H0_H0 ;  /* 0xa00000ffe44ac230 */ /* 0x000fe20000000900 */
[----:B------:R-:W-:-:S04]  /*deb0*/  PRMT R203, R227, 0x5410, R228 ;  /* 0x00005410e3cb7816 */ /* 0x000fc800000000e4 */
[----:B------:R-:W-:Y:S02]  /*dec0*/  @!P4 PRMT R228, R74, 0x5410, RZ ;  /* 0x000054104ae4c816 */ /* 0x000fe400000000ff */
[----:B------:R-:W-:Y:S02]  /*ded0*/  ISETP.LE.U32.AND P4, PT, R0, UR6, PT ;  /* 0x0000000600007c0c */ /* 0x000fe4000bf83070 */
[----:B------:R-:W-:-:S04]  /*dee0*/  SHF.R.U32.HI R0, RZ, 0x18, R54 ;  /* 0x00000018ff007819 */ /* 0x000fc80000011636 */
[----:B------:R-:W-:Y:S02]  /*def0*/  ISETP.LE.U32.AND P3, PT, R0, UR6, PT ;  /* 0x0000000600007c0c */ /* 0x000fe4000bf63070 */
[----:B------:R-:W-:Y:S01]  /*df00*/  F2FP.F16.F32.PACK_AB R0, R10, R6 ;  /* 0x000000060a00723e */ /* 0x000fe200000000ff */
[----:B------:R-:W-:Y:S02]  /*df10*/  IMAD.MOV.U32 R74, RZ, RZ, R14 ;  /* 0x000000ffff4a7224 */ /* 0x000fe400078e000e */
[----:B------:R-:W1:Y:S01]  /*df20*/  MUFU.EX2 R14, R220 ;  /* 0x000000dc000e7308 */ /* 0x000e620000000800 */
[C---:B------:R-:W-:Y:S02]  /*df30*/  PRMT R226, R0.reuse, 0x7632, R226 ;  /* 0x0000763200e27816 */ /* 0x040fe400000000e2 */
[----:B---3--:R-:W-:Y:S02]  /*df40*/  PRMT R225, R0, 0x7610, R225 ;  /* 0x0000761000e17816 */ /* 0x008fe400000000e1 */
[----:B------:R-:W-:Y:S01]  /*df50*/  PRMT R0, R54, 0x7632, R0 ;  /* 0x0000763236007816 */ /* 0x000fe20000000000 */
[----:B------:R-:W-:-:S03]  /*df60*/  @!P4 HADD2 R76, -R227.H0_H0, -RZ.H0_H0 ;  /* 0xa00000ffe34cc230 */ /* 0x000fc60000000900 */
[----:B------:R-:W-:Y:S01]  /*df70*/  LOP3.LUT R0, R0, 0xff, RZ, 0xc0, !PT ;  /* 0x000000ff00007812 */ /* 0x000fe200078ec0ff */
[----:B------:R-:W-:Y:S01]  /*df80*/  @!P3 HADD2 R75, -R226.H0_H0, -RZ.H0_H0 ;  /* 0xa00000ffe24bb230 */ /* 0x000fe20000000900 */
[----:B------:R-:W-:Y:S02]  /*df90*/  @!P4 PRMT R227, R76, 0x5410, RZ ;  /* 0x000054104ce3c816 */ /* 0x000fe400000000ff */
[----:B------:R-:W-:Y:S02]  /*dfa0*/  ISETP.LE.U32.AND P4, PT, R0, UR6, PT ;  /* 0x0000000600007c0c */ /* 0x000fe4000bf83070 */
[----:B------:R-:W-:Y:S02]  /*dfb0*/  PRMT R0, R236, 0x7771, RZ ;  /* 0x00007771ec007816 */ /* 0x000fe400000000ff */
[----:B------:R-:W-:Y:S02]  /*dfc0*/  PRMT R76, R225, 0x5410, R226 ;  /* 0x00005410e14c7816 */ /* 0x000fe400000000e2 */
[----:B------:R-:W-:-:S02]  /*dfd0*/  @!P3 PRMT R226, R75, 0x5410, RZ ;  /* 0x000054104be2b816 */ /* 0x000fc400000000ff */
[----:B------:R-:W-:Y:S02]  /*dfe0*/  ISETP.GT.U32.AND P3, PT, R0, UR6, PT ;  /* 0x0000000600007c0c */ /* 0x000fe4000bf64070 */
[----:B-1----:R-:W-:-:S04]  /*dff0*/  F2FP.F16.F32.PACK_AB R0, R14, R7 ;  /* 0x000000070e00723e */ /* 0x002fc800000000ff */
[C---:B------:R-:W-:Y:S02]  /*e000*/  PRMT R224, R0.reuse, 0x7632, R224 ;  /* 0x0000763200e07816 */ /* 0x040fe400000000e0 */
[----:B------:R-:W-:Y:S01]  /*e010*/  PRMT R223, R0, 0x7610, R223 ;  /* 0x0000761000df7816 */ /* 0x000fe200000000df */
[----:B------:R-:W-:-:S05]  /*e020*/  IMAD.MOV.U32 R0, RZ, RZ, R236 ;  /* 0x000000ffff007224 */ /* 0x000fca00078e00ec */
[----:B------:R-:W-:-:S04]  /*e030*/  LOP3.LUT R0, R0, 0xff, RZ, 0xc0, !PT ;  /* 0x000000ff00007812 */ /* 0x000fc800078ec0ff */
[----:B------:R-:W-:Y:S02]  /*e040*/  ISETP.LE.U32.AND P5, PT, R0, UR6, PT ;  /* 0x0000000600007c0c */ /* 0x000fe4000bfa3070 */
[----:B------:R-:W-:Y:S01]  /*e050*/  LOP3.LUT R0, R53, 0xffff, RZ, 0xc0, !PT ;  /* 0x0000ffff35007812 */ /* 0x000fe200078ec0ff */
[----:B------:R-:W-:-:S03]  /*e060*/  @P3 HADD2 R77, -R224.H0_H0, -RZ.H0_H0 ;  /* 0xa00000ffe04d3230 */ /* 0x000fc60000000900 */
[----:B------:R-:W-:Y:S01]  /*e070*/  SHF.R.U32.HI R0, RZ, 0x8, R0 ;  /* 0x00000008ff007819 */ /* 0x000fe20000011600 */
[----:B------:R-:W-:Y:S01]  /*e080*/  @!P4 HADD2 R78, -R225.H0_H0, -RZ.H0_H0 ;  /* 0xa00000ffe14ec230 */ /* 0x000fe20000000900 */
[----:B------:R-:W-:Y:S02]  /*e090*/  PRMT R75, R223, 0x5410, R224 ;  /* 0x00005410df4b7816 */ /* 0x000fe400000000e0 */
[----:B------:R-:W-:Y:S02]  /*e0a0*/  LOP3.LUT R0, R0, 0xffff, RZ, 0xc0, !PT ;  /* 0x0000ffff00007812 */ /* 0x000fe400078ec0ff */
[----:B------:R-:W-:Y:S02]  /*e0b0*/  @P3 PRMT R224, R77, 0x5410, RZ ;  /* 0x000054104de03816 */ /* 0x000fe400000000ff */
[----:B------:R-:W-:Y:S02]  /*e0c0*/  ISETP.LE.U32.AND P3, PT, R0, UR6, PT ;  /* 0x0000000600007c0c */ /* 0x000fe4000bf63070 */
[----:B------:R-:W-:Y:S01]  /*e0d0*/  PRMT R0, R236, 0x7773, RZ ;  /* 0x00007773ec007816 */ /* 0x000fe200000000ff */
[----:B------:R-:W-:Y:S01]  /*e0e0*/  @!P5 HADD2 R79, -R223.H0_H0, -RZ.H0_H0 ;  /* 0xa00000ffdf4fd230 */ /* 0x000fe20000000900 */
[----:B------:R-:W-:-:S02]  /*e0f0*/  @!P4 PRMT R225, R78, 0x5410, RZ ;  /* 0x000054104ee1c816 */ /* 0x000fc400000000ff */
[----:B------:R-:W-:Y:S02]  /*e100*/  ISETP.GT.U32.AND P4, PT, R0, UR6, PT ;  /* 0x0000000600007c0c */ /* 0x000fe4000bf84070 */
[----:B------:R-:W-:Y:S01]  /*e110*/  PRMT R0, R236, 0x7772, RZ ;  /* 0x00007772ec007816 */ /* 0x000fe200000000ff */
[----:B------:R-:W-:Y:S01]  /*e120*/  FADD.FTZ R6, R7, R3 ;  /* 0x0000000307067221 */ /* 0x000fe20000010000 */
[----:B------:R-:W-:Y:S01]  /*e130*/  @!P5 PRMT R223, R79, 0x5410, RZ ;  /* 0x000054104fdfd816 */ /* 0x000fe200000000ff */
[----:B------:R1:W2:Y:S01]  /*e140*/  MUFU.EX2 R3, R232 ;  /* 0x000000e800037308 */ /* 0x0002a20000000800 */
[----:B------:R-:W-:Y:S02]  /*e150*/  ISETP.GT.U32.AND P5, PT, R0, UR6, PT ;  /* 0x0000000600007c0c */ /* 0x000fe4000bfa4070 */
[----:B------:R-:W-:Y:S02]  /*e160*/  PRMT R220, R2, 0x7632, R220 ;  /* 0x0000763202dc7816 */ /* 0x000fe400000000dc */
[----:B------:R-:W-:Y:S01]  /*e170*/  F2FP.F16.F32.PACK_AB R0, R18, R17 ;  /* 0x000000111200723e */ /* 0x000fe200000000ff */
[----:B-1----:R-:W1:Y:S02]  /*e180*/  S2R R232, SR_CTAID.X ;  /* 0x0000000000e87919 */ /* 0x002e640000002500 */
[----:B------:R-:W-:Y:S01]  /*e190*/  @P4 HADD2 R88, -R220.H0_H0, -RZ.H0_H0 ;  /* 0xa00000ffdc584230 */ /* 0x000fe20000000900 */
[----:B------:R-:W-:-:S02]  /*e1a0*/  PRMT R222, R0, 0x7632, R222 ;  /* 0x0000763200de7816 */ /* 0x000fc400000000de */
[----:B------:R-:W-:-:S03]  /*e1b0*/  PRMT R221, R0, 0x7610, R221 ;  /* 0x0000761000dd7816 */ /* 0x000fc600000000dd */
[----:B------:R-:W-:Y:S01]  /*e1c0*/  @P5 HADD2 R90, -R218.H0_H0, -RZ.H0_H0 ;  /* 0xa00000ffda5a5230 */ /* 0x000fe20000000900 */
[----:B------:R-:W-:Y:S01]  /*e1d0*/  LOP3.LUT R0, R53, 0xff, RZ, 0xc0, !PT ;  /* 0x000000ff35007812 */ /* 0x000fe200078ec0ff */
[----:B------:R-:W-:Y:S01]  /*e1e0*/  @!P3 HADD2 R89, -R222.H0_H0, -RZ.H0_H0 ;  /* 0xa00000ffde59b230 */ /* 0x000fe20000000900 */
[----:B------:R-:W-:Y:S02]  /*e1f0*/  PRMT R199, R218, 0x5410, R220 ;  /* 0x00005410dac77816 */ /* 0x000fe400000000dc */
[----:B------:R-:W-:Y:S02]  /*e200*/  @P4 PRMT R220, R88, 0x5410, RZ ;  /* 0x0000541058dc4816 */ /* 0x000fe400000000ff */
[----:B------:R-:W-:Y:S02]  /*e210*/  ISETP.LE.U32.AND P4, PT, R0, UR6, PT ;  /* 0x0000000600007c0c */ /* 0x000fe4000bf83070 */
[----:B------:R-:W-:Y:S02]  /*e220*/  SHF.R.U32.HI R0, RZ, 0x18, R53 ;  /* 0x00000018ff007819 */ /* 0x000fe40000011635 */
[----:B------:R-:W-:-:S02]  /*e230*/  @P5 PRMT R218, R90, 0x5410, RZ ;  /* 0x000054105ada5816 */ /* 0x000fc400000000ff */
[----:B------:R-:W-:Y:S02]  /*e240*/  PRMT R90, R221, 0x5410, R222 ;  /* 0x00005410dd5a7816 */ /* 0x000fe400000000de */
[----:B------:R-:W-:Y:S02]  /*e250*/  @!P3 PRMT R222, R89, 0x5410, RZ ;  /* 0x0000541059deb816 */ /* 0x000fe400000000ff */
[----:B------:R-:W-:Y:S01]  /*e260*/  ISETP.LE.U32.AND P3, PT, R0, UR6, PT ;  /* 0x0000000600007c0c */ /* 0x000fe2000bf63070 */
[----:B------:R-:W-:Y:S01]  /*e270*/  IMAD.MOV.U32 R2, RZ, RZ, R52 ;  /* 0x000000ffff027224 */ /* 0x000fe200078e0034 */
[----:B------:R-:W-:Y:S01]  /*e280*/  F2FP.F16.F32.PACK_AB R0, R19, R11 ;  /* 0x0000000b1300723e */ /* 0x000fe200000000ff */
[----:B------:R-:W-:Y:S01]  /*e290*/  @!P4 HADD2 R92, -R221.H0_H0, -RZ.H0_H0 ;  /* 0xa00000ffdd5cc230 */ /* 0x000fe20000000900 */
[----:B------:R-:W3:Y:S02]  /*e2a0*/  LDL.64 R88, [R1+0xc0] ;  /* 0x0000c00001587983 */ /* 0x000ee40000100a00 */
[----:B------:R-:W-:-:S02]  /*e2b0*/  PRMT R219, R0, 0x7632, R219 ;  /* 0x0000763200db7816 */ /* 0x000fc400000000db */
[----:B------:R-:W-:Y:S02]  /*e2c0*/  PRMT R216, R0, 0x7610, R216 ;  /* 0x0000761000d87816 */ /* 0x000fe400000000d8 */
[----:B------:R-:W-:Y:S01]  /*e2d0*/  PRMT R0, R53, 0x7632, R0 ;  /* 0x0000763235007816 */ /* 0x000fe20000000000 */
[----:B-1----:R-:W-:-:S03]  /*e2e0*/  IMAD R232, R232, 0x8, R5 ;  /* 0x00000008e8e87824 */ /* 0x002fc600078e0205 */
[----:B------:R-:W-:Y:S02]  /*e2f0*/  LOP3.LUT R0, R0, 0xff, RZ, 0xc0, !PT ;  /* 0x000000ff00007812 */ /* 0x000fe400078ec0ff */
[----:B------:R-:W-:Y:S02]  /*e300*/  @!P4 PRMT R221, R92, 0x5410, RZ ;  /* 0x000054105cddc816 */ /* 0x000fe400000000ff */
[----:B------:R-:W-:Y:S01]  /*e310*/  ISETP.LE.U32.AND P4, PT, R0, UR6, PT ;  /* 0x0000000600007c0c */ /* 0x000fe2000bf83070 */
[----:B------:R-:W-:Y:S01]  /*e320*/  VIADD R232, R232, 0x4 ;  /* 0x00000004e8e87836 */ /* 0x000fe20000000000 */
[----:B------:R-:W1:Y:S01]  /*e330*/  MUFU.EX2 R0, R191 ;  /* 0x000000bf00007308 */ /* 0x000e620000000800 */
[----:B------:R-:W-:Y:S02]  /*e340*/  LOP3.LUT R2, R2, 0xff, RZ, 0xc0, !PT ;  /* 0x000000ff02027812 */ /* 0x000fe400078ec0ff */
[----:B------:R-:W-:Y:S02]  /*e350*/  IMAD.WIDE.U32 R232, R232, -0x326172a9, RZ ;  /* 0xcd9e8d57e8e87825 */ /* 0x000fe400078e00ff */
[----:B------:R-:W-:-:S02]  /*e360*/  ISETP.LE.U32.AND P5, PT, R2, UR6, PT ;  /* 0x0000000602007c0c */ /* 0x000fc4000bfa3070 */
[----:B------:R-:W-:Y:S01]  /*e370*/  LOP3.LUT R2, R232, UR11, R13, 0x96, !PT ;  /* 0x0000000be8027c12 */ /* 0x000fe2000f8e960d */
[----:B------:R-:W-:Y:S01]  /*e380*/  FADD.FTZ R5, R9, R4 ;  /* 0x0000000409057221 */ /* 0x000fe20000010000 */
[----:B--2---:R-:W-:Y:S01]  /*e390*/  FADD.FTZ R4, R3, R15 ;  /* 0x0000000f03047221 */ /* 0x004fe20000010000 */
[----:B-1----:R-:W-:Y:S02]  /*e3a0*/  F2FP.F16.F32.PACK_AB R124, R0, R3 ;  /* 0x00000003007c723e */ /* 0x002fe400000000ff */
[----:B------:R-:W-:-:S04]  /*e3b0*/  IMAD.WIDE.U32 R2, R2, -0x2daee0ad, RZ ;  /* 0xd2511f5302027825 */ /* 0x000fc800078e00ff */
[----:B------:R-:W-:Y:S01]  /*e3c0*/  FADD.FTZ R9, R0, R4 ;  /* 0x0000000400097221 */ /* 0x000fe20000010000 */
[----:B------:R-:W-:Y:S02]  /*e3d0*/  LOP3.LUT R0, R210, UR30, R3, 0x96, !PT ;  /* 0x0000001ed2007c12 */ /* 0x000fe4000f8e9603 */
[----:B------:R-:W2:Y:S01]  /*e3e0*/  LDL.LU.64 R210, [R1+0x1d0] ;  /* 0x0001d00001d27983 */ /* 0x000ea20000300a00 */
[----:B------:R-:W-:Y:S01]  /*e3f0*/  LOP3.LUT R7, R12, UR31, R39, 0x96, !PT ;  /* 0x0000001f0c077c12 */ /* 0x000fe2000f8e9627 */
[----:B------:R-:W-:Y:S01]  /*e400*/  FADD.FTZ R12, R8, R5 ;  /* 0x00000005080c7221 */ /* 0x000fe20000010000 */
[----:B------:R-:W-:-:S04]  /*e410*/  IMAD.WIDE.U32 R4, R0, -0x326172a9, RZ ;  /* 0xcd9e8d5700047825 */ /* 0x000fc800078e00ff */
[----:B------:R-:W-:Y:S01]  /*e420*/  FADD.FTZ R10, R14, R6 ;  /* 0x000000060e0a7221 */ /* 0x000fe20000010000 */
[----:B------:R-:W-:Y:S01]  /*e430*/  IMAD.WIDE.U32 R6, R7, -0x2daee0ad, RZ ;  /* 0xd2511f5307067825 */ /* 0x000fe200078e00ff */
[----:B------:R-:W-:-:S03]  /*e440*/  LOP3.LUT R3, R38, UR10, R5, 0x96, !PT ;  /* 0x0000000a26037c12 */ /* 0x000fc6000f8e9605 */
[----:B------:R-:W-:Y:S01]  /*e450*/  IMAD.MOV.U32 R233, RZ, RZ, R34 ;  /* 0x000000ffffe97224 */ /* 0x000fe200078e0022 */
[----:B------:R-:W-:Y:S01]  /*e460*/  LOP3.LUT R0, R2, UR29, R7, 0x96, !PT ;  /* 0x0000001d02007c12 */ /* 0x000fe2000f8e9607 */
[----:B------:R-:W-:-:S04]  /*e470*/  IMAD.WIDE.U32 R2, R3, -0x2daee0ad, RZ ;  /* 0xd2511f5303027825 */ /* 0x000fc800078e00ff */
[----:B------:R-:W-:Y:S01]  /*e480*/  IMAD.MOV.U32 R234, RZ, RZ, R35 ;  /* 0x000000ffffea7224 */ /* 0x000fe200078e0023 */
[----:B------:R-:W-:Y:S01]  /*e490*/  LOP3.LUT R3, R6, UR28, R3, 0x96, !PT ;  /* 0x0000001c06037c12 */ /* 0x000fe2000f8e9603 */
[----:B------:R-:W-:-:S04]  /*e4a0*/  IMAD.WIDE.U32 R6, R0, -0x326172a9, RZ ;  /* 0xcd9e8d5700067825 */ /* 0x000fc800078e00ff */
[----:B------:R-:W-:Y:S01]  /*e4b0*/  @!P3 HADD2 R91, -R219.H0_H0, -RZ.H0_H0 ;  /* 0xa00000ffdb5bb230 */ /* 0x000fe20000000900 */
[----:B------:R-:W-:Y:S02]  /*e4c0*/  PRMT R92, R216, 0x5410, R219 ;  /* 0x00005410d85c7816 */ /* 0x000fe400000000db */
[C---:B------:R-:W-:Y:S02]  /*e4d0*/  PRMT R189, R201.reuse, 0x7610, R189 ;  /* 0x00007610c9bd7816 */ /* 0x040fe400000000bd */
[----:B------:R-:W-:Y:S02]  /*e4e0*/  PRMT R190, R201, 0x7632, R190 ;  /* 0x00007632c9be7816 */ /* 0x000fe400000000be */
[----:B------:R-:W-:Y:S01]  /*e4f0*/  PRMT R77, R200, 0x7610, R77 ;  /* 0x00007610c84d7816 */ /* 0x000fe2000000004d */
[----:B------:R-:W-:Y:S01]  /*e500*/  IMAD.MOV.U32 R191, RZ, RZ, R51 ;  /* 0x000000ffffbf7224 */ /* 0x000fe200078e0033 */
[----:B------:R-:W-:Y:S01]  /*e510*/  LOP3.LUT R0, R4, UR7, R7, 0x96, !PT ;  /* 0x0000000704007c12 */ /* 0x000fe2000f8e9607 */
[----:B------:R-:W-:Y:S01]  /*e520*/  IMAD.MOV.U32 R13, RZ, RZ, R50 ;  /* 0x000000ffff0d7224 */ /* 0x000fe200078e0032 */
[----:B------:R-:W-:Y:S01]  /*e530*/  PRMT R184, R124, 0x7610, R184 ;  /* 0x000076107cb87816 */ /* 0x000fe200000000b8 */
[----:B------:R-:W-:-:S02]  /*e540*/  @!P4 HADD2 R116, -R216.H0_H0, -RZ.H0_H0 ;  /* 0xa00000ffd874c230 */ /* 0x000fc40000000900 */
[----:B------:R-:W-:Y:S01]  /*e550*/  IMAD.MOV.U32 R232, RZ, RZ, R215 ;  /* 0x000000ffffe87224 */ /* 0x000fe200078e00d7 */
[----:B------:R-:W-:Y:S01]  /*e560*/  PRMT R78, R200, 0x7632, R78 ;  /* 0x00007632c84e7816 */ /* 0x000fe2000000004e */
[----:B------:R-:W-:Y:S01]  /*e570*/  IMAD.WIDE.U32 R4, R0, -0x2daee0ad, RZ ;  /* 0xd2511f5300047825 */ /* 0x000fe200078e00ff */
[----:B------:R-:W4:Y:S04]  /*e580*/  LDL.LU.64 R38, [R1+0x1c8] ;  /* 0x0001c80001267983 */ /* 0x000f280000300a00 */
[----:B------:R-:W-:Y:S01]  /*e590*/  LOP3.LUT R0, R2, UR24, R5, 0x96, !PT ;  /* 0x0000001802007c12 */ /* 0x000fe2000f8e9605 */
[----:B------:R-:W-:-:S04]  /*e5a0*/  IMAD.WIDE.U32 R2, R3, -0x326172a9, RZ ;  /* 0xcd9e8d5703027825 */ /* 0x000fc800078e00ff */
[----:B------:R-:W-:-:S05]  /*e5b0*/  IMAD.WIDE.U32 R34, R0, -0x326172a9, RZ ;  /* 0xcd9e8d5700227825 */ /* 0x000fca00078e00ff */
[----:B------:R-:W-:Y:S02]  /*e5c0*/  LOP3.LUT R35, R2, UR19, R35, 0x96, !PT ;  /* 0x0000001302237c12 */ /* 0x000fe4000f8e9623 */
[----:B------:R-:W1:Y:S01]  /*e5d0*/  MUFU.EX2 R2, R248 ;  /* 0x000000f800027308 */ /* 0x000e620000000800 */
[----:B------:R-:W-:-:S03]  /*e5e0*/  LOP3.LUT R8, R6, UR25, R3, 0x96, !PT ;  /* 0x0000001906087c12 */ /* 0x000fc6000f8e9603 */
[----:B------:R-:W1:Y:S01]  /*e5f0*/  MUFU.EX2 R0, R235 ;  /* 0x000000eb00007308 */ /* 0x000e620000000800 */
[----:B------:R-:W-:Y:S02]  /*e600*/  LOP3.LUT R3, R35, 0xff, RZ, 0xc0, !PT ;  /* 0x000000ff23037812 */ /* 0x000fe400078ec0ff */
[----:B------:R-:W-:Y:S02]  /*e610*/  @!P3 PRMT R219, R91, 0x5410, RZ ;  /* 0x000054105bdbb816 */ /* 0x000fe400000000ff */
[----:B------:R-:W-:Y:S01]  /*e620*/  ISETP.LE.U32.AND P3, PT, R3, UR6, PT ;  /* 0x0000000603007c0c */ /* 0x000fe2000bf63070 */
[----:B-1----:R-:W-:Y:S01]  /*e630*/  FADD.FTZ R3, R2, R9 ;  /* 0x0000000902037221 */ /* 0x002fe20000010000 */
[----:B------:R-:W-:-:S03]  /*e640*/  F2FP.F16.F32.PACK_AB R125, R0, R2 ;  /* 0x00000002007d723e */ /* 0x000fc600000000ff */
[----:B------:R-:W-:Y:S01]  /*e650*/  FADD.FTZ R5, R0, R3 ;  /* 0x0000000300057221 */ /* 0x000fe20000010000 */
[----:B------:R-:W-:-:S07]  /*e660*/  LOP3.LUT R0, R35, 0xffff, RZ, 0xc0, !PT ;  /* 0x0000ffff23007812 */ /* 0x000fce00078ec0ff */
[----:B------:R-:W-:Y:S01]  /*e670*/  @!P3 HADD2 R94, -R124.H0_H0, -RZ.H0_H0 ;  /* 0xa00000ff7c5eb230 */ /* 0x000fe20000000900 */
[----:B------:R-:W-:-:S04]  /*e680*/  SHF.R.U32.HI R0, RZ, 0x8, R0 ;  /* 0x00000008ff007819 */ /* 0x000fc80000011600 */
[----:B------:R-:W-:Y:S02]  /*e690*/  LOP3.LUT R0, R0, 0xffff, RZ, 0xc0, !PT ;  /* 0x0000ffff00007812 */ /* 0x000fe400078ec0ff */
[----:B------:R-:W-:Y:S02]  /*e6a0*/  @!P3 PRMT R184, R94, 0x5410, RZ ;  /* 0x000054105eb8b816 */ /* 0x000fe400000000ff */
[----:B------:R-:W-:Y:S02]  /*e6b0*/  ISETP.LE.U32.AND P3, PT, R0, UR6, PT ;  /* 0x0000000600007c0c */ /* 0x000fe4000bf63070 */
[----:B------:R-:W-:-:S04]  /*e6c0*/  PRMT R0, R35, 0x7632, R0 ;  /* 0x0000763223007816 */ /* 0x000fc80000000000 */
[----:B------:R-:W-:-:S07]  /*e6d0*/  LOP3.LUT R0, R0, 0xff, RZ, 0xc0, !PT ;  /* 0x000000ff00007812 */ /* 0x000fce00078ec0ff */
[----:B------:R-:W-:Y:S01]  /*e6e0*/  @!P3 HADD2 R93, -R124.H1_H1, -RZ.H0_H0 ;  /* 0xa00000ff7c5db230 */ /* 0x000fe20000000d00 */
[----:B------:R-:W-:Y:S01]  /*e6f0*/  PRMT R79, R125, 0x7610, R79 ;  /* 0x000076107d4f7816 */ /* 0x000fe2000000004f */
[----:B------:R-:W-:Y:S01]  /*e700*/  FADD.FTZ R2, R17, R10 ;  /* 0x0000000a11027221 */ /* 0x000fe20000010000 */
[----:B------:R-:W-:Y:S01]  /*e710*/  IMAD.WIDE.U32 R50, R8, -0x2daee0ad, RZ ;  /* 0xd2511f5308327825 */ /* 0x000fe200078e00ff */
[----:B------:R-:W-:Y:S03]  /*e720*/  MUFU.EX2 R3, R250 ;  /* 0x000000fa00037308 */ /* 0x000fe60000000800 */
[----:B------:R-:W-:Y:S01]  /*e730*/  FADD.FTZ R6, R18, R2 ;  /* 0x0000000212067221 */ /* 0x000fe20000010000 */
[----:B------:R-:W-:Y:S01]  /*e740*/  IMAD.MOV.U32 R215, RZ, RZ, R49 ;  /* 0x000000ffffd77224 */ /* 0x000fe200078e0031 */
[----:B------:R-:W-:Y:S02]  /*e750*/  PRMT R2, R52, 0x7771, RZ ;  /* 0x0000777134027816 */ /* 0x000fe400000000ff */
[----:B------:R-:W-:-:S02]  /*e760*/  LOP3.LUT R49, R4, UR13, R51, 0x96, !PT ;  /* 0x0000000d04317c12 */ /* 0x000fc4000f8e9633 */
[----:B------:R-:W-:Y:S02]  /*e770*/  @!P4 PRMT R216, R116, 0x5410, RZ ;  /* 0x0000541074d8c816 */ /* 0x000fe400000000ff */
[----:B------:R-:W-:Y:S02]  /*e780*/  ISETP.GT.U32.AND P4, PT, R2, UR6, PT ;  /* 0x0000000602007c0c */ /* 0x000fe4000bf84070 */
[----:B------:R-:W-:Y:S02]  /*e790*/  LOP3.LUT R2, R49, 0xff, RZ, 0xc0, !PT ;  /* 0x000000ff31027812 */ /* 0x000fe400078ec0ff */
[----:B------:R-:W-:Y:S01]  /*e7a0*/  PRMT R91, R246, 0x7610, R91 ;  /* 0x00007610f65b7816 */ /* 0x000fe2000000005b */
[----:B------:R-:W-:-:S04]  /*e7b0*/  FADD.FTZ R7, R11, R12 ;  /* 0x0000000c0b077221 */ /* 0x000fc80000010000 */
[----:B------:R-:W-:Y:S01]  /*e7c0*/  FADD.FTZ R8, R19, R7 ;  /* 0x0000000713087221 */ /* 0x000fe20000010000 */
[----:B--2---:R-:W-:Y:S02]  /*e7d0*/  PRMT R211, R124, 0x7632, R211 ;  /* 0x000076327cd37816 */ /* 0x004fe400000000d3 */
[----:B------:R-:W-:Y:S02]  /*e7e0*/  @!P3 PRMT R211, R93, 0x5410, RZ ;  /* 0x000054105dd3b816 */ /* 0x000fe400000000ff */
[----:B------:R-:W-:Y:S02]  /*e7f0*/  ISETP.LE.U32.AND P3, PT, R0, UR6, PT ;  /* 0x0000000600007c0c */ /* 0x000fe4000bf63070 */
[----:B------:R-:W-:-:S11]  /*e800*/  SHF.R.U32.HI R0, RZ, 0x18, R35 ;  /* 0x00000018ff007819 */ /* 0x000fd60000011623 */
[----:B------:R-:W-:-:S05]  /*e810*/  @!P3 HADD2 R95, -R201.H0_H0, -RZ.H0_H0 ;  /* 0xa00000ffc95fb230 */ /* 0x000fca0000000900 */
[----:B------:R-:W-:Y:S02]  /*e820*/  @!P3 PRMT R189, R95, 0x5410, RZ ;  /* 0x000054105fbdb816 */ /* 0x000fe400000000ff */
[----:B------:R-:W-:Y:S01]  /*e830*/  ISETP.LE.U32.AND P3, PT, R0, UR6, PT ;  /* 0x0000000600007c0c */ /* 0x000fe2000bf63070 */
[----:B------:R-:W-:-:S05]  /*e840*/  IMAD.MOV.U32 R0, RZ, RZ, R34 ;  /* 0x000000ffff007224 */ /* 0x000fca00078e0022 */
[----:B------:R-:W-:-:S07]  /*e850*/  LOP3.LUT R0, R0, 0xff, RZ, 0xc0, !PT ;  /* 0x000000ff00007812 */ /* 0x000fce00078ec0ff */
[----:B------:R-:W-:-:S05]  /*e860*/  @!P3 HADD2 R108, -R201.H1_H1, -RZ.H0_H0 ;  /* 0xa00000ffc96cb230 */ /* 0x000fca0000000d00 */
[----:B------:R-:W-:Y:S02]  /*e870*/  @!P3 PRMT R190, R108, 0x5410, RZ ;  /* 0x000054106cbeb816 */ /* 0x000fe400000000ff */
[----:B------:R-:W-:Y:S02]  /*e880*/  ISETP.LE.U32.AND P3, PT, R0, UR6, PT ;  /* 0x0000000600007c0c */ /* 0x000fe4000bf63070 */
[----:B------:R-:W-:-:S11]  /*e890*/  PRMT R0, R34, 0x7771, RZ ;  /* 0x0000777122007816 */ /* 0x000fd600000000ff */
[----:B------:R-:W-:-:S05]  /*e8a0*/  @!P3 HADD2 R109, -R125.H0_H0, -RZ.H0_H0 ;  /* 0xa00000ff7d6db230 */ /* 0x000fca0000000900 */
[----:B------:R-:W-:Y:S02]  /*e8b0*/  @!P3 PRMT R79, R109, 0x5410, RZ ;  /* 0x000054106d4fb816 */ /* 0x000fe400000000ff */
[----:B------:R-:W-:Y:S02]  /*e8c0*/  ISETP.GT.U32.AND P3, PT, R0, UR6, PT ;  /* 0x0000000600007c0c */ /* 0x000fe4000bf64070 */
[----:B------:R-:W-:Y:S02]  /*e8d0*/  PRMT R0, R34, 0x7772, RZ ;  /* 0x0000777222007816 */ /* 0x000fe400000000ff */
[----:B------:R-:W-:-:S09]  /*e8e0*/  PRMT R210, R125, 0x7632, R210 ;  /* 0x000076327dd27816 */ /* 0x000fd200000000d2 */
[----:B------:R-:W-:-:S05]  /*e8f0*/  @P3 HADD2 R110, -R125.H1_H1, -RZ.H0_H0 ;  /* 0xa00000ff7d6e3230 */ /* 0x000fca0000000d00 */
[----:B------:R-:W-:Y:S02]  /*e900*/  @P3 PRMT R210, R110, 0x5410, RZ ;  /* 0x000054106ed23816 */ /* 0x000fe400000000ff */
[----:B------:R-:W-:Y:S02]  /*e910*/  ISETP.GT.U32.AND P3, PT, R0, UR6, PT ;  /* 0x0000000600007c0c */ /* 0x000fe4000bf64070 */
[----:B------:R-:W-:-:S11]  /*e920*/  PRMT R0, R34, 0x7773, RZ ;  /* 0x0000777322007816 */ /* 0x000fd600000000ff */
[----:B------:R-:W-:-:S05]  /*e930*/  @P3 HADD2 R111, -R200.H0_H0, -RZ.H0_H0 ;  /* 0xa00000ffc86f3230 */ /* 0x000fca0000000900 */
[----:B------:R-:W-:Y:S02]  /*e940*/  @P3 PRMT R77, R111, 0x5410, RZ ;  /* 0x000054106f4d3816 */ /* 0x000fe400000000ff */
[----:B------:R-:W-:Y:S02]  /*e950*/  ISETP.GT.U32.AND P3, PT, R0, UR6, PT ;  /* 0x0000000600007c0c */ /* 0x000fe4000bf64070 */
[----:B------:R-:W1:Y:S11]  /*e960*/  MUFU.EX2 R0, R249 ;  /* 0x000000f900007308 */ /* 0x000e760000000800 */
[----:B------:R-:W-:-:S05]  /*e970*/  @P3 HADD2 R117, -R200.H1_H1, -RZ.H0_H0 ;  /* 0xa00000ffc8753230 */ /* 0x000fca0000000d00 */
[----:B------:R-:W-:Y:S02]  /*e980*/  @P3 PRMT R78, R117, 0x5410, RZ ;  /* 0x00005410754e3816 */ /* 0x000fe400000000ff */
[----:B------:R-:W-:Y:S01]  /*e990*/  ISETP.LE.U32.AND P3, PT, R2, UR6, PT ;  /* 0x0000000602007c0c */ /* 0x000fe2000bf63070 */
[----:B-1----:R-:W-:Y:S01]  /*e9a0*/  FADD.FTZ R4, R0, R5 ;  /* 0x0000000500047221 */ /* 0x002fe20000010000 */
[----:B------:R-:W-:Y:S02]  /*e9b0*/  F2FP.F16.F32.PACK_AB R127, R3, R0 ;  /* 0x00000000037f723e */ /* 0x000fe400000000ff */
[----:B------:R-:W-:Y:S01]  /*e9c0*/  LOP3.LUT R0, R49, 0xffff, RZ, 0xc0, !PT ;  /* 0x0000ffff31007812 */ /* 0x000fe200078ec0ff */
[----:B------:R-:W-:Y:S03]  /*e9d0*/  MUFU.EX2 R2, R13 ;  /* 0x0000000d00027308 */ /* 0x000fe60000000800 */
[----:B------:R-:W-:Y:S01]  /*e9e0*/  SHF.R.U32.HI R0, RZ, 0x8, R0 ;  /* 0x00000008ff007819 */ /* 0x000fe20000011600 */
[----:B------:R-:W1:Y:S04]  /*e9f0*/  MUFU.EX2 R5, R191 ;  /* 0x000000bf00057308 */ /* 0x000e680000000800 */
[----:B------:R-:W-:Y:S01]  /*ea00*/  @!P3 HADD2 R118, -R127.H0_H0, -RZ.H0_H0 ;  /* 0xa00000ff7f76b230 */ /* 0x000fe20000000900 */
[----:B------:R-:W-:-:S02]  /*ea10*/  LOP3.LUT R0, R0, 0xffff, RZ, 0xc0, !PT ;  /* 0x0000ffff00007812 */ /* 0x000fc400078ec0ff */
[----:B------:R-:W-:Y:S02]  /*ea20*/  PRMT R22, R127, 0x7610, R22 ;  /* 0x000076107f167816 */ /* 0x000fe40000000016 */
[----:B------:R-:W-:Y:S02]  /*ea30*/  @!P3 PRMT R22, R118, 0x5410, RZ ;  /* 0x000054107616b816 */ /* 0x000fe400000000ff */
[----:B------:R-:W-:Y:S02]  /*ea40*/  ISETP.LE.U32.AND P3, PT, R0, UR6, PT ;  /* 0x0000000600007c0c */ /* 0x000fe4000bf63070 */
[----:B-1----:R-:W-:-:S04]  /*ea50*/  F2FP.F16.F32.PACK_AB R0, R5, R2 ;  /* 0x000000020500723e */ /* 0x002fc800000000ff */
[C---:B------:R-:W-:Y:S02]  /*ea60*/  PRMT R177, R0.reuse, 0x7632, R177 ;  /* 0x0000763200b17816 */ /* 0x040fe400000000b1 */
[----:B------:R-:W-:Y:S02]  /*ea70*/  PRMT R175, R0, 0x7610, R175 ;  /* 0x0000761000af7816 */ /* 0x000fe400000000af */
[----:B------:R-:W-:-:S03]  /*ea80*/  PRMT R0, R49, 0x7632, R0 ;  /* 0x0000763231007816 */ /* 0x000fc60000000000 */
[----:B------:R-:W-:Y:S01]  /*ea90*/  @!P3 HADD2 R119, -R127.H1_H1, -RZ.H0_H0 ;  /* 0xa00000ff7f77b230 */ /* 0x000fe20000000d00 */
[----:B------:R-:W-:Y:S02]  /*eaa0*/  LOP3.LUT R0, R0, 0xff, RZ, 0xc0, !PT ;  /* 0x000000ff00007812 */ /* 0x000fe400078ec0ff */
[----:B------:R-:W-:Y:S02]  /*eab0*/  PRMT R25, R127, 0x7632, R25 ;  /* 0x000076327f197816 */ /* 0x000fe40000000019 */
[----:B------:R-:W-:Y:S02]  /*eac0*/  @!P3 PRMT R25, R119, 0x5410, RZ ;  /* 0x000054107719b816 */ /* 0x000fe400000000ff */
[----:B------:R-:W-:Y:S02]  /*ead0*/  ISETP.LE.U32.AND P3, PT, R0, UR6, PT ;  /* 0x0000000600007c0c */ /* 0x000fe4000bf63070 */
[----:B------:R-:W-:Y:S01]  /*eae0*/  SHF.R.U32.HI R0, RZ, 0x18, R49 ;  /* 0x00000018ff007819 */ /* 0x000fe20000011631 */
[----:B------:R-:W-:-:S10]  /*eaf0*/  @P4 HADD2 R126, -R177.H0_H0, -RZ.H0_H0 ;  /* 0xa00000ffb17e4230 */ /* 0x000fd40000000900 */
[----:B------:R-:W-:-:S05]  /*eb00*/  @!P3 HADD2 R144, -R246.H0_H0, -RZ.H0_H0 ;  /* 0xa00000fff690b230 */ /* 0x000fca0000000900 */
[----:B------:R-:W-:Y:S02]  /*eb10*/  @!P3 PRMT R91, R144, 0x5410, RZ ;  /* 0x00005410905bb816 */ /* 0x000fe400000000ff */
[----:B------:R-:W-:Y:S01]  /*eb20*/  ISETP.LE.U32.AND P3, PT, R0, UR6, PT ;  /* 0x0000000600007c0c */ /* 0x000fe2000bf63070 */
[----:B------:R-:W-:Y:S02]  /*eb30*/  IMAD.MOV.U32 R0, RZ, RZ, R50 ;  /* 0x000000ffff007224 */ /* 0x000fe400078e0032 */
[----:B------:R-:W-:Y:S01]  /*eb40*/  FADD.FTZ R7, R3, R4 ;  /* 0x0000000403077221 */ /* 0x000fe20000010000 */
[----:B------:R-:W-:Y:S01]  /*eb50*/  FADD.FTZ R3, R2, R6 ;  /* 0x0000000602037221 */ /* 0x000fe20000010000 */
[----:B------:R-:W-:Y:S02]  /*eb60*/  PRMT R93, R175, 0x5410, R177 ;  /* 0x00005410af5d7816 */ /* 0x000fe400000000b1 */
[----:B------:R-:W-:Y:S02]  /*eb70*/  LOP3.LUT R0, R0, 0xff, RZ, 0xc0, !PT ;  /* 0x000000ff00007812 */ /* 0x000fe400078ec0ff */
[----:B------:R-:W-:Y:S01]  /*eb80*/  @P4 PRMT R177, R126, 0x5410, RZ ;  /* 0x000054107eb14816 */ /* 0x000fe200000000ff */
[----:B------:R-:W-:Y:S01]  /*eb90*/  @!P5 HADD2 R145, -R175.H0_H0, -RZ.H0_H0 ;  /* 0xa00000ffaf91d230 */ /* 0x000fe20000000900 */
[----:B------:R-:W-:Y:S01]  /*eba0*/  ISETP.LE.U32.AND P4, PT, R0, UR6, PT ;  /* 0x0000000600007c0c */ /* 0x000fe2000bf83070 */
[----:B------:R-:W-:Y:S01]  /*ebb0*/  FADD.FTZ R0, R5, R3 ;  /* 0x0000000305007221 */ /* 0x000fe20000010000 */
[----:B------:R-:W-:Y:S01]  /*ebc0*/  PRMT R3, R52, 0x7773, RZ ;  /* 0x0000777334037816 */ /* 0x000fe200000000ff */
[----:B------:R-:W1:Y:S01]  /*ebd0*/  MUFU.EX2 R4, R232 ;  /* 0x000000e800047308 */ /* 0x000e620000000800 */
[----:B------:R-:W-:-:S02]  /*ebe0*/  @!P5 PRMT R175, R145, 0x5410, RZ ;  /* 0x0000541091afd816 */ /* 0x000fc400000000ff */
[----:B------:R2:W-:Y:S01]  /*ebf0*/  STL [R1+0x148], R0 ;  /* 0x0001480001007387 */ /* 0x0005e20000100800 */
[----:B------:R-:W3:Y:S01]  /*ec00*/  MUFU.EX2 R2, R233 ;  /* 0x000000e900027308 */ /* 0x000ee20000000800 */
[----:B------:R-:W-:-:S03]  /*ec10*/  ISETP.GT.U32.AND P5, PT, R3, UR6, PT ;  /* 0x0000000603007c0c */ /* 0x000fc6000bfa4070 */
[----:B------:R-:W-:Y:S01]  /*ec20*/  MUFU.EX2 R3, R234 ;  /* 0x000000ea00037308 */ /* 0x000fe20000000800 */
[----:B------:R-:W-:Y:S01]  /*ec30*/  @!P3 HADD2 R146, -R246.H1_H1, -RZ.H0_H0 ;  /* 0xa00000fff692b230 */ /* 0x000fe20000000d00 */
[----:B------:R-:W-:Y:S01]  /*ec40*/  PRMT R5, R50, 0x7771, RZ ;  /* 0x0000777132057816 */ /* 0x000fe200000000ff */
[----:B-1----:R-:W-:Y:S01]  /*ec50*/  FADD.FTZ R6, R4, R8 ;  /* 0x0000000804067221 */ /* 0x002fe20000010000 */
[----:B--2---:R1:W2:Y:S02]  /*ec60*/  MUFU.EX2 R0, R251 ;  /* 0x000000fb00007308 */ /* 0x0042a40000000800 */
[----:B-1----:R-:W-:Y:S02]  /*ec70*/  PRMT R251, R246, 0x7632, R251 ;  /* 0x00007632f6fb7816 */ /* 0x002fe400000000fb */
[----:B------:R-:W-:Y:S02]  /*ec80*/  @!P3 PRMT R251, R146, 0x5410, RZ ;  /* 0x0000541092fbb816 */ /* 0x000fe400000000ff */
[----:B------:R-:W-:Y:S01]  /*ec90*/  ISETP.GT.U32.AND P3, PT, R5, UR6, PT ;  /* 0x0000000605007c0c */ /* 0x000fe2000bf64070 */
[----:B---3--:R-:W-:Y:S01]  /*eca0*/  FADD.FTZ R5, R2, R7 ;  /* 0x0000000702057221 */ /* 0x008fe20000010000 */
[----:B--2---:R-:W-:-:S02]  /*ecb0*/  F2FP.F16.F32.PACK_AB R126, R0, R2 ;  /* 0x00000002007e723e */ /* 0x004fc400000000ff */
[C---:B------:R-:W-:Y:S01]  /*ecc0*/  F2FP.F16.F32.PACK_AB R2, R3.reuse, R4 ;  /* 0x000000040302723e */ /* 0x040fe200000000ff */
[----:B------:R-:W-:Y:S01]  /*ecd0*/  FADD.FTZ R3, R3, R6 ;  /* 0x0000000603037221 */ /* 0x000fe20000010000 */
[----:B------:R-:W-:Y:S01]  /*ece0*/  FADD.FTZ R0, R0, R5 ;  /* 0x0000000500007221 */ /* 0x000fe20000010000 */
[----:B------:R-:W-:Y:S01]  /*ecf0*/  @!P4 HADD2 R147, -R126.H0_H0, -RZ.H0_H0 ;  /* 0xa00000ff7e93c230 */ /* 0x000fe20000000900 */
[----:B------:R-:W-:Y:S01]  /*ed00*/  PRMT R250, R126, 0x7610, R250 ;  /* 0x000076107efa7816 */ /* 0x000fe200000000fa */
[----:B------:R-:W1:Y:S01]  /*ed10*/  LDC R5, c[0x0][0x448] ;  /* 0x00011200ff057b82 */ /* 0x000e620000000800 */
[----:B------:R2:W-:Y:S04]  /*ed20*/  STL [R1+0x14c], R3 ;  /* 0x00014c0301007387 */ /* 0x0005e80000100800 */
[----:B------:R3:W-:Y:S04]  /*ed30*/  STL [R1+0x150], R0 ;  /* 0x0001500001007387 */ /* 0x0007e80000100800 */
[----:B--2---:R2:W2:Y:S04]  /*ed40*/  LDL.LU.S16 R3, [R1+0x10] ;  /* 0x0000100001037983 */ /* 0x0044a80000300600 */
[----:B------:R1:W2:Y:S01]  /*ed50*/  LDL.LU.S16 R4, [R1+0x18] ;  /* 0x0000180001047983 */ /* 0x0002a20000300600 */
[----:B---3--:R-:W-:-:S02]  /*ed60*/  PRMT R0, R52, 0x7772, RZ ;  /* 0x0000777234007816 */ /* 0x008fc400000000ff */
[----:B------:R-:W-:Y:S02]  /*ed70*/  @!P4 PRMT R250, R147, 0x5410, RZ ;  /* 0x0000541093fac816 */ /* 0x000fe400000000ff */
[----:B------:R-:W-:Y:S01]  /*ed80*/  ISETP.GT.U32.AND P4, PT, R0, UR6, PT ;  /* 0x0000000600007c0c */ /* 0x000fe2000bf84070 */
[----:B------:R-:W-:Y:S01]  /*ed90*/  @P3 HADD2 R148, -R126.H1_H1, -RZ.H0_H0 ;  /* 0xa00000ff7e943230 */ /* 0x000fe20000000d00 */
[----:B------:R-:W-:Y:S02]  /*eda0*/  PRMT R0, R50, 0x7772, RZ ;  /* 0x0000777232007816 */ /* 0x000fe400000000ff */
[----:B------:R-:W-:Y:S02]  /*edb0*/  PRMT R249, R126, 0x7632, R249 ;  /* 0x000076327ef97816 */ /* 0x000fe400000000f9 */
[----:B------:R-:W-:Y:S02]  /*edc0*/  @P3 PRMT R249, R148, 0x5410, RZ ;  /* 0x0000541094f93816 */ /* 0x000fe400000000ff */
[----:B------:R-:W-:-:S02]  /*edd0*/  PRMT R173, R2, 0x7610, R173 ;  /* 0x0000761002ad7816 */ /* 0x000fc400000000ad */
[----:B------:R-:W-:Y:S02]  /*ede0*/  ISETP.GT.U32.AND P3, PT, R0, UR6, PT ;  /* 0x0000000600007c0c */ /* 0x000fe4000bf64070 */
[----:B------:R-:W-:-:S04]  /*edf0*/  PRMT R174, R2, 0x7632, R174 ;  /* 0x0000763202ae7816 */ /* 0x000fc800000000ae */
[----:B------:R-:W-:Y:S02]  /*ee00*/  PRMT R19, R173, 0x5410, R174 ;  /* 0x00005410ad137816 */ /* 0x000fe400000000ae */
[----:B------:R-:W-:-:S05]  /*ee10*/  PRMT R248, R247, 0x7610, R248 ;  /* 0x00007610f7f87816 */ /* 0x000fca00000000f8 */
[----:B------:R-:W-:-:S05]  /*ee20*/  @P3 HADD2 R150, -R247.H0_H0, -RZ.H0_H0 ;  /* 0xa00000fff7963230 */ /* 0x000fca0000000900 */
[----:B------:R-:W-:Y:S02]  /*ee30*/  @P3 PRMT R248, R150, 0x5410, RZ ;  /* 0x0000541096f83816 */ /* 0x000fe400000000ff */
[----:B------:R-:W-:Y:S01]  /*ee40*/  PRMT R237, R247, 0x7632, R237 ;  /* 0x00007632f7ed7816 */ /* 0x000fe200000000ed */
[----:B------:R-:W-:Y:S02]  /*ee50*/  IMAD.MOV.U32 R233, RZ, RZ, R32 ;  /* 0x000000ffffe97224 */ /* 0x000fe400078e0020 */
[----:B------:R-:W-:Y:S02]  /*ee60*/  IMAD.MOV.U32 R191, RZ, RZ, R215 ;  /* 0x000000ffffbf7224 */ /* 0x000fe400078e00d7 */
[----:B-1----:R-:W-:Y:S01]  /*ee70*/  IMAD.SHL.U32 R32, R5, 0x8, RZ ;  /* 0x0000000805207824 */ /* 0x002fe200078e00ff */
[----:B------:R-:W-:Y:S01]  /*ee80*/  PRMT R55, R64, 0x7610, R55 ;  /* 0x0000761040377816 */ /* 0x000fe20000000037 */
[----:B------:R-:W-:Y:S02]  /*ee90*/  IMAD.MOV.U32 R215, RZ, RZ, R73 ;  /* 0x000000ffffd77224 */ /* 0x000fe400078e0049 */
[----:B------:R-:W-:Y:S01]  /*eea0*/  IMAD.MOV.U32 R73, RZ, RZ, R58 ;  /* 0x000000ffff497224 */ /* 0x000fe200078e003a */
[----:B------:R-:W-:Y:S01]  /*eeb0*/  PRMT R18, R55, 0x7610, R64 ;  /* 0x0000761037127816 */ /* 0x000fe20000000040 */
[----:B------:R-:W-:-:S02]  /*eec0*/  IMAD.MOV.U32 R232, RZ, RZ, R33 ;  /* 0x000000ffffe87224 */ /* 0x000fc400078e0021 */
[----:B------:R-:W-:Y:S02]  /*eed0*/  IMAD.MOV.U32 R234, RZ, RZ, R41 ;  /* 0x000000ffffea7224 */ /* 0x000fe400078e0029 */
[----:B------:R-:W-:Y:S02]  /*eee0*/  IMAD.MOV.U32 R41, RZ, RZ, R70 ;  /* 0x000000ffff297224 */ /* 0x000fe400078e0046 */
[----:B------:R-:W-:Y:S01]  /*eef0*/  IMAD.MOV.U32 R70, RZ, RZ, R57 ;  /* 0x000000ffff467224 */ /* 0x000fe200078e0039 */
[----:B----4-:R-:W-:Y:S04]  /*ef00*/  STG.E.U16 desc[UR20][R38.64+-0x80], R186 ;  /* 0xffff80ba26007986 */ /* 0x010fe8000c101514 */
[----:B------:R-:W-:Y:S01]  /*ef10*/  STG.E.U16 desc[UR20][R38.64+-0x7e], R185 ;  /* 0xffff82b926007986 */ /* 0x000fe2000c101514 */
[----:B------:R-:W1:Y:S01]  /*ef20*/  S2R R13, SR_TID.X ;  /* 0x00000000000d7919 */ /* 0x000e620000002100 */
[----:B------:R-:W-:Y:S01]  /*ef30*/  IMAD.MOV.U32 R15, RZ, RZ, R31 ;  /* 0x000000ffff0f7224 */ /* 0x000fe200078e001f */
[----:B------:R-:W-:Y:S01]  /*ef40*/  PRMT R8, R48, 0x7771, RZ ;  /* 0x0000777130087816 */ /* 0x000fe200000000ff */
[----:B------:R-:W-:Y:S01]  /*ef50*/  IMAD.MOV.U32 R14, RZ, RZ, R40 ;  /* 0x000000ffff0e7224 */ /* 0x000fe200078e0028 */
[----:B------:R-:W-:Y:S01]  /*ef60*/  PRMT R40, R16, 0x7771, RZ ;  /* 0x0000777110287816 */ /* 0x000fe200000000ff */
[----:B------:R-:W-:-:S02]  /*ef70*/  IMAD.MOV.U32 R31, RZ, RZ, R16 ;  /* 0x000000ffff1f7224 */ /* 0x000fc400078e0010 */
[----:B-1----:R-:W-:Y:S02]  /*ef80*/  IMAD.SHL.U32 R13, R13, 0x20, RZ ;  /* 0x000000200d0d7824 */ /* 0x002fe400078e00ff */
[----:B--2---:R-:W-:-:S05]  /*ef90*/  @P4 HADD2 R3, -R173.H0_H0, -RZ.H0_H0 ;  /* 0xa00000ffad034230 */ /* 0x004fca0000000900 */
[----:B------:R-:W-:-:S04]  /*efa0*/  PRMT R0, R3, 0x7610, R0 ;  /* 0x0000761003007816 */ /* 0x000fc80000000000 */
[----:B------:R-:W-:Y:S02]  /*efb0*/  @P4 PRMT R173, R0, 0x5410, RZ ;  /* 0x0000541000ad4816 */ /* 0x000fe400000000ff */
[----:B------:R-:W-:-:S04]  /*efc0*/  PRMT R0, R50, 0x7773, RZ ;  /* 0x0000777332007816 */ /* 0x000fc800000000ff */
[----:B------:R-:W-:Y:S02]  /*efd0*/  ISETP.GT.U32.AND P3, PT, R0, UR6, PT ;  /* 0x0000000600007c0c */ /* 0x000fe4000bf64070 */
[----:B------:R-:W-:Y:S01]  /*efe0*/  PRMT R0, R48, 0x7772, RZ ;  /* 0x0000777230007816 */ /* 0x000fe200000000ff */
[----:B------:R-:W-:-:S10]  /*eff0*/  IMAD.WIDE R2, R5, -0x70, R88 ;  /* 0xffffff9005027825 */ /* 0x000fd400078e0258 */
[----:B------:R-:W-:-:S05]  /*f000*/  @P3 HADD2 R151, -R247.H1_H1, -RZ.H0_H0 ;  /* 0xa00000fff7973230 */ /* 0x000fca0000000d00 */
[----:B------:R-:W-:Y:S02]  /*f010*/  @P3 PRMT R237, R151, 0x5410, RZ ;  /* 0x0000541097ed3816 */ /* 0x000fe400000000ff */
[----:B------:R-:W-:Y:S01]  /*f020*/  ISETP.GT.U32.AND P3, PT, R0, UR6, PT ;  /* 0x0000000600007c0c */ /* 0x000fe2000bf64070 */
[----:B------:R-:W-:Y:S02]  /*f030*/  IMAD.MOV.U32 R88, RZ, RZ, R199 ;  /* 0x000000ffff587224 */ /* 0x000fe400078e00c7 */
[----:B------:R-:W-:Y:S02]  /*f040*/  IMAD.MOV.U32 R199, RZ, RZ, R182 ;  /* 0x000000ffffc77224 */ /* 0x000fe400078e00b6 */
[----:B------:R-:W-:Y:S02]  /*f050*/  IMAD.MOV.U32 R182, RZ, RZ, R59 ;  /* 0x000000ffffb67224 */ /* 0x000fe400078e003b */
[----:B------:R-:W-:-:S04]  /*f060*/  IMAD.WIDE R58, R5, 0x70, R2 ;  /* 0x00000070053a7825 */ /* 0x000fc800078e0202 */
[----:B------:R-:W-:-:S04]  /*f070*/  IMAD.WIDE R2, R32, 0x2, R38 ;  /* 0x0000000220027825 */ /* 0x000fc800078e0226 */
[----:B------:R-:W-:Y:S02]  /*f080*/  @P3 HADD2 R4, -R55.H0_H0, -RZ.H0_H0 ;  /* 0xa00000ff37043230 */ /* 0x000fe40000000900 */
[----:B------:R-:W-:-:S03]  /*f090*/  IMAD.WIDE R2, R5, 0x70, R2 ;  /* 0x0000007005027825 */ /* 0x000fc600078e0202 */
[----:B------:R-:W-:Y:S01]  /*f0a0*/  PRMT R0, R4, 0x7610, R0 ;  /* 0x0000761004007816 */ /* 0x000fe20000000000 */
[----:B------:R-:W-:-:S03]  /*f0b0*/  IMAD.MOV.U32 R89, RZ, RZ, R74 ;  /* 0x000000ffff597224 */ /* 0x000fc600078e004a */
[----:B------:R-:W-:Y:S01]  /*f0c0*/  @P3 PRMT R55, R0, 0x5410, RZ ;  /* 0x0000541000373816 */ /* 0x000fe200000000ff */
[----:B------:R-:W-:Y:S01]  /*f0d0*/  IMAD.WIDE R32, R32, 0x2, R2 ;  /* 0x0000000220207825 */ /* 0x000fe200078e0202 */
[C---:B------:R-:W-:Y:S02]  /*f0e0*/  PRMT R2, R196.reuse, 0x7773, RZ ;  /* 0x00007773c4027816 */ /* 0x040fe400000000ff */
[----:B------:R-:W-:Y:S01]  /*f0f0*/  PRMT R0, R196, 0x7772, RZ ;  /* 0x00007772c4007816 */ /* 0x000fe200000000ff */
[----:B------:R-:W-:Y:S02]  /*f100*/  IMAD.MOV.U32 R74, RZ, RZ, R68 ;  /* 0x000000ffff4a7224 */ /* 0x000fe400078e0044 */
[----:B------:R-:W-:Y:S02]  /*f110*/  IMAD.MOV.U32 R68, RZ, RZ, R183 ;  /* 0x000000ffff447224 */ /* 0x000fe400078e00b7 */
[----:B------:R-:W-:Y:S01]  /*f120*/  IMAD.MOV.U32 R183, RZ, RZ, R56 ;  /* 0x000000ffffb77224 */ /* 0x000fe200078e0038 */
[----:B------:R-:W-:Y:S01]  /*f130*/  PRMT R11, R0, 0x5410, R2 ;  /* 0x00005410000b7816 */ /* 0x000fe20000000002 */
[----:B------:R-:W-:Y:S01]  /*f140*/  IMAD.WIDE R56, R5, -0x70, R58 ;  /* 0xffffff9005387825 */ /* 0x000fe200078e023a */
[----:B------:R-:W-:-:S02]  /*f150*/  PRMT R2, R16, 0x7773, RZ ;  /* 0x0000777310027816 */ /* 0x000fc400000000ff */
[----:B------:R-:W-:Y:S01]  /*f160*/  PRMT R0, R16, 0x7772, RZ ;  /* 0x0000777210007816 */ /* 0x000fe200000000ff */
[----:B------:R-:W-:Y:S01]  /*f170*/  IMAD.MOV.U32 R3, RZ, RZ, R196 ;  /* 0x000000ffff037224 */ /* 0x000fe200078e00c4 */
[----:B------:R1:W-:Y:S01]  /*f180*/  STG.E.U16 desc[UR20][R56.64+-0x80], R172 ;  /* 0xffff80ac38007986 */ /* 0x0003e2000c101514 */
[----:B------:R-:W-:-:S03]  /*f190*/  PRMT R4, R196, 0x7771, RZ ;  /* 0x00007771c4047816 */ /* 0x000fc600000000ff */
[----:B------:R-:W-:-:S04]  /*f1a0*/  LOP3.LUT R3, R3, 0xff, RZ, 0xc0, !PT ;  /* 0x000000ff03037812 */ /* 0x000fc800078ec0ff */
[----:B------:R-:W-:Y:S02]  /*f1b0*/  PRMT R10, R3, 0x5410, R4 ;  /* 0x00005410030a7816 */ /* 0x000fe40000000004 */
[----:B------:R-:W2:Y:S01]  /*f1c0*/  LDC R3, c[0x0][0x4f8] ;  /* 0x00013e00ff037b82 */ /* 0x000ea20000000800 */
[----:B-1----:R-:W-:Y:S02]  /*f1d0*/  PRMT R172, R0, 0x5410, R2 ;  /* 0x0000541000ac7816 */ /* 0x002fe40000000002 */
[C---:B------:R-:W-:Y:S02]  /*f1e0*/  LOP3.LUT R0, R21.reuse, 0xffff, RZ, 0xc0, !PT ;  /* 0x0000ffff15007812 */ /* 0x040fe400078ec0ff */
[----:B------:R-:W-:Y:S02]  /*f1f0*/  LOP3.LUT R2, R21, 0xff, RZ, 0xc0, !PT ;  /* 0x000000ff15027812 */ /* 0x000fe400078ec0ff */
[----:B------:R-:W-:-:S04]  /*f200*/  SHF.R.U32.HI R0, RZ, 0x8, R0 ;  /* 0x00000008ff007819 */ /* 0x000fc80000011600 */
[--C-:B------:R-:W-:Y:S02]  /*f210*/  PRMT R6, R2, 0x5410, R0.reuse ;  /* 0x0000541002067816 */ /* 0x100fe40000000000 */
[----:B------:R-:W-:Y:S02]  /*f220*/  PRMT R0, R21, 0x7632, R0 ;  /* 0x0000763215007816 */ /* 0x000fe40000000000 */
[----:B------:R-:W-:Y:S02]  /*f230*/  SHF.R.U32.HI R2, RZ, 0x18, R21 ;  /* 0x00000018ff027819 */ /* 0x000fe40000011615 */
[----:B------:R-:W-:-:S04]  /*f240*/  LOP3.LUT R0, R0, 0xff, RZ, 0xc0, !PT ;  /* 0x000000ff00007812 */ /* 0x000fc800078ec0ff */
[----:B------:R-:W-:Y:S02]  /*f250*/  PRMT R5, R0, 0x5410, R2 ;  /* 0x0000541000057816 */ /* 0x000fe40000000002 */
[C---:B------:R-:W-:Y:S02]  /*f260*/  PRMT R2, R48.reuse, 0x7773, RZ ;  /* 0x0000777330027816 */ /* 0x040fe400000000ff */
[----:B------:R-:W-:-:S04]  /*f270*/  PRMT R0, R48, 0x7772, RZ ;  /* 0x0000777230007816 */ /* 0x000fc800000000ff */
[----:B------:R-:W-:Y:S02]  /*f280*/  PRMT R17, R0, 0x5410, R2 ;  /* 0x0000541000117816 */ /* 0x000fe40000000002 */
[C---:B------:R-:W-:Y:S02]  /*f290*/  LOP3.LUT R0, R20.reuse, 0xffff, RZ, 0xc0, !PT ;  /* 0x0000ffff14007812 */ /* 0x040fe400078ec0ff */
[----:B------:R-:W-:Y:S02]  /*f2a0*/  LOP3.LUT R2, R20, 0xff, RZ, 0xc0, !PT ;  /* 0x000000ff14027812 */ /* 0x000fe400078ec0ff */
[----:B------:R-:W-:Y:S02]  /*f2b0*/  SHF.R.U32.HI R0, RZ, 0x8, R0 ;  /* 0x00000008ff007819 */ /* 0x000fe40000011600 */
[----:B--2---:R-:W-:Y:S02]  /*f2c0*/  LOP3.LUT R3, R3, 0xff, RZ, 0xc0, !PT ;  /* 0x000000ff03037812 */ /* 0x004fe400078ec0ff */
[----:B------:R-:W-:Y:S01]  /*f2d0*/  PRMT R7, R2, 0x5410, R0 ;  /* 0x0000541002077816 */ /* 0x000fe20000000000 */
[----:B------:R-:W-:Y:S01]  /*f2e0*/  IMAD.MOV.U32 R4, RZ, RZ, R48 ;  /* 0x000000ffff047224 */ /* 0x000fe200078e0030 */
[----:B------:R-:W-:Y:S01]  /*f2f0*/  PRMT R0, R20, 0x7632, R0 ;  /* 0x0000763214007816 */ /* 0x000fe20000000000 */
[----:B------:R-:W-:Y:S01]  /*f300*/  IMAD R3, R3, 0x10000, R3 ;  /* 0x0001000003037824 */ /* 0x000fe200078e0203 */
[----:B------:R-:W-:-:S02]  /*f310*/  SHF.R.U32.HI R2, RZ, 0x18, R20 ;  /* 0x00000018ff027819 */ /* 0x000fc40000011614 */
[----:B------:R-:W-:Y:S02]  /*f320*/  LOP3.LUT R0, R0, 0xff, RZ, 0xc0, !PT ;  /* 0x000000ff00007812 */ /* 0x000fe400078ec0ff */
[----:B------:R-:W-:Y:S02]  /*f330*/  LOP3.LUT R4, R4, 0xff, RZ, 0xc0, !PT ;  /* 0x000000ff04047812 */ /* 0x000fe400078ec0ff */
[----:B------:R-:W-:Y:S02]  /*f340*/  PRMT R16, R0, 0x5410, R2 ;  /* 0x0000541000107816 */ /* 0x000fe40000000002 */
[----:B------:R-:W-:Y:S02]  /*f350*/  HSET2.LE.AND R2, R5, R3, PT ;  /* 0x0000000305027233 */ /* 0x000fe40003803000 */
[----:B------:R-:W-:Y:S02]  /*f360*/  PRMT R5, R4, 0x5410, R8 ;  /* 0x0000541004057816 */ /* 0x000fe40000000008 */
[----:B------:R-:W-:-:S02]  /*f370*/  LOP3.LUT R4, R191, 0x120, R13, 0xf8, !PT ;  /* 0x00000120bf047812 */ /* 0x000fc400078ef80d */
[--C-:B------:R-:W-:Y:S02]  /*f380*/  HSET2.LE.AND R0, R6, R3.reuse, PT ;  /* 0x0000000306007233 */ /* 0x100fe40003803000 */
[----:B------:R-:W-:Y:S02]  /*f390*/  LEA R48, R4, UR9, 0x1 ;  /* 0x0000000904307c11 */ /* 0x000fe4000f8e08ff */
[----:B------:R-:W-:Y:S02]  /*f3a0*/  LOP3.LUT R9, R15, R2, RZ, 0xc0, !PT ;  /* 0x000000020f097212 */ /* 0x000fe400078ec0ff */
[----:B------:R-:W-:Y:S02]  /*f3b0*/  LOP3.LUT R8, R14, R0, RZ, 0xc0, !PT ;  /* 0x000000000e087212 */ /* 0x000fe400078ec0ff */
[----:B------:R-:W1:Y:S01]  /*f3c0*/  LDSM.16.MT88.4 R12, [R48+0x9000] ;  /* 0x00900000300c783b */ /* 0x000e620000004200 */
[----:B------:R-:W-:Y:S02]  /*f3d0*/  LOP3.LUT R2, R11, 0xff00ff, RZ, 0xc0, !PT ;  /* 0x00ff00ff0b027812 */ /* 0x000fe400078ec0ff */
[----:B------:R-:W-:-:S03]  /*f3e0*/  HSET2.LE.AND R0, R10, R3, PT ;  /* 0x000000030a007233 */ /* 0x000fc60003803000 */
[----:B------:R-:W-:Y:S02]  /*f3f0*/  HSET2.LE.AND R2, R2, R3, PT ;  /* 0x0000000302027233 */ /* 0x000fe40003803000 */
[----:B------:R-:W-:-:S03]  /*f400*/  LOP3.LUT R10, R232, R0, RZ, 0xc0, !PT ;  /* 0x00000000e80a7212 */ /* 0x000fc600078ec0ff */
[----:B------:R-:W-:Y:S01]  /*f410*/  LOP3.LUT R11, R105, R2, RZ, 0xc0, !PT ;  /* 0x00000002690b7212 */ /* 0x000fe200078ec0ff */
[----:B------:R-:W-:Y:S02]  /*f420*/  IMAD.MOV.U32 R197, RZ, RZ, R199 ;  /* 0x000000ffffc57224 */ /* 0x000fe400078e00c7 */
[----:B------:R-:W-:Y:S02]  /*f430*/  IMAD.MOV.U32 R199, RZ, RZ, R41 ;  /* 0x000000ffffc77224 */ /* 0x000fe400078e0029 */
[----:B------:R-:W-:Y:S02]  /*f440*/  IMAD.MOV.U32 R41, RZ, RZ, R30 ;  /* 0x000000ffff297224 */ /* 0x000fe400078e001e */
[----:B-1----:R-:W-:Y:S01]  /*f450*/  HMMA.16816.F32 R116, R8, R12, R168 ;  /* 0x0000000c0874723c */ /* 0x002fe200000018a8 */
[----:B------:R-:W-:Y:S02]  /*f460*/  IMAD.MOV.U32 R169, RZ, RZ, R215 ;  /* 0x000000ffffa97224 */ /* 0x000fe400078e00d7 */
[----:B------:R-:W-:-:S02]  /*f470*/  IMAD.MOV.U32 R215, RZ, RZ, R241 ;  /* 0x000000ffffd77224 */ /* 0x000fc400078e00f1 */
[----:B------:R-:W2:Y:S04]  /*f480*/  LDL.LU R241, [R1+0x1c0] ;  /* 0x0001c00001f17983 */ /* 0x000ea80000300800 */
[----:B------:R-:W3:Y:S01]  /*f490*/  LDL.LU R30, [R1+0x1bc] ;  /* 0x0001bc00011e7983 */ /* 0x000ee20000300800 */
[----:B------:R-:W-:Y:S02]  /*f4a0*/  IMAD.MOV.U32 R191, RZ, RZ, R89 ;  /* 0x000000ffffbf7224 */ /* 0x000fe400078e0059 */
[----:B------:R-:W-:Y:S02]  /*f4b0*/  IMAD.MOV.U32 R89, RZ, RZ, R234 ;  /* 0x000000ffff597224 */ /* 0x000fe400078e00ea */
[----:B------:R-:W-:Y:S02]  /*f4c0*/  IMAD.MOV.U32 R170, RZ, RZ, R79 ;  /* 0x000000ffffaa7224 */ /* 0x000fe400078e004f */
[----:B------:R-:W-:-:S02]  /*f4d0*/  IMAD.MOV.U32 R171, RZ, RZ, R89 ;  /* 0x000000ffffab7224 */ /* 0x000fc400078e0059 */
[----:B------:R-:W-:Y:S02]  /*f4e0*/  IMAD.MOV.U32 R89, RZ, RZ, R69 ;  /* 0x000000ffff597224 */ /* 0x000fe400078e0045 */
[----:B------:R-:W-:Y:S02]  /*f4f0*/  IMAD.MOV.U32 R196, RZ, RZ, R68 ;  /* 0x000000ffffc47224 */ /* 0x000fe400078e0044 */
[----:B------:R-:W-:Y:S02]  /*f500*/  IMAD.MOV.U32 R69, RZ, RZ, R243 ;  /* 0x000000ffff457224 */ /* 0x000fe400078e00f3 */
[----:B------:R-:W-:Y:S01]  /*f510*/  IMAD.MOV.U32 R79, RZ, RZ, R72 ;  /* 0x000000ffff4f7224 */ /* 0x000fe200078e0048 */
[----:B------:R-:W4:Y:S01]  /*f520*/  LDL.LU R243, [R1+0x1b8] ;  /* 0x0001b80001f37983 */ /* 0x000f220000300800 */
[----:B------:R-:W-:Y:S02]  /*f530*/  IMAD.MOV.U32 R68, RZ, RZ, R244 ;  /* 0x000000ffff447224 */ /* 0x000fe400078e00f4 */
[----:B------:R-:W-:Y:S01]  /*f540*/  IMAD.MOV.U32 R72, RZ, RZ, R187 ;  /* 0x000000ffff487224 */ /* 0x000fe200078e00bb */
[----:B------:R-:W2:Y:S04]  /*f550*/  LDL.LU R244, [R1+0x1b4] ;  /* 0x0001b40001f47983 */ /* 0x000ea80000300800 */
[----:B------:R-:W4:Y:S01]  /*f560*/  LDL.LU R187, [R1+0x1b0] ;  /* 0x0001b00001bb7983 */ /* 0x000f220000300800 */
[----:B------:R-:W-:-:S02]  /*f570*/  HSET2.LE.AND R0, R7, R3, PT ;  /* 0x0000000307007233 */ /* 0x000fc40003803000 */
[----:B------:R-:W-:Y:S02]  /*f580*/  LOP3.LUT R7, R17, 0xff00ff, RZ, 0xc0, !PT ;  /* 0x00ff00ff11077812 */ /* 0x000fe400078ec0ff */
[--C-:B------:R-:W-:Y:S02]  /*f590*/  HSET2.LE.AND R2, R5, R3.reuse, PT ;  /* 0x0000000305027233 */ /* 0x100fe40003803000 */
[----:B------:R-:W-:Y:S02]  /*f5a0*/  LOP3.LUT R4, R66, R0, RZ, 0xc0, !PT ;  /* 0x0000000042047212 */ /* 0x000fe400078ec0ff */
[--C-:B------:R-:W-:Y:S02]  /*f5b0*/  HSET2.LE.AND R0, R16, R3.reuse, PT ;  /* 0x0000000310007233 */ /* 0x100fe40003803000 */
[----:B------:R-:W-:Y:S01]  /*f5c0*/  HSET2.LE.AND R7, R7, R3, PT ;  /* 0x0000000307077233 */ /* 0x000fe20003803000 */
[----:B------:R-:W-:Y:S01]  /*f5d0*/  IMAD.MOV.U32 R235, RZ, RZ, 0x20 ;  /* 0x00000020ffeb7424 */ /* 0x000fe200078e00ff */
[----:B------:R-:W-:-:S02]  /*f5e0*/  LOP3.LUT R6, R62, R2, RZ, 0xc0, !PT ;  /* 0x000000023e067212 */ /* 0x000fc400078ec0ff */
[----:B------:R-:W-:Y:S02]  /*f5f0*/  LOP3.LUT R5, R63, R0, RZ, 0xc0, !PT ;  /* 0x000000003f057212 */ /* 0x000fe400078ec0ff */
[----:B------:R-:W-:Y:S01]  /*f600*/  LOP3.LUT R7, R18, R7, RZ, 0xc0, !PT ;  /* 0x0000000712077212 */ /* 0x000fe200078ec0ff */
[----:B------:R-:W-:Y:S02]  /*f610*/  IMAD.MOV.U32 R232, RZ, RZ, R233 ;  /* 0x000000ffffe87224 */ /* 0x000fe400078e00e9 */
[----:B------:R-:W-:Y:S01]  /*f620*/  IMAD.MOV.U32 R233, RZ, RZ, R90 ;  /* 0x000000ffffe97224 */ /* 0x000fe200078e005a */
[----:B------:R-:W-:Y:S01]  /*f630*/  SEL R235, R235, 0xffffffe0, !P6 ;  /* 0xffffffe0ebeb7807 */ /* 0x000fe20007000000 */
[----:B------:R-:W-:Y:S01]  /*f640*/  IMAD.MOV.U32 R90, RZ, RZ, R88 ;  /* 0x000000ffff5a7224 */ /* 0x000fe200078e0058 */
[----:B------:R1:W-:Y:S01]  /*f650*/  STG.E.U16 desc[UR20][R56.64+-0x7e], R107 ;  /* 0xffff826b38007986 */ /* 0x0003e2000c101514 */
[----:B------:R-:W-:Y:S02]  /*f660*/  IMAD.MOV.U32 R234, RZ, RZ, R75 ;  /* 0x000000ffffea7224 */ /* 0x000fe400078e004b */
[----:B------:R-:W-:Y:S01]  /*f670*/  IMAD.MOV.U32 R88, RZ, RZ, R76 ;  /* 0x000000ffff587224 */ /* 0x000fe200078e004c */
[----:B------:R-:W-:Y:S01]  /*f680*/  STG.E.U16 desc[UR20][R58.64+-0x80], R27 ;  /* 0xffff801b3a007986 */ /* 0x000fe2000c101514 */
[----:B------:R-:W-:-:S02]  /*f690*/  IMAD.MOV.U32 R76, RZ, RZ, R106 ;  /* 0x000000ffff4c7224 */ /* 0x000fc400078e006a */
[----:B------:R-:W-:Y:S01]  /*f6a0*/  IMAD.MOV.U32 R75, RZ, RZ, R104 ;  /* 0x000000ffff4b7224 */ /* 0x000fe200078e0068 */
[----:B------:R-:W-:Y:S01]  /*f6b0*/  STG.E.U16 desc[UR20][R58.64+-0x7e], R26 ;  /* 0xffff821a3a007986 */ /* 0x000fe2000c101514 */
[----:B------:R-:W-:-:S03]  /*f6c0*/  IMAD.IADD R51, R235, 0x1, R48 ;  /* 0x00000001eb337824 */ /* 0x000fc600078e0230 */
[----:B------:R-:W-:Y:S01]  /*f6d0*/  STG.E.U16 desc[UR20][R32.64+-0x80], R24 ;  /* 0xffff801820007986 */ /* 0x000fe2000c101514 */
[C---:B------:R-:W-:Y:S08]  /*f6e0*/  HMMA.16816.F32 R100, R4.reuse, R14, R100 ;  /* 0x0000000e0464723c */ /* 0x040ff00000001864 */
[----:B-1----:R-:W-:Y:S01]  /*f6f0*/  HMMA.16816.F32 R104, R4, R12, R136 ;  /* 0x0000000c0468723c */ /* 0x002fe20000001888 */
[----:B------:R-:W-:-:S02]  /*f700*/  IMAD.MOV.U32 R137, RZ, RZ, R25 ;  /* 0x000000ffff897224 */ /* 0x000fc400078e0019 */
[----:B------:R-:W1:Y:S05]  /*f710*/  LDSM.16.MT88.4 R24, [R48+0xa000] ;  /* 0x00a000003018783b */ /* 0x000e6a0000004200 */
[----:B------:R-:W-:Y:S01]  /*f720*/  HMMA.16816.F32 R108, R8, R14, R164 ;  /* 0x0000000e086c723c */ /* 0x000fe200000018a4 */
[----:B------:R-:W1:Y:S01]  /*f730*/  LDSM.16.MT88.4 R12, [R51+0x9000] ;  /* 0x00900000330c783b */ /* 0x000e620000004200 */
[----:B------:R-:W-:-:S03]  /*f740*/  @P5 HADD2 R149, -R174.H0_H0, -RZ.H0_H0 ;  /* 0xa00000ffae955230 */ /* 0x000fc60000000900 */
[----:B------:R-:W-:Y:S01]  /*f750*/  STG.E.U16 desc[UR20][R32.64+-0x7e], R23 ;  /* 0xffff821720007986 */ /* 0x000fe2000c101514 */
[----:B------:R-:W-:Y:S01]  /*f760*/  IMAD.MOV.U32 R0, RZ, RZ, R93 ;  /* 0x000000ffff007224 */ /* 0x000fe200078e005d */
[----:B------:R-:W-:Y:S01]  /*f770*/  @P5 PRMT R174, R149, 0x5410, RZ ;  /* 0x0000541095ae5816 */ /* 0x000fe200000000ff */
[----:B------:R-:W-:Y:S02]  /*f780*/  IMAD.MOV.U32 R2, RZ, RZ, R92 ;  /* 0x000000ffff027224 */ /* 0x000fe400078e005c */
[----:B------:R-:W-:Y:S02]  /*f790*/  IMAD.MOV.U32 R235, RZ, RZ, R233 ;  /* 0x000000ffffeb7224 */ /* 0x000fe400078e00e9 */
[----:B------:R-:W-:Y:S02]  /*f7a0*/  IMAD.MOV.U32 R233, RZ, RZ, R234 ;  /* 0x000000ffffe97224 */ /* 0x000fe400078e00ea */
[----:B------:R-:W-:Y:S02]  /*f7b0*/  IMAD.MOV.U32 R234, RZ, RZ, R88 ;  /* 0x000000ffffea7224 */ /* 0x000fe400078e0058 */
[----:B------:R-:W-:-:S02]  /*f7c0*/  IMAD.MOV.U32 R186, RZ, RZ, R232 ;  /* 0x000000ffffba7224 */ /* 0x000fc400078e00e8 */
[----:B------:R-:W-:Y:S02]  /*f7d0*/  IMAD.MOV.U32 R185, RZ, RZ, R19 ;  /* 0x000000ffffb97224 */ /* 0x000fe400078e0013 */
[----:B------:R-:W-:Y:S01]  /*f7e0*/  IMAD.MOV.U32 R88, RZ, RZ, R74 ;  /* 0x000000ffff587224 */ /* 0x000fe200078e004a */
[----:B------:R-:W-:Y:S01]  /*f7f0*/  LDSM.16.MT88.4 R16, [R48+0xb000] ;  /* 0x00b000003010783b */ /* 0x000fe20000004200 */
[----:B------:R-:W-:Y:S02]  /*f800*/  IMAD.MOV.U32 R232, RZ, RZ, R90 ;  /* 0x000000ffffe87224 */ /* 0x000fe400078e005a */
[----:B------:R-:W-:Y:S01]  /*f810*/  IMAD.MOV.U32 R74, RZ, RZ, R71 ;  /* 0x000000ffff4a7224 */ /* 0x000fe200078e0047 */
[----:B-1----:R-:W-:Y:S01]  /*f820*/  HMMA.16816.F32 R164, R8, R24, R204 ;  /* 0x0000001808a4723c */ /* 0x002fe200000018cc */
[----:B------:R-:W-:Y:S02]  /*f830*/  IMAD.MOV.U32 R207, RZ, RZ, R22 ;  /* 0x000000ffffcf7224 */ /* 0x000fe400078e0016 */
[----:B------:R-:W1:Y:S01]  /*f840*/  LDSM.16.MT88.4 R20, [R51+0xa000] ;  /* 0x00a000003314783b */ /* 0x000e620000004200 */
[----:B------:R-:W-:-:S04]  /*f850*/  IMAD.MOV.U32 R90, RZ, RZ, R76 ;  /* 0x000000ffff5a7224 */ /* 0x000fc800078e004c */
[----:B------:R-:W-:Y:S01]  /*f860*/  HMMA.16816.F32 R148, R8, R12, R160 ;  /* 0x0000000c0894723c */ /* 0x000fe200000018a0 */
[----:B------:R-:W-:Y:S02]  /*f870*/  IMAD.MOV.U32 R71, RZ, RZ, R181 ;  /* 0x000000ffff477224 */ /* 0x000fe400078e00b5 */
[----:B------:R-:W-:-:S05]  /*f880*/  IMAD.MOV.U32 R76, RZ, RZ, R182 ;  /* 0x000000ffff4c7224 */ /* 0x000fca00078e00b6 */
[C---:B------:R-:W-:Y:S01]  /*f890*/  HMMA.16816.F32 R96, R4.reuse, R12, R96 ;  /* 0x0000000c0460723c */ /* 0x040fe20000001860 */
[----:B------:R-:W-:Y:S02]  /*f8a0*/  IMAD.MOV.U32 R181, RZ, RZ, R209 ;  /* 0x000000ffffb57224 */ /* 0x000fe400078e00d1 */
[----:B------:R-:W2:Y:S05]  /*f8b0*/  LDL.LU R209, [R1+0x1ac] ;  /* 0x0001ac0001d17983 */ /* 0x000eaa0000300800 */
[-C--:B------:R-:W-:Y:S01]  /*f8c0*/  HMMA.16816.F32 R92, R4, R14.reuse, R80 ;  /* 0x0000000e045c723c */ /* 0x080fe20000001850 */
[----:B------:R-:W-:Y:S02]  /*f8d0*/  IMAD.MOV.U32 R182, RZ, RZ, R245 ;  /* 0x000000ffffb67224 */ /* 0x000fe400078e00f5 */
[----:B------:R-:W2:Y:S05]  /*f8e0*/  LDL.LU R245, [R1+0x1a8] ;  /* 0x0001a80001f57983 */ /* 0x000eaa0000300800 */
[----:B------:R-:W-:Y:S01]  /*f8f0*/  HMMA.16816.F32 R144, R8, R14, R192 ;  /* 0x0000000e0890723c */ /* 0x000fe200000018c0 */
[----:B------:R-:W1:Y:S01]  /*f900*/  LDSM.16.MT88.4 R12, [R51+0xb000] ;  /* 0x00b00000330c783b */ /* 0x000e620000004200 */
[----:B------:R-:W-:-:S02]  /*f910*/  IMAD.MOV.U32 R168, RZ, RZ, R78 ;  /* 0x000000ffffa87224 */ /* 0x000fc400078e004e */
[----:B------:R-:W-:Y:S02]  /*f920*/  IMAD.MOV.U32 R139, RZ, RZ, R77 ;  /* 0x000000ffff8b7224 */ /* 0x000fe400078e004d */
[----:B------:R-:W-:Y:S02]  /*f930*/  IMAD.MOV.U32 R77, RZ, RZ, R73 ;  /* 0x000000ffff4d7224 */ /* 0x000fe400078e0049 */
[----:B------:R-:W-:Y:S02]  /*f940*/  IMAD.MOV.U32 R78, RZ, RZ, R70 ;  /* 0x000000ffff4e7224 */ /* 0x000fe400078e0046 */
[----:B------:R-:W-:Y:S01]  /*f950*/  IMAD.MOV.U32 R138, RZ, RZ, R75 ;  /* 0x000000ffff8a7224 */ /* 0x000fe200078e004b */
[----:B------:R-:W-:Y:S01]  /*f960*/  HMMA.16816.F32 R80, R4, R26, R120 ;  /* 0x0000001a0450723c */ /* 0x000fe20000001878 */
[----:B------:R-:W-:Y:S02]  /*f970*/  IMAD.MOV.U32 R75, RZ, RZ, R183 ;  /* 0x000000ffff4b7224 */ /* 0x000fe400078e00b7 */
[----:B------:R-:W-:-:S02]  /*f980*/  IMAD.MOV.U32 R73, RZ, RZ, R46 ;  /* 0x000000ffff497224 */ /* 0x000fc400078e002e */
[----:B------:R-:W-:Y:S02]  /*f990*/  IMAD.MOV.U32 R70, RZ, RZ, R45 ;  /* 0x000000ffff467224 */ /* 0x000fe400078e002d */
[----:B------:R-:W-:Y:S02]  /*f9a0*/  IMAD.MOV.U32 R163, RZ, RZ, R79 ;  /* 0x000000ffffa37224 */ /* 0x000fe400078e004f */
[----:B------:R-:W-:Y:S02]  /*f9b0*/  IMAD.MOV.U32 R192, RZ, RZ, R77 ;  /* 0x000000ffffc07224 */ /* 0x000fe400078e004d */
[----:B------:R-:W-:Y:S02]  /*f9c0*/  IMAD.MOV.U32 R193, RZ, RZ, R78 ;  /* 0x000000ffffc17224 */ /* 0x000fe400078e004e */
[----:B------:R-:W-:Y:S02]  /*f9d0*/  IMAD.MOV.U32 R195, RZ, RZ, R76 ;  /* 0x000000ffffc37224 */ /* 0x000fe400078e004c */
[----:B------:R-:W-:Y:S01]  /*f9e0*/  IMAD.MOV.U32 R206, RZ, RZ, R74 ;  /* 0x000000ffffce7224 */ /* 0x000fe200078e004a */
[----:B-1----:R-:W-:Y:S01]  /*f9f0*/  HMMA.16816.F32 R76, R4, R20, R112 ;  /* 0x00000014044c723c */ /* 0x002fe20000001870 */
        /* <DEDUP_REMOVED lines=8> */
[----:B------:R-:W-:Y:S01]  /*fa80*/  IMAD.MOV.U32 R162, RZ, RZ, R88 ;  /* 0x000000ffffa27224 */ /* 0x000fe200078e0058 */
[----:B------:R-:W-:Y:S01]  /*fa90*/  STG.E.U16 desc[UR20][R38.64+-0x70], R61 ;  /* 0xffff903d26007986 */ /* 0x000fe2000c101514 */
[----:B------:R-:W-:Y:S02]  /*faa0*/  IMAD.MOV.U32 R194, RZ, RZ, R75 ;  /* 0x000000ffffc27224 */ /* 0x000fe400078e004b */
[----:B------:R-:W-:Y:S02]  /*fab0*/  IMAD.MOV.U32 R112, RZ, RZ, R73 ;  /* 0x000000ffff707224 */ /* 0x000fe400078e0049 */
[----:B------:R-:W-:Y:S02]  /*fac0*/  IMAD.MOV.U32 R113, RZ, RZ, R70 ;  /* 0x000000ffff717224 */ /* 0x000fe400078e0046 */
[----:B------:R-:W-:-:S02]  /*fad0*/  IMAD.MOV.U32 R114, RZ, RZ, R67 ;  /* 0x000000ffff727224 */ /* 0x000fc400078e0043 */
[----:B------:R-:W-:Y:S02]  /*fae0*/  IMAD.MOV.U32 R115, RZ, RZ, R65 ;  /* 0x000000ffff737224 */ /* 0x000fe400078e0041 */
[----:B------:R-:W-:Y:S01]  /*faf0*/  IMAD.MOV.U32 R204, RZ, RZ, R206 ;  /* 0x000000ffffcc7224 */ /* 0x000fe200078e00ce */
[C---:B------:R-:W-:Y:S01]  /*fb00*/  HMMA.16816.F32 R88, R4.reuse, R12, R152 ;  /* 0x0000000c0458723c */ /* 0x040fe20000001898 */
[----:B------:R-:W-:Y:S01]  /*fb10*/  IMAD.MOV.U32 R206, RZ, RZ, R0 ;  /* 0x000000ffffce7224 */ /* 0x000fe200078e0000 */
[----:B------:R-:W-:Y:S01]  /*fb20*/  LOP3.LUT R0, R31, 0xff, RZ, 0xc0, !PT ;  /* 0x000000ff1f007812 */ /* 0x000fe200078ec0ff */
[----:B------:R1:W-:Y:S05]  /*fb30*/  STG.E.U16 desc[UR20][R38.64+-0x6e], R60 ;  /* 0xffff923c26007986 */ /* 0x0003ea000c101514 */
[----:B------:R-:W-:Y:S01]  /*fb40*/  HMMA.16816.F32 R84, R4, R24, R84 ;  /* 0x000000180454723c */ /* 0x000fe20000001854 */
[----:B------:R-:W-:Y:S01]  /*fb50*/  IMAD.MOV.U32 R205, RZ, RZ, R185 ;  /* 0x000000ffffcd7224 */ /* 0x000fe200078e00b9 */
[----:B------:R1:W5:Y:S06]  /*fb60*/  LDL.LU R47, [R1+0x1a4] ;  /* 0x0001a400012f7983 */ /* 0x00036c0000300800 */
[----:B------:R-:W-:Y:S01]  /*fb70*/  HMMA.16816.F32 R152, R8, R20, R120 ;  /* 0x000000140898723c */ /* 0x000fe20000001878 */
[----:B------:R-:W-:-:S07]  /*fb80*/  IMAD.MOV.U32 R123, RZ, RZ, R207 ;  /* 0x000000ffff7b7224 */ /* 0x000fce00078e00cf */
[----:B------:R-:W-:Y:S01]  /*fb90*/  HMMA.16816.F32 R64, R4, R18, R140 ;  /* 0x000000120440723c */ /* 0x000fe2000000188c */
[----:B------:R-:W-:Y:S01]  /*fba0*/  IMAD.MOV.U32 R207, RZ, RZ, R2 ;  /* 0x000000ffffcf7224 */ /* 0x000fe200078e0002 */
[----:B------:R-:W-:-:S06]  /*fbb0*/  PRMT R2, R28, 0x7772, RZ ;  /* 0x000077721c027816 */ /* 0x000fcc00000000ff */
[C---:B------:R-:W-:Y:S08]  /*fbc0*/  HMMA.16816.F32 R72, R4.reuse, R22, R128 ;  /* 0x000000160448723c */ /* 0x040ff00000001880 */
[C---:B------:R-:W-:Y:S08]  /*fbd0*/  HMMA.16816.F32 R68, R4.reuse, R16, R132 ;  /* 0x000000100444723c */ /* 0x040ff00000001884 */
[----:B-1----:R-:W-:Y:S01]  /*fbe0*/  HMMA.16816.F32 R60, R4, R14, R156 ;  /* 0x0000000e043c723c */ /* 0x002fe2000000189c */
[----:B------:R-:W-:Y:S01]  /*fbf0*/  PRMT R4, R28, 0x7773, RZ ;  /* 0x000077731c047816 */ /* 0x000fe200000000ff */
[----:B------:R-:W-:-:S06]  /*fc00*/  IMAD.MOV.U32 R6, RZ, RZ, R28 ;  /* 0x000000ffff067224 */ /* 0x000fcc00078e001c */
[C---:B------:R-:W-:Y:S08]  /*fc10*/  HMMA.16816.F32 R160, R8.reuse, R22, R160 ;  /* 0x0000001608a0723c */ /* 0x040ff000000018a0 */
[C---:B------:R-:W-:Y:S08]  /*fc20*/  HMMA.16816.F32 R180, R8.reuse, R16, R180 ;  /* 0x0000001008b4723c */ /* 0x040ff000000018b4 */
[C---:B------:R-:W-:Y:S08]  /*fc30*/  HMMA.16816.F32 R192, R8.reuse, R18, R192 ;  /* 0x0000001208c0723c */ /* 0x040ff000000018c0 */
[C---:B------:R-:W-:Y:S08]  /*fc40*/  HMMA.16816.F32 R196, R8.reuse, R12, R196 ;  /* 0x0000000c08c4723c */ /* 0x040ff000000018c4 */
[C---:B------:R-:W-:Y:S01]  /*fc50*/  HMMA.16816.F32 R212, R8.reuse, R14, R212 ;  /* 0x0000000e08d4723c */ /* 0x040fe200000018d4 */
[----:B------:R1:W-:Y:S04]  /*fc60*/  STG.E.U16 desc[UR20][R56.64+-0x70], R42 ;  /* 0xffff902a38007986 */ /* 0x0003e8000c101514 */
[----:B------:R1:W5:Y:S03]  /*fc70*/  LDL.LU R46, [R1+0x1a0] ;  /* 0x0001a000012e7983 */ /* 0x0003660000300800 */
[----:B------:R-:W-:Y:S01]  /*fc80*/  HMMA.16816.F32 R140, R8, R26, R112 ;  /* 0x0000001a088c723c */ /* 0x000fe20000001870 */
[----:B------:R-:W-:Y:S01]  /*fc90*/  PRMT R10, R0, 0x5410, R40 ;  /* 0x00005410000a7816 */ /* 0x000fe20000000028 */
[----:B------:R-:W4:Y:S01]  /*fca0*/  LDSM.16.MT88.4 R20, [R51+0x9400] ;  /* 0x009400003314783b */ /* 0x000f220000004200 */
[----:B---3--:R-:W-:-:S02]  /*fcb0*/  PRMT R0, R30, 0x7632, R0 ;  /* 0x000076321e007816 */ /* 0x008fc40000000000 */
[----:B------:R-:W-:Y:S01]  /*fcc0*/  PRMT R8, R2, 0x5410, R4 ;  /* 0x0000541002087816 */ /* 0x000fe20000000004 */
[----:B------:R-:W-:Y:S01]  /*fcd0*/  IMAD.MOV.U32 R131, RZ, RZ, R171 ;  /* 0x000000ffff837224 */ /* 0x000fe200078e00ab */
[----:B------:R-:W-:Y:S01]  /*fce0*/  LOP3.LUT R2, R30, 0xffff, RZ, 0xc0, !PT ;  /* 0x0000ffff1e027812 */ /* 0x000fe200078ec0ff */
[----:B------:R-:W3:Y:S01]  /*fcf0*/  LDSM.16.MT88.4 R24, [R48+0x9400] ;  /* 0x009400003018783b */ /* 0x000ee20000004200 */
[----:B------:R-:W-:Y:S02]  /*fd00*/  SHF.R.U32.HI R4, RZ, 0x18, R30 ;  /* 0x00000018ff047819 */ /* 0x000fe4000001161e */
[----:B------:R-:W-:Y:S01]  /*fd10*/  LOP3.LUT R0, R0, 0xff, RZ, 0xc0, !PT ;  /* 0x000000ff00007812 */ /* 0x000fe200078ec0ff */
[----:B------:R-:W3:Y:S01]  /*fd20*/  LDSM.16.MT88.4 R16, [R48+0xa400] ;  /* 0x00a400003010783b */ /* 0x000ee20000004200 */
[----:B------:R-:W-:Y:S02]  /*fd30*/  PRMT R7, R28, 0x7771, RZ ;  /* 0x000077711c077816 */ /* 0x000fe400000000ff */
[----:B------:R-:W-:Y:S01]  /*fd40*/  LOP3.LUT R6, R6, 0xff, RZ, 0xc0, !PT ;  /* 0x000000ff06067812 */ /* 0x000fe200078ec0ff */
[----:B------:R-:W-:Y:S01]  /*fd50*/  LDSM.16.MT88.4 R12, [R51+0xa400] ;  /* 0x00a40000330c783b */ /* 0x000fe20000004200 */
[----:B------:R-:W-:-:S02]  /*fd60*/  LOP3.LUT R5, R30, 0xff, RZ, 0xc0, !PT ;  /* 0x000000ff1e057812 */ /* 0x000fc400078ec0ff */
[----:B------:R-:W-:Y:S01]  /*fd70*/  SHF.R.U32.HI R2, RZ, 0x8, R2 ;  /* 0x00000008ff027819 */ /* 0x000fe20000011602 */
[----:B-1----:R-:W-:Y:S01]  /*fd80*/  IMAD.MOV.U32 R42, RZ, RZ, R44 ;  /* 0x000000ffff2a7224 */ /* 0x002fe200078e002c */
[----:B------:R-:W-:Y:S01]  /*fd90*/  PRMT R9, R0, 0x5410, R4 ;  /* 0x0000541000097816 */ /* 0x000fe20000000004 */
[----:B------:R-:W-:Y:S01]  /*fda0*/  IMAD.MOV.U32 R122, RZ, RZ, R136 ;  /* 0x000000ffff7a7224 */ /* 0x000fe200078e0088 */
[----:B------:R-:W-:Y:S01]  /*fdb0*/  LOP3.LUT R0, R29, 0xffff, RZ, 0xc0, !PT ;  /* 0x0000ffff1d007812 */ /* 0x000fe200078ec0ff */
[----:B------:R-:W-:Y:S01]  /*fdc0*/  IMAD.MOV.U32 R121, RZ, RZ, R137 ;  /* 0x000000ffff797224 */ /* 0x000fe200078e0089 */
[----:B------:R-:W-:Y:S01]  /*fdd0*/  PRMT R6, R6, 0x5410, R7 ;  /* 0x0000541006067816 */ /* 0x000fe20000000007 */
[----:B------:R-:W-:Y:S01]  /*fde0*/  IMAD.MOV.U32 R120, RZ, RZ, R138 ;  /* 0x000000ffff787224 */ /* 0x000fe200078e008a */
[----:B------:R-:W-:Y:S01]  /*fdf0*/  PRMT R7, R5, 0x5410, R2 ;  /* 0x0000541005077816 */ /* 0x000fe20000000002 */
[----:B------:R-:W-:Y:S01]  /*fe00*/  IMAD.MOV.U32 R130, RZ, RZ, R186 ;  /* 0x000000ffff827224 */ /* 0x000fe200078e00ba */
[----:B------:R-:W-:Y:S01]  /*fe10*/  SHF.R.U32.HI R0, RZ, 0x8, R0 ;  /* 0x00000008ff007819 */ /* 0x000fe20000011600 */
[----:B------:R-:W-:Y:S01]  /*fe20*/  IMAD.MOV.U32 R129, RZ, RZ, R191 ;  /* 0x000000ffff817224 */ /* 0x000fe200078e00bf */
[----:B------:R-:W-:Y:S01]  /*fe30*/  LOP3.LUT R2, R29, 0xff, RZ, 0xc0, !PT ;  /* 0x000000ff1d027812 */ /* 0x000fe200078ec0ff */
[----:B------:R-:W-:Y:S01]  /*fe40*/  IMAD.MOV.U32 R128, RZ, RZ, R190 ;  /* 0x000000ffff807224 */ /* 0x000fe200078e00be */
[----:B------:R1:W5:Y:S02]  /*fe50*/  LDL.LU R45, [R1+0x19c] ;  /* 0x00019c00012d7983 */ /* 0x0003640000300800 */
[----:B------:R-:W-:-:S02]  /*fe60*/  PRMT R4, R2, 0x5410, R0 ;  /* 0x0000541002047816 */ /* 0x000fc40000000000 */
[----:B------:R-:W-:Y:S01]  /*fe70*/  PRMT R0, R29, 0x7632, R0 ;  /* 0x000076321d007816 */ /* 0x000fe20000000000 */
[----:B------:R-:W-:Y:S01]  /*fe80*/  IMAD.MOV.U32 R114, RZ, RZ, R168 ;  /* 0x000000ffff727224 */ /* 0x000fe200078e00a8 */
[----:B------:R-:W-:Y:S01]  /*fe90*/  SHF.R.U32.HI R5, RZ, 0x18, R29 ;  /* 0x00000018ff057819 */ /* 0x000fe2000001161d */
[----:B------:R-:W-:Y:S01]  /*fea0*/  IMAD.MOV.U32 R113, RZ, RZ, R169 ;  /* 0x000000ffff717224 */ /* 0x000fe200078e00a9 */
[----:B------:R-:W-:Y:S01]  /*feb0*/  LOP3.LUT R2, R0, 0xff, RZ, 0xc0, !PT ;  /* 0x000000ff00027812 */ /* 0x000fe200078ec0ff */
[----:B------:R-:W-:Y:S01]  /*fec0*/  IMAD.MOV.U32 R112, RZ, RZ, R170 ;  /* 0x000000ffff707224 */ /* 0x000fe200078e00aa */
[----:B------:R-:W-:Y:S01]  /*fed0*/  HSET2.LE.AND R0, R4, R3, PT ;  /* 0x0000000304007233 */ /* 0x000fe20003803000 */
[----:B------:R-:W-:Y:S01]  /*fee0*/  IMAD.MOV.U32 R4, RZ, RZ, R176 ;  /* 0x000000ffff047224 */ /* 0x000fe200078e00b0 */
[----:B------:R-:W-:Y:S01]  /*fef0*/  PRMT R2, R2, 0x5410, R5 ;  /* 0x0000541002027816 */ /* 0x000fe20000000005 */
[----:B------:R-:W-:Y:S01]  /*ff00*/  IMAD.MOV.U32 R5, RZ, RZ, R178 ;  /* 0x000000ffff057224 */ /* 0x000fe200078e00b2 */
[----:B------:R-:W1:Y:S02]  /*ff10*/  LDSM.16.MT88.4 R28, [R48+0xb400] ;  /* 0x00b40000301c783b */ /* 0x000e640000004200 */
[----:B------:R-:W-:-:S02]  /*ff20*/  LOP3.LUT R4, R4, R0, RZ, 0xc0, !PT ;  /* 0x0000000004047212 */ /* 0x000fc400078ec0ff */
[--C-:B------:R-:W-:Y:S01]  /*ff30*/  HSET2.LE.AND R0, R2, R3.reuse, PT ;  /* 0x0000000302007233 */ /* 0x100fe20003803000 */
[----:B------:R-:W-:Y:S01]  /*ff40*/  IMAD.MOV.U32 R115, RZ, RZ, R139 ;  /* 0x000000ffff737224 */ /* 0x000fe200078e008b */
[----:B------:R-:W-:Y:S01]  /*ff50*/  LOP3.LUT R2, R8, 0xff00ff, RZ, 0xc0, !PT ;  /* 0x00ff00ff08027812 */ /* 0x000fe200078ec0ff */
[----:B------:R-:W-:Y:S01]  /*ff60*/  IMAD.MOV.U32 R135, RZ, RZ, R189 ;  /* 0x000000ffff877224 */ /* 0x000fe200078e00bd */
[--C-:B------:R-:W-:Y:S01]  /*ff70*/  HSET2.LE.AND R8, R7, R3.reuse, PT ;  /* 0x0000000307087233 */ /* 0x100fe20003803000 */
[----:B------:R-:W-:Y:S01]  /*ff80*/  IMAD.MOV.U32 R134, RZ, RZ, R188 ;  /* 0x000000ffff867224 */ /* 0x000fe200078e00bc */
[----:B------:R-:W-:Y:S01]  /*ff90*/  LOP3.LUT R5, R5, R0, RZ, 0xc0, !PT ;  /* 0x0000000005057212 */ /* 0x000fe200078ec0ff */
[----:B------:R-:W-:Y:S01]  /*ffa0*/  IMAD.MOV.U32 R7, RZ, RZ, R179 ;  /* 0x000000ffff077224 */ /* 0x000fe200078e00b3 */
[--C-:B------:R-:W-:Y:S01]  /*ffb0*/  HSET2.LE.AND R0, R6, R3.reuse, PT ;  /* 0x0000000306007233 */ /* 0x100fe20003803000 */
[----:B------:R-:W-:Y:S01]  /*ffc0*/  IMAD.MOV.U32 R6, RZ, RZ, R43 ;  /* 0x000000ffff067224 */ /* 0x000fe200078e002b */
[----:B------:R-:W-:Y:S01]  /*ffd0*/  HSET2.LE.AND R2, R2, R3, PT ;  /* 0x0000000302027233 */ /* 0x000fe20003803000 */
[----:B------:R-:W-:Y:S01]  /*ffe0*/  IMAD.MOV.U32 R133, RZ, RZ, R184 ;  /* 0x000000ffff857224 */ /* 0x000fe200078e00b8 */
[----:B------:R1:W5:Y:S02]  /*fff0*/  LDL.LU R44, [R1+0x198] ;  /* 0x00019800012c7983 */ /* 0x0003640000300800 */
[----:B------:R-:W-:-:S02]  /*10000*/  LOP3.LUT R6, R6, R0, RZ, 0xc0, !PT ;  /* 0x0000000006067212 */ /* 0x000fc400078ec0ff */
[----:B------:R-:W-:-:S07]  /*10010*/  LOP3.LUT R7, R7, R2, RZ, 0xc0, !PT ;  /* 0x0000000207077212 */ /* 0x000fce00078ec0ff */
[C---:B----4-:R-:W-:Y:S01]  /*10020*/  HMMA.16816.F32 R168, R4.reuse, R20, R96 ;  /* 0x0000001404a8723c */ /* 0x050fe20000001860 */
[----:B------:R-:W-:Y:S02]  /*10030*/  IMAD.MOV.U32 R97, RZ, RZ, R42 ;  /* 0x000000ffff617224 */ /* 0x000fe400078e002a */
[----:B------:R-:W-:Y:S02]  /*10040*/  IMAD.MOV.U32 R98, RZ, RZ, R41 ;  /* 0x000000ffff627224 */ /* 0x000fe400078e0029 */
[----:B------:R-:W4:Y:S01]  /*10050*/  LDSM.16.MT88.4 R40, [R51+0xb400] ;  /* 0x00b400003328783b */ /* 0x000f220000004200 */
[----:B------:R-:W-:Y:S01]  /*10060*/  LOP3.LUT R8, R187, R8, RZ, 0xc0, !PT ;  /* 0x00000008bb087212 */ /* 0x000fe200078ec0ff */
[----:B------:R-:W-:Y:S01]  /*10070*/  IMAD.MOV.U32 R99, RZ, RZ, R114 ;  /* 0x000000ffff637224 */ /* 0x000fe200078e0072 */
[----:B------:R-:W-:Y:S01]  /*10080*/  HMMA.16816.F32 R156, R4, R22, R92 ;  /* 0x00000016049c723c */ /* 0x000fe2000000185c */
[----:B------:R-:W-:Y:S02]  /*10090*/  IMAD.MOV.U32 R93, RZ, RZ, R112 ;  /* 0x000000ffff5d7224 */ /* 0x000fe400078e0070 */
[----:B------:R-:W-:-:S02]  /*100a0*/  IMAD.MOV.U32 R92, RZ, RZ, R113 ;  /* 0x000000ffff5c7224 */ /* 0x000fc400078e0071 */
[----:B------:R-:W-:Y:S02]  /*100b0*/  IMAD.MOV.U32 R176, RZ, RZ, R115 ;  /* 0x000000ffffb07224 */ /* 0x000fe400078e0073 */
[----:B------:R-:W-:Y:S01]  /*100c0*/  IMAD.MOV.U32 R95, RZ, RZ, R128 ;  /* 0x000000ffff5f7224 */ /* 0x000fe200078e0080 */
[C---:B---3--:R-:W-:Y:S01]  /*100d0*/  HMMA.16816.F32 R188, R4.reuse, R24, R104 ;  /* 0x0000001804bc723c */ /* 0x048fe20000001868 */
[----:B------:R-:W-:Y:S02]  /*100e0*/  IMAD.MOV.U32 R94, RZ, RZ, R129 ;  /* 0x000000ffff5e7224 */ /* 0x000fe400078e0081 */
[----:B------:R-:W-:Y:S02]  /*100f0*/  IMAD.MOV.U32 R107, RZ, RZ, R130 ;  /* 0x000000ffff6b7224 */ /* 0x000fe400078e0082 */
[----:B------:R-:W-:Y:S02]  /*10100*/  IMAD.MOV.U32 R11, RZ, RZ, R131 ;  /* 0x000000ffff0b7224 */ /* 0x000fe400078e0083 */
[----:B------:R-:W-:Y:S01]  /*10110*/  IMAD.MOV.U32 R179, RZ, RZ, R121 ;  /* 0x000000ffffb37224 */ /* 0x000fe200078e0079 */
[----:B------:R-:W-:Y:S01]  /*10120*/  HMMA.16816.F32 R136, R4, R16, R84 ;  /* 0x000000100488723c */ /* 0x000fe20000001854 */
[----:B------:R-:W-:-:S02]  /*10130*/  IMAD.MOV.U32 R87, RZ, RZ, R133 ;  /* 0x000000ffff577224 */ /* 0x000fc400078e0085 */
[----:B------:R-:W-:Y:S02]  /*10140*/  IMAD.MOV.U32 R86, RZ, RZ, R134 ;  /* 0x000000ffff567224 */ /* 0x000fe400078e0086 */
[----:B------:R-:W-:Y:S02]  /*10150*/  IMAD.MOV.U32 R85, RZ, RZ, R135 ;  /* 0x000000ffff557224 */ /* 0x000fe400078e0087 */
[----:B------:R-:W-:Y:S01]  /*10160*/  IMAD.MOV.U32 R84, RZ, RZ, R120 ;  /* 0x000000ffff547224 */ /* 0x000fe200078e0078 */
[----:B------:R-:W-:Y:S01]  /*10170*/  HMMA.16816.F32 R184, R4, R26, R100 ;  /* 0x0000001a04b8723c */ /* 0x000fe20000001864 */
[----:B------:R-:W-:Y:S02]  /*10180*/  IMAD.MOV.U32 R178, RZ, RZ, R122 ;  /* 0x000000ffffb27224 */ /* 0x000fe400078e007a */
[----:B------:R-:W-:-:S05]  /*10190*/  IMAD.MOV.U32 R96, RZ, RZ, R123 ;  /* 0x000000ffff607224 */ /* 0x000fca00078e007b */
[----:B-1----:R-:W-:Y:S01]  /*101a0*/  HMMA.16816.F32 R112, R4, R28, R68 ;  /* 0x0000001c0470723c */ /* 0x002fe20000001844 */
[----:B------:R-:W-:-:S07]  /*101b0*/  HSET2.LE.AND R2, R10, R3, PT ;  /* 0x000000030a027233 */ /* 0x000fce0003803000 */
[----:B------:R-:W-:Y:S01]  /*101c0*/  HMMA.16816.F32 R132, R4, R18, R80 ;  /* 0x000000120484723c */ /* 0x000fe20000001850 */
[----:B------:R-:W-:-:S07]  /*101d0*/  HSET2.LE.AND R0, R9, R3, PT ;  /* 0x0000000309007233 */ /* 0x000fce0003803000 */
[C---:B------:R-:W-:Y:S08]  /*101e0*/  HMMA.16816.F32 R128, R4.reuse, R12, R76 ;  /* 0x0000000c0480723c */ /* 0x040ff0000000184c */
[C---:B------:R-:W-:Y:S08]  /*101f0*/  HMMA.16816.F32 R120, R4.reuse, R14, R72 ;  /* 0x0000000e0478723c */ /* 0x040ff00000001848 */
[C---:B------:R-:W-:Y:S08]  /*10200*/  HMMA.16816.F32 R100, R4.reuse, R30, R64 ;  /* 0x0000001e0464723c */ /* 0x040ff00000001840 */
[C---:B----4-:R-:W-:Y:S08]  /*10210*/  HMMA.16816.F32 R88, R4.reuse, R40, R88 ;  /* 0x000000280458723c */ /* 0x050ff00000001858 */
[----:B------:R-:W-:Y:S01]  /*10220*/  HMMA.16816.F32 R68, R4, R42, R60 ;  /* 0x0000002a0444723c */ /* 0x000fe2000000183c */
[----:B------:R-:W-:-:S05]  /*10230*/  LOP3.LUT R4, R172, 0xff00ff, RZ, 0xc0, !PT ;  /* 0x00ff00ffac047812 */ /* 0x000fca00078ec0ff */
[----:B------:R-:W-:Y:S02]  /*10240*/  HSET2.LE.AND R4, R4, R3, PT ;  /* 0x0000000304047233 */ /* 0x000fe40003803000 */
[----:B------:R-:W-:Y:S02]  /*10250*/  LOP3.LUT R10, R11, R2, RZ, 0xc0, !PT ;  /* 0x000000020b0a7212 */ /* 0x000fe400078ec0ff */
[----:B------:R-:W-:Y:S02]  /*10260*/  LOP3.LUT R9, R107, R0, RZ, 0xc0, !PT ;  /* 0x000000006b097212 */ /* 0x000fe400078ec0ff */
[----:B------:R-:W-:Y:S01]  /*10270*/  LOP3.LUT R11, R202, R4, RZ, 0xc0, !PT ;  /* 0x00000004ca0b7212 */ /* 0x000fe200078ec0ff */
[----:B------:R-:W-:Y:S01]  /*10280*/  IMAD.MOV.U32 R4, RZ, RZ, R34 ;  /* 0x000000ffff047224 */ /* 0x000fe200078e0022 */
[C---:B------:R-:W-:Y:S02]  /*10290*/  PRMT R2, R34.reuse, 0x7773, RZ ;  /* 0x0000777322027816 */ /* 0x040fe400000000ff */
[----:B------:R-:W-:-:S02]  /*102a0*/  PRMT R0, R34, 0x7772, RZ ;  /* 0x0000777222007816 */ /* 0x000fc400000000ff */
[C---:B------:R-:W-:Y:S01]  /*102b0*/  LOP3.LUT R5, R35.reuse, 0xffff, RZ, 0xc0, !PT ;  /* 0x0000ffff23057812 */ /* 0x040fe200078ec0ff */
[C---:B------:R-:W-:Y:S01]  /*102c0*/  HMMA.16816.F32 R80, R8.reuse, R12, R152 ;  /* 0x0000000c0850723c */ /* 0x040fe20000001898 */
[----:B------:R-:W-:Y:S01]  /*102d0*/  PRMT R13, R34, 0x7771, RZ ;  /* 0x00007771220d7816 */ /* 0x000fe200000000ff */
[----:B------:R-:W-:Y:S01]  /*102e0*/  IMAD.MOV.U32 R172, RZ, RZ, R96 ;  /* 0x000000ffffac7224 */ /* 0x000fe200078e0060 */
[C---:B------:R-:W-:Y:S02]  /*102f0*/  LOP3.LUT R12, R35.reuse, 0xff, RZ, 0xc0, !PT ;  /* 0x000000ff230c7812 */ /* 0x040fe400078ec0ff */
[----:B------:R-:W-:Y:S02]  /*10300*/  PRMT R6, R35, 0x7632, R6 ;  /* 0x0000763223067816 */ /* 0x000fe40000000006 */
[----:B------:R-:W-:Y:S01]  /*10310*/  PRMT R34, R0, 0x5410, R2 ;  /* 0x0000541000227816 */ /* 0x000fe20000000002 */
[----:B------:R-:W-:Y:S01]  /*10320*/  HMMA.16816.F32 R104, R8, R20, R148 ;  /* 0x000000140868723c */ /* 0x000fe20000001894 */
[----:B------:R-:W-:Y:S01]  /*10330*/  IMAD.MOV.U32 R150, RZ, RZ, R97 ;  /* 0x000000ffff967224 */ /* 0x000fe200078e0061 */
[----:B------:R-:W-:Y:S01]  /*10340*/  SHF.R.U32.HI R7, RZ, 0x8, R5 ;  /* 0x00000008ff077819 */ /* 0x000fe20000011605 */
[----:B------:R-:W-:Y:S01]  /*10350*/  IMAD.MOV.U32 R149, RZ, RZ, R98 ;  /* 0x000000ffff957224 */ /* 0x000fe200078e0062 */
[----:B------:R-:W-:Y:S01]  /*10360*/  LOP3.LUT R2, R4, 0xff, RZ, 0xc0, !PT ;  /* 0x000000ff04027812 */ /* 0x000fe200078ec0ff */
[----:B------:R-:W-:-:S03]  /*10370*/  IMAD.MOV.U32 R148, RZ, RZ, R99 ;  /* 0x000000ffff947224 */ /* 0x000fc600078e0063 */
[C---:B------:R-:W-:Y:S01]  /*10380*/  HMMA.16816.F32 R96, R8.reuse, R22, R144 ;  /* 0x000000160860723c */ /* 0x040fe20000001890 */
[----:B------:R-:W-:Y:S01]  /*10390*/  IMAD.MOV.U32 R147, RZ, RZ, R92 ;  /* 0x000000ffff937224 */ /* 0x000fe200078e005c */
[----:B------:R-:W-:Y:S01]  /*103a0*/  LOP3.LUT R5, R6, 0xff, RZ, 0xc0, !PT ;  /* 0x000000ff06057812 */ /* 0x000fe200078ec0ff */
[----:B------:R-:W-:Y:S01]  /*103b0*/  IMAD.MOV.U32 R146, RZ, RZ, R93 ;  /* 0x000000ffff927224 */ /* 0x000fe200078e005d */
[----:B------:R-:W-:Y:S01]  /*103c0*/  PRMT R0, R12, 0x5410, R7 ;  /* 0x000054100c007816 */ /* 0x000fe20000000007 */
[----:B------:R-:W-:Y:S01]  /*103d0*/  IMAD.MOV.U32 R145, RZ, RZ, R94 ;  /* 0x000000ffff917224 */ /* 0x000fe200078e005e */
[----:B------:R-:W-:Y:S01]  /*103e0*/  LDSM.16.MT88.4 R20, [R51+0x9800] ;  /* 0x009800003314783b */ /* 0x000fe20000004200 */
[----:B------:R-:W-:Y:S01]  /*103f0*/  IMAD.MOV.U32 R144, RZ, RZ, R95 ;  /* 0x000000ffff907224 */ /* 0x000fe200078e005f */
[----:B------:R-:W-:Y:S01]  /*10400*/  HMMA.16816.F32 R116, R8, R24, R116 ;  /* 0x000000180874723c */ /* 0x000fe20000001874 */
[----:B------:R-:W-:Y:S01]  /*10410*/  IMAD.MOV.U32 R151, RZ, RZ, R84 ;  /* 0x000000ffff977224 */ /* 0x000fe200078e0054 */
[----:B------:R-:W-:-:S06]  /*10420*/  PRMT R6, R2, 0x5410, R13 ;  /* 0x0000541002067816 */ /* 0x000fcc000000000d */
[----:B------:R-:W-:Y:S01]  /*10430*/  HMMA.16816.F32 R92, R8, R16, R164 ;  /* 0x00000010085c723c */ /* 0x000fe200000018a4 */
[----:B------:R-:W-:Y:S02]  /*10440*/  IMAD.MOV.U32 R167, RZ, RZ, R85 ;  /* 0x000000ffffa77224 */ /* 0x000fe400078e0055 */
[----:B------:R-:W-:Y:S02]  /*10450*/  IMAD.MOV.U32 R166, RZ, RZ, R86 ;  /* 0x000000ffffa67224 */ /* 0x000fe400078e0056 */
[----:B------:R-:W-:-:S03]  /*10460*/  IMAD.MOV.U32 R165, RZ, RZ, R87 ;  /* 0x000000ffffa57224 */ /* 0x000fc600078e0057 */
[----:B------:R-:W-:Y:S01]  /*10470*/  HMMA.16816.F32 R108, R8, R26, R108 ;  /* 0x0000001a086c723c */ /* 0x000fe2000000186c */
[----:B------:R-:W1:Y:S01]  /*10480*/  LDSM.16.MT88.4 R24, [R48+0x9800] ;  /* 0x009800003018783b */ /* 0x000e620000004200 */
[----:B------:R-:W-:-:S06]  /*10490*/  SHF.R.U32.HI R4, RZ, 0x18, R35 ;  /* 0x00000018ff047819 */ /* 0x000fcc0000011623 */
[C---:B------:R-:W-:Y:S01]  /*104a0*/  HMMA.16816.F32 R84, R8.reuse, R18, R140 ;  /* 0x000000120854723c */ /* 0x040fe2000000188c */
[----:B------:R-:W3:Y:S07]  /*104b0*/  LDSM.16.MT88.4 R16, [R48+0xa800] ;  /* 0x00a800003010783b */ /* 0x000eee0000004200 */
[C---:B------:R-:W-:Y:S01]  /*104c0*/  HMMA.16816.F32 R76, R8.reuse, R14, R160 ;  /* 0x0000000e084c723c */ /* 0x040fe200000018a0 */
[----:B------:R-:W4:Y:S07]  /*104d0*/  LDSM.16.MT88.4 R12, [R51+0xa800] ;  /* 0x00a80000330c783b */ /* 0x000f2e0000004200 */
[----:B------:R-:W-:Y:S01]  /*104e0*/  HMMA.16816.F32 R72, R8, R28, R180 ;  /* 0x0000001c0848723c */ /* 0x000fe200000018b4 */
[----:B------:R-:W-:-:S07]  /*104f0*/  PRMT R2, R5, 0x5410, R4 ;  /* 0x0000541005027816 */ /* 0x000fce0000000004 */
[C---:B------:R-:W-:Y:S01]  /*10500*/  HMMA.16816.F32 R64, R8.reuse, R30, R192 ;  /* 0x0000001e0840723c */ /* 0x040fe200000018c0 */
[----:B------:R-:W-:Y:S07]  /*10510*/  LDSM.16.MT88.4 R28, [R51+0xb800] ;  /* 0x00b80000331c783b */ /* 0x000fee0000004200 */
[C---:B------:R-:W-:Y:S08]  /*10520*/  HMMA.16816.F32 R60, R8.reuse, R40, R196 ;  /* 0x00000028083c723c */ /* 0x040ff000000018c4 */
[----:B------:R-:W-:Y:S01]  /*10530*/  HMMA.16816.F32 R212, R8, R42, R212 ;  /* 0x0000002a08d4723c */ /* 0x000fe200000018d4 */
[----:B------:R-:W2:Y:S01]  /*10540*/  LDSM.16.MT88.4 R8, [R48+0xb800] ;  /* 0x00b800003008783b */ /* 0x000ea20000004200 */
[----:B------:R-:W-:Y:S01]  /*10550*/  HSET2.LE.AND R0, R0, R3, PT ;  /* 0x0000000300007233 */ /* 0x000fe20003803000 */
[----:B------:R-:W-:-:S05]  /*10560*/  IMAD.MOV.U32 R4, RZ, RZ, R124 ;  /* 0x000000ffff047224 */ /* 0x000fca00078e007c */
[----:B------:R-:W-:Y:S02]  /*10570*/  LOP3.LUT R4, R4, R0, RZ, 0xc0, !PT ;  /* 0x0000000004047212 */ /* 0x000fe400078ec0ff */
[----:B------:R-:W-:Y:S01]  /*10580*/  HSET2.LE.AND R0, R2, R3, PT ;  /* 0x0000000302007233 */ /* 0x000fe20003803000 */
[----:B------:R-:W-:-:S05]  /*10590*/  IMAD.MOV.U32 R2, RZ, RZ, R201 ;  /* 0x000000ffff027224 */ /* 0x000fca00078e00c9 */
[----:B------:R-:W-:Y:S02]  /*105a0*/  LOP3.LUT R5, R2, R0, RZ, 0xc0, !PT ;  /* 0x0000000002057212 */ /* 0x000fe400078ec0ff */
[----:B------:R-:W-:Y:S01]  /*105b0*/  HSET2.LE.AND R0, R6, R3, PT ;  /* 0x0000000306007233 */ /* 0x000fe20003803000 */
[----:B------:R-:W-:Y:S01]  /*105c0*/  IMAD.MOV.U32 R6, RZ, RZ, R125 ;  /* 0x000000ffff067224 */ /* 0x000fe200078e007d */
[----:B------:R-:W-:-:S04]  /*105d0*/  LOP3.LUT R2, R34, 0xff00ff, RZ, 0xc0, !PT ;  /* 0x00ff00ff22027812 */ /* 0x000fc800078ec0ff */
[----:B------:R-:W-:Y:S01]  /*105e0*/  LOP3.LUT R6, R6, R0, RZ, 0xc0, !PT ;  /* 0x0000000006067212 */ /* 0x000fe200078ec0ff */
[----:B------:R-:W-:Y:S01]  /*105f0*/  IMAD.MOV.U32 R0, RZ, RZ, R200 ;  /* 0x000000ffff007224 */ /* 0x000fe200078e00c8 */
[----:B------:R-:W-:-:S05]  /*10600*/  HSET2.LE.AND R2, R2, R3, PT ;  /* 0x0000000302027233 */ /* 0x000fca0003803000 */
[----:B------:R-:W-:Y:S01]  /*10610*/  LOP3.LUT R7, R0, R2, RZ, 0xc0, !PT ;  /* 0x0000000200077212 */ /* 0x000fe200078ec0ff */
[----:B------:R-:W-:Y:S01]  /*10620*/  IMAD.MOV.U32 R152, RZ, RZ, R203 ;  /* 0x000000ffff987224 */ /* 0x000fe200078e00cb */
[C---:B------:R-:W-:Y:S02]  /*10630*/  PRMT R2, R236.reuse, 0x7773, RZ ;  /* 0x00007773ec027816 */ /* 0x040fe400000000ff */
[----:B------:R-:W-:Y:S01]  /*10640*/  PRMT R0, R236, 0x7772, RZ ;  /* 0x00007772ec007816 */ /* 0x000fe200000000ff */
[----:B------:R-:W-:Y:S02]  /*10650*/  IMAD.MOV.U32 R164, RZ, RZ, R204 ;  /* 0x000000ffffa47224 */ /* 0x000fe400078e00cc */
[----:B------:R-:W-:Y:S01]  /*10660*/  IMAD.MOV.U32 R143, RZ, RZ, R205 ;  /* 0x000000ffff8f7224 */ /* 0x000fe200078e00cd */
[----:B-1----:R-:W-:Y:S01]  /*10670*/  HMMA.16816.F32 R200, R4, R24, R188 ;  /* 0x0000001804c8723c */ /* 0x002fe200000018bc */
[----:B------:R-:W-:Y:S02]  /*10680*/  IMAD.MOV.U32 R142, RZ, RZ, R206 ;  /* 0x000000ffff8e7224 */ /* 0x000fe400078e00ce */
[----:B------:R-:W-:-:S02]  /*10690*/  IMAD.MOV.U32 R141, RZ, RZ, R207 ;  /* 0x000000ffff8d7224 */ /* 0x000fc400078e00cf */
[----:B------:R-:W-:Y:S02]  /*106a0*/  IMAD.MOV.U32 R140, RZ, RZ, R235 ;  /* 0x000000ffff8c7224 */ /* 0x000fe400078e00eb */
[----:B------:R-:W-:Y:S01]  /*106b0*/  IMAD.MOV.U32 R155, RZ, RZ, R232 ;  /* 0x000000ffff9b7224 */ /* 0x000fe200078e00e8 */
[----:B------:R-:W-:Y:S01]  /*106c0*/  HMMA.16816.F32 R196, R4, R26, R184 ;  /* 0x0000001a04c4723c */ /* 0x000fe200000018b8 */
[----:B------:R-:W-:Y:S02]  /*106d0*/  IMAD.MOV.U32 R154, RZ, RZ, R233 ;  /* 0x000000ffff9a7224 */ /* 0x000fe400078e00e9 */
[----:B------:R-:W-:-:S05]  /*106e0*/  IMAD.MOV.U32 R153, RZ, RZ, R234 ;  /* 0x000000ffff997224 */ /* 0x000fca00078e00ea */
[C---:B------:R-:W-:Y:S08]  /*106f0*/  HMMA.16816.F32 R192, R4.reuse, R20, R168 ;  /* 0x0000001404c0723c */ /* 0x040ff000000018a8 */
        /* <DEDUP_REMOVED lines=8> */
[----:B------:R-:W-:Y:S01]  /*10780*/  HMMA.16816.F32 R232, R4, R30, R68 ;  /* 0x0000001e04e8723c */ /* 0x000fe20000001844 */
[----:B------:R-:W-:-:S02]  /*10790*/  PRMT R7, R0, 0x5410, R2 ;  /* 0x0000541000077816 */ /* 0x000fc40000000002 */
[----:B------:R-:W-:Y:S01]  /*107a0*/  PRMT R34, R236, 0x7771, RZ ;  /* 0x00007771ec227816 */ /* 0x000fe200000000ff */
[----:B------:R-:W-:Y:S01]  /*107b0*/  IMAD.MOV.U32 R124, RZ, RZ, R140 ;  /* 0x000000ffff7c7224 */ /* 0x000fe200078e008c */
[C---:B------:R-:W-:Y:S01]  /*107c0*/  LOP3.LUT R0, R54.reuse, 0xffff, RZ, 0xc0, !PT ;  /* 0x0000ffff36007812 */ /* 0x040fe200078ec0ff */
[----:B------:R-:W-:Y:S01]  /*107d0*/  IMAD.MOV.U32 R125, RZ, RZ, R141 ;  /* 0x000000ffff7d7224 */ /* 0x000fe200078e008d */
[----:B------:R-:W-:Y:S01]  /*107e0*/  LOP3.LUT R2, R54, 0xff, RZ, 0xc0, !PT ;  /* 0x000000ff36027812 */ /* 0x000fe200078ec0ff */
[----:B------:R-:W-:Y:S01]  /*107f0*/  LDSM.16.MT88.4 R156, [R51+0x9c00] ;  /* 0x009c0000339c783b */ /* 0x000fe20000004200 */
[----:B------:R-:W-:Y:S01]  /*10800*/  SHF.R.U32.HI R0, RZ, 0x8, R0 ;  /* 0x00000008ff007819 */ /* 0x000fe20000011600 */
[----:B------:R-:W-:-:S03]  /*10810*/  IMAD.MOV.U32 R6, RZ, RZ, R236 ;  /* 0x000000ffff067224 */ /* 0x000fc600078e00ec */
[--C-:B------:R-:W-:Y:S02]  /*10820*/  PRMT R4, R2, 0x5410, R0.reuse ;  /* 0x0000541002047816 */ /* 0x100fe40000000000 */
[----:B------:R-:W-:Y:S02]  /*10830*/  PRMT R0, R54, 0x7632, R0 ;  /* 0x0000763236007816 */ /* 0x000fe40000000000 */
[----:B------:R-:W-:Y:S02]  /*10840*/  SHF.R.U32.HI R5, RZ, 0x18, R54 ;  /* 0x00000018ff057819 */ /* 0x000fe40000011636 */
[----:B------:R-:W-:Y:S02]  /*10850*/  LOP3.LUT R2, R0, 0xff, RZ, 0xc0, !PT ;  /* 0x000000ff00027812 */ /* 0x000fe400078ec0ff */
[----:B------:R-:W-:Y:S02]  /*10860*/  LOP3.LUT R6, R6, 0xff, RZ, 0xc0, !PT ;  /* 0x000000ff06067812 */ /* 0x000fe400078ec0ff */
[----:B------:R-:W-:-:S02]  /*10870*/  HSET2.LE.AND R0, R4, R3, PT ;  /* 0x0000000304007233 */ /* 0x000fc40003803000 */
[----:B------:R-:W-:Y:S02]  /*10880*/  PRMT R2, R2, 0x5410, R5 ;  /* 0x0000541002027816 */ /* 0x000fe40000000005 */
[----:B------:R-:W-:Y:S02]  /*10890*/  PRMT R6, R6, 0x5410, R34 ;  /* 0x0000541006067816 */ /* 0x000fe40000000022 */
[----:B------:R-:W-:Y:S02]  /*108a0*/  LOP3.LUT R7, R7, 0xff00ff, RZ, 0xc0, !PT ;  /* 0x00ff00ff07077812 */ /* 0x000fe400078ec0ff */
[----:B------:R-:W-:Y:S02]  /*108b0*/  LOP3.LUT R4, R152, R0, RZ, 0xc0, !PT ;  /* 0x0000000098047212 */ /* 0x000fe400078ec0ff */
[--C-:B------:R-:W-:Y:S02]  /*108c0*/  HSET2.LE.AND R0, R2, R3.reuse, PT ;  /* 0x0000000302007233 */ /* 0x100fe40003803000 */
[----:B------:R-:W-:-:S02]  /*108d0*/  HSET2.LE.AND R2, R6, R3, PT ;  /* 0x0000000306027233 */ /* 0x000fc40003803000 */
[----:B------:R-:W-:Y:S02]  /*108e0*/  HSET2.LE.AND R7, R7, R3, PT ;  /* 0x0000000307077233 */ /* 0x000fe40003803000 */
[----:B------:R-:W-:Y:S02]  /*108f0*/  LOP3.LUT R5, R153, R0, RZ, 0xc0, !PT ;  /* 0x0000000099057212 */ /* 0x000fe400078ec0ff */
[----:B------:R-:W-:Y:S02]  /*10900*/  LOP3.LUT R6, R154, R2, RZ, 0xc0, !PT ;  /* 0x000000029a067212 */ /* 0x000fe400078ec0ff */
[----:B------:R-:W-:Y:S02]  /*10910*/  LOP3.LUT R7, R155, R7, RZ, 0xc0, !PT ;  /* 0x000000079b077212 */ /* 0x000fe400078ec0ff */
[C---:B------:R-:W-:Y:S02]  /*10920*/  PRMT R2, R50.reuse, 0x7773, RZ ;  /* 0x0000777332027816 */ /* 0x040fe400000000ff */
[----:B------:R-:W-:Y:S01]  /*10930*/  PRMT R0, R50, 0x7772, RZ ;  /* 0x0000777232007816 */ /* 0x000fe200000000ff */
[----:B------:R-:W-:-:S02]  /*10940*/  IMAD.MOV.U32 R133, RZ, RZ, R144 ;  /* 0x000000ffff857224 */ /* 0x000fc400078e0090 */
[----:B------:R-:W-:Y:S01]  /*10950*/  IMAD.MOV.U32 R132, RZ, RZ, R145 ;  /* 0x000000ffff847224 */ /* 0x000fe200078e0091 */
[----:B------:R-:W-:Y:S01]  /*10960*/  HMMA.16816.F32 R68, R4, R8, R72 ;  /* 0x000000080444723c */ /* 0x000fe20000001848 */
[----:B------:R-:W-:Y:S02]  /*10970*/  IMAD.MOV.U32 R131, RZ, RZ, R146 ;  /* 0x000000ffff837224 */ /* 0x000fe400078e0092 */
[----:B------:R-:W-:Y:S02]  /*10980*/  IMAD.MOV.U32 R130, RZ, RZ, R147 ;  /* 0x000000ffff827224 */ /* 0x000fe400078e0093 */
[----:B------:R-:W-:-:S03]  /*10990*/  IMAD.MOV.U32 R8, RZ, RZ, R50 ;  /* 0x000000ffff087224 */ /* 0x000fc600078e0032 */
[----:B------:R-:W-:Y:S01]  /*109a0*/  HMMA.16816.F32 R144, R4, R12, R80 ;  /* 0x0000000c0490723c */ /* 0x000fe20000001850 */
[----:B------:R-:W-:-:S07]  /*109b0*/  PRMT R12, R0, 0x5410, R2 ;  /* 0x00005410000c7816 */ /* 0x000fce0000000002 */
[----:B------:R-:W-:Y:S01]  /*109c0*/  HMMA.16816.F32 R64, R4, R10, R64 ;  /* 0x0000000a0440723c */ /* 0x000fe20000001840 */
[C---:B------:R-:W-:Y:S01]  /*109d0*/  PRMT R0, R49.reuse, 0x7632, R0 ;  /* 0x0000763231007816 */ /* 0x040fe20000000000 */
[----:B------:R-:W-:Y:S01]  /*109e0*/  IMAD.MOV.U32 R137, RZ, RZ, R164 ;  /* 0x000000ffff897224 */ /* 0x000fe200078e00a4 */
[----:B------:R-:W-:-:S05]  /*109f0*/  LOP3.LUT R2, R49, 0xffff, RZ, 0xc0, !PT ;  /* 0x0000ffff31027812 */ /* 0x000fca00078ec0ff */
[C---:B------:R-:W-:Y:S01]  /*10a00*/  HMMA.16816.F32 R152, R4.reuse, R16, R92 ;  /* 0x000000100498723c */ /* 0x040fe2000000185c */
[----:B------:R-:W-:Y:S01]  /*10a10*/  LOP3.LUT R9, R8, 0xff, RZ, 0xc0, !PT ;  /* 0x000000ff08097812 */ /* 0x000fe200078ec0ff */
[----:B------:R-:W-:Y:S01]  /*10a20*/  IMAD.MOV.U32 R139, RZ, RZ, R142 ;  /* 0x000000ffff8b7224 */ /* 0x000fe200078e008e */
[----:B------:R-:W-:Y:S01]  /*10a30*/  SHF.R.U32.HI R10, RZ, 0x18, R49 ;  /* 0x00000018ff0a7819 */ /* 0x000fe20000011631 */
[----:B------:R-:W-:Y:S01]  /*10a40*/  IMAD.MOV.U32 R138, RZ, RZ, R143 ;  /* 0x000000ffff8a7224 */ /* 0x000fe200078e008f */
[----:B------:R-:W-:Y:S01]  /*10a50*/  LOP3.LUT R0, R0, 0xff, RZ, 0xc0, !PT ;  /* 0x000000ff00007812 */ /* 0x000fe200078ec0ff */
[----:B------:R-:W-:Y:S01]  /*10a60*/  LDSM.16.MT88.4 R140, [R51+0xac00] ;  /* 0x00ac0000338c783b */ /* 0x000fe20000004200 */
[----:B------:R-:W-:Y:S02]  /*10a70*/  LOP3.LUT R8, R49, 0xff, RZ, 0xc0, !PT ;  /* 0x000000ff31087812 */ /* 0x000fe400078ec0ff */
[----:B------:R-:W-:Y:S01]  /*10a80*/  SHF.R.U32.HI R2, RZ, 0x8, R2 ;  /* 0x00000008ff027819 */ /* 0x000fe20000011602 */
[C---:B------:R-:W-:Y:S01]  /*10a90*/  HMMA.16816.F32 R84, R4.reuse, R18, R84 ;  /* 0x000000120454723c */ /* 0x040fe20000001854 */
[----:B------:R-:W-:Y:S01]  /*10aa0*/  PRMT R11, R50, 0x7771, RZ ;  /* 0x00007771320b7816 */ /* 0x000fe200000000ff */
[----:B------:R-:W-:Y:S01]  /*10ab0*/  IMAD.MOV.U32 R236, RZ, RZ, R130 ;  /* 0x000000ffffec7224 */ /* 0x000fe200078e0082 */
[----:B------:R-:W-:Y:S01]  /*10ac0*/  PRMT R0, R0, 0x5410, R10 ;  /* 0x0000541000007816 */ /* 0x000fe2000000000a */
[----:B------:R-:W-:Y:S01]  /*10ad0*/  IMAD.MOV.U32 R129, RZ, RZ, R149 ;  /* 0x000000ffff817224 */ /* 0x000fe200078e0095 */
[----:B------:R-:W-:Y:S01]  /*10ae0*/  PRMT R2, R8, 0x5410, R2 ;  /* 0x0000541008027816 */ /* 0x000fe20000000002 */
[----:B------:R-:W-:Y:S01]  /*10af0*/  STG.E.U16 desc[UR20][R56.64+-0x6e], R245 ;  /* 0xffff92f538007986 */ /* 0x000fe2000c101514 */
[----:B------:R-:W-:Y:S01]  /*10b00*/  PRMT R9, R9, 0x5410, R11 ;  /* 0x0000541009097816 */ /* 0x000fe2000000000b */
[----:B------:R-:W-:Y:S01]  /*10b10*/  IMAD.MOV.U32 R11, RZ, RZ, R246 ;  /* 0x000000ffff0b7224 */ /* 0x000fe200078e00f6 */
[--C-:B------:R-:W-:Y:S01]  /*10b20*/  HSET2.LE.AND R0, R0, R3.reuse, PT ;  /* 0x0000000300007233 */ /* 0x100fe20003803000 */
[----:B------:R-:W-:Y:S01]  /*10b30*/  IMAD.MOV.U32 R10, RZ, RZ, R127 ;  /* 0x000000ffff0a7224 */ /* 0x000fe200078e007f */
[--C-:B------:R-:W-:Y:S01]  /*10b40*/  HSET2.LE.AND R2, R2, R3.reuse, PT ;  /* 0x0000000302027233 */ /* 0x100fe20003803000 */
[C---:B------:R-:W-:Y:S01]  /*10b50*/  HMMA.16816.F32 R60, R4.reuse, R28, R60 ;  /* 0x0000001c043c723c */ /* 0x040fe2000000183c */
[----:B------:R-:W-:Y:S01]  /*10b60*/  LOP3.LUT R8, R12, 0xff00ff, RZ, 0xc0, !PT ;  /* 0x00ff00ff0c087812 */ /* 0x000fe200078ec0ff */
[----:B------:R-:W-:Y:S01]  /*10b70*/  IMAD.MOV.U32 R135, RZ, RZ, R166 ;  /* 0x000000ffff877224 */ /* 0x000fe200078e00a6 */
[----:B------:R-:W-:Y:S01]  /*10b80*/  LOP3.LUT R93, R11, R0, RZ, 0xc0, !PT ;  /* 0x000000000b5d7212 */ /* 0x000fe200078ec0ff */
[----:B------:R-:W-:Y:S01]  /*10b90*/  IMAD.MOV.U32 R128, RZ, RZ, R150 ;  /* 0x000000ffff807224 */ /* 0x000fe200078e0096 */
[----:B------:R-:W-:Y:S01]  /*10ba0*/  LOP3.LUT R92, R10, R2, RZ, 0xc0, !PT ;  /* 0x000000020a5c7212 */ /* 0x000fe200078ec0ff */
[----:B------:R-:W-:Y:S01]  /*10bb0*/  IMAD.MOV.U32 R123, RZ, RZ, R151 ;  /* 0x000000ffff7b7224 */ /* 0x000fe200078e0097 */
[--C-:B------:R-:W-:Y:S01]  /*10bc0*/  HSET2.LE.AND R0, R8, R3.reuse, PT ;  /* 0x0000000308007233 */ /* 0x100fe20003803000 */
[----:B------:R-:W-:Y:S01]  /*10bd0*/  IMAD.MOV.U32 R8, RZ, RZ, R126 ;  /* 0x000000ffff087224 */ /* 0x000fe200078e007e */
[----:B------:R-:W-:Y:S01]  /*10be0*/  HSET2.LE.AND R2, R9, R3, PT ;  /* 0x0000000309027233 */ /* 0x000fe20003803000 */
[C---:B------:R-:W-:Y:S01]  /*10bf0*/  HMMA.16816.F32 R16, R4.reuse, R14, R76 ;  /* 0x0000000e0410723c */ /* 0x040fe2000000184c */
[----:B------:R1:W-:Y:S03]  /*10c00*/  LDSM.16.MT88.4 R12, [R51+0xbc00] ;  /* 0x00bc0000330c783b */ /* 0x0003e60000004200 */
[----:B------:R-:W-:Y:S01]  /*10c10*/  LOP3.LUT R94, R8, R2, RZ, 0xc0, !PT ;  /* 0x00000002085e7212 */ /* 0x000fe200078ec0ff */
[----:B------:R-:W-:Y:S01]  /*10c20*/  IMAD.MOV.U32 R2, RZ, RZ, R247 ;  /* 0x000000ffff027224 */ /* 0x000fe200078e00f7 */
[----:B------:R-:W2:Y:S02]  /*10c30*/  LDSM.16.MT88.4 R80, [R48+0xbc00] ;  /* 0x00bc00003050783b */ /* 0x000ea40000004200 */
[----:B------:R-:W-:Y:S01]  /*10c40*/  HMMA.16816.F32 R28, R4, R30, R212 ;  /* 0x0000001e041c723c */ /* 0x000fe200000018d4 */
[----:B------:R-:W-:Y:S01]  /*10c50*/  IMAD.MOV.U32 R215, RZ, RZ, R137 ;  /* 0x000000ffffd77224 */ /* 0x000fe200078e0089 */
[----:B------:R-:W-:Y:S01]  /*10c60*/  LOP3.LUT R95, R2, R0, RZ, 0xc0, !PT ;  /* 0x00000000025f7212 */ /* 0x000fe200078ec0ff */
[----:B------:R-:W-:-:S02]  /*10c70*/  IMAD.MOV.U32 R0, RZ, RZ, R52 ;  /* 0x000000ffff007224 */ /* 0x000fc400078e0034 */
[----:B------:R-:W-:Y:S01]  /*10c80*/  IMAD.MOV.U32 R214, RZ, RZ, R215 ;  /* 0x000000ffffd67224 */ /* 0x000fe200078e00d7 */
[----:B------:R-:W-:Y:S02]  /*10c90*/  LOP3.LUT R2, R53, 0xffff, RZ, 0xc0, !PT ;  /* 0x0000ffff35027812 */ /* 0x000fe400078ec0ff */
[----:B------:R-:W-:Y:S01]  /*10ca0*/  HMMA.16816.F32 R168, R4, R24, R116 ;  /* 0x0000001804a8723c */ /* 0x000fe20000001874 */
[----:B-1----:R-:W-:-:S04]  /*10cb0*/  IMAD.MOV.U32 R51, RZ, RZ, R132 ;  /* 0x000000ffff337224 */ /* 0x002fc800078e0084 */
[----:B------:R-:W-:Y:S02]  /*10cc0*/  IMAD.MOV.U32 R215, RZ, RZ, R51 ;  /* 0x000000ffffd77224 */ /* 0x000fe400078e0033 */
[----:B------:R-:W-:Y:S02]  /*10cd0*/  IMAD.MOV.U32 R51, RZ, RZ, R236 ;  /* 0x000000ffff337224 */ /* 0x000fe400078e00ec */
[----:B------:R-:W-:Y:S01]  /*10ce0*/  IMAD.MOV.U32 R236, RZ, RZ, R176 ;  /* 0x000000ffffec7224 */ /* 0x000fe200078e00b0 */
[----:B------:R-:W-:Y:S01]  /*10cf0*/  HMMA.16816.F32 R104, R4, R20, R104 ;  /* 0x000000140468723c */ /* 0x000fe20000001868 */
[----:B------:R-:W1:Y:S01]  /*10d00*/  LDC R176, c[0x0][0x448] ;  /* 0x00011200ffb07b82 */ /* 0x000e620000000800 */
[----:B------:R-:W-:-:S06]  /*10d10*/  SHF.R.U32.HI R2, RZ, 0x8, R2 ;  /* 0x00000008ff027819 */ /* 0x000fcc0000011602 */
[----:B------:R-:W-:Y:S01]  /*10d20*/  HMMA.16816.F32 R24, R4, R26, R108 ;  /* 0x0000001a0418723c */ /* 0x000fe2000000186c */
[----:B------:R-:W-:-:S07]  /*10d30*/  PRMT R8, R52, 0x7771, RZ ;  /* 0x0000777134087816 */ /* 0x000fce00000000ff */
[----:B------:R-:W-:Y:S01]  /*10d40*/  HMMA.16816.F32 R20, R4, R22, R96 ;  /* 0x000000160414723c */ /* 0x000fe20000001860 */
[----:B------:R-:W-:Y:S02]  /*10d50*/  LOP3.LUT R6, R0, 0xff, RZ, 0xc0, !PT ;  /* 0x000000ff00067812 */ /* 0x000fe400078ec0ff */
[C---:B------:R-:W-:Y:S02]  /*10d60*/  PRMT R0, R53.reuse, 0x7632, R0 ;  /* 0x0000763235007816 */ /* 0x040fe40000000000 */
[C---:B------:R-:W-:Y:S02]  /*10d70*/  PRMT R5, R52.reuse, 0x7773, RZ ;  /* 0x0000777334057816 */ /* 0x040fe400000000ff */
[----:B------:R-:W-:Y:S02]  /*10d80*/  PRMT R4, R52, 0x7772, RZ ;  /* 0x0000777234047816 */ /* 0x000fe400000000ff */
[----:B------:R-:W-:Y:S02]  /*10d90*/  LOP3.LUT R7, R53, 0xff, RZ, 0xc0, !PT ;  /* 0x000000ff35077812 */ /* 0x000fe400078ec0ff */
[----:B------:R-:W-:-:S02]  /*10da0*/  SHF.R.U32.HI R9, RZ, 0x18, R53 ;  /* 0x00000018ff097819 */ /* 0x000fc40000011635 */
[----:B------:R-:W-:Y:S02]  /*10db0*/  LOP3.LUT R0, R0, 0xff, RZ, 0xc0, !PT ;  /* 0x000000ff00007812 */ /* 0x000fe400078ec0ff */
[----:B------:R-:W-:Y:S02]  /*10dc0*/  PRMT R4, R4, 0x5410, R5 ;  /* 0x0000541004047816 */ /* 0x000fe40000000005 */
[----:B------:R-:W-:Y:S02]  /*10dd0*/  PRMT R2, R7, 0x5410, R2 ;  /* 0x0000541007027816 */ /* 0x000fe40000000002 */
[----:B------:R-:W-:Y:S02]  /*10de0*/  PRMT R8, R6, 0x5410, R8 ;  /* 0x0000541006087816 */ /* 0x000fe40000000008 */
[----:B------:R-:W-:Y:S02]  /*10df0*/  PRMT R5, R0, 0x5410, R9 ;  /* 0x0000541000057816 */ /* 0x000fe40000000009 */
[----:B------:R-:W-:-:S02]  /*10e00*/  LOP3.LUT R6, R4, 0xff00ff, RZ, 0xc0, !PT ;  /* 0x00ff00ff04067812 */ /* 0x000fc400078ec0ff */
[--C-:B------:R-:W-:Y:S01]  /*10e10*/  HSET2.LE.AND R0, R2, R3.reuse, PT ;  /* 0x0000000302007233 */ /* 0x100fe20003803000 */
[----:B------:R-:W-:Y:S01]  /*10e20*/  IMAD.MOV.U32 R99, RZ, RZ, R138 ;  /* 0x000000ffff637224 */ /* 0x000fe200078e008a */
[--C-:B------:R-:W-:Y:S01]  /*10e30*/  HSET2.LE.AND R2, R5, R3.reuse, PT ;  /* 0x0000000305027233 */ /* 0x100fe20003803000 */
[----:B------:R-:W-:Y:S01]  /*10e40*/  IMAD.MOV.U32 R97, RZ, RZ, R125 ;  /* 0x000000ffff617224 */ /* 0x000fe200078e007d */
[--C-:B------:R-:W-:Y:S02]  /*10e50*/  HSET2.LE.AND R4, R8, R3.reuse, PT ;  /* 0x0000000308047233 */ /* 0x100fe40003803000 */
[----:B------:R-:W-:Y:S01]  /*10e60*/  HSET2.LE.AND R3, R6, R3, PT ;  /* 0x0000000306037233 */ /* 0x000fe20003803000 */
[----:B------:R-:W-:Y:S01]  /*10e70*/  IMAD.MOV.U32 R98, RZ, RZ, R139 ;  /* 0x000000ffff627224 */ /* 0x000fe200078e008b */
[----:B------:R-:W-:-:S03]  /*10e80*/  LOP3.LUT R97, R97, R2, RZ, 0xc0, !PT ;  /* 0x0000000261617212 */ /* 0x000fc600078ec0ff */
[----:B------:R-:W-:Y:S01]  /*10e90*/  LOP3.LUT R99, R99, R3, RZ, 0xc0, !PT ;  /* 0x0000000363637212 */ /* 0x000fe200078ec0ff */
[----:B-1----:R-:W-:Y:S01]  /*10ea0*/  IMAD.WIDE R2, R176, 0x70, R56 ;  /* 0x00000070b0027825 */ /* 0x002fe200078e0238 */
[----:B------:R-:W-:-:S03]  /*10eb0*/  LOP3.LUT R98, R98, R4, RZ, 0xc0, !PT ;  /* 0x0000000462627212 */ /* 0x000fc600078ec0ff */
[----:B------:R-:W-:Y:S01]  /*10ec0*/  IMAD.MOV.U32 R213, RZ, RZ, R129 ;  /* 0x000000ffffd57224 */ /* 0x000fe200078e0081 */
[----:B------:R-:W-:Y:S01]  /*10ed0*/  STG.E.U16 desc[UR20][R58.64+-0x70], R230 ;  /* 0xffff90e63a007986 */ /* 0x000fe2000c101514 */
[----:B------:R-:W-:-:S03]  /*10ee0*/  IMAD.WIDE R4, R176, -0x70, R2 ;  /* 0xffffff90b0047825 */ /* 0x000fc600078e0202 */
[----:B------:R-:W-:Y:S04]  /*10ef0*/  STG.E.U16 desc[UR20][R58.64+-0x6e], R229 ;  /* 0xffff92e53a007986 */ /* 0x000fe8000c101514 */
[----:B------:R-:W-:Y:S04]  /*10f00*/  STG.E.U16 desc[UR20][R32.64+-0x6e], R213 ;  /* 0xffff92d520007986 */ /* 0x000fe8000c101514 */
[----:B------:R-:W-:Y:S04]  /*10f10*/  STG.E.U16 desc[UR20][R32.64+-0x70], R55 ;  /* 0xffff903720007986 */ /* 0x000fe8000c101514 */
[----:B------:R-:W-:Y:S04]  /*10f20*/  STG.E.U16 desc[UR20][R38.64+-0x60], R244 ;  /* 0xffffa0f426007986 */ /* 0x000fe8000c101514 */
[----:B------:R-:W-:Y:S04]  /*10f30*/  STG.E.U16 desc[UR20][R38.64+-0x5e], R243 ;  /* 0xffffa2f326007986 */ /* 0x000fe8000c101514 */
[----:B------:R-:W-:Y:S04]  /*10f40*/  STG.E.U16 desc[UR20][R56.64+-0x60], R241 ;  /* 0xffffa0f138007986 */ /* 0x000fe8000c101514 */
[----:B------:R-:W-:Y:S04]  /*10f50*/  STG.E.U16 desc[UR20][R56.64+-0x5e], R242 ;  /* 0xffffa2f238007986 */ /* 0x000fe8000c101514 */
[----:B------:R-:W-:Y:S04]  /*10f60*/  STG.E.U16 desc[UR20][R2.64+-0x60], R214 ;  /* 0xffffa0d602007986 */ /* 0x000fe8000c101514 */
[----:B------:R1:W-:Y:S01]  /*10f70*/  STG.E.U16 desc[UR20][R2.64+-0x5e], R252 ;  /* 0xffffa2fc02007986 */ /* 0x0003e2000c101514 */
[----:B------:R-:W-:-:S03]  /*10f80*/  IMAD.MOV.U32 R11, RZ, RZ, R135 ;  /* 0x000000ffff0b7224 */ /* 0x000fc600078e0087 */
[----:B------:R-:W-:Y:S04]  /*10f90*/  STG.E.U16 desc[UR20][R32.64+-0x60], R215 ;  /* 0xffffa0d720007986 */ /* 0x000fe8000c101514 */
[----:B------:R-:W-:Y:S04]  /*10fa0*/  STG.E.U16 desc[UR20][R32.64+-0x5e], R51 ;  /* 0xffffa23320007986 */ /* 0x000fe8000c101514 */
[----:B------:R-:W-:Y:S04]  /*10fb0*/  STG.E.U16 desc[UR20][R38.64+-0x50], R240 ;  /* 0xffffb0f026007986 */ /* 0x000fe8000c101514 */
[----:B------:R-:W-:Y:S01]  /*10fc0*/  STG.E.U16 desc[UR20][R38.64+-0x4e], R239 ;  /* 0xffffb2ef26007986 */ /* 0x000fe2000c101514 */
[----:B-1----:R-:W-:-:S03]  /*10fd0*/  IMAD.WIDE R2, R176, 0x70, R4 ;  /* 0x00000070b0027825 */ /* 0x002fc600078e0204 */
[----:B------:R-:W-:Y:S01]  /*10fe0*/  STG.E.U16 desc[UR20][R4.64+-0x50], R231 ;  /* 0xffffb0e704007986 */ /* 0x000fe2000c101514 */
[----:B------:R-:W-:-:S03]  /*10ff0*/  IMAD.MOV.U32 R136, RZ, RZ, R165 ;  /* 0x000000ffff887224 */ /* 0x000fc600078e00a5 */
[----:B------:R1:W5:Y:S01]  /*11000*/  LDL.LU R252, [R1+0x194] ;  /* 0x0001940001fc7983 */ /* 0x0003620000300800 */
[----:B------:R-:W-:-:S03]  /*11010*/  IMAD.WIDE R6, R176, -0x70, R2 ;  /* 0xffffff90b0067825 */ /* 0x000fc600078e0202 */
[----:B------:R-:W-:Y:S04]  /*11020*/  STG.E.U16 desc[UR20][R4.64+-0x4e], R238 ;  /* 0xffffb2ee04007986 */ /* 0x000fe8000c101514 */
[----:B------:R-:W-:Y:S04]  /*11030*/  STG.E.U16 desc[UR20][R2.64+-0x50], R11 ;  /* 0xffffb00b02007986 */ /* 0x000fe8000c101514 */
[----:B------:R3:W-:Y:S01]  /*11040*/  STG.E.U16 desc[UR20][R2.64+-0x4e], R217 ;  /* 0xffffb2d902007986 */ /* 0x0007e2000c101514 */
[----:B------:R-:W-:Y:S02]  /*11050*/  IMAD.MOV.U32 R246, RZ, RZ, R123 ;  /* 0x000000fffff67224 */ /* 0x000fe400078e007b */
[----:B------:R-:W-:-:S02]  /*11060*/  IMAD.MOV.U32 R10, RZ, RZ, R128 ;  /* 0x000000ffff0a7224 */ /* 0x000fc400078e0080 */
[----:B------:R-:W-:Y:S02]  /*11070*/  IMAD.MOV.U32 R134, RZ, RZ, R167 ;  /* 0x000000ffff867224 */ /* 0x000fe400078e00a7 */
[----:B------:R-:W-:Y:S01]  /*11080*/  IMAD.MOV.U32 R49, RZ, RZ, R136 ;  /* 0x000000ffff317224 */ /* 0x000fe200078e0088 */
[----:B------:R-:W-:Y:S01]  /*11090*/  STG.E.U16 desc[UR20][R32.64+-0x50], R10 ;  /* 0xffffb00a20007986 */ /* 0x000fe2000c101514 */
[----:B------:R-:W-:-:S03]  /*110a0*/  IMAD.MOV.U32 R34, RZ, RZ, R133 ;  /* 0x000000ffff227224 */ /* 0x000fc600078e0085 */
[----:B------:R-:W-:Y:S01]  /*110b0*/  STG.E.U16 desc[UR20][R32.64+-0x4e], R246 ;  /* 0xffffb2f620007986 */ /* 0x000fe2000c101514 */
[----:B------:R-:W-:-:S03]  /*110c0*/  IMAD.MOV.U32 R50, RZ, RZ, R134 ;  /* 0x000000ffff327224 */ /* 0x000fc600078e0086 */
[----:B------:R-:W-:Y:S01]  /*110d0*/  STG.E.U16 desc[UR20][R38.64+-0x40], R227 ;  /* 0xffffc0e326007986 */ /* 0x000fe2000c101514 */
[----:B---3--:R-:W-:-:S03]  /*110e0*/  IMAD.WIDE R2, R176, 0x70, R6 ;  /* 0x00000070b0027825 */ /* 0x008fc600078e0206 */
[----:B------:R-:W-:Y:S01]  /*110f0*/  STG.E.U16 desc[UR20][R38.64+-0x3e], R228 ;  /* 0xffffc2e426007986 */ /* 0x000fe2000c101514 */
[----:B------:R-:W-:-:S03]  /*11100*/  IMAD.MOV.U32 R54, RZ, RZ, R131 ;  /* 0x000000ffff367224 */ /* 0x000fc600078e0083 */
[----:B------:R1:W5:Y:S01]  /*11110*/  LDL.LU R217, [R1+0x190] ;  /* 0x0001900001d97983 */ /* 0x0003620000300800 */
[----:B------:R-:W-:-:S03]  /*11120*/  IMAD.WIDE R4, R176, -0x70, R2 ;  /* 0xffffff90b0047825 */ /* 0x000fc600078e0202 */
[----:B------:R-:W-:Y:S04]  /*11130*/  STG.E.U16 desc[UR20][R6.64+-0x40], R225 ;  /* 0xffffc0e106007986 */ /* 0x000fe8000c101514 */
[----:B------:R-:W-:Y:S04]  /*11140*/  STG.E.U16 desc[UR20][R6.64+-0x3e], R226 ;  /* 0xffffc2e206007986 */ /* 0x000fe8000c101514 */
[----:B------:R-:W-:Y:S04]  /*11150*/  STG.E.U16 desc[UR20][R2.64+-0x40], R49 ;  /* 0xffffc03102007986 */ /* 0x000fe8000c101514 */
[----:B------:R3:W-:Y:S04]  /*11160*/  STG.E.U16 desc[UR20][R2.64+-0x3e], R211 ;  /* 0xffffc2d302007986 */ /* 0x0007e8000c101514 */
[----:B------:R-:W-:Y:S04]  /*11170*/  STG.E.U16 desc[UR20][R32.64+-0x40], R50 ;  /* 0xffffc03220007986 */ /* 0x000fe8000c101514 */
[----:B------:R-:W-:Y:S04]  /*11180*/  STG.E.U16 desc[UR20][R32.64+-0x3e], R34 ;  /* 0xffffc22220007986 */ /* 0x000fe8000c101514 */
[----:B------:R-:W-:Y:S04]  /*11190*/  STG.E.U16 desc[UR20][R38.64+-0x30], R223 ;  /* 0xffffd0df26007986 */ /* 0x000fe8000c101514 */
[----:B------:R-:W-:Y:S04]  /*111a0*/  STG.E.U16 desc[UR20][R38.64+-0x2e], R224 ;  /* 0xffffd2e026007986 */ /* 0x000fe8000c101514 */
[----:B------:R-:W-:Y:S01]  /*111b0*/  STG.E.U16 desc[UR20][R4.64+-0x30], R218 ;  /* 0xffffd0da04007986 */ /* 0x000fe2000c101514 */
[----:B------:R-:W-:-:S02]  /*111c0*/  IMAD.MOV.U32 R35, RZ, RZ, R148 ;  /* 0x000000ffff237224 */ /* 0x000fc400078e0094 */
[----:B------:R-:W-:Y:S01]  /*111d0*/  IMAD.MOV.U32 R96, RZ, RZ, R124 ;  /* 0x000000ffff607224 */ /* 0x000fe200078e007c */
[----:B--2---:R-:W-:Y:S01]  /*111e0*/  HMMA.16816.F32 R76, R92, R82, R100 ;  /* 0x000000525c4c723c */ /* 0x004fe20000001864 */
[----:B------:R-:W-:Y:S01]  /*111f0*/  LDSM.16.MT88.4 R164, [R48+0x9c00] ;  /* 0x009c000030a4783b */ /* 0x000fe20000004200 */
[----:B---3--:R-:W-:-:S03]  /*11200*/  IMAD.WIDE R2, R176, 0x70, R4 ;  /* 0x00000070b0027825 */ /* 0x008fc600078e0204 */
[----:B------:R2:W-:Y:S04]  /*11210*/  STG.E.U16 desc[UR20][R4.64+-0x2e], R220 ;  /* 0xffffd2dc04007986 */ /* 0x0005e8000c101514 */
[----:B------:R-:W-:Y:S04]  /*11220*/  STG.E.U16 desc[UR20][R2.64+-0x30], R54 ;  /* 0xffffd03602007986 */ /* 0x000fe8000c101514 */
[----:B------:R3:W-:Y:S04]  /*11230*/  STG.E.U16 desc[UR20][R2.64+-0x2e], R210 ;  /* 0xffffd2d202007986 */ /* 0x0007e8000c101514 */
[----:B------:R-:W-:Y:S04]  /*11240*/  STG.E.U16 desc[UR20][R32.64+-0x30], R236 ;  /* 0xffffd0ec20007986 */ /* 0x000fe8000c101514 */
[----:B------:R-:W-:Y:S04]  /*11250*/  STG.E.U16 desc[UR20][R32.64+-0x2e], R35 ;  /* 0xffffd22320007986 */ /* 0x000fe8000c101514 */
[----:B------:R1:W5:Y:S04]  /*11260*/  LDL.LU R211, [R1+0x18c] ;  /* 0x00018c0001d37983 */ /* 0x0003680000300800 */
[----:B------:R-:W4:Y:S01]  /*11270*/  LDSM.16.MT88.4 R148, [R48+0xac00] ;  /* 0x00ac00003094783b */ /* 0x000f220000004200 */
[----:B--2---:R-:W-:-:S03]  /*11280*/  IMAD.WIDE R4, R176, -0x70, R2 ;  /* 0xffffff90b0047825 */ /* 0x004fc600078e0202 */
[----:B------:R-:W-:Y:S01]  /*11290*/  STG.E.U16 desc[UR20][R38.64+-0x20], R221 ;  /* 0xffffe0dd26007986 */ /* 0x000fe2000c101514 */
[----:B---3--:R-:W-:-:S03]  /*112a0*/  IMAD.WIDE R2, R176, 0x70, R4 ;  /* 0x00000070b0027825 */ /* 0x008fc600078e0204 */
[----:B------:R-:W-:Y:S04]  /*112b0*/  STG.E.U16 desc[UR20][R38.64+-0x1e], R222 ;  /* 0xffffe2de26007986 */ /* 0x000fe8000c101514 */
[----:B------:R-:W-:Y:S04]  /*112c0*/  STG.E.U16 desc[UR20][R4.64+-0x20], R216 ;  /* 0xffffe0d804007986 */ /* 0x000fe8000c101514 */
[----:B------:R2:W-:Y:S04]  /*112d0*/  STG.E.U16 desc[UR20][R4.64+-0x1e], R219 ;  /* 0xffffe2db04007986 */ /* 0x0005e8000c101514 */
[----:B------:R-:W-:Y:S04]  /*112e0*/  STG.E.U16 desc[UR20][R2.64+-0x20], R172 ;  /* 0xffffe0ac02007986 */ /* 0x000fe8000c101514 */
[----:B------:R3:W-:Y:S04]  /*112f0*/  STG.E.U16 desc[UR20][R2.64+-0x1e], R179 ;  /* 0xffffe2b302007986 */ /* 0x0007e8000c101514 */
[----:B------:R-:W-:Y:S04]  /*11300*/  STG.E.U16 desc[UR20][R32.64+-0x20], R178 ;  /* 0xffffe0b220007986 */ /* 0x000fe8000c101514 */
[----:B------:R-:W-:Y:S01]  /*11310*/  STG.E.U16 desc[UR20][R32.64+-0x1e], R251 ;  /* 0xffffe2fb20007986 */ /* 0x000fe2000c101514 */
[----:B------:R-:W-:Y:S01]  /*11320*/  LOP3.LUT R96, R96, R0, RZ, 0xc0, !PT ;  /* 0x0000000060607212 */ /* 0x000fe200078ec0ff */
[----:B------:R-:W-:-:S02]  /*11330*/  IMAD.MOV.U32 R100, RZ, RZ, R209 ;  /* 0x000000ffff647224 */ /* 0x000fc400078e00d1 */
[----:B------:R1:W5:Y:S01]  /*11340*/  LDL.LU R210, [R1+0x188] ;  /* 0x0001880001d27983 */ /* 0x0003620000300800 */
[----:B--2---:R-:W-:-:S03]  /*11350*/  IMAD.WIDE R4, R176, -0x70, R2 ;  /* 0xffffff90b0047825 */ /* 0x004fc600078e0202 */
[----:B------:R-:W-:Y:S04]  /*11360*/  STG.E.U16 desc[UR20][R38.64+-0x10], R175 ;  /* 0xfffff0af26007986 */ /* 0x000fe8000c101514 */
[----:B------:R-:W-:Y:S01]  /*11370*/  STG.E.U16 desc[UR20][R38.64+-0xe], R177 ;  /* 0xfffff2b126007986 */ /* 0x000fe2000c101514 */
[----:B---3--:R-:W-:-:S03]  /*11380*/  IMAD.WIDE R2, R176, 0x70, R4 ;  /* 0x00000070b0027825 */ /* 0x008fc600078e0204 */
[----:B------:R-:W-:Y:S04]  /*11390*/  STG.E.U16 desc[UR20][R4.64+-0x10], R173 ;  /* 0xfffff0ad04007986 */ /* 0x000fe8000c101514 */
[----:B------:R-:W-:Y:S04]  /*113a0*/  STG.E.U16 desc[UR20][R4.64+-0xe], R174 ;  /* 0xfffff2ae04007986 */ /* 0x000fe8000c101514 */
[----:B------:R-:W-:Y:S04]  /*113b0*/  STG.E.U16 desc[UR20][R2.64+-0x10], R250 ;  /* 0xfffff0fa02007986 */ /* 0x000fe8000c101514 */
[----:B------:R2:W-:Y:S01]  /*113c0*/  STG.E.U16 desc[UR20][R2.64+-0xe], R249 ;  /* 0xfffff2f902007986 */ /* 0x0005e2000c101514 */
[----:B------:R-:W-:-:S02]  /*113d0*/  IMAD.MOV.U32 R101, RZ, RZ, R208 ;  /* 0x000000ffff657224 */ /* 0x000fc400078e00d0 */
[----:B------:R-:W-:Y:S02]  /*113e0*/  IMAD.MOV.U32 R102, RZ, RZ, R37 ;  /* 0x000000ffff667224 */ /* 0x000fe400078e0025 */
[----:B------:R-:W-:Y:S01]  /*113f0*/  IMAD.MOV.U32 R103, RZ, RZ, R36 ;  /* 0x000000ffff677224 */ /* 0x000fe200078e0024 */
[----:B--2---:R-:W-:-:S04]  /*11400*/  IADD3 R2, P3, PT, R38, -0x100, RZ ;  /* 0xffffff0026027810 */ /* 0x004fc80007f7e0ff */
[----:B------:R-:W-:Y:S01]  /*11410*/  IADD3.X R0, PT, PT, R39, -0x1, RZ, P3, !PT ;  /* 0xffffffff27007810 */ /* 0x000fe20001ffe4ff */
[----:B------:R1:W-:Y:S04]  /*11420*/  STL [R1+0x18], R2 ;  /* 0x0000180201007387 */ /* 0x0003e80000100800 */
[----:B------:R1:W5:Y:S04]  /*11430*/  LDL.LU R209, [R1+0x184] ;  /* 0x0001840001d17983 */ /* 0x0003680000300800 */
[----:B------:R1:W-:Y:S04]  /*11440*/  STL [R1+0x14], R0 ;  /* 0x0000140001007387 */ /* 0x0003e80000100800 */
[----:B------:R1:W5:Y:S04]  /*11450*/  LDL.LU R208, [R1+0x180] ;  /* 0x0001800001d07983 */ /* 0x0003680000300800 */
[----:B------:R1:W5:Y:S04]  /*11460*/  LDL.LU R37, [R1+0x17c] ;  /* 0x00017c0001257983 */ /* 0x0003680000300800 */
[----:B------:R1:W5:Y:S01]  /*11470*/  LDL.LU R36, [R1+0x178] ;  /* 0x0001780001247983 */ /* 0x0003620000300800 */
[C---:B----4-:R-:W-:Y:S03]  /*11480*/  HMMA.16816.F32 R120, R92.reuse, R148, R184 ;  /* 0x000000945c78723c */ /* 0x050fe600000018b8 */
[----:B------:R1:W-:Y:S04]  /*11490*/  STG.E.U16 desc[UR20][R32.64+-0x10], R248 ;  /* 0xfffff0f820007986 */ /* 0x0003e8000c101514 */
[----:B------:R1:W-:Y:S01]  /*114a0*/  STG.E.U16 desc[UR20][R32.64+-0xe], R237 ;  /* 0xfffff2ed20007986 */ /* 0x0003e2000c101514 */
        /* <DEDUP_REMOVED lines=24> */
[----:B------:R-:W2:Y:S04]  /*11630*/  LDL R178, [R1+0x174] ;  /* 0x0001740001b27983 */ /* 0x000ea80000100800 */
[----:B------:R-:W3:Y:S01]  /*11640*/  LDL R176, [R1+0x170] ;  /* 0x0001700001b07983 */ /* 0x000ee20000100800 */
[----:B------:R-:W-:Y:S01]  /*11650*/  UIADD3 UR9, UPT, UPT, UR26, -0x3, URZ ;  /* 0xfffffffd1a097890 */ /* 0x000fe2000fffe0ff */
[----:B------:R-:W-:-:S04]  /*11660*/  DEPBAR.LE SB0, 0x0 ;  /* 0x000080000000791a */ /* 0x000fc80000000000 */
[----:B------:R-:W-:Y:S01]  /*11670*/  UIMAD.WIDE.U32 UR34, UR9, UR14, URZ ;  /* 0x0000000e092272a5 */ /* 0x000fe2000f8e00ff */
[----:B------:R-:W1:Y:S03]  /*11680*/  S2R R50, SR_TID.X ;  /* 0x0000000000327919 */ /* 0x000e660000002100 */
[----:B------:R-:W-:Y:S02]  /*11690*/  UIMAD UR9, UR9, UR15, UR35 ;  /* 0x0000000f090972a4 */ /* 0x000fe4000f8e0223 */
[----:B------:R-:W-:Y:S01]  /*116a0*/  USHF.L.U32 UR4, UR34, 0x6, URZ ;  /* 0x0000000622047899 */ /* 0x000fe200080006ff */
[----:B------:R-:W-:Y:S01]  /*116b0*/  IMAD.U32 R2, RZ, RZ, UR34 ;  /* 0x00000022ff027e24 */ /* 0x000fe2000f8e00ff */
[----:B------:R-:W-:Y:S01]  /*116c0*/  USHF.L.U64.HI UR5, UR34, 0x6, UR9 ;  /* 0x0000000622057899 */ /* 0x000fe20008010209 */
[----:B------:R-:W-:Y:S01]  /*116d0*/  IMAD.U32 R3, RZ, RZ, UR35 ;  /* 0x00000023ff037e24 */ /* 0x000fe2000f8e00ff */
[----:B------:R-:W-:Y:S01]  /*116e0*/  ULEA UR4, UP0, UR14, UR4, 0x5 ;  /* 0x000000040e047291 */ /* 0x000fe2000f8028ff */
[----:B------:R-:W-:-:S03]  /*116f0*/  IMAD.U32 R0, RZ, RZ, UR9 ;  /* 0x00000009ff007e24 */ /* 0x000fc6000f8e00ff */
[----:B------:R-:W-:Y:S02]  /*11700*/  ULEA.HI.X UR5, UR14, UR5, UR15, 0x5, UP0 ;  /* 0x000000050e057291 */ /* 0x000fe400080f2c0f */
[----:B------:R-:W-:Y:S01]  /*11710*/  IMAD.U32 R3, RZ, RZ, UR4 ;  /* 0x00000004ff037e24 */ /* 0x000fe2000f8e00ff */
[----:B------:R-:W-:Y:S01]  /*11720*/  UISETP.NE.AND UP0, UPT, UR26, 0x3, UPT ;  /* 0x000000031a00788c */ /* 0x000fe2000bf05270 */
[----:B-1----:R-:W-:Y:S01]  /*11730*/  IMAD.SHL.U32 R50, R50, 0x2, RZ ;  /* 0x0000000232327824 */ /* 0x002fe200078e00ff */
[----:B------:R-:W-:Y:S01]  /*11740*/  BAR.SYNC.DEFER_BLOCKING 0x0 ;  /* 0x0000000000007b1d */ /* 0x000fe20000010000 */
[----:B--2---:R-:W-:-:S04]  /*11750*/  LEA R4, P3, R2, R178, 0x7 ;  /* 0x000000b202047211 */ /* 0x004fc800078638ff */
[----:B---3--:R-:W-:Y:S01]  /*11760*/  LEA.HI.X R5, R2, R176, R0, 0x7, P3 ;  /* 0x000000b002057211 */ /* 0x008fe200018f3c00 */
[----:B------:R-:W-:Y:S01]  /*11770*/  IMAD.U32 R0, RZ, RZ, UR5 ;  /* 0x00000005ff007e24 */ /* 0x000fe2000f8e00ff */
[----:B------:R-:W-:-:S03]  /*11780*/  LEA R2, P3, R3, R178, 0x1 ;  /* 0x000000b203027211 */ /* 0x000fc600078608ff */
[----:B------:R-:W-:Y:S01]  /*11790*/  @!PT LDS RZ, [RZ] ;  /* 0x00000000fffff984 */ /* 0x000fe20000000800 */
[----:B------:R-:W-:Y:S01]  /*117a0*/  @!PT LDS RZ, [RZ] ;  /* 0x00000000fffff984 */ /* 0x000fe20000000800 */
[----:B------:R-:W-:Y:S01]  /*117b0*/  @!PT LDS RZ, [RZ] ;  /* 0x00000000fffff984 */ /* 0x000fe20000000800 */
[----:B-----5:R-:W-:Y:S01]  /*117c0*/  @!P2 LDGSTS.E.BYPASS.LTC128B.128 [R217+0x9000], desc[UR20][R4.64] ;  /* 0x0900000004d9afae */ /* 0x020fe2000b981a14 */
[----:B------:R-:W-:Y:S01]  /*117d0*/  LEA.HI.X R3, R3, R176, R0, 0x1, P3 ;  /* 0x000000b003037211 */ /* 0x000fe200018f0c00 */
[----:B------:R-:W-:Y:S02]  /*117e0*/  IMAD.U32 R0, RZ, RZ, UR26 ;  /* 0x0000001aff007e24 */ /* 0x000fe4000f8e00ff */
        /* <DEDUP_REMOVED lines=30> */
[----:B------:R-:W4:Y:S01]  /*119d0*/  LDSM.16.M88.4 R20, [R36+0x6c00] ;  /* 0x006c00002414783b */ /* 0x000f220000000200 */
[----:B-1----:R-:W-:-:S03]  /*119e0*/  LOP3.LUT R2, R50, 0x6, RZ, 0xc0, !PT ;  /* 0x0000000632027812 */ /* 0x002fc600078ec0ff */
[----:B------:R-:W-:Y:S04]  /*119f0*/  LDSM.16.M88.4 R60, [R37+0x6000] ;  /* 0x00600000253c783b */ /* 0x000fe80000000200 */
[----:B------:R-:W1:Y:S01]  /*11a00*/  LDSM.16.M88.4 R4, [R252+0x1000] ;  /* 0x00100000fc04783b */ /* 0x000e620000000200 */
[----:B------:R-:W-:-:S03]  /*11a10*/  IMAD R0, R0, 0x40, R2 ;  /* 0x0000004000007824 */ /* 0x000fc600078e0202 */
[----:B------:R-:W1:Y:S01]  /*11a20*/  LDSM.16.M88.4 R52, [R37+0x6400] ;  /* 0x006400002534783b */ /* 0x000e620000000200 */
[C---:B------:R-:W-:Y:S02]  /*11a30*/  VIADD R2, R0.reuse, 0xffffff40 ;  /* 0xffffff4000027836 */ /* 0x040fe40000000000 */
[----:B------:R-:W-:Y:S01]  /*11a40*/  VIADD R3, R0, 0xffffff48 ;  /* 0xffffff4800037836 */ /* 0x000fe20000000000 */
[----:B------:R-:W1:Y:S02]  /*11a50*/  LDSM.16.M88.4 R40, [R37+0x6800] ;  /* 0x006800002528783b */ /* 0x000e640000000200 */
[C---:B------:R-:W-:Y:S02]  /*11a60*/  ISETP.GE.AND P3, PT, R2.reuse, R44, PT ;  /* 0x0000002c0200720c */ /* 0x040fe40003f66270 */
[----:B------:R-:W1:Y:S01]  /*11a70*/  LDSM.16.M88.4 R100, [R37+0x6c00] ;  /* 0x006c00002564783b */ /* 0x000e620000000200 */
[C---:B------:R-:W-:Y:S02]  /*11a80*/  ISETP.GE.AND P4, PT, R2.reuse, R45, PT ;  /* 0x0000002d0200720c */ /* 0x040fe40003f86270 */
[----:B------:R-:W-:Y:S01]  /*11a90*/  ISETP.GE.AND P5, PT, R2, R46, PT ;  /* 0x0000002e0200720c */ /* 0x000fe20003fa6270 */
[----:B------:R-:W1:Y:S01]  /*11aa0*/  LDSM.16.M88.4 R12, [R208] ;  /* 0x00000000d00c783b */ /* 0x000e620000000200 */
[C---:B--2---:R-:W-:Y:S03]  /*11ab0*/  HMMA.16816.F32 R184, R8.reuse, R32, RZ ;  /* 0x0000002008b8723c */ /* 0x044fe600000018ff */
[----:B------:R-:W2:Y:S04]  /*11ac0*/  LDSM.16.M88.4 R16, [R252] ;  /* 0x00000000fc10783b */ /* 0x000ea80000000200 */
[----:B------:R-:W0:Y:S01]  /*11ad0*/  LDGDEPBAR ;  /* 0x00000000000079af */ /* 0x000e220000000000 */
[C---:B---3--:R-:W-:Y:S08]  /*11ae0*/  HMMA.16816.F32 R176, R8.reuse, R28, RZ ;  /* 0x0000001c08b0723c */ /* 0x048ff000000018ff */
[C---:B----4-:R-:W-:Y:S08]  /*11af0*/  HMMA.16816.F32 R104, R8.reuse, R24, RZ ;  /* 0x000000180868723c */ /* 0x050ff000000018ff */
[C---:B------:R-:W-:Y:S08]  /*11b00*/  HMMA.16816.F32 R56, R8.reuse, R20, RZ ;  /* 0x000000140838723c */ /* 0x040ff000000018ff */
[C---:B------:R-:W-:Y:S08]  /*11b10*/  HMMA.16816.F32 R180, R8.reuse, R34, RZ ;  /* 0x0000002208b4723c */ /* 0x040ff000000018ff */
[C---:B------:R-:W-:Y:S08]  /*11b20*/  HMMA.16816.F32 R172, R8.reuse, R30, RZ ;  /* 0x0000001e08ac723c */ /* 0x040ff000000018ff */
[C---:B------:R-:W-:Y:S08]  /*11b30*/  HMMA.16816.F32 R64, R8.reuse, R26, RZ ;  /* 0x0000001a0840723c */ /* 0x040ff000000018ff */
[----:B------:R-:W-:Y:S08]  /*11b40*/  HMMA.16816.F32 R8, R8, R22, RZ ;  /* 0x000000160808723c */ /* 0x000ff000000018ff */
[C---:B-1----:R-:W-:Y:S08]  /*11b50*/  HMMA.16816.F32 R240, R4.reuse, R60, R184 ;  /* 0x0000003c04f0723c */ /* 0x042ff000000018b8 */
[C---:B------:R-:W-:Y:S08]  /*11b60*/  HMMA.16816.F32 R236, R4.reuse, R52, R176 ;  /* 0x0000003404ec723c */ /* 0x040ff000000018b0 */
        /* <DEDUP_REMOVED lines=9> */
[----:B------:R-:W1:Y:S03]  /*11c00*/  LDSM.16.M88.4 R8, [R36+0x7000] ;  /* 0x007000002408783b */ /* 0x000e660000000200 */
[C---:B------:R-:W-:Y:S08]  /*11c10*/  HMMA.16816.F32 R192, R12.reuse, R28, RZ ;  /* 0x0000001c0cc0723c */ /* 0x040ff000000018ff */
[C---:B------:R-:W-:Y:S01]  /*11c20*/  HMMA.16816.F32 R172, R12.reuse, R30, RZ ;  /* 0x0000001e0cac723c */ /* 0x040fe200000018ff */
[----:B------:R-:W3:Y:S07]  /*11c30*/  LDSM.16.M88.4 R28, [R36+0x7400] ;  /* 0x00740000241c783b */ /* 0x000eee0000000200 */
[C---:B------:R-:W-:Y:S08]  /*11c40*/  HMMA.16816.F32 R196, R12.reuse, R32, RZ ;  /* 0x000000200cc4723c */ /* 0x040ff000000018ff */
[C---:B------:R-:W-:Y:S08]  /*11c50*/  HMMA.16816.F32 R104, R12.reuse, R34, RZ ;  /* 0x000000220c68723c */ /* 0x040ff000000018ff */
[C---:B------:R-:W-:Y:S08]  /*11c60*/  HMMA.16816.F32 R188, R12.reuse, R24, RZ ;  /* 0x000000180cbc723c */ /* 0x040ff000000018ff */
[C---:B------:R-:W-:Y:S08]  /*11c70*/  HMMA.16816.F32 R32, R12.reuse, R26, RZ ;  /* 0x0000001a0c20723c */ /* 0x040ff000000018ff */
[C---:B------:R-:W-:Y:S08]  /*11c80*/  HMMA.16816.F32 R24, R12.reuse, R20, RZ ;  /* 0x000000140c18723c */ /* 0x040ff000000018ff */
[----:B------:R-:W-:Y:S01]  /*11c90*/  HMMA.16816.F32 R20, R12, R22, RZ ;  /* 0x000000160c14723c */ /* 0x000fe200000018ff */
[----:B------:R-:W4:Y:S07]  /*11ca0*/  LDSM.16.M88.4 R12, [R208+0x2000] ;  /* 0x00200000d00c783b */ /* 0x000f2e0000000200 */
[C---:B--2---:R-:W-:Y:S08]  /*11cb0*/  HMMA.16816.F32 R196, R16.reuse, R60, R196 ;  /* 0x0000003c10c4723c */ /* 0x044ff000000018c4 */
        /* <DEDUP_REMOVED lines=8> */
[----:B------:R-:W-:Y:S01]  /*11d40*/  HMMA.16816.F32 R180, R16, R102, R20 ;  /* 0x0000006610b4723c */ /* 0x000fe20000001814 */
[----:B------:R-:W-:Y:S04]  /*11d50*/  LDSM.16.M88.4 R16, [R37+0x7000] ;  /* 0x007000002510783b */ /* 0x000fe80000000200 */
[----:B------:R-:W-:Y:S03]  /*11d60*/  LDSM.16.M88.4 R20, [R37+0x7c00] ;  /* 0x007c00002514783b */ /* 0x000fe60000000200 */
[C---:B-1----:R-:W-:Y:S08]  /*11d70*/  HMMA.16816.F32 R176, R4.reuse, R8, R240 ;  /* 0x0000000804b0723c */ /* 0x042ff000000018f0 */
[C---:B---3--:R-:W-:Y:S08]  /*11d80*/  HMMA.16816.F32 R104, R4.reuse, R28, R236 ;  /* 0x0000001c0468723c */ /* 0x048ff000000018ec */
[C---:B------:R-:W-:Y:S08]  /*11d90*/  HMMA.16816.F32 R52, R4.reuse, R64, R232 ;  /* 0x000000400434723c */ /* 0x040ff000000018e8 */
[C---:B------:R-:W-:Y:S08]  /*11da0*/  HMMA.16816.F32 R240, R4.reuse, R56, R228 ;  /* 0x0000003804f0723c */ /* 0x040ff000000018e4 */
[C---:B------:R-:W-:Y:S08]  /*11db0*/  HMMA.16816.F32 R172, R4.reuse, R10, R224 ;  /* 0x0000000a04ac723c */ /* 0x040ff000000018e0 */
[C---:B------:R-:W-:Y:S08]  /*11dc0*/  HMMA.16816.F32 R100, R4.reuse, R30, R220 ;  /* 0x0000001e0464723c */ /* 0x040ff000000018dc */
[C---:B------:R-:W-:Y:S08]  /*11dd0*/  HMMA.16816.F32 R40, R4.reuse, R66, R212 ;  /* 0x000000420428723c */ /* 0x040ff000000018d4 */
[----:B------:R-:W-:Y:S01]  /*11de0*/  HMMA.16816.F32 R184, R4, R58, R184 ;  /* 0x0000003a04b8723c */ /* 0x000fe200000018b8 */
[----:B------:R-:W1:Y:S07]  /*11df0*/  LDSM.16.M88.4 R4, [R252+0x3000] ;  /* 0x00300000fc04783b */ /* 0x000e6e0000000200 */
[C---:B----4-:R-:W-:Y:S08]  /*11e00*/  HMMA.16816.F32 R188, R12.reuse, R8, R196 ;  /* 0x000000080cbc723c */ /* 0x050ff000000018c4 */
[C---:B------:R-:W-:Y:S01]  /*11e10*/  HMMA.16816.F32 R60, R12.reuse, R10, R60 ;  /* 0x0000000a0c3c723c */ /* 0x040fe2000000183c */
[----:B------:R-:W2:Y:S07]  /*11e20*/  LDSM.16.M88.4 R8, [R252+0x2000] ;  /* 0x00200000fc08783b */ /* 0x000eae0000000200 */
        /* <DEDUP_REMOVED lines=18> */
[----:B------:R-:W1:Y:S07]  /*11f50*/  LDSM.16.M88.4 R4, [R208+0x5000] ;  /* 0x00500000d004783b */ /* 0x000e6e0000000200 */
[C---:B--2---:R-:W-:Y:S08]  /*11f60*/  HMMA.16816.F32 R176, R8.reuse, R18, R60 ;  /* 0x0000001208b0723c */ /* 0x044ff0000000183c */
[C---:B------:R-:W-:Y:S01]  /*11f70*/  HMMA.16816.F32 R60, R8.reuse, R22, R12 ;  /* 0x00000016083c723c */ /* 0x040fe2000000180c */
[----:B------:R-:W2:Y:S07]  /*11f80*/  LDSM.16.M88.4 R12, [R208+0x4000] ;  /* 0x00400000d00c783b */ /* 0x000eae0000000200 */
[C---:B------:R-:W-:Y:S01]  /*11f90*/  HMMA.16816.F32 R172, R8.reuse, R16, R188 ;  /* 0x0000001008ac723c */ /* 0x040fe200000018bc */
[----:B------:R-:W-:Y:S07]  /*11fa0*/  LDSM.16.M88.4 R16, [R37+0x8000] ;  /* 0x008000002510783b */ /* 0x000fee0000000200 */
[C---:B------:R-:W-:Y:S08]  /*11fb0*/  HMMA.16816.F32 R184, R8.reuse, R34, R196 ;  /* 0x0000002208b8723c */ /* 0x040ff000000018c4 */
[C---:B------:R-:W-:Y:S08]  /*11fc0*/  HMMA.16816.F32 R180, R8.reuse, R32, R236 ;  /* 0x0000002008b4723c */ /* 0x040ff000000018ec */
[C---:B------:R-:W-:Y:S08]  /*11fd0*/  HMMA.16816.F32 R196, R8.reuse, R24, R232 ;  /* 0x0000001808c4723c */ /* 0x040ff000000018e8 */
[C---:B------:R-:W-:Y:S08]  /*11fe0*/  HMMA.16816.F32 R200, R8.reuse, R26, R200 ;  /* 0x0000001a08c8723c */ /* 0x040ff000000018c8 */
[----:B------:R-:W-:Y:S01]  /*11ff0*/  HMMA.16816.F32 R188, R8, R20, R228 ;  /* 0x0000001408bc723c */ /* 0x000fe200000018e4 */
[----:B------:R-:W3:Y:S04]  /*12000*/  LDSM.16.M88.4 R8, [R252+0x4000] ;  /* 0x00400000fc08783b */ /* 0x000ee80000000200 */
[----:B------:R-:W-:Y:S03]  /*12010*/  LDSM.16.M88.4 R20, [R37+0x8400] ;  /* 0x008400002514783b */ /* 0x000fe60000000200 */
        /* <DEDUP_REMOVED lines=14> */
[C---:B------:R-:W-:Y:S08]  /*12100*/  HMMA.16816.F32 R200, R12.reuse, R58, R200 ;  /* 0x0000003a0cc8723c */ /* 0x040ff000000018c8 */
[C---:B------:R-:W-:Y:S08]  /*12110*/  HMMA.16816.F32 R224, R12.reuse, R52, R188 ;  /* 0x000000340ce0723c */ /* 0x040ff000000018bc */
[----:B------:R-:W-:Y:S08]  /*12120*/  HMMA.16816.F32 R196, R12, R54, R60 ;  /* 0x000000360cc4723c */ /* 0x000ff0000000183c */
[-C--:B---3--:R-:W-:Y:S08]  /*12130*/  HMMA.16816.F32 R12, R8, R16.reuse, R24 ;  /* 0x00000010080c723c */ /* 0x088ff00000001818 */
[----:B-1----:R-:W-:Y:S08]  /*12140*/  HMMA.16816.F32 R32, R4, R16, R32 ;  /* 0x000000100420723c */ /* 0x002ff00000001820 */
[----:B------:R-:W-:Y:S03]  /*12150*/  HMMA.16816.F32 R24, R8, R18, R40 ;  /* 0x000000120818723c */ /* 0x000fe60000001828 */
[----:B------:R-:W-:-:S02]  /*12160*/  FSEL R175, R12, -INF , !P3 ;  /* 0xff8000000caf7808 */ /* 0x000fc40005800000 */
[-C--:B------:R-:W-:Y:S01]  /*12170*/  ISETP.GE.AND P3, PT, R2, R47.reuse, PT ;  /* 0x0000002f0200720c */ /* 0x080fe20003f66270 */
[----:B------:R-:W-:Y:S01]  /*12180*/  VIADD R2, R0, 0xffffff41 ;  /* 0xffffff4100027836 */ /* 0x000fe20000000000 */
[----:B------:R-:W-:Y:S01]  /*12190*/  FSEL R183, R14, -INF , !P4 ;  /* 0xff8000000eb77808 */ /* 0x000fe20006000000 */
[----:B------:R-:W-:Y:S01]  /*121a0*/  HMMA.16816.F32 R28, R4, R18, R204 ;  /* 0x00000012041c723c */ /* 0x000fe200000018cc */
[----:B------:R-:W1:Y:S02]  /*121b0*/  LDSM.16.M88.4 R16, [R37+0x8800] ;  /* 0x008800002510783b */ /* 0x000e640000000200 */
[----:B------:R-:W-:Y:S02]  /*121c0*/  ISETP.GE.AND P4, PT, R2, R46, PT ;  /* 0x0000002e0200720c */ /* 0x000fe40003f86270 */
[----:B------:R-:W-:Y:S02]  /*121d0*/  FSEL R192, R34, -INF , !P3 ;  /* 0xff80000022c07808 */ /* 0x000fe40005800000 */
[----:B------:R-:W-:Y:S01]  /*121e0*/  FSEL R191, R33, -INF , !P4 ;  /* 0xff80000021bf7808 */ /* 0x000fe20006000000 */
[----:B------:R-:W-:Y:S01]  /*121f0*/  HMMA.16816.F32 R52, R8, R20, R64 ;  /* 0x000000140834723c */ /* 0x000fe20000001840 */
[----:B------:R-:W-:-:S02]  /*12200*/  ISETP.GE.AND P3, PT, R2, R47, PT ;  /* 0x0000002f0200720c */ /* 0x000fc40003f66270 */
[----:B------:R-:W-:Y:S02]  /*12210*/  ISETP.GE.AND P4, PT, R2, R45, PT ;  /* 0x0000002d0200720c */ /* 0x000fe40003f86270 */
[----:B------:R-:W-:Y:S02]  /*12220*/  FSEL R194, R32, -INF , !P5 ;  /* 0xff80000020c27808 */ /* 0x000fe40006800000 */
[-C--:B------:R-:W-:Y:S01]  /*12230*/  ISETP.GE.AND P5, PT, R2, R44.reuse, PT ;  /* 0x0000002c0200720c */ /* 0x080fe20003fa6270 */
[----:B------:R-:W-:Y:S01]  /*12240*/  VIADD R2, R0, 0xffffff49 ;  /* 0xffffff4900027836 */ /* 0x000fe20000000000 */
[----:B------:R-:W-:Y:S01]  /*12250*/  FSEL R187, R35, -INF , !P3 ;  /* 0xff80000023bb7808 */ /* 0x000fe20005800000 */
[----:B------:R-:W-:Y:S01]  /*12260*/  HMMA.16816.F32 R40, R4, R20, R220 ;  /* 0x000000140428723c */ /* 0x000fe200000018dc */
[----:B------:R-:W-:Y:S02]  /*12270*/  FSEL R180, R15, -INF , !P4 ;  /* 0xff8000000fb47808 */ /* 0x000fe40006000000 */
[----:B------:R-:W-:-:S02]  /*12280*/  ISETP.GE.AND P4, PT, R3, R44, PT ;  /* 0x0000002c0300720c */ /* 0x000fc40003f86270 */
[----:B------:R-:W-:Y:S02]  /*12290*/  ISETP.GE.AND P3, PT, R3, R45, PT ;  /* 0x0000002d0300720c */ /* 0x000fe40003f66270 */
[----:B------:R-:W-:Y:S01]  /*122a0*/  FSEL R62, R13, -INF , !P5 ;  /* 0xff8000000d3e7808 */ /* 0x000fe20006800000 */
[----:B------:R-:W-:Y:S01]  /*122b0*/  HMMA.16816.F32 R32, R8, R22, R100 ;  /* 0x000000160820723c */ /* 0x000fe20000001864 */
[----:B------:R-:W-:Y:S01]  /*122c0*/  FSEL R193, R24, -INF , !P4 ;  /* 0xff80000018c17808 */ /* 0x000fe20006000000 */
[----:B------:R-:W2:Y:S01]  /*122d0*/  LDSM.16.M88.4 R12, [R37+0x8c00] ;  /* 0x008c0000250c783b */ /* 0x000ea20000000200 */
[----:B------:R-:W-:Y:S01]  /*122e0*/  FSEL R182, R26, -INF , !P3 ;  /* 0xff8000001ab67808 */ /* 0x000fe20005800000 */
[----:B------:R-:W-:-:S04]  /*122f0*/  DEPBAR.LE SB0, 0x0 ;  /* 0x000080000000791a */ /* 0x000fc80000000000 */
[----:B------:R-:W-:Y:S01]  /*12300*/  BAR.SYNC.DEFER_BLOCKING 0x0 ;  /* 0x0000000000007b1d */ /* 0x000fe20000010000 */
[CC--:B------:R-:W-:Y:S01]  /*12310*/  ISETP.GE.AND P5, PT, R3.reuse, R46.reuse, PT ;  /* 0x0000002e0300720c */ /* 0x0c0fe20003fa6270 */
[C---:B------:R-:W-:Y:S01]  /*12320*/  HMMA.16816.F32 R56, R4.reuse, R22, R212 ;  /* 0x000000160438723c */ /* 0x040fe200000018d4 */
[----:B------:R-:W-:Y:S01]  /*12330*/  ISETP.GE.AND P4, PT, R3, R47, PT ;  /* 0x0000002f0300720c */ /* 0x000fe20003f86270 */
[----:B------:R-:W-:Y:S01]  /*12340*/  VIADD R3, R0, 0xffffff58 ;  /* 0xffffff5800037836 */ /* 0x000fe20000000000 */
[----:B------:R-:W-:Y:S02]  /*12350*/  ISETP.GE.AND P3, PT, R2, R46, PT ;  /* 0x0000002e0200720c */ /* 0x000fe40003f66270 */
[----:B------:R-:W-:Y:S02]  /*12360*/  FSEL R190, R28, -INF , !P5 ;  /* 0xff8000001cbe7808 */ /* 0x000fe40006800000 */
[----:B------:R-:W-:Y:S01]  /*12370*/  FSEL R189, R30, -INF , !P4 ;  /* 0xff8000001ebd7808 */ /* 0x000fe20006000000 */
[----:B-1----:R-:W-:Y:S01]  /*12380*/  HMMA.16816.F32 R20, R4, R16, R228 ;  /* 0x000000100414723c */ /* 0x002fe200000018e4 */
[----:B------:R-:W-:-:S02]  /*12390*/  FSEL R188, R29, -INF , !P3 ;  /* 0xff8000001dbc7808 */ /* 0x000fc40005800000 */
[CC--:B------:R-:W-:Y:S02]  /*123a0*/  ISETP.GE.AND P5, PT, R2.reuse, R44.reuse, PT ;  /* 0x0000002c0200720c */ /* 0x0c0fe40003fa6270 */
[C---:B------:R-:W-:Y:S02]  /*123b0*/  ISETP.GE.AND P4, PT, R2.reuse, R47, PT ;  /* 0x0000002f0200720c */ /* 0x040fe40003f86270 */
[----:B------:R-:W-:Y:S01]  /*123c0*/  ISETP.GE.AND P3, PT, R2, R45, PT ;  /* 0x0000002d0200720c */ /* 0x000fe20003f66270 */
[----:B------:R-:W-:Y:S01]  /*123d0*/  VIADD R2, R0, 0xffffff50 ;  /* 0xffffff5000027836 */ /* 0x000fe20000000000 */
[----:B------:R-:W-:Y:S02]  /*123e0*/  FSEL R184, R31, -INF , !P4 ;  /* 0xff8000001fb87808 */ /* 0x000fe40006000000 */
[----:B------:R-:W-:Y:S01]  /*123f0*/  FSEL R186, R25, -INF , !P5 ;  /* 0xff80000019ba7808 */ /* 0x000fe20006800000 */
[----:B------:R-:W-:Y:S01]  /*12400*/  HMMA.16816.F32 R28, R8, R16, R104 ;  /* 0x00000010081c723c */ /* 0x000fe20000001868 */
[----:B------:R-:W-:-:S02]  /*12410*/  ISETP.GE.AND P4, PT, R2, R44, PT ;  /* 0x0000002c0200720c */ /* 0x000fc40003f86270 */
[----:B------:R-:W-:Y:S02]  /*12420*/  FSEL R176, R27, -INF , !P3 ;  /* 0xff8000001bb07808 */ /* 0x000fe40005800000 */
[----:B------:R-:W-:Y:S02]  /*12430*/  FSEL R185, R52, -INF , !P4 ;  /* 0xff80000034b97808 */ /* 0x000fe40006000000 */
[C---:B------:R-:W-:Y:S02]  /*12440*/  ISETP.GE.AND P3, PT, R2.reuse, R45, PT ;  /* 0x0000002d0200720c */ /* 0x040fe40003f66270 */
        /* <DEDUP_REMOVED lines=8> */
[----:B------:R-:W-:Y:S02]  /*124d0*/  FSEL R181, R53, -INF , !P3 ;  /* 0xff80000035b57808 */ /* 0x000fe40005800000 */
[----:B------:R-:W-:Y:S02]  /*124e0*/  ISETP.GE.AND P3, PT, R2, R47, PT ;  /* 0x0000002f0200720c */ /* 0x000fe40003f66270 */
[----:B------:R-:W-:Y:S02]  /*124f0*/  FSEL R179, R40, -INF , !P5 ;  /* 0xff80000028b37808 */ /* 0x000fe40006800000 */
[----:B------:R-:W-:-:S02]  /*12500*/  FSEL R173, R43, -INF , !P3 ;  /* 0xff8000002bad7808 */ /* 0x000fc40005800000 */
[----:B------:R-:W-:Y:S02]  /*12510*/  ISETP.GE.AND P3, PT, R3, R44, PT ;  /* 0x0000002c0300720c */ /* 0x000fe40003f66270 */
[-C--:B------:R-:W-:Y:S01]  /*12520*/  ISETP.GE.AND P5, PT, R2, R45.reuse, PT ;  /* 0x0000002d0200720c */ /* 0x080fe20003fa6270 */
[----:B------:R-:W-:Y:S01]  /*12530*/  VIADD R2, R0, 0xffffff59 ;  /* 0xffffff5900027836 */ /* 0x000fe20000000000 */
[----:B------:R-:W-:Y:S02]  /*12540*/  FSEL R174, R41, -INF , !P4 ;  /* 0xff80000029ae7808 */ /* 0x000fe40006000000 */
[C---:B------:R-:W-:Y:S01]  /*12550*/  ISETP.GE.AND P4, PT, R3.reuse, R45, PT ;  /* 0x0000002d0300720c */ /* 0x040fe20003f86270 */
[----:B------:R-:W-:Y:S01]  /*12560*/  HMMA.16816.F32 R40, R8, R18, R200 ;  /* 0x000000120828723c */ /* 0x000fe200000018c8 */
[----:B------:R-:W-:Y:S02]  /*12570*/  FSEL R177, R32, -INF , !P3 ;  /* 0xff80000020b17808 */ /* 0x000fe40005800000 */
        /* <DEDUP_REMOVED lines=12> */
[C---:B------:R-:W-:Y:S02]  /*12640*/  ISETP.GE.AND P5, PT, R2.reuse, R44, PT ;  /* 0x0000002c0200720c */ /* 0x040fe40003fa6270 */
[-C--:B------:R-:W-:Y:S01]  /*12650*/  ISETP.GE.AND P4, PT, R2, R45.reuse, PT ;  /* 0x0000002d0200720c */ /* 0x080fe20003f86270 */
[----:B------:R-:W-:Y:S01]  /*12660*/  VIADD R2, R0, 0xffffff61 ;  /* 0xffffff6100027836 */ /* 0x000fe20000000000 */
[----:B------:R-:W-:Y:S01]  /*12670*/  FSEL R65, R59, -INF , !P3 ;  /* 0xff8000003b417808 */ /* 0x000fe20005800000 */
[----:B------:R-:W-:Y:S01]  /*12680*/  HMMA.16816.F32 R8, R8, R14, R196 ;  /* 0x0000000e0808723c */ /* 0x000fe200000018c4 */
[----:B------:R-:W-:Y:S02]  /*12690*/  ISETP.GE.AND P3, PT, R3, R45, PT ;  /* 0x0000002d0300720c */ /* 0x000fe40003f66270 */
[----:B------:R-:W-:-:S02]  /*126a0*/  FSEL R35, R35, -INF , !P4 ;  /* 0xff80000023237808 */ /* 0x000fc40006000000 */
[-C--:B------:R-:W-:Y:S02]  /*126b0*/  ISETP.GE.AND P4, PT, R3, R44.reuse, PT ;  /* 0x0000002c0300720c */ /* 0x080fe40003f86270 */
[----:B------:R-:W-:Y:S01]  /*126c0*/  FSEL R34, R30, -INF , !P3 ;  /* 0xff8000001e227808 */ /* 0x000fe20005800000 */
[----:B------:R-:W-:Y:S01]  /*126d0*/  HMMA.16816.F32 R56, R4, R12, R240 ;  /* 0x0000000c0438723c */ /* 0x000fe200000018f0 */
        /* <DEDUP_REMOVED lines=12> */
[----:B------:R-:W-:Y:S02]  /*127a0*/  ISETP.GE.AND P3, PT, R3, R44, PT ;  /* 0x0000002c0300720c */ /* 0x000fe40003f66270 */
[----:B------:R-:W-:Y:S02]  /*127b0*/  FSEL R61, R20, -INF , !P5 ;  /* 0xff800000143d7808 */ /* 0x000fe40006800000 */
[-C--:B------:R-:W-:Y:S01]  /*127c0*/  ISETP.GE.AND P5, PT, R2, R45.reuse, PT ;  /* 0x0000002d0200720c */ /* 0x080fe20003fa6270 */
        /* <DEDUP_REMOVED lines=8> */
[-C--:B------:R-:W-:Y:S01]  /*12850*/  ISETP.GE.AND P5, PT, R3, R46.reuse, PT ;  /* 0x0000002e0300720c */ /* 0x080fe20003fa6270 */
[----:B------:R-:W-:Y:S01]  /*12860*/  VIADD R3, R0, 0xffffff71 ;  /* 0xffffff7100037836 */ /* 0x000fe20000000000 */
[----:B------:R-:W-:-:S02]  /*12870*/  ISETP.GE.AND P4, PT, R2, R46, PT ;  /* 0x0000002e0200720c */ /* 0x000fc40003f86270 */
[----:B------:R-:W-:Y:S02]  /*12880*/  ISETP.GE.AND P3, PT, R2, R47, PT ;  /* 0x0000002f0200720c */ /* 0x000fe40003f66270 */
[----:B------:R-:W-:Y:S02]  /*12890*/  FSEL R40, R52, -INF , !P5 ;  /* 0xff80000034287808 */ /* 0x000fe40006800000 */
[----:B------:R-:W-:Y:S02]  /*128a0*/  FSEL R36, R53, -INF , !P4 ;  /* 0xff80000035247808 */ /* 0x000fe40006000000 */
[----:B------:R-:W-:Y:S02]  /*128b0*/  FSEL R23, R55, -INF , !P3 ;  /* 0xff80000037177808 */ /* 0x000fe40005800000 */
[CC--:B------:R-:W-:Y:S02]  /*128c0*/  ISETP.GE.AND P5, PT, R2.reuse, R44.reuse, PT ;  /* 0x0000002c0200720c */ /* 0x0c0fe40003fa6270 */
[----:B------:R-:W-:Y:S01]  /*128d0*/  ISETP.GE.AND P4, PT, R2, R45, PT ;  /* 0x0000002d0200720c */ /* 0x000fe20003f86270 */
[----:B------:R-:W-:Y:S01]  /*128e0*/  VIADD R2, R0, 0xffffff78 ;  /* 0xffffff7800027836 */ /* 0x000fe20000000000 */
[----:B------:R-:W-:Y:S01]  /*128f0*/  ISETP.GE.AND P3, PT, R4, R44, PT ;  /* 0x0000002c0400720c */ /* 0x000fe20003f66270 */
[----:B------:R-:W-:Y:S01]  /*12900*/  VIADD R0, R0, 0xffffff79 ;  /* 0xffffff7900007836 */ /* 0x000fe20000000000 */
[----:B------:R-:W-:-:S02]  /*12910*/  FSEL R32, R41, -INF , !P5 ;  /* 0xff80000029207808 */ /* 0x000fc40006800000 */
[----:B------:R-:W-:Y:S02]  /*12920*/  FSEL R20, R43, -INF , !P4 ;  /* 0xff8000002b147808 */ /* 0x000fe40006000000 */
[----:B------:R-:W-:Y:S02]  /*12930*/  FSEL R30, R16, -INF , !P3 ;  /* 0xff800000101e7808 */ /* 0x000fe40005800000 */
[C---:B------:R-:W-:Y:S02]  /*12940*/  ISETP.GE.AND P5, PT, R3.reuse, R44, PT ;  /* 0x0000002c0300720c */ /* 0x040fe40003fa6270 */
[-C--:B------:R-:W-:Y:S02]  /*12950*/  ISETP.GE.AND P4, PT, R4, R45.reuse, PT ;  /* 0x0000002d0400720c */ /* 0x080fe40003f86270 */
[----:B------:R-:W-:Y:S02]  /*12960*/  ISETP.GE.AND P3, PT, R3, R45, PT ;  /* 0x0000002d0300720c */ /* 0x000fe40003f66270 */
[----:B------:R-:W-:-:S02]  /*12970*/  FSEL R28, R17, -INF , !P5 ;  /* 0xff800000111c7808 */ /* 0x000fc40006800000 */
[----:B------:R-:W-:Y:S02]  /*12980*/  FSEL R15, R18, -INF , !P4 ;  /* 0xff800000120f7808 */ /* 0x000fe40006000000 */
[----:B------:R-:W-:Y:S02]  /*12990*/  FSEL R12, R19, -INF , !P3 ;  /* 0xff800000130c7808 */ /* 0x000fe40005800000 */
[-C--:B------:R-:W-:Y:S02]  /*129a0*/  ISETP.GE.AND P5, PT, R2, R44.reuse, PT ;  /* 0x0000002c0200720c */ /* 0x080fe40003fa6270 */
[----:B------:R-:W-:Y:S02]  /*129b0*/  ISETP.GE.AND P4, PT, R0, R44, PT ;  /* 0x0000002c0000720c */ /* 0x000fe40003f86270 */
        /* <DEDUP_REMOVED lines=19> */
[----:B------:R-:W-:-:S02]  /*12af0*/  FSEL R10, R10, -INF , !P5 ;  /* 0xff8000000a0a7808 */ /* 0x000fc40006800000 */
[----:B------:R-:W-:Y:S02]  /*12b00*/  FSEL R27, R27, -INF , !P3 ;  /* 0xff8000001b1b7808 */ /* 0x000fe40005800000 */
[----:B------:R-:W-:Y:S01]  /*12b10*/  FSEL R11, R11, -INF , !P4 ;  /* 0xff8000000b0b7808 */ /* 0x000fe20006000000 */
[----:B------:R-:W-:Y:S06]  /*12b20*/  BRA.U !UP0, `(.L_x_644) ;  /* 0x0000000108d87547 */ /* 0x000fec000b800000 */
        /* <DEDUP_REMOVED lines=10> */
[----:B------:R-:W-:Y:S02]  /*12bd0*/  USHF.L.U64.HI UR4, UR14, 0x6, UR5 ;  /* 0x000000060e047899 */ /* 0x000fe40008010205 */
[----:B------:R-:W-:Y:S02]  /*12be0*/  MOV R0, UR5 ;  /* 0x0000000500007c02 */ /* 0x000fe40008000f00 */
[----:B------:R-:W-:Y:S01]  /*12bf0*/  ULEA.HI.X UR4, UR16, UR4, UR17, 0x5, UP0 ;  /* 0x0000000410047291 */ /* 0x000fe200080f2c11 */
[----:B------:R-:W-:-:S02]  /*12c00*/  IMAD.U32 R2, RZ, RZ, UR9 ;  /* 0x00000009ff027e24 */ /* 0x000fc4000f8e00ff */
[----:B------:R-:W-:-:S03]  /*12c10*/  IMAD.U32 R7, RZ, RZ, UR9 ;  /* 0x00000009ff077e24 */ /* 0x000fc6000f8e00ff */
[----:B------:R-:W-:Y:S02]  /*12c20*/  MOV R6, UR4 ;  /* 0x0000000400067c02 */ /* 0x000fe40008000f00 */
[-C--:B--2---:R-:W-:Y:S02]  /*12c30*/  LEA R4, P4, R4, R216.reuse, 0x7 ;  /* 0x000000d804047211 */ /* 0x084fe400078838ff */
        /* <DEDUP_REMOVED lines=34> */
.L_x_646:
[----:B------:R3:W-:Y:S02]  /*12e60*/  STS.128 [R217+0x8800], RZ ;  /* 0x008800ffd9007388 */ /* 0x0007e40000000c00 */
.L_x_647:
[----:B------:R-:W-:Y:S05]  /*12e70*/  BSYNC.RECONVERGENT B0 ;  /* 0x0000000000007941 */ /* 0x000fea0003800200 */
.L_x_645:
[----:B------:R-:W0:Y:S02]  /*12e80*/  LDGDEPBAR ;  /* 0x00000000000079af */ /* 0x000e240000000000 */
.L_x_644:
[----:B------:R-:W4:Y:S04]  /*12e90*/  LDL.64 R204, [R1+0x138] ;  /* 0x0001380001cc7983 */ /* 0x000f280000100a00 */
[----:B------:R-:W2:Y:S04]  /*12ea0*/  LDL.LU.64 R18, [R1+0xc0] ;  /* 0x0000c00001127983 */ /* 0x000ea80000300a00 */
[----:B------:R-:W3:Y:S04]  /*12eb0*/  LDL.LU R237, [R1] ;  /* 0x0000000001ed7983 */ /* 0x000ee80000300800 */
[----:B------:R-:W4:Y:S04]  /*12ec0*/  LDL.LU R234, [R1+0xc] ;  /* 0x00000c0001ea7983 */ /* 0x000f280000300800 */
[----:B------:R1:W-:Y:S04]  /*12ed0*/  STL.64 [R1+0x1d0], R92 ;  /* 0x0001d05c01007387 */ /* 0x0003e80000100a00 */
[----:B-1----:R-:W4:Y:S04]  /*12ee0*/  LDL.64 R92, [R1+0x128] ;  /* 0x00012800015c7983 */ /* 0x002f280000100a00 */
[----:B------:R-:W4:Y:S04]  /*12ef0*/  LDL.LU.64 R238, [R1+0x60] ;  /* 0x0000600001ee7983 */ /* 0x000f280000300a00 */
[----:B------:R-:W4:Y:S04]  /*12f00*/  LDL.LU R236, [R1+0x8] ;  /* 0x0000080001ec7983 */ /* 0x000f280000300800 */
[----:B------:R-:W4:Y:S01]  /*12f10*/  LDL.LU R235, [R1+0x4] ;  /* 0x0000040001eb7983 */ /* 0x000f220000300800 */
[----:B------:R-:W-:Y:S01]  /*12f20*/  UIADD3 UR4, UPT, UPT, UR32, -0x4, URZ ;  /* 0xfffffffc20047890 */ /* 0x000fe2000fffe0ff */
[----:B------:R-:W1:Y:S01]  /*12f30*/  S2R R4, SR_TID.X ;  /* 0x0000000000047919 */ /* 0x000e620000002100 */
[----:B------:R-:W1:Y:S01]  /*12f40*/  S2R R42, SR_CTAID.X ;  /* 0x00000000002a7919 */ /* 0x000e620000002500 */
[----:B------:R-:W-:Y:S04]  /*12f50*/  STL [R1+0x1a4], R38 ;  /* 0x0001a42601007387 */ /* 0x000fe80000100800 */
[----:B------:R-:W-:Y:S04]  /*12f60*/  STL [R1+0x1a0], R39 ;  /* 0x0001a02701007387 */ /* 0x000fe80000100800 */
[----:B------:R-:W-:Y:S04]  /*12f70*/  STL [R1+0x19c], R48 ;  /* 0x00019c3001007387 */ /* 0x000fe80000100800 */
[----:B------:R-:W-:Y:S04]  /*12f80*/  STL [R1+0x184], R217 ;  /* 0x000184d901007387 */ /* 0x000fe80000100800 */
[----:B------:R-:W-:Y:S04]  /*12f90*/  STL [R1+0x180], R211 ;  /* 0x000180d301007387 */ /* 0x000fe80000100800 */
[----:B------:R-:W-:Y:S01]  /*12fa0*/  STL [R1+0x17c], R210 ;  /* 0x00017cd201007387 */ /* 0x000fe20000100800 */
[----:B-1----:R-:W-:-:S03]  /*12fb0*/  SHF.R.U32.HI R4, RZ, 0x5, R4 ;  /* 0x00000005ff047819 */ /* 0x002fc60000011604 */
[----:B------:R-:W-:Y:S02]  /*12fc0*/  STL [R1+0x178], R209 ;  /* 0x000178d101007387 */ /* 0x000fe40000100800 */
[----:B------:R-:W-:Y:S02]  /*12fd0*/  IMAD R42, R42, 0x8, R4 ;  /* 0x000000082a2a7824 */ /* 0x000fe400078e0204 */
[----:B------:R-:W-:Y:S02]  /*12fe0*/  STL [R1+0x1b0], R209 ;  /* 0x0001b0d101007387 */ /* 0x000fe40000100800 */
[----:B------:R-:W-:-:S04]  /*12ff0*/  IMAD.WIDE.U32 R42, R42, -0x326172a9, RZ ;  /* 0xcd9e8d572a2a7825 */ /* 0x000fc800078e00ff */
[----:B--2---:R-:W-:Y:S02]  /*13000*/  IMAD.MOV.U32 R220, RZ, RZ, R18 ;  /* 0x000000ffffdc7224 */ /* 0x004fe400078e0012 */
[----:B------:R-:W-:Y:S01]  /*13010*/  IMAD.MOV.U32 R221, RZ, RZ, R19 ;  /* 0x000000ffffdd7224 */ /* 0x000fe200078e0013 */
[----:B---3--:R-:W-:Y:S02]  /*13020*/  FMNMX3.FTZ R2, R237, R183, R180, !PT ;  /* 0x000000b7ed027276 */ /* 0x008fe400078100b4 */
[----:B----4-:R-:W-:Y:S02]  /*13030*/  FMNMX3.FTZ R0, R234, R175, R62, !PT ;  /* 0x000000afea007276 */ /* 0x010fe4000781003e */
[----:B------:R-:W-:Y:S02]  /*13040*/  FMNMX3.FTZ R2, R2, R182, R176, !PT ;  /* 0x000000b602027276 */ /* 0x000fe400078100b0 */
[----:B------:R-:W-:Y:S02]  /*13050*/  FMNMX3.FTZ R0, R0, R193, R186, !PT ;  /* 0x000000c100007276 */ /* 0x000fe400078100ba */
[----:B------:R-:W-:-:S02]  /*13060*/  FMNMX3.FTZ R2, R2, R172, R66, !PT ;  /* 0x000000ac02027276 */ /* 0x000fc40007810042 */
[----:B------:R-:W-:Y:S02]  /*13070*/  FMNMX3.FTZ R0, R0, R185, R181, !PT ;  /* 0x000000b900007276 */ /* 0x000fe400078100b5 */
[----:B------:R-:W-:Y:S01]  /*13080*/  FMNMX3.FTZ R3, R2, R63, R35, !PT ;  /* 0x0000003f02037276 */ /* 0x000fe20007810023 */
[----:B------:R-:W-:Y:S01]  /*13090*/  IMAD.U32 R2, RZ, RZ, UR23 ;  /* 0x00000017ff027e24 */ /* 0x000fe2000f8e00ff */
        /* <DEDUP_REMOVED lines=9> */
[----:B------:R-:W-:Y:S01]  /*13130*/  LOP3.LUT R2, R2, UR4, R93, 0x96, !PT ;  /* 0x0000000402027c12 */ /* 0x000fe2000f8e965d */
[----:B------:R-:W1:Y:S04]  /*13140*/  SHFL.BFLY PT, R9, R8, 0x2, 0x1f ;  /* 0x0c401f0008097f89 */ /* 0x000e6800000e0000 */
[----:B------:R-:W2:Y:S01]  /*13150*/  SHFL.BFLY PT, R5, R0, 0x2, 0x1f ;  /* 0x0c401f0000057f89 */ /* 0x000ea200000e0000 */
[----:B------:R-:W-:-:S05]  /*13160*/  IMAD.WIDE.U32 R6, R2, -0x326172a9, RZ ;  /* 0xcd9e8d5702067825 */ /* 0x000fca00078e00ff */
[----:B------:R-:W-:Y:S02]  /*13170*/  LOP3.LUT R4, R42, UR11, R7, 0x96, !PT ;  /* 0x0000000b2a047c12 */ /* 0x000fe4000f8e9607 */
[----:B------:R-:W-:-:S05]  /*13180*/  LOP3.LUT R2, R6, UR31, R239, 0x96, !PT ;  /* 0x0000001f06027c12 */ /* 0x000fca000f8e96ef */
[----:B------:R-:W-:Y:S01]  /*13190*/  IMAD.WIDE.U32 R2, R2, -0x2daee0ad, RZ ;  /* 0xd2511f5302027825 */ /* 0x000fe200078e00ff */
[----:B-1----:R-:W-:Y:S02]  /*131a0*/  FMNMX.FTZ R8, R8, R9, !PT ;  /* 0x0000000908087209 */ /* 0x002fe40007810000 */
[----:B--2---:R-:W-:Y:S01]  /*131b0*/  FMNMX.FTZ R0, R0, R5, !PT ;  /* 0x0000000500007209 */ /* 0x004fe20007810000 */
[----:B------:R-:W-:Y:S02]  /*131c0*/  IMAD.WIDE.U32 R4, R4, -0x2daee0ad, RZ ;  /* 0xd2511f5304047825 */ /* 0x000fe400078e00ff */
[----:B------:R-:W-:Y:S03]  /*131d0*/  SHFL.BFLY PT, R102, R8, 0x1, 0x1f ;  /* 0x0c201f0008667f89 */ /* 0x000fe600000e0000 */
[----:B------:R-:W-:Y:S01]  /*131e0*/  LOP3.LUT R5, R204, UR30, R5, 0x96, !PT ;  /* 0x0000001ecc057c12 */ /* 0x000fe2000f8e9605 */
[----:B------:R-:W1:Y:S01]  /*131f0*/  SHFL.BFLY PT, R103, R0, 0x1, 0x1f ;  /* 0x0c201f0000677f89 */ /* 0x000e6200000e0000 */
[----:B------:R-:W-:-:S03]  /*13200*/  LOP3.LUT R4, R4, UR29, R3, 0x96, !PT ;  /* 0x0000001d04047c12 */ /* 0x000fc6000f8e9603 */
[----:B------:R-:W-:-:S04]  /*13210*/  IMAD.WIDE.U32 R18, R5, -0x326172a9, RZ ;  /* 0xcd9e8d5705127825 */ /* 0x000fc800078e00ff */
[----:B------:R-:W-:Y:S01]  /*13220*/  IMAD.WIDE.U32 R4, R4, -0x326172a9, RZ ;  /* 0xcd9e8d5704047825 */ /* 0x000fe200078e00ff */
[----:B------:R-:W-:-:S04]  /*13230*/  LOP3.LUT R3, R238, UR10, R19, 0x96, !PT ;  /* 0x0000000aee037c12 */ /* 0x000fc8000f8e9613 */
[----:B------:R-:W-:Y:S01]  /*13240*/  LOP3.LUT R5, R18, UR7, R5, 0x96, !PT ;  /* 0x0000000712057c12 */ /* 0x000fe2000f8e9605 */
[----:B------:R-:W-:-:S04]  /*13250*/  IMAD.WIDE.U32 R42, R3, -0x2daee0ad, RZ ;  /* 0xd2511f53032a7825 */ /* 0x000fc800078e00ff */
[----:B------:R-:W-:Y:S01]  /*13260*/  IMAD.WIDE.U32 R198, R5, -0x2daee0ad, RZ ;  /* 0xd2511f5305c67825 */ /* 0x000fe200078e00ff */
[----:B------:R-:W-:Y:S02]  /*13270*/  LOP3.LUT R18, R2, UR28, R43, 0x96, !PT ;  /* 0x0000001c02127c12 */ /* 0x000fe4000f8e962b */
[----:B------:R-:W-:Y:S02]  /*13280*/  FMNMX3.FTZ R2, R236, R194, R191, !PT ;  /* 0x000000c2ec027276 */ /* 0x000fe400078100bf */
[----:B------:R-:W-:Y:S01]  /*13290*/  LOP3.LUT R3, R42, UR24, R199, 0x96, !PT ;  /* 0x000000182a037c12 */ /* 0x000fe2000f8e96c7 */
[----:B------:R-:W-:Y:S01]  /*132a0*/  IMAD.WIDE.U32 R18, R18, -0x326172a9, RZ ;  /* 0xcd9e8d5712127825 */ /* 0x000fe200078e00ff */
[----:B------:R-:W-:Y:S02]  /*132b0*/  FMNMX3.FTZ R2, R2, R190, R188, !PT ;  /* 0x000000be02027276 */ /* 0x000fe400078100bc */
[----:B-1----:R-:W-:Y:S01]  /*132c0*/  FMNMX.FTZ R103, R0, R103, !PT ;  /* 0x0000006700677209 */ /* 0x002fe20007810000 */
[----:B------:R-:W-:Y:S01]  /*132d0*/  IMAD.WIDE.U32 R196, R3, -0x326172a9, RZ ;  /* 0xcd9e8d5703c47825 */ /* 0x000fe200078e00ff */
[----:B------:R-:W-:-:S02]  /*132e0*/  FMNMX3.FTZ R0, R235, R192, R187, !PT ;  /* 0x000000c0eb007276 */ /* 0x000fc400078100bb */
[----:B------:R-:W-:Y:S01]  /*132f0*/  FMNMX3.FTZ R2, R2, R179, R174, !PT ;  /* 0x000000b302027276 */ /* 0x000fe200078100ae */
[----:B------:R-:W-:Y:S01]  /*13300*/  IMAD.MOV.U32 R5, RZ, RZ, R196 ;  /* 0x000000ffff057224 */ /* 0x000fe200078e00c4 */
        /* <DEDUP_REMOVED lines=10> */
[C---:B------:R-:W-:Y:S01]  /*133b0*/  FMUL.FTZ R3, R103.reuse, UR33 ;  /* 0x0000002167037c20 */ /* 0x040fe20008410000 */
[----:B------:R-:W-:-:S02]  /*133c0*/  FSETP.NEU.FTZ.AND P3, PT, R103, -INF , PT ;  /* 0xff8000006700780b */ /* 0x000fc40003f7d000 */
[----:B------:R-:W-:Y:S01]  /*133d0*/  FMNMX3.FTZ R2, R2, R14, R13, !PT ;  /* 0x0000000e02027276 */ /* 0x000fe2000781000d */
[----:B------:R-:W1:Y:S01]  /*133e0*/  SHFL.BFLY PT, R101, R0, 0x2, 0x1f ;  /* 0x0c401f0000657f89 */ /* 0x000e6200000e0000 */
[----:B------:R-:W-:Y:S02]  /*133f0*/  FSEL R3, R3, RZ, P3 ;  /* 0x000000ff03037208 */ /* 0x000fe40001800000 */
[----:B------:R-:W-:Y:S02]  /*13400*/  LOP3.LUT R43, R4, UR25, R19, 0x96, !PT ;  /* 0x00000019042b7c12 */ /* 0x000fe4000f8e9613 */
[----:B------:R-:W-:Y:S01]  /*13410*/  LOP3.LUT R19, R5, 0xff, RZ, 0xc0, !PT ;  /* 0x000000ff05137812 */ /* 0x000fe200078ec0ff */
[--C-:B------:R-:W-:Y:S01]  /*13420*/  FFMA.FTZ R4, R175, UR33, -R3.reuse ;  /* 0x00000021af047c23 */ /* 0x100fe20008010803 */
[----:B------:R-:W-:Y:S01]  /*13430*/  FFMA.FTZ R5, R62, UR33, -R3 ;  /* 0x000000213e057c23 */ /* 0x000fe20008010803 */
[----:B------:R-:W-:Y:S02]  /*13440*/  FMNMX3.FTZ R2, R2, R26, R27, !PT ;  /* 0x0000001a02027276 */ /* 0x000fe4000781001b */
[----:B------:R2:W-:Y:S01]  /*13450*/  MUFU.EX2 R201, R4 ;  /* 0x0000000400c97308 */ /* 0x0005e20000000800 */
[----:B------:R-:W-:-:S02]  /*13460*/  FMNMX.FTZ R102, R8, R102, !PT ;  /* 0x0000006608667209 */ /* 0x000fc40007810000 */
[----:B------:R-:W3:Y:S01]  /*13470*/  SHFL.BFLY PT, R9, R2, 0x2, 0x1f ;  /* 0x0c401f0002097f89 */ /* 0x000ee200000e0000 */
[----:B------:R-:W4:Y:S01]  /*13480*/  MUFU.EX2 R202, R5 ;  /* 0x0000000500ca7308 */ /* 0x000f220000000800 */
[----:B------:R-:W-:Y:S02]  /*13490*/  LOP3.LUT R18, R18, UR19, R197, 0x96, !PT ;  /* 0x0000001312127c12 */ /* 0x000fe4000f8e96c5 */
[----:B------:R-:W-:Y:S02]  /*134a0*/  FSETP.NEU.FTZ.AND P1, PT, R102, -INF , PT ;  /* 0xff8000006600780b */ /* 0x000fe40003f3d000 */
[----:B------:R-:W-:Y:S02]  /*134b0*/  ISETP.LE.U32.AND P4, PT, R19, UR6, PT ;  /* 0x0000000613007c0c */ /* 0x000fe4000bf83070 */
[----:B-1----:R-:W-:Y:S02]  /*134c0*/  FMNMX.FTZ R101, R0, R101, !PT ;  /* 0x0000006500657209 */ /* 0x002fe40007810000 */
[----:B--2---:R-:W-:-:S02]  /*134d0*/  LOP3.LUT R4, R18, 0xffff, RZ, 0xc0, !PT ;  /* 0x0000ffff12047812 */ /* 0x004fc400078ec0ff */
[----:B----4-:R-:W-:Y:S02]  /*134e0*/  F2FP.F16.F32.PACK_AB R0, R202, R201 ;  /* 0x000000c9ca00723e */ /* 0x010fe400000000ff */
[----:B------:R-:W-:Y:S02]  /*134f0*/  LOP3.LUT R5, R18, 0xff, RZ, 0xc0, !PT ;  /* 0x000000ff12057812 */ /* 0x000fe400078ec0ff */
[C---:B------:R-:W-:Y:S02]  /*13500*/  PRMT R42, R0.reuse, 0x7610, R42 ;  /* 0x00007610002a7816 */ /* 0x040fe4000000002a */
[----:B------:R-:W-:Y:S01]  /*13510*/  PRMT R41, R0, 0x7632, R41 ;  /* 0x0000763200297816 */ /* 0x000fe20000000029 */
[----:B------:R-:W-:Y:S01]  /*13520*/  FMUL.FTZ R0, R102, UR33 ;  /* 0x0000002166007c20 */ /* 0x000fe20008410000 */
[----:B------:R-:W-:Y:S02]  /*13530*/  SHF.R.U32.HI R4, RZ, 0x8, R4 ;  /* 0x00000008ff047819 */ /* 0x000fe40000011604 */
[----:B---3--:R-:W-:-:S02]  /*13540*/  FMNMX.FTZ R2, R2, R9, !PT ;  /* 0x0000000902027209 */ /* 0x008fc40007810000 */
[----:B------:R-:W-:Y:S01]  /*13550*/  FSEL R0, R0, RZ, P1 ;  /* 0x000000ff00007208 */ /* 0x000fe20000800000 */
[----:B------:R-:W1:Y:S01]  /*13560*/  SHFL.BFLY PT, R9, R101, 0x1, 0x1f ;  /* 0x0c201f0065097f89 */ /* 0x000e6200000e0000 */
[----:B------:R-:W-:Y:S02]  /*13570*/  ISETP.LE.U32.AND P5, PT, R5, UR6, PT ;  /* 0x0000000605007c0c */ /* 0x000fe4000bfa3070 */
[----:B------:R-:W-:Y:S01]  /*13580*/  LOP3.LUT R4, R4, 0xffff, RZ, 0xc0, !PT ;  /* 0x0000ffff04047812 */ /* 0x000fe200078ec0ff */
[--C-:B------:R-:W-:Y:S01]  /*13590*/  FFMA.FTZ R8, R183, UR33, -R0.reuse ;  /* 0x00000021b7087c23 */ /* 0x100fe20008010800 */
[----:B------:R-:W2:Y:S01]  /*135a0*/  SHFL.BFLY PT, R100, R2, 0x1, 0x1f ;  /* 0x0c201f0002647f89 */ /* 0x000ea200000e0000 */
[--C-:B------:R-:W-:Y:S01]  /*135b0*/  FFMA.FTZ R5, R180, UR33, -R0.reuse ;  /* 0x00000021b4057c23 */ /* 0x100fe20008010800 */
[----:B------:R-:W-:Y:S01]  /*135c0*/  ISETP.LE.U32.AND P2, PT, R4, UR6, PT ;  /* 0x0000000604007c0c */ /* 0x000fe2000bf43070 */
[----:B------:R-:W-:Y:S01]  /*135d0*/  FFMA.FTZ R19, R182, UR33, -R0 ;  /* 0x00000021b6137c23 */ /* 0x000fe20008010800 */
[----:B------:R-:W-:Y:S01]  /*135e0*/  PRMT R4, R18, 0x7632, R4 ;  /* 0x0000763212047816 */ /* 0x000fe20000000004 */
[----:B------:R-:W-:Y:S01]  /*135f0*/  MUFU.EX2 R8, R8 ;  /* 0x0000000800087308 */ /* 0x000fe20000000800 */
[--C-:B------:R-:W-:Y:S01]  /*13600*/  FFMA.FTZ R31, R176, UR33, -R0.reuse ;  /* 0x00000021b01f7c23 */ /* 0x100fe20008010800 */
[--C-:B------:R-:W-:Y:S01]  /*13610*/  FFMA.FTZ R172, R172, UR33, -R0.reuse ;  /* 0x00000021acac7c23 */ /* 0x100fe20008010800 */
[----:B------:R-:W-:Y:S01]  /*13620*/  LOP3.LUT R4, R4, 0xff, RZ, 0xc0, !PT ;  /* 0x000000ff04047812 */ /* 0x000fe200078ec0ff */
[----:B------:R-:W3:Y:S01]  /*13630*/  MUFU.EX2 R197, R5 ;  /* 0x0000000500c57308 */ /* 0x000ee20000000800 */
[--C-:B------:R-:W-:Y:S01]  /*13640*/  FFMA.FTZ R66, R66, UR33, -R0.reuse ;  /* 0x0000002142427c23 */ /* 0x100fe20008010800 */
[--C-:B------:R-:W-:Y:S01]  /*13650*/  FFMA.FTZ R63, R63, UR33, -R0.reuse ;  /* 0x000000213f3f7c23 */ /* 0x100fe20008010800 */
[----:B------:R-:W-:Y:S01]  /*13660*/  ISETP.LE.U32.AND P0, PT, R4, UR6, PT ;  /* 0x0000000604007c0c */ /* 0x000fe2000bf03070 */
        /* <DEDUP_REMOVED lines=9> */
[----:B------:R-:W-:Y:S01]  /*13700*/  @!P5 HADD2 R46, -R42.H0_H0, -RZ.H0_H0 ;  /* 0xa00000ff2a2ed230 */ /* 0x000fe20000000900 */
[----:B---3--:R-:W-:Y:S01]  /*13710*/  F2FP.F16.F32.PACK_AB R0, R197, R8 ;  /* 0x00000008c500723e */ /* 0x008fe200000000ff */
[----:B------:R-:W-:Y:S01]  /*13720*/  @!P2 HADD2 R47, -R41.H0_H0, -RZ.H0_H0 ;  /* 0xa00000ff292fa230 */ /* 0x000fe20000000900 */
[----:B-1----:R-:W-:-:S02]  /*13730*/  FMNMX.FTZ R101, R101, R9, !PT ;  /* 0x0000000965657209 */ /* 0x002fc40007810000 */
[----:B------:R-:W-:Y:S02]  /*13740*/  PRMT R35, R0, 0x7610, R35 ;  /* 0x0000761000237816 */ /* 0x000fe40000000023 */
[----:B--2---:R-:W-:Y:S01]  /*13750*/  FMNMX.FTZ R100, R2, R100, !PT ;  /* 0x0000006402647209 */ /* 0x004fe20007810000 */
[----:B------:R-:W-:Y:S01]  /*13760*/  FMUL.FTZ R2, R101, UR33 ;  /* 0x0000002165027c20 */ /* 0x000fe20008410000 */
[----:B------:R-:W-:Y:S01]  /*13770*/  PRMT R34, R0, 0x7632, R34 ;  /* 0x0000763200227816 */ /* 0x000fe20000000022 */
[----:B------:R-:W-:Y:S01]  /*13780*/  @!P0 HADD2 R11, -R35.H0_H0, -RZ.H0_H0 ;  /* 0xa00000ff230b8230 */ /* 0x000fe20000000900 */
[----:B------:R-:W-:Y:S01]  /*13790*/  PRMT R213, R42, 0x5410, R41 ;  /* 0x000054102ad57816 */ /* 0x000fe20000000029 */
[----:B------:R-:W-:Y:S01]  /*137a0*/  FMUL.FTZ R4, R100, UR33 ;  /* 0x0000002164047c20 */ /* 0x000fe20008410000 */
[----:B------:R-:W-:Y:S01]  /*137b0*/  @!P5 PRMT R42, R46, 0x5410, RZ ;  /* 0x000054102e2ad816 */ /* 0x000fe200000000ff */
[----:B------:R-:W-:Y:S01]  /*137c0*/  IMAD.MOV.U32 R46, RZ, RZ, R204 ;  /* 0x000000ffff2e7224 */ /* 0x000fe200078e00cc */
[----:B------:R-:W-:-:S02]  /*137d0*/  @!P2 PRMT R41, R47, 0x5410, RZ ;  /* 0x000054102f29a816 */ /* 0x000fc400000000ff */
[----:B------:R-:W-:Y:S01]  /*137e0*/  SHF.R.U32.HI R0, RZ, 0x18, R18 ;  /* 0x00000018ff007819 */ /* 0x000fe20000011612 */
[----:B------:R-:W-:Y:S01]  /*137f0*/  STL [R1+0x1a8], R42 ;  /* 0x0001a82a01007387 */ /* 0x000fe20000100800 */
[----:B------:R-:W-:Y:S02]  /*13800*/  FSETP.NEU.FTZ.AND P2, PT, R101, -INF , PT ;  /* 0xff8000006500780b */ /* 0x000fe40003f5d000 */
[----:B------:R-:W-:Y:S01]  /*13810*/  FSETP.NEU.FTZ.AND P5, PT, R100, -INF , PT ;  /* 0xff8000006400780b */ /* 0x000fe20003fbd000 */
[----:B------:R1:W-:Y:S01]  /*13820*/  STL [R1+0x1ac], R41 ;  /* 0x0001ac2901007387 */ /* 0x0003e20000100800 */
[----:B------:R-:W-:Y:S02]  /*13830*/  PRMT R215, R35, 0x5410, R34 ;  /* 0x0000541023d77816 */ /* 0x000fe40000000022 */
[----:B------:R-:W-:Y:S01]  /*13840*/  @!P0 PRMT R35, R11, 0x5410, RZ ;  /* 0x000054100b238816 */ /* 0x000fe200000000ff */
[----:B------:R-:W-:Y:S01]  /*13850*/  STL [R1+0x1b4], R18 ;  /* 0x0001b41201007387 */ /* 0x000fe20000100800 */
[----:B------:R-:W-:-:S02]  /*13860*/  ISETP.LE.U32.AND P0, PT, R0, UR6, PT ;  /* 0x0000000600007c0c */ /* 0x000fc4000bf03070 */
[----:B------:R-:W-:Y:S02]  /*13870*/  FSEL R2, R2, RZ, P2 ;  /* 0x000000ff02027208 */ /* 0x000fe40001000000 */
[----:B------:R-:W-:Y:S02]  /*13880*/  FSEL R0, R4, RZ, P5 ;  /* 0x000000ff04007208 */ /* 0x000fe40002800000 */
[----:B------:R-:W-:Y:S01]  /*13890*/  MOV R47, R205 ;  /* 0x000000cd002f7202 */ /* 0x000fe20000000f00 */
[--C-:B------:R-:W-:Y:S01]  /*138a0*/  FFMA.FTZ R227, R40, UR33, -R2.reuse ;  /* 0x0000002128e37c23 */ /* 0x100fe20008010802 */
[----:B------:R-:W-:Y:S01]  /*138b0*/  FFMA.FTZ R38, R36, UR33, -R2 ;  /* 0x0000002124267c23 */ /* 0x000fe20008010802 */
[--C-:B------:R-:W-:Y:S01]  /*138c0*/  FFMA.FTZ R226, R60, UR33, -R0.reuse ;  /* 0x000000213ce27c23 */ /* 0x100fe20008010800 */
[----:B------:R-:W-:Y:S01]  /*138d0*/  FFMA.FTZ R39, R23, UR33, -R0 ;  /* 0x0000002117277c23 */ /* 0x000fe20008010800 */
[--C-:B------:R-:W-:Y:S01]  /*138e0*/  FFMA.FTZ R194, R194, UR33, -R2.reuse ;  /* 0x00000021c2c27c23 */ /* 0x100fe20008010802 */
[--C-:B------:R-:W-:Y:S01]  /*138f0*/  FFMA.FTZ R191, R191, UR33, -R2.reuse ;  /* 0x00000021bfbf7c23 */ /* 0x100fe20008010802 */
[--C-:B------:R-:W-:Y:S01]  /*13900*/  FFMA.FTZ R190, R190, UR33, -R2.reuse ;  /* 0x00000021bebe7c23 */ /* 0x100fe20008010802 */
[----:B------:R-:W-:Y:S01]  /*13910*/  STL.64 [R1+0x1b8], R226 ;  /* 0x0001b8e201007387 */ /* 0x000fe20000100a00 */
[--C-:B------:R-:W-:Y:S01]  /*13920*/  FFMA.FTZ R188, R188, UR33, -R2.reuse ;  /* 0x00000021bcbc7c23 */ /* 0x100fe20008010802 */
[--C-:B------:R-:W-:Y:S01]  /*13930*/  FFMA.FTZ R179, R179, UR33, -R2.reuse ;  /* 0x00000021b3b37c23 */ /* 0x100fe20008010802 */
[--C-:B------:R-:W-:Y:S01]  /*13940*/  FFMA.FTZ R174, R174, UR33, -R2.reuse ;  /* 0x00000021aeae7c23 */ /* 0x100fe20008010802 */
[----:B------:R2:W-:Y:S01]  /*13950*/  STL.64 [R1+0x1c0], R38 ;  /* 0x0001c02601007387 */ /* 0x0005e20000100a00 */
[--C-:B------:R-:W-:Y:S01]  /*13960*/  FFMA.FTZ R206, R107, UR33, -R2.reuse ;  /* 0x000000216bce7c23 */ /* 0x100fe20008010802 */
[--C-:B------:R-:W-:Y:S01]  /*13970*/  FFMA.FTZ R205, R67, UR33, -R2.reuse ;  /* 0x0000002143cd7c23 */ /* 0x100fe20008010802 */
[--C-:B------:R-:W-:Y:S01]  /*13980*/  FFMA.FTZ R224, R61, UR33, -R2.reuse ;  /* 0x000000213de07c23 */ /* 0x100fe20008010802 */
[----:B------:R-:W3:Y:S01]  /*13990*/  LDL.LU R233, [R1+0x14c] ;  /* 0x00014c0001e97983 */ /* 0x000ee20000300800 */
[--C-:B------:R-:W-:Y:S01]  /*139a0*/  FFMA.FTZ R207, R50, UR33, -R2.reuse ;  /* 0x0000002132cf7c23 */ /* 0x100fe20008010802 */
[--C-:B------:R-:W-:Y:S01]  /*139b0*/  FFMA.FTZ R229, R17, UR33, -R2.reuse ;  /* 0x0000002111e57c23 */ /* 0x100fe20008010802 */
[--C-:B------:R-:W-:Y:S01]  /*139c0*/  FFMA.FTZ R212, R16, UR33, -R2.reuse ;  /* 0x0000002110d47c23 */ /* 0x100fe20008010802 */
[----:B------:R-:W4:Y:S01]  /*139d0*/  LDL.LU R214, [R1+0x148] ;  /* 0x0001480001d67983 */ /* 0x000f220000300800 */
[--C-:B------:R-:W-:Y:S01]  /*139e0*/  FFMA.FTZ R230, R24, UR33, -R2.reuse ;  /* 0x0000002118e67c23 */ /* 0x100fe20008010802 */
[----:B------:R-:W-:Y:S01]  /*139f0*/  FFMA.FTZ R209, R25, UR33, -R2 ;  /* 0x0000002119d17c23 */ /* 0x000fe20008010802 */
        /* <DEDUP_REMOVED lines=12> */
[--C-:B-1----:R-:W-:Y:S01]  /*13ac0*/  FFMA.FTZ R41, R26, UR33, -R0.reuse ;  /* 0x000000211a297c23 */ /* 0x102fe20008010800 */
[----:B------:R-:W-:Y:S01]  /*13ad0*/  FFMA.FTZ R42, R27, UR33, -R0 ;  /* 0x000000211b2a7c23 */ /* 0x000fe20008010800 */
[--C-:B------:R-:W-:Y:S01]  /*13ae0*/  FFMA.FTZ R2, R193, UR33, -R3.reuse ;  /* 0x00000021c1027c23 */ /* 0x100fe20008010803 */
[----:B------:R-:W-:Y:S01]  /*13af0*/  FFMA.FTZ R0, R186, UR33, -R3 ;  /* 0x00000021ba007c23 */ /* 0x000fe20008010803 */
[----:B--2---:R-:W-:-:S02]  /*13b00*/  IMAD.MOV.U32 R38, RZ, RZ, R46 ;  /* 0x000000ffff267224 */ /* 0x004fc400078e002e */
[----:B------:R-:W-:Y:S02]  /*13b10*/  @!P0 HADD2 R10, -R34.H0_H0, -RZ.H0_H0 ;  /* 0xa00000ff220a8230 */ /* 0x000fe40000000900 */
[----:B------:R-:W-:Y:S01]  /*13b20*/  IMAD.MOV.U32 R39, RZ, RZ, R47 ;  /* 0x000000ffff277224 */ /* 0x000fe200078e002f */
[----:B------:R-:W-:Y:S04]  /*13b30*/  MUFU.EX2 R46, R2 ;  /* 0x00000002002e7308 */ /* 0x000fe80000000800 */
[----:B------:R-:W1:Y:S01]  /*13b40*/  MUFU.EX2 R47, R0 ;  /* 0x00000000002f7308 */ /* 0x000e620000000800 */
[----:B------:R-:W-:Y:S01]  /*13b50*/  IMAD.WIDE.U32 R16, R43, -0x2daee0ad, RZ ;  /* 0xd2511f532b107825 */ /* 0x000fe200078e00ff */
[----:B-1----:R-:W-:-:S04]  /*13b60*/  F2FP.F16.F32.PACK_AB R0, R47, R46 ;  /* 0x0000002e2f00723e */ /* 0x002fc800000000ff */
[C---:B------:R-:W-:Y:S02]  /*13b70*/  PRMT R25, R0.reuse, 0x7610, R25 ;  /* 0x0000761000197816 */ /* 0x040fe40000000019 */
[----:B------:R-:W-:Y:S01]  /*13b80*/  PRMT R24, R0, 0x7632, R24 ;  /* 0x0000763200187816 */ /* 0x000fe20000000018 */
[----:B------:R-:W-:Y:S02]  /*13b90*/  IMAD.MOV.U32 R0, RZ, RZ, R16 ;  /* 0x000000ffff007224 */ /* 0x000fe400078e0010 */
[----:B------:R-:W-:Y:S01]  /*13ba0*/  @!P4 HADD2 R14, -R25.H0_H0, -RZ.H0_H0 ;  /* 0xa00000ff190ec230 */ /* 0x000fe20000000900 */
[----:B------:R-:W-:Y:S02]  /*13bb0*/  PRMT R2, R196, 0x7771, RZ ;  /* 0x00007771c4027816 */ /* 0x000fe400000000ff */
[----:B------:R-:W-:Y:S02]  /*13bc0*/  LOP3.LUT R0, R0, 0xff, RZ, 0xc0, !PT ;  /* 0x000000ff00007812 */ /* 0x000fe400078ec0ff */
[----:B------:R-:W-:-:S02]  /*13bd0*/  PRMT R231, R25, 0x5410, R24 ;  /* 0x0000541019e77816 */ /* 0x000fc40000000018 */
[----:B------:R-:W-:Y:S02]  /*13be0*/  @!P4 PRMT R25, R14, 0x5410, RZ ;  /* 0x000054100e19c816 */ /* 0x000fe400000000ff */
[----:B------:R-:W-:Y:S02]  /*13bf0*/  ISETP.LE.U32.AND P4, PT, R0, UR6, PT ;  /* 0x0000000600007c0c */ /* 0x000fe4000bf83070 */
[----:B------:R-:W-:Y:S02]  /*13c00*/  @!P0 PRMT R34, R10, 0x5410, RZ ;  /* 0x000054100a228816 */ /* 0x000fe400000000ff */
[----:B------:R-:W-:Y:S02]  /*13c10*/  FSEL R0, R102, RZ, P1 ;  /* 0x000000ff66007208 */ /* 0x000fe40000800000 */
[----:B------:R-:W-:Y:S02]  /*13c20*/  ISETP.GT.U32.AND P0, PT, R2, UR6, PT ;  /* 0x0000000602007c0c */ /* 0x000fe4000bf04070 */
[----:B------:R-:W-:Y:S01]  /*13c30*/  FSEL R2, R103, RZ, P3 ;  /* 0x000000ff67027208 */ /* 0x000fe20001800000 */
[----:B------:R-:W-:Y:S01]  /*13c40*/  FADD.FTZ R0, R237, -R0 ;  /* 0x80000000ed007221 */ /* 0x000fe20000010000 */
[--C-:B------:R-:W-:Y:S01]  /*13c50*/  FFMA.FTZ R9, R185, UR33, -R3.reuse ;  /* 0x00000021b9097c23 */ /* 0x100fe20008010803 */
[--C-:B------:R-:W-:Y:S01]  /*13c60*/  FFMA.FTZ R10, R181, UR33, -R3.reuse ;  /* 0x00000021b50a7c23 */ /* 0x100fe20008010803 */
[--C-:B------:R-:W-:Y:S01]  /*13c70*/  FFMA.FTZ R12, R177, UR33, -R3.reuse ;  /* 0x00000021b10c7c23 */ /* 0x100fe20008010803 */
[----:B------:R-:W-:Y:S01]  /*13c80*/  FADD.FTZ R2, R234, -R2 ;  /* 0x80000002ea027221 */ /* 0x000fe20000010000 */
        /* <DEDUP_REMOVED lines=9> */
[----:B------:R-:W-:Y:S01]  /*13d20*/  FMUL.FTZ R3, R0, UR33 ;  /* 0x0000002100037c20 */ /* 0x000fe20008410000 */
[----:B------:R-:W-:Y:S01]  /*13d30*/  MUFU.EX2 R19, R19 ;  /* 0x0000001300137308 */ /* 0x000fe20000000800 */
[----:B------:R-:W-:Y:S01]  /*13d40*/  PRMT R0, R196, 0x7772, RZ ;  /* 0x00007772c4007816 */ /* 0x000fe200000000ff */
[----:B------:R-:W-:Y:S01]  /*13d50*/  FMUL.FTZ R2, R2, UR33 ;  /* 0x0000002102027c20 */ /* 0x000fe20008410000 */
[----:B------:R-:W-:Y:S01]  /*13d60*/  LOP3.LUT R30, R198, UR13, R17, 0x96, !PT ;  /* 0x0000000dc61e7c12 */ /* 0x000fe2000f8e9611 */
[----:B------:R-:W1:Y:S01]  /*13d70*/  MUFU.EX2 R31, R31 ;  /* 0x0000001f001f7308 */ /* 0x000e620000000800 */
[----:B------:R-:W-:Y:S01]  /*13d80*/  @P0 HADD2 R13, -R24.H0_H0, -RZ.H0_H0 ;  /* 0xa00000ff180d0230 */ /* 0x000fe20000000900 */
[----:B------:R-:W-:-:S02]  /*13d90*/  ISETP.GT.U32.AND P3, PT, R0, UR6, PT ;  /* 0x0000000600007c0c */ /* 0x000fc4000bf64070 */
[----:B------:R-:W-:Y:S01]  /*13da0*/  PRMT R0, R30, 0x7632, R0 ;  /* 0x000076321e007816 */ /* 0x000fe20000000000 */
[----:B------:R2:W-:Y:S01]  /*13db0*/  MUFU.EX2 R4, R2 ;  /* 0x0000000200047308 */ /* 0x0005e20000000800 */
[----:B------:R-:W-:Y:S02]  /*13dc0*/  @P0 PRMT R24, R13, 0x5410, RZ ;  /* 0x000054100d180816 */ /* 0x000fe400000000ff */
[----:B------:R-:W-:-:S04]  /*13dd0*/  LOP3.LUT R0, R0, 0xff, RZ, 0xc0, !PT ;  /* 0x000000ff00007812 */ /* 0x000fc800078ec0ff */
[----:B------:R-:W-:Y:S02]  /*13de0*/  ISETP.LE.U32.AND P1, PT, R0, UR6, PT ;  /* 0x0000000600007c0c */ /* 0x000fe4000bf23070 */
[----:B--2---:R-:W-:-:S04]  /*13df0*/  PRMT R2, R196, 0x7773, RZ ;  /* 0x00007773c4027816 */ /* 0x004fc800000000ff */
[----:B------:R-:W-:Y:S02]  /*13e00*/  ISETP.GT.U32.AND P0, PT, R2, UR6, PT ;  /* 0x0000000602007c0c */ /* 0x000fe4000bf04070 */
[----:B-1----:R-:W-:Y:S01]  /*13e10*/  F2FP.F16.F32.PACK_AB R0, R31, R19 ;  /* 0x000000131f00723e */ /* 0x002fe200000000ff */
[----:B------:R-:W-:Y:S03]  /*13e20*/  MUFU.EX2 R9, R9 ;  /* 0x0000000900097308 */ /* 0x000fe60000000800 */
[C---:B------:R-:W-:Y:S01]  /*13e30*/  PRMT R226, R0.reuse, 0x7632, R226 ;  /* 0x0000763200e27816 */ /* 0x040fe200000000e2 */
[----:B------:R-:W1:Y:S01]  /*13e40*/  MUFU.EX2 R10, R10 ;  /* 0x0000000a000a7308 */ /* 0x000e620000000800 */
[----:B------:R-:W-:Y:S02]  /*13e50*/  PRMT R23, R0, 0x7610, R23 ;  /* 0x0000761000177816 */ /* 0x000fe40000000017 */
[----:B------:R-:W-:-:S03]  /*13e60*/  LOP3.LUT R0, R30, 0xffff, RZ, 0xc0, !PT ;  /* 0x0000ffff1e007812 */ /* 0x000fc600078ec0ff */
[----:B------:R-:W-:Y:S01]  /*13e70*/  @P0 HADD2 R15, -R226.H0_H0, -RZ.H0_H0 ;  /* 0xa00000ffe20f0230 */ /* 0x000fe20000000900 */
[----:B------:R-:W-:Y:S01]  /*13e80*/  SHF.R.U32.HI R0, RZ, 0x8, R0 ;  /* 0x00000008ff007819 */ /* 0x000fe20000011600 */
[----:B------:R-:W-:Y:S01]  /*13e90*/  @P3 HADD2 R20, -R23.H0_H0, -RZ.H0_H0 ;  /* 0xa00000ff17143230 */ /* 0x000fe20000000900 */
[----:B------:R-:W-:Y:S02]  /*13ea0*/  LOP3.LUT R2, R30, 0xff, RZ, 0xc0, !PT ;  /* 0x000000ff1e027812 */ /* 0x000fe400078ec0ff */
[----:B------:R-:W-:Y:S02]  /*13eb0*/  PRMT R198, R23, 0x5410, R226 ;  /* 0x0000541017c67816 */ /* 0x000fe400000000e2 */
[----:B------:R-:W-:Y:S02]  /*13ec0*/  @P0 PRMT R226, R15, 0x5410, RZ ;  /* 0x000054100fe20816 */ /* 0x000fe400000000ff */
[----:B------:R-:W-:Y:S02]  /*13ed0*/  LOP3.LUT R0, R0, 0xffff, RZ, 0xc0, !PT ;  /* 0x0000ffff00007812 */ /* 0x000fe400078ec0ff */
[----:B------:R-:W-:-:S02]  /*13ee0*/  ISETP.LE.U32.AND P0, PT, R2, UR6, PT ;  /* 0x0000000602007c0c */ /* 0x000fc4000bf03070 */
[----:B------:R-:W-:Y:S02]  /*13ef0*/  @P3 PRMT R23, R20, 0x5410, RZ ;  /* 0x0000541014173816 */ /* 0x000fe400000000ff */
[----:B------:R-:W-:Y:S02]  /*13f00*/  ISETP.LE.U32.AND P3, PT, R0, UR6, PT ;  /* 0x0000000600007c0c */ /* 0x000fe4000bf63070 */
[----:B-1----:R-:W-:Y:S01]  /*13f10*/  F2FP.F16.F32.PACK_AB R0, R10, R9 ;  /* 0x000000090a00723e */ /* 0x002fe200000000ff */
[----:B------:R-:W-:Y:S04]  /*13f20*/  MUFU.EX2 R172, R172 ;  /* 0x000000ac00ac7308 */ /* 0x000fe80000000800 */
[----:B------:R-:W1:Y:S01]  /*13f30*/  MUFU.EX2 R66, R66 ;  /* 0x0000004200427308 */ /* 0x000e620000000800 */
[----:B------:R-:W-:-:S03]  /*13f40*/  PRMT R18, R0, 0x7610, R18 ;  /* 0x0000761000127816 */ /* 0x000fc60000000012 */
[----:B------:R-:W3:Y:S01]  /*13f50*/  MUFU.EX2 R3, R3 ;  /* 0x0000000300037308 */ /* 0x000ee20000000800 */
[----:B------:R-:W-:Y:S01]  /*13f60*/  PRMT R217, R0, 0x7632, R217 ;  /* 0x0000763200d97816 */ /* 0x000fe200000000d9 */
[----:B------:R-:W-:Y:S01]  /*13f70*/  @!P0 HADD2 R21, -R18.H0_H0, -RZ.H0_H0 ;  /* 0xa00000ff12158230 */ /* 0x000fe20000000900 */
[----:B------:R-:W-:-:S03]  /*13f80*/  SHF.R.U32.HI R0, RZ, 0x18, R30 ;  /* 0x00000018ff007819 */ /* 0x000fc6000001161e */
[----:B------:R-:W-:Y:S01]  /*13f90*/  @!P3 HADD2 R28, -R217.H0_H0, -RZ.H0_H0 ;  /* 0xa00000ffd91cb230 */ /* 0x000fe20000000900 */
[----:B------:R-:W-:Y:S04]  /*13fa0*/  STL.64 [R1+0x1c8], R34 ;  /* 0x0001c82201007387 */ /* 0x000fe80000100a00 */
[----:B------:R-:W-:Y:S04]  /*13fb0*/  STL [R1+0x188], R102 ;  /* 0x0001886601007387 */ /* 0x000fe80000100800 */
[----:B------:R2:W-:Y:S01]  /*13fc0*/  STL [R1+0x18c], R103 ;  /* 0x00018c6701007387 */ /* 0x0005e20000100800 */
[----:B------:R-:W-:-:S02]  /*13fd0*/  IMAD.MOV.U32 R14, RZ, RZ, R92 ;  /* 0x000000ffff0e7224 */ /* 0x000fc400078e005c */
[----:B------:R-:W-:Y:S02]  /*13fe0*/  IMAD.MOV.U32 R15, RZ, RZ, R93 ;  /* 0x000000ffff0f7224 */ /* 0x000fe400078e005d */
[----:B------:R-:W2:Y:S01]  /*13ff0*/  LDL.LU.64 R92, [R1+0x1d0] ;  /* 0x0001d000015c7983 */ /* 0x000ea20000300a00 */
[----:B----4-:R-:W-:Y:S01]  /*14000*/  FFMA.FTZ R5, R214, R4, R201 ;  /* 0x00000004d6057223 */ /* 0x010fe200000100c9 */
[----:B------:R-:W-:Y:S02]  /*14010*/  PRMT R201, R18, 0x5410, R217 ;  /* 0x0000541012c97816 */ /* 0x000fe400000000d9 */
[----:B------:R-:W-:Y:S02]  /*14020*/  @!P0 PRMT R18, R21, 0x5410, RZ ;  /* 0x0000541015128816 */ /* 0x000fe400000000ff */
[----:B------:R-:W-:Y:S02]  /*14030*/  ISETP.LE.U32.AND P0, PT, R0, UR6, PT ;  /* 0x0000000600007c0c */ /* 0x000fe4000bf03070 */
[----:B-1----:R-:W-:Y:S01]  /*14040*/  F2FP.F16.F32.PACK_AB R0, R66, R172 ;  /* 0x000000ac4200723e */ /* 0x002fe200000000ff */
[----:B---3--:R-:W-:Y:S01]  /*14050*/  FFMA.FTZ R8, R233, R3, R8 ;  /* 0x00000003e9087223 */ /* 0x008fe20000010008 */
[----:B------:R-:W-:-:S02]  /*14060*/  @!P3 PRMT R217, R28, 0x5410, RZ ;  /* 0x000054101cd9b816 */ /* 0x000fc400000000ff */
[C---:B------:R-:W-:Y:S01]  /*14070*/  PRMT R223, R0.reuse, 0x7610, R223 ;  /* 0x0000761000df7816 */ /* 0x040fe200000000df */
[----:B------:R-:W-:Y:S01]  /*14080*/  FADD.FTZ R8, R197, R8 ;  /* 0x00000008c5087221 */ /* 0x000fe20000010000 */
[----:B------:R-:W-:Y:S01]  /*14090*/  PRMT R211, R0, 0x7632, R211 ;  /* 0x0000763200d37816 */ /* 0x000fe200000000d3 */
[----:B------:R-:W-:Y:S01]  /*140a0*/  MUFU.EX2 R28, R63 ;  /* 0x0000003f001c7308 */ /* 0x000fe20000000800 */
[----:B------:R-:W-:Y:S01]  /*140b0*/  PRMT R0, R16, 0x7771, RZ ;  /* 0x0000777110007816 */ /* 0x000fe200000000ff */
[----:B------:R-:W-:Y:S02]  /*140c0*/  @!P1 HADD2 R27, -R223.H0_H0, -RZ.H0_H0 ;  /* 0xa00000ffdf1b9230 */ /* 0x000fe40000000900 */
[----:B------:R-:W1:Y:S01]  /*140d0*/  MUFU.EX2 R197, R44 ;  /* 0x0000002c00c57308 */ /* 0x000e620000000800 */
[----:B------:R-:W-:Y:S02]  /*140e0*/  ISETP.GT.U32.AND P3, PT, R0, UR6, PT ;  /* 0x0000000600007c0c */ /* 0x000fe4000bf64070 */
[----:B------:R-:W-:Y:S01]  /*140f0*/  PRMT R0, R16, 0x7772, RZ ;  /* 0x0000777210007816 */ /* 0x000fe200000000ff */
[----:B------:R-:W-:Y:S01]  /*14100*/  @!P0 HADD2 R26, -R211.H0_H0, -RZ.H0_H0 ;  /* 0xa00000ffd31a8230 */ /* 0x000fe20000000900 */
[----:B--2---:R-:W-:-:S02]  /*14110*/  PRMT R103, R223, 0x5410, R211 ;  /* 0x00005410df677816 */ /* 0x004fc400000000d3 */
[----:B------:R-:W-:Y:S02]  /*14120*/  @!P1 PRMT R223, R27, 0x5410, RZ ;  /* 0x000054101bdf9816 */ /* 0x000fe400000000ff */
[----:B------:R-:W-:Y:S02]  /*14130*/  ISETP.GT.U32.AND P1, PT, R0, UR6, PT ;  /* 0x0000000600007c0c */ /* 0x000fe4000bf24070 */
[----:B------:R-:W-:Y:S02]  /*14140*/  PRMT R0, R16, 0x7773, RZ ;  /* 0x0000777310007816 */ /* 0x000fe400000000ff */
[----:B------:R-:W-:Y:S02]  /*14150*/  @!P0 PRMT R211, R26, 0x5410, RZ ;  /* 0x000054101ad38816 */ /* 0x000fe400000000ff */
[----:B------:R-:W-:Y:S02]  /*14160*/  ISETP.GT.U32.AND P0, PT, R0, UR6, PT ;  /* 0x0000000600007c0c */ /* 0x000fe4000bf04070 */
[----:B-1----:R-:W-:-:S04]  /*14170*/  F2FP.F16.F32.PACK_AB R0, R197, R28 ;  /* 0x0000001cc500723e */ /* 0x002fc800000000ff */
[C---:B------:R-:W-:Y:S02]  /*14180*/  PRMT R252, R0.reuse, 0x7610, R252 ;  /* 0x0000761000fc7816 */ /* 0x040fe400000000fc */
[----:B------:R-:W-:-:S03]  /*14190*/  PRMT R227, R0, 0x7632, R227 ;  /* 0x0000763200e37816 */ /* 0x000fc600000000e3 */
[----:B------:R-:W-:Y:S02]  /*141a0*/  @P1 HADD2 R40, -R252.H0_H0, -RZ.H0_H0 ;  /* 0xa00000fffc281230 */ /* 0x000fe40000000900 */
[----:B------:R-:W-:Y:S01]  /*141b0*/  FADD.FTZ R5, R202, R5 ;  /* 0x00000005ca057221 */ /* 0x000fe20000010000 */
[----:B------:R-:W-:Y:S02]  /*141c0*/  PRMT R202, R252, 0x5410, R227 ;  /* 0x00005410fcca7816 */ /* 0x000fe400000000e3 */
[----:B------:R-:W-:-:S05]  /*141d0*/  @P1 PRMT R252, R40, 0x5410, RZ ;  /* 0x0000541028fc1816 */ /* 0x000fca00000000ff */
[----:B------:R1:W-:Y:S04]  /*141e0*/  STL [R1+0x190], R252 ;  /* 0x000190fc01007387 */ /* 0x0003e80000100800 */
[----:B------:R-:W2:Y:S04]  /*141f0*/  LDL.LU R234, [R1+0x150] ;  /* 0x0001500001ea7983 */ /* 0x000ea80000300800 */
[----:B------:R-:W3:Y:S01]  /*14200*/  LDL.LU R233, [R1+0x154] ;  /* 0x0001540001e97983 */ /* 0x000ee20000300800 */
[----:B------:R-:W4:Y:S01]  /*14210*/  S2R R214, SR_TID.X ;  /* 0x0000000000d67919 */ /* 0x000f220000002100 */
[----:B------:R-:W1:Y:S01]  /*14220*/  S2R R14, SR_CTAID.X ;  /* 0x00000000000e7919 */ /* 0x000e620000002500 */
[----:B------:R-:W-:Y:S04]  /*14230*/  MUFU.EX2 R12, R12 ;  /* 0x0000000c000c7308 */ /* 0x000fe80000000800 */
[----:B------:R-:W4:Y:S01]  /*14240*/  MUFU.EX2 R17, R11 ;  /* 0x0000000b00117308 */ /* 0x000f220000000800 */
[----:B------:R-:W-:Y:S01]  /*14250*/  UIADD3 UR32, UPT, UPT, UR32, -0x3, URZ ;  /* 0xfffffffd20207890 */ /* 0x000fe2000fffe0ff */
[----:B------:R-:W-:-:S02]  /*14260*/  IMAD.U32 R0, RZ, RZ, UR23 ;  /* 0x00000017ff007e24 */ /* 0x000fc4000f8e00ff */
[----:B------:R-:W-:-:S03]  /*14270*/  FADD.FTZ R5, R46, R5 ;  /* 0x000000052e057221 */ /* 0x000fc60000010000 */
[----:B------:R-:W-:Y:S02]  /*14280*/  LOP3.LUT R0, R0, UR32, R15, 0x96, !PT ;  /* 0x0000002000007c12 */ /* 0x000fe4000f8e960f */
[----:B----4-:R-:W-:-:S04]  /*14290*/  F2FP.F16.F32.PACK_AB R2, R17, R12 ;  /* 0x0000000c1102723e */ /* 0x010fc800000000ff */
[C---:B------:R-:W-:Y:S02]  /*142a0*/  PRMT R232, R2.reuse, 0x7610, R232 ;  /* 0x0000761002e87816 */ /* 0x040fe400000000e8 */
[----:B------:R-:W-:Y:S02]  /*142b0*/  SHF.R.U32.HI R13, RZ, 0x5, R214 ;  /* 0x00000005ff0d7819 */ /* 0x000fe400000116d6 */
[----:B------:R-:W-:Y:S01]  /*142c0*/  PRMT R35, R2, 0x7632, R35 ;  /* 0x0000763202237816 */ /* 0x000fe20000000023 */
[----:B------:R-:W-:Y:S01]  /*142d0*/  FADD.FTZ R2, R47, R5 ;  /* 0x000000052f027221 */ /* 0x000fe20000010000 */
[----:B-1----:R-:W-:Y:S01]  /*142e0*/  LEA R14, R14, R13, 0x3 ;  /* 0x0000000d0e0e7211 */ /* 0x002fe200078e18ff */
[----:B------:R-:W-:Y:S01]  /*142f0*/  FADD.FTZ R8, R19, R8 ;  /* 0x0000000813087221 */ /* 0x000fe20000010000 */
[----:B------:R-:W-:-:S04]  /*14300*/  IMAD.WIDE.U32 R20, R0, -0x326172a9, RZ ;  /* 0xcd9e8d5700147825 */ /* 0x000fc800078e00ff */
[----:B------:R-:W-:Y:S01]  /*14310*/  FADD.FTZ R2, R9, R2 ;  /* 0x0000000209027221 */ /* 0x000fe20000010000 */
[----:B------:R-:W-:-:S04]  /*14320*/  IMAD.WIDE.U32 R14, R14, -0x326172a9, RZ ;  /* 0xcd9e8d570e0e7825 */ /* 0x000fc800078e00ff */
[----:B------:R-:W-:Y:S01]  /*14330*/  FADD.FTZ R5, R31, R8 ;  /* 0x000000081f057221 */ /* 0x000fe20000010000 */
[----:B------:R-:W-:Y:S01]  /*14340*/  FADD.FTZ R2, R10, R2 ;  /* 0x000000020a027221 */ /* 0x000fe20000010000 */
[----:B------:R-:W-:Y:S02]  /*14350*/  LOP3.LUT R8, R20, UR31, R239, 0x96, !PT ;  /* 0x0000001f14087c12 */ /* 0x000fe4000f8e96ef */
[----:B------:R-:W-:-:S03]  /*14360*/  LOP3.LUT R10, R14, UR11, R21, 0x96, !PT ;  /* 0x0000000b0e0a7c12 */ /* 0x000fc6000f8e9615 */
[----:B------:R-:W-:-:S04]  /*14370*/  IMAD.WIDE.U32 R8, R8, -0x2daee0ad, RZ ;  /* 0xd2511f5308087825 */ /* 0x000fc800078e00ff */
[----:B------:R-:W-:-:S04]  /*14380*/  IMAD.WIDE.U32 R10, R10, -0x2daee0ad, RZ ;  /* 0xd2511f530a0a7825 */ /* 0x000fc800078e00ff */
[----:B------:R-:W-:Y:S01]  /*14390*/  FADD.FTZ R2, R12, R2 ;  /* 0x000000020c027221 */ /* 0x000fe20000010000 */
        /* <DEDUP_REMOVED lines=11> */
[----:B------:R-:W-:-:S05]  /*14450*/  IMAD.WIDE.U32 R38, R0, -0x326172a9, RZ ;  /* 0xcd9e8d5700267825 */ /* 0x000fca00078e00ff */
[----:B------:R-:W-:-:S04]  /*14460*/  LOP3.LUT R49, R8, UR19, R39, 0x96, !PT ;  /* 0x0000001308317c12 */ /* 0x000fc8000f8e9627 */
[----:B------:R-:W-:Y:S01]  /*14470*/  LOP3.LUT R0, R49, 0xffff, RZ, 0xc0, !PT ;  /* 0x0000ffff31007812 */ /* 0x000fe200078ec0ff */
[----:B------:R-:W-:-:S03]  /*14480*/  @P3 HADD2 R36, -R35.H0_H0, -RZ.H0_H0 ;  /* 0xa00000ff23243230 */ /* 0x000fc60000000900 */
[----:B------:R-:W-:Y:S02]  /*14490*/  SHF.R.U32.HI R0, RZ, 0x8, R0 ;  /* 0x00000008ff007819 */ /* 0x000fe40000011600 */
[----:B------:R-:W-:Y:S02]  /*144a0*/  PRMT R34, R232, 0x5410, R35 ;  /* 0x00005410e8227816 */ /* 0x000fe40000000023 */
[----:B------:R-:W-:Y:S02]  /*144b0*/  LOP3.LUT R0, R0, 0xffff, RZ, 0xc0, !PT ;  /* 0x0000ffff00007812 */ /* 0x000fe400078ec0ff */
[----:B------:R-:W-:Y:S02]  /*144c0*/  @P3 PRMT R35, R36, 0x5410, RZ ;  /* 0x0000541024233816 */ /* 0x000fe400000000ff */
[----:B------:R-:W-:Y:S02]  /*144d0*/  ISETP.LE.U32.AND P3, PT, R0, UR6, PT ;  /* 0x0000000600007c0c */ /* 0x000fe4000bf63070 */
[----:B------:R-:W-:-:S02]  /*144e0*/  LOP3.LUT R46, R12, UR25, R9, 0x96, !PT ;  /* 0x000000190c2e7c12 */ /* 0x000fc4000f8e9609 */
[----:B------:R-:W-:Y:S01]  /*144f0*/  PRMT R0, R49, 0x7632, R0 ;  /* 0x0000763231007816 */ /* 0x000fe20000000000 */
[----:B------:R-:W-:Y:S02]  /*14500*/  @P0 HADD2 R37, -R227.H0_H0, -RZ.H0_H0 ;  /* 0xa00000ffe3250230 */ /* 0x000fe40000000900 */
[----:B------:R-:W-:Y:S01]  /*14510*/  IMAD.MOV.U32 R8, RZ, RZ, R38 ;  /* 0x000000ffff087224 */ /* 0x000fe200078e0026 */
[----:B------:R-:W-:Y:S01]  /*14520*/  LOP3.LUT R0, R0, 0xff, RZ, 0xc0, !PT ;  /* 0x000000ff00007812 */ /* 0x000fe200078ec0ff */
[----:B------:R-:W-:-:S04]  /*14530*/  IMAD.WIDE.U32 R46, R46, -0x2daee0ad, RZ ;  /* 0xd2511f532e2e7825 */ /* 0x000fc800078e00ff */
[----:B------:R-:W-:Y:S01]  /*14540*/  @!P4 HADD2 R45, -R232.H0_H0, -RZ.H0_H0 ;  /* 0xa00000ffe82dc230 */ /* 0x000fe20000000900 */
[----:B------:R-:W-:Y:S02]  /*14550*/  @P0 PRMT R227, R37, 0x5410, RZ ;  /* 0x0000541025e30816 */ /* 0x000fe400000000ff */
[----:B------:R-:W-:Y:S02]  /*14560*/  LOP3.LUT R9, R8, 0xff, RZ, 0xc0, !PT ;  /* 0x000000ff08097812 */ /* 0x000fe400078ec0ff */
[----:B------:R-:W-:Y:S02]  /*14570*/  ISETP.LE.U32.AND P0, PT, R0, UR6, PT ;  /* 0x0000000600007c0c */ /* 0x000fe4000bf03070 */
[----:B------:R-:W-:Y:S02]  /*14580*/  LOP3.LUT R0, R49, 0xff, RZ, 0xc0, !PT ;  /* 0x000000ff31007812 */ /* 0x000fe400078ec0ff */
[----:B------:R-:W-:Y:S02]  /*14590*/  LOP3.LUT R104, R10, UR13, R47, 0x96, !PT ;  /* 0x0000000d0a687c12 */ /* 0x000fe4000f8e962f */
[----:B------:R-:W-:Y:S01]  /*145a0*/  @!P4 PRMT R232, R45, 0x5410, RZ ;  /* 0x000054102de8c816 */ /* 0x000fe200000000ff */
[----:B------:R-:W-:Y:S01]  /*145b0*/  MUFU.EX2 R10, R64 ;  /* 0x00000040000a7308 */ /* 0x000fe20000000800 */
[----:B------:R-:W-:-:S02]  /*145c0*/  ISETP.LE.U32.AND P4, PT, R9, UR6, PT ;  /* 0x0000000609007c0c */ /* 0x000fc4000bf83070 */
[----:B------:R-:W-:Y:S01]  /*145d0*/  ISETP.LE.U32.AND P1, PT, R0, UR6, PT ;  /* 0x0000000600007c0c */ /* 0x000fe2000bf23070 */
[----:B------:R-:W1:Y:S01]  /*145e0*/  MUFU.EX2 R9, R29 ;  /* 0x0000001d00097308 */ /* 0x000e620000000800 */
[----:B------:R-:W-:-:S04]  /*145f0*/  LOP3.LUT R0, R104, 0xffff, RZ, 0xc0, !PT ;  /* 0x0000ffff68007812 */ /* 0x000fc800078ec0ff */
[----:B------:R-:W-:Y:S01]  /*14600*/  SHF.R.U32.HI R0, RZ, 0x8, R0 ;  /* 0x00000008ff007819 */ /* 0x000fe20000011600 */
[----:B------:R-:W-:-:S03]  /*14610*/  FADD.FTZ R5, R172, R5 ;  /* 0x00000005ac057221 */ /* 0x000fc60000010000 */
[----:B------:R-:W-:Y:S02]  /*14620*/  LOP3.LUT R0, R0, 0xffff, RZ, 0xc0, !PT ;  /* 0x0000ffff00007812 */ /* 0x000fe400078ec0ff */
[----:B------:R-:W-:Y:S02]  /*14630*/  FSEL R8, R101, RZ, P2 ;  /* 0x000000ff65087208 */ /* 0x000fe40001000000 */
[----:B------:R-:W-:Y:S01]  /*14640*/  ISETP.LE.U32.AND P2, PT, R0, UR6, PT ;  /* 0x0000000600007c0c */ /* 0x000fe2000bf43070 */
[----:B------:R-:W-:Y:S01]  /*14650*/  FADD.FTZ R2, R17, R2 ;  /* 0x0000000211027221 */ /* 0x000fe20000010000 */
[----:B-1----:R-:W-:Y:S01]  /*14660*/  F2FP.F16.F32.PACK_AB R0, R10, R9 ;  /* 0x000000090a00723e */ /* 0x002fe200000000ff */
[----:B------:R-:W-:Y:S02]  /*14670*/  FADD.FTZ R11, R66, R5 ;  /* 0x00000005420b7221 */ /* 0x000fe40000010000 */
[----:B------:R-:W1:Y:S01]  /*14680*/  MUFU.EX2 R5, R51 ;  /* 0x0000003300057308 */ /* 0x000e620000000800 */
[C---:B------:R-:W-:Y:S01]  /*14690*/  PRMT R251, R0.reuse, 0x7610, R251 ;  /* 0x0000761000fb7816 */ /* 0x040fe200000000fb */
[----:B------:R-:W-:Y:S01]  /*146a0*/  FADD.FTZ R2, R9, R2 ;  /* 0x0000000209027221 */ /* 0x000fe20000010000 */
[----:B------:R-:W-:Y:S01]  /*146b0*/  PRMT R250, R0, 0x7632, R250 ;  /* 0x0000763200fa7816 */ /* 0x000fe200000000fa */
[----:B------:R-:W4:Y:S01]  /*146c0*/  MUFU.EX2 R9, R32 ;  /* 0x0000002000097308 */ /* 0x000f220000000800 */
[----:B------:R-:W-:Y:S01]  /*146d0*/  PRMT R0, R104, 0x7632, R0 ;  /* 0x0000763268007816 */ /* 0x000fe20000000000 */
[----:B------:R-:W-:-:S02]  /*146e0*/  @!P1 HADD2 R60, -R251.H0_H0, -RZ.H0_H0 ;  /* 0xa00000fffb3c9230 */ /* 0x000fc40000000900 */
[----:B------:R-:W-:Y:S01]  /*146f0*/  FADD.FTZ R2, R10, R2 ;  /* 0x000000020a027221 */ /* 0x000fe20000010000 */
[----:B------:R-:W-:Y:S01]  /*14700*/  MUFU.EX2 R43, R62 ;  /* 0x0000003e002b7308 */ /* 0x000fe20000000800 */
[----:B------:R-:W-:-:S03]  /*14710*/  LOP3.LUT R0, R0, 0xff, RZ, 0xc0, !PT ;  /* 0x000000ff00007812 */ /* 0x000fc600078ec0ff */
[----:B------:R-:W4:Y:S01]  /*14720*/  MUFU.EX2 R175, R175 ;  /* 0x000000af00af7308 */ /* 0x000f220000000800 */
[----:B------:R-:W-:Y:S02]  /*14730*/  PRMT R214, R251, 0x5410, R250 ;  /* 0x00005410fbd67816 */ /* 0x000fe400000000fa */
[----:B------:R-:W-:Y:S02]  /*14740*/  @!P1 PRMT R251, R60, 0x5410, RZ ;  /* 0x000054103cfb9816 */ /* 0x000fe400000000ff */
[----:B------:R-:W-:Y:S01]  /*14750*/  ISETP.LE.U32.AND P1, PT, R0, UR6, PT ;  /* 0x0000000600007c0c */ /* 0x000fe2000bf23070 */
[----:B-1----:R-:W-:Y:S01]  /*14760*/  FADD.FTZ R0, R5, R2 ;  /* 0x0000000205007221 */ /* 0x002fe20000010000 */
[----:B------:R-:W-:-:S03]  /*14770*/  @!P3 HADD2 R59, -R250.H0_H0, -RZ.H0_H0 ;  /* 0xa00000fffa3bb230 */ /* 0x000fc60000000900 */
[----:B----4-:R-:W-:Y:S01]  /*14780*/  FADD.FTZ R10, R9, R0 ;  /* 0x00000000090a7221 */ /* 0x010fe20000010000 */
[----:B------:R-:W-:Y:S02]  /*14790*/  PRMT R0, R38, 0x7771, RZ ;  /* 0x0000777126007816 */ /* 0x000fe400000000ff */
[----:B------:R-:W-:Y:S02]  /*147a0*/  @!P3 PRMT R250, R59, 0x5410, RZ ;  /* 0x000054103bfab816 */ /* 0x000fe400000000ff */
[----:B------:R-:W-:Y:S02]  /*147b0*/  ISETP.GT.U32.AND P3, PT, R0, UR6, PT ;  /* 0x0000000600007c0c */ /* 0x000fe4000bf64070 */
[----:B------:R-:W-:Y:S02]  /*147c0*/  F2FP.F16.F32.PACK_AB R2, R175, R43 ;  /* 0x0000002baf02723e */ /* 0x000fe400000000ff */
[----:B------:R-:W-:Y:S02]  /*147d0*/  SHF.R.U32.HI R0, RZ, 0x18, R49 ;  /* 0x00000018ff007819 */ /* 0x000fe40000011631 */
[----:B------:R-:W-:-:S02]  /*147e0*/  F2FP.F16.F32.PACK_AB R9, R9, R5 ;  /* 0x000000050909723e */ /* 0x000fc400000000ff */
[----:B------:R-:W-:Y:S02]  /*147f0*/  FSEL R5, R100, RZ, P5 ;  /* 0x000000ff64057208 */ /* 0x000fe40002800000 */
[----:B------:R-:W-:Y:S02]  /*14800*/  PRMT R249, R2, 0x7610, R249 ;  /* 0x0000761002f97816 */ /* 0x000fe400000000f9 */
[----:B------:R-:W-:Y:S01]  /*14810*/  ISETP.LE.U32.AND P5, PT, R0, UR6, PT ;  /* 0x0000000600007c0c */ /* 0x000fe2000bfa3070 */
[----:B------:R-:W-:Y:S02]  /*14820*/  IMAD.MOV.U32 R0, RZ, RZ, R46 ;  /* 0x000000ffff007224 */ /* 0x000fe400078e002e */
[----:B------:R-:W-:Y:S01]  /*14830*/  FADD.FTZ R8, R236, -R8 ;  /* 0x80000008ec087221 */ /* 0x000fe20000010000 */
[----:B------:R-:W-:Y:S01]  /*14840*/  @!P0 HADD2 R61, -R249.H0_H0, -RZ.H0_H0 ;  /* 0xa00000fff93d8230 */ /* 0x000fe20000000900 */
[----:B------:R-:W-:Y:S01]  /*14850*/  PRMT R248, R2, 0x7632, R248 ;  /* 0x0000763202f87816 */ /* 0x000fe200000000f8 */
[----:B------:R-:W-:Y:S01]  /*14860*/  FADD.FTZ R5, R235, -R5 ;  /* 0x80000005eb057221 */ /* 0x000fe20000010000 */
[----:B------:R-:W-:Y:S01]  /*14870*/  LOP3.LUT R0, R0, 0xff, RZ, 0xc0, !PT ;  /* 0x000000ff00007812 */ /* 0x000fe200078ec0ff */
[----:B------:R-:W-:Y:S01]  /*14880*/  FMUL.FTZ R2, R8, UR33 ;  /* 0x0000002108027c20 */ /* 0x000fe20008410000 */
[----:B------:R-:W-:-:S02]  /*14890*/  PRMT R17, R249, 0x5410, R248 ;  /* 0x00005410f9117816 */ /* 0x000fc400000000f8 */
[----:B------:R-:W-:Y:S02]  /*148a0*/  @!P0 PRMT R249, R61, 0x5410, RZ ;  /* 0x000054103df98816 */ /* 0x000fe400000000ff */
[----:B------:R-:W-:Y:S01]  /*148b0*/  ISETP.LE.U32.AND P0, PT, R0, UR6, PT ;  /* 0x0000000600007c0c */ /* 0x000fe2000bf03070 */
[----:B------:R-:W-:Y:S01]  /*148c0*/  FMUL.FTZ R0, R5, UR33 ;  /* 0x0000002105007c20 */ /* 0x000fe20008410000 */
[----:B------:R-:W-:Y:S04]  /*148d0*/  MUFU.EX2 R13, R194 ;  /* 0x000000c2000d7308 */ /* 0x000fe80000000800 */
[----:B------:R-:W2:Y:S04]  /*148e0*/  MUFU.EX2 R2, R2 ;  /* 0x0000000200027308 */ /* 0x000ea80000000800 */
[----:B------:R1:W4:Y:S04]  /*148f0*/  MUFU.EX2 R14, R191 ;  /* 0x000000bf000e7308 */ /* 0x0003280000000800 */
[----:B------:R-:W-:Y:S04]  /*14900*/  MUFU.EX2 R12, R192 ;  /* 0x000000c0000c7308 */ /* 0x000fe80000000800 */
[----:B------:R-:W3:Y:S04]  /*14910*/  MUFU.EX2 R0, R0 ;  /* 0x0000000000007308 */ /* 0x000ee80000000800 */
[----:B------:R-:W3:Y:S01]  /*14920*/  MUFU.EX2 R8, R187 ;  /* 0x000000bb00087308 */ /* 0x000ee20000000800 */
[----:B------:R-:W-:Y:S01]  /*14930*/  STL [R1+0x194], R101 ;  /* 0x0001946501007387 */ /* 0x000fe20000100800 */
[----:B------:R-:W-:-:S02]  /*14940*/  IMAD.MOV.U32 R60, RZ, RZ, R35 ;  /* 0x000000ffff3c7224 */ /* 0x000fc400078e0023 */
[----:B------:R-:W-:Y:S01]  /*14950*/  IMAD.MOV.U32 R61, RZ, RZ, R34 ;  /* 0x000000ffff3d7224 */ /* 0x000fe200078e0022 */
[----:B------:R3:W-:Y:S01]  /*14960*/  STL [R1+0x198], R251 ;  /* 0x000198fb01007387 */ /* 0x0007e20000100800 */
[----:B------:R-:W-:-:S03]  /*14970*/  @!P5 HADD2 R65, -R248.H0_H0, -RZ.H0_H0 ;  /* 0xa00000fff841d230 */ /* 0x000fc60000000900 */
[----:B------:R-:W3:Y:S01]  /*14980*/  LDL.64 R34, [R1+0xf8] ;  /* 0x0000f80001227983 */ /* 0x000ee20000100a00 */
[----:B------:R-:W-:Y:S01]  /*14990*/  IMAD.MOV.U32 R64, RZ, RZ, R227 ;  /* 0x000000ffff407224 */ /* 0x000fe200078e00e3 */
[----:B------:R-:W-:Y:S01]  /*149a0*/  @!P5 PRMT R248, R65, 0x5410, RZ ;  /* 0x0000541041f8d816 */ /* 0x000fe200000000ff */
[----:B------:R-:W-:Y:S02]  /*149b0*/  IMAD.MOV.U32 R66, RZ, RZ, R226 ;  /* 0x000000ffff427224 */ /* 0x000fe400078e00e2 */
[----:B-1----:R-:W-:Y:S01]  /*149c0*/  FMUL.FTZ R191, R151, R3 ;  /* 0x0000000397bf7220 */ /* 0x002fe20000410000 */
[----:B------:R-:W3:Y:S01]  /*149d0*/  LDL.LU.64 R226, [R1+0x68] ;  /* 0x0000680001e27983 */ /* 0x000ee20000300a00 */
[----:B------:R-:W-:Y:S02]  /*149e0*/  IMAD.MOV.U32 R151, RZ, RZ, R39 ;  /* 0x000000ffff977224 */ /* 0x000fe400078e0027 */
[----:B--2---:R-:W-:-:S04]  /*149f0*/  FFMA.FTZ R5, R234, R2, R13 ;  /* 0x00000002ea057223 */ /* 0x004fc8000001000d */
[C---:B----4-:R-:W-:Y:S01]  /*14a00*/  FADD.FTZ R15, R14.reuse, R5 ;  /* 0x000000050e0f7221 */ /* 0x050fe20000010000 */
[----:B---3--:R-:W-:Y:S01]  /*14a10*/  FFMA.FTZ R5, R233, R0, R12 ;  /* 0x00000000e9057223 */ /* 0x008fe2000001000c */
[----:B------:R-:W-:-:S03]  /*14a20*/  F2FP.F16.F32.PACK_AB R14, R14, R13 ;  /* 0x0000000d0e0e723e */ /* 0x000fc600000000ff */
[----:B------:R-:W-:Y:S01]  /*14a30*/  FADD.FTZ R19, R8, R5 ;  /* 0x0000000508137221 */ /* 0x000fe20000010000 */
[C---:B------:R-:W-:Y:S01]  /*14a40*/  PRMT R5, R38.reuse, 0x7772, RZ ;  /* 0x0000777226057816 */ /* 0x040fe200000000ff */
[----:B------:R1:W-:Y:S03]  /*14a50*/  MUFU.EX2 R13, R190 ;  /* 0x000000be000d7308 */ /* 0x0003e60000000800 */
[----:B------:R-:W-:Y:S02]  /*14a60*/  ISETP.GT.U32.AND P5, PT, R5, UR6, PT ;  /* 0x0000000605007c0c */ /* 0x000fe4000bfa4070 */
[----:B------:R-:W-:Y:S01]  /*14a70*/  PRMT R5, R38, 0x7773, RZ ;  /* 0x0000777326057816 */ /* 0x000fe200000000ff */
[----:B-1----:R-:W-:Y:S01]  /*14a80*/  FMUL.FTZ R190, R150, R3 ;  /* 0x0000000396be7220 */ /* 0x002fe20000410000 */
[----:B------:R-:W-:Y:S02]  /*14a90*/  IMAD.MOV.U32 R150, RZ, RZ, R38 ;  /* 0x000000ffff967224 */ /* 0x000fe400078e0026 */
[----:B------:R-:W2:Y:S01]  /*14aa0*/  LDL.64 R38, [R1+0x140] ;  /* 0x0001400001267983 */ /* 0x000ea20000100a00 */
[C---:B------:R-:W-:Y:S01]  /*14ab0*/  PRMT R247, R9.reuse, 0x7610, R247 ;  /* 0x0000761009f77816 */ /* 0x040fe200000000f7 */
[----:B------:R-:W-:Y:S01]  /*14ac0*/  MUFU.EX2 R45, R180 ;  /* 0x000000b4002d7308 */ /* 0x000fe20000000800 */
[----:B------:R-:W-:-:S03]  /*14ad0*/  PRMT R246, R9, 0x7632, R246 ;  /* 0x0000763209f67816 */ /* 0x000fc600000000f6 */
[----:B------:R-:W1:Y:S01]  /*14ae0*/  MUFU.EX2 R176, R176 ;  /* 0x000000b000b07308 */ /* 0x000e620000000800 */
[----:B------:R-:W-:Y:S01]  /*14af0*/  @!P4 HADD2 R105, -R247.H0_H0, -RZ.H0_H0 ;  /* 0xa00000fff769c230 */ /* 0x000fe20000000900 */
[----:B------:R-:W-:Y:S02]  /*14b00*/  F2FP.F16.F32.PACK_AB R36, R8, R12 ;  /* 0x0000000c0824723e */ /* 0x000fe400000000ff */
[----:B------:R-:W3:Y:S01]  /*14b10*/  MUFU.EX2 R12, R53 ;  /* 0x00000035000c7308 */ /* 0x000ee20000000800 */
[----:B------:R-:W-:Y:S01]  /*14b20*/  PRMT R252, R247, 0x5410, R246 ;  /* 0x00005410f7fc7816 */ /* 0x000fe200000000f6 */
[----:B------:R-:W-:Y:S01]  /*14b30*/  @P3 HADD2 R67, -R246.H0_H0, -RZ.H0_H0 ;  /* 0xa00000fff6433230 */ /* 0x000fe20000000900 */
[----:B------:R-:W-:Y:S01]  /*14b40*/  @!P4 PRMT R247, R105, 0x5410, RZ ;  /* 0x0000541069f7c816 */ /* 0x000fe200000000ff */
[----:B------:R-:W4:Y:S01]  /*14b50*/  MUFU.EX2 R8, R54 ;  /* 0x0000003600087308 */ /* 0x000f220000000800 */
[----:B------:R-:W-:Y:S02]  /*14b60*/  ISETP.GT.U32.AND P4, PT, R5, UR6, PT ;  /* 0x0000000605007c0c */ /* 0x000fe4000bf84070 */
[----:B------:R-:W-:-:S02]  /*14b70*/  LOP3.LUT R5, R104, 0xff, RZ, 0xc0, !PT ;  /* 0x000000ff68057812 */ /* 0x000fc400078ec0ff */
[----:B------:R-:W-:Y:S02]  /*14b80*/  @P3 PRMT R246, R67, 0x5410, RZ ;  /* 0x0000541043f63816 */ /* 0x000fe400000000ff */
[----:B------:R-:W-:Y:S02]  /*14b90*/  ISETP.LE.U32.AND P3, PT, R5, UR6, PT ;  /* 0x0000000605007c0c */ /* 0x000fe4000bf63070 */
[----:B-1----:R-:W-:-:S04]  /*14ba0*/  F2FP.F16.F32.PACK_AB R5, R176, R45 ;  /* 0x0000002db005723e */ /* 0x002fc800000000ff */
[C---:B------:R-:W-:Y:S02]  /*14bb0*/  PRMT R245, R5.reuse, 0x7610, R245 ;  /* 0x0000761005f57816 */ /* 0x040fe400000000f5 */
[----:B------:R-:W-:Y:S01]  /*14bc0*/  PRMT R244, R5, 0x7632, R244 ;  /* 0x0000763205f47816 */ /* 0x000fe200000000f4 */
[----:B---3--:R-:W-:Y:S02]  /*14bd0*/  FADD.FTZ R5, R12, R10 ;  /* 0x0000000a0c057221 */ /* 0x008fe40000010000 */
[----:B------:R-:W1:Y:S01]  /*14be0*/  MUFU.EX2 R10, R188 ;  /* 0x000000bc000a7308 */ /* 0x000e620000000800 */
[----:B------:R-:W-:Y:S01]  /*14bf0*/  MOV R65, R17 ;  /* 0x0000001100417202 */ /* 0x000fe20000000f00 */
[C---:B----4-:R-:W-:Y:S01]  /*14c00*/  FADD.FTZ R9, R8.reuse, R5 ;  /* 0x0000000508097221 */ /* 0x050fe20000010000 */
[----:B------:R-:W-:Y:S01]  /*14c10*/  F2FP.F16.F32.PACK_AB R5, R8, R12 ;  /* 0x0000000c0805723e */ /* 0x000fe200000000ff */
[----:B------:R-:W3:Y:S01]  /*14c20*/  MUFU.EX2 R17, R179 ;  /* 0x000000b300117308 */ /* 0x000ee20000000800 */
[----:B------:R-:W-:-:S02]  /*14c30*/  FADD.FTZ R8, R13, R15 ;  /* 0x0000000f0d087221 */ /* 0x000fc40000010000 */
[C---:B------:R-:W-:Y:S01]  /*14c40*/  PRMT R243, R5.reuse, 0x7610, R243 ;  /* 0x0000761005f37816 */ /* 0x040fe200000000f3 */
[----:B------:R-:W4:Y:S01]  /*14c50*/  MUFU.EX2 R12, R189 ;  /* 0x000000bd000c7308 */ /* 0x000f220000000800 */
[----:B------:R-:W-:-:S03]  /*14c60*/  PRMT R242, R5, 0x7632, R242 ;  /* 0x0000763205f27816 */ /* 0x000fc600000000f2 */
[----:B------:R-:W4:Y:S04]  /*14c70*/  MUFU.EX2 R15, R174 ;  /* 0x000000ae000f7308 */ /* 0x000f280000000800 */
[----:B------:R-:W4:Y:S01]  /*14c80*/  MUFU.EX2 R5, R184 ;  /* 0x000000b800057308 */ /* 0x000f220000000800 */
[C---:B-1----:R-:W-:Y:S01]  /*14c90*/  FADD.FTZ R8, R10.reuse, R8 ;  /* 0x000000080a087221 */ /* 0x042fe20000010000 */
[----:B------:R-:W-:Y:S02]  /*14ca0*/  F2FP.F16.F32.PACK_AB R32, R10, R13 ;  /* 0x0000000d0a20723e */ /* 0x000fe400000000ff */
[----:B------:R-:W-:Y:S01]  /*14cb0*/  MUFU.EX2 R44, R182 ;  /* 0x000000b6002c7308 */ /* 0x000fe20000000800 */
[----:B---3--:R-:W-:-:S03]  /*14cc0*/  FADD.FTZ R8, R17, R8 ;  /* 0x0000000811087221 */ /* 0x008fc60000010000 */
[----:B------:R-:W1:Y:S01]  /*14cd0*/  MUFU.EX2 R51, R195 ;  /* 0x000000c300337308 */ /* 0x000e620000000800 */
[----:B------:R-:W-:Y:S02]  /*14ce0*/  @!P2 HADD2 R177, -R242.H0_H0, -RZ.H0_H0 ;  /* 0xa00000fff2b1a230 */ /* 0x000fe40000000900 */
[----:B----4-:R-:W-:Y:S01]  /*14cf0*/  FADD.FTZ R10, R12, R19 ;  /* 0x000000130c0a7221 */ /* 0x010fe20000010000 */
[----:B------:R-:W-:Y:S01]  /*14d00*/  FADD.FTZ R13, R15, R8 ;  /* 0x000000080f0d7221 */ /* 0x000fe20000010000 */
[----:B------:R-:W-:Y:S01]  /*14d10*/  PRMT R8, R46, 0x7771, RZ ;  /* 0x000077712e087816 */ /* 0x000fe200000000ff */
[----:B------:R-:W-:Y:S01]  /*14d20*/  MUFU.EX2 R57, R57 ;  /* 0x0000003900397308 */ /* 0x000fe20000000800 */
[----:B------:R-:W-:Y:S01]  /*14d30*/  F2FP.F16.F32.PACK_AB R19, R5, R12 ;  /* 0x0000000c0513723e */ /* 0x000fe200000000ff */
[----:B------:R-:W-:Y:S02]  /*14d40*/  @!P3 HADD2 R181, -R243.H0_H0, -RZ.H0_H0 ;  /* 0xa00000fff3b5b230 */ /* 0x000fe40000000900 */
[----:B------:R-:W3:Y:S01]  /*14d50*/  MUFU.EX2 R12, R58 ;  /* 0x0000003a000c7308 */ /* 0x000ee20000000800 */
[----:B------:R-:W-:Y:S01]  /*14d60*/  PRMT R59, R243, 0x5410, R242 ;  /* 0x00005410f33b7816 */ /* 0x000fe200000000f2 */
[----:B------:R-:W-:Y:S01]  /*14d70*/  FADD.FTZ R10, R5, R10 ;  /* 0x0000000a050a7221 */ /* 0x000fe20000010000 */
[----:B------:R-:W-:-:S02]  /*14d80*/  @!P2 PRMT R242, R177, 0x5410, RZ ;  /* 0x00005410b1f2a816 */ /* 0x000fc400000000ff */
[----:B------:R-:W-:Y:S02]  /*14d90*/  SHF.R.U32.HI R5, RZ, 0x18, R104 ;  /* 0x00000018ff057819 */ /* 0x000fe40000011668 */
[----:B------:R-:W-:Y:S02]  /*14da0*/  ISETP.GT.U32.AND P2, PT, R8, UR6, PT ;  /* 0x0000000608007c0c */ /* 0x000fe4000bf44070 */
[----:B------:R-:W4:Y:S01]  /*14db0*/  MUFU.EX2 R8, R178 ;  /* 0x000000b200087308 */ /* 0x000f220000000800 */
[----:B------:R-:W-:Y:S02]  /*14dc0*/  @!P3 PRMT R243, R181, 0x5410, RZ ;  /* 0x00005410b5f3b816 */ /* 0x000fe400000000ff */
[----:B------:R-:W-:Y:S01]  /*14dd0*/  ISETP.LE.U32.AND P3, PT, R5, UR6, PT ;  /* 0x0000000605007c0c */ /* 0x000fe2000bf63070 */
[----:B------:R-:W4:Y:S01]  /*14de0*/  MUFU.EX2 R26, R173 ;  /* 0x000000ad001a7308 */ /* 0x000f220000000800 */
[----:B-1----:R-:W-:-:S04]  /*14df0*/  F2FP.F16.F32.PACK_AB R5, R51, R44 ;  /* 0x0000002c3305723e */ /* 0x002fc800000000ff */
[C---:B------:R-:W-:Y:S02]  /*14e00*/  PRMT R241, R5.reuse, 0x7610, R241 ;  /* 0x0000761005f17816 */ /* 0x040fe400000000f1 */
[----:B------:R-:W-:Y:S02]  /*14e10*/  PRMT R240, R5, 0x7632, R240 ;  /* 0x0000763205f07816 */ /* 0x000fe400000000f0 */
[----:B---3--:R-:W-:-:S04]  /*14e20*/  F2FP.F16.F32.PACK_AB R5, R57, R12 ;  /* 0x0000000c3905723e */ /* 0x008fc800000000ff */
[C---:B------:R-:W-:Y:S02]  /*14e30*/  PRMT R218, R5.reuse, 0x7610, R218 ;  /* 0x0000761005da7816 */ /* 0x040fe400000000da */
[----:B------:R-:W-:Y:S01]  /*14e40*/  PRMT R219, R5, 0x7632, R219 ;  /* 0x0000763205db7816 */ /* 0x000fe200000000db */
[----:B----4-:R-:W-:Y:S01]  /*14e50*/  FADD.FTZ R5, R8, R10 ;  /* 0x0000000a08057221 */ /* 0x010fe20000010000 */
[----:B------:R-:W-:Y:S01]  /*14e60*/  F2FP.F16.F32.PACK_AB R37, R15, R17 ;  /* 0x000000110f25723e */ /* 0x000fe200000000ff */
[----:B------:R-:W-:Y:S01]  /*14e70*/  @!P1 HADD2 R185, -R241.H0_H0, -RZ.H0_H0 ;  /* 0xa00000fff1b99230 */ /* 0x000fe20000000900 */
[----:B------:R-:W-:Y:S01]  /*14e80*/  MUFU.EX2 R200, R200 ;  /* 0x000000c800c87308 */ /* 0x000fe20000000800 */
[----:B------:R-:W-:Y:S01]  /*14e90*/  FADD.FTZ R15, R26, R5 ;  /* 0x000000051a0f7221 */ /* 0x000fe20000010000 */
[----:B------:R-:W-:Y:S02]  /*14ea0*/  PRMT R5, R46, 0x7772, RZ ;  /* 0x000077722e057816 */ /* 0x000fe400000000ff */
[----:B------:R-:W1:Y:S01]  /*14eb0*/  MUFU.EX2 R199, R199 ;  /* 0x000000c700c77308 */ /* 0x000e620000000800 */
[----:B------:R-:W-:Y:S01]  /*14ec0*/  IMAD.MOV.U32 R179, RZ, RZ, R217 ;  /* 0x000000ffffb37224 */ /* 0x000fe200078e00d9 */
[----:B------:R-:W-:Y:S01]  /*14ed0*/  PRMT R217, R241, 0x5410, R240 ;  /* 0x00005410f1d97816 */ /* 0x000fe200000000f0 */
[----:B------:R-:W-:Y:S01]  /*14ee0*/  @!P0 HADD2 R193, -R218.H0_H0, -RZ.H0_H0 ;  /* 0xa00000ffdac18230 */ /* 0x000fe20000000900 */
[----:B------:R-:W-:Y:S01]  /*14ef0*/  @!P1 PRMT R241, R185, 0x5410, RZ ;  /* 0x00005410b9f19816 */ /* 0x000fe200000000ff */
[----:B------:R-:W-:Y:S01]  /*14f00*/  FADD.FTZ R40, R12, R9 ;  /* 0x000000090c287221 */ /* 0x000fe20000010000 */
[----:B------:R-:W-:Y:S01]  /*14f10*/  ISETP.GT.U32.AND P1, PT, R5, UR6, PT ;  /* 0x0000000605007c0c */ /* 0x000fe2000bf24070 */
[----:B------:R-:W-:Y:S01]  /*14f20*/  IMAD.MOV.U32 R12, RZ, RZ, R211 ;  /* 0x000000ffff0c7224 */ /* 0x000fe200078e00d3 */
[----:B------:R-:W-:-:S02]  /*14f30*/  PRMT R5, R46, 0x7773, RZ ;  /* 0x000077732e057816 */ /* 0x000fc400000000ff */
[----:B------:R-:W-:Y:S02]  /*14f40*/  PRMT R211, R218, 0x5410, R219 ;  /* 0x00005410dad37816 */ /* 0x000fe400000000db */
[----:B------:R-:W-:Y:S01]  /*14f50*/  @!P0 PRMT R218, R193, 0x5410, RZ ;  /* 0x00005410c1da8816 */ /* 0x000fe200000000ff */
[-C--:B------:R-:W-:Y:S01]  /*14f60*/  FMUL.FTZ R180, R156, R4.reuse ;  /* 0x000000049cb47220 */ /* 0x080fe20000410000 */
[----:B------:R-:W-:Y:S01]  /*14f70*/  ISETP.GT.U32.AND P0, PT, R5, UR6, PT ;  /* 0x0000000605007c0c */ /* 0x000fe2000bf04070 */
[----:B------:R-:W-:Y:S01]  /*14f80*/  FMUL.FTZ R181, R157, R4 ;  /* 0x000000049db57220 */ /* 0x000fe20000410000 */
[----:B------:R-:W-:Y:S01]  /*14f90*/  IMAD.MOV.U32 R67, RZ, RZ, R232 ;  /* 0x000000ffff437224 */ /* 0x000fe200078e00e8 */
[----:B------:R-:W-:Y:S01]  /*14fa0*/  MOV R9, R228 ;  /* 0x000000e400097202 */ /* 0x000fe20000000f00 */
[----:B------:R-:W-:Y:S02]  /*14fb0*/  IMAD.MOV.U32 R10, RZ, RZ, R229 ;  /* 0x000000ffff0a7224 */ /* 0x000fe400078e00e5 */
[----:B------:R-:W-:Y:S01]  /*14fc0*/  FMUL.FTZ R168, R168, R4 ;  /* 0x00000004a8a87220 */ /* 0x000fe20000410000 */
        /* <DEDUP_REMOVED lines=25> */
[----:B-1----:R-:W-:Y:S01]  /*15160*/  F2FP.F16.F32.PACK_AB R4, R199, R200 ;  /* 0x000000c8c704723e */ /* 0x002fe200000000ff */
[----:B------:R-:W-:Y:S01]  /*15170*/  @P2 HADD2 R186, -R219.H0_H0, -RZ.H0_H0 ;  /* 0xa00000ffdbba2230 */ /* 0x000fe20000000900 */
[----:B------:R-:W-:Y:S01]  /*15180*/  MOV R53, R214 ;  /* 0x000000d600357202 */ /* 0x000fe20000000f00 */
[----:B------:R-:W-:Y:S01]  /*15190*/  @!P3 HADD2 R183, -R240.H0_H0, -RZ.H0_H0 ;  /* 0xa00000fff0b7b230 */ /* 0x000fe20000000900 */
[----:B------:R-:W-:-:S02]  /*151a0*/  PRMT R216, R4, 0x7610, R216 ;  /* 0x0000761004d87816 */ /* 0x000fc400000000d8 */
[----:B------:R-:W-:Y:S01]  /*151b0*/  PRMT R208, R4, 0x7632, R208 ;  /* 0x0000763204d07816 */ /* 0x000fe200000000d0 */
[----:B------:R-:W-:Y:S01]  /*151c0*/  IMAD.MOV.U32 R63, RZ, RZ, R215 ;  /* 0x000000ffff3f7224 */ /* 0x000fe200078e00d7 */
[----:B------:R-:W-:Y:S01]  /*151d0*/  F2FP.F16.F32.PACK_AB R26, R26, R8 ;  /* 0x000000081a1a723e */ /* 0x000fe200000000ff */
[----:B------:R-:W-:Y:S01]  /*151e0*/  IMAD.MOV.U32 R54, RZ, RZ, R231 ;  /* 0x000000ffff367224 */ /* 0x000fe200078e00e7 */
[----:B------:R-:W-:Y:S01]  /*151f0*/  @P2 PRMT R219, R186, 0x5410, RZ ;  /* 0x00005410badb2816 */ /* 0x000fe200000000ff */
[----:B------:R-:W-:Y:S02]  /*15200*/  IMAD.MOV.U32 R8, RZ, RZ, R222 ;  /* 0x000000ffff087224 */ /* 0x000fe400078e00de */
[----:B------:R-:W-:Y:S01]  /*15210*/  FMUL.FTZ R186, R154, R3 ;  /* 0x000000039aba7220 */ /* 0x000fe20000410000 */
[----:B------:R-:W-:Y:S01]  /*15220*/  IMAD.MOV.U32 R17, RZ, RZ, R230 ;  /* 0x000000ffff117224 */ /* 0x000fe200078e00e6 */
[----:B------:R-:W-:Y:S01]  /*15230*/  @!P3 PRMT R240, R183, 0x5410, RZ ;  /* 0x00005410b7f0b816 */ /* 0x000fe200000000ff */
[----:B------:R-:W-:-:S02]  /*15240*/  IMAD.MOV.U32 R27, RZ, RZ, R223 ;  /* 0x000000ffff1b7224 */ /* 0x000fc400078e00df */
[----:B------:R-:W-:Y:S02]  /*15250*/  @P1 HADD2 R69, -R216.H0_H0, -RZ.H0_H0 ;  /* 0xa00000ffd8451230 */ /* 0x000fe40000000900 */
[-C--:B------:R-:W-:Y:S01]  /*15260*/  FMUL.FTZ R231, R83, R3.reuse ;  /* 0x0000000353e77220 */ /* 0x080fe20000410000 */
[----:B------:R-:W-:Y:S02]  /*15270*/  @P0 HADD2 R68, -R208.H0_H0, -RZ.H0_H0 ;  /* 0xa00000ffd0440230 */ /* 0x000fe40000000900 */
        /* <DEDUP_REMOVED lines=21> */
[----:B------:R-:W-:Y:S01]  /*153d0*/  FMUL.FTZ R62, R126, R0 ;  /* 0x000000007e3e7220 */ /* 0x000fe20000410000 */
[----:B------:R-:W-:-:S02]  /*153e0*/  IMAD.MOV.U32 R53, RZ, RZ, R63 ;  /* 0x000000ffff357224 */ /* 0x000fc400078e003f */
[-C--:B------:R-:W-:Y:S01]  /*153f0*/  FMUL.FTZ R83, R115, R0.reuse ;  /* 0x0000000073537220 */ /* 0x080fe20000410000 */
[----:B------:R-:W-:Y:S02]  /*15400*/  IMAD.MOV.U32 R126, RZ, RZ, R5 ;  /* 0x000000ffff7e7224 */ /* 0x000fe400078e0005 */
[----:B------:R-:W-:Y:S01]  /*15410*/  FMUL.FTZ R63, R127, R0 ;  /* 0x000000007f3f7220 */ /* 0x000fe20000410000 */
[----:B------:R-:W-:Y:S02]  /*15420*/  IMAD.MOV.U32 R3, RZ, RZ, R60 ;  /* 0x000000ffff037224 */ /* 0x000fe400078e003c */
[----:B------:R-:W-:Y:S01]  /*15430*/  IMAD.MOV.U32 R115, RZ, RZ, R64 ;  /* 0x000000ffff737224 */ /* 0x000fe200078e0040 */
[----:B------:R-:W-:Y:S01]  /*15440*/  PRMT R58, R216, 0x5410, R208 ;  /* 0x00005410d83a7816 */ /* 0x000fe200000000d0 */
[----:B------:R-:W-:Y:S02]  /*15450*/  IMAD.MOV.U32 R127, RZ, RZ, R8 ;  /* 0x000000ffff7f7224 */ /* 0x000fe400078e0008 */
[----:B------:R-:W-:Y:S01]  /*15460*/  IMAD.MOV.U32 R5, RZ, RZ, R179 ;  /* 0x000000ffff057224 */ /* 0x000fe200078e00b3 */
[----:B------:R-:W-:Y:S01]  /*15470*/  @P1 PRMT R216, R69, 0x5410, RZ ;  /* 0x0000541045d81816 */ /* 0x000fe200000000ff */
[----:B------:R-:W-:Y:S01]  /*15480*/  IMAD.MOV.U32 R8, RZ, RZ, R10 ;  /* 0x000000ffff087224 */ /* 0x000fe200078e000a */
[----:B------:R-:W-:Y:S01]  /*15490*/  @P0 PRMT R208, R68, 0x5410, RZ ;  /* 0x0000541044d00816 */ /* 0x000fe200000000ff */
[----:B------:R-:W-:-:S02]  /*154a0*/  IMAD.MOV.U32 R179, RZ, RZ, R54 ;  /* 0x000000ffffb37224 */ /* 0x000fc400078e0036 */
[----:B------:R-:W-:Y:S01]  /*154b0*/  FADD.FTZ R10, R28, R11 ;  /* 0x0000000b1c0a7221 */ /* 0x000fe20000010000 */
        /* <DEDUP_REMOVED lines=8> */
[----:B------:R-:W-:Y:S01]  /*15540*/  IMAD.MOV.U32 R11, RZ, RZ, R115 ;  /* 0x000000ffff0b7224 */ /* 0x000fe200078e0073 */
[----:B------:R-:W-:Y:S01]  /*15550*/  LOP3.LUT R4, R34, UR11, R7, 0x96, !PT ;  /* 0x0000000b22047c12 */ /* 0x000fe2000f8e9607 */
        /* <DEDUP_REMOVED lines=20> */
[----:B------:R-:W-:Y:S01]  /*156a0*/  MOV R115, R3 ;  /* 0x0000000300737202 */ /* 0x000fe20000000f00 */
[----:B------:R-:W-:-:S04]  /*156b0*/  IMAD.WIDE.U32 R2, R4, -0x2daee0ad, RZ ;  /* 0xd2511f5304027825 */ /* 0x000fc800078e00ff */
[-C--:B------:R-:W-:Y:S01]  /*156c0*/  FMUL.FTZ R70, R122, R0.reuse ;  /* 0x000000007a467220 */ /* 0x080fe20000410000 */
        /* <DEDUP_REMOVED lines=22> */
[----:B------:R-:W-:Y:S01]  /*15830*/  LOP3.LUT R6, R6, UR31, R227, 0x96, !PT ;  /* 0x0000001f06067c12 */ /* 0x000fe2000f8e96e3 */
[----:B------:R-:W-:-:S02]  /*15840*/  IMAD.MOV.U32 R28, RZ, RZ, R5 ;  /* 0x000000ffff1c7224 */ /* 0x000fc400078e0005 */
[----:B------:R-:W-:Y:S02]  /*15850*/  IMAD.MOV.U32 R109, RZ, RZ, R7 ;  /* 0x000000ffff6d7224 */ /* 0x000fe400078e0007 */
[----:B------:R-:W-:Y:S01]  /*15860*/  IMAD.WIDE.U32 R6, R6, -0x2daee0ad, RZ ;  /* 0xd2511f5306067825 */ /* 0x000fe200078e00ff */
[----:B--2---:R-:W-:-:S05]  /*15870*/  LOP3.LUT R0, R38, UR30, R3, 0x96, !PT ;  /* 0x0000001e26007c12 */ /* 0x004fca000f8e9603 */
[----:B------:R-:W-:Y:S01]  /*15880*/  IMAD.WIDE.U32 R4, R0, -0x326172a9, RZ ;  /* 0xcd9e8d5700047825 */ /* 0x000fe200078e00ff */
[----:B------:R-:W-:-:S04]  /*15890*/  LOP3.LUT R0, R2, UR29, R7, 0x96, !PT ;  /* 0x0000001d02007c12 */ /* 0x000fc8000f8e9607 */
[----:B------:R-:W-:-:S05]  /*158a0*/  LOP3.LUT R3, R226, UR10, R5, 0x96, !PT ;  /* 0x0000000ae2037c12 */ /* 0x000fca000f8e9605 */
[----:B------:R-:W-:-:S05]  /*158b0*/  IMAD.WIDE.U32 R2, R3, -0x2daee0ad, RZ ;  /* 0xd2511f5303027825 */ /* 0x000fca00078e00ff */
[----:B------:R-:W-:Y:S01]  /*158c0*/  LOP3.LUT R3, R6, UR28, R3, 0x96, !PT ;  /* 0x0000001c06037c12 */ /* 0x000fe2000f8e9603 */
[----:B------:R-:W-:-:S05]  /*158d0*/  IMAD.WIDE.U32 R6, R0, -0x326172a9, RZ ;  /* 0xcd9e8d5700067825 */ /* 0x000fca00078e00ff */
[----:B------:R-:W-:-:S05]  /*158e0*/  LOP3.LUT R0, R4, UR7, R7, 0x96, !PT ;  /* 0x0000000704007c12 */ /* 0x000fca000f8e9607 */
[----:B------:R-:W-:-:S05]  /*158f0*/  IMAD.WIDE.U32 R4, R0, -0x2daee0ad, RZ ;  /* 0xd2511f5300047825 */ /* 0x000fca00078e00ff */
[----:B------:R-:W-:Y:S01]  /*15900*/  LOP3.LUT R0, R2, UR24, R5, 0x96, !PT ;  /* 0x0000001802007c12 */ /* 0x000fe2000f8e9605 */
[----:B------:R-:W-:-:S04]  /*15910*/  IMAD.WIDE.U32 R2, R3, -0x326172a9, RZ ;  /* 0xcd9e8d5703027825 */ /* 0x000fc800078e00ff */
[----:B------:R-:W-:Y:S01]  /*15920*/  IMAD.MOV.U32 R7, RZ, RZ, R8 ;  /* 0x000000ffff077224 */ /* 0x000fe200078e0008 */
[----:B------:R-:W-:Y:S01]  /*15930*/  LOP3.LUT R3, R6, UR25, R3, 0x96, !PT ;  /* 0x0000001906037c12 */ /* 0x000fe2000f8e9603 */
[----:B------:R-:W-:Y:S02]  /*15940*/  IMAD.MOV.U32 R6, RZ, RZ, R9 ;  /* 0x000000ffff067224 */ /* 0x000fe400078e0009 */
[----:B------:R-:W-:-:S04]  /*15950*/  IMAD.WIDE.U32 R8, R0, -0x326172a9, RZ ;  /* 0xcd9e8d5700087825 */ /* 0x000fc800078e00ff */
[----:B------:R-:W-:Y:S01]  /*15960*/  IMAD.MOV.U32 R0, RZ, RZ, R12 ;  /* 0x000000ffff007224 */ /* 0x000fe200078e000c */
[----:B------:R-:W-:-:S03]  /*15970*/  LOP3.LUT R12, R2, UR19, R9, 0x96, !PT ;  /* 0x00000013020c7c12 */ /* 0x000fc6000f8e9609 */
[----:B------:R-:W-:Y:S01]  /*15980*/  IMAD.MOV.U32 R2, RZ, RZ, R0 ;  /* 0x000000ffff027224 */ /* 0x000fe200078e0000 */
[----:B------:R-:W-:-:S04]  /*15990*/  LOP3.LUT R0, R12, 0xff, RZ, 0xc0, !PT ;  /* 0x000000ff0c007812 */ /* 0x000fc800078ec0ff */
[----:B------:R-:W-:Y:S02]  /*159a0*/  ISETP.LE.U32.AND P0, PT, R0, UR6, PT ;  /* 0x0000000600007c0c */ /* 0x000fe4000bf03070 */
[----:B------:R-:W-:Y:S01]  /*159b0*/  LOP3.LUT R0, R12, 0xffff, RZ, 0xc0, !PT ;  /* 0x0000ffff0c007812 */ /* 0x000fe200078ec0ff */
[----:B------:R-:W-:-:S03]  /*159c0*/  @P5 HADD2 R107, -R245.H0_H0, -RZ.H0_H0 ;  /* 0xa00000fff56b5230 */ /* 0x000fc60000000900 */
[----:B------:R-:W-:Y:S01]  /*159d0*/  SHF.R.U32.HI R0, RZ, 0x8, R0 ;  /* 0x00000008ff007819 */ /* 0x000fe20000011600 */
[----:B------:R-:W-:Y:S01]  /*159e0*/  IMAD.MOV.U32 R29, RZ, RZ, R103 ;  /* 0x000000ffff1d7224 */ /* 0x000fe200078e0067 */
[----:B------:R-:W-:Y:S02]  /*159f0*/  PRMT R103, R245, 0x5410, R244 ;  /* 0x00005410f5677816 */ /* 0x000fe400000000f4 */
[----:B------:R-:W-:Y:S02]  /*15a00*/  LOP3.LUT R0, R0, 0xffff, RZ, 0xc0, !PT ;  /* 0x0000ffff00007812 */ /* 0x000fe400078ec0ff */
[----:B------:R-:W-:Y:S02]  /*15a10*/  @P5 PRMT R245, R107, 0x5410, RZ ;  /* 0x000054106bf55816 */ /* 0x000fe400000000ff */
[----:B------:R-:W-:Y:S02]  /*15a20*/  ISETP.LE.U32.AND P5, PT, R0, UR6, PT ;  /* 0x0000000600007c0c */ /* 0x000fe4000bfa3070 */
[----:B------:R-:W-:-:S04]  /*15a30*/  PRMT R0, R12, 0x7632, R0 ;  /* 0x000076320c007816 */ /* 0x000fc80000000000 */
[----:B------:R-:W-:-:S04]  /*15a40*/  LOP3.LUT R0, R0, 0xff, RZ, 0xc0, !PT ;  /* 0x000000ff00007812 */ /* 0x000fc800078ec0ff */
[----:B------:R-:W-:Y:S02]  /*15a50*/  ISETP.LE.U32.AND P2, PT, R0, UR6, PT ;  /* 0x0000000600007c0c */ /* 0x000fe4000bf43070 */
[----:B------:R-:W-:-:S04]  /*15a60*/  MOV R0, R8 ;  /* 0x0000000800007202 */ /* 0x000fc80000000f00 */
[----:B------:R-:W-:Y:S01]  /*15a70*/  LOP3.LUT R0, R0, 0xff, RZ, 0xc0, !PT ;  /* 0x000000ff00007812 */ /* 0x000fe200078ec0ff */
[----:B------:R-:W-:Y:S02]  /*15a80*/  IMAD.MOV.U32 R9, RZ, RZ, R7 ;  /* 0x000000ffff097224 */ /* 0x000fe400078e0007 */
[----:B------:R-:W-:Y:S01]  /*15a90*/  IMAD.MOV.U32 R7, RZ, RZ, R28 ;  /* 0x000000ffff077224 */ /* 0x000fe200078e001c */
[----:B------:R-:W-:Y:S01]  /*15aa0*/  ISETP.LE.U32.AND P1, PT, R0, UR6, PT ;  /* 0x0000000600007c0c */ /* 0x000fe2000bf23070 */
[----:B------:R-:W-:Y:S02]  /*15ab0*/  IMAD.MOV.U32 R0, RZ, RZ, R29 ;  /* 0x000000ffff007224 */ /* 0x000fe400078e001d */
[----:B------:R-:W-:-:S05]  /*15ac0*/  IMAD.WIDE.U32 R28, R3, -0x2daee0ad, RZ ;  /* 0xd2511f53031c7825 */ /* 0x000fca00078e00ff */
[----:B------:R-:W-:Y:S01]  /*15ad0*/  LOP3.LUT R29, R4, UR13, R29, 0x96, !PT ;  /* 0x0000000d041d7c12 */ /* 0x000fe2000f8e961d */
[----:B------:R-:W-:-:S03]  /*15ae0*/  IMAD.MOV.U32 R5, RZ, RZ, R0 ;  /* 0x000000ffff057224 */ /* 0x000fc600078e0000 */
[----:B------:R-:W-:Y:S01]  /*15af0*/  LOP3.LUT R0, R29, 0xffff, RZ, 0xc0, !PT ;  /* 0x0000ffff1d007812 */ /* 0x000fe200078ec0ff */
[----:B------:R-:W-:-:S03]  /*15b00*/  @P4 HADD2 R106, -R244.H0_H0, -RZ.H0_H0 ;  /* 0xa00000fff46a4230 */ /* 0x000fc60000000900 */
[----:B------:R-:W-:Y:S01]  /*15b10*/  SHF.R.U32.HI R0, RZ, 0x8, R0 ;  /* 0x00000008ff007819 */ /* 0x000fe20000011600 */
[----:B------:R-:W1:Y:S03]  /*15b20*/  MUFU.EX2 R4, R206 ;  /* 0x000000ce00047308 */ /* 0x000e660000000800 */
[----:B------:R-:W-:Y:S01]  /*15b30*/  LOP3.LUT R0, R0, 0xffff, RZ, 0xc0, !PT ;  /* 0x0000ffff00007812 */ /* 0x000fe200078ec0ff */
[----:B------:R-:W2:Y:S01]  /*15b40*/  MUFU.EX2 R3, R205 ;  /* 0x000000cd00037308 */ /* 0x000ea20000000800 */
[----:B------:R-:W-:Y:S02]  /*15b50*/  @P4 PRMT R244, R106, 0x5410, RZ ;  /* 0x000054106af44816 */ /* 0x000fe400000000ff */
[----:B------:R-:W-:Y:S02]  /*15b60*/  ISETP.LE.U32.AND P4, PT, R0, UR6, PT ;  /* 0x0000000600007c0c */ /* 0x000fe4000bf83070 */
[----:B------:R-:W-:-:S04]  /*15b70*/  PRMT R0, R29, 0x7632, R0 ;  /* 0x000076321d007816 */ /* 0x000fc80000000000 */
[----:B------:R-:W-:-:S04]  /*15b80*/  LOP3.LUT R0, R0, 0xff, RZ, 0xc0, !PT ;  /* 0x000000ff00007812 */ /* 0x000fc800078ec0ff */
[----:B------:R-:W-:Y:S01]  /*15b90*/  ISETP.LE.U32.AND P3, PT, R0, UR6, PT ;  /* 0x0000000600007c0c */ /* 0x000fe2000bf63070 */
[--C-:B-1----:R-:W-:Y:S01]  /*15ba0*/  FADD.FTZ R0, R4, R13.reuse ;  /* 0x0000000d04007221 */ /* 0x102fe20000010000 */
[C---:B--2---:R-:W-:Y:S01]  /*15bb0*/  F2FP.F16.F32.PACK_AB R47, R3.reuse, R4 ;  /* 0x00000004032f723e */ /* 0x044fe200000000ff */
[----:B------:R-:W-:Y:S01]  /*15bc0*/  @!P0 HADD2 R22, -R14.H0_H0, -RZ.H0_H0 ;  /* 0xa00000ff0e168230 */ /* 0x000fe20000000900 */
[C---:B------:R-:W-:Y:S01]  /*15bd0*/  PRMT R13, R14.reuse, 0x7632, R13 ;  /* 0x000076320e0d7816 */ /* 0x040fe2000000000d */
[----:B------:R-:W-:Y:S01]  /*15be0*/  FADD.FTZ R4, R3, R0 ;  /* 0x0000000003047221 */ /* 0x000fe20000010000 */
[----:B------:R-:W-:Y:S01]  /*15bf0*/  SHF.R.U32.HI R0, RZ, 0x18, R29 ;  /* 0x00000018ff007819 */ /* 0x000fe2000001161d */
[----:B------:R-:W-:Y:S01]  /*15c00*/  IMAD.MOV.U32 R3, RZ, RZ, R27 ;  /* 0x000000ffff037224 */ /* 0x000fe200078e001b */
[----:B------:R-:W-:Y:S02]  /*15c10*/  PRMT R27, R14, 0x5410, R13 ;  /* 0x000054100e1b7816 */ /* 0x000fe4000000000d */
[----:B------:R-:W-:-:S02]  /*15c20*/  @!P0 PRMT R14, R22, 0x5410, RZ ;  /* 0x00005410160e8816 */ /* 0x000fc400000000ff */
[----:B------:R-:W-:Y:S01]  /*15c30*/  ISETP.LE.U32.AND P0, PT, R0, UR6, PT ;  /* 0x0000000600007c0c */ /* 0x000fe2000bf03070 */
[----:B------:R-:W-:Y:S01]  /*15c40*/  IMAD.MOV.U32 R0, RZ, RZ, R28 ;  /* 0x000000ffff007224 */ /* 0x000fe200078e001c */
[----:B------:R-:W-:-:S04]  /*15c50*/  PRMT R178, R26, 0x7632, R178 ;  /* 0x000076321ab27816 */ /* 0x000fc800000000b2 */
[----:B------:R-:W-:-:S07]  /*15c60*/  LOP3.LUT R0, R0, 0xff, RZ, 0xc0, !PT ;  /* 0x000000ff00007812 */ /* 0x000fce00078ec0ff */
[----:B------:R-:W-:-:S05]  /*15c70*/  @!P0 HADD2 R33, -R26.H1_H1, -RZ.H0_H0 ;  /* 0xa00000ff1a218230 */ /* 0x000fca0000000d00 */
[----:B------:R-:W-:Y:S01]  /*15c80*/  @!P0 PRMT R178, R33, 0x5410, RZ ;  /* 0x0000541021b28816 */ /* 0x000fe200000000ff */
[----:B------:R-:W-:Y:S02]  /*15c90*/  IMAD.MOV.U32 R33, RZ, RZ, R5 ;  /* 0x000000ffff217224 */ /* 0x000fe400078e0005 */
[----:B------:R-:W1:Y:S01]  /*15ca0*/  MUFU.EX2 R5, R203 ;  /* 0x000000cb00057308 */ /* 0x000e620000000800 */
[----:B------:R-:W-:Y:S02]  /*15cb0*/  MOV R22, R3 ;  /* 0x0000000300167202 */ /* 0x000fe40000000f00 */
[----:B------:R-:W-:Y:S01]  /*15cc0*/  ISETP.LE.U32.AND P0, PT, R0, UR6, PT ;  /* 0x0000000600007c0c */ /* 0x000fe2000bf03070 */
[----:B------:R2:W3:Y:S01]  /*15cd0*/  MUFU.EX2 R3, R204 ;  /* 0x000000cc00037308 */ /* 0x0004e20000000800 */
[----:B------:R-:W-:Y:S01]  /*15ce0*/  PRMT R206, R47, 0x7610, R206 ;  /* 0x000076102fce7816 */ /* 0x000fe200000000ce */
[----:B-1----:R-:W-:-:S10]  /*15cf0*/  FADD.FTZ R0, R5, R15 ;  /* 0x0000000f05007221 */ /* 0x002fd40000010000 */
[----:B------:R-:W-:Y:S02]  /*15d00*/  @!P0 HADD2 R52, -R47.H0_H0, -RZ.H0_H0 ;  /* 0xa00000ff2f348230 */ /* 0x000fe40000000900 */
[----:B--2---:R-:W-:Y:S02]  /*15d10*/  IMAD.MOV.U32 R204, RZ, RZ, R22 ;  /* 0x000000ffffcc7224 */ /* 0x004fe400078e0016 */
[----:B------:R-:W-:Y:S02]  /*15d20*/  IMAD.MOV.U32 R22, RZ, RZ, R9 ;  /* 0x000000ffff167224 */ /* 0x000fe400078e0009 */
[----:B---3--:R-:W-:Y:S01]  /*15d30*/  FADD.FTZ R9, R3, R0 ;  /* 0x0000000003097221 */ /* 0x008fe20000010000 */
[----:B------:R-:W-:Y:S02]  /*15d40*/  PRMT R0, R28, 0x7771, RZ ;  /* 0x000077711c007816 */ /* 0x000fe400000000ff */
[----:B------:R-:W-:Y:S02]  /*15d50*/  @!P0 PRMT R206, R52, 0x5410, RZ ;  /* 0x0000541034ce8816 */ /* 0x000fe400000000ff */
[----:B------:R-:W-:-:S02]  /*15d60*/  ISETP.GT.U32.AND P0, PT, R0, UR6, PT ;  /* 0x0000000600007c0c */ /* 0x000fc4000bf04070 */
[----:B------:R-:W-:Y:S02]  /*15d70*/  PRMT R0, R28, 0x7772, RZ ;  /* 0x000077721c007816 */ /* 0x000fe400000000ff */
[----:B------:R-:W-:-:S09]  /*15d80*/  PRMT R210, R47, 0x7632, R210 ;  /* 0x000076322fd27816 */ /* 0x000fd200000000d2 */
[----:B------:R-:W-:-:S05]  /*15d90*/  @P0 HADD2 R50, -R47.H1_H1, -RZ.H0_H0 ;  /* 0xa00000ff2f320230 */ /* 0x000fca0000000d00 */
[----:B------:R-:W-:Y:S02]  /*15da0*/  @P0 PRMT R210, R50, 0x5410, RZ ;  /* 0x0000541032d20816 */ /* 0x000fe400000000ff */
[----:B------:R-:W-:Y:S01]  /*15db0*/  ISETP.GT.U32.AND P0, PT, R0, UR6, PT ;  /* 0x0000000600007c0c */ /* 0x000fe2000bf04070 */
[----:B------:R-:W-:Y:S01]  /*15dc0*/  IMAD.MOV.U32 R15, RZ, RZ, R6 ;  /* 0x000000ffff0f7224 */ /* 0x000fe200078e0006 */
[----:B------:R-:W-:Y:S01]  /*15dd0*/  F2FP.F16.F32.PACK_AB R31, R3, R5 ;  /* 0x00000005031f723e */ /* 0x000fe200000000ff */
[----:B------:R-:W1:Y:S01]  /*15de0*/  MUFU.EX2 R6, R224 ;  /* 0x000000e000067308 */ /* 0x000e620000000800 */
[----:B------:R-:W-:Y:S02]  /*15df0*/  IMAD.MOV.U32 R205, RZ, RZ, R2 ;  /* 0x000000ffffcd7224 */ /* 0x000fe400078e0002 */
[----:B------:R-:W-:Y:S01]  /*15e00*/  FADD.FTZ R2, R197, R10 ;  /* 0x0000000ac5027221 */ /* 0x000fe20000010000 */
[----:B------:R-:W2:Y:S01]  /*15e10*/  MUFU.EX2 R5, R207 ;  /* 0x000000cf00057308 */ /* 0x000ea20000000800 */
[----:B------:R-:W-:-:S05]  /*15e20*/  PRMT R0, R28, 0x7773, RZ ;  /* 0x000077731c007816 */ /* 0x000fca00000000ff */
[----:B------:R-:W-:Y:S01]  /*15e30*/  @P0 HADD2 R55, -R31.H0_H0, -RZ.H0_H0 ;  /* 0xa00000ff1f370230 */ /* 0x000fe20000000900 */
[----:B------:R-:W-:Y:S01]  /*15e40*/  PRMT R10, R31, 0x7610, R10 ;  /* 0x000076101f0a7816 */ /* 0x000fe2000000000a */
[----:B------:R-:W-:-:S03]  /*15e50*/  FADD.FTZ R2, R43, R2 ;  /* 0x000000022b027221 */ /* 0x000fc60000010000 */
[----:B------:R-:W-:Y:S02]  /*15e60*/  @P0 PRMT R10, R55, 0x5410, RZ ;  /* 0x00005410370a0816 */ /* 0x000fe400000000ff */
[----:B------:R-:W-:Y:S02]  /*15e70*/  ISETP.GT.U32.AND P0, PT, R0, UR6, PT ;  /* 0x0000000600007c0c */ /* 0x000fe4000bf04070 */
[----:B------:R-:W-:Y:S01]  /*15e80*/  LOP3.LUT R0, R34, UR11, R21, 0x96, !PT ;  /* 0x0000000b22007c12 */ /* 0x000fe2000f8e9615 */
[----:B------:R-:W-:Y:S02]  /*15e90*/  IMAD.MOV.U32 R21, RZ, RZ, R15 ;  /* 0x000000ffff157224 */ /* 0x000fe400078e000f */
[----:B------:R-:W-:Y:S01]  /*15ea0*/  FADD.FTZ R15, R175, R2 ;  /* 0x00000002af0f7221 */ /* 0x000fe20000010000 */
[----:B-1----:R-:W-:Y:S01]  /*15eb0*/  FADD.FTZ R2, R6, R4 ;  /* 0x0000000406027221 */ /* 0x002fe20000010000 */
[----:B------:R-:W-:Y:S02]  /*15ec0*/  LOP3.LUT R3, R20, UR31, R227, 0x96, !PT ;  /* 0x0000001f14037c12 */ /* 0x000fe4000f8e96e3 */
[C---:B--2---:R-:W-:Y:S01]  /*15ed0*/  F2FP.F16.F32.PACK_AB R107, R5.reuse, R6 ;  /* 0x00000006056b723e */ /* 0x044fe200000000ff */
[----:B------:R-:W-:Y:S01]  /*15ee0*/  IMAD.MOV.U32 R52, RZ, RZ, R204 ;  /* 0x000000ffff347224 */ /* 0x000fe200078e00cc */
[----:B------:R-:W-:Y:S01]  /*15ef0*/  MOV R20, R17 ;  /* 0x0000001100147202 */ /* 0x000fe20000000f00 */
[----:B------:R-:W-:Y:S01]  /*15f00*/  FADD.FTZ R17, R5, R2 ;  /* 0x0000000205117221 */ /* 0x000fe20000010000 */
[----:B------:R-:W-:Y:S01]  /*15f10*/  IMAD.WIDE.U32 R4, R0, -0x2daee0ad, RZ ;  /* 0xd2511f5300047825 */ /* 0x000fe200078e00ff */
[----:B------:R-:W2:Y:S04]  /*15f20*/  LDL.LU.64 R34, [R1+0x1c8] ;  /* 0x0001c80001227983 */ /* 0x000ea80000300a00 */
[----:B------:R-:W-:Y:S01]  /*15f30*/  LOP3.LUT R5, R38, UR30, R5, 0x96, !PT ;  /* 0x0000001e26057c12 */ /* 0x000fe2000f8e9605 */
[----:B------:R-:W-:Y:S01]  /*15f40*/  IMAD.MOV.U32 R204, RZ, RZ, R205 ;  /* 0x000000ffffcc7224 */ /* 0x000fe200078e00cd */
[----:B------:R-:W3:Y:S01]  /*15f50*/  LDL.LU.64 R38, [R1+0x1c0] ;  /* 0x0001c00001267983 */ /* 0x000ee20000300a00 */
[----:B------:R-:W-:-:S04]  /*15f60*/  IMAD.WIDE.U32 R2, R3, -0x2daee0ad, RZ ;  /* 0xd2511f5303027825 */ /* 0x000fc800078e00ff */
[----:B------:R-:W-:Y:S02]  /*15f70*/  IMAD.MOV.U32 R207, RZ, RZ, R10 ;  /* 0x000000ffffcf7224 */ /* 0x000fe400078e000a */
[----:B------:R-:W-:Y:S02]  /*15f80*/  IMAD.MOV.U32 R205, RZ, RZ, R11 ;  /* 0x000000ffffcd7224 */ /* 0x000fe400078e000b */
[----:B------:R-:W-:Y:S01]  /*15f90*/  IMAD.WIDE.U32 R10, R5, -0x326172a9, RZ ;  /* 0xcd9e8d57050a7825 */ /* 0x000fe200078e00ff */
[----:B------:R-:W-:-:S04]  /*15fa0*/  LOP3.LUT R0, R4, UR29, R3, 0x96, !PT ;  /* 0x0000001d04007c12 */ /* 0x000fc8000f8e9603 */
[----:B------:R-:W-:Y:S02]  /*15fb0*/  LOP3.LUT R3, R226, UR10, R11, 0x96, !PT ;  /* 0x0000000ae2037c12 */ /* 0x000fe4000f8e960b */
[----:B------:R-:W4:Y:S01]  /*15fc0*/  LDL.LU.64 R226, [R1+0x1b8] ;  /* 0x0001b80001e27983 */ /* 0x000f220000300a00 */
[----:B------:R-:W-:-:S04]  /*15fd0*/  IMAD.WIDE.U32 R4, R0, -0x326172a9, RZ ;  /* 0xcd9e8d5700047825 */ /* 0x000fc800078e00ff */
[----:B------:R-:W-:Y:S01]  /*15fe0*/  IMAD.MOV.U32 R50, RZ, RZ, R33 ;  /* 0x000000ffff327224 */ /* 0x000fe200078e0021 */
[----:B------:R-:W-:Y:S01]  /*15ff0*/  LOP3.LUT R0, R10, UR7, R5, 0x96, !PT ;  /* 0x000000070a007c12 */ /* 0x000fe2000f8e9605 */
[----:B------:R-:W-:Y:S02]  /*16000*/  IMAD.MOV.U32 R33, RZ, RZ, R7 ;  /* 0x000000ffff217224 */ /* 0x000fe400078e0007 */
[----:B------:R-:W-:Y:S01]  /*16010*/  IMAD.WIDE.U32 R6, R3, -0x2daee0ad, RZ ;  /* 0xd2511f5303067825 */ /* 0x000fe200078e00ff */
[----:B------:R-:W-:-:S03]  /*16020*/  MOV R3, R20 ;  /* 0x0000001400037202 */ /* 0x000fc60000000f00 */
[----:B------:R-:W-:Y:S02]  /*16030*/  IMAD.MOV.U32 R11, RZ, RZ, R21 ;  /* 0x000000ffff0b7224 */ /* 0x000fe400078e0015 */
[----:B------:R-:W-:Y:S01]  /*16040*/  IMAD.WIDE.U32 R20, R0, -0x2daee0ad, RZ ;  /* 0xd2511f5300147825 */ /* 0x000fe200078e00ff */
[----:B------:R-:W-:-:S04]  /*16050*/  LOP3.LUT R2, R2, UR28, R7, 0x96, !PT ;  /* 0x0000001c02027c12 */ /* 0x000fc8000f8e9607 */
[----:B------:R-:W-:Y:S01]  /*16060*/  LOP3.LUT R0, R6, UR24, R21, 0x96, !PT ;  /* 0x0000001806007c12 */ /* 0x000fe2000f8e9615 */
[----:B------:R-:W-:Y:S02]  /*16070*/  IMAD.MOV.U32 R21, RZ, RZ, R3 ;  /* 0x000000ffff157224 */ /* 0x000fe400078e0003 */
[----:B------:R-:W-:-:S04]  /*16080*/  IMAD.WIDE.U32 R2, R2, -0x326172a9, RZ ;  /* 0xcd9e8d5702027825 */ /* 0x000fc800078e00ff */
[----:B------:R-:W-:Y:S01]  /*16090*/  IMAD.MOV.U32 R7, RZ, RZ, R11 ;  /* 0x000000ffff077224 */ /* 0x000fe200078e000b */
[----:B------:R-:W-:Y:S01]  /*160a0*/  LOP3.LUT R10, R4, UR25, R3, 0x96, !PT ;  /* 0x00000019040a7c12 */ /* 0x000fe2000f8e9603 */
[----:B------:R-:W-:Y:S02]  /*160b0*/  IMAD.MOV.U32 R11, RZ, RZ, R127 ;  /* 0x000000ffff0b7224 */ /* 0x000fe400078e007f */
[----:B------:R-:W-:Y:S02]  /*160c0*/  IMAD.MOV.U32 R4, RZ, RZ, R126 ;  /* 0x000000ffff047224 */ /* 0x000fe400078e007e */
[----:B------:R-:W-:-:S04]  /*160d0*/  IMAD.WIDE.U32 R126, R0, -0x326172a9, RZ ;  /* 0xcd9e8d57007e7825 */ /* 0x000fc800078e00ff */
[----:B------:R-:W-:Y:S01]  /*160e0*/  IMAD.MOV.U32 R0, RZ, RZ, R33 ;  /* 0x000000ffff007224 */ /* 0x000fe200078e0021 */
[----:B------:R-:W-:Y:S02]  /*160f0*/  LOP3.LUT R33, R2, UR19, R127, 0x96, !PT ;  /* 0x0000001302217c12 */ /* 0x000fe4000f8e967f */
[----:B------:R-:W-:Y:S01]  /*16100*/  MOV R2, R18 ;  /* 0x0000001200027202 */ /* 0x000fe20000000f00 */
[----:B------:R-:W-:Y:S01]  /*16110*/  @P0 HADD2 R56, -R31.H1_H1, -RZ.H0_H0 ;  /* 0xa00000ff1f380230 */ /* 0x000fe20000000d00 */
[----:B------:R-:W-:Y:S01]  /*16120*/  PRMT R155, R31, 0x7632, R155 ;  /* 0x000076321f9b7816 */ /* 0x000fe2000000009b */
[----:B------:R-:W2:Y:S03]  /*16130*/  LDL.LU R18, [R1+0x1b4] ;  /* 0x0001b40001127983 */ /* 0x000ea60000300800 */
[----:B------:R-:W-:Y:S01]  /*16140*/  @P0 PRMT R155, R56, 0x5410, RZ ;  /* 0x00005410389b0816 */ /* 0x000fe200000000ff */
[----:B----4-:R1:W4:Y:S02]  /*16150*/  MUFU.EX2 R3, R226 ;  /* 0x000000e200037308 */ /* 0x0103240000000800 */
[----:B-1----:R-:W-:-:S02]  /*16160*/  IMAD.MOV.U32 R226, RZ, RZ, R2 ;  /* 0x000000ffffe27224 */ /* 0x002fc400078e0002 */
[----:B------:R1:W3:Y:S02]  /*16170*/  MUFU.EX2 R2, R225 ;  /* 0x000000e100027308 */ /* 0x0002e40000000800 */
[----:B-1----:R-:W-:Y:S01]  /*16180*/  IMAD.MOV.U32 R225, RZ, RZ, R0 ;  /* 0x000000ffffe17224 */ /* 0x002fe200078e0000 */
[----:B------:R-:W-:-:S04]  /*16190*/  LOP3.LUT R0, R33, 0xff, RZ, 0xc0, !PT ;  /* 0x000000ff21007812 */ /* 0x000fc800078ec0ff */
[----:B------:R-:W-:Y:S01]  /*161a0*/  ISETP.LE.U32.AND P0, PT, R0, UR6, PT ;  /* 0x0000000600007c0c */ /* 0x000fe2000bf03070 */
[----:B----4-:R-:W-:Y:S01]  /*161b0*/  FADD.FTZ R0, R3, R9 ;  /* 0x0000000903007221 */ /* 0x010fe20000010000 */
[----:B------:R-:W-:Y:S02]  /*161c0*/  IMAD.MOV.U32 R9, RZ, RZ, R209 ;  /* 0x000000ffff097224 */ /* 0x000fe400078e00d1 */
[----:B------:R-:W4:Y:S01]  /*161d0*/  LDL.LU R209, [R1+0x1b0] ;  /* 0x0001b00001d17983 */ /* 0x000f220000300800 */
[C---:B---3--:R-:W-:Y:S01]  /*161e0*/  F2FP.F16.F32.PACK_AB R124, R2.reuse, R3 ;  /* 0x00000003027c723e */ /* 0x048fe200000000ff */
[----:B------:R-:W-:Y:S02]  /*161f0*/  IMAD.MOV.U32 R3, RZ, RZ, R7 ;  /* 0x000000ffff037224 */ /* 0x000fe400078e0007 */
[----:B------:R-:W-:Y:S01]  /*16200*/  FADD.FTZ R7, R2, R0 ;  /* 0x0000000002077221 */ /* 0x000fe20000010000 */
[----:B------:R-:W-:-:S04]  /*16210*/  LOP3.LUT R0, R33, 0xffff, RZ, 0xc0, !PT ;  /* 0x0000ffff21007812 */ /* 0x000fc800078ec0ff */
[----:B------:R-:W-:Y:S01]  /*16220*/  SHF.R.U32.HI R0, RZ, 0x8, R0 ;  /* 0x00000008ff007819 */ /* 0x000fe20000011600 */
[----:B------:R-:W-:Y:S01]  /*16230*/  @!P0 HADD2 R73, -R107.H0_H0, -RZ.H0_H0 ;  /* 0xa00000ff6b498230 */ /* 0x000fe20000000900 */
[----:B------:R-:W-:Y:S02]  /*16240*/  PRMT R56, R107, 0x7610, R56 ;  /* 0x000076106b387816 */ /* 0x000fe40000000038 */
[----:B------:R-:W-:Y:S02]  /*16250*/  LOP3.LUT R0, R0, 0xffff, RZ, 0xc0, !PT ;  /* 0x0000ffff00007812 */ /* 0x000fe400078ec0ff */
[----:B------:R-:W-:Y:S02]  /*16260*/  @!P0 PRMT R56, R73, 0x5410, RZ ;  /* 0x0000541049388816 */ /* 0x000fe400000000ff */
[----:B------:R-:W-:Y:S02]  /*16270*/  ISETP.LE.U32.AND P0, PT, R0, UR6, PT ;  /* 0x0000000600007c0c */ /* 0x000fe4000bf03070 */
[----:B------:R-:W-:-:S04]  /*16280*/  PRMT R0, R33, 0x7632, R0 ;  /* 0x0000763221007816 */ /* 0x000fc80000000000 */
[----:B------:R-:W-:-:S07]  /*16290*/  LOP3.LUT R0, R0, 0xff, RZ, 0xc0, !PT ;  /* 0x000000ff00007812 */ /* 0x000fce00078ec0ff */
[----:B------:R-:W-:Y:S02]  /*162a0*/  @!P0 HADD2 R72, -R107.H1_H1, -RZ.H0_H0 ;  /* 0xa00000ff6b488230 */ /* 0x000fe40000000d00 */
[----:B------:R-:W-:Y:S01]  /*162b0*/  IMAD.MOV.U32 R2, RZ, RZ, R41 ;  /* 0x000000ffff027224 */ /* 0x000fe200078e0029 */
[----:B------:R-:W-:Y:S01]  /*162c0*/  PRMT R73, R124, 0x7610, R73 ;  /* 0x000076107c497816 */ /* 0x000fe20000000049 */
[----:B------:R-:W3:Y:S01]  /*162d0*/  LDL.LU R41, [R1+0x1ac] ;  /* 0x0001ac0001297983 */ /* 0x000ee20000300800 */
[C---:B------:R-:W-:Y:S02]  /*162e0*/  PRMT R6, R36.reuse, 0x7610, R6 ;  /* 0x0000761024067816 */ /* 0x040fe40000000006 */
[----:B------:R-:W-:-:S03]  /*162f0*/  PRMT R5, R36, 0x7632, R5 ;  /* 0x0000763224057816 */ /* 0x000fc60000000005 */
[----:B------:R-:W-:Y:S01]  /*16300*/  @!P2 HADD2 R77, -R6.H0_H0, -RZ.H0_H0 ;  /* 0xa00000ff064da230 */ /* 0x000fe20000000900 */
[----:B------:R-:W-:Y:S01]  /*16310*/  PRMT R251, R124, 0x7632, R251 ;  /* 0x000076327cfb7816 */ /* 0x000fe200000000fb */
[----:B------:R-:W-:-:S05]  /*16320*/  @!P5 HADD2 R76, -R13.H0_H0, -RZ.H0_H0 ;  /* 0xa00000ff0d4cd230 */ /* 0x000fca0000000900 */
[----:B------:R-:W-:Y:S02]  /*16330*/  @!P5 PRMT R13, R76, 0x5410, RZ ;  /* 0x000054104c0dd816 */ /* 0x000fe400000000ff */
[C---:B------:R-:W-:Y:S02]  /*16340*/  PRMT R174, R32.reuse, 0x7610, R174 ;  /* 0x0000761020ae7816 */ /* 0x040fe400000000ae */
[----:B------:R-:W-:Y:S02]  /*16350*/  PRMT R173, R32, 0x7632, R173 ;  /* 0x0000763220ad7816 */ /* 0x000fe400000000ad */
[----:B----4-:R-:W-:Y:S02]  /*16360*/  PRMT R209, R107, 0x7632, R209 ;  /* 0x000076326bd17816 */ /* 0x010fe400000000d1 */
[----:B------:R-:W-:Y:S02]  /*16370*/  @!P0 PRMT R209, R72, 0x5410, RZ ;  /* 0x0000541048d18816 */ /* 0x000fe400000000ff */
[----:B------:R-:W-:-:S02]  /*16380*/  ISETP.LE.U32.AND P0, PT, R0, UR6, PT ;  /* 0x0000000600007c0c */ /* 0x000fc4000bf03070 */
[----:B------:R-:W-:Y:S01]  /*16390*/  MOV R0, R2 ;  /* 0x0000000200007202 */ /* 0x000fe20000000f00 */
[----:B------:R-:W-:-:S04]  /*163a0*/  FADD.FTZ R2, R45, R15 ;  /* 0x0000000f2d027221 */ /* 0x000fc80000010000 */
[----:B------:R-:W-:Y:S01]  /*163b0*/  IMAD.MOV.U32 R15, RZ, RZ, R0 ;  /* 0x000000ffff0f7224 */ /* 0x000fe200078e0000 */
[----:B------:R-:W-:-:S05]  /*163c0*/  SHF.R.U32.HI R0, RZ, 0x18, R33 ;  /* 0x00000018ff007819 */ /* 0x000fca0000011621 */
[----:B------:R-:W-:-:S05]  /*163d0*/  @!P0 HADD2 R74, -R124.H0_H0, -RZ.H0_H0 ;  /* 0xa00000ff7c4a8230 */ /* 0x000fca0000000900 */
[----:B------:R-:W-:Y:S01]  /*163e0*/  @!P0 PRMT R73, R74, 0x5410, RZ ;  /* 0x000054104a498816 */ /* 0x000fe200000000ff */
[----:B------:R-:W-:Y:S01]  /*163f0*/  IMAD.MOV.U32 R74, RZ, RZ, R15 ;  /* 0x000000ffff4a7224 */ /* 0x000fe200078e000f */
[----:B------:R-:W-:Y:S01]  /*16400*/  ISETP.LE.U32.AND P0, PT, R0, UR6, PT ;  /* 0x0000000600007c0c */ /* 0x000fe2000bf03070 */
[----:B------:R-:W-:Y:S02]  /*16410*/  IMAD.MOV.U32 R0, RZ, RZ, R22 ;  /* 0x000000ffff007224 */ /* 0x000fe400078e0016 */
[----:B------:R-:W-:Y:S02]  /*16420*/  IMAD.MOV.U32 R15, RZ, RZ, R4 ;  /* 0x000000ffff0f7224 */ /* 0x000fe400078e0004 */
[----:B------:R-:W1:Y:S01]  /*16430*/  MUFU.EX2 R4, R227 ;  /* 0x000000e300047308 */ /* 0x000e620000000800 */
[----:B------:R-:W-:Y:S01]  /*16440*/  IMAD.MOV.U32 R45, RZ, RZ, R3 ;  /* 0x000000ffff2d7224 */ /* 0x000fe200078e0003 */
[----:B------:R-:W-:Y:S01]  /*16450*/  MOV R36, R0 ;  /* 0x0000000000247202 */ /* 0x000fe20000000f00 */
[----:B------:R-:W-:Y:S01]  /*16460*/  IMAD.MOV.U32 R0, RZ, RZ, R126 ;  /* 0x000000ffff007224 */ /* 0x000fe200078e007e */
[----:B------:R-:W4:Y:S01]  /*16470*/  MUFU.EX2 R3, R38 ;  /* 0x0000002600037308 */ /* 0x000f220000000800 */
[----:B------:R-:W-:-:S03]  /*16480*/  PRMT R22, R6, 0x5410, R5 ;  /* 0x0000541006167816 */ /* 0x000fc60000000005 */
[----:B------:R-:W-:Y:S01]  /*16490*/  LOP3.LUT R0, R0, 0xff, RZ, 0xc0, !PT ;  /* 0x000000ff00007812 */ /* 0x000fe200078ec0ff */
[----:B------:R-:W-:Y:S01]  /*164a0*/  @!P0 HADD2 R75, -R124.H1_H1, -RZ.H0_H0 ;  /* 0xa00000ff7c4b8230 */ /* 0x000fe20000000d00 */
[----:B------:R-:W-:Y:S02]  /*164b0*/  @!P2 PRMT R6, R77, 0x5410, RZ ;  /* 0x000054104d06a816 */ /* 0x000fe400000000ff */
[----:B------:R-:W-:Y:S01]  /*164c0*/  ISETP.LE.U32.AND P2, PT, R0, UR6, PT ;  /* 0x0000000600007c0c */ /* 0x000fe2000bf43070 */
[----:B-1----:R-:W-:Y:S01]  /*164d0*/  FADD.FTZ R0, R4, R17 ;  /* 0x0000001104007221 */ /* 0x002fe20000010000 */
[----:B------:R-:W-:Y:S01]  /*164e0*/  @!P0 PRMT R251, R75, 0x5410, RZ ;  /* 0x000054104bfb8816 */ /* 0x000fe200000000ff */
[----:B------:R-:W-:Y:S02]  /*164f0*/  IMAD.MOV.U32 R75, RZ, RZ, R9 ;  /* 0x000000ffff4b7224 */ /* 0x000fe400078e0009 */
[----:B----4-:R-:W-:Y:S01]  /*16500*/  FADD.FTZ R9, R3, R0 ;  /* 0x0000000003097221 */ /* 0x010fe20000010000 */
[----:B------:R-:W-:-:S04]  /*16510*/  PRMT R0, R126, 0x7771, RZ ;  /* 0x000077717e007816 */ /* 0x000fc800000000ff */
[----:B------:R-:W-:Y:S01]  /*16520*/  ISETP.GT.U32.AND P0, PT, R0, UR6, PT ;  /* 0x0000000600007c0c */ /* 0x000fe2000bf04070 */
[----:B------:R-:W-:Y:S01]  /*16530*/  IMAD.MOV.U32 R72, RZ, RZ, R42 ;  /* 0x000000ffff487224 */ /* 0x000fe200078e002a */
[----:B------:R-:W-:Y:S01]  /*16540*/  F2FP.F16.F32.PACK_AB R106, R3, R4 ;  /* 0x00000004036a723e */ /* 0x000fe200000000ff */
[----:B------:R-:W4:Y:S01]  /*16550*/  LDL.LU R42, [R1+0x1a8] ;  /* 0x0001a800012a7983 */ /* 0x000f220000300800 */
[----:B------:R-:W-:Y:S03]  /*16560*/  MUFU.EX2 R3, R11 ;  /* 0x0000000b00037308 */ /* 0x000fe60000000800 */
[----:B------:R-:W4:Y:S01]  /*16570*/  LDL.LU R38, [R1+0x1a4] ;  /* 0x0001a40001267983 */ /* 0x000f220000300800 */
[----:B------:R1:W2:Y:S01]  /*16580*/  MUFU.EX2 R11, R39 ;  /* 0x00000027000b7308 */ /* 0x0002a20000000800 */
[----:B------:R-:W-:-:S04]  /*16590*/  FADD.FTZ R2, R176, R2 ;  /* 0x00000002b0027221 */ /* 0x000fc80000010000 */
[C---:B------:R-:W-:Y:S01]  /*165a0*/  @P0 HADD2 R79, -R106.reuse.H1_H1, -RZ.H0_H0 ;  /* 0xa00000ff6a4f0230 */ /* 0x040fe20000000d00 */
[----:B-1----:R-:W4:Y:S01]  /*165b0*/  LDL.LU R39, [R1+0x1a0] ;  /* 0x0001a00001277983 */ /* 0x002f220000300800 */
[----:B------:R-:W-:Y:S01]  /*165c0*/  PRMT R101, R106, 0x7632, R101 ;  /* 0x000076326a657816 */ /* 0x000fe20000000065 */
[----:B------:R-:W-:Y:S02]  /*165d0*/  FADD.FTZ R4, R44, R2 ;  /* 0x000000022c047221 */ /* 0x000fe40000010000 */
[----:B------:R-:W-:Y:S02]  /*165e0*/  @P0 PRMT R101, R79, 0x5410, RZ ;  /* 0x000054104f650816 */ /* 0x000fe400000000ff */
[----:B------:R-:W-:Y:S01]  /*165f0*/  MOV R79, R45 ;  /* 0x0000002d004f7202 */ /* 0x000fe20000000f00 */
[----:B------:R-:W-:Y:S02]  /*16600*/  IMAD.WIDE.U32 R44, R10, -0x2daee0ad, RZ ;  /* 0xd2511f530a2c7825 */ /* 0x000fe400078e00ff */
[----:B------:R1:W-:Y:S02]  /*16610*/  MUFU.EX2 R10, R48 ;  /* 0x00000030000a7308 */ /* 0x0003e40000000800 */
[----:B-1----:R-:W3:Y:S01]  /*16620*/  LDL.LU R48, [R1+0x19c] ;  /* 0x00019c0001307983 */ /* 0x002ee20000300800 */
[----:B------:R-:W-:Y:S01]  /*16630*/  SHF.R.U32.HI R0, RZ, 0x18, R12 ;  /* 0x00000018ff007819 */ /* 0x000fe2000001160c */
[----:B------:R-:W-:-:S03]  /*16640*/  @!P2 HADD2 R78, -R106.H0_H0, -RZ.H0_H0 ;  /* 0xa00000ff6a4ea230 */ /* 0x000fc60000000900 */
[----:B------:R-:W-:Y:S02]  /*16650*/  ISETP.LE.U32.AND P5, PT, R0, UR6, PT ;  /* 0x0000000600007c0c */ /* 0x000fe4000bfa3070 */
[----:B------:R-:W-:Y:S02]  /*16660*/  PRMT R0, R8, 0x7771, RZ ;  /* 0x0000777108007816 */ /* 0x000fe400000000ff */
[----:B------:R-:W-:Y:S02]  /*16670*/  PRMT R76, R106, 0x7610, R76 ;  /* 0x000076106a4c7816 */ /* 0x000fe4000000004c */
[----:B------:R-:W-:Y:S02]  /*16680*/  @!P2 PRMT R76, R78, 0x5410, RZ ;  /* 0x000054104e4ca816 */ /* 0x000fe400000000ff */
[----:B------:R-:W-:Y:S02]  /*16690*/  ISETP.GT.U32.AND P2, PT, R0, UR6, PT ;  /* 0x0000000600007c0c */ /* 0x000fe4000bf44070 */
[----:B------:R-:W-:Y:S01]  /*166a0*/  PRMT R0, R126, 0x7772, RZ ;  /* 0x000077727e007816 */ /* 0x000fe200000000ff */
[----:B------:R-:W-:-:S02]  /*166b0*/  IMAD.MOV.U32 R32, RZ, RZ, R36 ;  /* 0x000000ffff207224 */ /* 0x000fc400078e0024 */
[----:B------:R-:W-:Y:S01]  /*166c0*/  @!P5 HADD2 R88, -R5.H0_H0, -RZ.H0_H0 ;  /* 0xa00000ff0558d230 */ /* 0x000fe20000000900 */
[----:B------:R-:W-:Y:S02]  /*166d0*/  ISETP.GT.U32.AND P0, PT, R0, UR6, PT ;  /* 0x0000000600007c0c */ /* 0x000fe4000bf04070 */
[----:B------:R-:W-:Y:S02]  /*166e0*/  PRMT R0, R126, 0x7773, RZ ;  /* 0x000077737e007816 */ /* 0x000fe400000000ff */
[----:B------:R-:W-:Y:S02]  /*166f0*/  LOP3.LUT R36, R20, UR13, R45, 0x96, !PT ;  /* 0x0000000d14247c12 */ /* 0x000fe4000f8e962d */
[----:B------:R-:W-:Y:S02]  /*16700*/  @!P5 PRMT R5, R88, 0x5410, RZ ;  /* 0x000054105805d816 */ /* 0x000fe400000000ff */
[----:B------:R-:W-:Y:S02]  /*16710*/  ISETP.GT.U32.AND P5, PT, R0, UR6, PT ;  /* 0x0000000600007c0c */ /* 0x000fe4000bfa4070 */
[----:B------:R-:W-:Y:S01]  /*16720*/  LOP3.LUT R0, R36, 0xffff, RZ, 0xc0, !PT ;  /* 0x0000ffff24007812 */ /* 0x000fe200078ec0ff */
[----:B------:R-:W-:-:S03]  /*16730*/  @P2 HADD2 R91, -R173.H0_H0, -RZ.H0_H0 ;  /* 0xa00000ffad5b2230 */ /* 0x000fc60000000900 */
[----:B------:R-:W-:Y:S01]  /*16740*/  SHF.R.U32.HI R0, RZ, 0x8, R0 ;  /* 0x00000008ff007819 */ /* 0x000fe20000011600 */
[----:B------:R-:W-:Y:S01]  /*16750*/  IMAD.MOV.U32 R2, RZ, RZ, R21 ;  /* 0x000000ffff027224 */ /* 0x000fe200078e0015 */
[----:B------:R-:W-:Y:S02]  /*16760*/  PRMT R21, R174, 0x5410, R173 ;  /* 0x00005410ae157816 */ /* 0x000fe400000000ad */
[----:B------:R-:W-:Y:S02]  /*16770*/  LOP3.LUT R0, R0, 0xffff, RZ, 0xc0, !PT ;  /* 0x0000ffff00007812 */ /* 0x000fe400078ec0ff */
[----:B--2---:R-:W-:Y:S02]  /*16780*/  F2FP.F16.F32.PACK_AB R105, R11, R3 ;  /* 0x000000030b69723e */ /* 0x004fe400000000ff */
[----:B------:R-:W-:Y:S02]  /*16790*/  @P2 PRMT R173, R91, 0x5410, RZ ;  /* 0x000054105bad2816 */ /* 0x000fe400000000ff */
[----:B------:R-:W-:-:S02]  /*167a0*/  ISETP.LE.U32.AND P2, PT, R0, UR6, PT ;  /* 0x0000000600007c0c */ /* 0x000fc4000bf43070 */
[----:B------:R-:W-:Y:S01]  /*167b0*/  PRMT R0, R36, 0x7632, R0 ;  /* 0x0000763224007816 */ /* 0x000fe20000000000 */
[----:B------:R-:W-:Y:S02]  /*167c0*/  @P0 HADD2 R90, -R105.H0_H0, -RZ.H0_H0 ;  /* 0xa00000ff695a0230 */ /* 0x000fe40000000900 */
[----:B------:R-:W-:Y:S01]  /*167d0*/  IMAD.MOV.U32 R78, RZ, RZ, R2 ;  /* 0x000000ffff4e7224 */ /* 0x000fe200078e0002 */
[----:B------:R-:W-:Y:S01]  /*167e0*/  LOP3.LUT R0, R0, 0xff, RZ, 0xc0, !PT ;  /* 0x000000ff00007812 */ /* 0x000fe200078ec0ff */
[----:B------:R-:W-:Y:S01]  /*167f0*/  FADD.FTZ R2, R3, R7 ;  /* 0x0000000703027221 */ /* 0x000fe20000010000 */
[----:B------:R-:W-:Y:S01]  /*16800*/  PRMT R43, R105, 0x7610, R43 ;  /* 0x00007610692b7816 */ /* 0x000fe2000000002b */
[----:B------:R-:W-:Y:S01]  /*16810*/  @!P1 HADD2 R89, -R174.H0_H0, -RZ.H0_H0 ;  /* 0xa00000ffae599230 */ /* 0x000fe20000000900 */
[----:B------:R-:W-:Y:S01]  /*16820*/  @P0 PRMT R43, R90, 0x5410, RZ ;  /* 0x000054105a2b0816 */ /* 0x000fe200000000ff */
[----:B------:R-:W-:Y:S01]  /*16830*/  MUFU.EX2 R7, R32 ;  /* 0x0000002000077308 */ /* 0x000fe20000000800 */
[----:B------:R-:W-:-:S03]  /*16840*/  ISETP.LE.U32.AND P0, PT, R0, UR6, PT ;  /* 0x0000000600007c0c */ /* 0x000fc6000bf03070 */
[----:B------:R-:W1:Y:S01]  /*16850*/  MUFU.EX2 R15, R15 ;  /* 0x0000000f000f7308 */ /* 0x000e620000000800 */
[----:B------:R-:W-:Y:S01]  /*16860*/  LOP3.LUT R0, R36, 0xff, RZ, 0xc0, !PT ;  /* 0x000000ff24007812 */ /* 0x000fe200078ec0ff */
[----:B------:R-:W-:Y:S01]  /*16870*/  FADD.FTZ R2, R11, R2 ;  /* 0x000000020b027221 */ /* 0x000fe20000010000 */
[----:B------:R-:W-:Y:S01]  /*16880*/  @!P1 PRMT R174, R89, 0x5410, RZ ;  /* 0x0000541059ae9816 */ /* 0x000fe200000000ff */
[----:B------:R-:W2:Y:S01]  /*16890*/  MUFU.EX2 R11, R79 ;  /* 0x0000004f000b7308 */ /* 0x000ea20000000800 */
[----:B------:R-:W-:Y:S01]  /*168a0*/  ISETP.LE.U32.AND P1, PT, R0, UR6, PT ;  /* 0x0000000600007c0c */ /* 0x000fe2000bf23070 */
[----:B------:R-:W-:Y:S01]  /*168b0*/  @P5 HADD2 R92, -R105.H1_H1, -RZ.H0_H0 ;  /* 0xa00000ff695c5230 */ /* 0x000fe20000000d00 */
[----:B------:R-:W-:Y:S02]  /*168c0*/  PRMT R0, R8, 0x7772, RZ ;  /* 0x0000777208007816 */ /* 0x000fe400000000ff */
[----:B------:R-:W-:Y:S02]  /*168d0*/  PRMT R77, R105, 0x7632, R77 ;  /* 0x00007632694d7816 */ /* 0x000fe4000000004d */
[----:B-1----:R-:W-:-:S02]  /*168e0*/  F2FP.F16.F32.PACK_AB R176, R15, R7 ;  /* 0x000000070fb0723e */ /* 0x002fc400000000ff */
[----:B------:R-:W-:Y:S02]  /*168f0*/  @P5 PRMT R77, R92, 0x5410, RZ ;  /* 0x000054105c4d5816 */ /* 0x000fe400000000ff */
[----:B--2---:R-:W-:-:S03]  /*16900*/  F2FP.F16.F32.PACK_AB R127, R11, R10 ;  /* 0x0000000a0b7f723e */ /* 0x004fc600000000ff */
[----:B------:R-:W-:Y:S01]  /*16910*/  @!P1 HADD2 R93, -R176.H0_H0, -RZ.H0_H0 ;  /* 0xa00000ffb05d9230 */ /* 0x000fe20000000900 */
[----:B------:R-:W-:Y:S02]  /*16920*/  ISETP.GT.U32.AND P5, PT, R0, UR6, PT ;  /* 0x0000000600007c0c */ /* 0x000fe4000bfa4070 */
[----:B------:R-:W-:Y:S01]  /*16930*/  PRMT R0, R8, 0x7773, RZ ;  /* 0x0000777308007816 */ /* 0x000fe200000000ff */
[----:B------:R-:W-:Y:S01]  /*16940*/  @!P0 HADD2 R94, -R127.H0_H0, -RZ.H0_H0 ;  /* 0xa00000ff7f5e8230 */ /* 0x000fe20000000900 */
[----:B------:R-:W-:Y:S02]  /*16950*/  PRMT R20, R176, 0x7610, R20 ;  /* 0x00007610b0147816 */ /* 0x000fe40000000014 */
[----:B------:R-:W-:Y:S02]  /*16960*/  @!P1 PRMT R20, R93, 0x5410, RZ ;  /* 0x000054105d149816 */ /* 0x000fe400000000ff */
[----:B------:R-:W-:Y:S02]  /*16970*/  ISETP.GT.U32.AND P1, PT, R0, UR6, PT ;  /* 0x0000000600007c0c */ /* 0x000fe4000bf24070 */
[----:B------:R-:W-:-:S02]  /*16980*/  SHF.R.U32.HI R0, RZ, 0x18, R36 ;  /* 0x00000018ff007819 */ /* 0x000fc40000011624 */
[----:B------:R-:W-:Y:S02]  /*16990*/  PRMT R203, R127, 0x7610, R203 ;  /* 0x000076107fcb7816 */ /* 0x000fe400000000cb */
[----:B------:R-:W-:Y:S02]  /*169a0*/  @!P0 PRMT R203, R94, 0x5410, RZ ;  /* 0x000054105ecb8816 */ /* 0x000fe400000000ff */
[----:B------:R-:W-:Y:S01]  /*169b0*/  ISETP.LE.U32.AND P0, PT, R0, UR6, PT ;  /* 0x0000000600007c0c */ /* 0x000fe2000bf03070 */
[----:B------:R-:W-:Y:S01]  /*169c0*/  FADD.FTZ R3, R51, R4 ;  /* 0x0000000433037221 */ /* 0x000fe20000010000 */
[----:B------:R-:W-:Y:S01]  /*169d0*/  FADD.FTZ R4, R7, R9 ;  /* 0x0000000907047221 */ /* 0x000fe20000010000 */
[----:B------:R-:W-:Y:S01]  /*169e0*/  FADD.FTZ R2, R10, R2 ;  /* 0x000000020a027221 */ /* 0x000fe20000010000 */
[----:B------:R-:W1:Y:S01]  /*169f0*/  MUFU.EX2 R9, R78 ;  /* 0x0000004e00097308 */ /* 0x000e620000000800 */
[----:B------:R-:W-:-:S03]  /*16a00*/  IMAD.MOV.U32 R0, RZ, RZ, R44 ;  /* 0x000000ffff007224 */ /* 0x000fc600078e002c */
[----:B------:R-:W2:Y:S02]  /*16a10*/  MUFU.EX2 R10, R75 ;  /* 0x0000004b000a7308 */ /* 0x000ea40000000800 */
[----:B------:R-:W-:-:S03]  /*16a20*/  LOP3.LUT R0, R0, 0xff, RZ, 0xc0, !PT ;  /* 0x000000ff00007812 */ /* 0x000fc600078ec0ff */
[----:B------:R-:W-:Y:S02]  /*16a30*/  @!P0 HADD2 R96, -R127.H1_H1, -RZ.H0_H0 ;  /* 0xa00000ff7f608230 */ /* 0x000fe40000000d00 */
[----:B------:R-:W-:Y:S01]  /*16a40*/  FADD.FTZ R7, R200, R3 ;  /* 0x00000003c8077221 */ /* 0x000fe20000010000 */
[----:B------:R-:W-:Y:S01]  /*16a50*/  PRMT R102, R127, 0x7632, R102 ;  /* 0x000076327f667816 */ /* 0x000fe20000000066 */
[----:B------:R-:W-:Y:S01]  /*16a60*/  FADD.FTZ R3, R11, R2 ;  /* 0x000000020b037221 */ /* 0x000fe20000010000 */
[----:B------:R-:W-:Y:S02]  /*16a70*/  @!P0 PRMT R102, R96, 0x5410, RZ ;  /* 0x0000541060668816 */ /* 0x000fe400000000ff */
[----:B------:R-:W-:Y:S01]  /*16a80*/  ISETP.LE.U32.AND P0, PT, R0, UR6, PT ;  /* 0x0000000600007c0c */ /* 0x000fe2000bf03070 */
[----:B------:R-:W-:Y:S01]  /*16a90*/  FADD.FTZ R0, R15, R4 ;  /* 0x000000040f007221 */ /* 0x000fe20000010000 */
[----:B------:R-:W-:Y:S01]  /*16aa0*/  PRMT R147, R19, 0x7632, R147 ;  /* 0x0000763213937816 */ /* 0x000fe20000000093 */
[----:B------:R-:W-:Y:S01]  /*16ab0*/  FADD.FTZ R2, R199, R7 ;  /* 0x00000007c7027221 */ /* 0x000fe20000010000 */
[----:B------:R-:W-:Y:S01]  /*16ac0*/  PRMT R172, R19, 0x7610, R172 ;  /* 0x0000761013ac7816 */ /* 0x000fe200000000ac */
[----:B-1----:R-:W-:Y:S01]  /*16ad0*/  FADD.FTZ R4, R9, R0 ;  /* 0x0000000009047221 */ /* 0x002fe20000010000 */
[----:B--2---:R-:W-:Y:S01]  /*16ae0*/  F2FP.F16.F32.PACK_AB R125, R10, R9 ;  /* 0x000000090a7d723e */ /* 0x004fe200000000ff */
[----:B------:R-:W-:Y:S01]  /*16af0*/  @P1 HADD2 R97, -R147.H0_H0, -RZ.H0_H0 ;  /* 0xa00000ff93611230 */ /* 0x000fe20000000900 */
[----:B------:R-:W1:Y:S01]  /*16b00*/  LDC R9, c[0x0][0x448] ;  /* 0x00011200ff097b82 */ /* 0x000e620000000800 */
[----:B------:R2:W-:Y:S01]  /*16b10*/  STL [R1+0x14c], R2 ;  /* 0x00014c0201007387 */ /* 0x0005e20000100800 */
[----:B------:R-:W-:Y:S01]  /*16b20*/  @P5 HADD2 R95, -R172.H0_H0, -RZ.H0_H0 ;  /* 0xa00000ffac5f5230 */ /* 0x000fe20000000900 */
[----:B------:R-:W-:-:S02]  /*16b30*/  PRMT R19, R172, 0x5410, R147 ;  /* 0x00005410ac137816 */ /* 0x000fc40000000093 */
[----:B------:R-:W-:Y:S02]  /*16b40*/  LOP3.LUT R0, R29, 0xff, RZ, 0xc0, !PT ;  /* 0x000000ff1d007812 */ /* 0x000fe400078ec0ff */
[----:B------:R-:W-:Y:S01]  /*16b50*/  @P1 PRMT R147, R97, 0x5410, RZ ;  /* 0x0000541061931816 */ /* 0x000fe200000000ff */
[----:B------:R-:W-:Y:S01]  /*16b60*/  @!P0 HADD2 R98, -R125.H0_H0, -RZ.H0_H0 ;  /* 0xa00000ff7d628230 */ /* 0x000fe20000000900 */
[----:B------:R-:W-:Y:S01]  /*16b70*/  @P5 PRMT R172, R95, 0x5410, RZ ;  /* 0x000054105fac5816 */ /* 0x000fe200000000ff */
[----:B------:R-:W-:Y:S01]  /*16b80*/  MUFU.EX2 R7, R72 ;  /* 0x0000004800077308 */ /* 0x000fe20000000800 */
[----:B------:R-:W-:Y:S02]  /*16b90*/  ISETP.LE.U32.AND P5, PT, R0, UR6, PT ;  /* 0x0000000600007c0c */ /* 0x000fe4000bfa3070 */
[----:B------:R-:W-:Y:S02]  /*16ba0*/  PRMT R0, R44, 0x7772, RZ ;  /* 0x000077722c007816 */ /* 0x000fe400000000ff */
[----:B------:R-:W-:-:S02]  /*16bb0*/  PRMT R227, R125, 0x7610, R227 ;  /* 0x000076107de37816 */ /* 0x000fc400000000e3 */
[----:B--2---:R-:W-:-:S04]  /*16bc0*/  PRMT R2, R44, 0x7771, RZ ;  /* 0x000077712c027816 */ /* 0x004fc800000000ff */
[----:B------:R-:W-:Y:S02]  /*16bd0*/  ISETP.GT.U32.AND P1, PT, R2, UR6, PT ;  /* 0x0000000602007c0c */ /* 0x000fe4000bf24070 */
[----:B------:R-:W2:Y:S01]  /*16be0*/  MUFU.EX2 R2, R74 ;  /* 0x0000004a00027308 */ /* 0x000ea20000000800 */
[----:B------:R-:W-:Y:S02]  /*16bf0*/  @!P0 PRMT R227, R98, 0x5410, RZ ;  /* 0x0000541062e38816 */ /* 0x000fe400000000ff */
[----:B------:R-:W-:Y:S01]  /*16c00*/  ISETP.GT.U32.AND P0, PT, R0, UR6, PT ;  /* 0x0000000600007c0c */ /* 0x000fe2000bf04070 */
[----:B------:R-:W-:Y:S02]  /*16c10*/  IMAD.MOV.U32 R78, RZ, RZ, R52 ;  /* 0x000000ffff4e7224 */ /* 0x000fe400078e0034 */
[----:B------:R-:W-:Y:S02]  /*16c20*/  IMAD.MOV.U32 R88, RZ, RZ, R53 ;  /* 0x000000ffff587224 */ /* 0x000fe400078e0035 */
[----:B-1----:R-:W-:Y:S01]  /*16c30*/  IMAD.WIDE R52, R9, -0x70, R148 ;  /* 0xffffff9009347825 */ /* 0x002fe200078e0294 */
[----:B--2---:R-:W-:-:S03]  /*16c40*/  F2FP.F16.F32.PACK_AB R175, R7, R2 ;  /* 0x0000000207af723e */ /* 0x004fc600000000ff */
[----:B------:R-:W-:Y:S01]  /*16c50*/  FADD.FTZ R0, R2, R3 ;  /* 0x0000000302007221 */ /* 0x000fe20000010000 */
[----:B------:R-:W-:Y:S01]  /*16c60*/  IMAD.MOV.U32 R75, RZ, RZ, R226 ;  /* 0x000000ffff4b7224 */ /* 0x000fe200078e00e2 */
[----:B------:R-:W-:Y:S02]  /*16c70*/  PRMT R2, R44, 0x7773, RZ ;  /* 0x000077732c027816 */ /* 0x000fe400000000ff */
[----:B------:R-:W-:Y:S02]  /*16c80*/  @P0 HADD2 R110, -R175.H0_H0, -RZ.H0_H0 ;  /* 0xa00000ffaf6e0230 */ /* 0x000fe40000000900 */
[----:B------:R-:W-:Y:S02]  /*16c90*/  IMAD.MOV.U32 R226, RZ, RZ, R178 ;  /* 0x000000ffffe27224 */ /* 0x000fe400078e00b2 */
[----:B------:R-:W-:Y:S01]  /*16ca0*/  IMAD.MOV.U32 R79, RZ, RZ, R179 ;  /* 0x000000ffff4f7224 */ /* 0x000fe200078e00b3 */
[----:B------:R-:W-:Y:S01]  /*16cb0*/  PRMT R224, R175, 0x7610, R224 ;  /* 0x00007610afe07816 */ /* 0x000fe200000000e0 */
[----:B------:R-:W-:Y:S01]  /*16cc0*/  IMAD.WIDE R178, R9, 0x70, R52 ;  /* 0x0000007009b27825 */ /* 0x000fe200078e0234 */
[----:B------:R-:W-:-:S02]  /*16cd0*/  @P0 PRMT R224, R110, 0x5410, RZ ;  /* 0x000054106ee00816 */ /* 0x000fc400000000ff */
[----:B------:R-:W-:Y:S01]  /*16ce0*/  ISETP.GT.U32.AND P0, PT, R2, UR6, PT ;  /* 0x0000000602007c0c */ /* 0x000fe2000bf04070 */
[----:B------:R-:W-:Y:S01]  /*16cf0*/  FADD.FTZ R2, R10, R4 ;  /* 0x000000040a027221 */ /* 0x000fe20000010000 */
[----:B------:R-:W-:Y:S01]  /*16d00*/  IMAD.MOV.U32 R74, RZ, RZ, R225 ;  /* 0x000000ffff4a7224 */ /* 0x000fe200078e00e1 */
[----:B------:R-:W-:Y:S01]  /*16d10*/  MOV R225, R50 ;  /* 0x0000003200e17202 */ /* 0x000fe20000000f00 */
[----:B------:R-:W-:Y:S02]  /*16d20*/  IMAD.WIDE R50, R9, -0x70, R178 ;  /* 0xffffff9009327825 */ /* 0x000fe400078e02b2 */
[----:B------:R1:W-:Y:S02]  /*16d30*/  STL [R1+0x150], R2 ;  /* 0x0001500201007387 */ /* 0x0003e40000100800 */
[----:B-1----:R-:W-:Y:S01]  /*16d40*/  FADD.FTZ R2, R7, R0 ;  /* 0x0000000007027221 */ /* 0x002fe20000010000 */
[----:B------:R-:W-:-:S04]  /*16d50*/  FADD.FTZ R0, R57, R40 ;  /* 0x0000002839007221 */ /* 0x000fc80000010000 */
[----:B------:R-:W-:Y:S04]  /*16d60*/  STL [R1+0x154], R2 ;  /* 0x0001540201007387 */ /* 0x000fe80000100800 */
[----:B------:R1:W-:Y:S01]  /*16d70*/  STL [R1+0x148], R0 ;  /* 0x0001480001007387 */ /* 0x0003e20000100800 */
[----:B------:R-:W-:Y:S01]  /*16d80*/  IMAD.MOV.U32 R89, RZ, RZ, R177 ;  /* 0x000000ffff597224 */ /* 0x000fe200078e00b1 */
[----:B------:R-:W-:Y:S02]  /*16d90*/  PRMT R4, R196, 0x7771, RZ ;  /* 0x00007771c4047816 */ /* 0x000fe400000000ff */
[----:B----4-:R-:W-:Y:S04]  /*16da0*/  STG.E.U16 desc[UR20][R38.64+-0x100], R42 ;  /* 0xffff002a26007986 */ /* 0x010fe8000c101514 */
[----:B---3--:R-:W-:Y:S04]  /*16db0*/  STG.E.U16 desc[UR20][R38.64+-0xfe], R41 ;  /* 0xffff022926007986 */ /* 0x008fe8000c101514 */
[----:B------:R2:W-:Y:S04]  /*16dc0*/  STG.E.U16 desc[UR20][R50.64+-0xfe], R34 ;  /* 0xffff022232007986 */ /* 0x0005e8000c101514 */
[----:B------:R3:W-:Y:S01]  /*16dd0*/  STG.E.U16 desc[UR20][R50.64+-0x100], R35 ;  /* 0xffff002332007986 */ /* 0x0007e2000c101514 */
[----:B-1----:R-:W-:-:S02]  /*16de0*/  VIADD R0, R48, 0x9000 ;  /* 0x0000900030007836 */ /* 0x002fc40000000000 */
[----:B--2---:R-:W-:-:S04]  /*16df0*/  IMAD.SHL.U32 R34, R9, 0x8, RZ ;  /* 0x0000000809227824 */ /* 0x004fc800078e00ff */
[----:B------:R-:W-:Y:S01]  /*16e00*/  IMAD.WIDE R2, R34, 0x2, R38 ;  /* 0x0000000222027825 */ /* 0x000fe200078e0226 */
[----:B------:R-:W-:-:S03]  /*16e10*/  IADD3 R32, PT, PT, R48, 0x9020, RZ ;  /* 0x0000902030207810 */ /* 0x000fc60007ffe0ff */
[----:B------:R-:W-:-:S04]  /*16e20*/  IMAD.WIDE R2, R9, 0x70, R2 ;  /* 0x0000007009027825 */ /* 0x000fc800078e0202 */
[----:B------:R-:W-:Y:S01]  /*16e30*/  @P6 VIADD R32, R0, 0xffffffe0 ;  /* 0xffffffe000206836 */ /* 0x000fe20000000000 */
[----:B------:R-:W-:Y:S01]  /*16e40*/  PRMT R0, R196, 0x7772, RZ ;  /* 0x00007772c4007816 */ /* 0x000fe200000000ff */
[----:B---3--:R-:W-:Y:S01]  /*16e50*/  IMAD.WIDE R34, R34, 0x2, R2 ;  /* 0x0000000222227825 */ /* 0x008fe200078e0202 */
[----:B------:R-:W-:-:S04]  /*16e60*/  PRMT R2, R196, 0x7773, RZ ;  /* 0x00007773c4027816 */ /* 0x000fc800000000ff */
[----:B------:R-:W-:Y:S02]  /*16e70*/  PRMT R11, R0, 0x5410, R2 ;  /* 0x00005410000b7816 */ /* 0x000fe40000000002 */
[C---:B------:R-:W-:Y:S02]  /*16e80*/  PRMT R2, R16.reuse, 0x7773, RZ ;  /* 0x0000777310027816 */ /* 0x040fe400000000ff */
[----:B------:R-:W-:-:S04]  /*16e90*/  PRMT R0, R16, 0x7772, RZ ;  /* 0x0000777210007816 */ /* 0x000fc800000000ff */
[----:B------:R-:W-:Y:S02]  /*16ea0*/  PRMT R177, R0, 0x5410, R2 ;  /* 0x0000541000b17816 */ /* 0x000fe40000000002 */
[C---:B------:R-:W-:Y:S02]  /*16eb0*/  LOP3.LUT R0, R18.reuse, 0xffff, RZ, 0xc0, !PT ;  /* 0x0000ffff12007812 */ /* 0x040fe400078ec0ff */
[----:B------:R-:W-:Y:S02]  /*16ec0*/  LOP3.LUT R2, R18, 0xff, RZ, 0xc0, !PT ;  /* 0x000000ff12027812 */ /* 0x000fe400078ec0ff */
[----:B------:R-:W-:Y:S01]  /*16ed0*/  SHF.R.U32.HI R0, RZ, 0x8, R0 ;  /* 0x00000008ff007819 */ /* 0x000fe20000011600 */
[----:B------:R-:W-:Y:S03]  /*16ee0*/  STG.E.U16 desc[UR20][R178.64+-0x100], R14 ;  /* 0xffff000eb2007986 */ /* 0x000fe6000c101514 */
[--C-:B------:R-:W-:Y:S01]  /*16ef0*/  PRMT R7, R2, 0x5410, R0.reuse ;  /* 0x0000541002077816 */ /* 0x100fe20000000000 */
[----:B------:R-:W-:Y:S01]  /*16f00*/  STG.E.U16 desc[UR20][R148.64+-0xfe], R13 ;  /* 0xffff020d94007986 */ /* 0x000fe2000c101514 */
[----:B------:R-:W-:Y:S01]  /*16f10*/  PRMT R0, R18, 0x7632, R0 ;  /* 0x0000763212007816 */ /* 0x000fe20000000000 */
[----:B------:R-:W-:-:S02]  /*16f20*/  IMAD.MOV.U32 R3, RZ, RZ, R196 ;  /* 0x000000ffff037224 */ /* 0x000fc400078e00c4 */
[----:B------:R1:W-:Y:S01]  /*16f30*/  STG.E.U16 desc[UR20][R34.64+-0xfe], R5 ;  /* 0xffff020522007986 */ /* 0x0003e2000c101514 */
[----:B------:R-:W-:Y:S02]  /*16f40*/  SHF.R.U32.HI R2, RZ, 0x18, R18 ;  /* 0x00000018ff027819 */ /* 0x000fe40000011612 */
[----:B------:R-:W-:-:S04]  /*16f50*/  LOP3.LUT R0, R0, 0xff, RZ, 0xc0, !PT ;  /* 0x000000ff00007812 */ /* 0x000fc800078ec0ff */
[----:B------:R-:W-:Y:S02]  /*16f60*/  PRMT R9, R0, 0x5410, R2 ;  /* 0x0000541000097816 */ /* 0x000fe40000000002 */
[----:B------:R-:W-:Y:S02]  /*16f70*/  LOP3.LUT R0, R3, 0xff, RZ, 0xc0, !PT ;  /* 0x000000ff03007812 */ /* 0x000fe400078ec0ff */
[----:B------:R-:W-:Y:S02]  /*16f80*/  PRMT R2, R8, 0x7773, RZ ;  /* 0x0000777308027816 */ /* 0x000fe400000000ff */
[----:B------:R-:W-:Y:S02]  /*16f90*/  PRMT R10, R0, 0x5410, R4 ;  /* 0x00005410000a7816 */ /* 0x000fe40000000004 */
[----:B------:R-:W-:Y:S01]  /*16fa0*/  PRMT R0, R8, 0x7772, RZ ;  /* 0x0000777208007816 */ /* 0x000fe200000000ff */
[----:B-1----:R-:W1:Y:S03]  /*16fb0*/  LDC R5, c[0x0][0x4f8] ;  /* 0x00013e00ff057b82 */ /* 0x002e660000000800 */
[----:B------:R-:W-:-:S02]  /*16fc0*/  PRMT R17, R0, 0x5410, R2 ;  /* 0x0000541000117816 */ /* 0x000fc40000000002 */
[C---:B------:R-:W-:Y:S02]  /*16fd0*/  LOP3.LUT R0, R12.reuse, 0xffff, RZ, 0xc0, !PT ;  /* 0x0000ffff0c007812 */ /* 0x040fe400078ec0ff */
[----:B------:R-:W-:Y:S02]  /*16fe0*/  LOP3.LUT R2, R12, 0xff, RZ, 0xc0, !PT ;  /* 0x000000ff0c027812 */ /* 0x000fe400078ec0ff */
[----:B------:R-:W-:Y:S02]  /*16ff0*/  SHF.R.U32.HI R0, RZ, 0x8, R0 ;  /* 0x00000008ff007819 */ /* 0x000fe40000011600 */
[C---:B------:R-:W-:Y:S02]  /*17000*/  PRMT R146, R37.reuse, 0x7610, R146 ;  /* 0x0000761025927816 */ /* 0x040fe40000000092 */
[----:B------:R-:W-:Y:S01]  /*17010*/  PRMT R145, R37, 0x7632, R145 ;  /* 0x0000763225917816 */ /* 0x000fe20000000091 */
[----:B------:R-:W-:Y:S01]  /*17020*/  IMAD.MOV.U32 R37, RZ, RZ, R16 ;  /* 0x000000ffff257224 */ /* 0x000fe200078e0010 */
[----:B------:R-:W-:-:S02]  /*17030*/  PRMT R45, R16, 0x7771, RZ ;  /* 0x00007771102d7816 */ /* 0x000fc400000000ff */
[----:B------:R-:W-:Y:S02]  /*17040*/  PRMT R16, R2, 0x5410, R0 ;  /* 0x0000541002107816 */ /* 0x000fe40000000000 */
[----:B------:R-:W-:Y:S02]  /*17050*/  PRMT R2, R12, 0x7632, R2 ;  /* 0x000076320c027816 */ /* 0x000fe40000000002 */
[----:B-1----:R-:W-:Y:S02]  /*17060*/  LOP3.LUT R4, R5, 0xff, RZ, 0xc0, !PT ;  /* 0x000000ff05047812 */ /* 0x002fe400078ec0ff */
[----:B------:R-:W-:Y:S02]  /*17070*/  SHF.R.U32.HI R5, RZ, 0x18, R12 ;  /* 0x00000018ff057819 */ /* 0x000fe4000001160c */
[----:B------:R-:W1:Y:S01]  /*17080*/  LDSM.16.MT88.4 R12, [R48+0x9000] ;  /* 0x00900000300c783b */ /* 0x000e620000004200 */
[----:B------:R-:W-:Y:S01]  /*17090*/  IMAD R0, R4, 0x10000, R4 ;  /* 0x0001000004007824 */ /* 0x000fe200078e0204 */
[----:B------:R-:W-:-:S04]  /*170a0*/  LOP3.LUT R4, R2, 0xff, RZ, 0xc0, !PT ;  /* 0x000000ff02047812 */ /* 0x000fc800078ec0ff */
[----:B------:R-:W-:Y:S01]  /*170b0*/  HSET2.LE.AND R2, R7, R0, PT ;  /* 0x0000000007027233 */ /* 0x000fe20003803000 */
[----:B------:R2:W-:Y:S01]  /*170c0*/  STG.E.U16 desc[UR20][R34.64+-0x100], R6 ;  /* 0xffff000622007986 */ /* 0x0005e2000c101514 */
[----:B------:R-:W-:Y:S02]  /*170d0*/  MOV R3, R8 ;  /* 0x0000000800037202 */ /* 0x000fe40000000f00 */
[----:B------:R-:W-:Y:S02]  /*170e0*/  PRMT R5, R4, 0x5410, R5 ;  /* 0x0000541004057816 */ /* 0x000fe40000000005 */
[----:B------:R-:W-:Y:S02]  /*170f0*/  LOP3.LUT R4, R11, 0xff00ff, RZ, 0xc0, !PT ;  /* 0x00ff00ff0b047812 */ /* 0x000fe400078ec0ff */
[----:B------:R-:W-:-:S03]  /*17100*/  LOP3.LUT R3, R3, 0xff, RZ, 0xc0, !PT ;  /* 0x000000ff03037812 */ /* 0x000fc600078ec0ff */
[----:B------:R-:W-:Y:S02]  /*17110*/  HSET2.LE.AND R4, R4, R0, PT ;  /* 0x0000000004047233 */ /* 0x000fe40003803000 */
[----:B------:R-:W-:-:S03]  /*17120*/  LOP3.LUT R7, R17, 0xff00ff, RZ, 0xc0, !PT ;  /* 0x00ff00ff11077812 */ /* 0x000fc600078ec0ff */
[----:B------:R-:W-:Y:S02]  /*17130*/  LOP3.LUT R11, R198, R4, RZ, 0xc0, !PT ;  /* 0x00000004c60b7212 */ /* 0x000fe400078ec0ff */
[----:B--2---:R-:W-:Y:S02]  /*17140*/  PRMT R6, R8, 0x7771, RZ ;  /* 0x0000777108067816 */ /* 0x004fe400000000ff */
[----:B------:R-:W-:Y:S02]  /*17150*/  LOP3.LUT R8, R89, R2, RZ, 0xc0, !PT ;  /* 0x0000000259087212 */ /* 0x000fe400078ec0ff */
[--C-:B------:R-:W-:Y:S02]  /*17160*/  HSET2.LE.AND R2, R9, R0.reuse, PT ;  /* 0x0000000009027233 */ /* 0x100fe40003803000 */
[----:B------:R-:W-:Y:S02]  /*17170*/  PRMT R6, R3, 0x5410, R6 ;  /* 0x0000541003067816 */ /* 0x000fe40000000006 */
[----:B------:R-:W-:-:S02]  /*17180*/  HSET2.LE.AND R3, R10, R0, PT ;  /* 0x000000000a037233 */ /* 0x000fc40003803000 */
[----:B------:R-:W-:Y:S02]  /*17190*/  LOP3.LUT R9, R88, R2, RZ, 0xc0, !PT ;  /* 0x0000000258097212 */ /* 0x000fe400078ec0ff */
[--C-:B------:R-:W-:Y:S02]  /*171a0*/  HSET2.LE.AND R2, R16, R0.reuse, PT ;  /* 0x0000000010027233 */ /* 0x100fe40003803000 */
[----:B------:R-:W-:Y:S02]  /*171b0*/  LOP3.LUT R10, R79, R3, RZ, 0xc0, !PT ;  /* 0x000000034f0a7212 */ /* 0x000fe400078ec0ff */
[--C-:B------:R-:W-:Y:S02]  /*171c0*/  HSET2.LE.AND R3, R6, R0.reuse, PT ;  /* 0x0000000006037233 */ /* 0x100fe40003803000 */
[----:B------:R-:W-:Y:S02]  /*171d0*/  LOP3.LUT R4, R27, R2, RZ, 0xc0, !PT ;  /* 0x000000021b047212 */ /* 0x000fe400078ec0ff */
[----:B------:R-:W-:-:S02]  /*171e0*/  HSET2.LE.AND R2, R5, R0, PT ;  /* 0x0000000005027233 */ /* 0x000fc40003803000 */
[----:B------:R-:W-:Y:S01]  /*171f0*/  HSET2.LE.AND R7, R7, R0, PT ;  /* 0x0000000007077233 */ /* 0x000fe20003803000 */
[----:B------:R-:W-:Y:S01]  /*17200*/  @P1 HADD2 R99, -R125.H1_H1, -RZ.H0_H0 ;  /* 0xa00000ff7d631230 */ /* 0x000fe20000000d00 */
[----:B------:R-:W-:Y:S01]  /*17210*/  PRMT R144, R26, 0x7610, R144 ;  /* 0x000076101a907816 */ /* 0x000fe20000000090 */
[----:B------:R-:W-:Y:S01]  /*17220*/  @!P5 HADD2 R108, -R146.H0_H0, -RZ.H0_H0 ;  /* 0xa00000ff926cd230 */ /* 0x000fe20000000900 */
[----:B------:R-:W-:Y:S01]  /*17230*/  LOP3.LUT R5, R22, R2, RZ, 0xc0, !PT ;  /* 0x0000000216057212 */ /* 0x000fe200078ec0ff */
[----:B------:R-:W-:Y:S01]  /*17240*/  IMAD.MOV.U32 R72, RZ, RZ, R56 ;  /* 0x000000ffff487224 */ /* 0x000fe200078e0038 */
[----:B------:R-:W-:Y:S02]  /*17250*/  LOP3.LUT R6, R21, R3, RZ, 0xc0, !PT ;  /* 0x0000000315067212 */ /* 0x000fe400078ec0ff */
[----:B------:R-:W-:Y:S01]  /*17260*/  LOP3.LUT R7, R19, R7, RZ, 0xc0, !PT ;  /* 0x0000000713077212 */ /* 0x000fe200078ec0ff */
[----:B------:R-:W-:Y:S01]  /*17270*/  IMAD.MOV.U32 R79, RZ, RZ, R78 ;  /* 0x000000ffff4f7224 */ /* 0x000fe200078e004e */
[----:B------:R-:W-:Y:S01]  /*17280*/  PRMT R96, R125, 0x7632, R96 ;  /* 0x000076327d607816 */ /* 0x000fe20000000060 */
[----:B------:R-:W-:Y:S01]  /*17290*/  IMAD.MOV.U32 R56, RZ, RZ, R109 ;  /* 0x000000ffff387224 */ /* 0x000fe200078e006d */
[----:B------:R-:W-:Y:S01]  /*172a0*/  @P1 PRMT R96, R99, 0x5410, RZ ;  /* 0x0000541063601816 */ /* 0x000fe200000000ff */
[----:B------:R-:W-:-:S02]  /*172b0*/  @!P3 HADD2 R112, -R144.H0_H0, -RZ.H0_H0 ;  /* 0xa00000ff9070b230 */ /* 0x000fc40000000900 */
[----:B------:R-:W-:Y:S02]  /*172c0*/  IMAD.MOV.U32 R78, RZ, RZ, R76 ;  /* 0x000000ffff4e7224 */ /* 0x000fe400078e004c */
[----:B------:R-:W-:Y:S01]  /*172d0*/  @P0 HADD2 R113, -R175.H1_H1, -RZ.H0_H0 ;  /* 0xa00000ffaf710230 */ /* 0x000fe20000000d00 */
[----:B------:R-:W-:Y:S01]  /*172e0*/  PRMT R109, R146, 0x5410, R145 ;  /* 0x00005410926d7816 */ /* 0x000fe20000000091 */
[----:B------:R-:W-:Y:S02]  /*172f0*/  @!P2 HADD2 R114, -R176.H1_H1, -RZ.H0_H0 ;  /* 0xa00000ffb072a230 */ /* 0x000fe40000000d00 */
[----:B------:R-:W-:Y:S01]  /*17300*/  IMAD.MOV.U32 R76, RZ, RZ, R75 ;  /* 0x000000ffff4c7224 */ /* 0x000fe200078e004b */
[----:B------:R-:W-:Y:S01]  /*17310*/  @!P5 PRMT R146, R108, 0x5410, RZ ;  /* 0x000054106c92d816 */ /* 0x000fe200000000ff */
[----:B------:R-:W-:Y:S01]  /*17320*/  IMAD.MOV.U32 R75, RZ, RZ, R74 ;  /* 0x000000ffff4b7224 */ /* 0x000fe200078e004a */
[----:B------:R-:W-:Y:S01]  /*17330*/  PRMT R108, R144, 0x7610, R26 ;  /* 0x00007610906c7816 */ /* 0x000fe2000000001a */
[C---:B-1----:R-:W-:Y:S01]  /*17340*/  HMMA.16816.F32 R88, R4.reuse, R14, R132 ;  /* 0x0000000e0458723c */ /* 0x042fe20000001884 */
[----:B------:R-:W-:Y:S01]  /*17350*/  MOV R74, R72 ;  /* 0x00000048004a7202 */ /* 0x000fe20000000f00 */
[----:B------:R-:W-:Y:S01]  /*17360*/  IMAD.MOV.U32 R72, RZ, RZ, R56 ;  /* 0x000000ffff487224 */ /* 0x000fe200078e0038 */
[----:B------:R-:W-:Y:S01]  /*17370*/  PRMT R55, R175, 0x7632, R55 ;  /* 0x00007632af377816 */ /* 0x000fe20000000037 */
[----:B------:R-:W-:Y:S01]  /*17380*/  IMAD.MOV.U32 R56, RZ, RZ, R115 ;  /* 0x000000ffff387224 */ /* 0x000fe200078e0073 */
[----:B------:R-:W-:Y:S01]  /*17390*/  PRMT R26, R176, 0x7632, R26 ;  /* 0x00007632b01a7816 */ /* 0x000fe2000000001a */
[----:B------:R-:W-:Y:S01]  /*173a0*/  IMAD.MOV.U32 R135, RZ, RZ, R96 ;  /* 0x000000ffff877224 */ /* 0x000fe200078e0060 */
[----:B------:R-:W-:Y:S01]  /*173b0*/  @!P3 PRMT R144, R112, 0x5410, RZ ;  /* 0x000054107090b816 */ /* 0x000fe200000000ff */
[----:B------:R-:W-:Y:S01]  /*173c0*/  HMMA.16816.F32 R92, R4, R12, R136 ;  /* 0x0000000c045c723c */ /* 0x000fe20000001888 */
[----:B------:R-:W-:Y:S01]  /*173d0*/  @P0 PRMT R55, R113, 0x5410, RZ ;  /* 0x0000541071370816 */ /* 0x000fe200000000ff */
[----:B------:R-:W-:Y:S01]  /*173e0*/  STG.E.U16 desc[UR20][R38.64+-0xf0], R25 ;  /* 0xffff101926007986 */ /* 0x000fe2000c101514 */
[----:B------:R-:W-:-:S03]  /*173f0*/  @!P2 PRMT R26, R114, 0x5410, RZ ;  /* 0x00005410721aa816 */ /* 0x000fc600000000ff */
[----:B------:R-:W-:Y:S02]  /*17400*/  STG.E.U16 desc[UR20][R38.64+-0xee], R24 ;  /* 0xffff121826007986 */ /* 0x000fe4000c101514 */
[----:B------:R-:W-:Y:S01]  /*17410*/  HMMA.16816.F32 R112, R8, R12, R168 ;  /* 0x0000000c0870723c */ /* 0x000fe200000018a8 */
[----:B------:R-:W-:Y:S02]  /*17420*/  IMAD.MOV.U32 R134, RZ, RZ, R26 ;  /* 0x000000ffff867224 */ /* 0x000fe400078e001a */
[----:B------:R-:W-:Y:S01]  /*17430*/  @!P4 HADD2 R111, -R145.H0_H0, -RZ.H0_H0 ;  /* 0xa00000ff916fc230 */ /* 0x000fe20000000900 */
[----:B------:R-:W1:Y:S01]  /*17440*/  LDSM.16.MT88.4 R24, [R48+0xa000] ;  /* 0x00a000003018783b */ /* 0x000e620000004200 */
[----:B------:R-:W-:-:S03]  /*17450*/  MOV R200, R77 ;  /* 0x0000004d00c87202 */ /* 0x000fc60000000f00 */
[----:B------:R-:W-:Y:S01]  /*17460*/  LDSM.16.MT88.4 R16, [R48+0xb000] ;  /* 0x00b000003010783b */ /* 0x000fe20000004200 */
[----:B------:R-:W-:Y:S03]  /*17470*/  HMMA.16816.F32 R96, R8, R14, R164 ;  /* 0x0000000e0860723c */ /* 0x000fe600000018a4 */
[----:B------:R-:W2:Y:S01]  /*17480*/  LDSM.16.MT88.4 R12, [R32] ;  /* 0x00000000200c783b */ /* 0x000ea20000004200 */
[----:B------:R-:W-:Y:S01]  /*17490*/  IMAD.MOV.U32 R198, RZ, RZ, R79 ;  /* 0x000000ffffc67224 */ /* 0x000fe200078e004f */
[----:B------:R-:W-:Y:S01]  /*174a0*/  @!P4 PRMT R145, R111, 0x5410, RZ ;  /* 0x000054106f91c816 */ /* 0x000fe200000000ff */
[----:B------:R-:W-:Y:S02]  /*174b0*/  IMAD.MOV.U32 R199, RZ, RZ, R78 ;  /* 0x000000ffffc77224 */ /* 0x000fe400078e004e */
[----:B------:R-:W-:Y:S01]  /*174c0*/  IMAD.MOV.U32 R136, RZ, RZ, R76 ;  /* 0x000000ffff887224 */ /* 0x000fe200078e004c */
[----:B------:R-:W-:Y:S01]  /*174d0*/  MOV R111, R73 ;  /* 0x00000049006f7202 */ /* 0x000fe20000000f00 */
        /* <DEDUP_REMOVED lines=8> */
[----:B------:R-:W-:Y:S01]  /*17560*/  IMAD.MOV.U32 R2, RZ, RZ, R152 ;  /* 0x000000ffff027224 */ /* 0x000fe200078e0098 */
[----:B------:R-:W-:Y:S01]  /*17570*/  STG.E.U16 desc[UR20][R50.64+-0xf0], R23 ;  /* 0xffff101732007986 */ /* 0x000fe2000c101514 */
[----:B-1----:R-:W-:Y:S08]  /*17580*/  HMMA.16816.F32 R168, R8, R24, R184 ;  /* 0x0000001808a8723c */ /* 0x002ff000000018b8 */
[----:B--2---:R-:W-:Y:S01]  /*17590*/  HMMA.16816.F32 R76, R4, R12, R128 ;  /* 0x0000000c044c723c */ /* 0x004fe20000001880 */
[----:B------:R-:W-:-:S02]  /*175a0*/  IMAD.MOV.U32 R128, RZ, RZ, R148 ;  /* 0x000000ffff807224 */ /* 0x000fc400078e0094 */
[----:B------:R-:W-:-:S05]  /*175b0*/  IMAD.MOV.U32 R129, RZ, RZ, R149 ;  /* 0x000000ffff817224 */ /* 0x000fca00078e0095 */
[----:B------:R-:W-:Y:S08]  /*175c0*/  HMMA.16816.F32 R152, R8, R12, R160 ;  /* 0x0000000c0898723c */ /* 0x000ff000000018a0 */
[-C--:B------:R-:W-:Y:S08]  /*175d0*/  HMMA.16816.F32 R72, R4, R14.reuse, R60 ;  /* 0x0000000e0448723c */ /* 0x080ff0000000183c */
[----:B------:R-:W-:Y:S01]  /*175e0*/  HMMA.16816.F32 R148, R8, R14, R180 ;  /* 0x0000000e0894723c */ /* 0x000fe200000018b4 */
[----:B------:R-:W1:Y:S07]  /*175f0*/  LDSM.16.MT88.4 R12, [R32+0x2000] ;  /* 0x00200000200c783b */ /* 0x000e6e0000004200 */
[----:B------:R-:W-:Y:S01]  /*17600*/  HMMA.16816.F32 R68, R4, R24, R68 ;  /* 0x000000180444723c */ /* 0x000fe20000001844 */
[----:B------:R-:W-:-:S02]  /*17610*/  IMAD.MOV.U32 R24, RZ, RZ, R20 ;  /* 0x000000ffff187224 */ /* 0x000fc400078e0014 */
[----:B------:R-:W2:Y:S01]  /*17620*/  LDSM.16.MT88.4 R20, [R32+0x1000] ;  /* 0x001000002014783b */ /* 0x000ea20000004200 */
[----:B------:R-:W-:Y:S01]  /*17630*/  MOV R180, R54 ;  /* 0x0000003600b47202 */ /* 0x000fe20000000f00 */
[----:B------:R-:W-:Y:S02]  /*17640*/  IMAD.MOV.U32 R181, RZ, RZ, R59 ;  /* 0x000000ffffb57224 */ /* 0x000fe400078e003b */
[----:B------:R-:W-:Y:S01]  /*17650*/  IMAD.MOV.U32 R182, RZ, RZ, R52 ;  /* 0x000000ffffb67224 */ /* 0x000fe200078e0034 */
[----:B------:R-:W-:Y:S01]  /*17660*/  HMMA.16816.F32 R184, R8, R16, R220 ;  /* 0x0000001008b8723c */ /* 0x000fe200000018dc */
[----:B------:R-:W-:Y:S02]  /*17670*/  IMAD.MOV.U32 R130, RZ, RZ, R58 ;  /* 0x000000ffff827224 */ /* 0x000fe400078e003a */
[----:B------:R-:W-:Y:S02]  /*17680*/  IMAD.MOV.U32 R131, RZ, RZ, R55 ;  /* 0x000000ffff837224 */ /* 0x000fe400078e0037 */
[----:B------:R-:W-:-:S02]  /*17690*/  IMAD.MOV.U32 R183, RZ, RZ, R53 ;  /* 0x000000ffffb77224 */ /* 0x000fc400078e0035 */
[----:B------:R-:W-:Y:S01]  /*176a0*/  IMAD.MOV.U32 R25, RZ, RZ, R43 ;  /* 0x000000ffff197224 */ /* 0x000fe200078e002b */
[----:B------:R-:W-:Y:S01]  /*176b0*/  HMMA.16816.F32 R52, R4, R16, R116 ;  /* 0x000000100434723c */ /* 0x000fe20000001874 */
[----:B------:R-:W-:Y:S01]  /*176c0*/  MOV R220, R24 ;  /* 0x0000001800dc7202 */ /* 0x000fe20000000f00 */
[----:B------:R-:W-:Y:S02]  /*176d0*/  IMAD.MOV.U32 R119, RZ, RZ, R181 ;  /* 0x000000ffff777224 */ /* 0x000fe400078e00b5 */
[----:B------:R-:W-:Y:S01]  /*176e0*/  IMAD.MOV.U32 R118, RZ, RZ, R180 ;  /* 0x000000ffff767224 */ /* 0x000fe200078e00b4 */
[----:B------:R-:W-:Y:S01]  /*176f0*/  MOV R180, R128 ;  /* 0x0000008000b47202 */ /* 0x000fe20000000f00 */
[----:B------:R-:W-:Y:S02]  /*17700*/  IMAD.MOV.U32 R24, RZ, RZ, R182 ;  /* 0x000000ffff187224 */ /* 0x000fe400078e00b6 */
[----:B------:R-:W-:Y:S02]  /*17710*/  IMAD.MOV.U32 R181, RZ, RZ, R129 ;  /* 0x000000ffffb57224 */ /* 0x000fe400078e0081 */
[----:B------:R-:W-:-:S02]  /*17720*/  IMAD.MOV.U32 R117, RZ, RZ, R25 ;  /* 0x000000ffff757224 */ /* 0x000fc400078e0019 */
[----:B------:R-:W-:Y:S02]  /*17730*/  IMAD.MOV.U32 R182, RZ, RZ, R130 ;  /* 0x000000ffffb67224 */ /* 0x000fe400078e0082 */
        /* <DEDUP_REMOVED lines=8> */
[----:B-1----:R-:W-:Y:S01]  /*177c0*/  HMMA.16816.F32 R224, R8, R12, R232 ;  /* 0x0000000c08e0723c */ /* 0x002fe200000018e8 */
[----:B------:R-:W-:Y:S02]  /*177d0*/  IMAD.MOV.U32 R232, RZ, RZ, R182 ;  /* 0x000000ffffe87224 */ /* 0x000fe400078e00b6 */
[----:B------:R-:W-:Y:S02]  /*177e0*/  IMAD.MOV.U32 R182, RZ, RZ, R134 ;  /* 0x000000ffffb67224 */ /* 0x000fe400078e0086 */
[----:B------:R-:W-:Y:S02]  /*177f0*/  IMAD.MOV.U32 R134, RZ, RZ, R2 ;  /* 0x000000ffff867224 */ /* 0x000fe400078e0002 */
[----:B------:R-:W-:-:S02]  /*17800*/  IMAD.MOV.U32 R110, RZ, RZ, R56 ;  /* 0x000000ffff6e7224 */ /* 0x000fc400078e0038 */
[----:B------:R-:W-:Y:S01]  /*17810*/  IMAD.MOV.U32 R2, RZ, RZ, R28 ;  /* 0x000000ffff027224 */ /* 0x000fe200078e001c */
[----:B--2---:R-:W-:Y:S04]  /*17820*/  HMMA.16816.F32 R56, R4, R22, R84 ;  /* 0x000000160438723c */ /* 0x004fe80000001854 */
[----:B------:R-:W-:-:S04]  /*17830*/  LOP3.LUT R2, R2, 0xff, RZ, 0xc0, !PT ;  /* 0x000000ff02027812 */ /* 0x000fc800078ec0ff */
[C---:B------:R-:W-:Y:S08]  /*17840*/  HMMA.16816.F32 R84, R4.reuse, R12, R140 ;  /* 0x0000000c0454723c */ /* 0x040ff0000000188c */
[----:B------:R-:W-:Y:S08]  /*17850*/  HMMA.16816.F32 R60, R4, R20, R80 ;  /* 0x00000014043c723c */ /* 0x000ff00000001850 */
[-C--:B------:R-:W-:Y:S08]  /*17860*/  HMMA.16816.F32 R140, R8, R26.reuse, R188 ;  /* 0x0000001a088c723c */ /* 0x080ff000000018bc */
[C---:B------:R-:W-:Y:S08]  /*17870*/  HMMA.16816.F32 R64, R4.reuse, R26, R64 ;  /* 0x0000001a0440723c */ /* 0x040ff00000001840 */
[C---:B------:R-:W-:Y:S08]  /*17880*/  HMMA.16816.F32 R40, R4.reuse, R18, R120 ;  /* 0x000000120428723c */ /* 0x040ff00000001878 */
[----:B------:R-:W-:Y:S01]  /*17890*/  HMMA.16816.F32 R80, R4, R14, R156 ;  /* 0x0000000e0450723c */ /* 0x000fe2000000189c */
[----:B------:R-:W-:-:S07]  /*178a0*/  PRMT R6, R28, 0x7771, RZ ;  /* 0x000077711c067816 */ /* 0x000fce00000000ff */
[C---:B------:R-:W-:Y:S08]  /*178b0*/  HMMA.16816.F32 R188, R8.reuse, R18, R228 ;  /* 0x0000001208bc723c */ /* 0x040ff000000018e4 */
[C---:B------:R-:W-:Y:S08]  /*178c0*/  HMMA.16816.F32 R160, R8.reuse, R20, R192 ;  /* 0x0000001408a0723c */ /* 0x040ff000000018c0 */
[C---:B------:R-:W-:Y:S01]  /*178d0*/  HMMA.16816.F32 R164, R8.reuse, R22, R212 ;  /* 0x0000001608a4723c */ /* 0x040fe200000018d4 */
[----:B------:R-:W-:Y:S01]  /*178e0*/  PRMT R5, R28, 0x7773, RZ ;  /* 0x000077731c057816 */ /* 0x000fe200000000ff */
[----:B------:R-:W1:Y:S06]  /*178f0*/  LDSM.16.MT88.4 R16, [R48+0xa400] ;  /* 0x00a400003010783b */ /* 0x000e6c0000004200 */
[----:B------:R-:W-:Y:S01]  /*17900*/  HMMA.16816.F32 R228, R8, R14, R236 ;  /* 0x0000000e08e4723c */ /* 0x000fe200000018ec */
[----:B------:R-:W-:Y:S01]  /*17910*/  IMAD.MOV.U32 R237, RZ, RZ, R181 ;  /* 0x000000ffffed7224 */ /* 0x000fe200078e00b5 */
[----:B------:R-:W-:Y:S01]  /*17920*/  MOV R181, R133 ;  /* 0x0000008500b57202 */ /* 0x000fe20000000f00 */
[----:B------:R-:W-:Y:S01]  /*17930*/  IMAD.MOV.U32 R133, RZ, RZ, R3 ;  /* 0x000000ffff857224 */ /* 0x000fe200078e0003 */
[----:B------:R-:W-:-:S02]  /*17940*/  LOP3.LUT R3, R37, 0xff, RZ, 0xc0, !PT ;  /* 0x000000ff25037812 */ /* 0x000fc400078ec0ff */
[----:B------:R-:W-:Y:S02]  /*17950*/  PRMT R4, R28, 0x7772, RZ ;  /* 0x000077721c047816 */ /* 0x000fe400000000ff */
[----:B------:R-:W-:Y:S01]  /*17960*/  SHF.R.U32.HI R7, RZ, 0x18, R30 ;  /* 0x00000018ff077819 */ /* 0x000fe2000001161e */
[----:B------:R-:W-:Y:S01]  /*17970*/  IMAD.MOV.U32 R195, RZ, RZ, R128 ;  /* 0x000000ffffc37224 */ /* 0x000fe200078e0080 */
[----:B------:R-:W-:Y:S01]  /*17980*/  PRMT R9, R2, 0x5410, R6 ;  /* 0x0000541002097816 */ /* 0x000fe20000000006 */
[----:B------:R-:W-:Y:S01]  /*17990*/  IMAD.MOV.U32 R221, RZ, RZ, R129 ;  /* 0x000000ffffdd7224 */ /* 0x000fe200078e0081 */
[C---:B------:R-:W-:Y:S01]  /*179a0*/  LOP3.LUT R2, R30.reuse, 0xffff, RZ, 0xc0, !PT ;  /* 0x0000ffff1e027812 */ /* 0x040fe200078ec0ff */
[----:B------:R-:W-:Y:S01]  /*179b0*/  IMAD.MOV.U32 R222, RZ, RZ, R130 ;  /* 0x000000ffffde7224 */ /* 0x000fe200078e0082 */
[----:B------:R-:W-:Y:S01]  /*179c0*/  PRMT R45, R3, 0x5410, R45 ;  /* 0x00005410032d7816 */ /* 0x000fe2000000002d */
[----:B------:R-:W-:Y:S01]  /*179d0*/  IMAD.MOV.U32 R192, RZ, RZ, R131 ;  /* 0x000000ffffc07224 */ /* 0x000fe200078e0083 */
[----:B------:R-:W-:Y:S01]  /*179e0*/  SHF.R.U32.HI R2, RZ, 0x8, R2 ;  /* 0x00000008ff027819 */ /* 0x000fe20000011602 */
[----:B------:R-:W-:Y:S01]  /*179f0*/  LDSM.16.MT88.4 R12, [R32+0x1400] ;  /* 0x00140000200c783b */ /* 0x000fe20000004200 */
[----:B------:R-:W-:-:S03]  /*17a00*/  LOP3.LUT R3, R30, 0xff, RZ, 0xc0, !PT ;  /* 0x000000ff1e037812 */ /* 0x000fc600078ec0ff */
[----:B------:R-:W-:Y:S01]  /*17a10*/  LDSM.16.MT88.4 R20, [R32+0x400] ;  /* 0x000400002014783b */ /* 0x000fe20000004200 */
[----:B------:R-:W-:Y:S02]  /*17a20*/  PRMT R10, R3, 0x5410, R2 ;  /* 0x00005410030a7816 */ /* 0x000fe40000000002 */
[----:B------:R-:W-:Y:S02]  /*17a30*/  PRMT R3, R30, 0x7632, R3 ;  /* 0x000076321e037816 */ /* 0x000fe40000000003 */
[----:B------:R-:W-:Y:S02]  /*17a40*/  PRMT R11, R4, 0x5410, R5 ;  /* 0x00005410040b7816 */ /* 0x000fe40000000005 */
[----:B------:R-:W-:Y:S02]  /*17a50*/  LOP3.LUT R5, R3, 0xff, RZ, 0xc0, !PT ;  /* 0x000000ff03057812 */ /* 0x000fe400078ec0ff */
[----:B------:R-:W-:Y:S02]  /*17a60*/  LOP3.LUT R2, R29, 0xffff, RZ, 0xc0, !PT ;  /* 0x0000ffff1d027812 */ /* 0x000fe400078ec0ff */
[----:B------:R-:W-:Y:S01]  /*17a70*/  PRMT R37, R5, 0x5410, R7 ;  /* 0x0000541005257816 */ /* 0x000fe20000000007 */
[----:B------:R-:W-:Y:S01]  /*17a80*/  IMAD.MOV.U32 R7, RZ, RZ, R31 ;  /* 0x000000ffff077224 */ /* 0x000fe200078e001f */
[----:B------:R-:W-:-:S02]  /*17a90*/  LOP3.LUT R6, R29, 0xff, RZ, 0xc0, !PT ;  /* 0x000000ff1d067812 */ /* 0x000fc400078ec0ff */
[----:B------:R-:W-:Y:S02]  /*17aa0*/  PRMT R4, R29, 0x7632, R4 ;  /* 0x000076321d047816 */ /* 0x000fe40000000004 */
[----:B------:R-:W-:Y:S02]  /*17ab0*/  SHF.R.U32.HI R8, RZ, 0x18, R29 ;  /* 0x00000018ff087819 */ /* 0x000fe4000001161d */
[----:B------:R-:W2:Y:S01]  /*17ac0*/  LDSM.16.MT88.4 R28, [R48+0xb400] ;  /* 0x00b40000301c783b */ /* 0x000ea20000004200 */
[----:B------:R-:W-:Y:S02]  /*17ad0*/  SHF.R.U32.HI R3, RZ, 0x8, R2 ;  /* 0x00000008ff037819 */ /* 0x000fe40000011602 */
[----:B------:R-:W-:Y:S02]  /*17ae0*/  LOP3.LUT R2, R4, 0xff, RZ, 0xc0, !PT ;  /* 0x000000ff04027812 */ /* 0x000fe400078ec0ff */
[----:B------:R-:W-:Y:S01]  /*17af0*/  PRMT R4, R6, 0x5410, R3 ;  /* 0x0000541006047816 */ /* 0x000fe20000000003 */
[----:B------:R-:W-:Y:S01]  /*17b00*/  IMAD.MOV.U32 R6, RZ, RZ, R47 ;  /* 0x000000ffff067224 */ /* 0x000fe200078e002f */
[----:B------:R-:W-:-:S02]  /*17b10*/  PRMT R5, R2, 0x5410, R8 ;  /* 0x0000541002057816 */ /* 0x000fc40000000008 */
[--C-:B------:R-:W-:Y:S02]  /*17b20*/  HSET2.LE.AND R2, R9, R0.reuse, PT ;  /* 0x0000000009027233 */ /* 0x100fe40003803000 */
[----:B------:R-:W-:Y:S02]  /*17b30*/  LOP3.LUT R3, R11, 0xff00ff, RZ, 0xc0, !PT ;  /* 0x00ff00ff0b037812 */ /* 0x000fe400078ec0ff */
[--C-:B------:R-:W-:Y:S02]  /*17b40*/  HSET2.LE.AND R4, R4, R0.reuse, PT ;  /* 0x0000000004047233 */ /* 0x100fe40003803000 */
[----:B------:R-:W-:Y:S02]  /*17b50*/  LOP3.LUT R6, R6, R2, RZ, 0xc0, !PT ;  /* 0x0000000206067212 */ /* 0x000fe400078ec0ff */
[--C-:B------:R-:W-:Y:S02]  /*17b60*/  HSET2.LE.AND R2, R3, R0.reuse, PT ;  /* 0x0000000003027233 */ /* 0x100fe40003803000 */
[----:B------:R-:W-:-:S02]  /*17b70*/  HSET2.LE.AND R5, R5, R0, PT ;  /* 0x0000000005057233 */ /* 0x000fc40003803000 */
[----:B------:R-:W-:Y:S02]  /*17b80*/  LOP3.LUT R4, R109, R4, RZ, 0xc0, !PT ;  /* 0x000000046d047212 */ /* 0x000fe400078ec0ff */
[----:B------:R-:W-:Y:S02]  /*17b90*/  LOP3.LUT R7, R7, R2, RZ, 0xc0, !PT ;  /* 0x0000000207077212 */ /* 0x000fe400078ec0ff */
[----:B------:R-:W-:Y:S01]  /*17ba0*/  LOP3.LUT R5, R108, R5, RZ, 0xc0, !PT ;  /* 0x000000056c057212 */ /* 0x000fe200078ec0ff */
[----:B------:R-:W-:Y:S02]  /*17bb0*/  IMAD.MOV.U32 R238, RZ, RZ, R24 ;  /* 0x000000ffffee7224 */ /* 0x000fe400078e0018 */
[----:B------:R-:W-:Y:S02]  /*17bc0*/  IMAD.MOV.U32 R239, RZ, RZ, R25 ;  /* 0x000000ffffef7224 */ /* 0x000fe400078e0019 */
[----:B------:R-:W3:Y:S02]  /*17bd0*/  LDSM.16.MT88.4 R24, [R48+0x9400] ;  /* 0x009400003018783b */ /* 0x000ee40000004200 */
[C---:B-1----:R-:W-:Y:S08]  /*17be0*/  HMMA.16816.F32 R128, R4.reuse, R18, R64 ;  /* 0x000000120480723c */ /* 0x042ff00000001840 */
[----:B--2---:R-:W-:Y:S01]  /*17bf0*/  HMMA.16816.F32 R64, R4, R30, R40 ;  /* 0x0000001e0440723c */ /* 0x004fe20000001828 */
[----:B------:R-:W1:Y:S01]  /*17c00*/  LDSM.16.MT88.4 R40, [R32+0x2400] ;  /* 0x002400002028783b */ /* 0x000e620000004200 */
[----:B------:R-:W-:Y:S01]  /*17c10*/  HSET2.LE.AND R3, R10, R0, PT ;  /* 0x000000000a037233 */ /* 0x000fe20003803000 */
[----:B------:R-:W-:Y:S01]  /*17c20*/  IMAD.MOV.U32 R236, RZ, RZ, R180 ;  /* 0x000000ffffec7224 */ /* 0x000fe200078e00b4 */
[----:B------:R-:W-:Y:S01]  /*17c30*/  MOV R193, R182 ;  /* 0x000000b600c17202 */ /* 0x000fe20000000f00 */
[----:B------:R-:W-:-:S02]  /*17c40*/  IMAD.MOV.U32 R11, RZ, RZ, R181 ;  /* 0x000000ffff0b7224 */ /* 0x000fc400078e00b5 */
[----:B------:R-:W-:Y:S01]  /*17c50*/  IMAD.MOV.U32 R194, RZ, RZ, R183 ;  /* 0x000000ffffc27224 */ /* 0x000fe200078e00b7 */
[----:B------:R-:W-:Y:S01]  /*17c60*/  LOP3.LUT R8, R201, R3, RZ, 0xc0, !PT ;  /* 0x00000003c9087212 */ /* 0x000fe200078ec0ff */
[----:B------:R-:W-:Y:S01]  /*17c70*/  IMAD.MOV.U32 R235, RZ, RZ, R117 ;  /* 0x000000ffffeb7224 */ /* 0x000fe200078e0075 */
[----:B------:R-:W-:Y:S01]  /*17c80*/  MOV R233, R119 ;  /* 0x0000007700e97202 */ /* 0x000fe20000000f00 */
[----:B------:R-:W-:Y:S01]  /*17c90*/  IMAD.MOV.U32 R234, RZ, RZ, R118 ;  /* 0x000000ffffea7224 */ /* 0x000fe200078e0076 */
[----:B------:R-:W-:Y:S01]  /*17ca0*/  MOV R223, R132 ;  /* 0x0000008400df7202 */ /* 0x000fe20000000f00 */
[----:B------:R-:W-:Y:S01]  /*17cb0*/  IMAD.MOV.U32 R201, RZ, RZ, R133 ;  /* 0x000000ffffc97224 */ /* 0x000fe200078e0085 */
[----:B------:R-:W-:Y:S01]  /*17cc0*/  HMMA.16816.F32 R120, R4, R12, R60 ;  /* 0x0000000c0478723c */ /* 0x000fe2000000183c */
[----:B------:R-:W-:Y:S02]  /*17cd0*/  IMAD.MOV.U32 R10, RZ, RZ, R134 ;  /* 0x000000ffff0a7224 */ /* 0x000fe400078e0086 */
[----:B------:R-:W-:-:S05]  /*17ce0*/  IMAD.MOV.U32 R9, RZ, RZ, R135 ;  /* 0x000000ffff097224 */ /* 0x000fca00078e0087 */
[C---:B------:R-:W-:Y:S08]  /*17cf0*/  HMMA.16816.F32 R156, R4.reuse, R20, R76 ;  /* 0x00000014049c723c */ /* 0x040ff0000000184c */
[----:B---3--:R-:W-:Y:S01]  /*17d00*/  HMMA.16816.F32 R180, R4, R26, R88 ;  /* 0x0000001a04b4723c */ /* 0x008fe20000001858 */
[----:B------:R-:W-:Y:S02]  /*17d10*/  IMAD.MOV.U32 R90, RZ, RZ, R111 ;  /* 0x000000ffff5a7224 */ /* 0x000fe400078e006f */
[----:B------:R-:W-:-:S05]  /*17d20*/  IMAD.MOV.U32 R91, RZ, RZ, R110 ;  /* 0x000000ffff5b7224 */ /* 0x000fca00078e006e */
[C---:B------:R-:W-:Y:S01]  /*17d30*/  HMMA.16816.F32 R212, R4.reuse, R24, R92 ;  /* 0x0000001804d4723c */ /* 0x040fe2000000185c */
[----:B------:R-:W-:Y:S01]  /*17d40*/  MOV R95, R136 ;  /* 0x00000088005f7202 */ /* 0x000fe20000000f00 */
[----:B------:R-:W-:Y:S02]  /*17d50*/  IMAD.MOV.U32 R92, RZ, RZ, R137 ;  /* 0x000000ffff5c7224 */ /* 0x000fe400078e0089 */
[----:B------:R-:W-:Y:S02]  /*17d60*/  IMAD.MOV.U32 R93, RZ, RZ, R138 ;  /* 0x000000ffff5d7224 */ /* 0x000fe400078e008a */
[----:B------:R-:W-:Y:S02]  /*17d70*/  IMAD.MOV.U32 R94, RZ, RZ, R139 ;  /* 0x000000ffff5e7224 */ /* 0x000fe400078e008b */
[----:B------:R-:W-:Y:S01]  /*17d80*/  HMMA.16816.F32 R108, R4, R28, R52 ;  /* 0x0000001c046c723c */ /* 0x000fe20000001834 */
[----:B------:R-:W-:-:S07]  /*17d90*/  HSET2.LE.AND R2, R37, R0, PT ;  /* 0x0000000025027233 */ /* 0x000fce0003803000 */
[----:B------:R-:W-:Y:S01]  /*17da0*/  HMMA.16816.F32 R136, R4, R22, R72 ;  /* 0x000000160488723c */ /* 0x000fe20000001848 */
[----:B------:R-:W-:-:S07]  /*17db0*/  HSET2.LE.AND R3, R45, R0, PT ;  /* 0x000000002d037233 */ /* 0x000fce0003803000 */
[----:B------:R-:W-:Y:S01]  /*17dc0*/  HMMA.16816.F32 R132, R4, R16, R68 ;  /* 0x000000100484723c */ /* 0x000fe20000001844 */
[----:B------:R-:W-:-:S07]  /*17dd0*/  IMAD.MOV.U32 R71, RZ, RZ, R92 ;  /* 0x000000ffff477224 */ /* 0x000fce00078e005c */
[C---:B------:R-:W-:Y:S08]  /*17de0*/  HMMA.16816.F32 R116, R4.reuse, R14, R56 ;  /* 0x0000000e0474723c */ /* 0x040ff00000001838 */
[C---:B-1----:R-:W-:Y:S08]  /*17df0*/  HMMA.16816.F32 R60, R4.reuse, R40, R84 ;  /* 0x00000028043c723c */ /* 0x042ff00000001854 */
[----:B------:R-:W-:Y:S01]  /*17e00*/  HMMA.16816.F32 R52, R4, R42, R80 ;  /* 0x0000002a0434723c */ /* 0x000fe20000001850 */
[----:B------:R-:W-:Y:S01]  /*17e10*/  LOP3.LUT R4, R177, 0xff00ff, RZ, 0xc0, !PT ;  /* 0x00ff00ffb1047812 */ /* 0x000fe200078ec0ff */
[----:B------:R-:W-:-:S04]  /*17e20*/  IMAD.MOV.U32 R92, RZ, RZ, R93 ;  /* 0x000000ffff5c7224 */ /* 0x000fc800078e005d */
[----:B------:R-:W-:Y:S01]  /*17e30*/  HSET2.LE.AND R4, R4, R0, PT ;  /* 0x0000000004047233 */ /* 0x000fe20003803000 */
[----:B------:R-:W-:Y:S01]  /*17e40*/  IMAD.MOV.U32 R93, RZ, RZ, R94 ;  /* 0x000000ffff5d7224 */ /* 0x000fe200078e005e */
[----:B------:R-:W-:Y:S01]  /*17e50*/  LOP3.LUT R9, R9, R2, RZ, 0xc0, !PT ;  /* 0x0000000209097212 */ /* 0x000fe200078ec0ff */
[----:B------:R-:W-:Y:S01]  /*17e60*/  IMAD.MOV.U32 R94, RZ, RZ, R11 ;  /* 0x000000ffff5e7224 */ /* 0x000fe200078e000b */
[----:B------:R-:W-:Y:S02]  /*17e70*/  LOP3.LUT R10, R10, R3, RZ, 0xc0, !PT ;  /* 0x000000030a0a7212 */ /* 0x000fe400078ec0ff */
[----:B------:R-:W-:Y:S02]  /*17e80*/  LOP3.LUT R11, R202, R4, RZ, 0xc0, !PT ;  /* 0x00000004ca0b7212 */ /* 0x000fe400078ec0ff */
[----:B------:R-:W-:Y:S01]  /*17e90*/  LOP3.LUT R2, R33, 0xffff, RZ, 0xc0, !PT ;  /* 0x0000ffff21027812 */ /* 0x000fe200078ec0ff */
[----:B------:R-:W-:Y:S01]  /*17ea0*/  IMAD.MOV.U32 R70, RZ, RZ, R91 ;  /* 0x000000ffff467224 */ /* 0x000fe200078e005b */
[----:B------:R-:W-:Y:S01]  /*17eb0*/  MOV R69, R90 ;  /* 0x0000005a00457202 */ /* 0x000fe20000000f00 */
[----:B------:R-:W-:Y:S01]  /*17ec0*/  IMAD.MOV.U32 R7, RZ, RZ, R126 ;  /* 0x000000ffff077224 */ /* 0x000fe200078e007e */
[C---:B------:R-:W-:Y:S01]  /*17ed0*/  PRMT R6, R126.reuse, 0x7773, RZ ;  /* 0x000077737e067816 */ /* 0x040fe200000000ff */
[----:B------:R-:W-:Y:S01]  /*17ee0*/  HMMA.16816.F32 R88, R8, R20, R152 ;  /* 0x000000140858723c */ /* 0x000fe20000001898 */
[----:B------:R-:W-:-:S02]  /*17ef0*/  PRMT R5, R126, 0x7772, RZ ;  /* 0x000077727e057816 */ /* 0x000fc400000000ff */
[----:B------:R-:W-:Y:S02]  /*17f00*/  LOP3.LUT R4, R33, 0xff, RZ, 0xc0, !PT ;  /* 0x000000ff21047812 */ /* 0x000fe400078ec0ff */
[----:B------:R-:W-:-:S03]  /*17f10*/  SHF.R.U32.HI R2, RZ, 0x8, R2 ;  /* 0x00000008ff027819 */ /* 0x000fc60000011602 */
[C---:B------:R-:W-:Y:S01]  /*17f20*/  HMMA.16816.F32 R84, R8.reuse, R22, R148 ;  /* 0x000000160854723c */ /* 0x040fe20000001894 */
[----:B------:R-:W1:Y:S01]  /*17f30*/  LDSM.16.MT88.4 R20, [R32+0x800] ;  /* 0x000800002014783b */ /* 0x000e620000004200 */
[----:B------:R-:W-:Y:S02]  /*17f40*/  PRMT R3, R33, 0x7632, R3 ;  /* 0x0000763221037816 */ /* 0x000fe40000000003 */
[----:B------:R-:W-:Y:S02]  /*17f50*/  PRMT R37, R5, 0x5410, R6 ;  /* 0x0000541005257816 */ /* 0x000fe40000000006 */
[----:B------:R-:W-:Y:S02]  /*17f60*/  PRMT R2, R4, 0x5410, R2 ;  /* 0x0000541004027816 */ /* 0x000fe40000000002 */
[----:B------:R-:W-:Y:S01]  /*17f70*/  HMMA.16816.F32 R72, R8, R12, R160 ;  /* 0x0000000c0848723c */ /* 0x000fe200000018a0 */
[----:B------:R-:W-:Y:S02]  /*17f80*/  PRMT R12, R126, 0x7771, RZ ;  /* 0x000077717e0c7816 */ /* 0x000fe400000000ff */
[----:B------:R-:W-:-:S02]  /*17f90*/  LOP3.LUT R6, R7, 0xff, RZ, 0xc0, !PT ;  /* 0x000000ff07067812 */ /* 0x000fc400078ec0ff */
[----:B------:R-:W-:Y:S02]  /*17fa0*/  SHF.R.U32.HI R5, RZ, 0x18, R33 ;  /* 0x00000018ff057819 */ /* 0x000fe40000011621 */
[----:B------:R-:W-:Y:S01]  /*17fb0*/  LOP3.LUT R3, R3, 0xff, RZ, 0xc0, !PT ;  /* 0x000000ff03037812 */ /* 0x000fe200078ec0ff */
[C---:B------:R-:W-:Y:S01]  /*17fc0*/  HMMA.16816.F32 R56, R8.reuse, R14, R164 ;  /* 0x0000000e0838723c */ /* 0x040fe200000018a4 */
[----:B------:R-:W-:Y:S01]  /*17fd0*/  MOV R160, R69 ;  /* 0x0000004500a07202 */ /* 0x000fe20000000f00 */
[----:B------:R-:W-:Y:S01]  /*17fe0*/  IMAD.MOV.U32 R167, RZ, RZ, R70 ;  /* 0x000000ffffa77224 */ /* 0x000fe200078e0046 */
[----:B------:R-:W-:Y:S01]  /*17ff0*/  MOV R177, R95 ;  /* 0x0000005f00b17202 */ /* 0x000fe20000000f00 */
[----:B------:R-:W-:Y:S01]  /*18000*/  IMAD.MOV.U32 R166, RZ, RZ, R71 ;  /* 0x000000ffffa67224 */ /* 0x000fe200078e0047 */
[----:B------:R-:W-:Y:S01]  /*18010*/  HSET2.LE.AND R2, R2, R0, PT ;  /* 0x0000000002027233 */ /* 0x000fe20003803000 */
[----:B------:R-:W-:Y:S01]  /*18020*/  IMAD.MOV.U32 R165, RZ, RZ, R92 ;  /* 0x000000ffffa57224 */ /* 0x000fe200078e005c */
[----:B------:R-:W-:Y:S01]  /*18030*/  PRMT R6, R6, 0x5410, R12 ;  /* 0x0000541006067816 */ /* 0x000fe2000000000c */
[----:B------:R-:W-:Y:S01]  /*18040*/  HMMA.16816.F32 R112, R8, R24, R112 ;  /* 0x000000180870723c */ /* 0x000fe20000001870 */
[----:B------:R-:W-:-:S02]  /*18050*/  IMAD.MOV.U32 R164, RZ, RZ, R93 ;  /* 0x000000ffffa47224 */ /* 0x000fc400078e005d */
[----:B------:R-:W-:Y:S01]  /*18060*/  IMAD.MOV.U32 R202, RZ, RZ, R94 ;  /* 0x000000ffffca7224 */ /* 0x000fe200078e005e */
[----:B------:R-:W-:Y:S01]  /*18070*/  PRMT R3, R3, 0x5410, R5 ;  /* 0x0000541003037816 */ /* 0x000fe20000000005 */
[----:B------:R-:W-:Y:S01]  /*18080*/  IMAD.MOV.U32 R4, RZ, RZ, R107 ;  /* 0x000000ffff047224 */ /* 0x000fe200078e006b */
[----:B------:R-:W-:Y:S02]  /*18090*/  LDSM.16.MT88.4 R12, [R48+0xa800] ;  /* 0x00a80000300c783b */ /* 0x000fe40000004200 */
[----:B------:R-:W-:Y:S02]  /*180a0*/  HMMA.16816.F32 R96, R8, R26, R96 ;  /* 0x0000001a0860723c */ /* 0x000fe40000001860 */
[----:B------:R-:W2:Y:S01]  /*180b0*/  LDSM.16.MT88.4 R24, [R48+0x9800] ;  /* 0x009800003018783b */ /* 0x000ea20000004200 */
[----:B------:R-:W-:-:S05]  /*180c0*/  LOP3.LUT R4, R4, R2, RZ, 0xc0, !PT ;  /* 0x0000000204047212 */ /* 0x000fca00078ec0ff */
[----:B------:R-:W-:Y:S01]  /*180d0*/  HMMA.16816.F32 R80, R8, R16, R168 ;  /* 0x000000100850723c */ /* 0x000fe200000018a8 */
[----:B------:R-:W-:-:S07]  /*180e0*/  HSET2.LE.AND R2, R3, R0, PT ;  /* 0x0000000003027233 */ /* 0x000fce0003803000 */
[C---:B------:R-:W-:Y:S01]  /*180f0*/  HMMA.16816.F32 R76, R8.reuse, R18, R140 ;  /* 0x00000012084c723c */ /* 0x040fe2000000188c */
[----:B------:R-:W-:Y:S07]  /*18100*/  LDSM.16.MT88.4 R16, [R48+0xb800] ;  /* 0x00b800003010783b */ /* 0x000fee0000004200 */
[----:B------:R-:W-:Y:S01]  /*18110*/  HMMA.16816.F32 R68, R8, R28, R184 ;  /* 0x0000001c0844723c */ /* 0x000fe200000018b8 */
[----:B------:R-:W-:-:S07]  /*18120*/  IMAD.MOV.U32 R3, RZ, RZ, R124 ;  /* 0x000000ffff037224 */ /* 0x000fce00078e007c */
[C---:B------:R-:W-:Y:S01]  /*18130*/  HMMA.16816.F32 R92, R8.reuse, R30, R188 ;  /* 0x0000001e085c723c */ /* 0x040fe200000018bc */
[----:B------:R-:W-:Y:S07]  /*18140*/  LDSM.16.MT88.4 R28, [R32+0x2800] ;  /* 0x00280000201c783b */ /* 0x000fee0000004200 */
[C---:B------:R-:W-:Y:S08]  /*18150*/  HMMA.16816.F32 R224, R8.reuse, R40, R224 ;  /* 0x0000002808e0723c */ /* 0x040ff000000018e0 */
[----:B------:R-:W-:Y:S01]  /*18160*/  HMMA.16816.F32 R228, R8, R42, R228 ;  /* 0x0000002a08e4723c */ /* 0x000fe200000018e4 */
[----:B------:R-:W3:Y:S01]  /*18170*/  LDSM.16.MT88.4 R8, [R32+0x1800] ;  /* 0x001800002008783b */ /* 0x000ee20000004200 */
[----:B------:R-:W-:-:S02]  /*18180*/  LOP3.LUT R5, R3, R2, RZ, 0xc0, !PT ;  /* 0x0000000203057212 */ /* 0x000fc400078ec0ff */
[----:B------:R-:W-:Y:S01]  /*18190*/  HSET2.LE.AND R2, R6, R0, PT ;  /* 0x0000000006027233 */ /* 0x000fe20003803000 */
[----:B------:R-:W-:Y:S01]  /*181a0*/  IMAD.MOV.U32 R6, RZ, RZ, R106 ;  /* 0x000000ffff067224 */ /* 0x000fe200078e006a */
[----:B------:R-:W-:-:S04]  /*181b0*/  LOP3.LUT R3, R37, 0xff00ff, RZ, 0xc0, !PT ;  /* 0x00ff00ff25037812 */ /* 0x000fc800078ec0ff */
[----:B------:R-:W-:Y:S01]  /*181c0*/  LOP3.LUT R6, R6, R2, RZ, 0xc0, !PT ;  /* 0x0000000206067212 */ /* 0x000fe200078ec0ff */
[----:B------:R-:W-:Y:S01]  /*181d0*/  IMAD.MOV.U32 R2, RZ, RZ, R105 ;  /* 0x000000ffff027224 */ /* 0x000fe200078e0069 */
[----:B------:R-:W-:-:S05]  /*181e0*/  HSET2.LE.AND R3, R3, R0, PT ;  /* 0x0000000003037233 */ /* 0x000fca0003803000 */
[----:B------:R-:W-:Y:S01]  /*181f0*/  LOP3.LUT R7, R2, R3, RZ, 0xc0, !PT ;  /* 0x0000000302077212 */ /* 0x000fe200078ec0ff */
[----:B------:R-:W-:Y:S02]  /*18200*/  IMAD.MOV.U32 R41, RZ, RZ, R202 ;  /* 0x000000ffff297224 */ /* 0x000fe400078e00ca */
[----:B------:R-:W-:Y:S02]  /*18210*/  IMAD.MOV.U32 R107, RZ, RZ, R201 ;  /* 0x000000ffff6b7224 */ /* 0x000fe400078e00c9 */
[----:B------:R-:W-:Y:S02]  /*18220*/  IMAD.MOV.U32 R170, RZ, RZ, R200 ;  /* 0x000000ffffaa7224 */ /* 0x000fe400078e00c8 */
[----:B------:R-:W-:Y:S02]  /*18230*/  IMAD.MOV.U32 R143, RZ, RZ, R203 ;  /* 0x000000ffff8f7224 */ /* 0x000fe400078e00cb */
[C---:B-1----:R-:W-:Y:S01]  /*18240*/  HMMA.16816.F32 R200, R4.reuse, R20, R156 ;  /* 0x0000001404c8723c */ /* 0x042fe2000000189c */
[----:B------:R-:W-:Y:S01]  /*18250*/  IMAD.MOV.U32 R158, RZ, RZ, R196 ;  /* 0x000000ffff9e7224 */ /* 0x000fe200078e00c4 */
[----:B------:R-:W-:Y:S01]  /*18260*/  MOV R141, R206 ;  /* 0x000000ce008d7202 */ /* 0x000fe20000000f00 */
[----:B------:R-:W-:Y:S01]  /*18270*/  IMAD.MOV.U32 R40, RZ, RZ, R177 ;  /* 0x000000ffff287224 */ /* 0x000fe200078e00b1 */
[----:B------:R-:W-:Y:S01]  /*18280*/  MOV R43, R232 ;  /* 0x000000e8002b7202 */ /* 0x000fe20000000f00 */
[----:B------:R-:W-:Y:S01]  /*18290*/  IMAD.MOV.U32 R169, RZ, RZ, R207 ;  /* 0x000000ffffa97224 */ /* 0x000fe200078e00cf */
[C---:B------:R-:W-:Y:S01]  /*182a0*/  PRMT R3, R158.reuse, 0x7773, RZ ;  /* 0x000077739e037816 */ /* 0x040fe200000000ff */
[----:B------:R-:W-:Y:S01]  /*182b0*/  IMAD.MOV.U32 R168, RZ, RZ, R204 ;  /* 0x000000ffffa87224 */ /* 0x000fe200078e00cc */
[----:B------:R-:W-:Y:S01]  /*182c0*/  PRMT R2, R158, 0x7772, RZ ;  /* 0x000077729e027816 */ /* 0x000fe200000000ff */
[----:B------:R-:W-:Y:S01]  /*182d0*/  IMAD.MOV.U32 R142, RZ, RZ, R205 ;  /* 0x000000ffff8e7224 */ /* 0x000fe200078e00cd */
[----:B------:R-:W-:Y:S01]  /*182e0*/  MOV R42, R234 ;  /* 0x000000ea002a7202 */ /* 0x000fe20000000f00 */
[----:B------:R-:W-:Y:S01]  /*182f0*/  IMAD.MOV.U32 R154, RZ, RZ, R236 ;  /* 0x000000ffff9a7224 */ /* 0x000fe200078e00ec */
[----:B------:R-:W-:Y:S01]  /*18300*/  MOV R124, R223 ;  /* 0x000000df007c7202 */ /* 0x000fe20000000f00 */
[----:B------:R-:W-:Y:S01]  /*18310*/  IMAD.MOV.U32 R155, RZ, RZ, R237 ;  /* 0x000000ffff9b7224 */ /* 0x000fe200078e00ed */
[----:B------:R-:W-:Y:S01]  /*18320*/  MOV R171, R199 ;  /* 0x000000c700ab7202 */ /* 0x000fe20000000f00 */
[----:B------:R-:W-:Y:S01]  /*18330*/  IMAD.MOV.U32 R152, RZ, RZ, R238 ;  /* 0x000000ffff987224 */ /* 0x000fe200078e00ee */
[----:B--2---:R-:W-:Y:S01]  /*18340*/  HMMA.16816.F32 R204, R4, R26, R180 ;  /* 0x0000001a04cc723c */ /* 0x004fe200000018b4 */
        /* <DEDUP_REMOVED lines=22> */
[----:B------:R-:W-:-:S02]  /*184b0*/  PRMT R7, R2, 0x5410, R3 ;  /* 0x0000541002077816 */ /* 0x000fc40000000003 */
[C---:B------:R-:W-:Y:S02]  /*184c0*/  LOP3.LUT R2, R49.reuse, 0xffff, RZ, 0xc0, !PT ;  /* 0x0000ffff31027812 */ /* 0x040fe400078ec0ff */
[----:B------:R-:W-:Y:S02]  /*184d0*/  LOP3.LUT R3, R49, 0xff, RZ, 0xc0, !PT ;  /* 0x000000ff31037812 */ /* 0x000fe400078ec0ff */
[----:B------:R-:W-:-:S04]  /*184e0*/  SHF.R.U32.HI R2, RZ, 0x8, R2 ;  /* 0x00000008ff027819 */ /* 0x000fc80000011602 */
[--C-:B------:R-:W-:Y:S02]  /*184f0*/  PRMT R4, R3, 0x5410, R2.reuse ;  /* 0x0000541003047816 */ /* 0x100fe40000000002 */
[----:B------:R-:W-:Y:S02]  /*18500*/  PRMT R2, R49, 0x7632, R2 ;  /* 0x0000763231027816 */ /* 0x000fe40000000002 */
[----:B------:R-:W-:Y:S02]  /*18510*/  MOV R37, R124 ;  /* 0x0000007c00257202 */ /* 0x000fe40000000f00 */
[----:B------:R-:W-:Y:S01]  /*18520*/  LOP3.LUT R3, R2, 0xff, RZ, 0xc0, !PT ;  /* 0x000000ff02037812 */ /* 0x000fe200078ec0ff */
[----:B------:R-:W-:Y:S01]  /*18530*/  IMAD.MOV.U32 R124, RZ, RZ, R42 ;  /* 0x000000ffff7c7224 */ /* 0x000fe200078e002a */
[----:B------:R-:W-:Y:S01]  /*18540*/  HSET2.LE.AND R2, R4, R0, PT ;  /* 0x0000000004027233 */ /* 0x000fe20003803000 */
[----:B------:R-:W-:Y:S02]  /*18550*/  IMAD.MOV.U32 R42, RZ, RZ, R43 ;  /* 0x000000ffff2a7224 */ /* 0x000fe400078e002b */
[----:B------:R-:W-:-:S02]  /*18560*/  IMAD.MOV.U32 R43, RZ, RZ, R107 ;  /* 0x000000ffff2b7224 */ /* 0x000fc400078e006b */
[----:B------:R-:W-:Y:S01]  /*18570*/  IMAD.MOV.U32 R107, RZ, RZ, R40 ;  /* 0x000000ffff6b7224 */ /* 0x000fe200078e0028 */
[----:B------:R-:W-:Y:S01]  /*18580*/  LOP3.LUT R4, R37, R2, RZ, 0xc0, !PT ;  /* 0x0000000225047212 */ /* 0x000fe200078ec0ff */
[----:B------:R-:W-:Y:S01]  /*18590*/  IMAD.MOV.U32 R40, RZ, RZ, R41 ;  /* 0x000000ffff287224 */ /* 0x000fe200078e0029 */
[----:B------:R-:W-:Y:S01]  /*185a0*/  MOV R41, R164 ;  /* 0x000000a400297202 */ /* 0x000fe20000000f00 */
[----:B------:R-:W-:Y:S01]  /*185b0*/  IMAD.MOV.U32 R164, RZ, RZ, R165 ;  /* 0x000000ffffa47224 */ /* 0x000fe200078e00a5 */
[----:B------:R-:W-:Y:S01]  /*185c0*/  MOV R37, R124 ;  /* 0x0000007c00257202 */ /* 0x000fe20000000f00 */
[----:B------:R-:W-:Y:S02]  /*185d0*/  IMAD.MOV.U32 R124, RZ, RZ, R42 ;  /* 0x000000ffff7c7224 */ /* 0x000fe400078e002a */
        /* <DEDUP_REMOVED lines=8> */
[----:B------:R-:W-:Y:S01]  /*18660*/  MOV R41, R164 ;  /* 0x000000a400297202 */ /* 0x000fe20000000f00 */
[----:B------:R-:W-:Y:S01]  /*18670*/  IMAD.MOV.U32 R160, RZ, RZ, R251 ;  /* 0x000000ffffa07224 */ /* 0x000fe200078e00fb */
[----:B------:R-:W-:Y:S01]  /*18680*/  SHF.R.U32.HI R5, RZ, 0x18, R49 ;  /* 0x00000018ff057819 */ /* 0x000fe20000011631 */
[----:B------:R-:W-:Y:S01]  /*18690*/  IMAD.MOV.U32 R164, RZ, RZ, R165 ;  /* 0x000000ffffa47224 */ /* 0x000fe200078e00a5 */
[----:B------:R-:W-:Y:S01]  /*186a0*/  PRMT R33, R158, 0x7771, RZ ;  /* 0x000077719e217816 */ /* 0x000fe200000000ff */
[----:B------:R-:W-:Y:S01]  /*186b0*/  IMAD.MOV.U32 R165, RZ, RZ, R166 ;  /* 0x000000ffffa57224 */ /* 0x000fe200078e00a6 */
[----:B------:R-:W-:Y:S01]  /*186c0*/  LOP3.LUT R6, R6, 0xff, RZ, 0xc0, !PT ;  /* 0x000000ff06067812 */ /* 0x000fe200078ec0ff */
[----:B------:R-:W-:Y:S01]  /*186d0*/  IMAD.MOV.U32 R166, RZ, RZ, R167 ;  /* 0x000000ffffa67224 */ /* 0x000fe200078e00a7 */
[----:B------:R-:W-:Y:S01]  /*186e0*/  PRMT R3, R3, 0x5410, R5 ;  /* 0x0000541003037816 */ /* 0x000fe20000000005 */
[----:B------:R-:W-:Y:S01]  /*186f0*/  IMAD.MOV.U32 R167, RZ, RZ, R160 ;  /* 0x000000ffffa77224 */ /* 0x000fe200078e00a0 */
[----:B------:R-:W2:Y:S01]  /*18700*/  LDL.LU R251, [R1+0x198] ;  /* 0x0001980001fb7983 */ /* 0x000ea20000300800 */
[----:B------:R-:W-:Y:S01]  /*18710*/  IMAD.MOV.U32 R160, RZ, RZ, R161 ;  /* 0x000000ffffa07224 */ /* 0x000fe200078e00a1 */
[----:B------:R-:W-:Y:S01]  /*18720*/  MOV R161, R162 ;  /* 0x000000a200a17202 */ /* 0x000fe20000000f00 */
[----:B------:R-:W-:Y:S01]  /*18730*/  IMAD.MOV.U32 R162, RZ, RZ, R163 ;  /* 0x000000ffffa27224 */ /* 0x000fe200078e00a3 */
[----:B------:R-:W-:Y:S01]  /*18740*/  PRMT R6, R6, 0x5410, R33 ;  /* 0x0000541006067816 */ /* 0x000fe20000000021 */
[----:B------:R-:W-:Y:S01]  /*18750*/  IMAD.MOV.U32 R163, RZ, RZ, R140 ;  /* 0x000000ffffa37224 */ /* 0x000fe200078e008c */
[----:B------:R-:W-:Y:S01]  /*18760*/  LOP3.LUT R7, R7, 0xff00ff, RZ, 0xc0, !PT ;  /* 0x00ff00ff07077812 */ /* 0x000fe200078ec0ff */
[----:B------:R-:W-:Y:S01]  /*18770*/  IMAD.MOV.U32 R140, RZ, RZ, R141 ;  /* 0x000000ffff8c7224 */ /* 0x000fe200078e008d */
[--C-:B------:R-:W-:Y:S01]  /*18780*/  HSET2.LE.AND R2, R3, R0.reuse, PT ;  /* 0x0000000003027233 */ /* 0x100fe20003803000 */
[----:B------:R-:W-:Y:S01]  /*18790*/  IMAD.MOV.U32 R141, RZ, RZ, R142 ;  /* 0x000000ffff8d7224 */ /* 0x000fe200078e008e */
[----:B------:R-:W-:Y:S01]  /*187a0*/  HSET2.LE.AND R3, R6, R0, PT ;  /* 0x0000000006037233 */ /* 0x000fe20003803000 */
[----:B------:R-:W-:Y:S01]  /*187b0*/  IMAD.MOV.U32 R142, RZ, RZ, R143 ;  /* 0x000000ffff8e7224 */ /* 0x000fe200078e008f */
[----:B------:R-:W-:Y:S01]  /*187c0*/  MOV R143, R168 ;  /* 0x000000a8008f7202 */ /* 0x000fe20000000f00 */
[----:B------:R-:W-:Y:S01]  /*187d0*/  IMAD.MOV.U32 R168, RZ, RZ, R169 ;  /* 0x000000ffffa87224 */ /* 0x000fe200078e00a9 */
[----:B------:R-:W-:Y:S01]  /*187e0*/  MOV R134, R43 ;  /* 0x0000002b00867202 */ /* 0x000fe20000000f00 */
[----:B------:R-:W-:Y:S01]  /*187f0*/  IMAD.MOV.U32 R169, RZ, RZ, R170 ;  /* 0x000000ffffa97224 */ /* 0x000fe200078e00aa */
[----:B------:R-:W-:Y:S01]  /*18800*/  LDSM.16.MT88.4 R156, [R32+0xc00] ;  /* 0x000c0000209c783b */ /* 0x000fe20000004200 */
[----:B------:R-:W-:Y:S01]  /*18810*/  IMAD.MOV.U32 R170, RZ, RZ, R171 ;  /* 0x000000ffffaa7224 */ /* 0x000fe200078e00ab */
[----:B------:R-:W-:Y:S01]  /*18820*/  LOP3.LUT R6, R252, R3, RZ, 0xc0, !PT ;  /* 0x00000003fc067212 */ /* 0x000fe200078ec0ff */
[----:B------:R-:W-:-:S02]  /*18830*/  IMAD.MOV.U32 R171, RZ, RZ, R101 ;  /* 0x000000ffffab7224 */ /* 0x000fc400078e0065 */
[----:B------:R1:W5:Y:S04]  /*18840*/  LDL.LU R101, [R1+0x194] ;  /* 0x0001940001657983 */ /* 0x0003680000300800 */
[----:B------:R-:W3:Y:S01]  /*18850*/  LDL.LU R252, [R1+0x190] ;  /* 0x0001900001fc7983 */ /* 0x000ee20000300800 */
[----:B------:R-:W-:Y:S02]  /*18860*/  HSET2.LE.AND R7, R7, R0, PT ;  /* 0x0000000007077233 */ /* 0x000fe40003803000 */
[----:B------:R-:W-:-:S03]  /*18870*/  LOP3.LUT R5, R37, R2, RZ, 0xc0, !PT ;  /* 0x0000000225057212 */ /* 0x000fc600078ec0ff */
[----:B------:R-:W-:Y:S01]  /*18880*/  LOP3.LUT R7, R103, R7, RZ, 0xc0, !PT ;  /* 0x0000000767077212 */ /* 0x000fe200078ec0ff */
[----:B------:R-:W-:Y:S01]  /*18890*/  IMAD.MOV.U32 R130, RZ, RZ, R164 ;  /* 0x000000ffff827224 */ /* 0x000fe200078e00a4 */
[----:B------:R-:W-:Y:S01]  /*188a0*/  MOV R128, R166 ;  /* 0x000000a600807202 */ /* 0x000fe20000000f00 */
[----:B------:R-:W-:Y:S02]  /*188b0*/  IMAD.MOV.U32 R129, RZ, RZ, R165 ;  /* 0x000000ffff817224 */ /* 0x000fe400078e00a5 */
[----:B------:R-:W-:Y:S02]  /*188c0*/  IMAD.MOV.U32 R123, RZ, RZ, R167 ;  /* 0x000000ffff7b7224 */ /* 0x000fe400078e00a7 */
[----:B------:R-:W-:Y:S01]  /*188d0*/  IMAD.MOV.U32 R135, RZ, RZ, R42 ;  /* 0x000000ffff877224 */ /* 0x000fe200078e002a */
[----:B------:R-:W4:Y:S01]  /*188e0*/  LDSM.16.MT88.4 R164, [R48+0x9c00] ;  /* 0x009c000030a4783b */ /* 0x000f220000004200 */
[----:B------:R-:W-:Y:S02]  /*188f0*/  IMAD.MOV.U32 R2, RZ, RZ, R44 ;  /* 0x000000ffff027224 */ /* 0x000fe400078e002c */
[----:B------:R-:W-:-:S02]  /*18900*/  IMAD.MOV.U32 R132, RZ, RZ, R40 ;  /* 0x000000ffff847224 */ /* 0x000fc400078e0028 */
[----:B------:R-:W-:Y:S01]  /*18910*/  IMAD.MOV.U32 R131, RZ, RZ, R41 ;  /* 0x000000ffff837224 */ /* 0x000fe200078e0029 */
[C---:B------:R-:W-:Y:S01]  /*18920*/  PRMT R3, R44.reuse, 0x7772, RZ ;  /* 0x000077722c037816 */ /* 0x040fe200000000ff */
[C---:B------:R-:W-:Y:S01]  /*18930*/  HMMA.16816.F32 R40, R4.reuse, R8, R72 ;  /* 0x000000080428723c */ /* 0x040fe20000001848 */
[C---:B------:R-:W-:Y:S01]  /*18940*/  PRMT R8, R44.reuse, 0x7773, RZ ;  /* 0x000077732c087816 */ /* 0x040fe200000000ff */
[----:B------:R-:W-:Y:S01]  /*18950*/  IMAD.MOV.U32 R133, RZ, RZ, R107 ;  /* 0x000000ffff857224 */ /* 0x000fe200078e006b */
[----:B------:R-:W-:Y:S01]  /*18960*/  PRMT R9, R44, 0x7771, RZ ;  /* 0x000077712c097816 */ /* 0x000fe200000000ff */
[----:B------:R-:W-:Y:S01]  /*18970*/  IMAD.MOV.U32 R118, RZ, RZ, R168 ;  /* 0x000000ffff767224 */ /* 0x000fe200078e00a8 */
[----:B------:R-:W-:Y:S01]  /*18980*/  LOP3.LUT R2, R2, 0xff, RZ, 0xc0, !PT ;  /* 0x000000ff02027812 */ /* 0x000fe200078ec0ff */
[----:B------:R-:W-:Y:S01]  /*18990*/  IMAD.MOV.U32 R117, RZ, RZ, R169 ;  /* 0x000000ffff757224 */ /* 0x000fe200078e00a9 */
[----:B------:R-:W-:Y:S01]  /*189a0*/  MOV R116, R170 ;  /* 0x000000aa00747202 */ /* 0x000fe20000000f00 */
[C---:B------:R-:W-:Y:S01]  /*189b0*/  HMMA.16816.F32 R56, R4.reuse, R10, R56 ;  /* 0x0000000a0438723c */ /* 0x040fe20000001838 */
[----:B------:R-:W-:Y:S01]  /*189c0*/  PRMT R11, R3, 0x5410, R8 ;  /* 0x00005410030b7816 */ /* 0x000fe20000000008 */
[----:B------:R-:W-:Y:S01]  /*189d0*/  IMAD.MOV.U32 R111, RZ, RZ, R171 ;  /* 0x000000ffff6f7224 */ /* 0x000fe200078e00ab */
[----:B------:R-:W-:Y:S01]  /*189e0*/  PRMT R10, R2, 0x5410, R9 ;  /* 0x00005410020a7816 */ /* 0x000fe20000000009 */
[----:B------:R-:W-:Y:S01]  /*189f0*/  IMAD.MOV.U32 R106, RZ, RZ, R161 ;  /* 0x000000ffff6a7224 */ /* 0x000fe200078e00a1 */
[C---:B------:R-:W-:Y:S01]  /*18a00*/  LOP3.LUT R3, R36.reuse, 0xffff, RZ, 0xc0, !PT ;  /* 0x0000ffff24037812 */ /* 0x040fe200078ec0ff */
[----:B------:R-:W-:Y:S01]  /*18a10*/  IMAD.MOV.U32 R37, RZ, RZ, R162 ;  /* 0x000000ffff257224 */ /* 0x000fe200078e00a2 */
[C---:B------:R-:W-:Y:S01]  /*18a20*/  PRMT R2, R36.reuse, 0x7632, R2 ;  /* 0x0000763224027816 */ /* 0x040fe20000000002 */
[----:B------:R-:W-:Y:S01]  /*18a30*/  IMAD.MOV.U32 R122, RZ, RZ, R163 ;  /* 0x000000ffff7a7224 */ /* 0x000fe200078e00a3 */
[----:B------:R-:W-:Y:S01]  /*18a40*/  LOP3.LUT R8, R36, 0xff, RZ, 0xc0, !PT ;  /* 0x000000ff24087812 */ /* 0x000fe200078ec0ff */
[----:B------:R-:W-:Y:S01]  /*18a50*/  IMAD.MOV.U32 R120, RZ, RZ, R141 ;  /* 0x000000ffff787224 */ /* 0x000fe200078e008d */
[----:B------:R-:W-:Y:S01]  /*18a60*/  SHF.R.U32.HI R3, RZ, 0x8, R3 ;  /* 0x00000008ff037819 */ /* 0x000fe20000011603 */
[----:B------:R-:W-:Y:S01]  /*18a70*/  IMAD.MOV.U32 R105, RZ, RZ, R142 ;  /* 0x000000ffff697224 */ /* 0x000fe200078e008e */
[----:B------:R-:W-:Y:S01]  /*18a80*/  SHF.R.U32.HI R9, RZ, 0x18, R36 ;  /* 0x00000018ff097819 */ /* 0x000fe20000011624 */
[----:B------:R-:W-:Y:S01]  /*18a90*/  IMAD.MOV.U32 R119, RZ, RZ, R143 ;  /* 0x000000ffff777224 */ /* 0x000fe200078e008f */
[----:B------:R-:W-:Y:S01]  /*18aa0*/  LOP3.LUT R2, R2, 0xff, RZ, 0xc0, !PT ;  /* 0x000000ff02027812 */ /* 0x000fe200078ec0ff */
[----:B------:R-:W-:Y:S01]  /*18ab0*/  IMAD.MOV.U32 R110, RZ, RZ, R148 ;  /* 0x000000ffff6e7224 */ /* 0x000fe200078e0094 */
[----:B------:R-:W-:Y:S01]  /*18ac0*/  PRMT R8, R8, 0x5410, R3 ;  /* 0x0000541008087816 */ /* 0x000fe20000000003 */
[----:B------:R-:W-:Y:S01]  /*18ad0*/  IMAD.MOV.U32 R109, RZ, RZ, R149 ;  /* 0x000000ffff6d7224 */ /* 0x000fe200078e0095 */
[----:B------:R-:W-:Y:S01]  /*18ae0*/  PRMT R3, R2, 0x5410, R9 ;  /* 0x0000541002037816 */ /* 0x000fe20000000009 */
[----:B------:R-:W-:Y:S01]  /*18af0*/  IMAD.MOV.U32 R107, RZ, RZ, R160 ;  /* 0x000000ffff6b7224 */ /* 0x000fe200078e00a0 */
[C---:B------:R-:W-:Y:S01]  /*18b00*/  HMMA.16816.F32 R168, R4.reuse, R24, R112 ;  /* 0x0000001804a8723c */ /* 0x040fe20000001870 */
[----:B------:R-:W-:Y:S01]  /*18b10*/  IMAD.MOV.U32 R114, RZ, RZ, R152 ;  /* 0x000000ffff727224 */ /* 0x000fe200078e0098 */
[--C-:B------:R-:W-:Y:S01]  /*18b20*/  HSET2.LE.AND R2, R8, R0.reuse, PT ;  /* 0x0000000008027233 */ /* 0x100fe20003803000 */
[----:B------:R-:W-:Y:S01]  /*18b30*/  IMAD.MOV.U32 R115, RZ, RZ, R153 ;  /* 0x000000ffff737224 */ /* 0x000fe200078e0099 */
[----:B------:R-:W-:Y:S01]  /*18b40*/  HSET2.LE.AND R3, R3, R0, PT ;  /* 0x0000000003037233 */ /* 0x000fe20003803000 */
[----:B------:R-:W-:Y:S01]  /*18b50*/  IMAD.MOV.U32 R112, RZ, RZ, R154 ;  /* 0x000000ffff707224 */ /* 0x000fe200078e009a */
[----:B------:R-:W-:Y:S01]  /*18b60*/  MOV R121, R140 ;  /* 0x0000008c00797202 */ /* 0x000fe20000000f00 */
[----:B------:R-:W-:Y:S01]  /*18b70*/  IMAD.MOV.U32 R108, RZ, RZ, R150 ;  /* 0x000000ffff6c7224 */ /* 0x000fe200078e0096 */
[----:B------:R-:W-:Y:S01]  /*18b80*/  HMMA.16816.F32 R60, R4, R26, R96 ;  /* 0x0000001a043c723c */ /* 0x000fe20000001860 */
[----:B------:R-:W-:Y:S01]  /*18b90*/  IMAD.MOV.U32 R113, RZ, RZ, R155 ;  /* 0x000000ffff717224 */ /* 0x000fe200078e009b */
[----:B------:R-:W-:Y:S01]  /*18ba0*/  LOP3.LUT R9, R11, 0xff00ff, RZ, 0xc0, !PT ;  /* 0x00ff00ff0b097812 */ /* 0x000fe200078ec0ff */
[----:B------:R-:W-:Y:S01]  /*18bb0*/  LDSM.16.MT88.4 R140, [R32+0x1c00] ;  /* 0x001c0000208c783b */ /* 0x000fe20000004200 */
[----:B------:R-:W-:Y:S01]  /*18bc0*/  IMAD.MOV.U32 R33, RZ, RZ, R151 ;  /* 0x000000ffff217224 */ /* 0x000fe200078e0097 */
[----:B------:R-:W-:-:S02]  /*18bd0*/  MOV R49, R102 ;  /* 0x0000006600317202 */ /* 0x000fc40000000f00 */
[----:B------:R1:W5:Y:S01]  /*18be0*/  LDL.LU R103, [R1+0x18c] ;  /* 0x00018c0001677983 */ /* 0x0003620000300800 */
[C---:B------:R-:W-:Y:S08]  /*18bf0*/  HMMA.16816.F32 R160, R4.reuse, R20, R88 ;  /* 0x0000001404a0723c */ /* 0x040ff00000001858 */
[----:B------:R-:W-:Y:S01]  /*18c00*/  HMMA.16816.F32 R24, R4, R22, R84 ;  /* 0x000000160418723c */ /* 0x000fe20000001854 */
[----:B------:R-:W-:-:S07]  /*18c10*/  HSET2.LE.AND R8, R10, R0, PT ;  /* 0x000000000a087233 */ /* 0x000fce0003803000 */
[----:B------:R-:W-:Y:S01]  /*18c20*/  HMMA.16816.F32 R152, R4, R12, R80 ;  /* 0x0000000c0498723c */ /* 0x000fe20000001850 */
[----:B------:R-:W-:-:S07]  /*18c30*/  MOV R12, R176 ;  /* 0x000000b0000c7202 */ /* 0x000fce0000000f00 */
[C---:B------:R-:W-:Y:S01]  /*18c40*/  HMMA.16816.F32 R52, R4.reuse, R18, R92 ;  /* 0x000000120434723c */ /* 0x040fe2000000185c */
[----:B------:R-:W-:Y:S01]  /*18c50*/  LOP3.LUT R92, R12, R2, RZ, 0xc0, !PT ;  /* 0x000000020c5c7212 */ /* 0x000fe200078ec0ff */
[----:B------:R-:W-:Y:S01]  /*18c60*/  IMAD.MOV.U32 R11, RZ, RZ, R121 ;  /* 0x000000ffff0b7224 */ /* 0x000fe200078e0079 */
[----:B------:R-:W1:Y:S05]  /*18c70*/  LDSM.16.MT88.4 R148, [R48+0xac00] ;  /* 0x00ac00003094783b */ /* 0x000e6a0000004200 */
[----:B------:R-:W-:Y:S01]  /*18c80*/  HMMA.16816.F32 R68, R4, R16, R68 ;  /* 0x000000100444723c */ /* 0x000fe20000001844 */
[----:B------:R-:W-:Y:S01]  /*18c90*/  IMAD.MOV.U32 R13, RZ, RZ, R125 ;  /* 0x000000ffff0d7224 */ /* 0x000fe200078e007d */
[----:B------:R-:W-:Y:S01]  /*18ca0*/  MOV R36, R116 ;  /* 0x0000007400247202 */ /* 0x000fe20000000f00 */
[----:B------:R4:W-:Y:S01]  /*18cb0*/  LDSM.16.MT88.4 R16, [R32+0x2c00] ;  /* 0x002c00002010783b */ /* 0x0009e20000004200 */
[----:B------:R-:W-:-:S02]  /*18cc0*/  IMAD.MOV.U32 R45, RZ, RZ, R111 ;  /* 0x000000ffff2d7224 */ /* 0x000fc400078e006f */
[----:B------:R-:W-:Y:S01]  /*18cd0*/  IMAD.MOV.U32 R97, RZ, RZ, R109 ;  /* 0x000000ffff617224 */ /* 0x000fe200078e006d */
[----:B------:R1:W5:Y:S01]  /*18ce0*/  LDL.LU R102, [R1+0x188] ;  /* 0x0001880001667983 */ /* 0x0003620000300800 */
[C---:B------:R-:W-:Y:S01]  /*18cf0*/  HMMA.16816.F32 R20, R4.reuse, R14, R76 ;  /* 0x0000000e0414723c */ /* 0x040fe2000000184c */
[----:B------:R-:W-:Y:S01]  /*18d00*/  IMAD.MOV.U32 R14, RZ, RZ, R127 ;  /* 0x000000ffff0e7224 */ /* 0x000fe200078e007f */
[----:B------:R-:W-:Y:S01]  /*18d10*/  HSET2.LE.AND R2, R9, R0, PT ;  /* 0x0000000009027233 */ /* 0x000fe20003803000 */
[----:B------:R1:W2:Y:S03]  /*18d20*/  LDSM.16.MT88.4 R80, [R48+0xbc00] ;  /* 0x00bc00003050783b */ /* 0x0002a60000004200 */
[----:B------:R-:W-:Y:S01]  /*18d30*/  LOP3.LUT R93, R14, R3, RZ, 0xc0, !PT ;  /* 0x000000030e5d7212 */ /* 0x000fe200078ec0ff */
[----:B------:R-:W-:Y:S01]  /*18d40*/  IMAD.MOV.U32 R3, RZ, RZ, R175 ;  /* 0x000000ffff037224 */ /* 0x000fe200078e00af */
[----:B------:R-:W-:Y:S01]  /*18d50*/  HMMA.16816.F32 R84, R4, R28, R224 ;  /* 0x0000001c0454723c */ /* 0x000fe200000018e0 */
[----:B------:R-:W-:Y:S01]  /*18d60*/  LOP3.LUT R94, R13, R8, RZ, 0xc0, !PT ;  /* 0x000000080d5e7212 */ /* 0x000fe200078ec0ff */
[----:B------:R-:W-:Y:S01]  /*18d70*/  IMAD.MOV.U32 R12, RZ, RZ, R129 ;  /* 0x000000ffff0c7224 */ /* 0x000fe200078e0081 */
[----:B------:R-:W-:-:S02]  /*18d80*/  MOV R10, R122 ;  /* 0x0000007a000a7202 */ /* 0x000fc40000000f00 */
[----:B------:R-:W-:-:S03]  /*18d90*/  LOP3.LUT R95, R3, R2, RZ, 0xc0, !PT ;  /* 0x00000002035f7212 */ /* 0x000fc600078ec0ff */
[----:B------:R-:W-:Y:S01]  /*18da0*/  HMMA.16816.F32 R28, R4, R30, R228 ;  /* 0x0000001e041c723c */ /* 0x000fe200000018e4 */
[----:B------:R-:W-:Y:S02]  /*18db0*/  IMAD.MOV.U32 R228, RZ, RZ, R135 ;  /* 0x000000ffffe47224 */ /* 0x000fe400078e0087 */
[----:B------:R-:W-:Y:S02]  /*18dc0*/  IMAD.MOV.U32 R229, RZ, RZ, R134 ;  /* 0x000000ffffe57224 */ /* 0x000fe400078e0086 */
[----:B----4-:R-:W-:Y:S02]  /*18dd0*/  IMAD.MOV.U32 R32, RZ, RZ, R130 ;  /* 0x000000ffff207224 */ /* 0x010fe400078e0082 */
[----:B------:R-:W-:Y:S02]  /*18de0*/  IMAD.MOV.U32 R175, RZ, RZ, R228 ;  /* 0x000000ffffaf7224 */ /* 0x000fe400078e00e4 */
[----:B------:R-:W-:Y:S02]  /*18df0*/  IMAD.MOV.U32 R228, RZ, RZ, R229 ;  /* 0x000000ffffe47224 */ /* 0x000fe400078e00e5 */
[----:B------:R-:W-:-:S02]  /*18e00*/  IMAD.MOV.U32 R176, RZ, RZ, R120 ;  /* 0x000000ffffb07224 */ /* 0x000fc400078e0078 */
[----:B------:R-:W-:Y:S02]  /*18e10*/  IMAD.MOV.U32 R229, RZ, RZ, R32 ;  /* 0x000000ffffe57224 */ /* 0x000fe400078e0020 */
[----:B------:R-:W-:Y:S01]  /*18e20*/  IMAD.MOV.U32 R32, RZ, RZ, R12 ;  /* 0x000000ffff207224 */ /* 0x000fe200078e000c */
[----:B------:R-:W-:Y:S01]  /*18e30*/  HMMA.16816.F32 R136, R92, R164, R212 ;  /* 0x000000a45c88723c */ /* 0x000fe200000018d4 */
[----:B------:R-:W-:Y:S02]  /*18e40*/  IMAD.MOV.U32 R227, RZ, RZ, R119 ;  /* 0x000000ffffe37224 */ /* 0x000fe400078e0077 */
[----:B------:R-:W-:Y:S01]  /*18e50*/  IMAD.MOV.U32 R12, RZ, RZ, R10 ;  /* 0x000000ffff0c7224 */ /* 0x000fe200078e000a */
[----:B------:R-:W-:Y:S01]  /*18e60*/  MOV R10, R11 ;  /* 0x0000000b000a7202 */ /* 0x000fe20000000f00 */
[----:B-1----:R-:W-:Y:S02]  /*18e70*/  IMAD.MOV.U32 R48, RZ, RZ, R118 ;  /* 0x000000ffff307224 */ /* 0x002fe400078e0076 */
        /* <DEDUP_REMOVED lines=9> */
[----:B------:R-:W-:Y:S01]  /*18f10*/  STG.E.U16 desc[UR20][R50.64+-0xee], R213 ;  /* 0xffff12d532007986 */ /* 0x000fe2000c101514 */
[----:B------:R-:W-:Y:S01]  /*18f20*/  IMAD.MOV.U32 R229, RZ, RZ, R12 ;  /* 0x000000ffffe57224 */ /* 0x000fe200078e000c */
[----:B------:R-:W-:Y:S01]  /*18f30*/  MOV R12, R11 ;  /* 0x0000000b000c7202 */ /* 0x000fe20000000f00 */
[----:B------:R-:W-:Y:S01]  /*18f40*/  IMAD.MOV.U32 R231, RZ, RZ, R115 ;  /* 0x000000ffffe77224 */ /* 0x000fe200078e0073 */
[----:B------:R-:W-:Y:S01]  /*18f50*/  STG.E.U16 desc[UR20][R214.64+-0xf0], R174 ;  /* 0xffff10aed6007986 */ /* 0x000fe2000c101514 */
[----:B------:R-:W-:-:S02]  /*18f60*/  IMAD.MOV.U32 R11, RZ, RZ, R176 ;  /* 0x000000ffff0b7224 */ /* 0x000fc400078e00b0 */
[----:B------:R-:W-:Y:S01]  /*18f70*/  IMAD.MOV.U32 R176, RZ, RZ, R227 ;  /* 0x000000ffffb07224 */ /* 0x000fe200078e00e3 */
[----:B------:R-:W-:Y:S04]  /*18f80*/  STG.E.U16 desc[UR20][R214.64+-0xee], R173 ;  /* 0xffff12add6007986 */ /* 0x000fe8000c101514 */
[----:B------:R-:W-:Y:S04]  /*18f90*/  STG.E.U16 desc[UR20][R34.64+-0xf0], R172 ;  /* 0xffff10ac22007986 */ /* 0x000fe8000c101514 */
[----:B------:R-:W-:Y:S04]  /*18fa0*/  STG.E.U16 desc[UR20][R34.64+-0xee], R147 ;  /* 0xffff129322007986 */ /* 0x000fe8000c101514 */
[----:B------:R-:W-:Y:S04]  /*18fb0*/  STG.E.U16 desc[UR20][R38.64+-0xe0], R175 ;  /* 0xffff20af26007986 */ /* 0x000fe8000c101514 */
[----:B------:R-:W-:Y:S04]  /*18fc0*/  STG.E.U16 desc[UR20][R38.64+-0xde], R228 ;  /* 0xffff22e426007986 */ /* 0x000fe8000c101514 */
[----:B------:R-:W-:Y:S04]  /*18fd0*/  STG.E.U16 desc[UR20][R230.64+-0xe0], R229 ;  /* 0xffff20e5e6007986 */ /* 0x000fe8000c101514 */
[----:B------:R1:W-:Y:S01]  /*18fe0*/  STG.E.U16 desc[UR20][R230.64+-0xde], R11 ;  /* 0xffff220be6007986 */ /* 0x0003e2000c101514 */
[----:B------:R-:W-:-:S02]  /*18ff0*/  MOV R2, R46 ;  /* 0x0000002e00027202 */ /* 0x000fc40000000f00 */
[----:B------:R-:W-:Y:S02]  /*19000*/  LOP3.LUT R3, R104, 0xffff, RZ, 0xc0, !PT ;  /* 0x0000ffff68037812 */ /* 0x000fe400078ec0ff */
[----:B------:R-:W-:Y:S02]  /*19010*/  LOP3.LUT R6, R2, 0xff, RZ, 0xc0, !PT ;  /* 0x000000ff02067812 */ /* 0x000fe400078ec0ff */
[----:B------:R-:W-:Y:S02]  /*19020*/  PRMT R2, R104, 0x7632, R2 ;  /* 0x0000763268027816 */ /* 0x000fe40000000002 */
[C---:B------:R-:W-:Y:S02]  /*19030*/  PRMT R5, R46.reuse, 0x7773, RZ ;  /* 0x000077732e057816 */ /* 0x040fe400000000ff */
[----:B------:R-:W-:Y:S02]  /*19040*/  PRMT R4, R46, 0x7772, RZ ;  /* 0x000077722e047816 */ /* 0x000fe400000000ff */
[----:B------:R-:W-:-:S02]  /*19050*/  LOP3.LUT R7, R104, 0xff, RZ, 0xc0, !PT ;  /* 0x000000ff68077812 */ /* 0x000fc400078ec0ff */
[----:B------:R-:W-:Y:S01]  /*19060*/  SHF.R.U32.HI R3, RZ, 0x8, R3 ;  /* 0x00000008ff037819 */ /* 0x000fe20000011603 */
[----:B-1----:R-:W-:Y:S02]  /*19070*/  IMAD.MOV.U32 R11, RZ, RZ, R176 ;  /* 0x000000ffff0b7224 */ /* 0x002fe400078e00b0 */
[----:B------:R-:W-:Y:S02]  /*19080*/  IMAD.MOV.U32 R176, RZ, RZ, R33 ;  /* 0x000000ffffb07224 */ /* 0x000fe400078e0021 */
[----:B------:R-:W-:Y:S02]  /*19090*/  IMAD.MOV.U32 R33, RZ, RZ, R105 ;  /* 0x000000ffff217224 */ /* 0x000fe400078e0069 */
[----:B------:R-:W1:Y:S01]  /*190a0*/  LDC R105, c[0x0][0x448] ;  /* 0x00011200ff697b82 */ /* 0x000e620000000800 */
[----:B------:R-:W-:Y:S02]  /*190b0*/  SHF.R.U32.HI R9, RZ, 0x18, R104 ;  /* 0x00000018ff097819 */ /* 0x000fe40000011668 */
[----:B------:R-:W-:-:S02]  /*190c0*/  LOP3.LUT R2, R2, 0xff, RZ, 0xc0, !PT ;  /* 0x000000ff02027812 */ /* 0x000fc400078ec0ff */
[----:B------:R-:W-:Y:S02]  /*190d0*/  PRMT R4, R4, 0x5410, R5 ;  /* 0x0000541004047816 */ /* 0x000fe40000000005 */
[----:B------:R-:W-:Y:S02]  /*190e0*/  PRMT R3, R7, 0x5410, R3 ;  /* 0x0000541007037816 */ /* 0x000fe40000000003 */
[----:B------:R-:W-:Y:S01]  /*190f0*/  PRMT R5, R2, 0x5410, R9 ;  /* 0x0000541002057816 */ /* 0x000fe20000000009 */
[----:B------:R-:W-:Y:S01]  /*19100*/  IMAD.MOV.U32 R15, RZ, RZ, R110 ;  /* 0x000000ffff0f7224 */ /* 0x000fe200078e006e */
[----:B------:R-:W-:Y:S01]  /*19110*/  PRMT R8, R46, 0x7771, RZ ;  /* 0x000077712e087816 */ /* 0x000fe200000000ff */
[----:B------:R-:W-:Y:S01]  /*19120*/  IMAD.MOV.U32 R96, RZ, RZ, R126 ;  /* 0x000000ffff607224 */ /* 0x000fe200078e007e */
[--C-:B------:R-:W-:Y:S01]  /*19130*/  HSET2.LE.AND R2, R3, R0.reuse, PT ;  /* 0x0000000003027233 */ /* 0x100fe20003803000 */
[----:B------:R-:W-:Y:S01]  /*19140*/  IMAD.MOV.U32 R48, RZ, RZ, R36 ;  /* 0x000000ffff307224 */ /* 0x000fe200078e0024 */
[----:B------:R-:W-:Y:S01]  /*19150*/  HSET2.LE.AND R3, R5, R0, PT ;  /* 0x0000000005037233 */ /* 0x000fe20003803000 */
[----:B------:R-:W-:Y:S01]  /*19160*/  IMAD.MOV.U32 R36, RZ, RZ, R45 ;  /* 0x000000ffff247224 */ /* 0x000fe200078e002d */
[----:B------:R-:W-:-:S02]  /*19170*/  PRMT R8, R6, 0x5410, R8 ;  /* 0x0000541006087816 */ /* 0x000fc40000000008 */
[----:B------:R-:W-:Y:S01]  /*19180*/  MOV R45, R15 ;  /* 0x0000000f002d7202 */ /* 0x000fe20000000f00 */
[----:B------:R-:W-:Y:S01]  /*19190*/  IMAD.MOV.U32 R15, RZ, RZ, R97 ;  /* 0x000000ffff0f7224 */ /* 0x000fe200078e0061 */
[----:B------:R-:W-:Y:S01]  /*191a0*/  LOP3.LUT R6, R4, 0xff00ff, RZ, 0xc0, !PT ;  /* 0x00ff00ff04067812 */ /* 0x000fe200078ec0ff */
[----:B------:R-:W-:Y:S01]  /*191b0*/  IMAD.MOV.U32 R98, RZ, RZ, R108 ;  /* 0x000000ffff627224 */ /* 0x000fe200078e006c */
[----:B------:R-:W-:Y:S01]  /*191c0*/  LOP3.LUT R96, R96, R2, RZ, 0xc0, !PT ;  /* 0x0000000260607212 */ /* 0x000fe200078ec0ff */
[----:B------:R-:W-:Y:S01]  /*191d0*/  IMAD.MOV.U32 R227, RZ, RZ, R48 ;  /* 0x000000ffffe37224 */ /* 0x000fe200078e0030 */
[----:B------:R-:W-:Y:S01]  /*191e0*/  LOP3.LUT R97, R217, R3, RZ, 0xc0, !PT ;  /* 0x00000003d9617212 */ /* 0x000fe200078ec0ff */
[----:B-1----:R-:W-:Y:S01]  /*191f0*/  IMAD.WIDE R2, R105, 0x70, R50 ;  /* 0x0000007069027825 */ /* 0x002fe200078e0232 */
[----:B------:R-:W-:Y:S02]  /*19200*/  HSET2.LE.AND R4, R8, R0, PT ;  /* 0x0000000008047233 */ /* 0x000fe40003803000 */
[----:B------:R-:W-:Y:S01]  /*19210*/  MOV R14, R132 ;  /* 0x00000084000e7202 */ /* 0x000fe20000000f00 */
[----:B------:R-:W-:-:S02]  /*19220*/  IMAD.MOV.U32 R48, RZ, RZ, R36 ;  /* 0x000000ffff307224 */ /* 0x000fc400078e0024 */
[----:B------:R-:W-:Y:S01]  /*19230*/  IMAD.MOV.U32 R13, RZ, RZ, R133 ;  /* 0x000000ffff0d7224 */ /* 0x000fe200078e0085 */
[----:B------:R-:W-:Y:S01]  /*19240*/  STG.E.U16 desc[UR20][R178.64+-0xe0], R146 ;  /* 0xffff2092b2007986 */ /* 0x000fe2000c101514 */
[----:B------:R-:W-:Y:S01]  /*19250*/  IMAD.MOV.U32 R36, RZ, RZ, R45 ;  /* 0x000000ffff247224 */ /* 0x000fe200078e002d */
[----:B------:R-:W-:Y:S01]  /*19260*/  MOV R45, R15 ;  /* 0x0000000f002d7202 */ /* 0x000fe20000000f00 */
[----:B------:R-:W-:Y:S01]  /*19270*/  IMAD.MOV.U32 R15, RZ, RZ, R98 ;  /* 0x000000ffff0f7224 */ /* 0x000fe200078e0062 */
[----:B------:R-:W-:Y:S01]  /*19280*/  LOP3.LUT R98, R211, R4, RZ, 0xc0, !PT ;  /* 0x00000004d3627212 */ /* 0x000fe200078ec0ff */
[----:B------:R-:W-:Y:S01]  /*19290*/  IMAD.WIDE R4, R105, -0x70, R2 ;  /* 0xffffff9069047825 */ /* 0x000fe200078e0202 */
[----:B------:R-:W-:Y:S04]  /*192a0*/  STG.E.U16 desc[UR20][R178.64+-0xde], R145 ;  /* 0xffff2291b2007986 */ /* 0x000fe8000c101514 */
[----:B------:R-:W-:Y:S04]  /*192b0*/  STG.E.U16 desc[UR20][R34.64+-0xe0], R144 ;  /* 0xffff209022007986 */ /* 0x000fe8000c101514 */
[----:B------:R-:W-:Y:S04]  /*192c0*/  STG.E.U16 desc[UR20][R34.64+-0xde], R13 ;  /* 0xffff220d22007986 */ /* 0x000fe8000c101514 */
[----:B------:R-:W-:Y:S04]  /*192d0*/  STG.E.U16 desc[UR20][R38.64+-0xd0], R14 ;  /* 0xffff300e26007986 */ /* 0x000fe8000c101514 */
[----:B------:R-:W-:Y:S04]  /*192e0*/  STG.E.U16 desc[UR20][R38.64+-0xce], R32 ;  /* 0xffff322026007986 */ /* 0x000fe8000c101514 */
[----:B------:R-:W-:Y:S01]  /*192f0*/  STG.E.U16 desc[UR20][R50.64+-0xce], R12 ;  /* 0xffff320c32007986 */ /* 0x000fe2000c101514 */
[----:B------:R-:W-:-:S02]  /*19300*/  IMAD.MOV.U32 R224, RZ, RZ, R131 ;  /* 0x000000ffffe07224 */ /* 0x000fc400078e0083 */
[----:B------:R-:W-:Y:S01]  /*19310*/  IMAD.MOV.U32 R226, RZ, RZ, R123 ;  /* 0x000000ffffe27224 */ /* 0x000fe200078e007b */
[----:B------:R1:W5:Y:S01]  /*19320*/  LDL.LU R217, [R1+0x184] ;  /* 0x0001840001d97983 */ /* 0x0003620000300800 */
[----:B------:R-:W-:Y:S02]  /*19330*/  IMAD.MOV.U32 R225, RZ, RZ, R128 ;  /* 0x000000ffffe17224 */ /* 0x000fe400078e0080 */
[----:B------:R-:W-:Y:S01]  /*19340*/  IMAD.MOV.U32 R44, RZ, RZ, R117 ;  /* 0x000000ffff2c7224 */ /* 0x000fe200078e0075 */
[----:B------:R-:W-:Y:S01]  /*19350*/  HSET2.LE.AND R0, R6, R0, PT ;  /* 0x0000000006007233 */ /* 0x000fe20003803000 */
[----:B------:R-:W-:Y:S01]  /*19360*/  IMAD.MOV.U32 R99, RZ, RZ, R124 ;  /* 0x000000ffff637224 */ /* 0x000fe200078e007c */
[----:B------:R1:W5:Y:S04]  /*19370*/  LDL.LU R211, [R1+0x180] ;  /* 0x0001800001d37983 */ /* 0x0003680000300800 */
[----:B---3--:R-:W-:Y:S04]  /*19380*/  STG.E.U16 desc[UR20][R50.64+-0xd0], R252 ;  /* 0xffff30fc32007986 */ /* 0x008fe8000c101514 */
[----:B------:R-:W-:Y:S04]  /*19390*/  STG.E.U16 desc[UR20][R2.64+-0xd0], R10 ;  /* 0xffff300a02007986 */ /* 0x000fe8000c101514 */
[----:B------:R3:W-:Y:S04]  /*193a0*/  STG.E.U16 desc[UR20][R2.64+-0xce], R210 ;  /* 0xffff32d202007986 */ /* 0x0007e8000c101514 */
[----:B------:R-:W-:Y:S04]  /*193b0*/  STG.E.U16 desc[UR20][R34.64+-0xd0], R11 ;  /* 0xffff300b22007986 */ /* 0x000fe8000c101514 */
[----:B------:R-:W-:Y:S04]  /*193c0*/  STG.E.U16 desc[UR20][R34.64+-0xce], R176 ;  /* 0xffff32b022007986 */ /* 0x000fe8000c101514 */
[----:B--2---:R-:W-:Y:S04]  /*193d0*/  STG.E.U16 desc[UR20][R38.64+-0xc0], R251 ;  /* 0xffff40fb26007986 */ /* 0x004fe8000c101514 */
[----:B------:R-:W-:Y:S04]  /*193e0*/  STG.E.U16 desc[UR20][R38.64+-0xbe], R250 ;  /* 0xffff42fa26007986 */ /* 0x000fe8000c101514 */
[----:B------:R-:W-:Y:S01]  /*193f0*/  STG.E.U16 desc[UR20][R4.64+-0xc0], R249 ;  /* 0xffff40f904007986 */ /* 0x000fe2000c101514 */
[----:B---3--:R-:W-:-:S03]  /*19400*/  IMAD.WIDE R2, R105, 0x70, R4 ;  /* 0x0000007069027825 */ /* 0x008fc600078e0204 */
[----:B------:R2:W-:Y:S04]  /*19410*/  STG.E.U16 desc[UR20][R4.64+-0xbe], R248 ;  /* 0xffff42f804007986 */ /* 0x0005e8000c101514 */
[----:B------:R-:W-:Y:S04]  /*19420*/  STG.E.U16 desc[UR20][R2.64+-0xc0], R224 ;  /* 0xffff40e002007986 */ /* 0x000fe8000c101514 */
[----:B------:R3:W-:Y:S04]  /*19430*/  STG.E.U16 desc[UR20][R2.64+-0xbe], R209 ;  /* 0xffff42d102007986 */ /* 0x0007e8000c101514 */
[----:B------:R-:W-:Y:S04]  /*19440*/  STG.E.U16 desc[UR20][R34.64+-0xc0], R225 ;  /* 0xffff40e122007986 */ /* 0x000fe8000c101514 */
[----:B------:R-:W-:Y:S01]  /*19450*/  STG.E.U16 desc[UR20][R34.64+-0xbe], R226 ;  /* 0xffff42e222007986 */ /* 0x000fe2000c101514 */
[----:B------:R-:W-:-:S03]  /*19460*/  LOP3.LUT R99, R99, R0, RZ, 0xc0, !PT ;  /* 0x0000000063637212 */ /* 0x000fc600078ec0ff */
[----:B------:R1:W5:Y:S01]  /*19470*/  LDL.LU R210, [R1+0x17c] ;  /* 0x00017c0001d27983 */ /* 0x0003620000300800 */
        /* <DEDUP_REMOVED lines=10> */
[----:B------:R-:W-:Y:S03]  /*19520*/  HMMA.16816.F32 R132, R92, R166, R204 ;  /* 0x000000a65c84723c */ /* 0x000fe600000018cc */
        /* <DEDUP_REMOVED lines=19> */
[C---:B------:R-:W-:Y:S03]  /*19660*/  HMMA.16816.F32 R128, R92.reuse, R156, R200 ;  /* 0x0000009c5c80723c */ /* 0x040fe600000018c8 */
[----:B------:R1:W-:Y:S04]  /*19670*/  STG.E.U16 desc[UR20][R34.64+-0x90], R107 ;  /* 0xffff706b22007986 */ /* 0x0003e8000c101514 */
[----:B------:R1:W-:Y:S01]  /*19680*/  STG.E.U16 desc[UR20][R34.64+-0x8e], R177 ;  /* 0xffff72b122007986 */ /* 0x0003e2000c101514 */
[C---:B------:R-:W-:Y:S08]  /*19690*/  HMMA.16816.F32 R124, R92.reuse, R158, R196 ;  /* 0x0000009e5c7c723c */ /* 0x040ff000000018c4 */
[----:B------:R-:W-:Y:S01]  /*196a0*/  HMMA.16816.F32 R120, R92, R148, R192 ;  /* 0x000000945c78723c */ /* 0x000fe200000018c0 */
[----:B--2---:R-:W-:-:S04]  /*196b0*/  IADD3 R2, P0, PT, R38, -0x180, RZ ;  /* 0xfffffe8026027810 */ /* 0x004fc80007f1e0ff */
[----:B------:R-:W-:Y:S01]  /*196c0*/  IADD3.X R0, PT, PT, R39, -0x1, RZ, P0, !PT ;  /* 0xffffffff27007810 */ /* 0x000fe200007fe4ff */
[----:B------:R1:W-:Y:S02]  /*196d0*/  STL [R1+0x18], R2 ;  /* 0x0000180201007387 */ /* 0x0003e40000100800 */
[C---:B------:R-:W-:Y:S02]  /*196e0*/  HMMA.16816.F32 R116, R92.reuse, R150, R188 ;  /* 0x000000965c74723c */ /* 0x040fe400000018bc */
[----:B------:R1:W-:Y:S06]  /*196f0*/  STL [R1+0x14], R0 ;  /* 0x0000140001007387 */ /* 0x0003ec0000100800 */
        /* <DEDUP_REMOVED lines=18> */
[----:B-1----:R-:W-:-:S15]  /*19820*/  UIADD3 UR12, UPT, UPT, UR26, -0x4, URZ ;  /* 0xfffffffc1a0c7890 */ /* 0x002fde000fffe0ff */
[----:B------:R-:W-:-:S04]  /*19830*/  NOP ;  /* 0x0000000000007918 */ /* 0x000fc80000000000 */
.L_x_639:
[----:B------:R-:W-:-:S09]  /*19840*/  UISETP.GE.AND UP0, UPT, UR12, URZ, UPT ;  /* 0x000000ff0c00728c */ /* 0x000fd2000bf06270 */
[----:B------:R-:W-:Y:S05]  /*19850*/  BRA.U !UP0, `(.L_x_648) ;  /* 0x0000006d08dc7547 */ /* 0x000fea000b800000 */
[----:B--2---:R-:W1:Y:S01]  /*19860*/  S2R R0, SR_TID.X ;  /* 0x0000000000007919 */ /* 0x004e620000002100 */
[----:B------:R-:W2:Y:S01]  /*19870*/  S2UR UR5, SR_CgaCtaId ;  /* 0x00000000000579c3 */ /* 0x000ea20000008800 */
[----:B------:R-:W-:Y:S01]  /*19880*/  UMOV UR6, 0x400 ;  /* 0x0000040000067882 */ /* 0x000fe20000000000 */
[----:B------:R-:W3:Y:S01]  /*19890*/  LDCU UR13, c[0x0][0x440] ;  /* 0x00008800ff0d77ac */ /* 0x000ee20008000800 */
[----:B------:R-:W4:Y:S01]  /*198a0*/  S2R R6, SR_CTAID.X ;  /* 0x0000000000067919 */ /* 0x000f220000002500 */
[----:B------:R-:W-:Y:S02]  /*198b0*/  IMAD.MOV.U32 R213, RZ, RZ, 0x20 ;  /* 0x00000020ffd57424 */ /* 0x000fe400078e00ff */
[----:B-----5:R-:W-:Y:S01]  /*198c0*/  IMAD.MOV.U32 R104, RZ, RZ, R102 ;  /* 0x000000ffff687224 */ /* 0x020fe200078e0066 */
[----:B------:R-:W3:Y:S01]  /*198d0*/  S2R R2, SR_CTAID.X ;  /* 0x0000000000027919 */ /* 0x000ee20000002500 */
[----:B------:R-:W4:Y:S01]  /*198e0*/  LDC R216, c[0x0][0x4f8] ;  /* 0x00013e00ffd87b82 */ /* 0x000f220000000800 */
[----:B------:R-:W1:Y:S01]  /*198f0*/  LDCU UR9, c[0x0][0x440] ;  /* 0x00008800ff0977ac */ /* 0x000e620008000800 */
[----:B------:R-:W3:Y:S01]  /*19900*/  S2R R215, SR_TID.X ;  /* 0x0000000000d77919 */ /* 0x000ee20000002100 */
[----:B------:R-:W1:Y:S01]  /*19910*/  LDCU UR4, c[0x0][0x45c] ;  /* 0x00008b80ff0477ac */ /* 0x000e620008000800 */
[----:B--2---:R-:W-:Y:S01]  /*19920*/  ULEA UR5, UR5, UR6, 0x18 ;  /* 0x0000000605057291 */ /* 0x004fe2000f8ec0ff */
[----:B-1----:R-:W-:Y:S01]  /*19930*/  IMAD.SHL.U32 R0, R0, 0x20, RZ ;  /* 0x0000002000007824 */ /* 0x002fe200078e00ff */
[----:B----4-:R-:W-:-:S04]  /*19940*/  LOP3.LUT R216, R216, 0xff, RZ, 0xc0, !PT ;  /* 0x000000ffd8d87812 */ /* 0x010fc800078ec0ff */
[----:B------:R-:W-:Y:S02]  /*19950*/  LOP3.LUT R0, R0, 0xc0, RZ, 0xc0, !PT ;  /* 0x000000c000007812 */ /* 0x000fe400078ec0ff */
[----:B------:R-:W-:Y:S02]  /*19960*/  LEA R216, R216, R216, 0x10 ;  /* 0x000000d8d8d87211 */ /* 0x000fe400078e80ff */
[----:B------:R-:W-:Y:S02]  /*19970*/  LOP3.LUT R210, R0, 0x18, R210, 0xf8, !PT ;  /* 0x0000001800d27812 */ /* 0x000fe400078ef8d2 */
[----:B------:R-:W1:Y:S01]  /*19980*/  S2R R0, SR_TID.X ;  /* 0x0000000000007919 */ /* 0x000e620000002100 */
[----:B---3--:R-:W-:Y:S01]  /*19990*/  SHF.R.U32.HI R208, RZ, 0x1, R215 ;  /* 0x00000001ffd07819 */ /* 0x008fe200000116d7 */
[C---:B------:R-:W-:Y:S01]  /*199a0*/  IMAD.SHL.U32 R214, R215.reuse, 0x20, RZ ;  /* 0x00000020d7d67824 */ /* 0x040fe200078e00ff */
[----:B------:R-:W-:Y:S02]  /*199b0*/  LOP3.LUT P0, RZ, R215, 0x4, RZ, 0xc0, !PT ;  /* 0x00000004d7ff7812 */ /* 0x000fe4000780c0ff */
[----:B------:R-:W-:-:S02]  /*199c0*/  LOP3.LUT R208, R210, 0x8, R208, 0x78, !PT ;  /* 0x00000008d2d07812 */ /* 0x000fc400078e78d0 */
[----:B------:R-:W-:Y:S02]  /*199d0*/  SEL R213, R213, 0xffffffe0, !P0 ;  /* 0xffffffe0d5d57807 */ /* 0x000fe40004000000 */
[--C-:B-1----:R-:W-:Y:S02]  /*199e0*/  SHF.R.U32.HI R8, RZ, 0x5, R0.reuse ;  /* 0x00000005ff087819 */ /* 0x102fe40000011600 */
[----:B------:R-:W-:Y:S01]  /*199f0*/  SHF.R.U32.HI R4, RZ, 0x5, R0 ;  /* 0x00000005ff047819 */ /* 0x000fe20000011600 */
[----:B------:R-:W-:Y:S02]  /*19a00*/  IMAD.SHL.U32 R0, R0, 0x20, RZ ;  /* 0x0000002000007824 */ /* 0x000fe400078e00ff */
[----:B------:R-:W-:Y:S02]  /*19a10*/  IMAD R6, R6, 0x8, R8 ;  /* 0x0000000806067824 */ /* 0x000fe400078e0208 */
[----:B------:R-:W-:Y:S01]  /*19a20*/  IMAD R2, R2, 0x8, R4 ;  /* 0x0000000802027824 */ /* 0x000fe200078e0204 */
[----:B------:R-:W-:Y:S01]  /*19a30*/  LOP3.LUT R208, R208, 0x120, R0, 0xf8, !PT ;  /* 0x00000120d0d07812 */ /* 0x000fe200078ef800 */
[----:B------:R-:W-:-:S03]  /*19a40*/  IMAD.WIDE.U32 R6, R6, -0x326172a9, RZ ;  /* 0xcd9e8d5706067825 */ /* 0x000fc600078e00ff */
[----:B------:R-:W-:Y:S01]  /*19a50*/  LEA R208, R208, UR5, 0x1 ;  /* 0x00000005d0d07c11 */ /* 0x000fe2000f8e08ff */
[----:B------:R-:W-:Y:S01]  /*19a60*/  VIADD R2, R2, 0x4 ;  /* 0x0000000402027836 */ /* 0x000fe20000000000 */
[----:B------:R-:W-:Y:S01]  /*19a70*/  LOP3.LUT R4, R6, UR11, RZ, 0x3c, !PT ;  /* 0x0000000b06047c12 */ /* 0x000fe2000f8e3cff */
[----:B------:R-:W-:Y:S02]  /*19a80*/  IMAD.SHL.U32 R7, R215, 0x10, RZ ;  /* 0x00000010d7077824 */ /* 0x000fe400078e00ff */
[----:B------:R-:W-:Y:S01]  /*19a90*/  IMAD.WIDE.U32 R2, R2, -0x326172a9, RZ ;  /* 0xcd9e8d5702027825 */ /* 0x000fe200078e00ff */
[----:B------:R-:W-:Y:S01]  /*19aa0*/  MOV R3, R103 ;  /* 0x0000006700037202 */ /* 0x000fe20000000f00 */
[----:B------:R1:W-:Y:S01]  /*19ab0*/  STL [R1+0x130], R4 ;  /* 0x0001300401007387 */ /* 0x0003e20000100800 */
[----:B------:R-:W-:Y:S01]  /*19ac0*/  LOP3.LUT R212, R7, 0x100, RZ, 0xc0, !PT ;  /* 0x0000010007d47812 */ /* 0x000fe200078ec0ff */
[----:B------:R-:W-:Y:S01]  /*19ad0*/  IMAD.MOV.U32 R0, RZ, RZ, R100 ;  /* 0x000000ffff007224 */ /* 0x000fe200078e0064 */
[----:B------:R-:W-:Y:S01]  /*19ae0*/  LOP3.LUT R2, R2, UR11, RZ, 0x3c, !PT ;  /* 0x0000000b02027c12 */ /* 0x000fe2000f8e3cff */
[----:B------:R-:W2:Y:S01]  /*19af0*/  LDCU.U8 UR11, c[0x0][0x4f8] ;  /* 0x00009f00ff0b77ac */ /* 0x000ea20008000000 */
[----:B------:R-:W-:-:S03]  /*19b00*/  LOP3.LUT R212, R212, 0x20, R214, 0xf8, !PT ;  /* 0x00000020d4d47812 */ /* 0x000fc600078ef8d6 */
[----:B------:R3:W-:Y:S01]  /*19b10*/  STL [R1+0x134], R2 ;  /* 0x0001340201007387 */ /* 0x0007e20000100800 */
[----:B-1----:R-:W1:Y:S01]  /*19b20*/  LDC.64 R4, c[0x0][0x3c0] ;  /* 0x0000f000ff047b82 */ /* 0x002e620000000a00 */
[----:B---3--:R-:W-:Y:S02]  /*19b30*/  IMAD.MOV.U32 R2, RZ, RZ, R101 ;  /* 0x000000ffff027224 */ /* 0x008fe400078e0065 */
[----:B-1----:R1:W-:Y:S02]  /*19b40*/  STL.64 [R1+0x90], R4 ;  /* 0x0000900401007387 */ /* 0x0023e40000100a00 */
[----:B-1----:R-:W-:Y:S02]  /*19b50*/  IMAD.SHL.U32 R4, R215, 0x8, RZ ;  /* 0x00000008d7047824 */ /* 0x002fe400078e00ff */
[----:B------:R-:W-:-:S03]  /*19b60*/  VIADD R5, R208, 0x9000 ;  /* 0x00009000d0057836 */ /* 0x000fc60000000000 */
[----:B------:R-:W-:Y:S01]  /*19b70*/  LOP3.LUT R6, R4, 0x18, RZ, 0xc0, !PT ;  /* 0x0000001804067812 */ /* 0x000fe200078ec0ff */
[----:B------:R-:W-:-:S03]  /*19b80*/  VIADD R4, R208, 0x9020 ;  /* 0x00009020d0047836 */ /* 0x000fc60000000000 */
[----:B------:R-:W-:Y:S02]  /*19b90*/  ISETP.GE.AND P2, PT, R6, UR13, PT ;  /* 0x0000000d06007c0c */ /* 0x000fe4000bf46270 */
[----:B------:R1:W-:Y:S04]  /*19ba0*/  STL [R1+0x158], R4 ;  /* 0x0001580401007387 */ /* 0x0003e80000100800 */
[----:B------:R1:W-:Y:S01]  /*19bb0*/  STL [R1+0x15c], R5 ;  /* 0x00015c0501007387 */ /* 0x0003e20000100800 */
[----:B--2---:R-:W-:Y:S06]  /*19bc0*/  BRA `(.L_x_649) ;  /* 0x0000000000b87947 */ /* 0x004fec0003800000 */
.L_x_651:
[----:B------:R-:W2:Y:S01]  /*19bd0*/  LDL R177, [R1+0x16c] ;  /* 0x00016c0001b17983 */ /* 0x000ea20000100800 */
[----:B------:R-:W1:Y:S01]  /*19be0*/  LDC.64 R102, c[0x0][0x3b8] ;  /* 0x0000ee00ff667b82 */ /* 0x000e620000000a00 */
[----:B------:R-:W-:Y:S02]  /*19bf0*/  UIADD3 UR24, UPT, UPT, UR12, -0x1, URZ ;  /* 0xffffffff0c187890 */ /* 0x000fe4000fffe0ff */
[----:B------:R-:W3:Y:S04]  /*19c00*/  LDL R175, [R1+0x168] ;  /* 0x0001680001af7983 */ /* 0x000ee80000100800 */
[----:B-1----:R-:W-:Y:S04]  /*19c10*/  IMAD.WIDE.U32 R100, R102, UR24, RZ ;  /* 0x0000001866647c25 */ /* 0x002fe8000f8e00ff */
[----:B------:R-:W-:Y:S02]  /*19c20*/  IMAD.SHL.U32 R105, R100, 0x40, RZ ;  /* 0x0000004064697824 */ /* 0x000fe400078e00ff */
[----:B------:R-:W-:Y:S03]  /*19c30*/  IMAD R101, R103, UR24, R101 ;  /* 0x0000001867657c24 */ /* 0x000fe6000f8e0265 */
[----:B------:R-:W-:Y:S02]  /*19c40*/  LEA R105, P4, R102, R105, 0x5 ;  /* 0x0000006966697211 */ /* 0x000fe400078828ff */
[----:B------:R-:W-:Y:S04]  /*19c50*/  SHF.L.U64.HI R106, R100, 0x6, R101 ;  /* 0x00000006646a7819 */ /* 0x000fe80000010265 */
[----:B------:R-:W-:Y:S02]  /*19c60*/  LEA.HI.X R106, R102, R106, R103, 0x5, P4 ;  /* 0x0000006a666a7211 */ /* 0x000fe400020f2c67 */
[C---:B--2---:R-:W-:Y:S04]  /*19c70*/  LEA R102, P4, R100.reuse, R177, 0x7 ;  /* 0x000000b164667211 */ /* 0x044fe800078838ff */
[----:B---3--:R-:W-:Y:S02]  /*19c80*/  LEA.HI.X R103, R100, R175, R101, 0x7, P4 ;  /* 0x000000af64677211 */ /* 0x008fe400020f3c65 */
        /* <DEDUP_REMOVED lines=34> */
.L_x_649:
[----:B------:R-:W2:Y:S01]  /*19eb0*/  LDL R11, [R1+0x90] ;  /* 0x00009000010b7983 */ /* 0x000ea20000100800 */
[----:B------:R-:W-:Y:S04]  /*19ec0*/  DEPBAR.LE SB0, 0x0 ;  /* 0x000080000000791a */ /* 0x000fe80000000000 */
[----:B------:R-:W3:Y:S01]  /*19ed0*/  LDL R15, [R1+0x94] ;  /* 0x00009400010f7983 */ /* 0x000ee20000100800 */
[C---:B------:R-:W-:Y:S01]  /*19ee0*/  IMAD.SHL.U32 R13, R215.reuse, 0x8, RZ ;  /* 0x00000008d70d7824 */ /* 0x040fe200078e00ff */
[----:B------:R-:W-:Y:S01]  /*19ef0*/  SHF.R.U32.HI R209, RZ, 0x1, R215 ;  /* 0x00000001ffd17819 */ /* 0x000fe200000116d7 */
[C---:B-----5:R-:W-:Y:S01]  /*19f00*/  IMAD.SHL.U32 R210, R215.reuse, 0x4, RZ ;  /* 0x00000004d7d27824 */ /* 0x060fe200078e00ff */
[----:B------:R-:W4:Y:S01]  /*19f10*/  LDL R14, [R1+0x174] ;  /* 0x00017400010e7983 */ /* 0x000f220000100800 */
[----:B------:R-:W-:Y:S01]  /*19f20*/  IMAD.SHL.U32 R17, R215, 0x10, RZ ;  /* 0x00000010d7117824 */ /* 0x000fe200078e00ff */
[----:B------:R-:W-:Y:S01]  /*19f30*/  LOP3.LUT R13, R13, 0x18, RZ, 0xc0, !PT ;  /* 0x000000180d0d7812 */ /* 0x000fe200078ec0ff */
[----:B------:R-:W-:Y:S01]  /*19f40*/  USHF.L.U32 UR24, UR12, 0x1, URZ ;  /* 0x000000010c187899 */ /* 0x000fe200080006ff */
[----:B------:R-:W5:Y:S01]  /*19f50*/  LDL R12, [R1+0x170] ;  /* 0x00017000010c7983 */ /* 0x000f620000100800 */
[----:B------:R-:W-:Y:S01]  /*19f60*/  UIADD3 UR6, UPT, UPT, UR23, -0x4498517b, URZ ;  /* 0xbb67ae8517067890 */ /* 0x000fe2000fffe0ff */
[C---:B------:R-:W-:Y:S01]  /*19f70*/  LOP3.LUT R16, R13.reuse, 0x20, RZ, 0xfc, !PT ;  /* 0x000000200d107812 */ /* 0x040fe200078efcff */
[----:B------:R-:W-:Y:S01]  /*19f80*/  UIADD3 UR19, UPT, UPT, UR23, 0x76cf5d0a, URZ ;  /* 0x76cf5d0a17137890 */ /* 0x000fe2000fffe0ff */
[----:B------:R-:W-:Y:S01]  /*19f90*/  BAR.SYNC.DEFER_BLOCKING 0x0 ;  /* 0x0000000000007b1d */ /* 0x000fe20000010000 */
[----:B-1----:R-:W-:Y:S01]  /*19fa0*/  LOP3.LUT R5, R13, 0x40, RZ, 0xfc, !PT ;  /* 0x000000400d057812 */ /* 0x002fe200078efcff */
[----:B------:R-:W-:Y:S01]  /*19fb0*/  UIADD3 UR17, UPT, UPT, UR23, 0x32370b8f, URZ ;  /* 0x32370b8f17117890 */ /* 0x000fe2000fffe0ff */
[----:B------:R-:W-:Y:S01]  /*19fc0*/  ISETP.GE.AND P3, PT, R16, UR9, PT ;  /* 0x0000000910007c0c */ /* 0x000fe2000bf66270 */
[----:B------:R-:W-:Y:S01]  /*19fd0*/  UIADD3 UR16, UPT, UPT, UR23, -0x126145ec, URZ ;  /* 0xed9eba1417107890 */ /* 0x000fe2000fffe0ff */
[----:B------:R-:W-:Y:S01]  /*19fe0*/  LOP3.LUT R211, R17, 0x3e00, RZ, 0xc0, !PT ;  /* 0x00003e0011d37812 */ /* 0x000fe200078ec0ff */
[----:B------:R-:W-:Y:S01]  /*19ff0*/  UIADD3 UR15, UPT, UPT, UR23, -0x56f99767, URZ ;  /* 0xa9066899170f7890 */ /* 0x000fe2000fffe0ff */
[----:B------:R-:W-:Y:S01]  /*1a000*/  STL [R1+0x160], R16 ;  /* 0x0001601001007387 */ /* 0x000fe20000100800 */
[----:B------:R-:W-:Y:S02]  /*1a010*/  UIADD3 UR13, UPT, UPT, UR22, 0x1715609d, URZ ;  /* 0x1715609d160d7890 */ /* 0x000fe4000fffe0ff */
[----:B------:R-:W-:Y:S01]  /*1a020*/  UIADD3 UR14, UPT, UPT, UR23, 0x646e171e, URZ ;  /* 0x646e171e170e7890 */ /* 0x000fe2000fffe0ff */
[----:B------:R1:W-:Y:S01]  /*1a030*/  STL [R1+0x164], R5 ;  /* 0x0001640501007387 */ /* 0x0003e20000100800 */
[----:B------:R-:W-:Y:S03]  /*1a040*/  UISETP.NE.AND UP0, UPT, UR12, URZ, UPT ;  /* 0x000000ff0c00728c */ /* 0x000fe6000bf05270 */
[----:B------:R-:W5:Y:S06]  /*1a050*/  LDL.64 R234, [R1+0x128] ;  /* 0x0001280001ea7983 */ /* 0x000f6c0000100a00 */
[----:B------:R-:W5:Y:S06]  /*1a060*/  LDL.64 R232, [R1+0x138] ;  /* 0x0001380001e87983 */ /* 0x000f6c0000100a00 */
[----:B------:R-:W5:Y:S06]  /*1a070*/  LDL.64 R230, [R1+0x140] ;  /* 0x0001400001e67983 */ /* 0x000f6c0000100a00 */
[----:B------:R-:W5:Y:S04]  /*1a080*/  LDL R222, [R1+0x130] ;  /* 0x0001300001de7983 */ /* 0x000f680000100800 */
[----:B------:R-:W5:Y:S01]  /*1a090*/  LDL R221, [R1+0x134] ;  /* 0x0001340001dd7983 */ /* 0x000f620000100800 */
[----:B--2---:R-:W-:Y:S04]  /*1a0a0*/  IMAD.WIDE.U32 R6, R11, UR12, RZ ;  /* 0x0000000c0b067c25 */ /* 0x004fe8000f8e00ff */
[----:B---3--:R-:W-:Y:S02]  /*1a0b0*/  IMAD R4, R15, UR12, R7 ;  /* 0x0000000c0f047c24 */ /* 0x008fe4000f8e0207 */
[C---:B------:R-:W-:Y:S01]  /*1a0c0*/  IMAD.SHL.U32 R7, R6.reuse, 0x40, RZ ;  /* 0x0000004006077824 */ /* 0x040fe200078e00ff */
[C---:B----4-:R-:W-:Y:S02]  /*1a0d0*/  LEA R8, P1, R6.reuse, R14, 0x7 ;  /* 0x0000000e06087211 */ /* 0x050fe400078238ff */
[C-C-:B------:R-:W-:Y:S02]  /*1a0e0*/  SHF.L.U64.HI R10, R6.reuse, 0x6, R4.reuse ;  /* 0x00000006060a7819 */ /* 0x140fe40000010204 */
[----:B-----5:R-:W-:Y:S02]  /*1a0f0*/  LEA.HI.X R9, R6, R12, R4, 0x7, P1 ;  /* 0x0000000c06097211 */ /* 0x020fe400008f3c04 */
[----:B------:R-:W-:Y:S02]  /*1a100*/  ISETP.GE.AND P1, PT, R5, UR9, PT ;  /* 0x0000000905007c0c */ /* 0x000fe4000bf26270 */
[C---:B------:R-:W-:Y:S01]  /*1a110*/  LEA R7, P4, R11.reuse, R7, 0x5 ;  /* 0x000000070b077211 */ /* 0x040fe200078828ff */
[----:B------:R-:W-:Y:S01]  /*1a120*/  @!PT LDS RZ, [RZ] ;  /* 0x00000000fffff984 */ /* 0x000fe20000000800 */
[----:B------:R-:W-:Y:S01]  /*1a130*/  @!PT LDS RZ, [RZ] ;  /* 0x00000000fffff984 */ /* 0x000fe20000000800 */
[----:B------:R-:W-:Y:S01]  /*1a140*/  @!PT LDS RZ, [RZ] ;  /* 0x00000000fffff984 */ /* 0x000fe20000000800 */
[----:B------:R-:W-:Y:S01]  /*1a150*/  @!P2 LDGSTS.E.BYPASS.LTC128B.128 [R217+0x9000], desc[UR20][R8.64] ;  /* 0x0900000008d9afae */ /* 0x000fe2000b981a14 */
[----:B------:R-:W-:Y:S02]  /*1a160*/  LOP3.LUT R4, R210, 0x18, RZ, 0xc0, !PT ;  /* 0x00000018d2047812 */ /* 0x000fe400078ec0ff */
[----:B------:R-:W-:Y:S02]  /*1a170*/  LEA.HI.X R11, R11, R10, R15, 0x5, P4 ;  /* 0x0000000a0b0b7211 */ /* 0x000fe400020f2c0f */
[----:B------:R-:W-:Y:S02]  /*1a180*/  LEA R10, P4, R7, R14, 0x1 ;  /* 0x0000000e070a7211 */ /* 0x000fe400078808ff */
[--C-:B------:R-:W-:Y:S01]  /*1a190*/  LOP3.LUT R4, R4, 0xc0, R214.reuse, 0xf8, !PT ;  /* 0x000000c004047812 */ /* 0x100fe200078ef8d6 */
[----:B------:R-:W-:Y:S01]  /*1a1a0*/  @P2 STS.128 [R217+0x9000], RZ ;  /* 0x009000ffd9002388 */ /* 0x000fe20000000c00 */
[----:B------:R-:W-:Y:S02]  /*1a1b0*/  ISETP.GE.AND P2, PT, R13, UR9, PT ;  /* 0x000000090d007c0c */ /* 0x000fe4000bf46270 */
[----:B------:R-:W-:Y:S02]  /*1a1c0*/  LEA.HI.X R11, R7, R12, R11, 0x1, P4 ;  /* 0x0000000c070b7211 */ /* 0x000fe400020f0c0b */
[----:B------:R-:W-:Y:S02]  /*1a1d0*/  LOP3.LUT R6, R211, 0x120, R214, 0xf8, !PT ;  /* 0x00000120d3067812 */ /* 0x000fe400078ef8d6 */
[----:B-1----:R-:W-:Y:S01]  /*1a1e0*/  LOP3.LUT R5, R209, 0x8, RZ, 0xc0, !PT ;  /* 0x00000008d1057812 */ /* 0x002fe200078ec0ff */
[----:B------:R-:W-:Y:S01]  /*1a1f0*/  @!PT LDS RZ, [RZ] ;  /* 0x00000000fffff984 */ /* 0x000fe20000000800 */
[----:B------:R-:W-:Y:S01]  /*1a200*/  @!PT LDS RZ, [RZ] ;  /* 0x00000000fffff984 */ /* 0x000fe20000000800 */
[----:B------:R-:W-:Y:S01]  /*1a210*/  @!PT LDS RZ, [RZ] ;  /* 0x00000000fffff984 */ /* 0x000fe20000000800 */
[----:B------:R-:W-:Y:S01]  /*1a220*/  @!P3 LDGSTS.E.BYPASS.LTC128B.128 [R217+0xa000], desc[UR20][R8.64+0x40] ;  /* 0x0a00004008d9bfae */ /* 0x000fe2000b981a14 */
[----:B------:R-:W-:Y:S02]  /*1a230*/  LOP3.LUT R105, R4, 0x8, R215, 0x78, !PT ;  /* 0x0000000804697812 */ /* 0x000fe400078e78d7 */
[----:B------:R-:W-:Y:S02]  /*1a240*/  LOP3.LUT R4, R6, R4, R5, 0xf6, !PT ;  /* 0x0000000406047212 */ /* 0x000fe400078ef605 */
        /* <DEDUP_REMOVED lines=27> */
[----:B------:R-:W2:Y:S08]  /*1a400*/  LDSM.16.M88.4 R16, [R105+0x6000] ;  /* 0x006000006910783b */ /* 0x000eb00000000200 */
[----:B------:R-:W1:Y:S08]  /*1a410*/  LDSM.16.M88.4 R60, [R107+0x1000] ;  /* 0x001000006b3c783b */ /* 0x000e700000000200 */
[----:B------:R-:W3:Y:S08]  /*1a420*/  LDSM.16.M88.4 R32, [R105+0x6400] ;  /* 0x006400006920783b */ /* 0x000ef00000000200 */
[----:B------:R-:W0:Y:S08]  /*1a430*/  LDGDEPBAR ;  /* 0x00000000000079af */ /* 0x000e300000000000 */
[----:B------:R-:W4:Y:S08]  /*1a440*/  LDSM.16.M88.4 R48, [R105+0x6800] ;  /* 0x006800006930783b */ /* 0x000f300000000200 */
[----:B------:R-:W5:Y:S01]  /*1a450*/  LDSM.16.M88.4 R100, [R105+0x6c00] ;  /* 0x006c00006964783b */ /* 0x000f620000000200 */
[-C--:B--2---:R-:W-:Y:S07]  /*1a460*/  HMMA.16816.F32 R4, R64, R16.reuse, RZ ;  /* 0x000000104004723c */ /* 0x084fee00000018ff */
[----:B------:R-:W-:Y:S01]  /*1a470*/  LDSM.16.M88.4 R172, [R204] ;  /* 0x00000000ccac783b */ /* 0x000fe20000000200 */
[C---:B-1----:R-:W-:Y:S07]  /*1a480*/  HMMA.16816.F32 R8, R60.reuse, R16, RZ ;  /* 0x000000103c08723c */ /* 0x042fee00000018ff */
[----:B------:R-:W1:Y:S01]  /*1a490*/  LDSM.16.M88.4 R176, [R106+0x6000] ;  /* 0x006000006ab0783b */ /* 0x000e620000000200 */
[-C--:B------:R-:W-:Y:S07]  /*1a4a0*/  HMMA.16816.F32 R12, R60, R18.reuse, RZ ;  /* 0x000000123c0c723c */ /* 0x080fee00000018ff */
[----:B------:R-:W2:Y:S01]  /*1a4b0*/  LDSM.16.M88.4 R180, [R204+0x1000] ;  /* 0x00100000ccb4783b */ /* 0x000ea20000000200 */
[C---:B------:R-:W-:Y:S07]  /*1a4c0*/  HMMA.16816.F32 R16, R64.reuse, R18, RZ ;  /* 0x000000124010723c */ /* 0x040fee00000018ff */
[----:B------:R-:W2:Y:S01]  /*1a4d0*/  LDSM.16.M88.4 R184, [R106+0x6400] ;  /* 0x006400006ab8783b */ /* 0x000ea20000000200 */
[-C--:B---3--:R-:W-:Y:S07]  /*1a4e0*/  HMMA.16816.F32 R20, R64, R32.reuse, RZ ;  /* 0x000000204014723c */ /* 0x088fee00000018ff */
[----:B------:R-:W-:Y:S01]  /*1a4f0*/  LDSM.16.M88.4 R188, [R106+0x6c00] ;  /* 0x006c00006abc783b */ /* 0x000fe20000000200 */
[C---:B------:R-:W-:Y:S07]  /*1a500*/  HMMA.16816.F32 R24, R60.reuse, R32, RZ ;  /* 0x000000203c18723c */ /* 0x040fee00000018ff */
[----:B------:R-:W-:Y:S01]  /*1a510*/  LDSM.16.M88.4 R192, [R107+0x2000] ;  /* 0x002000006bc0783b */ /* 0x000fe20000000200 */
[-C--:B------:R-:W-:Y:S07]  /*1a520*/  HMMA.16816.F32 R28, R60, R34.reuse, RZ ;  /* 0x000000223c1c723c */ /* 0x080fee00000018ff */
[----:B------:R-:W-:Y:S01]  /*1a530*/  LDSM.16.M88.4 R196, [R105+0x7000] ;  /* 0x0070000069c4783b */ /* 0x000fe20000000200 */
[C---:B------:R-:W-:Y:S07]  /*1a540*/  HMMA.16816.F32 R32, R64.reuse, R34, RZ ;  /* 0x000000224020723c */ /* 0x040fee00000018ff */
[----:B------:R-:W-:Y:S01]  /*1a550*/  LDSM.16.M88.4 R200, [R107+0x3000] ;  /* 0x003000006bc8783b */ /* 0x000fe20000000200 */
[-C--:B----4-:R-:W-:Y:S08]  /*1a560*/  HMMA.16816.F32 R36, R64, R48.reuse, RZ ;  /* 0x000000304024723c */ /* 0x090ff000000018ff */
[C---:B------:R-:W-:Y:S08]  /*1a570*/  HMMA.16816.F32 R40, R60.reuse, R48, RZ ;  /* 0x000000303c28723c */ /* 0x040ff000000018ff */
[-C--:B------:R-:W-:Y:S08]  /*1a580*/  HMMA.16816.F32 R44, R60, R50.reuse, RZ ;  /* 0x000000323c2c723c */ /* 0x080ff000000018ff */
[C---:B------:R-:W-:Y:S08]  /*1a590*/  HMMA.16816.F32 R48, R64.reuse, R50, RZ ;  /* 0x000000324030723c */ /* 0x040ff000000018ff */
[-C--:B-----5:R-:W-:Y:S08]  /*1a5a0*/  HMMA.16816.F32 R52, R64, R100.reuse, RZ ;  /* 0x000000644034723c */ /* 0x0a0ff000000018ff */
[C---:B------:R-:W-:Y:S08]  /*1a5b0*/  HMMA.16816.F32 R56, R60.reuse, R100, RZ ;  /* 0x000000643c38723c */ /* 0x040ff000000018ff */
[-C--:B------:R-:W-:Y:S08]  /*1a5c0*/  HMMA.16816.F32 R60, R60, R102.reuse, RZ ;  /* 0x000000663c3c723c */ /* 0x080ff000000018ff */
[----:B------:R-:W-:Y:S01]  /*1a5d0*/  HMMA.16816.F32 R64, R64, R102, RZ ;  /* 0x000000664040723c */ /* 0x000fe200000018ff */
[----:B------:R-:W3:Y:S07]  /*1a5e0*/  LDSM.16.M88.4 R100, [R106+0x6800] ;  /* 0x006800006a64783b */ /* 0x000eee0000000200 */
        /* <DEDUP_REMOVED lines=15> */
[-C--:B------:R-:W-:Y:S08]  /*1a6e0*/  HMMA.16816.F32 R52, R172, R188.reuse, R52 ;  /* 0x000000bcac34723c */ /* 0x080ff00000001834 */
[C---:B------:R-:W-:Y:S08]  /*1a6f0*/  HMMA.16816.F32 R56, R180.reuse, R188, R56 ;  /* 0x000000bcb438723c */ /* 0x040ff00000001838 */
[-C--:B------:R-:W-:Y:S01]  /*1a700*/  HMMA.16816.F32 R60, R180, R190.reuse, R60 ;  /* 0x000000beb43c723c */ /* 0x080fe2000000183c */
[----:B------:R-:W-:Y:S07]  /*1a710*/  LDSM.16.M88.4 R180, [R106+0x7000] ;  /* 0x007000006ab4783b */ /* 0x000fee0000000200 */
[----:B------:R-:W-:Y:S01]  /*1a720*/  HMMA.16816.F32 R64, R172, R190, R64 ;  /* 0x000000beac40723c */ /* 0x000fe20000001840 */
[----:B------:R-:W4:Y:S07]  /*1a730*/  LDSM.16.M88.4 R172, [R204+0x2000] ;  /* 0x00200000ccac783b */ /* 0x000f2e0000000200 */
[-C--:B------:R-:W-:Y:S01]  /*1a740*/  HMMA.16816.F32 R4, R192, R196.reuse, R4 ;  /* 0x000000c4c004723c */ /* 0x080fe20000001804 */
[----:B------:R-:W5:Y:S07]  /*1a750*/  LDSM.16.M88.4 R188, [R204+0x3000] ;  /* 0x00300000ccbc783b */ /* 0x000f6e0000000200 */
[C---:B------:R-:W-:Y:S08]  /*1a760*/  HMMA.16816.F32 R8, R200.reuse, R196, R8 ;  /* 0x000000c4c808723c */ /* 0x040ff00000001808 */
[-C--:B------:R-:W-:Y:S08]  /*1a770*/  HMMA.16816.F32 R12, R200, R198.reuse, R12 ;  /* 0x000000c6c80c723c */ /* 0x080ff0000000180c */
[C---:B------:R-:W-:Y:S01]  /*1a780*/  HMMA.16816.F32 R16, R192.reuse, R198, R16 ;  /* 0x000000c6c010723c */ /* 0x040fe20000001810 */
[----:B------:R-:W-:Y:S07]  /*1a790*/  LDSM.16.M88.4 R196, [R106+0x7800] ;  /* 0x007800006ac4783b */ /* 0x000fee0000000200 */
        /* <DEDUP_REMOVED lines=12> */
[-C--:B------:R-:W-:Y:S01]  /*1a860*/  HMMA.16816.F32 R60, R200, R102.reuse, R60 ;  /* 0x00000066c83c723c */ /* 0x080fe2000000183c */
[----:B------:R-:W-:Y:S07]  /*1a870*/  LDSM.16.M88.4 R200, [R204+0x5000] ;  /* 0x00500000ccc8783b */ /* 0x000fee0000000200 */
[----:B------:R-:W-:Y:S01]  /*1a880*/  HMMA.16816.F32 R64, R192, R102, R64 ;  /* 0x00000066c040723c */ /* 0x000fe20000001840 */
[----:B------:R-:W-:Y:S07]  /*1a890*/  LDSM.16.M88.4 R100, [R107+0x4000] ;  /* 0x004000006b64783b */ /* 0x000fee0000000200 */
[-C--:B----4-:R-:W-:Y:S01]  /*1a8a0*/  HMMA.16816.F32 R4, R172, R180.reuse, R4 ;  /* 0x000000b4ac04723c */ /* 0x090fe20000001804 */
[----:B------:R-:W-:Y:S07]  /*1a8b0*/  LDSM.16.M88.4 R192, [R107+0x5000] ;  /* 0x005000006bc0783b */ /* 0x000fee0000000200 */
[C---:B-----5:R-:W-:Y:S08]  /*1a8c0*/  HMMA.16816.F32 R8, R188.reuse, R180, R8 ;  /* 0x000000b4bc08723c */ /* 0x060ff00000001808 */
        /* <DEDUP_REMOVED lines=16> */
[----:B------:R2:W4:Y:S07]  /*1a9d0*/  LDSM.16.M88.4 R188, [R105+0x8800] ;  /* 0x0088000069bc783b */ /* 0x00052e0000000200 */
[----:B------:R-:W-:Y:S01]  /*1a9e0*/  HMMA.16816.F32 R64, R172, R186, R64 ;  /* 0x000000baac40723c */ /* 0x000fe20000001840 */
[----:B------:R-:W-:Y:S07]  /*1a9f0*/  LDSM.16.M88.4 R172, [R204+0x4000] ;  /* 0x00400000ccac783b */ /* 0x000fee0000000200 */
[-C--:B---3--:R-:W-:Y:S01]  /*1aa00*/  HMMA.16816.F32 R4, R100, R180.reuse, R4 ;  /* 0x000000b46404723c */ /* 0x088fe20000001804 */
[----:B------:R-:W3:Y:S07]  /*1aa10*/  LDSM.16.M88.4 R184, [R106+0x8000] ;  /* 0x008000006ab8783b */ /* 0x000eee0000000200 */
[C---:B------:R-:W-:Y:S01]  /*1aa20*/  HMMA.16816.F32 R8, R192.reuse, R180, R8 ;  /* 0x000000b4c008723c */ /* 0x040fe20000001808 */
[----:B------:R-:W5:Y:S01]  /*1aa30*/  LDSM.16.M88.4 R204, [R106+0x8400] ;  /* 0x008400006acc783b */ /* 0x000f620000000200 */
[----:B--2---:R-:W-:Y:S02]  /*1aa40*/  IMAD.U32 R105, RZ, RZ, UR23 ;  /* 0x00000017ff697e24 */ /* 0x004fe4000f8e00ff */
[----:B------:R-:W-:Y:S03]  /*1aa50*/  LOP3.LUT R180, R234, UR6, R233, 0x96, !PT ;  /* 0x00000006eab47c12 */ /* 0x000fe6000f8e96e9 */
[----:B------:R-:W-:Y:S01]  /*1aa60*/  LOP3.LUT R105, R235, UR24, R105, 0x96, !PT ;  /* 0x00000018eb697c12 */ /* 0x000fe2000f8e9669 */
[-C--:B------:R-:W-:Y:S01]  /*1aa70*/  HMMA.16816.F32 R12, R192, R182.reuse, R12 ;  /* 0x000000b6c00c723c */ /* 0x080fe2000000180c */
[----:B------:R-:W-:Y:S02]  /*1aa80*/  UIADD3 UR24, UPT, UPT, UR24, 0x1, URZ ;  /* 0x0000000118187890 */ /* 0x000fe4000fffe0ff */
[----:B------:R-:W-:Y:S05]  /*1aa90*/  IMAD.WIDE.U32 R180, R180, -0x326172a9, RZ ;  /* 0xcd9e8d57b4b47825 */ /* 0x000fea00078e00ff */
[C---:B------:R-:W-:Y:S04]  /*1aaa0*/  HMMA.16816.F32 R16, R100.reuse, R182, R16 ;  /* 0x000000b66410723c */ /* 0x040fe80000001810 */
[----:B------:R-:W-:Y:S01]  /*1aab0*/  LOP3.LUT R182, R234, UR6, R231, 0x96, !PT ;  /* 0x00000006eab67c12 */ /* 0x000fe2000f8e96e7 */
[----:B------:R-:W-:Y:S03]  /*1aac0*/  UIADD3 UR6, UPT, UPT, UR22, 0x3c6ef372, URZ ;  /* 0x3c6ef37216067890 */ /* 0x000fe6000fffe0ff */
[-C--:B-1----:R-:W-:Y:S03]  /*1aad0*/  HMMA.16816.F32 R20, R100, R176.reuse, R20 ;  /* 0x000000b06414723c */ /* 0x082fe60000001814 */
[----:B------:R-:W-:Y:S05]  /*1aae0*/  IMAD.WIDE.U32 R182, R182, -0x326172a9, RZ ;  /* 0xcd9e8d57b6b67825 */ /* 0x000fea00078e00ff */
[C---:B------:R-:W-:Y:S04]  /*1aaf0*/  HMMA.16816.F32 R24, R192.reuse, R176, R24 ;  /* 0x000000b0c018723c */ /* 0x040fe80000001818 */
[----:B------:R-:W-:Y:S04]  /*1ab00*/  IMAD.WIDE.U32 R176, R105, -0x326172a9, RZ ;  /* 0xcd9e8d5769b07825 */ /* 0x000fe800078e00ff */
[-C--:B------:R-:W-:Y:S03]  /*1ab10*/  HMMA.16816.F32 R28, R192, R178.reuse, R28 ;  /* 0x000000b2c01c723c */ /* 0x080fe6000000181c */
[----:B------:R-:W-:Y:S05]  /*1ab20*/  LOP3.LUT R105, R177, R222, RZ, 0x3c, !PT ;  /* 0x000000deb1697212 */ /* 0x000fea00078e3cff */
[C---:B------:R-:W-:Y:S08]  /*1ab30*/  HMMA.16816.F32 R32, R100.reuse, R178, R32 ;  /* 0x000000b26420723c */ /* 0x040ff00000001820 */
[-C--:B----4-:R-:W-:Y:S08]  /*1ab40*/  HMMA.16816.F32 R36, R100, R188.reuse, R36 ;  /* 0x000000bc6424723c */ /* 0x090ff00000001824 */
[C---:B------:R-:W-:Y:S04]  /*1ab50*/  HMMA.16816.F32 R40, R192.reuse, R188, R40 ;  /* 0x000000bcc028723c */ /* 0x040fe80000001828 */
[----:B------:R-:W-:Y:S04]  /*1ab60*/  LOP3.LUT R188, R183, UR6, RZ, 0x3c, !PT ;  /* 0x00000006b7bc7c12 */ /* 0x000fe8000f8e3cff */
[-C--:B------:R-:W-:Y:S03]  /*1ab70*/  HMMA.16816.F32 R44, R192, R190.reuse, R44 ;  /* 0x000000bec02c723c */ /* 0x080fe6000000182c */
[----:B------:R-:W-:Y:S05]  /*1ab80*/  LOP3.LUT R107, R176, R188, RZ, 0x3c, !PT ;  /* 0x000000bcb06b7212 */ /* 0x000fea00078e3cff */
[C---:B------:R-:W-:Y:S08]  /*1ab90*/  HMMA.16816.F32 R48, R100.reuse, R190, R48 ;  /* 0x000000be6430723c */ /* 0x040ff00000001830 */
[-C--:B------:R-:W-:Y:S08]  /*1aba0*/  HMMA.16816.F32 R52, R100, R196.reuse, R52 ;  /* 0x000000c46434723c */ /* 0x080ff00000001834 */
[C---:B------:R-:W-:Y:S04]  /*1abb0*/  HMMA.16816.F32 R56, R192.reuse, R196, R56 ;  /* 0x000000c4c038723c */ /* 0x040fe80000001838 */
[----:B------:R-:W-:Y:S04]  /*1abc0*/  IMAD.WIDE.U32 R196, R107, -0x2daee0ad, RZ ;  /* 0xd2511f536bc47825 */ /* 0x000fe800078e00ff */
[-C--:B------:R-:W-:Y:S03]  /*1abd0*/  HMMA.16816.F32 R60, R192, R198.reuse, R60 ;  /* 0x000000c6c03c723c */ /* 0x080fe6000000183c */
[----:B------:R-:W-:Y:S05]  /*1abe0*/  IMAD.WIDE.U32 R192, R105, -0x2daee0ad, RZ ;  /* 0xd2511f5369c07825 */ /* 0x000fea00078e00ff */
[----:B------:R-:W-:Y:S01]  /*1abf0*/  HMMA.16816.F32 R64, R100, R198, R64 ;  /* 0x000000c66440723c */ /* 0x000fe20000001840 */
[----:B------:R-:W1:Y:S07]  /*1ac00*/  LDSM.16.M88.4 R100, [R106+0x8800] ;  /* 0x008800006a64783b */ /* 0x000e6e0000000200 */
[-C--:B---3--:R-:W-:Y:S08]  /*1ac10*/  HMMA.16816.F32 R4, R172, R184.reuse, R4 ;  /* 0x000000b8ac04723c */ /* 0x088ff00000001804 */
[C---:B------:R-:W-:Y:S04]  /*1ac20*/  HMMA.16816.F32 R8, R200.reuse, R184, R8 ;  /* 0x000000b8c808723c */ /* 0x040fe80000001808 */
[----:B------:R-:W-:Y:S04]  /*1ac30*/  LOP3.LUT R184, R177, R221, RZ, 0x3c, !PT ;  /* 0x000000ddb1b87212 */ /* 0x000fe800078e3cff */
[-C--:B------:R-:W-:Y:S03]  /*1ac40*/  HMMA.16816.F32 R12, R200, R186.reuse, R12 ;  /* 0x000000bac80c723c */ /* 0x080fe6000000180c */
[----:B------:R-:W-:Y:S01]  /*1ac50*/  IMAD.WIDE.U32 R190, R184, -0x2daee0ad, RZ ;  /* 0xd2511f53b8be7825 */ /* 0x000fe200078e00ff */
[----:B------:R-:W-:Y:S04]  /*1ac60*/  LOP3.LUT R184, R232, UR19, R193, 0x96, !PT ;  /* 0x00000013e8b87c12 */ /* 0x000fe8000f8e96c1 */
[----:B------:R-:W-:Y:S01]  /*1ac70*/  LOP3.LUT R105, R230, UR19, R191, 0x96, !PT ;  /* 0x00000013e6697c12 */ /* 0x000fe2000f8e96bf */
[C---:B------:R-:W-:Y:S04]  /*1ac80*/  HMMA.16816.F32 R16, R172.reuse, R186, R16 ;  /* 0x000000baac10723c */ /* 0x040fe80000001810 */
[----:B------:R-:W-:Y:S01]  /*1ac90*/  LOP3.LUT R187, R181, UR6, RZ, 0x3c, !PT ;  /* 0x00000006b5bb7c12 */ /* 0x000fe2000f8e3cff */
[----:B------:R-:W-:Y:S01]  /*1aca0*/  UIADD3 UR6, UPT, UPT, UR22, -0x4ab325aa, URZ ;  /* 0xb54cda5616067890 */ /* 0x000fe2000fffe0ff */
[----:B------:R-:W-:Y:S02]  /*1acb0*/  LOP3.LUT R107, R190, UR17, R197, 0x96, !PT ;  /* 0x00000011be6b7c12 */ /* 0x000fe4000f8e96c5 */
[----:B------:R-:W-:Y:S01]  /*1acc0*/  LOP3.LUT R185, R176, R187, RZ, 0x3c, !PT ;  /* 0x000000bbb0b97212 */ /* 0x000fe200078e3cff */
[-C--:B-----5:R-:W-:Y:S01]  /*1acd0*/  HMMA.16816.F32 R20, R172, R204.reuse, R20 ;  /* 0x000000ccac14723c */ /* 0x0a0fe20000001814 */
[----:B------:R2:W3:Y:S01]  /*1ace0*/  LDSM.16.M88.4 R176, [R106+0x8c00] ;  /* 0x008c00006ab0783b */ /* 0x0004e20000000200 */
[----:B------:R-:W-:Y:S04]  /*1acf0*/  DEPBAR.LE SB0, 0x0 ;  /* 0x000080000000791a */ /* 0x000fe80000000000 */
[----:B------:R-:W-:Y:S02]  /*1ad00*/  IMAD.WIDE.U32 R190, R107, -0x326172a9, RZ ;  /* 0xcd9e8d576bbe7825 */ /* 0x000fe400078e00ff */
[C---:B------:R-:W-:Y:S01]  /*1ad10*/  HMMA.16816.F32 R24, R200.reuse, R204, R24 ;  /* 0x000000ccc818723c */ /* 0x040fe20000001818 */
[----:B------:R-:W-:Y:S04]  /*1ad20*/  BAR.SYNC.DEFER_BLOCKING 0x0 ;  /* 0x0000000000007b1d */ /* 0x000fe80000010000 */
[----:B------:R-:W-:Y:S03]  /*1ad30*/  IMAD.WIDE.U32 R204, R185, -0x2daee0ad, RZ ;  /* 0xd2511f53b9cc7825 */ /* 0x000fe600078e00ff */
[-C--:B------:R-:W-:Y:S03]  /*1ad40*/  HMMA.16816.F32 R28, R200, R206.reuse, R28 ;  /* 0x000000cec81c723c */ /* 0x080fe6000000181c */
[----:B--2---:R-:W-:Y:S05]  /*1ad50*/  LOP3.LUT R106, R192, UR17, R205, 0x96, !PT ;  /* 0x00000011c06a7c12 */ /* 0x004fea000f8e96cd */
[C---:B------:R-:W-:Y:S04]  /*1ad60*/  HMMA.16816.F32 R32, R172.reuse, R206, R32 ;  /* 0x000000ceac20723c */ /* 0x040fe80000001820 */
[----:B------:R-:W-:Y:S04]  /*1ad70*/  IMAD.WIDE.U32 R192, R184, -0x326172a9, RZ ;  /* 0xcd9e8d57b8c07825 */ /* 0x000fe800078e00ff */
[-C--:B-1----:R-:W-:Y:S03]  /*1ad80*/  HMMA.16816.F32 R36, R172, R100.reuse, R36 ;  /* 0x00000064ac24723c */ /* 0x082fe60000001824 */
[----:B------:R-:W-:Y:S04]  /*1ad90*/  IMAD.WIDE.U32 R184, R105, -0x326172a9, RZ ;  /* 0xcd9e8d5769b87825 */ /* 0x000fe800078e00ff */
[----:B------:R-:W-:Y:S01]  /*1ada0*/  IMAD.WIDE.U32 R194, R106, -0x326172a9, RZ ;  /* 0xcd9e8d576ac27825 */ /* 0x000fe200078e00ff */
[----:B------:R-:W-:Y:S01]  /*1adb0*/  LOP3.LUT R105, R184, UR7, R191, 0x96, !PT ;  /* 0x00000007b8697c12 */ /* 0x000fe2000f8e96bf */
[C---:B------:R-:W-:Y:S04]  /*1adc0*/  HMMA.16816.F32 R40, R200.reuse, R100, R40 ;  /* 0x00000064c828723c */ /* 0x040fe80000001828 */
[----:B------:R-:W-:Y:S01]  /*1add0*/  LOP3.LUT R100, R182, UR10, R185, 0x96, !PT ;  /* 0x0000000ab6647c12 */ /* 0x000fe2000f8e96b9 */
[----:B------:R-:W-:Y:S01]  /*1ade0*/  IMAD.WIDE.U32 R198, R105, -0x2daee0ad, RZ ;  /* 0xd2511f5369c67825 */ /* 0x000fe200078e00ff */
[----:B------:R-:W-:Y:S02]  /*1adf0*/  LOP3.LUT R101, R180, UR10, R193, 0x96, !PT ;  /* 0x0000000ab4657c12 */ /* 0x000fe4000f8e96c1 */
[----:B------:R-:W-:Y:S01]  /*1ae00*/  LOP3.LUT R106, R192, UR7, R195, 0x96, !PT ;  /* 0x00000007c06a7c12 */ /* 0x000fe2000f8e96c3 */
[-C--:B------:R-:W-:Y:S03]  /*1ae10*/  HMMA.16816.F32 R44, R200, R102.reuse, R44 ;  /* 0x00000066c82c723c */ /* 0x080fe6000000182c */
[----:B------:R-:W-:Y:S04]  /*1ae20*/  IMAD.WIDE.U32 R184, R100, -0x2daee0ad, RZ ;  /* 0xd2511f5364b87825 */ /* 0x000fe800078e00ff */
[----:B------:R-:W-:Y:S01]  /*1ae30*/  IMAD.WIDE.U32 R192, R101, -0x2daee0ad, RZ ;  /* 0xd2511f5365c07825 */ /* 0x000fe200078e00ff */
[----:B------:R-:W-:Y:S01]  /*1ae40*/  LOP3.LUT R100, R196, UR16, R185, 0x96, !PT ;  /* 0x00000010c4647c12 */ /* 0x000fe2000f8e96b9 */
[C---:B------:R-:W-:Y:S04]  /*1ae50*/  HMMA.16816.F32 R48, R172.reuse, R102, R48 ;  /* 0x00000066ac30723c */ /* 0x040fe80000001830 */
[----:B------:R-:W-:Y:S01]  /*1ae60*/  LOP3.LUT R105, R204, UR16, R193, 0x96, !PT ;  /* 0x00000010cc697c12 */ /* 0x000fe2000f8e96c1 */
[----:B------:R-:W-:Y:S01]  /*1ae70*/  IMAD.WIDE.U32 R206, R106, -0x2daee0ad, RZ ;  /* 0xd2511f536ace7825 */ /* 0x000fe200078e00ff */
[----:B------:R-:W-:Y:S02]  /*1ae80*/  LOP3.LUT R106, R184, UR15, R199, 0x96, !PT ;  /* 0x0000000fb86a7c12 */ /* 0x000fe4000f8e96c7 */
[-C--:B---3--:R-:W-:Y:S03]  /*1ae90*/  HMMA.16816.F32 R52, R172, R176.reuse, R52 ;  /* 0x000000b0ac34723c */ /* 0x088fe60000001834 */
[----:B------:R-:W-:Y:S01]  /*1aea0*/  LOP3.LUT R101, R192, UR15, R207, 0x96, !PT ;  /* 0x0000000fc0657c12 */ /* 0x000fe2000f8e96cf */
[----:B------:R-:W-:Y:S04]  /*1aeb0*/  IMAD.WIDE.U32 R192, R100, -0x326172a9, RZ ;  /* 0xcd9e8d5764c07825 */ /* 0x000fe800078e00ff */
[----:B------:R-:W-:Y:S01]  /*1aec0*/  IMAD.WIDE.U32 R184, R105, -0x326172a9, RZ ;  /* 0xcd9e8d5769b87825 */ /* 0x000fe200078e00ff */
[----:B------:R-:W-:Y:S01]  /*1aed0*/  LOP3.LUT R105, R190, UR13, R193, 0x96, !PT ;  /* 0x0000000dbe697c12 */ /* 0x000fe2000f8e96c1 */
[C---:B------:R-:W-:Y:S04]  /*1aee0*/  HMMA.16816.F32 R56, R200.reuse, R176, R56 ;  /* 0x000000b0c838723c */ /* 0x040fe80000001838 */
[----:B------:R-:W-:Y:S01]  /*1aef0*/  LOP3.LUT R102, R194, UR13, R185, 0x96, !PT ;  /* 0x0000000dc2667c12 */ /* 0x000fe2000f8e96b9 */
[----:B------:R-:W-:Y:S03]  /*1af00*/  IMAD.WIDE.U32 R100, R101, -0x326172a9, RZ ;  /* 0xcd9e8d5765647825 */ /* 0x000fe600078e00ff */
[-C--:B------:R-:W-:Y:S03]  /*1af10*/  HMMA.16816.F32 R60, R200, R178.reuse, R60 ;  /* 0x000000b2c83c723c */ /* 0x080fe6000000183c */
[----:B------:R-:W-:Y:S01]  /*1af20*/  LOP3.LUT R186, R184, UR6, R101, 0x96, !PT ;  /* 0x00000006b8ba7c12 */ /* 0x000fe2000f8e9665 */
[----:B------:R-:W-:Y:S01]  /*1af30*/  IMAD.MOV.U32 R224, RZ, RZ, R100 ;  /* 0x000000ffffe07224 */ /* 0x000fe200078e0064 */
[----:B------:R-:W-:Y:S01]  /*1af40*/  PRMT R220, R100, 0x7771, RZ ;  /* 0x0000777164dc7816 */ /* 0x000fe200000000ff */
[----:B------:R-:W-:Y:S01]  /*1af50*/  IMAD.WIDE.U32 R102, R102, -0x2daee0ad, RZ ;  /* 0xd2511f5366667825 */ /* 0x000fe200078e00ff */
[C---:B------:R-:W-:Y:S01]  /*1af60*/  PRMT R225, R100.reuse, 0x7773, RZ ;  /* 0x0000777364e17816 */ /* 0x040fe200000000ff */
[----:B------:R-:W-:Y:S04]  /*1af70*/  HMMA.16816.F32 R64, R172, R178, R64 ;  /* 0x000000b2ac40723c */ /* 0x000fe80000001840 */
[----:B------:R-:W-:Y:S01]  /*1af80*/  PRMT R237, R100, 0x7772, RZ ;  /* 0x0000777264ed7816 */ /* 0x000fe200000000ff */
[----:B------:R-:W-:Y:S01]  /*1af90*/  IMAD.WIDE.U32 R100, R105, -0x2daee0ad, RZ ;  /* 0xd2511f5369647825 */ /* 0x000fe200078e00ff */
[C---:B------:R-:W-:Y:S02]  /*1afa0*/  PRMT R250, R102.reuse, 0x7772, RZ ;  /* 0x0000777266fa7816 */ /* 0x040fe400000000ff */
[----:B------:R-:W-:Y:S01]  /*1afb0*/  PRMT R223, R102, 0x7773, RZ ;  /* 0x0000777366df7816 */ /* 0x000fe200000000ff */
[----:B------:R-:W-:Y:S01]  /*1afc0*/  IMAD.MOV.U32 R219, RZ, RZ, R100 ;  /* 0x000000ffffdb7224 */ /* 0x000fe200078e0064 */
[C---:B------:R-:W-:Y:S01]  /*1afd0*/  PRMT R246, R100.reuse, 0x7773, RZ ;  /* 0x0000777364f67816 */ /* 0x040fe200000000ff */
[----:B------:R-:W-:Y:S01]  /*1afe0*/  IMAD.MOV.U32 R226, RZ, RZ, R102 ;  /* 0x000000ffffe27224 */ /* 0x000fe200078e0066 */
[----:B------:R-:W-:Y:S01]  /*1aff0*/  PRMT R227, R100, 0x7772, RZ ;  /* 0x0000777264e37816 */ /* 0x000fe200000000ff */
[----:B------:R-:W-:Y:S01]  /*1b000*/  IMAD.WIDE.U32 R106, R106, -0x326172a9, RZ ;  /* 0xcd9e8d576a6a7825 */ /* 0x000fe200078e00ff */
[----:B------:R-:W-:Y:S02]  /*1b010*/  PRMT R218, R100, 0x7771, RZ ;  /* 0x0000777164da7816 */ /* 0x000fe400000000ff */
[----:B------:R-:W-:Y:S01]  /*1b020*/  LOP3.LUT R198, R198, UR14, R101, 0x96, !PT ;  /* 0x0000000ec6c67c12 */ /* 0x000fe2000f8e9665 */
[----:B------:R-:W-:Y:S01]  /*1b030*/  IMAD.U32 R100, RZ, RZ, UR24 ;  /* 0x00000018ff647e24 */ /* 0x000fe2000f8e00ff */
[----:B------:R-:W-:Y:S01]  /*1b040*/  PRMT R249, R102, 0x7771, RZ ;  /* 0x0000777166f97816 */ /* 0x000fe200000000ff */
[----:B------:R-:W-:Y:S01]  /*1b050*/  IMAD.MOV.U32 R228, RZ, RZ, R106 ;  /* 0x000000ffffe47224 */ /* 0x000fe200078e006a */
[----:B------:R-:W-:Y:S02]  /*1b060*/  FMNMX3.FTZ R101, R3, R4, R5, !PT ;  /* 0x0000000403657276 */ /* 0x000fe40007810005 */
[----:B------:R-:W-:Y:S02]  /*1b070*/  FMNMX3.FTZ R102, R104, R6, R7, !PT ;  /* 0x0000000668667276 */ /* 0x000fe40007810007 */
[----:B------:R-:W-:Y:S02]  /*1b080*/  LOP3.LUT R176, R235, UR23, R100, 0x96, !PT ;  /* 0x00000017ebb07c12 */ /* 0x000fe4000f8e9664 */
[----:B------:R-:W-:Y:S02]  /*1b090*/  FMNMX3.FTZ R101, R101, R16, R17, !PT ;  /* 0x0000001065657276 */ /* 0x000fe40007810011 */
[----:B------:R-:W-:Y:S02]  /*1b0a0*/  FMNMX3.FTZ R100, R102, R18, R19, !PT ;  /* 0x0000001266647276 */ /* 0x000fe40007810013 */
[----:B------:R-:W-:Y:S02]  /*1b0b0*/  LOP3.LUT R206, R206, UR14, R103, 0x96, !PT ;  /* 0x0000000ecece7c12 */ /* 0x000fe4000f8e9667 */
        /* <DEDUP_REMOVED lines=19> */
[----:B------:R-:W-:Y:S02]  /*1b1f0*/  LOP3.LUT R192, R192, UR6, R107, 0x96, !PT ;  /* 0x00000006c0c07c12 */ /* 0x000fe4000f8e966b */
[C---:B------:R-:W-:Y:S02]  /*1b200*/  PRMT R238, R106.reuse, 0x7772, RZ ;  /* 0x000077726aee7816 */ /* 0x040fe400000000ff */
[C---:B------:R-:W-:Y:S02]  /*1b210*/  PRMT R241, R106.reuse, 0x7773, RZ ;  /* 0x000077736af17816 */ /* 0x040fe400000000ff */
[----:B------:R-:W-:Y:S02]  /*1b220*/  PRMT R236, R106, 0x7771, RZ ;  /* 0x000077716aec7816 */ /* 0x000fe400000000ff */
[----:B------:R-:W-:Y:S02]  /*1b230*/  FMNMX3.FTZ R107, R102, R42, R43, !PT ;  /* 0x0000002a666b7276 */ /* 0x000fe4000781002b */
[----:B------:R-:W-:Y:S02]  /*1b240*/  FMNMX3.FTZ R172, R100, R44, R45, !PT ;  /* 0x0000002c64ac7276 */ /* 0x000fe4000781002d */
[----:B------:R-:W-:Y:S02]  /*1b250*/  FMNMX3.FTZ R173, R173, R64, R65, !PT ;  /* 0x00000040adad7276 */ /* 0x000fe40007810041 */
[----:B------:R-:W-:Y:S01]  /*1b260*/  FMNMX3.FTZ R174, R174, R66, R67, !PT ;  /* 0x00000042aeae7276 */ /* 0x000fe20007810043 */
[----:B------:R-:W-:Y:S06]  /*1b270*/  BRA.U.ANY UP0, `(.L_x_651) ;  /* 0xffffffe900547547 */ /* 0x000fec000b93ffff */
.L_x_650:
[----:B------:R-:W-:Y:S01]  /*1b280*/  SHFL.BFLY PT, R177, R174, 0x2, 0x1f ;  /* 0x0c401f00aeb17f89 */ /* 0x000fe200000e0000 */
[----:B------:R-:W-:Y:S01]  /*1b290*/  FMNMX3.FTZ R172, R172, R56, R57, !PT ;  /* 0x00000038acac7276 */ /* 0x000fe20007810039 */
[----:B------:R-:W-:Y:S01]  /*1b2a0*/  UISETP.NE.AND UP0, UPT, UR12, URZ, UPT ;  /* 0x000000ff0c00728c */ /* 0x000fe2000bf05270 */
[----:B-1----:R-:W-:Y:S05]  /*1b2b0*/  FMNMX3.FTZ R101, R107, R46, R47, !PT ;  /* 0x0000002e6b657276 */ /* 0x002fea000781002f */
[----:B------:R-:W-:Y:S01]  /*1b2c0*/  SHFL.BFLY PT, R175, R173, 0x2, 0x1f ;  /* 0x0c401f00adaf7f89 */ /* 0x000fe200000e0000 */
[----:B------:R-:W-:Y:S01]  /*1b2d0*/  LOP3.LUT R100, R186, 0xffff, RZ, 0xc0, !PT ;  /* 0x0000ffffba647812 */ /* 0x000fe200078ec0ff */
[----:B------:R-:W-:Y:S01]  /*1b2e0*/  UIADD3 UR12, UPT, UPT, UR12, -0x1, URZ ;  /* 0xffffffff0c0c7890 */ /* 0x000fe2000fffe0ff */
[----:B------:R-:W-:Y:S05]  /*1b2f0*/  FMNMX3.FTZ R172, R172, R60, R61, !PT ;  /* 0x0000003cacac7276 */ /* 0x000fea000781003d */
[----:B------:R-:W-:Y:S01]  /*1b300*/  STL.64 [R1+0x180], R212 ;  /* 0x000180d401007387 */ /* 0x000fe20000100a00 */
[----:B------:R-:W-:Y:S02]  /*1b310*/  SHF.R.U32.HI R196, RZ, 0x8, R100 ;  /* 0x00000008ffc47819 */ /* 0x000fe40000011664 */
[----:B------:R-:W-:Y:S01]  /*1b320*/  FMNMX3.FTZ R105, R101, R58, R59, !PT ;  /* 0x0000003a65697276 */ /* 0x000fe2000781003b */
[----:B------:R-:W-:Y:S01]  /*1b330*/  IMAD.WIDE.U32 R100, R176, -0x326172a9, RZ ;  /* 0xcd9e8d57b0647825 */ /* 0x000fe200078e00ff */
[----:B------:R-:W-:Y:S01]  /*1b340*/  LOP3.LUT R103, R196, 0xffff, RZ, 0xc0, !PT ;  /* 0x0000ffffc4677812 */ /* 0x000fe200078ec0ff */
[----:B------:R-:W-:Y:S01]  /*1b350*/  SHFL.BFLY PT, R176, R172, 0x2, 0x1f ;  /* 0x0c401f00acb07f89 */ /* 0x000fe200000e0000 */
[----:B------:R-:W-:Y:S02]  /*1b360*/  LOP3.LUT R102, R192, 0xffff, RZ, 0xc0, !PT ;  /* 0x0000ffffc0667812 */ /* 0x000fe400078ec0ff */
[----:B------:R-:W-:Y:S05]  /*1b370*/  LOP3.LUT R106, R101, R222, RZ, 0x3c, !PT ;  /* 0x000000de656a7212 */ /* 0x000fea00078e3cff */
[----:B------:R-:W-:Y:S01]  /*1b380*/  STL.64 [R1+0x178], R210 ;  /* 0x000178d201007387 */ /* 0x000fe20000100a00 */
[----:B------:R-:W-:Y:S02]  /*1b390*/  SHF.R.U32.HI R195, RZ, 0x8, R102 ;  /* 0x00000008ffc37819 */ /* 0x000fe40000011666 */
[----:B------:R-:W-:Y:S01]  /*1b3a0*/  FMNMX3.FTZ R105, R105, R62, R63, !PT ;  /* 0x0000003e69697276 */ /* 0x000fe2000781003f */
[----:B------:R-:W-:Y:S01]  /*1b3b0*/  IMAD.WIDE.U32 R106, R106, -0x2daee0ad, RZ ;  /* 0xd2511f536a6a7825 */ /* 0x000fe200078e00ff */
[----:B------:R-:W-:Y:S02]  /*1b3c0*/  LOP3.LUT R102, R195, 0xffff, RZ, 0xc0, !PT ;  /* 0x0000ffffc3667812 */ /* 0x000fe400078ec0ff */
[----:B------:R-:W-:Y:S01]  /*1b3d0*/  ISETP.LE.U32.AND P5, PT, R103, UR11, PT ;  /* 0x0000000b67007c0c */ /* 0x000fe2000bfa3070 */
[----:B------:R-:W1:Y:S01]  /*1b3e0*/  SHFL.BFLY PT, R178, R105, 0x2, 0x1f ;  /* 0x0c401f0069b27f89 */ /* 0x000e6200000e0000 */
[----:B------:R-:W-:Y:S02]  /*1b3f0*/  ISETP.LE.U32.AND P3, PT, R102, UR11, PT ;  /* 0x0000000b66007c0c */ /* 0x000fe4000bf63070 */
[----:B------:R-:W-:Y:S02]  /*1b400*/  LOP3.LUT R102, R232, UR19, R107, 0x96, !PT ;  /* 0x00000013e8667c12 */ /* 0x000fe4000f8e966b */
[C---:B------:R-:W-:Y:S02]  /*1b410*/  LOP3.LUT R107, R100.reuse, R187, RZ, 0x3c, !PT ;  /* 0x000000bb646b7212 */ /* 0x040fe400078e3cff */
[----:B------:R-:W-:Y:S01]  /*1b420*/  LOP3.LUT R100, R100, R188, RZ, 0x3c, !PT ;  /* 0x000000bc64647212 */ /* 0x000fe200078e3cff */
[----:B------:R-:W-:Y:S01]  /*1b430*/  IMAD.WIDE.U32 R102, R102, -0x326172a9, RZ ;  /* 0xcd9e8d5766667825 */ /* 0x000fe200078e00ff */
[----:B------:R-:W-:Y:S03]  /*1b440*/  LOP3.LUT R101, R101, R221, RZ, 0x3c, !PT ;  /* 0x000000dd65657212 */ /* 0x000fe600078e3cff */
[----:B------:R-:W-:Y:S01]  /*1b450*/  IMAD.WIDE.U32 R184, R107, -0x2daee0ad, RZ ;  /* 0xd2511f536bb87825 */ /* 0x000fe200078e00ff */
[----:B------:R-:W-:Y:S04]  /*1b460*/  LOP3.LUT R180, R180, UR10, R103, 0x96, !PT ;  /* 0x0000000ab4b47c12 */ /* 0x000fe8000f8e9667 */
[----:B------:R-:W-:Y:S01]  /*1b470*/  LOP3.LUT R106, R106, UR17, R185, 0x96, !PT ;  /* 0x000000116a6a7c12 */ /* 0x000fe2000f8e96b9 */
[----:B------:R-:W-:Y:S04]  /*1b480*/  IMAD.WIDE.U32 R180, R180, -0x2daee0ad, RZ ;  /* 0xd2511f53b4b47825 */ /* 0x000fe800078e00ff */
[----:B------:R-:W-:Y:S01]  /*1b490*/  IMAD.WIDE.U32 R106, R106, -0x326172a9, RZ ;  /* 0xcd9e8d576a6a7825 */ /* 0x000fe200078e00ff */
[----:B-1----:R-:W-:Y:S02]  /*1b4a0*/  FMNMX.FTZ R105, R105, R178, !PT ;  /* 0x000000b269697209 */ /* 0x002fe40007810000 */
[----:B------:R-:W-:Y:S02]  /*1b4b0*/  FMNMX.FTZ R174, R174, R177, !PT ;  /* 0x000000b1aeae7209 */ /* 0x000fe40007810000 */
[----:B------:R-:W-:Y:S02]  /*1b4c0*/  FMNMX.FTZ R172, R172, R176, !PT ;  /* 0x000000b0acac7209 */ /* 0x000fe40007810000 */
[----:B------:R-:W-:Y:S01]  /*1b4d0*/  LOP3.LUT R102, R102, UR7, R107, 0x96, !PT ;  /* 0x0000000766667c12 */ /* 0x000fe2000f8e966b */
[----:B------:R-:W1:Y:S01]  /*1b4e0*/  SHFL.BFLY PT, R176, R174, 0x1, 0x1f ;  /* 0x0c201f00aeb07f89 */ /* 0x000e6200000e0000 */
[----:B------:R-:W-:Y:S02]  /*1b4f0*/  FMNMX.FTZ R173, R173, R175, !PT ;  /* 0x000000afadad7209 */ /* 0x000fe40007810000 */
[----:B------:R-:W-:Y:S01]  /*1b500*/  LOP3.LUT R175, R184, UR16, R181, 0x96, !PT ;  /* 0x00000010b8af7c12 */ /* 0x000fe2000f8e96b5 */
[----:B------:R-:W-:Y:S04]  /*1b510*/  IMAD.WIDE.U32 R212, R102, -0x2daee0ad, RZ ;  /* 0xd2511f5366d47825 */ /* 0x000fe800078e00ff */
[----:B------:R-:W2:Y:S01]  /*1b520*/  SHFL.BFLY PT, R103, R173, 0x1, 0x1f ;  /* 0x0c201f00ad677f89 */ /* 0x000ea200000e0000 */
[----:B------:R-:W-:Y:S01]  /*1b530*/  IMAD.WIDE.U32 R178, R175, -0x326172a9, RZ ;  /* 0xcd9e8d57afb27825 */ /* 0x000fe200078e00ff */
[----:B------:R-:W-:Y:S06]  /*1b540*/  LOP3.LUT R107, R180, UR15, R213, 0x96, !PT ;  /* 0x0000000fb46b7c12 */ /* 0x000fec000f8e96d5 */
[----:B------:R-:W-:Y:S01]  /*1b550*/  STL.64 [R1+0x188], R212 ;  /* 0x000188d401007387 */ /* 0x000fe20000100a00 */
[----:B------:R-:W-:Y:S01]  /*1b560*/  LOP3.LUT R215, R106, UR13, R179, 0x96, !PT ;  /* 0x0000000d6ad77c12 */ /* 0x000fe2000f8e96b3 */
[----:B------:R-:W-:Y:S05]  /*1b570*/  IMAD.WIDE.U32 R190, R107, -0x326172a9, RZ ;  /* 0xcd9e8d576bbe7825 */ /* 0x000fea00078e00ff */
[----:B------:R-:W-:Y:S01]  /*1b580*/  LOP3.LUT R197, R178, UR6, R191, 0x96, !PT ;  /* 0x00000006b2c57c12 */ /* 0x000fe2000f8e96bf */
[----:B------:R-:W-:Y:S01]  /*1b590*/  IMAD.WIDE.U32 R178, R100, -0x2daee0ad, RZ ;  /* 0xd2511f5364b27825 */ /* 0x000fe200078e00ff */
[----:B-1----:R-:W-:Y:S03]  /*1b5a0*/  FMNMX.FTZ R102, R174, R176, !PT ;  /* 0x000000b0ae667209 */ /* 0x002fe60007810000 */
[----:B------:R-:W-:Y:S01]  /*1b5b0*/  IMAD.WIDE.U32 R176, R101, -0x2daee0ad, RZ ;  /* 0xd2511f5365b07825 */ /* 0x000fe200078e00ff */
[----:B------:R-:W1:Y:S02]  /*1b5c0*/  SHFL.BFLY PT, R174, R105, 0x1, 0x1f ;  /* 0x0c201f0069ae7f89 */ /* 0x000e6400000e0000 */
[----:B--2---:R-:W-:Y:S06]  /*1b5d0*/  FMNMX.FTZ R103, R173, R103, !PT ;  /* 0x00000067ad677209 */ /* 0x004fec0007810000 */
[----:B------:R-:W2:Y:S01]  /*1b5e0*/  SHFL.BFLY PT, R173, R172, 0x1, 0x1f ;  /* 0x0c201f00acad7f89 */ /* 0x000ea200000e0000 */
[----:B------:R-:W-:Y:S02]  /*1b5f0*/  LOP3.LUT R106, R230, UR19, R177, 0x96, !PT ;  /* 0x00000013e66a7c12 */ /* 0x000fe4000f8e96b1 */
[C---:B------:R-:W-:Y:S01]  /*1b600*/  FSETP.NEU.FTZ.AND P1, PT, R103.reuse, -INF , PT ;  /* 0xff8000006700780b */ /* 0x040fe20003f3d000 */
[----:B------:R-:W-:Y:S01]  /*1b610*/  FADD.FTZ R3, -R103, R3 ;  /* 0x0000000367037221 */ /* 0x000fe20000010100 */
[----:B------:R-:W-:Y:S02]  /*1b620*/  LOP3.LUT R107, R176, UR17, R179, 0x96, !PT ;  /* 0x00000011b06b7c12 */ /* 0x000fe4000f8e96b3 */
[----:B-1----:R-:W-:Y:S01]  /*1b630*/  FMNMX.FTZ R100, R105, R174, !PT ;  /* 0x000000ae69647209 */ /* 0x002fe20007810000 */
[----:B------:R-:W-:Y:S01]  /*1b640*/  FMUL.FTZ R105, R103, UR4 ;  /* 0x0000000467697c20 */ /* 0x000fe20008410000 */
[----:B------:R-:W-:Y:S04]  /*1b650*/  IMAD.WIDE.U32 R174, R106, -0x326172a9, RZ ;  /* 0xcd9e8d576aae7825 */ /* 0x000fe800078e00ff */
[----:B------:R-:W-:Y:S01]  /*1b660*/  FADD.FTZ R0, -R100, R0 ;  /* 0x0000000064007221 */ /* 0x000fe20000010100 */
[----:B------:R-:W-:Y:S02]  /*1b670*/  FSEL R105, R105, RZ, P1 ;  /* 0x000000ff69697208 */ /* 0x000fe40000800000 */
[----:B--2---:R-:W-:Y:S01]  /*1b680*/  FMNMX.FTZ R101, R172, R173, !PT ;  /* 0x000000adac657209 */ /* 0x004fe20007810000 */
[----:B------:R-:W-:Y:S01]  /*1b690*/  FMUL.FTZ R0, R0, UR4 ;  /* 0x0000000400007c20 */ /* 0x000fe20008410000 */
[----:B------:R-:W-:Y:S01]  /*1b6a0*/  FSETP.NEU.FTZ.AND P1, PT, R102, -INF , PT ;  /* 0xff8000006600780b */ /* 0x000fe20003f3d000 */
[--C-:B------:R-:W-:Y:S01]  /*1b6b0*/  FFMA.FTZ R172, R4, UR4, -R105.reuse ;  /* 0x0000000404ac7c23 */ /* 0x100fe20008010869 */
[----:B------:R-:W-:Y:S01]  /*1b6c0*/  FMUL.FTZ R4, R102, UR4 ;  /* 0x0000000466047c20 */ /* 0x000fe20008410000 */
[----:B------:R-:W-:Y:S01]  /*1b6d0*/  FFMA.FTZ R244, R48, UR4, -R105 ;  /* 0x0000000430f47c23 */ /* 0x000fe20008010869 */
[----:B------:R-:W-:Y:S02]  /*1b6e0*/  IMAD.MOV.U32 R48, RZ, RZ, R219 ;  /* 0x000000ffff307224 */ /* 0x000fe400078e00db */
[--C-:B------:R-:W-:Y:S01]  /*1b6f0*/  FFMA.FTZ R251, R53, UR4, -R105.reuse ;  /* 0x0000000435fb7c23 */ /* 0x100fe20008010869 */
[----:B------:R-:W-:Y:S01]  /*1b700*/  IMAD.MOV.U32 R53, RZ, RZ, R218 ;  /* 0x000000ffff357224 */ /* 0x000fe200078e00da */
[----:B------:R-:W-:Y:S01]  /*1b710*/  FSEL R4, R4, RZ, P1 ;  /* 0x000000ff04047208 */ /* 0x000fe20000800000 */
[--C-:B------:R-:W-:Y:S01]  /*1b720*/  FFMA.FTZ R222, R20, UR4, -R105.reuse ;  /* 0x0000000414de7c23 */ /* 0x100fe20008010869 */
[--C-:B------:R-:W-:Y:S01]  /*1b730*/  FFMA.FTZ R221, R21, UR4, -R105.reuse ;  /* 0x0000000415dd7c23 */ /* 0x100fe20008010869 */
[--C-:B------:R-:W-:Y:S01]  /*1b740*/  FFMA.FTZ R233, R32, UR4, -R105.reuse ;  /* 0x0000000420e97c23 */ /* 0x100fe20008010869 */
[--C-:B------:R-:W-:Y:S01]  /*1b750*/  FFMA.FTZ R232, R33, UR4, -R105.reuse ;  /* 0x0000000421e87c23 */ /* 0x100fe20008010869 */
[--C-:B------:R-:W-:Y:S01]  /*1b760*/  FFMA.FTZ R219, R23, UR4, -R4.reuse ;  /* 0x0000000417db7c23 */ /* 0x100fe20008010804 */
[----:B------:R-:W-:Y:S01]  /*1b770*/  FFMA.FTZ R203, R16, UR4, -R105 ;  /* 0x0000000410cb7c23 */ /* 0x000fe20008010869 */
[----:B------:R-:W2:Y:S01]  /*1b780*/  LDL.LU R23, [R1+0x154] ;  /* 0x0001540001177983 */ /* 0x000ea20000300800 */
[--C-:B------:R-:W-:Y:S01]  /*1b790*/  FFMA.FTZ R200, R19, UR4, -R4.reuse ;  /* 0x0000000413c87c23 */ /* 0x100fe20008010804 */
[--C-:B------:R-:W-:Y:S01]  /*1b7a0*/  FFMA.FTZ R218, R22, UR4, -R4.reuse ;  /* 0x0000000416da7c23 */ /* 0x100fe20008010804 */
[----:B------:R-:W-:Y:S02]  /*1b7b0*/  IMAD.MOV.U32 R22, RZ, RZ, R227 ;  /* 0x000000ffff167224 */ /* 0x000fe400078e00e3 */
[----:B------:R-:W-:Y:S01]  /*1b7c0*/  FFMA.FTZ R21, R7, UR4, -R4 ;  /* 0x0000000407157c23 */ /* 0x000fe20008010804 */
[----:B------:R-:W-:Y:S02]  /*1b7d0*/  IMAD.MOV.U32 R19, RZ, RZ, R226 ;  /* 0x000000ffff137224 */ /* 0x000fe400078e00e2 */
[--C-:B------:R-:W-:Y:S01]  /*1b7e0*/  FFMA.FTZ R66, R66, UR4, -R4.reuse ;  /* 0x0000000442427c23 */ /* 0x100fe20008010804 */
[----:B------:R-:W-:Y:S04]  /*1b7f0*/  IMAD.WIDE.U32 R32, R107, -0x326172a9, RZ ;  /* 0xcd9e8d576b207825 */ /* 0x000fe800078e00ff */
[--C-:B------:R-:W-:Y:S01]  /*1b800*/  FFMA.FTZ R20, R6, UR4, -R4.reuse ;  /* 0x0000000406147c23 */ /* 0x100fe20008010804 */
[----:B------:R-:W-:Y:S01]  /*1b810*/  FSETP.NEU.FTZ.AND P1, PT, R101, -INF , PT ;  /* 0xff8000006500780b */ /* 0x000fe20003f3d000 */
        /* <DEDUP_REMOVED lines=11> */
[----:B------:R-:W-:Y:S01]  /*1b8d0*/  FFMA.FTZ R188, R5, UR4, -R105 ;  /* 0x0000000405bc7c23 */ /* 0x000fe20008010869 */
[----:B------:R-:W-:Y:S01]  /*1b8e0*/  LOP3.LUT R5, R174, UR7, R33, 0x96, !PT ;  /* 0x00000007ae057c12 */ /* 0x000fe2000f8e9621 */
[----:B------:R-:W-:Y:S01]  /*1b8f0*/  FMUL.FTZ R6, R100, UR4 ;  /* 0x0000000464067c20 */ /* 0x000fe20008410000 */
[----:B------:R-:W-:Y:S01]  /*1b900*/  LOP3.LUT R182, R182, UR10, R175, 0x96, !PT ;  /* 0x0000000ab6b67c12 */ /* 0x000fe2000f8e96af */
[--C-:B------:R-:W-:Y:S01]  /*1b910*/  FFMA.FTZ R240, R37, UR4, -R105.reuse ;  /* 0x0000000425f07c23 */ /* 0x100fe20008010869 */
[----:B------:R-:W-:Y:S01]  /*1b920*/  FSEL R4, R4, RZ, P1 ;  /* 0x000000ff04047208 */ /* 0x000fe20000800000 */
[----:B------:R-:W-:Y:S01]  /*1b930*/  IMAD.WIDE.U32 R210, R5, -0x2daee0ad, RZ ;  /* 0xd2511f5305d27825 */ /* 0x000fe200078e00ff */
[----:B------:R-:W-:Y:S01]  /*1b940*/  FSETP.NEU.FTZ.AND P1, PT, R100, -INF , PT ;  /* 0xff8000006400780b */ /* 0x000fe20003f3d000 */
[----:B------:R-:W-:Y:S02]  /*1b950*/  MUFU.EX2 R231, R172 ;  /* 0x000000ac00e77308 */ /* 0x000fe40000000800 */
[----:B------:R-:W-:Y:S01]  /*1b960*/  FFMA.FTZ R245, R49, UR4, -R105 ;  /* 0x0000000431f57c23 */ /* 0x000fe20008010869 */
[----:B------:R-:W-:Y:S01]  /*1b970*/  IMAD.WIDE.U32 R182, R182, -0x2daee0ad, RZ ;  /* 0xd2511f53b6b67825 */ /* 0x000fe200078e00ff */
[----:B------:R-:W-:Y:S06]  /*1b980*/  FSEL R6, R6, RZ, P1 ;  /* 0x000000ff06067208 */ /* 0x000fec0000800000 */
[----:B------:R-:W-:Y:S01]  /*1b990*/  MUFU.EX2 R230, R20 ;  /* 0x0000001400e67308 */ /* 0x000fe20000000800 */
[--C-:B------:R-:W-:Y:S01]  /*1b9a0*/  FFMA.FTZ R201, R24, UR4, -R4.reuse ;  /* 0x0000000418c97c23 */ /* 0x100fe20008010804 */
[----:B------:R-:W-:Y:S01]  /*1b9b0*/  IMAD.MOV.U32 R37, RZ, RZ, R191 ;  /* 0x000000ffff257224 */ /* 0x000fe200078e00bf */
[----:B------:R-:W-:Y:S01]  /*1b9c0*/  LOP3.LUT R7, R182, UR15, R211, 0x96, !PT ;  /* 0x0000000fb6077c12 */ /* 0x000fe2000f8e96d3 */
[--C-:B------:R-:W-:Y:S01]  /*1b9d0*/  FFMA.FTZ R202, R25, UR4, -R4.reuse ;  /* 0x0000000419ca7c23 */ /* 0x100fe20008010804 */
[----:B------:R-:W-:Y:S01]  /*1b9e0*/  LOP3.LUT R16, R178, UR16, R183, 0x96, !PT ;  /* 0x00000010b2107c12 */ /* 0x000fe2000f8e96b7 */
[--C-:B------:R-:W-:Y:S01]  /*1b9f0*/  FFMA.FTZ R176, R45, UR4, -R4.reuse ;  /* 0x000000042db07c23 */ /* 0x100fe20008010804 */
[--C-:B------:R-:W-:Y:S01]  /*1ba00*/  FFMA.FTZ R182, R56, UR4, -R4.reuse ;  /* 0x0000000438b67c23 */ /* 0x100fe20008010804 */
[--C-:B------:R-:W-:Y:S01]  /*1ba10*/  FFMA.FTZ R181, R57, UR4, -R4.reuse ;  /* 0x0000000439b57c23 */ /* 0x100fe20008010804 */
[----:B------:R-:W-:Y:S01]  /*1ba20*/  FFMA.FTZ R183, R60, UR4, -R4 ;  /* 0x000000043cb77c23 */ /* 0x000fe20008010804 */
        /* <DEDUP_REMOVED lines=12> */
[----:B------:R-:W-:Y:S01]  /*1baf0*/  FFMA.FTZ R252, R52, UR4, -R105 ;  /* 0x0000000434fc7c23 */ /* 0x000fe20008010869 */
[----:B------:R1:W3:Y:S01]  /*1bb00*/  MUFU.EX2 R4, R0 ;  /* 0x0000000000047308 */ /* 0x0002e20000000800 */
[----:B------:R-:W-:Y:S02]  /*1bb10*/  IMAD.MOV.U32 R52, RZ, RZ, R228 ;  /* 0x000000ffff347224 */ /* 0x000fe400078e00e4 */
[----:B------:R-:W-:Y:S01]  /*1bb20*/  FADD.FTZ R2, -R101, R2 ;  /* 0x0000000265027221 */ /* 0x000fe20000010100 */
[----:B------:R-:W-:Y:S06]  /*1bb30*/  IMAD.MOV.U32 R49, RZ, RZ, R223 ;  /* 0x000000ffff317224 */ /* 0x000fec00078e00df */
[----:B------:R4:W-:Y:S01]  /*1bb40*/  MUFU.EX2 R228, R10 ;  /* 0x0000000a00e47308 */ /* 0x0009e20000000800 */
[--C-:B------:R-:W-:Y:S01]  /*1bb50*/  FFMA.FTZ R239, R36, UR4, -R105.reuse ;  /* 0x0000000424ef7c23 */ /* 0x100fe20008010869 */
[----:B------:R-:W-:Y:S01]  /*1bb60*/  FMUL.FTZ R5, R2, UR4 ;  /* 0x0000000402057c20 */ /* 0x000fe20008410000 */
[----:B------:R-:W-:Y:S07]  /*1bb70*/  FMUL.FTZ R2, R3, UR4 ;  /* 0x0000000403027c20 */ /* 0x000fee0008410000 */
[----:B------:R4:W-:Y:S01]  /*1bb80*/  MUFU.EX2 R223, R11 ;  /* 0x0000000b00df7308 */ /* 0x0009e20000000800 */
[----:B------:R-:W-:Y:S04]  /*1bb90*/  IMAD.WIDE.U32 R212, R7, -0x326172a9, RZ ;  /* 0xcd9e8d5707d47825 */ /* 0x000fe800078e00ff */
[----:B------:R-:W-:Y:S05]  /*1bba0*/  FFMA.FTZ R179, R58, UR4, -R6 ;  /* 0x000000043ab37c23 */ /* 0x000fea0008010806 */
[----:B------:R-:W4:Y:S01]  /*1bbb0*/  MUFU.EX2 R3, R5 ;  /* 0x0000000500037308 */ /* 0x000f220000000800 */
[--C-:B------:R-:W-:Y:S01]  /*1bbc0*/  FFMA.FTZ R204, R17, UR4, -R105.reuse ;  /* 0x0000000411cc7c23 */ /* 0x100fe20008010869 */
[--C-:B------:R-:W-:Y:S01]  /*1bbd0*/  FFMA.FTZ R64, R64, UR4, -R105.reuse ;  /* 0x0000000440407c23 */ /* 0x100fe20008010869 */
[----:B------:R-:W-:Y:S01]  /*1bbe0*/  FFMA.FTZ R65, R65, UR4, -R105 ;  /* 0x0000000441417c23 */ /* 0x000fe20008010869 */
[----:B------:R-:W-:Y:S02]  /*1bbf0*/  IMAD.MOV.U32 R36, RZ, RZ, R190 ;  /* 0x000000ffff247224 */ /* 0x000fe400078e00be */
[----:B-1----:R-:W-:Y:S01]  /*1bc00*/  FADD.FTZ R0, -R102, R104 ;  /* 0x0000006866007221 */ /* 0x002fe20000010100 */
        /* <DEDUP_REMOVED lines=13> */
[C---:B---3--:R-:W-:Y:S01]  /*1bce0*/  FMUL.FTZ R58, R4.reuse, R114 ;  /* 0x00000072043a7220 */ /* 0x048fe20000410000 */
[C---:B----4-:R-:W-:Y:S01]  /*1bcf0*/  FMUL.FTZ R10, R4.reuse, R138 ;  /* 0x0000008a040a7220 */ /* 0x050fe20000410000 */
        /* <DEDUP_REMOVED lines=23> */
[----:B------:R-:W1:Y:S01]  /*1be70*/  MUFU.EX2 R2, R2 ;  /* 0x0000000200027308 */ /* 0x000e620000000800 */
[----:B------:R-:W-:Y:S02]  /*1be80*/  IMAD.MOV.U32 R35, RZ, RZ, R48 ;  /* 0x000000ffff237224 */ /* 0x000fe400078e0030 */
[C---:B------:R-:W-:Y:S01]  /*1be90*/  FMUL.FTZ R57, R3.reuse, R113 ;  /* 0x0000007103397220 */ /* 0x040fe20000410000 */
[----:B------:R-:W-:Y:S01]  /*1bea0*/  FMUL.FTZ R0, R0, UR4 ;  /* 0x0000000400007c20 */ /* 0x000fe20008410000 */
[----:B------:R-:W-:Y:S02]  /*1beb0*/  IMAD.MOV.U32 R51, RZ, RZ, R64 ;  /* 0x000000ffff337224 */ /* 0x000fe400078e0040 */
[C---:B------:R-:W-:Y:S01]  /*1bec0*/  FMUL.FTZ R12, R3.reuse, R132 ;  /* 0x00000084030c7220 */ /* 0x040fe20000410000 */
[----:B------:R-:W-:Y:S02]  /*1bed0*/  IMAD.MOV.U32 R139, RZ, RZ, R35 ;  /* 0x000000ffff8b7224 */ /* 0x000fe400078e0023 */
[C---:B------:R-:W-:Y:S01]  /*1bee0*/  FMUL.FTZ R56, R3.reuse, R112 ;  /* 0x0000007003387220 */ /* 0x040fe20000410000 */
[----:B------:R-:W-:Y:S01]  /*1bef0*/  IMAD.MOV.U32 R132, RZ, RZ, R22 ;  /* 0x000000ffff847224 */ /* 0x000fe200078e0016 */
[----:B------:R-:W3:Y:S01]  /*1bf00*/  MUFU.EX2 R0, R0 ;  /* 0x0000000000007308 */ /* 0x000ee20000000800 */
[----:B------:R-:W-:Y:S02]  /*1bf10*/  IMAD.MOV.U32 R113, RZ, RZ, R139 ;  /* 0x000000ffff717224 */ /* 0x000fe400078e008b */
[C---:B------:R-:W-:Y:S01]  /*1bf20*/  FMUL.FTZ R40, R3.reuse, R120 ;  /* 0x0000007803287220 */ /* 0x040fe20000410000 */
[----:B------:R-:W-:Y:S06]  /*1bf30*/  IMAD.MOV.U32 R122, RZ, RZ, R51 ;  /* 0x000000ffff7a7224 */ /* 0x000fec00078e0033 */
[----:B------:R4:W-:Y:S01]  /*1bf40*/  MUFU.EX2 R229, R8 ;  /* 0x0000000800e57308 */ /* 0x0009e20000000800 */
[----:B-1----:R-:W-:Y:S01]  /*1bf50*/  FMUL.FTZ R64, R2, R140 ;  /* 0x0000008c02407220 */ /* 0x002fe20000410000 */
[----:B------:R-:W-:Y:S02]  /*1bf60*/  IMAD.MOV.U32 R112, RZ, RZ, R132 ;  /* 0x000000ffff707224 */ /* 0x000fe400078e0084 */
[C---:B------:R-:W-:Y:S01]  /*1bf70*/  FMUL.FTZ R13, R3.reuse, R133 ;  /* 0x00000085030d7220 */ /* 0x040fe20000410000 */
[----:B------:R-:W-:Y:S05]  /*1bf80*/  IMAD.MOV.U32 R132, RZ, RZ, R122 ;  /* 0x000000ffff847224 */ /* 0x000fea00078e007a */
[----:B------:R-:W-:Y:S01]  /*1bf90*/  MUFU.EX2 R120, R21 ;  /* 0x0000001500787308 */ /* 0x000fe20000000800 */
[----:B------:R-:W-:Y:S02]  /*1bfa0*/  IMAD.MOV.U32 R18, RZ, RZ, R224 ;  /* 0x000000ffff127224 */ /* 0x000fe400078e00e0 */
[C---:B------:R-:W-:Y:S01]  /*1bfb0*/  FMUL.FTZ R24, R3.reuse, R128 ;  /* 0x0000008003187220 */ /* 0x040fe20000410000 */
[----:B------:R-:W-:Y:S06]  /*1bfc0*/  IMAD.WIDE.U32 R16, R16, -0x326172a9, RZ ;  /* 0xcd9e8d5710107825 */ /* 0x000fec00078e00ff */
[----:B------:R1:W1:Y:S01]  /*1bfd0*/  MUFU.EX2 R224, R9 ;  /* 0x0000000900e07308 */ /* 0x0002620000000800 */
[----:B---3--:R-:W-:Y:S01]  /*1bfe0*/  FMUL.FTZ R51, R0, R151 ;  /* 0x0000009700337220 */ /* 0x008fe20000410000 */
[----:B------:R-:W-:Y:S08]  /*1bff0*/  IMAD.MOV.U32 R34, RZ, RZ, R52 ;  /* 0x000000ffff227224 */ /* 0x000ff000078e0034 */
[----:B------:R3:W2:Y:S01]  /*1c000*/  MUFU.EX2 R111, R7 ;  /* 0x00000007006f7308 */ /* 0x0006a20000000800 */
[----:B------:R-:W-:Y:S02]  /*1c010*/  IMAD.MOV.U32 R38, RZ, RZ, R36 ;  /* 0x000000ffff267224 */ /* 0x000fe400078e0024 */
[C---:B----4-:R-:W-:Y:S01]  /*1c020*/  FMUL.FTZ R8, R3.reuse, R136 ;  /* 0x0000008803087220 */ /* 0x050fe20000410000 */
[----:B------:R-:W-:Y:S02]  /*1c030*/  IMAD.MOV.U32 R54, RZ, RZ, R65 ;  /* 0x000000ffff367224 */ /* 0x000fe400078e0041 */
[C---:B------:R-:W-:Y:S01]  /*1c040*/  FMUL.FTZ R25, R3.reuse, R129 ;  /* 0x0000008103197220 */ /* 0x040fe20000410000 */
[----:B------:R-:W-:Y:S02]  /*1c050*/  IMAD.MOV.U32 R50, RZ, RZ, R49 ;  /* 0x000000ffff327224 */ /* 0x000fe400078e0031 */
[C---:B------:R-:W-:Y:S01]  /*1c060*/  FMUL.FTZ R28, R3.reuse, R124 ;  /* 0x0000007c031c7220 */ /* 0x040fe20000410000 */
[----:B------:R-:W-:Y:S02]  /*1c070*/  IMAD.MOV.U32 R39, RZ, RZ, R37 ;  /* 0x000000ffff277224 */ /* 0x000fe400078e0025 */
[C---:B------:R-:W-:Y:S01]  /*1c080*/  FMUL.FTZ R29, R3.reuse, R125 ;  /* 0x0000007d031d7220 */ /* 0x040fe20000410000 */
[C---:B------:R-:W-:Y:S01]  /*1c090*/  FMUL.FTZ R41, R3.reuse, R121 ;  /* 0x0000007903297220 */ /* 0x040fe20000410000 */
[C---:B-1----:R-:W-:Y:S01]  /*1c0a0*/  FMUL.FTZ R9, R3.reuse, R137 ;  /* 0x0000008903097220 */ /* 0x042fe20000410000 */
        /* <DEDUP_REMOVED lines=11> */
[----:B------:R-:W-:Y:S01]  /*1c160*/  LOP3.LUT R193, R16, UR6, R213, 0x96, !PT ;  /* 0x0000000610c17c12 */ /* 0x000fe2000f8e96d5 */
[----:B------:R-:W-:Y:S01]  /*1c170*/  FMUL.FTZ R36, R2, R152 ;  /* 0x0000009802247220 */ /* 0x000fe20000410000 */
[----:B------:R-:W-:Y:S01]  /*1c180*/  LOP3.LUT R214, R32, UR13, R17, 0x96, !PT ;  /* 0x0000000d20d67c12 */ /* 0x000fe2000f8e9611 */
        /* <DEDUP_REMOVED lines=20> */
[----:B------:R-:W-:Y:S02]  /*1c2d0*/  IMAD.MOV.U32 R131, RZ, RZ, R66 ;  /* 0x000000ffff837224 */ /* 0x000fe400078e0042 */
[C---:B---3--:R-:W-:Y:S01]  /*1c2e0*/  FMUL.FTZ R7, R0.reuse, R171 ;  /* 0x000000ab00077220 */ /* 0x048fe20000410000 */
[----:B------:R-:W-:Y:S02]  /*1c2f0*/  IMAD.MOV.U32 R127, RZ, RZ, R54 ;  /* 0x000000ffff7f7224 */ /* 0x000fe400078e0036 */
[C---:B------:R-:W-:Y:S01]  /*1c300*/  FMUL.FTZ R22, R0.reuse, R162 ;  /* 0x000000a200167220 */ /* 0x040fe20000410000 */
        /* <DEDUP_REMOVED lines=26> */
[----:B------:R-:W1:Y:S01]  /*1c4b0*/  MUFU.EX2 R188, R188 ;  /* 0x000000bc00bc7308 */ /* 0x000e620000000800 */
[C---:B------:R-:W-:Y:S01]  /*1c4c0*/  LOP3.LUT R117, R186.reuse, 0xff, RZ, 0xc0, !PT ;  /* 0x000000ffba757812 */ /* 0x040fe200078ec0ff */
[----:B------:R-:W-:Y:S01]  /*1c4d0*/  IMAD.MOV.U32 R148, RZ, RZ, R118 ;  /* 0x000000ffff947224 */ /* 0x000fe200078e0076 */
[----:B------:R-:W-:Y:S01]  /*1c4e0*/  PRMT R116, R186, 0x7632, R116 ;  /* 0x00007632ba747816 */ /* 0x000fe20000000074 */
[----:B------:R-:W-:Y:S01]  /*1c4f0*/  IMAD.MOV.U32 R149, RZ, RZ, R119 ;  /* 0x000000ffff957224 */ /* 0x000fe200078e0077 */
[----:B------:R-:W-:Y:S05]  /*1c500*/  ISETP.LE.U32.AND P6, PT, R117, UR11, PT ;  /* 0x0000000b75007c0c */ /* 0x000fea000bfc3070 */
[----:B------:R-:W3:Y:S01]  /*1c510*/  MUFU.EX2 R141, R189 ;  /* 0x000000bd008d7308 */ /* 0x000ee20000000800 */
[----:B------:R-:W-:Y:S01]  /*1c520*/  LOP3.LUT R116, R116, 0xff, RZ, 0xc0, !PT ;  /* 0x000000ff74747812 */ /* 0x000fe200078ec0ff */
[----:B------:R-:W-:Y:S01]  /*1c530*/  IMAD.MOV.U32 R133, RZ, RZ, R137 ;  /* 0x000000ffff857224 */ /* 0x000fe200078e0089 */
[----:B------:R-:W-:Y:S01]  /*1c540*/  LOP3.LUT R171, R193, 0xff, RZ, 0xc0, !PT ;  /* 0x000000ffc1ab7812 */ /* 0x000fe200078ec0ff */
[----:B------:R-:W-:Y:S01]  /*1c550*/  IMAD.MOV.U32 R137, RZ, RZ, R110 ;  /* 0x000000ffff897224 */ /* 0x000fe200078e006e */
[----:B------:R-:W-:Y:S05]  /*1c560*/  ISETP.LE.U32.AND P1, PT, R116, UR11, PT ;  /* 0x0000000b74007c0c */ /* 0x000fea000bf23070 */
[----:B------:R-:W4:Y:S01]  /*1c570*/  MUFU.EX2 R109, R191 ;  /* 0x000000bf006d7308 */ /* 0x000f220000000800 */
[----:B------:R-:W-:Y:S01]  /*1c580*/  IMAD.MOV.U32 R164, RZ, RZ, R113 ;  /* 0x000000ffffa47224 */ /* 0x000fe200078e0071 */
[----:B------:R-:W-:Y:S01]  /*1c590*/  F2FP.F16.F32.PACK_AB R125, R224, R229 ;  /* 0x000000e5e07d723e */ /* 0x000fe200000000ff */
[----:B------:R-:W-:Y:S07]  /*1c5a0*/  IMAD.MOV.U32 R159, RZ, RZ, R149 ;  /* 0x000000ffff9f7224 */ /* 0x000fee00078e0095 */
[----:B------:R-:W-:Y:S01]  /*1c5b0*/  MUFU.EX2 R110, R204 ;  /* 0x000000cc006e7308 */ /* 0x000fe20000000800 */
[----:B------:R-:W-:Y:S02]  /*1c5c0*/  F2FP.F16.F32.PACK_AB R121, R223, R228 ;  /* 0x000000e4df79723e */ /* 0x000fe400000000ff */
[----:B------:R-:W-:Y:S07]  /*1c5d0*/  PRMT R124, R125, 0x7632, R124 ;  /* 0x000076327d7c7816 */ /* 0x000fee000000007c */
[----:B------:R-:W-:Y:S01]  /*1c5e0*/  MUFU.EX2 R106, R106 ;  /* 0x0000006a006a7308 */ /* 0x000fe20000000800 */
[----:B------:R-:W-:Y:S02]  /*1c5f0*/  PRMT R126, R121, 0x7632, R126 ;  /* 0x00007632797e7816 */ /* 0x000fe4000000007e */
[----:B------:R-:W-:Y:S07]  /*1c600*/  PRMT R117, R117, 0x5410, R196 ;  /* 0x0000541075757816 */ /* 0x000fee00000000c4 */
[----:B------:R-:W-:Y:S01]  /*1c610*/  MUFU.EX2 R149, R227 ;  /* 0x000000e300957308 */ /* 0x000fe20000000800 */
[----:B------:R-:W-:Y:S01]  /*1c620*/  LOP3.LUT R134, R134, 0xff, RZ, 0xc0, !PT ;  /* 0x000000ff86867812 */ /* 0x000fe200078ec0ff */
[----:B--2---:R-:W-:Y:S01]  /*1c630*/  FFMA.FTZ R114, R4, R23, R228 ;  /* 0x0000001704727223 */ /* 0x004fe200000100e4 */
[----:B------:R-:W-:Y:S01]  /*1c640*/  IMAD.MOV.U32 R23, RZ, RZ, R53 ;  /* 0x000000ffff177224 */ /* 0x000fe200078e0035 */
[----:B------:R-:W2:Y:S01]  /*1c650*/  LDL.LU R4, [R1+0x150] ;  /* 0x0001500001047983 */ /* 0x000ea20000300800 */
[----:B------:R-:W-:Y:S01]  /*1c660*/  FMUL.FTZ R53, R2, R145 ;  /* 0x0000009102357220 */ /* 0x000fe20000410000 */
[----:B------:R-:W-:Y:S01]  /*1c670*/  FADD.FTZ R114, R223, R114 ;  /* 0x00000072df727221 */ /* 0x000fe20000010000 */
[----:B------:R-:W-:Y:S01]  /*1c680*/  IMAD.MOV.U32 R115, RZ, RZ, R23 ;  /* 0x000000ffff737224 */ /* 0x000fe200078e0017 */
[----:B------:R-:W3:Y:S01]  /*1c690*/  LDL.LU R6, [R1+0x148] ;  /* 0x0001480001067983 */ /* 0x000ee20000300800 */
[----:B------:R-:W-:Y:S01]  /*1c6a0*/  FMUL.FTZ R23, R0, R163 ;  /* 0x000000a300177220 */ /* 0x000fe20000410000 */
[----:B------:R-:W-:Y:S01]  /*1c6b0*/  FADD.FTZ R114, R111, R114 ;  /* 0x000000726f727221 */ /* 0x000fe20000010000 */
[----:B------:R-:W-:Y:S01]  /*1c6c0*/  IMAD.MOV.U32 R165, RZ, RZ, R115 ;  /* 0x000000ffffa57224 */ /* 0x000fe200078e0073 */
[----:B------:R-:W4:Y:S01]  /*1c6d0*/  LDL.LU R108, [R1+0x14c] ;  /* 0x00014c00016c7983 */ /* 0x000f220000300800 */
[----:B------:R-:W-:Y:S02]  /*1c6e0*/  SHF.R.U32.HI R115, RZ, 0x18, R186 ;  /* 0x00000018ff737819 */ /* 0x000fe400000116ba */
[----:B------:R-:W-:Y:S01]  /*1c6f0*/  IMAD.MOV.U32 R161, RZ, RZ, R165 ;  /* 0x000000ffffa17224 */ /* 0x000fe200078e00a5 */
[----:B------:R1:W4:Y:S01]  /*1c700*/  LDL.S16 R139, [R1+0xe8] ;  /* 0x0000e800018b7983 */ /* 0x0003220000100600 */
[----:B------:R-:W-:Y:S01]  /*1c710*/  PRMT R116, R116, 0x5410, R115 ;  /* 0x0000541074747816 */ /* 0x000fe20000000073 */
[----:B------:R-:W-:Y:S02]  /*1c720*/  IMAD.MOV.U32 R165, RZ, RZ, R164 ;  /* 0x000000ffffa57224 */ /* 0x000fe400078e00a4 */
[----:B------:R1:W4:Y:S04]  /*1c730*/  LDL.S16 R140, [R1+0xe4] ;  /* 0x0000e400018c7983 */ /* 0x0003280000100600 */
[----:B------:R1:W4:Y:S04]  /*1c740*/  LDL.S16 R122, [R1+0xe0] ;  /* 0x0000e000017a7983 */ /* 0x0003280000100600 */
[----:B------:R-:W4:Y:S04]  /*1c750*/  LDL.LU R151, [R1+0x14] ;  /* 0x0000140001977983 */ /* 0x000f280000300800 */
[----:B------:R-:W4:Y:S01]  /*1c760*/  LDL.LU R144, [R1+0x18] ;  /* 0x0000180001907983 */ /* 0x000f220000300800 */
[----:B--2---:R-:W-:Y:S01]  /*1c770*/  FFMA.FTZ R3, R3, R4, R229 ;  /* 0x0000000403037223 */ /* 0x004fe200000100e5 */
[C---:B------:R-:W-:Y:S01]  /*1c780*/  FMUL.FTZ R4, R2.reuse, R168 ;  /* 0x000000a802047220 */ /* 0x040fe20000410000 */
[----:B------:R-:W-:Y:S02]  /*1c790*/  IMAD.MOV.U32 R168, RZ, RZ, R123 ;  /* 0x000000ffffa87224 */ /* 0x000fe400078e007b */
[----:B---3--:R-:W-:Y:S01]  /*1c7a0*/  FFMA.FTZ R2, R2, R6, R231 ;  /* 0x0000000602027223 */ /* 0x008fe200000100e7 */
[----:B------:R-:W-:Y:S01]  /*1c7b0*/  FMUL.FTZ R6, R0, R170 ;  /* 0x000000aa00067220 */ /* 0x000fe20000410000 */
[----:B------:R-:W-:Y:S01]  /*1c7c0*/  FADD.FTZ R118, R224, R3 ;  /* 0x00000003e0767221 */ /* 0x000fe20000010000 */
[----:B------:R-:W-:Y:S02]  /*1c7d0*/  IMAD.MOV.U32 R123, RZ, RZ, R127 ;  /* 0x000000ffff7b7224 */ /* 0x000fe400078e007f */
[----:B----4-:R-:W-:Y:S01]  /*1c7e0*/  FFMA.FTZ R0, R0, R108, R230 ;  /* 0x0000006c00007223 */ /* 0x010fe200000100e6 */
[----:B-1----:R-:W-:Y:S01]  /*1c7f0*/  FADD.FTZ R119, R188, R2 ;  /* 0x00000002bc777221 */ /* 0x002fe20000010000 */
[----:B------:R-:W1:Y:S01]  /*1c800*/  MUFU.EX2 R108, R104 ;  /* 0x00000068006c7308 */ /* 0x000e620000000800 */
[C---:B------:R-:W-:Y:S01]  /*1c810*/  F2FP.F16.F32.PACK_AB R2, R120.reuse, R230 ;  /* 0x000000e67802723e */ /* 0x040fe200000000ff */
[----:B------:R-:W-:Y:S01]  /*1c820*/  FADD.FTZ R118, R141, R118 ;  /* 0x000000768d767221 */ /* 0x000fe20000010000 */
[----:B------:R-:W-:Y:S07]  /*1c830*/  IMAD.MOV.U32 R169, RZ, RZ, R168 ;  /* 0x000000ffffa97224 */ /* 0x000fee00078e00a8 */
[----:B------:R2:W3:Y:S01]  /*1c840*/  MUFU.EX2 R127, R203 ;  /* 0x000000cb007f7308 */ /* 0x0004e20000000800 */
[----:B------:R-:W-:Y:S02]  /*1c850*/  IMAD.MOV.U32 R168, RZ, RZ, R112 ;  /* 0x000000ffffa87224 */ /* 0x000fe400078e0070 */
[C---:B------:R-:W-:Y:S01]  /*1c860*/  FADD.FTZ R118, R109.reuse, R118 ;  /* 0x000000766d767221 */ /* 0x040fe20000010000 */
[----:B------:R-:W-:Y:S01]  /*1c870*/  F2FP.F16.F32.PACK_AB R141, R109, R141 ;  /* 0x0000008d6d8d723e */ /* 0x000fe200000000ff */
[--C-:B------:R-:W-:Y:S05]  /*1c880*/  FADD.FTZ R120, R120, R0.reuse ;  /* 0x0000000078787221 */ /* 0x100fea0000010000 */
[----:B------:R-:W-:Y:S01]  /*1c890*/  MUFU.EX2 R109, R174 ;  /* 0x000000ae006d7308 */ /* 0x000fe20000000800 */
[----:B------:R-:W-:Y:S01]  /*1c8a0*/  @!P1 HADD2 R122, -R2.H0_H0, -RZ.H0_H0 ;  /* 0xa00000ff027a9230 */ /* 0x000fe20000000900 */
[----:B------:R-:W-:Y:S01]  /*1c8b0*/  PRMT R0, R2, 0x7632, R0 ;  /* 0x0000763202007816 */ /* 0x000fe20000000000 */
[----:B------:R-:W-:Y:S01]  /*1c8c0*/  IMAD.MOV.U32 R164, RZ, RZ, R169 ;  /* 0x000000ffffa47224 */ /* 0x000fe200078e00a9 */
[----:B------:R-:W-:Y:S01]  /*1c8d0*/  PRMT R145, R141, 0x7632, R145 ;  /* 0x000076328d917816 */ /* 0x000fe20000000091 */
[----:B-1----:R-:W-:Y:S01]  /*1c8e0*/  FADD.FTZ R114, R108, R114 ;  /* 0x000000726c727221 */ /* 0x002fe20000010000 */
[----:B------:R-:W-:Y:S01]  /*1c8f0*/  F2FP.F16.F32.PACK_AB R104, R188, R231 ;  /* 0x000000e7bc68723e */ /* 0x000fe200000000ff */
[----:B------:R-:W-:Y:S01]  /*1c900*/  IMAD.MOV.U32 R189, RZ, RZ, R151 ;  /* 0x000000ffffbd7224 */ /* 0x000fe200078e0097 */
[----:B------:R-:W-:Y:S01]  /*1c910*/  F2FP.F16.F32.PACK_AB R143, R108, R111 ;  /* 0x0000006f6c8f723e */ /* 0x000fe200000000ff */
[----:B------:R-:W-:Y:S01]  /*1c920*/  IMAD.MOV.U32 R188, RZ, RZ, R144 ;  /* 0x000000ffffbc7224 */ /* 0x000fe200078e0090 */
[----:B------:R-:W-:Y:S01]  /*1c930*/  PRMT R3, R104, 0x7632, R3 ;  /* 0x0000763268037816 */ /* 0x000fe20000000003 */
[----:B------:R-:W-:Y:S01]  /*1c940*/  @!P6 HADD2 R139, -R104.H0_H0, -RZ.H0_H0 ;  /* 0xa00000ff688be230 */ /* 0x000fe20000000900 */
[----:B--2---:R-:W1:Y:S01]  /*1c950*/  LDC R203, c[0x0][0x448] ;  /* 0x00011200ffcb7b82 */ /* 0x004e620000000800 */
[----:B---3--:R-:W-:Y:S01]  /*1c960*/  FADD.FTZ R119, R127, R119 ;  /* 0x000000777f777221 */ /* 0x008fe20000010000 */
[C---:B------:R-:W-:Y:S01]  /*1c970*/  F2FP.F16.F32.PACK_AB R127, R110.reuse, R127 ;  /* 0x0000007f6e7f723e */ /* 0x040fe200000000ff */
[----:B------:R-:W-:Y:S01]  /*1c980*/  @!P5 HADD2 R140, -R3.H0_H0, -RZ.H0_H0 ;  /* 0xa00000ff038cd230 */ /* 0x000fe20000000900 */
[----:B------:R2:W-:Y:S01]  /*1c990*/  @!P6 STL.S16 [R1+0xe8], R139 ;  /* 0x0000e88b0100e387 */ /* 0x0005e20000100600 */
[----:B------:R3:W4:Y:S01]  /*1c9a0*/  MUFU.EX2 R108, R105 ;  /* 0x00000069006c7308 */ /* 0x0007220000000800 */
[----:B------:R-:W-:Y:S01]  /*1c9b0*/  PRMT R136, R139, 0x7610, R136 ;  /* 0x000076108b887816 */ /* 0x000fe20000000088 */
[----:B------:R-:W-:Y:S01]  /*1c9c0*/  FADD.FTZ R119, R110, R119 ;  /* 0x000000776e777221 */ /* 0x000fe20000010000 */
[----:B------:R2:W-:Y:S01]  /*1c9d0*/  @!P5 STL.S16 [R1+0xe4], R140 ;  /* 0x0000e48c0100d387 */ /* 0x0005e20000100600 */
[----:B------:R-:W-:Y:S06]  /*1c9e0*/  PRMT R158, R140, 0x7610, R158 ;  /* 0x000076108c9e7816 */ /* 0x000fec000000009e */
[----:B------:R-:W2:Y:S01]  /*1c9f0*/  MUFU.EX2 R110, R107 ;  /* 0x0000006b006e7308 */ /* 0x000ea20000000800 */
[----:B------:R-:W-:Y:S01]  /*1ca00*/  PRMT R156, R122, 0x7610, R156 ;  /* 0x000076107a9c7816 */ /* 0x000fe2000000009c */
[----:B------:R1:W-:Y:S01]  /*1ca10*/  @!P1 STL.S16 [R1+0xe0], R122 ;  /* 0x0000e07a01009387 */ /* 0x0003e20000100600 */
[----:B------:R-:W-:Y:S07]  /*1ca20*/  LOP3.LUT R111, R193, 0xffff, RZ, 0xc0, !PT ;  /* 0x0000ffffc16f7812 */ /* 0x000fee00078ec0ff */
[----:B------:R-:W-:Y:S01]  /*1ca30*/  MUFU.EX2 R144, R190 ;  /* 0x000000be00907308 */ /* 0x000fe20000000800 */
[----:B------:R-:W-:Y:S01]  /*1ca40*/  IMAD.MOV.U32 R169, RZ, RZ, R132 ;  /* 0x000000ffffa97224 */ /* 0x000fe200078e0084 */
[----:B------:R1:W2:Y:S01]  /*1ca50*/  LDL.S16 R152, [R1+0xf0] ;  /* 0x0000f00001987983 */ /* 0x0002a20000100600 */
[----:B------:R-:W-:Y:S07]  /*1ca60*/  PRMT R129, R127, 0x7632, R129 ;  /* 0x000076327f817816 */ /* 0x000fee0000000081 */
[----:B------:R-:W-:Y:S01]  /*1ca70*/  MUFU.EX2 R132, R201 ;  /* 0x000000c900847308 */ /* 0x000fe20000000800 */
[----:B---3--:R-:W-:Y:S01]  /*1ca80*/  PRMT R105, R104, 0x5410, R3 ;  /* 0x0000541068697816 */ /* 0x008fe20000000003 */
[----:B------:R3:W3:Y:S01]  /*1ca90*/  LDL.S16 R151, [R1+0xec] ;  /* 0x0000ec0001977983 */ /* 0x0006e20000100600 */
[----:B------:R-:W-:Y:S01]  /*1caa0*/  @!P6 PRMT R104, R136, 0x5410, RZ ;  /* 0x000054108868e816 */ /* 0x000fe200000000ff */
[----:B------:R-:W-:Y:S01]  /*1cab0*/  IMAD.MOV.U32 R229, RZ, RZ, R159 ;  /* 0x000000ffffe57224 */ /* 0x000fe200078e009f */
[----:B------:R-:W-:Y:S01]  /*1cac0*/  @!P5 PRMT R3, R158, 0x5410, RZ ;  /* 0x000054109e03d816 */ /* 0x000fe200000000ff */
[----:B------:R1:W3:Y:S01]  /*1cad0*/  LDL.S16 R136, [R1+0xf4] ;  /* 0x0000f40001887983 */ /* 0x0002e20000100600 */
[----:B------:R-:W-:Y:S01]  /*1cae0*/  ISETP.LE.U32.AND P5, PT, R171, UR11, PT ;  /* 0x0000000bab007c0c */ /* 0x000fe2000bfa3070 */
[----:B------:R-:W-:Y:S01]  /*1caf0*/  IMAD.MOV.U32 R159, RZ, RZ, R133 ;  /* 0x000000ffff9f7224 */ /* 0x000fe200078e0085 */
[----:B------:R-:W-:Y:S01]  /*1cb00*/  ISETP.LE.U32.AND P6, PT, R115, UR11, PT ;  /* 0x0000000b73007c0c */ /* 0x000fe2000bfc3070 */
[----:B------:R1:W-:Y:S01]  /*1cb10*/  STG.E.U16 desc[UR20][R188.64], R104 ;  /* 0x00000068bc007986 */ /* 0x0003e2000c101514 */
[----:B----4-:R-:W-:Y:S01]  /*1cb20*/  F2FP.F16.F32.PACK_AB R153, R108, R106 ;  /* 0x0000006a6c99723e */ /* 0x010fe200000000ff */
[----:B--2---:R-:W2:Y:S01]  /*1cb30*/  MUFU.EX2 R139, R199 ;  /* 0x000000c7008b7308 */ /* 0x004ea20000000800 */
[----:B------:R-:W-:Y:S01]  /*1cb40*/  F2FP.F16.F32.PACK_AB R155, R110, R109 ;  /* 0x0000006d6e9b723e */ /* 0x000fe200000000ff */
[----:B------:R-:W-:Y:S01]  /*1cb50*/  STG.E.U16 desc[UR20][R188.64+0x2], R3 ;  /* 0x00000203bc007986 */ /* 0x000fe2000c101514 */
[----:B------:R-:W4:Y:S01]  /*1cb60*/  LDC R140, c[0x0][0x448] ;  /* 0x00011200ff8c7b82 */ /* 0x000f220000000800 */
[----:B------:R-:W-:Y:S06]  /*1cb70*/  PRMT R107, R2, 0x5410, R0 ;  /* 0x00005410026b7816 */ /* 0x000fec0000000000 */
[----:B------:R-:W-:Y:S01]  /*1cb80*/  MUFU.EX2 R115, R172 ;  /* 0x000000ac00737308 */ /* 0x000fe20000000800 */
[----:B------:R-:W-:Y:S01]  /*1cb90*/  SHF.R.U32.HI R170, RZ, 0x8, R111 ;  /* 0x00000008ffaa7819 */ /* 0x000fe2000001166f */
[----:B------:R-:W-:Y:S01]  /*1cba0*/  IMAD.MOV.U32 R158, RZ, RZ, R148 ;  /* 0x000000ffff9e7224 */ /* 0x000fe200078e0094 */
[----:B------:R-:W-:Y:S07]  /*1cbb0*/  PRMT R174, R153, 0x7632, R174 ;  /* 0x0000763299ae7816 */ /* 0x000fee00000000ae */
[----:B-1----:R-:W1:Y:S01]  /*1cbc0*/  MUFU.EX2 R122, R200 ;  /* 0x000000c8007a7308 */ /* 0x002e620000000800 */
[----:B------:R-:W-:Y:S01]  /*1cbd0*/  LOP3.LUT R111, R170, 0xffff, RZ, 0xc0, !PT ;  /* 0x0000ffffaa6f7812 */ /* 0x000fe200078ec0ff */
[----:B------:R-:W-:Y:S01]  /*1cbe0*/  IMAD.MOV.U32 R228, RZ, RZ, R158 ;  /* 0x000000ffffe47224 */ /* 0x000fe200078e009e */
[----:B------:R-:W-:Y:S01]  /*1cbf0*/  @!P1 PRMT R2, R156, 0x5410, RZ ;  /* 0x000054109c029816 */ /* 0x000fe200000000ff */
[----:B------:R-:W-:Y:S02]  /*1cc00*/  IMAD.MOV.U32 R156, RZ, RZ, R161 ;  /* 0x000000ffff9c7224 */ /* 0x000fe400078e00a1 */
[----:B--2---:R-:W-:Y:S01]  /*1cc10*/  FADD.FTZ R120, R139, R120 ;  /* 0x000000788b787221 */ /* 0x004fe20000010000 */
[----:B------:R-:W-:Y:S01]  /*1cc20*/  ISETP.LE.U32.AND P1, PT, R111, UR11, PT ;  /* 0x0000000b6f007c0c */ /* 0x000fe2000bf23070 */
[----:B------:R-:W-:Y:S02]  /*1cc30*/  IMAD.MOV.U32 R161, RZ, RZ, R165 ;  /* 0x000000ffffa17224 */ /* 0x000fe400078e00a5 */
[----:B------:R-:W-:Y:S01]  /*1cc40*/  MUFU.EX2 R111, R202 ;  /* 0x000000ca006f7308 */ /* 0x000fe20000000800 */
[----:B------:R-:W-:Y:S01]  /*1cc50*/  IMAD.MOV.U32 R165, RZ, RZ, R164 ;  /* 0x000000ffffa57224 */ /* 0x000fe200078e00a4 */
[----:B------:R-:W-:Y:S01]  /*1cc60*/  PRMT R154, R143, 0x7632, R154 ;  /* 0x000076328f9a7816 */ /* 0x000fe2000000009a */
[----:B------:R-:W-:Y:S07]  /*1cc70*/  IMAD.MOV.U32 R164, RZ, RZ, R169 ;  /* 0x000000ffffa47224 */ /* 0x000fee00078e00a9 */
[----:B------:R-:W-:Y:S01]  /*1cc80*/  MUFU.EX2 R148, R245 ;  /* 0x000000f500947308 */ /* 0x000fe20000000800 */
[----:B------:R-:W-:Y:S01]  /*1cc90*/  IMAD.MOV.U32 R169, RZ, RZ, R137 ;  /* 0x000000ffffa97224 */ /* 0x000fe200078e0089 */
[C---:B-1----:R-:W-:Y:S01]  /*1cca0*/  F2FP.F16.F32.PACK_AB R139, R122.reuse, R139 ;  /* 0x0000008b7a8b723e */ /* 0x042fe200000000ff */
[----:B------:R-:W-:Y:S07]  /*1ccb0*/  FADD.FTZ R120, R122, R120 ;  /* 0x000000787a787221 */ /* 0x000fee0000010000 */
[----:B------:R-:W-:Y:S01]  /*1ccc0*/  MUFU.EX2 R104, R221 ;  /* 0x000000dd00687308 */ /* 0x000fe20000000800 */
[----:B------:R-:W-:Y:S01]  /*1ccd0*/  IMAD.MOV.U32 R158, RZ, RZ, R168 ;  /* 0x000000ffff9e7224 */ /* 0x000fe200078e00a8 */
[----:B------:R-:W-:Y:S01]  /*1cce0*/  PRMT R138, R139, 0x7632, R138 ;  /* 0x000076328b8a7816 */ /* 0x000fe2000000008a */
[----:B----4-:R-:W-:Y:S07]  /*1ccf0*/  IMAD.SHL.U32 R140, R140, 0x8, RZ ;  /* 0x000000088c8c7824 */ /* 0x010fee00078e00ff */
[----:B------:R1:W2:Y:S01]  /*1cd00*/  MUFU.EX2 R122, R194 ;  /* 0x000000c2007a7308 */ /* 0x0002a20000000800 */
[----:B------:R-:W-:Y:S02]  /*1cd10*/  IMAD.MOV.U32 R168, RZ, RZ, R135 ;  /* 0x000000ffffa87224 */ /* 0x000fe400078e0087 */
[----:B------:R-:W-:Y:S01]  /*1cd20*/  IMAD.MOV.U32 R230, RZ, RZ, R228 ;  /* 0x000000ffffe67224 */ /* 0x000fe200078e00e4 */
[C---:B------:R-:W-:Y:S06]  /*1cd30*/  LEA R112, P4, R140.reuse, R188, 0x1 ;  /* 0x000000bc8c707211 */ /* 0x040fec00078808ff */
[----:B------:R-:W-:Y:S01]  /*1cd40*/  MUFU.EX2 R137, R218 ;  /* 0x000000da00897308 */ /* 0x000fe20000000800 */
[----:B------:R-:W-:Y:S01]  /*1cd50*/  IMAD.MOV.U32 R231, RZ, RZ, R229 ;  /* 0x000000ffffe77224 */ /* 0x000fe200078e00e5 */
[----:B------:R-:W-:Y:S08]  /*1cd60*/  LEA.HI.X.SX32 R113, R140, R189, 0x1, P4 ;  /* 0x000000bd8c717211 */ /* 0x000ff000020f0eff */
[----:B------:R-:W-:Y:S01]  /*1cd70*/  MUFU.EX2 R135, R244 ;  /* 0x000000f400877308 */ /* 0x000fe20000000800 */
[----:B------:R-:W-:Y:S01]  /*1cd80*/  ISETP.GT.U32.AND P4, PT, R246, UR11, PT ;  /* 0x0000000bf6007c0c */ /* 0x000fe2000bf84070 */
[----:B------:R-:W-:Y:S01]  /*1cd90*/  IMAD.MOV.U32 R224, RZ, RZ, R159 ;  /* 0x000000ffffe07224 */ /* 0x000fe200078e009f */
[----:B------:R4:W-:Y:S01]  /*1cda0*/  STG.E.U16 desc[UR20][R112.64], R2 ;  /* 0x0000000270007986 */ /* 0x0009e2000c101514 */
[----:B------:R-:W-:Y:S01]  /*1cdb0*/  IMAD.WIDE R162, R203, 0x70, R112 ;  /* 0x00000070cba27825 */ /* 0x000fe200078e0270 */
[----:B-1----:R-:W-:Y:S05]  /*1cdc0*/  PRMT R194, R155, 0x7610, R194 ;  /* 0x000076109bc27816 */ /* 0x002fea00000000c2 */
[----:B------:R-:W-:Y:S10]  /*1cdd0*/  MUFU.EX2 R133, R242 ;  /* 0x000000f200857308 */ /* 0x000ff40000000800 */
[----:B------:R-:W-:Y:S01]  /*1cde0*/  MUFU.EX2 R159, R248 ;  /* 0x000000f8009f7308 */ /* 0x000fe20000000800 */
[----:B----4-:R-:W-:Y:S01]  /*1cdf0*/  FADD.FTZ R2, R144, R114 ;  /* 0x0000007290027221 */ /* 0x010fe20000010000 */
[C---:B--2---:R-:W-:Y:S03]  /*1ce00*/  F2FP.F16.F32.PACK_AB R144, R122.reuse, R144 ;  /* 0x000000907a90723e */ /* 0x044fe600000000ff */
[----:B------:R-:W-:Y:S04]  /*1ce10*/  FADD.FTZ R2, R122, R2 ;  /* 0x000000027a027221 */ /* 0x000fe80000010000 */
[--C-:B------:R-:W-:Y:S01]  /*1ce20*/  FADD.FTZ R114, R106, R2.reuse ;  /* 0x000000026a727221 */ /* 0x100fe20000010000 */
[----:B------:R-:W-:Y:S01]  /*1ce30*/  PRMT R2, R121, 0x7610, R2 ;  /* 0x0000761079027816 */ /* 0x000fe20000000002 */
[----:B------:R-:W-:Y:S01]  /*1ce40*/  MUFU.EX2 R106, R205 ;  /* 0x000000cd006a7308 */ /* 0x000fe20000000800 */
[----:B------:R-:W-:Y:S02]  /*1ce50*/  @P4 HADD2 R152, -R153.H1_H1, -RZ.H0_H0 ;  /* 0xa00000ff99984230 */ /* 0x000fe40000000d00 */
[----:B---3--:R-:W-:Y:S03]  /*1ce60*/  @!P5 HADD2 R151, -R155.H0_H0, -RZ.H0_H0 ;  /* 0xa00000ff9b97d230 */ /* 0x008fe60000000900 */
[----:B------:R1:W-:Y:S01]  /*1ce70*/  @P4 STL.S16 [R1+0xf0], R152 ;  /* 0x0000f09801004387 */ /* 0x0003e20000100600 */
[----:B------:R-:W-:Y:S01]  /*1ce80*/  PRMT R147, R152, 0x7610, R147 ;  /* 0x0000761098937816 */ /* 0x000fe20000000093 */
[----:B------:R-:W-:Y:S02]  /*1ce90*/  @!P6 HADD2 R136, -R0.H0_H0, -RZ.H0_H0 ;  /* 0xa00000ff0088e230 */ /* 0x000fe40000000900 */
[----:B------:R2:W-:Y:S01]  /*1cea0*/  @!P5 STL.S16 [R1+0xec], R151 ;  /* 0x0000ec970100d387 */ /* 0x0005e20000100600 */
[----:B------:R-:W-:Y:S02]  /*1ceb0*/  PRMT R142, R151, 0x7610, R142 ;  /* 0x00007610978e7816 */ /* 0x000fe4000000008e */
[----:B------:R-:W-:Y:S01]  /*1cec0*/  @P4 PRMT R174, R147, 0x5410, RZ ;  /* 0x0000541093ae4816 */ /* 0x000fe200000000ff */
[----:B------:R3:W-:Y:S01]  /*1ced0*/  @!P6 STL.S16 [R1+0xf4], R136 ;  /* 0x0000f4880100e387 */ /* 0x0007e20000100600 */
[----:B------:R-:W-:Y:S02]  /*1cee0*/  PRMT R150, R136, 0x7610, R150 ;  /* 0x0000761088967816 */ /* 0x000fe40000000096 */
[----:B------:R-:W-:Y:S01]  /*1cef0*/  @!P5 PRMT R194, R142, 0x5410, RZ ;  /* 0x000054108ec2d816 */ /* 0x000fe200000000ff */
[----:B------:R4:W4:Y:S01]  /*1cf00*/  LDL.S16 R147, [R1+0x108] ;  /* 0x0001080001937983 */ /* 0x0009220000100600 */
[----:B------:R-:W-:Y:S02]  /*1cf10*/  @!P6 PRMT R0, R150, 0x5410, RZ ;  /* 0x000054109600e816 */ /* 0x000fe400000000ff */
[C---:B------:R-:W-:Y:S01]  /*1cf20*/  LEA R190, P6, R140.reuse, R162, 0x1 ;  /* 0x000000a28cbe7211 */ /* 0x040fe200078c08ff */
[----:B------:R4:W4:Y:S01]  /*1cf30*/  LDL.S16 R142, [R1+0x104] ;  /* 0x00010400018e7983 */ /* 0x0009220000100600 */
[----:B------:R-:W-:Y:S02]  /*1cf40*/  MUFU.EX2 R150, R207 ;  /* 0x000000cf00967308 */ /* 0x000fe40000000800 */
[----:B------:R-:W-:Y:S01]  /*1cf50*/  LEA.HI.X.SX32 R191, R140, R163, 0x1, P6 ;  /* 0x000000a38cbf7211 */ /* 0x000fe200030f0eff */
[----:B------:R3:W-:Y:S04]  /*1cf60*/  STG.E.U16 desc[UR20][R112.64+0x2], R0 ;  /* 0x0000020070007986 */ /* 0x0007e8000c101514 */
[----:B------:R4:W4:Y:S01]  /*1cf70*/  LDL.S16 R140, [R1+0x10c] ;  /* 0x00010c00018c7983 */ /* 0x0009220000100600 */
[----:B-1----:R-:W-:Y:S02]  /*1cf80*/  IMAD.MOV.U32 R152, RZ, RZ, R169 ;  /* 0x000000ffff987224 */ /* 0x002fe400078e00a9 */
[----:B--2---:R-:W-:Y:S10]  /*1cf90*/  MUFU.EX2 R151, R243 ;  /* 0x000000f300977308 */ /* 0x004ff40000000800 */
[----:B---3--:R-:W1:Y:S01]  /*1cfa0*/  MUFU.EX2 R136, R222 ;  /* 0x000000de00887308 */ /* 0x008e620000000800 */
[----:B------:R-:W-:Y:S01]  /*1cfb0*/  FADD.FTZ R0, R132, R118 ;  /* 0x0000007684007221 */ /* 0x000fe20000010000 */
[C---:B------:R-:W-:Y:S01]  /*1cfc0*/  F2FP.F16.F32.PACK_AB R132, R111.reuse, R132 ;  /* 0x000000846f84723e */ /* 0x040fe200000000ff */
[----:B------:R3:W2:Y:S07]  /*1cfd0*/  LDL.S16 R118, [R1+0x114] ;  /* 0x0001140001767983 */ /* 0x0006ae0000100600 */
[----:B------:R-:W3:Y:S01]  /*1cfe0*/  MUFU.EX2 R112, R219 ;  /* 0x000000db00707308 */ /* 0x000ee20000000800 */
[----:B------:R-:W-:Y:S01]  /*1cff0*/  FADD.FTZ R3, R111, R0 ;  /* 0x000000006f037221 */ /* 0x000fe20000010000 */
[----:B-1----:R-:W-:Y:S01]  /*1d000*/  FADD.FTZ R0, R136, R119 ;  /* 0x0000007788007221 */ /* 0x002fe20000010000 */
[----:B------:R-:W-:Y:S01]  /*1d010*/  LOP3.LUT R111, R192, 0xff, RZ, 0xc0, !PT ;  /* 0x000000ffc06f7812 */ /* 0x000fe200078ec0ff */
[----:B------:R1:W2:Y:S01]  /*1d020*/  LDL.S16 R119, [R1+0x100] ;  /* 0x0001000001777983 */ /* 0x0002a20000100600 */
[C---:B------:R-:W-:Y:S01]  /*1d030*/  F2FP.F16.F32.PACK_AB R136, R104.reuse, R136 ;  /* 0x000000886888723e */ /* 0x040fe200000000ff */
[--C-:B------:R-:W-:Y:S01]  /*1d040*/  FADD.FTZ R113, R104, R0.reuse ;  /* 0x0000000068717221 */ /* 0x100fe20000010000 */
[----:B------:R-:W-:Y:S02]  /*1d050*/  ISETP.LE.U32.AND P6, PT, R111, UR11, PT ;  /* 0x0000000b6f007c0c */ /* 0x000fe4000bfc3070 */
[----:B------:R-:W-:Y:S02]  /*1d060*/  PRMT R0, R192, 0x7632, R0 ;  /* 0x00007632c0007816 */ /* 0x000fe40000000000 */
[----:B------:R-:W-:Y:S02]  /*1d070*/  SHF.R.U32.HI R104, RZ, 0x18, R192 ;  /* 0x00000018ff687819 */ /* 0x000fe400000116c0 */
[----:B------:R-:W-:Y:S01]  /*1d080*/  LOP3.LUT R122, R0, 0xff, RZ, 0xc0, !PT ;  /* 0x000000ff007a7812 */ /* 0x000fe200078ec0ff */
[----:B------:R-:W-:Y:S01]  /*1d090*/  FADD.FTZ R0, R137, R120 ;  /* 0x0000007889007221 */ /* 0x000fe20000010000 */
[----:B------:R-:W-:Y:S02]  /*1d0a0*/  ISETP.LE.U32.AND P4, PT, R104, UR11, PT ;  /* 0x0000000b68007c0c */ /* 0x000fe4000bf83070 */
[----:B------:R-:W-:Y:S02]  /*1d0b0*/  ISETP.LE.U32.AND P5, PT, R122, UR11, PT ;  /* 0x0000000b7a007c0c */ /* 0x000fe4000bfa3070 */
[C---:B---3--:R-:W-:Y:S01]  /*1d0c0*/  F2FP.F16.F32.PACK_AB R137, R112.reuse, R137 ;  /* 0x000000897089723e */ /* 0x048fe200000000ff */
[----:B------:R-:W-:Y:S01]  /*1d0d0*/  FADD.FTZ R112, R112, R0 ;  /* 0x0000000070707221 */ /* 0x000fe20000010000 */
[----:B------:R-:W-:Y:S02]  /*1d0e0*/  LOP3.LUT R0, R206, 0xffff, RZ, 0xc0, !PT ;  /* 0x0000ffffce007812 */ /* 0x000fe400078ec0ff */
[----:B------:R-:W-:Y:S01]  /*1d0f0*/  PRMT R192, R155, 0x7632, R192 ;  /* 0x000076329bc07816 */ /* 0x000fe200000000c0 */
[----:B----4-:R-:W-:Y:S06]  /*1d100*/  @!P3 HADD2 R147, -R124.H0_H0, -RZ.H0_H0 ;  /* 0xa00000ff7c93b230 */ /* 0x010fec0000000900 */
[----:B------:R-:W-:Y:S01]  /*1d110*/  @!P5 HADD2 R142, -R2.H0_H0, -RZ.H0_H0 ;  /* 0xa00000ff028ed230 */ /* 0x000fe20000000900 */
[----:B------:R-:W-:Y:S04]  /*1d120*/  PRMT R120, R147, 0x7610, R120 ;  /* 0x0000761093787816 */ /* 0x000fe80000000078 */
[----:B------:R-:W-:Y:S01]  /*1d130*/  PRMT R128, R142, 0x7610, R128 ;  /* 0x000076108e807816 */ /* 0x000fe20000000080 */
[----:B------:R-:W-:Y:S05]  /*1d140*/  @!P6 HADD2 R140, -R125.H0_H0, -RZ.H0_H0 ;  /* 0xa00000ff7d8ce230 */ /* 0x000fea0000000900 */
[----:B------:R3:W-:Y:S01]  /*1d150*/  @!P6 STL.S16 [R1+0x10c], R140 ;  /* 0x00010c8c0100e387 */ /* 0x0007e20000100600 */
[----:B------:R-:W-:Y:S03]  /*1d160*/  PRMT R130, R140, 0x7610, R130 ;  /* 0x000076108c827816 */ /* 0x000fe60000000082 */
[----:B------:R4:W-:Y:S04]  /*1d170*/  @!P3 STL.S16 [R1+0x108], R147 ;  /* 0x000108930100b387 */ /* 0x0009e80000100600 */
[----:B------:R1:W-:Y:S01]  /*1d180*/  @!P5 STL.S16 [R1+0x104], R142 ;  /* 0x0001048e0100d387 */ /* 0x0003e20000100600 */
[----:B--2---:R-:W-:Y:S02]  /*1d190*/  @!P1 HADD2 R118, -R155.H1_H1, -RZ.H0_H0 ;  /* 0xa00000ff9b769230 */ /* 0x004fe40000000d00 */
[----:B------:R-:W-:Y:S01]  /*1d1a0*/  @!P4 HADD2 R119, -R126.H0_H0, -RZ.H0_H0 ;  /* 0xa00000ff7e77c230 */ /* 0x000fe20000000900 */
[--C-:B---3--:R-:W-:Y:S02]  /*1d1b0*/  SHF.R.U32.HI R140, RZ, 0x8, R0.reuse ;  /* 0x00000008ff8c7819 */ /* 0x108fe40000011600 */
[----:B------:R-:W-:Y:S01]  /*1d1c0*/  PRMT R0, R118, 0x7610, R0 ;  /* 0x0000761076007816 */ /* 0x000fe20000000000 */
[----:B----4-:R-:W2:Y:S01]  /*1d1d0*/  MUFU.EX2 R147, R233 ;  /* 0x000000e900937308 */ /* 0x010ea20000000800 */
[----:B------:R3:W-:Y:S01]  /*1d1e0*/  @!P4 STL.S16 [R1+0x100], R119 ;  /* 0x000100770100c387 */ /* 0x0007e20000100600 */
[----:B------:R-:W-:Y:S02]  /*1d1f0*/  PRMT R121, R119, 0x7610, R121 ;  /* 0x0000761077797816 */ /* 0x000fe40000000079 */
[----:B------:R-:W-:Y:S01]  /*1d200*/  @!P1 PRMT R192, R0, 0x5410, RZ ;  /* 0x0000541000c09816 */ /* 0x000fe200000000ff */
[----:B------:R4:W-:Y:S01]  /*1d210*/  @!P1 STL.S16 [R1+0x114], R118 ;  /* 0x0001147601009387 */ /* 0x0009e20000100600 */
[----:B------:R-:W-:Y:S01]  /*1d220*/  FADD.FTZ R0, R150, R3 ;  /* 0x0000000396007221 */ /* 0x000fe20000010000 */
[----:B------:R-:W-:Y:S02]  /*1d230*/  F2FP.F16.F32.PACK_AB R150, R106, R150 ;  /* 0x000000966a96723e */ /* 0x000fe400000000ff */
[----:B-1----:R1:W4:Y:S01]  /*1d240*/  LDL.S16 R142, [R1+0x110] ;  /* 0x00011000018e7983 */ /* 0x0023220000100600 */
[----:B------:R-:W-:Y:S01]  /*1d250*/  LOP3.LUT R199, R140, 0xffff, RZ, 0xc0, !PT ;  /* 0x0000ffff8cc77812 */ /* 0x000fe200078ec0ff */
[----:B--2---:R-:W-:Y:S01]  /*1d260*/  FADD.FTZ R3, R147, R113 ;  /* 0x0000007193037221 */ /* 0x004fe20000010000 */
[----:B------:R-:W-:Y:S01]  /*1d270*/  FADD.FTZ R113, R106, R0 ;  /* 0x000000006a717221 */ /* 0x000fe20000010000 */
[----:B------:R-:W-:Y:S01]  /*1d280*/  LOP3.LUT R0, R198, 0xffff, RZ, 0xc0, !PT ;  /* 0x0000ffffc6007812 */ /* 0x000fe200078ec0ff */
[----:B------:R-:W-:Y:S02]  /*1d290*/  FADD.FTZ R106, R149, R112 ;  /* 0x00000070956a7221 */ /* 0x000fe40000010000 */
[----:B------:R-:W-:Y:S01]  /*1d2a0*/  FADD.FTZ R109, R109, R113 ;  /* 0x000000716d6d7221 */ /* 0x000fe20000010000 */
[----:B------:R-:W-:Y:S01]  /*1d2b0*/  SHF.R.U32.HI R166, RZ, 0x8, R0 ;  /* 0x00000008ffa67819 */ /* 0x000fe20000011600 */
[----:B------:R-:W2:Y:S03]  /*1d2c0*/  MUFU.EX2 R113, R173 ;  /* 0x000000ad00717308 */ /* 0x000ea60000000800 */
[----:B------:R-:W-:Y:S07]  /*1d2d0*/  LOP3.LUT R0, R166, 0xffff, RZ, 0xc0, !PT ;  /* 0x0000ffffa6007812 */ /* 0x000fee00078ec0ff */
[----:B---3--:R-:W3:Y:S01]  /*1d2e0*/  MUFU.EX2 R119, R226 ;  /* 0x000000e200777308 */ /* 0x008ee20000000800 */
[----:B------:R-:W-:Y:S09]  /*1d2f0*/  ISETP.LE.U32.AND P1, PT, R0, UR11, PT ;  /* 0x0000000b00007c0c */ /* 0x000ff2000bf23070 */
[----:B----4-:R-:W4:Y:S01]  /*1d300*/  MUFU.EX2 R118, R232 ;  /* 0x000000e800767308 */ /* 0x010f220000000800 */
[----:B------:R-:W-:Y:S01]  /*1d310*/  LOP3.LUT R0, R152, 0xff, RZ, 0xc0, !PT ;  /* 0x000000ff98007812 */ /* 0x000fe200078ec0ff */
[----:B------:R-:W-:Y:S02]  /*1d320*/  IMAD.MOV.U32 R152, RZ, RZ, R156 ;  /* 0x000000ffff987224 */ /* 0x000fe400078e009c */
[----:B------:R-:W-:Y:S01]  /*1d330*/  IMAD.MOV.U32 R156, RZ, RZ, R161 ;  /* 0x000000ffff9c7224 */ /* 0x000fe200078e00a1 */
[----:B------:R-:W-:Y:S01]  /*1d340*/  PRMT R112, R0, 0x5410, R220 ;  /* 0x0000541000707816 */ /* 0x000fe200000000dc */
[----:B------:R-:W-:Y:S01]  /*1d350*/  IMAD.MOV.U32 R167, RZ, RZ, R152 ;  /* 0x000000ffffa77224 */ /* 0x000fe200078e0098 */
[----:B--2---:R-:W-:Y:S01]  /*1d360*/  F2FP.F16.F32.PACK_AB R157, R113, R115 ;  /* 0x00000073719d723e */ /* 0x004fe200000000ff */
[----:B------:R-:W-:Y:S02]  /*1d370*/  IMAD.MOV.U32 R152, RZ, RZ, R131 ;  /* 0x000000ffff987224 */ /* 0x000fe400078e0083 */
[----:B------:R-:W-:Y:S02]  /*1d380*/  IMAD.MOV.U32 R161, RZ, RZ, R165 ;  /* 0x000000ffffa17224 */ /* 0x000fe400078e00a5 */
[C---:B---3--:R-:W-:Y:S01]  /*1d390*/  FADD.FTZ R106, R119.reuse, R106 ;  /* 0x0000006a776a7221 */ /* 0x048fe20000010000 */
[----:B------:R-:W-:Y:S01]  /*1d3a0*/  IMAD.MOV.U32 R165, RZ, RZ, R123 ;  /* 0x000000ffffa57224 */ /* 0x000fe200078e007b */
[----:B------:R-:W-:Y:S01]  /*1d3b0*/  F2FP.F16.F32.PACK_AB R149, R119, R149 ;  /* 0x000000957795723e */ /* 0x000fe200000000ff */
[----:B------:R-:W-:Y:S01]  /*1d3c0*/  MUFU.EX2 R123, R235 ;  /* 0x000000eb007b7308 */ /* 0x000fe20000000800 */
[C---:B----4-:R-:W-:Y:S01]  /*1d3d0*/  F2FP.F16.F32.PACK_AB R147, R118.reuse, R147 ;  /* 0x000000937693723e */ /* 0x050fe200000000ff */
[----:B------:R-:W-:Y:S01]  /*1d3e0*/  FADD.FTZ R118, R118, R3 ;  /* 0x0000000376767221 */ /* 0x000fe20000010000 */
[----:B------:R-:W-:Y:S01]  /*1d3f0*/  LOP3.LUT R3, R197, 0xffff, RZ, 0xc0, !PT ;  /* 0x0000ffffc5037812 */ /* 0x000fe200078ec0ff */
[----:B------:R-:W-:Y:S01]  /*1d400*/  IMAD.MOV.U32 R223, RZ, RZ, R156 ;  /* 0x000000ffffdf7224 */ /* 0x000fe200078e009c */
[----:B------:R-:W-:Y:S01]  /*1d410*/  PRMT R119, R111, 0x5410, R195 ;  /* 0x000054106f777816 */ /* 0x000fe200000000c3 */
[----:B------:R-:W-:Y:S01]  /*1d420*/  IMAD.MOV.U32 R228, RZ, RZ, R152 ;  /* 0x000000ffffe47224 */ /* 0x000fe200078e0098 */
[----:B------:R-:W-:Y:S01]  /*1d430*/  SHF.R.U32.HI R169, RZ, 0x8, R3 ;  /* 0x00000008ffa97819 */ /* 0x000fe20000011603 */
[----:B------:R-:W-:Y:S01]  /*1d440*/  IMAD.MOV.U32 R229, RZ, RZ, R223 ;  /* 0x000000ffffe57224 */ /* 0x000fe200078e00df */
[----:B------:R-:W-:Y:S01]  /*1d450*/  PRMT R3, R125, 0x5410, R124 ;  /* 0x000054107d037816 */ /* 0x000fe2000000007c */
[----:B------:R-:W-:Y:S01]  /*1d460*/  IMAD.MOV.U32 R204, RZ, RZ, R228 ;  /* 0x000000ffffcc7224 */ /* 0x000fe200078e00e4 */
[----:B------:R-:W-:Y:S01]  /*1d470*/  @!P3 PRMT R124, R120, 0x5410, RZ ;  /* 0x00005410787cb816 */ /* 0x000fe200000000ff */
[----:B------:R-:W-:Y:S01]  /*1d480*/  FADD.FTZ R120, R108, R114 ;  /* 0x000000726c787221 */ /* 0x000fe20000010000 */
[----:B------:R-:W-:Y:S01]  /*1d490*/  PRMT R114, R2, 0x5410, R126 ;  /* 0x0000541002727816 */ /* 0x000fe2000000007e */
[----:B------:R-:W-:Y:S01]  /*1d4a0*/  MUFU.EX2 R108, R240 ;  /* 0x000000f0006c7308 */ /* 0x000fe20000000800 */
[----:B------:R-:W-:Y:S01]  /*1d4b0*/  @!P4 PRMT R126, R121, 0x5410, RZ ;  /* 0x00005410797ec816 */ /* 0x000fe200000000ff */
[----:B------:R2:W-:Y:S01]  /*1d4c0*/  STG.E.U16 desc[UR20][R162.64+0x2], R124 ;  /* 0x0000027ca2007986 */ /* 0x0005e2000c101514 */
[----:B------:R-:W-:Y:S01]  /*1d4d0*/  ISETP.LE.U32.AND P4, PT, R0, UR11, PT ;  /* 0x0000000b00007c0c */ /* 0x000fe2000bf83070 */
[----:B------:R-:W-:Y:S01]  /*1d4e0*/  IMAD.MOV.U32 R228, RZ, RZ, R158 ;  /* 0x000000ffffe47224 */ /* 0x000fe200078e009e */
[----:B------:R-:W-:Y:S01]  /*1d4f0*/  PRMT R121, R122, 0x5410, R104 ;  /* 0x000054107a797816 */ /* 0x000fe20000000068 */
[----:B------:R-:W-:Y:S01]  /*1d500*/  FADD.FTZ R122, R110, R109 ;  /* 0x0000006d6e7a7221 */ /* 0x000fe20000010000 */
[--C-:B------:R-:W-:Y:S03]  /*1d510*/  HSET2.LE.AND R104, R117, R216.reuse, PT ;  /* 0x000000d875687233 */ /* 0x100fe60003803000 */
[----:B------:R-:W-:Y:S01]  /*1d520*/  MUFU.EX2 R158, R252 ;  /* 0x000000fc009e7308 */ /* 0x000fe20000000800 */
[----:B------:R-:W-:Y:S01]  /*1d530*/  @!P6 PRMT R125, R130, 0x5410, RZ ;  /* 0x00005410827de816 */ /* 0x000fe200000000ff */
[----:B------:R-:W-:Y:S01]  /*1d540*/  IMAD.MOV.U32 R223, RZ, RZ, R167 ;  /* 0x000000ffffdf7224 */ /* 0x000fe200078e00a7 */
[----:B------:R-:W-:Y:S07]  /*1d550*/  @!P5 PRMT R2, R128, 0x5410, RZ ;  /* 0x000054108002d816 */ /* 0x000fee00000000ff */
[----:B------:R-:W3:Y:S01]  /*1d560*/  MUFU.EX2 R130, R239 ;  /* 0x000000ef00827308 */ /* 0x000ee20000000800 */
[----:B------:R-:W-:Y:S01]  /*1d570*/  LOP3.LUT R104, R105, R104, RZ, 0xc0, !PT ;  /* 0x0000006869687212 */ /* 0x000fe200078ec0ff */
[----:B------:R4:W-:Y:S01]  /*1d580*/  STG.E.U16 desc[UR20][R162.64], R125 ;  /* 0x0000007da2007986 */ /* 0x0009e2000c101514 */
[--C-:B------:R-:W-:Y:S07]  /*1d590*/  HSET2.LE.AND R105, R116, R216.reuse, PT ;  /* 0x000000d874697233 */ /* 0x100fee0003803000 */
[----:B------:R-:W1:Y:S01]  /*1d5a0*/  MUFU.EX2 R128, R234 ;  /* 0x000000ea00807308 */ /* 0x000e620000000800 */
[----:B------:R-:W-:Y:S01]  /*1d5b0*/  ISETP.GT.U32.AND P3, PT, R220, UR11, PT ;  /* 0x0000000bdc007c0c */ /* 0x000fe2000bf64070 */
[----:B------:R4:W-:Y:S01]  /*1d5c0*/  STG.E.U16 desc[UR20][R190.64], R2 ;  /* 0x00000002be007986 */ /* 0x0009e2000c101514 */
[----:B------:R-:W-:Y:S01]  /*1d5d0*/  IMAD.MOV.U32 R167, RZ, RZ, R164 ;  /* 0x000000ffffa77224 */ /* 0x000fe200078e00a4 */
[----:B------:R-:W-:Y:S06]  /*1d5e0*/  LOP3.LUT R105, R107, R105, RZ, 0xc0, !PT ;  /* 0x000000696b697212 */ /* 0x000fec00078ec0ff */
[----:B------:R-:W-:Y:S01]  /*1d5f0*/  MUFU.EX2 R164, R247 ;  /* 0x000000f700a47308 */ /* 0x000fe20000000800 */
[----:B------:R4:W-:Y:S01]  /*1d600*/  STG.E.U16 desc[UR20][R190.64+0x2], R126 ;  /* 0x0000027ebe007986 */ /* 0x0009e2000c101514 */
[----:B------:R-:W-:Y:S08]  /*1d610*/  ISETP.LE.U32.AND P6, PT, R199, UR11, PT ;  /* 0x0000000bc7007c0c */ /* 0x000ff0000bfc3070 */
[----:B------:R-:W-:Y:S01]  /*1d620*/  MUFU.EX2 R167, R167 ;  /* 0x000000a700a77308 */ /* 0x000fe20000000800 */
[----:B---3--:R-:W-:Y:S01]  /*1d630*/  FADD.FTZ R0, R130, R118 ;  /* 0x0000007682007221 */ /* 0x008fe20000010000 */
[C---:B------:R-:W-:Y:S01]  /*1d640*/  F2FP.F16.F32.PACK_AB R130, R108.reuse, R130 ;  /* 0x000000826c82723e */ /* 0x040fe200000000ff */
[----:B--2---:R-:W-:Y:S02]  /*1d650*/  IMAD.MOV.U32 R124, RZ, RZ, R153 ;  /* 0x000000ffff7c7224 */ /* 0x004fe400078e0099 */
[----:B------:R-:W-:Y:S01]  /*1d660*/  FADD.FTZ R118, R108, R0 ;  /* 0x000000006c767221 */ /* 0x000fe20000010000 */
[----:B------:R-:W-:Y:S01]  /*1d670*/  PRMT R108, R237, 0x5410, R225 ;  /* 0x00005410ed6c7816 */ /* 0x000fe200000000e1 */
[----:B-1----:R-:W-:Y:S01]  /*1d680*/  FADD.FTZ R0, R128, R106 ;  /* 0x0000006a80007221 */ /* 0x002fe20000010000 */
[C---:B------:R-:W-:Y:S02]  /*1d690*/  F2FP.F16.F32.PACK_AB R128, R123.reuse, R128 ;  /* 0x000000807b80723e */ /* 0x040fe400000000ff */
[----:B------:R-:W-:Y:S01]  /*1d6a0*/  LOP3.LUT R107, R108, 0xff00ff, RZ, 0xc0, !PT ;  /* 0x00ff00ff6c6b7812 */ /* 0x000fe200078ec0ff */
[----:B------:R-:W-:Y:S01]  /*1d6b0*/  FADD.FTZ R123, R123, R0 ;  /* 0x000000007b7b7221 */ /* 0x000fe20000010000 */
[----:B------:R-:W1:Y:S01]  /*1d6c0*/  LDSM.16.MT88.4 R108, [R208+0x9000] ;  /* 0x00900000d06c783b */ /* 0x000e620000004200 */
[----:B------:R-:W-:Y:S02]  /*1d6d0*/  PRMT R0, R127, 0x5410, R129 ;  /* 0x000054107f007816 */ /* 0x000fe40000000081 */
[--C-:B------:R-:W-:Y:S01]  /*1d6e0*/  HSET2.LE.AND R107, R107, R216.reuse, PT ;  /* 0x000000d86b6b7233 */ /* 0x100fe20003803000 */
[----:B----4-:R-:W-:Y:S01]  /*1d6f0*/  MUFU.EX2 R125, R184 ;  /* 0x000000b8007d7308 */ /* 0x010fe20000000800 */
[----:B------:R-:W-:Y:S01]  /*1d700*/  IMAD.WIDE R162, R203, -0x70, R162 ;  /* 0xffffff90cba27825 */ /* 0x000fe200078e02a2 */
[----:B------:R-:W-:Y:S02]  /*1d710*/  LOP3.LUT R200, R169, 0xffff, RZ, 0xc0, !PT ;  /* 0x0000ffffa9c87812 */ /* 0x000fe400078ec0ff */
[----:B------:R-:W-:Y:S06]  /*1d720*/  PRMT R2, R206, 0x7632, R2 ;  /* 0x00007632ce027816 */ /* 0x000fec0000000002 */
[----:B------:R-:W2:Y:S02]  /*1d730*/  MUFU.EX2 R126, R183 ;  /* 0x000000b7007e7308 */ /* 0x000ea40000000800 */
[----:B--2---:R-:W-:Y:S01]  /*1d740*/  F2FP.F16.F32.PACK_AB R186, R125, R126 ;  /* 0x0000007e7dba723e */ /* 0x004fe200000000ff */
[----:B------:R-:W-:Y:S05]  /*1d750*/  @!P4 HADD2 R142, -R127.H0_H0, -RZ.H0_H0 ;  /* 0xa00000ff7f8ec230 */ /* 0x000fea0000000900 */
[----:B------:R2:W-:Y:S01]  /*1d760*/  @!P4 STL.S16 [R1+0x110], R142 ;  /* 0x0001108e0100c387 */ /* 0x0005e20000100600 */
[----:B------:R-:W-:Y:S03]  /*1d770*/  PRMT R106, R142, 0x7610, R106 ;  /* 0x000076108e6a7816 */ /* 0x000fe6000000006a */
[----:B------:R-:W3:Y:S01]  /*1d780*/  LDL R116, [R1+0x15c] ;  /* 0x00015c0001747983 */ /* 0x000ee20000100800 */
[----:B------:R-:W-:Y:S02]  /*1d790*/  @!P4 PRMT R127, R106, 0x5410, RZ ;  /* 0x000054106a7fc816 */ /* 0x000fe400000000ff */
[----:B------:R-:W-:Y:S01]  /*1d7a0*/  ISETP.GT.U32.AND P4, PT, R225, UR11, PT ;  /* 0x0000000be1007c0c */ /* 0x000fe2000bf84070 */
[----:B------:R4:W3:Y:S01]  /*1d7b0*/  LDL R131, [R1+0x158] ;  /* 0x0001580001837983 */ /* 0x0008e20000100800 */
[--C-:B------:R-:W-:Y:S02]  /*1d7c0*/  HSET2.LE.AND R106, R112, R216.reuse, PT ;  /* 0x000000d8706a7233 */ /* 0x100fe40003803000 */
[--C-:B------:R-:W-:Y:S01]  /*1d7d0*/  HSET2.LE.AND R112, R119, R216.reuse, PT ;  /* 0x000000d877707233 */ /* 0x100fe20003803000 */
[----:B------:R4:W4:Y:S02]  /*1d7e0*/  LDL.S16 R202, [R1+0x124] ;  /* 0x0001240001ca7983 */ /* 0x0009240000100600 */
[----:B------:R-:W-:Y:S01]  /*1d7f0*/  LOP3.LUT R106, R0, R106, RZ, 0xc0, !PT ;  /* 0x0000006a006a7212 */ /* 0x000fe200078ec0ff */
[----:B------:R-:W-:Y:S01]  /*1d800*/  FADD.FTZ R0, R115, R120 ;  /* 0x0000007873007221 */ /* 0x000fe20000010000 */
[----:B------:R1:W4:Y:S01]  /*1d810*/  LDL.S16 R201, [R1+0x120] ;  /* 0x0001200001c97983 */ /* 0x0003220000100600 */
[----:B------:R-:W-:Y:S01]  /*1d820*/  LOP3.LUT R112, R3, R112, RZ, 0xc0, !PT ;  /* 0x0000007003707212 */ /* 0x000fe200078ec0ff */
[----:B------:R-:W1:Y:S02]  /*1d830*/  MUFU.EX2 R120, R175 ;  /* 0x000000af00787308 */ /* 0x000e640000000800 */
[----:B------:R3:W4:Y:S08]  /*1d840*/  LDL.S16 R172, [R1+0x118] ;  /* 0x0001180001ac7983 */ /* 0x0007300000100600 */
[----:B------:R-:W1:Y:S01]  /*1d850*/  MUFU.EX2 R3, R176 ;  /* 0x000000b000037308 */ /* 0x000e620000000800 */
[----:B------:R3:W4:Y:S01]  /*1d860*/  LDL.S16 R156, [R1+0x11c] ;  /* 0x00011c00019c7983 */ /* 0x0007220000100600 */
[----:B--2---:R-:W-:Y:S01]  /*1d870*/  FADD.FTZ R142, R113, R0 ;  /* 0x00000000718e7221 */ /* 0x004fe20000010000 */
[----:B------:R-:W-:Y:S02]  /*1d880*/  PRMT R0, R139, 0x5410, R138 ;  /* 0x000054108b007816 */ /* 0x000fe4000000008a */
[----:B------:R2:W-:Y:S01]  /*1d890*/  STG.E.U16 desc[UR20][R188.64+0x10], R127 ;  /* 0x0000107fbc007986 */ /* 0x0005e2000c101514 */
[--C-:B------:R-:W-:Y:S02]  /*1d8a0*/  HSET2.LE.AND R113, R121, R216.reuse, PT ;  /* 0x000000d879717233 */ /* 0x100fe40003803000 */
[----:B------:R-:W-:Y:S01]  /*1d8b0*/  LOP3.LUT R107, R0, R107, RZ, 0xc0, !PT ;  /* 0x0000006b006b7212 */ /* 0x000fe200078ec0ff */
[----:B------:R-:W-:Y:S01]  /*1d8c0*/  FADD.FTZ R0, R135, R118 ;  /* 0x0000007687007221 */ /* 0x000fe20000010000 */
[----:B------:R-:W-:Y:S01]  /*1d8d0*/  F2FP.F16.F32.PACK_AB R135, R148, R135 ;  /* 0x000000879487723e */ /* 0x000fe200000000ff */
[----:B-1----:R-:W-:Y:S01]  /*1d8e0*/  FADD.FTZ R121, R120, R122 ;  /* 0x0000007a78797221 */ /* 0x002fe20000010000 */
[----:B------:R-:W-:Y:S01]  /*1d8f0*/  LOP3.LUT R113, R114, R113, RZ, 0xc0, !PT ;  /* 0x0000007172717212 */ /* 0x000fe200078ec0ff */
[----:B------:R-:W-:Y:S01]  /*1d900*/  FADD.FTZ R148, R148, R0 ;  /* 0x0000000094947221 */ /* 0x000fe20000010000 */
[----:B------:R-:W-:Y:S01]  /*1d910*/  PRMT R0, R238, 0x5410, R241 ;  /* 0x00005410ee007816 */ /* 0x000fe200000000f1 */
[-C--:B------:R-:W-:Y:S05]  /*1d920*/  HMMA.16816.F32 R4, R104, R108.reuse, R4 ;  /* 0x0000006c6804723c */ /* 0x080fea0000001804 */
[----:B------:R-:W-:Y:S01]  /*1d930*/  LOP3.LUT R115, R0, 0xff00ff, RZ, 0xc0, !PT ;  /* 0x00ff00ff00737812 */ /* 0x000fe200078ec0ff */
[----:B------:R-:W-:Y:S01]  /*1d940*/  FADD.FTZ R0, R133, R123 ;  /* 0x0000007b85007221 */ /* 0x000fe20000010000 */
[----:B------:R-:W-:Y:S01]  /*1d950*/  PRMT R114, R134, 0x5410, R236 ;  /* 0x0000541086727816 */ /* 0x000fe200000000ec */
[----:B------:R-:W-:Y:S01]  /*1d960*/  FADD.FTZ R152, R3, R121 ;  /* 0x0000007903987221 */ /* 0x000fe20000010000 */
[C---:B------:R-:W-:Y:S01]  /*1d970*/  F2FP.F16.F32.PACK_AB R133, R151.reuse, R133 ;  /* 0x000000859785723e */ /* 0x040fe200000000ff */
[----:B------:R-:W-:Y:S01]  /*1d980*/  FADD.FTZ R151, R151, R0 ;  /* 0x0000000097977221 */ /* 0x000fe20000010000 */
[----:B------:R-:W-:Y:S02]  /*1d990*/  PRMT R0, R141, 0x5410, R145 ;  /* 0x000054108d007816 */ /* 0x000fe40000000091 */
[--C-:B------:R-:W-:Y:S02]  /*1d9a0*/  HSET2.LE.AND R114, R114, R216.reuse, PT ;  /* 0x000000d872727233 */ /* 0x100fe40003803000 */
[--C-:B------:R-:W-:Y:S02]  /*1d9b0*/  HSET2.LE.AND R115, R115, R216.reuse, PT ;  /* 0x000000d873737233 */ /* 0x100fe40003803000 */
[----:B------:R-:W-:Y:S02]  /*1d9c0*/  F2FP.F16.F32.PACK_AB R160, R3, R120 ;  /* 0x0000007803a0723e */ /* 0x000fe400000000ff */
[----:B------:R-:W-:Y:S01]  /*1d9d0*/  LDSM.16.MT88.4 R120, [R208+0xa000] ;  /* 0x00a00000d078783b */ /* 0x000fe20000004200 */
[----:B------:R-:W-:Y:S02]  /*1d9e0*/  LOP3.LUT R114, R0, R114, RZ, 0xc0, !PT ;  /* 0x0000007200727212 */ /* 0x000fe400078ec0ff */
[----:B------:R-:W-:Y:S02]  /*1d9f0*/  PRMT R0, R143, 0x5410, R154 ;  /* 0x000054108f007816 */ /* 0x000fe4000000009a */
[----:B--2---:R-:W-:Y:S02]  /*1da00*/  LOP3.LUT R127, R198, 0xff, RZ, 0xc0, !PT ;  /* 0x000000ffc67f7812 */ /* 0x004fe400078ec0ff */
[----:B------:R-:W-:Y:S02]  /*1da10*/  LOP3.LUT R115, R0, R115, RZ, 0xc0, !PT ;  /* 0x0000007300737212 */ /* 0x000fe400078ec0ff */
[----:B------:R-:W-:Y:S05]  /*1da20*/  ISETP.LE.U32.AND P5, PT, R127, UR11, PT ;  /* 0x0000000b7f007c0c */ /* 0x000fea000bfa3070 */
[C---:B------:R-:W-:Y:S08]  /*1da30*/  HMMA.16816.F32 R8, R112.reuse, R108, R8 ;  /* 0x0000006c7008723c */ /* 0x040ff00000001808 */
[-C--:B------:R-:W-:Y:S08]  /*1da40*/  HMMA.16816.F32 R12, R112, R110.reuse, R12 ;  /* 0x0000006e700c723c */ /* 0x080ff0000000180c */
[C---:B------:R-:W-:Y:S04]  /*1da50*/  HMMA.16816.F32 R16, R104.reuse, R110, R16 ;  /* 0x0000006e6810723c */ /* 0x040fe80000001810 */
[----:B---3--:R-:W-:Y:S02]  /*1da60*/  @P0 VIADD R131, R116, 0xffffffe0 ;  /* 0xffffffe074830836 */ /* 0x008fe40000000000 */
[----:B----4-:R-:W-:Y:S03]  /*1da70*/  @P3 HADD2 R202, -R129.H0_H0, -RZ.H0_H0 ;  /* 0xa00000ff81ca3230 */ /* 0x010fe60000000900 */
[----:B------:R-:W1:Y:S01]  /*1da80*/  LDSM.16.MT88.4 R116, [R131] ;  /* 0x000000008374783b */ /* 0x000e620000004200 */
[----:B------:R-:W-:Y:S01]  /*1da90*/  @P4 HADD2 R201, -R138.H0_H0, -RZ.H0_H0 ;  /* 0xa00000ff8ac94230 */ /* 0x000fe20000000900 */
[----:B------:R-:W-:Y:S06]  /*1daa0*/  PRMT R146, R202, 0x7610, R146 ;  /* 0x00007610ca927816 */ /* 0x000fec0000000092 */
[----:B------:R-:W-:Y:S01]  /*1dab0*/  @P3 STL.S16 [R1+0x124], R202 ;  /* 0x000124ca01003387 */ /* 0x000fe20000100600 */
[----:B------:R-:W-:Y:S02]  /*1dac0*/  @P3 PRMT R129, R146, 0x5410, RZ ;  /* 0x0000541092813816 */ /* 0x000fe400000000ff */
[----:B------:R-:W-:Y:S01]  /*1dad0*/  ISETP.GT.U32.AND P3, PT, R237, UR11, PT ;  /* 0x0000000bed007c0c */ /* 0x000fe2000bf64070 */
[----:B------:R3:W2:Y:S01]  /*1dae0*/  LDL.S16 R146, [R1+0xfc] ;  /* 0x0000fc0001927983 */ /* 0x0006a20000100600 */
[----:B------:R-:W-:Y:S03]  /*1daf0*/  PRMT R108, R201, 0x7610, R108 ;  /* 0x00007610c96c7816 */ /* 0x000fe6000000006c */
[----:B------:R4:W-:Y:S01]  /*1db00*/  @P4 STL.S16 [R1+0x120], R201 ;  /* 0x000120c901004387 */ /* 0x0009e20000100600 */
[----:B------:R-:W-:Y:S02]  /*1db10*/  @P4 PRMT R138, R108, 0x5410, RZ ;  /* 0x000054106c8a4816 */ /* 0x000fe400000000ff */
[----:B------:R-:W-:Y:S01]  /*1db20*/  ISETP.LE.U32.AND P4, PT, R134, UR11, PT ;  /* 0x0000000b86007c0c */ /* 0x000fe2000bf83070 */
[----:B------:R-:W3:Y:S01]  /*1db30*/  LDSM.16.MT88.4 R108, [R131+0x1000] ;  /* 0x00100000836c783b */ /* 0x000ee20000004200 */
[----:B------:R-:W-:Y:S03]  /*1db40*/  MUFU.EX2 R134, R251 ;  /* 0x000000fb00867308 */ /* 0x000fe60000000800 */
[----:B------:R-:W-:Y:S04]  /*1db50*/  @P3 HADD2 R172, -R139.H0_H0, -RZ.H0_H0 ;  /* 0xa00000ff8bac3230 */ /* 0x000fe80000000900 */
[----:B------:R3:W-:Y:S04]  /*1db60*/  STG.E.U16 desc[UR20][R188.64+0x12], R129 ;  /* 0x00001281bc007986 */ /* 0x0007e8000c101514 */
[----:B------:R-:W-:Y:S01]  /*1db70*/  STG.E.U16 desc[UR20][R162.64+0x12], R138 ;  /* 0x0000128aa2007986 */ /* 0x000fe2000c101514 */
[----:B------:R-:W-:Y:S05]  /*1db80*/  @!P4 HADD2 R156, -R141.H0_H0, -RZ.H0_H0 ;  /* 0xa00000ff8d9cc230 */ /* 0x000fea0000000900 */
[----:B------:R-:W-:Y:S01]  /*1db90*/  PRMT R0, R156, 0x7610, R0 ;  /* 0x000076109c007816 */ /* 0x000fe20000000000 */
[-C--:B-1----:R-:W-:Y:S03]  /*1dba0*/  HMMA.16816.F32 R20, R104, R116.reuse, R20 ;  /* 0x000000746814723c */ /* 0x082fe60000001814 */
[----:B------:R-:W-:Y:S01]  /*1dbb0*/  @!P4 PRMT R141, R0, 0x5410, RZ ;  /* 0x00005410008dc816 */ /* 0x000fe200000000ff */
[----:B----4-:R-:W-:Y:S01]  /*1dbc0*/  IMAD.MOV.U32 R201, RZ, RZ, R204 ;  /* 0x000000ffffc97224 */ /* 0x010fe200078e00cc */
[----:B------:R-:W-:Y:S01]  /*1dbd0*/  MUFU.EX2 R0, R177 ;  /* 0x000000b100007308 */ /* 0x000fe20000000800 */
[----:B------:R-:W-:Y:S02]  /*1dbe0*/  IMAD.MOV.U32 R204, RZ, RZ, R224 ;  /* 0x000000ffffcc7224 */ /* 0x000fe400078e00e0 */
[C---:B------:R-:W-:Y:S01]  /*1dbf0*/  HMMA.16816.F32 R24, R112.reuse, R116, R24 ;  /* 0x000000747018723c */ /* 0x040fe20000001818 */
[----:B------:R4:W4:Y:S03]  /*1dc00*/  LDL.S16 R116, [R1+0xf8] ;  /* 0x0000f80001747983 */ /* 0x0009260000100600 */
[----:B------:R-:W-:Y:S01]  /*1dc10*/  PRMT R117, R172, 0x7610, R117 ;  /* 0x00007610ac757816 */ /* 0x000fe20000000075 */
[----:B------:R-:W-:Y:S01]  /*1dc20*/  @P3 STL.S16 [R1+0x118], R172 ;  /* 0x000118ac01003387 */ /* 0x000fe20000100600 */
[----:B------:R-:W-:Y:S02]  /*1dc30*/  IMAD.MOV.U32 R224, RZ, RZ, R229 ;  /* 0x000000ffffe07224 */ /* 0x000fe400078e00e5 */
[----:B------:R-:W-:Y:S01]  /*1dc40*/  @P3 PRMT R139, R117, 0x5410, RZ ;  /* 0x00005410758b3816 */ /* 0x000fe200000000ff */
[----:B------:R1:W-:Y:S01]  /*1dc50*/  @!P4 STL.S16 [R1+0x11c], R156 ;  /* 0x00011c9c0100c387 */ /* 0x0003e20000100600 */
[----:B------:R-:W-:Y:S01]  /*1dc60*/  ISETP.GT.U32.AND P3, PT, R236, UR11, PT ;  /* 0x0000000bec007c0c */ /* 0x000fe2000bf64070 */
[-C--:B------:R-:W-:Y:S02]  /*1dc70*/  HMMA.16816.F32 R28, R112, R118.reuse, R28 ;  /* 0x00000076701c723c */ /* 0x080fe4000000181c */
[----:B------:R1:W-:Y:S01]  /*1dc80*/  STG.E.U16 desc[UR20][R162.64+0x10], R139 ;  /* 0x0000108ba2007986 */ /* 0x0003e2000c101514 */
[----:B------:R-:W-:Y:S01]  /*1dc90*/  ISETP.GT.U32.AND P4, PT, R238, UR11, PT ;  /* 0x0000000bee007c0c */ /* 0x000fe2000bf84070 */
[----:B------:R-:W-:Y:S01]  /*1dca0*/  IMAD.MOV.U32 R229, RZ, RZ, R161 ;  /* 0x000000ffffe57224 */ /* 0x000fe200078e00a1 */
[----:B---3--:R-:W-:Y:S03]  /*1dcb0*/  LOP3.LUT R129, R224, 0xff, RZ, 0xc0, !PT ;  /* 0x000000ffe0817812 */ /* 0x008fe600078ec0ff */
[C---:B------:R-:W-:Y:S08]  /*1dcc0*/  HMMA.16816.F32 R32, R104.reuse, R118, R32 ;  /* 0x000000766820723c */ /* 0x040ff00000001820 */
[-C--:B------:R-:W-:Y:S01]  /*1dcd0*/  HMMA.16816.F32 R36, R104, R120.reuse, R36 ;  /* 0x000000786824723c */ /* 0x080fe20000001824 */
[----:B-1----:R-:W-:Y:S07]  /*1dce0*/  MUFU.EX2 R156, R178 ;  /* 0x000000b2009c7308 */ /* 0x002fee0000000800 */
[C---:B------:R-:W-:Y:S03]  /*1dcf0*/  HMMA.16816.F32 R40, R112.reuse, R120, R40 ;  /* 0x000000787028723c */ /* 0x040fe60000001828 */
[----:B------:R-:W1:Y:S01]  /*1dd00*/  MUFU.EX2 R120, R182 ;  /* 0x000000b600787308 */ /* 0x000e620000000800 */
[----:B------:R-:W-:Y:S04]  /*1dd10*/  IMAD.WIDE R162, R203, 0x70, R162 ;  /* 0x00000070cba27825 */ /* 0x000fe800078e02a2 */
[-C--:B------:R-:W-:Y:S01]  /*1dd20*/  HMMA.16816.F32 R44, R112, R122.reuse, R44 ;  /* 0x0000007a702c723c */ /* 0x080fe2000000182c */
[----:B------:R-:W-:Y:S07]  /*1dd30*/  STG.E.U16 desc[UR20][R162.64+0x10], R141 ;  /* 0x0000108da2007986 */ /* 0x000fee000c101514 */
[C---:B------:R-:W-:Y:S01]  /*1dd40*/  HMMA.16816.F32 R48, R104.reuse, R122, R48 ;  /* 0x0000007a6830723c */ /* 0x040fe20000001830 */
[----:B------:R-:W-:Y:S03]  /*1dd50*/  MUFU.EX2 R122, R180 ;  /* 0x000000b4007a7308 */ /* 0x000fe60000000800 */
[--C-:B------:R-:W-:Y:S01]  /*1dd60*/  FADD.FTZ R123, R164, R151.reuse ;  /* 0x00000097a47b7221 */ /* 0x100fe20000010000 */
[----:B------:R-:W-:Y:S03]  /*1dd70*/  PRMT R151, R149, 0x7632, R151 ;  /* 0x0000763295977816 */ /* 0x000fe60000000097 */
[-C--:B------:R-:W-:Y:S03]  /*1dd80*/  HMMA.16816.F32 R52, R104, R108.reuse, R52 ;  /* 0x0000006c6834723c */ /* 0x080fe60000001834 */
[----:B------:R-:W-:Y:S05]  /*1dd90*/  FADD.FTZ R123, R159, R123 ;  /* 0x0000007b9f7b7221 */ /* 0x000fea0000010000 */
[C---:B------:R-:W-:Y:S04]  /*1dda0*/  HMMA.16816.F32 R56, R112.reuse, R108, R56 ;  /* 0x0000006c7038723c */ /* 0x040fe80000001838 */
[----:B-1----:R-:W-:Y:S02]  /*1ddb0*/  FADD.FTZ R108, R120, R152 ;  /* 0x00000098786c7221 */ /* 0x002fe40000010000 */
[----:B------:R-:W-:Y:S02]  /*1ddc0*/  MUFU.EX2 R152, R201 ;  /* 0x000000c900987308 */ /* 0x000fe40000000800 */
[-C--:B------:R-:W-:Y:S08]  /*1ddd0*/  HMMA.16816.F32 R60, R112, R110.reuse, R60 ;  /* 0x0000006e703c723c */ /* 0x080ff0000000183c */
[C---:B------:R-:W-:Y:S04]  /*1dde0*/  HMMA.16816.F32 R64, R104.reuse, R110, R64 ;  /* 0x0000006e6840723c */ /* 0x040fe80000001840 */
[----:B--2---:R-:W-:Y:S05]  /*1ddf0*/  @P3 HADD2 R146, -R145.H0_H0, -RZ.H0_H0 ;  /* 0xa00000ff91923230 */ /* 0x004fea0000000900 */
[----:B------:R1:W-:Y:S01]  /*1de00*/  @P3 STL.S16 [R1+0xfc], R146 ;  /* 0x0000fc9201003387 */ /* 0x0003e20000100600 */
[----:B------:R-:W-:Y:S04]  /*1de10*/  PRMT R3, R146, 0x7610, R3 ;  /* 0x0000761092037816 */ /* 0x000fe80000000003 */
[----:B------:R-:W-:Y:S01]  /*1de20*/  @P3 PRMT R145, R3, 0x5410, RZ ;  /* 0x0000541003913816 */ /* 0x000fe200000000ff */
[----:B------:R-:W-:Y:S01]  /*1de30*/  FADD.FTZ R3, R156, R142 ;  /* 0x0000008e9c037221 */ /* 0x000fe20000010000 */
[C---:B------:R-:W-:Y:S02]  /*1de40*/  F2FP.F16.F32.PACK_AB R156, R0.reuse, R156 ;  /* 0x0000009c009c723e */ /* 0x040fe400000000ff */
[----:B------:R-:W-:Y:S01]  /*1de50*/  ISETP.GT.U32.AND P3, PT, R241, UR11, PT ;  /* 0x0000000bf1007c0c */ /* 0x000fe2000bf64070 */
[----:B------:R2:W-:Y:S01]  /*1de60*/  STG.E.U16 desc[UR20][R162.64+0x12], R145 ;  /* 0x00001291a2007986 */ /* 0x0005e2000c101514 */
[----:B-1----:R-:W-:Y:S01]  /*1de70*/  FADD.FTZ R146, R0, R3 ;  /* 0x0000000300927221 */ /* 0x002fe20000010000 */
[----:B------:R-:W-:Y:S02]  /*1de80*/  LOP3.LUT R0, R206, 0xff, RZ, 0xc0, !PT ;  /* 0x000000ffce007812 */ /* 0x000fe400078ec0ff */
[----:B------:R-:W-:Y:S02]  /*1de90*/  F2FP.F16.F32.PACK_AB R3, R134, R158 ;  /* 0x0000009e8603723e */ /* 0x000fe400000000ff */
[--C-:B------:R-:W-:Y:S01]  /*1dea0*/  PRMT R161, R0, 0x5410, R140.reuse ;  /* 0x0000541000a17816 */ /* 0x100fe2000000008c */
[----:B----4-:R-:W-:Y:S01]  /*1deb0*/  @P4 HADD2 R116, -R143.H0_H0, -RZ.H0_H0 ;  /* 0xa00000ff8f744230 */ /* 0x010fe20000000900 */
[----:B------:R-:W-:Y:S04]  /*1dec0*/  PRMT R140, R137, 0x7632, R140 ;  /* 0x00007632898c7816 */ /* 0x000fe8000000008c */
[----:B------:R-:W-:Y:S01]  /*1ded0*/  @P4 STL.S16 [R1+0xf8], R116 ;  /* 0x0000f87401004387 */ /* 0x000fe20000100600 */
[----:B------:R-:W-:Y:S02]  /*1dee0*/  PRMT R121, R116, 0x7610, R121 ;  /* 0x0000761074797816 */ /* 0x000fe40000000079 */
[----:B--2---:R-:W-:Y:S01]  /*1def0*/  PRMT R145, R212, 0x7772, RZ ;  /* 0x00007772d4917816 */ /* 0x004fe200000000ff */
[----:B------:R-:W1:Y:S01]  /*1df00*/  LDSM.16.MT88.4 R116, [R208+0xb000] ;  /* 0x00b00000d074783b */ /* 0x000e620000004200 */
[----:B------:R-:W-:Y:S02]  /*1df10*/  @P4 PRMT R143, R121, 0x5410, RZ ;  /* 0x00005410798f4816 */ /* 0x000fe400000000ff */
[----:B------:R-:W-:Y:S01]  /*1df20*/  ISETP.LE.U32.AND P4, PT, R0, UR11, PT ;  /* 0x0000000b00007c0c */ /* 0x000fe2000bf83070 */
[--C-:B------:R-:W-:Y:S01]  /*1df30*/  FADD.FTZ R0, R158, R148.reuse ;  /* 0x000000949e007221 */ /* 0x100fe20000010000 */
[----:B------:R-:W2:Y:S01]  /*1df40*/  MUFU.EX2 R121, R181 ;  /* 0x000000b500797308 */ /* 0x000ea20000000800 */
[----:B------:R-:W-:Y:S02]  /*1df50*/  PRMT R148, R147, 0x7632, R148 ;  /* 0x0000763293947816 */ /* 0x000fe40000000094 */
[----:B------:R-:W-:Y:S01]  /*1df60*/  STG.E.U16 desc[UR20][R190.64+0x10], R143 ;  /* 0x0000108fbe007986 */ /* 0x000fe2000c101514 */
[----:B------:R-:W-:Y:S01]  /*1df70*/  FADD.FTZ R142, R134, R0 ;  /* 0x00000000868e7221 */ /* 0x000fe20000010000 */
[----:B------:R-:W-:Y:S05]  /*1df80*/  F2FP.F16.F32.PACK_AB R0, R159, R164 ;  /* 0x000000a49f00723e */ /* 0x000fea00000000ff */
[----:B------:R-:W3:Y:S01]  /*1df90*/  MUFU.EX2 R158, R179 ;  /* 0x000000b3009e7308 */ /* 0x000ee20000000800 */
[----:B------:R-:W-:Y:S09]  /*1dfa0*/  PRMT R134, R136, 0x7632, R134 ;  /* 0x0000763288867816 */ /* 0x000ff20000000086 */
[----:B------:R4:W1:Y:S01]  /*1dfb0*/  MUFU.EX2 R164, R165 ;  /* 0x000000a500a47308 */ /* 0x0008620000000800 */
[----:B--2---:R-:W-:Y:S01]  /*1dfc0*/  F2FP.F16.F32.PACK_AB R159, R121, R120 ;  /* 0x00000078799f723e */ /* 0x004fe200000000ff */
[--C-:B------:R-:W-:Y:S01]  /*1dfd0*/  FADD.FTZ R120, R167, R142.reuse ;  /* 0x0000008ea7787221 */ /* 0x100fe20000010000 */
[----:B------:R-:W-:Y:S01]  /*1dfe0*/  PRMT R142, R132, 0x7632, R142 ;  /* 0x00007632848e7816 */ /* 0x000fe2000000008e */
[----:B----4-:R-:W-:Y:S01]  /*1dff0*/  FADD.FTZ R165, R121, R108 ;  /* 0x0000006c79a57221 */ /* 0x010fe20000010000 */
[----:B---3--:R-:W-:Y:S05]  /*1e000*/  FADD.FTZ R108, R158, R146 ;  /* 0x000000929e6c7221 */ /* 0x008fea0000010000 */
[----:B------:R2:W3:Y:S01]  /*1e010*/  MUFU.EX2 R121, R168 ;  /* 0x000000a800797308 */ /* 0x0004e20000000800 */
[----:B-1----:R-:W-:Y:S01]  /*1e020*/  FADD.FTZ R120, R164, R120 ;  /* 0x00000078a4787221 */ /* 0x002fe20000010000 */
[----:B------:R-:W-:Y:S02]  /*1e030*/  F2FP.F16.F32.PACK_AB R158, R122, R158 ;  /* 0x0000009e7a9e723e */ /* 0x000fe400000000ff */
[----:B------:R-:W-:Y:S02]  /*1e040*/  F2FP.F16.F32.PACK_AB R173, R164, R167 ;  /* 0x000000a7a4ad723e */ /* 0x000fe400000000ff */
[----:B------:R1:W-:Y:S01]  /*1e050*/  STL [R1+0x148], R120 ;  /* 0x0001487801007387 */ /* 0x0003e20000100800 */
[----:B------:R-:W-:Y:S01]  /*1e060*/  SHF.R.U32.HI R164, RZ, 0x18, R206 ;  /* 0x00000018ffa47819 */ /* 0x000fe200000116ce */
[-C--:B------:R-:W-:Y:S03]  /*1e070*/  HMMA.16816.F32 R68, R104, R116.reuse, R68 ;  /* 0x000000746844723c */ /* 0x080fe60000001844 */
[----:B------:R-:W-:Y:S01]  /*1e080*/  LOP3.LUT R167, R2, 0xff, RZ, 0xc0, !PT ;  /* 0x000000ff02a77812 */ /* 0x000fe200078ec0ff */
[----:B--2---:R-:W-:Y:S01]  /*1e090*/  FADD.FTZ R168, R122, R108 ;  /* 0x0000006c7aa87221 */ /* 0x004fe20000010000 */
[----:B---3--:R-:W-:Y:S01]  /*1e0a0*/  F2FP.F16.F32.PACK_AB R175, R121, R152 ;  /* 0x0000009879af723e */ /* 0x008fe200000000ff */
[----:B------:R-:W2:Y:S02]  /*1e0b0*/  LDSM.16.MT88.4 R108, [R131+0x2000] ;  /* 0x00200000836c783b */ /* 0x000ea40000004200 */
[C---:B------:R-:W-:Y:S04]  /*1e0c0*/  HMMA.16816.F32 R72, R112.reuse, R116, R72 ;  /* 0x000000747048723c */ /* 0x040fe80000001848 */
[----:B------:R-:W-:Y:S02]  /*1e0d0*/  PRMT R117, R167, 0x5410, R164 ;  /* 0x00005410a7757816 */ /* 0x000fe400000000a4 */
[--C-:B------:R-:W-:Y:S02]  /*1e0e0*/  HSET2.LE.AND R116, R161, R216.reuse, PT ;  /* 0x000000d8a1747233 */ /* 0x100fe40003803000 */
[-C--:B------:R-:W-:Y:S03]  /*1e0f0*/  HMMA.16816.F32 R76, R112, R118.reuse, R76 ;  /* 0x00000076704c723c */ /* 0x080fe6000000184c */
[----:B------:R-:W-:Y:S02]  /*1e100*/  PRMT R2, R136, 0x5410, R134 ;  /* 0x0000541088027816 */ /* 0x000fe40000000086 */
[----:B------:R-:W-:Y:S01]  /*1e110*/  LOP3.LUT R161, R204, 0xff, RZ, 0xc0, !PT ;  /* 0x000000ffcca17812 */ /* 0x000fe200078ec0ff */
[----:B-1----:R-:W-:Y:S01]  /*1e120*/  FADD.FTZ R120, R152, R123 ;  /* 0x0000007b98787221 */ /* 0x002fe20000010000 */
[----:B------:R-:W-:Y:S01]  /*1e130*/  LOP3.LUT R116, R2, R116, RZ, 0xc0, !PT ;  /* 0x0000007402747212 */ /* 0x000fe200078ec0ff */
[C---:B------:R-:W-:Y:S04]  /*1e140*/  HMMA.16816.F32 R80, R104.reuse, R118, R80 ;  /* 0x000000766850723c */ /* 0x040fe80000001850 */
[----:B------:R-:W-:Y:S01]  /*1e150*/  FADD.FTZ R120, R121, R120 ;  /* 0x0000007879787221 */ /* 0x000fe20000010000 */
[----:B------:R-:W-:Y:S02]  /*1e160*/  PRMT R118, R161, 0x5410, R249 ;  /* 0x00005410a1767816 */ /* 0x000fe400000000f9 */
[--C-:B------:R-:W-:Y:S02]  /*1e170*/  HSET2.LE.AND R117, R117, R216.reuse, PT ;  /* 0x000000d875757233 */ /* 0x100fe40003803000 */
[----:B------:R-:W-:Y:S01]  /*1e180*/  STL [R1+0x14c], R120 ;  /* 0x00014c7801007387 */ /* 0x000fe20000100800 */
[----:B------:R-:W-:Y:S02]  /*1e190*/  PRMT R2, R137, 0x5410, R140 ;  /* 0x0000541089027816 */ /* 0x000fe4000000008c */
[----:B------:R-:W-:Y:S01]  /*1e1a0*/  PRMT R119, R250, 0x5410, R229 ;  /* 0x00005410fa777816 */ /* 0x000fe200000000e5 */
[----:B------:R3:W4:Y:S01]  /*1e1b0*/  LDL.S16 R180, [R1+0xd4] ;  /* 0x0000d40001b47983 */ /* 0x0007220000100600 */
[----:B------:R-:W-:Y:S02]  /*1e1c0*/  LOP3.LUT R117, R2, R117, RZ, 0xc0, !PT ;  /* 0x0000007502757212 */ /* 0x000fe400078ec0ff */
[--C-:B------:R-:W-:Y:S01]  /*1e1d0*/  HSET2.LE.AND R118, R118, R216.reuse, PT ;  /* 0x000000d876767233 */ /* 0x100fe20003803000 */
[----:B------:R3:W3:Y:S01]  /*1e1e0*/  LDL.S16 R179, [R1+0xdc] ;  /* 0x0000dc0001b37983 */ /* 0x0006e20000100600 */
[----:B------:R-:W-:Y:S02]  /*1e1f0*/  LOP3.LUT R119, R119, 0xff00ff, RZ, 0xc0, !PT ;  /* 0x00ff00ff77777812 */ /* 0x000fe400078ec0ff */
[----:B------:R-:W-:Y:S01]  /*1e200*/  PRMT R2, R147, 0x5410, R148 ;  /* 0x0000541093027816 */ /* 0x000fe20000000094 */
[----:B------:R-:W1:Y:S01]  /*1e210*/  LDSM.16.MT88.4 R120, [R208+0x9400] ;  /* 0x00940000d078783b */ /* 0x000e620000004200 */
[----:B------:R-:W-:Y:S01]  /*1e220*/  PRMT R146, R144, 0x7632, R146 ;  /* 0x0000763290927816 */ /* 0x000fe20000000092 */
[-C--:B--2---:R-:W-:Y:S03]  /*1e230*/  HMMA.16816.F32 R84, R104, R108.reuse, R84 ;  /* 0x0000006c6854723c */ /* 0x084fe60000001854 */
[----:B------:R-:W-:Y:S02]  /*1e240*/  LOP3.LUT R118, R2, R118, RZ, 0xc0, !PT ;  /* 0x0000007602767212 */ /* 0x000fe400078ec0ff */
[--C-:B------:R-:W-:Y:S02]  /*1e250*/  HSET2.LE.AND R119, R119, R216.reuse, PT ;  /* 0x000000d877777233 */ /* 0x100fe40003803000 */
[----:B------:R-:W-:Y:S01]  /*1e260*/  PRMT R2, R149, 0x5410, R151 ;  /* 0x0000541095027816 */ /* 0x000fe20000000097 */
[C---:B------:R-:W-:Y:S04]  /*1e270*/  HMMA.16816.F32 R88, R112.reuse, R108, R88 ;  /* 0x0000006c7058723c */ /* 0x040fe80000001858 */
[----:B------:R-:W-:Y:S01]  /*1e280*/  FADD.FTZ R108, R126, R165 ;  /* 0x000000a57e6c7221 */ /* 0x000fe20000010000 */
[----:B------:R-:W-:Y:S02]  /*1e290*/  LOP3.LUT R119, R2, R119, RZ, 0xc0, !PT ;  /* 0x0000007702777212 */ /* 0x000fe400078ec0ff */
[----:B------:R-:W-:Y:S01]  /*1e2a0*/  PRMT R109, R198, 0x7632, R109 ;  /* 0x00007632c66d7816 */ /* 0x000fe2000000006d */
[----:B------:R-:W-:Y:S01]  /*1e2b0*/  FADD.FTZ R2, R125, R108 ;  /* 0x0000006c7d027221 */ /* 0x000fe20000010000 */
[----:B------:R-:W-:Y:S01]  /*1e2c0*/  PRMT R108, R127, 0x5410, R166 ;  /* 0x000054107f6c7816 */ /* 0x000fe200000000a6 */
[-C--:B------:R-:W-:Y:S01]  /*1e2d0*/  HMMA.16816.F32 R92, R112, R110.reuse, R92 ;  /* 0x0000006e705c723c */ /* 0x080fe2000000185c */
[----:B------:R-:W2:Y:S02]  /*1e2e0*/  LDSM.16.MT88.4 R112, [R131+0x400] ;  /* 0x000400008370783b */ /* 0x000ea40000004200 */
[----:B------:R-:W-:Y:S02]  /*1e2f0*/  SHF.R.U32.HI R125, RZ, 0x18, R198 ;  /* 0x00000018ff7d7819 */ /* 0x000fe400000116c6 */
[----:B------:R-:W-:Y:S02]  /*1e300*/  LOP3.LUT R126, R109, 0xff, RZ, 0xc0, !PT ;  /* 0x000000ff6d7e7812 */ /* 0x000fe400078ec0ff */
[----:B------:R-:W-:Y:S01]  /*1e310*/  PRMT R152, R150, 0x7632, R152 ;  /* 0x0000763296987816 */ /* 0x000fe20000000098 */
[----:B------:R-:W-:Y:S01]  /*1e320*/  HMMA.16816.F32 R96, R104, R110, R96 ;  /* 0x0000006e6860723c */ /* 0x000fe20000001860 */
[----:B------:R-:W2:Y:S03]  /*1e330*/  LDSM.16.MT88.4 R104, [R208+0xa400] ;  /* 0x00a40000d068783b */ /* 0x000ea60000004200 */
[----:B------:R-:W-:Y:S02]  /*1e340*/  PRMT R109, R126, 0x5410, R125 ;  /* 0x000054107e6d7816 */ /* 0x000fe4000000007d */
[----:B------:R-:W-:Y:S02]  /*1e350*/  PRMT R184, R175, 0x7632, R184 ;  /* 0x00007632afb87816 */ /* 0x000fe400000000b8 */
[--C-:B------:R-:W-:Y:S01]  /*1e360*/  HSET2.LE.AND R108, R108, R216.reuse, PT ;  /* 0x000000d86c6c7233 */ /* 0x100fe20003803000 */
[----:B------:R2:W-:Y:S01]  /*1e370*/  STL [R1+0x150], R2 ;  /* 0x0001500201007387 */ /* 0x0005e20000100800 */
[--C-:B------:R-:W-:Y:S01]  /*1e380*/  HSET2.LE.AND R109, R109, R216.reuse, PT ;  /* 0x000000d86d6d7233 */ /* 0x100fe20003803000 */
[-C--:B-1----:R-:W-:Y:S02]  /*1e390*/  HMMA.16816.F32 R4, R116, R120.reuse, R4 ;  /* 0x000000787404723c */ /* 0x082fe40000001804 */
[----:B------:R1:W3:Y:S04]  /*1e3a0*/  LDL.S16 R178, [R1+0xd8] ;  /* 0x0000d80001b27983 */ /* 0x0002e80000100600 */
[----:B------:R1:W3:Y:S01]  /*1e3b0*/  LDL.S16 R177, [R1+0xd0] ;  /* 0x0000d00001b17983 */ /* 0x0002e20000100600 */
[----:B------:R-:W-:Y:S03]  /*1e3c0*/  PRMT R110, R129, 0x5410, R223 ;  /* 0x00005410816e7816 */ /* 0x000fe600000000df */
[----:B------:R1:W3:Y:S02]  /*1e3d0*/  LDL.S16 R176, [R1+0xcc] ;  /* 0x0000cc0001b07983 */ /* 0x0002e40000100600 */
[--C-:B------:R-:W-:Y:S02]  /*1e3e0*/  HSET2.LE.AND R110, R110, R216.reuse, PT ;  /* 0x000000d86e6e7233 */ /* 0x100fe40003803000 */
[----:B------:R1:W3:Y:S04]  /*1e3f0*/  LDL.S16 R172, [R1+0xc8] ;  /* 0x0000c80001ac7983 */ /* 0x0002e80000100600 */
[----:B------:R1:W3:Y:S04]  /*1e400*/  LDL.S16 R166, [R1+0xc4] ;  /* 0x0000c40001a67983 */ /* 0x0002e80000100600 */
[----:B------:R1:W3:Y:S01]  /*1e410*/  LDL.S16 R165, [R1+0xc0] ;  /* 0x0000c00001a57983 */ /* 0x0002e20000100600 */
[----:B--2---:R-:W-:Y:S04]  /*1e420*/  PRMT R2, R132, 0x5410, R142 ;  /* 0x0000541084027816 */ /* 0x004fe8000000008e */
[----:B------:R-:W-:Y:S02]  /*1e430*/  LOP3.LUT R108, R2, R108, RZ, 0xc0, !PT ;  /* 0x0000006c026c7212 */ /* 0x000fe400078ec0ff */
[----:B------:R-:W-:Y:S04]  /*1e440*/  PRMT R2, R228, 0x5410, R246 ;  /* 0x00005410e4027816 */ /* 0x000fe800000000f6 */
[----:B------:R-:W-:Y:S02]  /*1e450*/  LOP3.LUT R111, R2, 0xff00ff, RZ, 0xc0, !PT ;  /* 0x00ff00ff026f7812 */ /* 0x000fe400078ec0ff */
[----:B------:R-:W-:Y:S03]  /*1e460*/  PRMT R2, R144, 0x5410, R146 ;  /* 0x0000541090027816 */ /* 0x000fe60000000092 */
[--C-:B------:R-:W-:Y:S02]  /*1e470*/  HSET2.LE.AND R111, R111, R216.reuse, PT ;  /* 0x000000d86f6f7233 */ /* 0x100fe40003803000 */
[----:B------:R-:W-:Y:S02]  /*1e480*/  LOP3.LUT R109, R2, R109, RZ, 0xc0, !PT ;  /* 0x0000006d026d7212 */ /* 0x000fe400078ec0ff */
[----:B------:R-:W-:Y:S02]  /*1e490*/  PRMT R2, R150, 0x5410, R152 ;  /* 0x0000541096027816 */ /* 0x000fe40000000098 */
[----:B------:R-:W-:Y:S02]  /*1e4a0*/  LOP3.LUT R111, R124, R111, RZ, 0xc0, !PT ;  /* 0x0000006f7c6f7212 */ /* 0x000fe400078ec0ff */
[----:B------:R-:W-:Y:S07]  /*1e4b0*/  LOP3.LUT R110, R2, R110, RZ, 0xc0, !PT ;  /* 0x0000006e026e7212 */ /* 0x000fee00078ec0ff */
        /* <DEDUP_REMOVED lines=11> */
[----:B------:R-:W-:Y:S03]  /*1e570*/  LDSM.16.MT88.4 R104, [R208+0xb400] ;  /* 0x00b40000d068783b */ /* 0x000fe60000004200 */
[----:B----4-:R-:W-:Y:S02]  /*1e580*/  @P3 HADD2 R180, -R154.H0_H0, -RZ.H0_H0 ;  /* 0xa00000ff9ab43230 */ /* 0x010fe40000000900 */
[----:B---3--:R-:W-:Y:S03]  /*1e590*/  @!P4 HADD2 R179, -R136.H0_H0, -RZ.H0_H0 ;  /* 0xa00000ff88b3c230 */ /* 0x008fe60000000900 */
[----:B------:R-:W-:Y:S01]  /*1e5a0*/  @P3 STL.S16 [R1+0xd4], R180 ;  /* 0x0000d4b401003387 */ /* 0x000fe20000100600 */
[----:B------:R-:W-:Y:S03]  /*1e5b0*/  PRMT R141, R180, 0x7610, R141 ;  /* 0x00007610b48d7816 */ /* 0x000fe6000000008d */
[----:B------:R-:W-:Y:S01]  /*1e5c0*/  LDSM.16.MT88.4 R180, [R131+0x2c00] ;  /* 0x002c000083b4783b */ /* 0x000fe20000004200 */
[----:B------:R-:W-:Y:S02]  /*1e5d0*/  @P3 PRMT R154, R141, 0x5410, RZ ;  /* 0x000054108d9a3816 */ /* 0x000fe400000000ff */
[----:B------:R-:W-:Y:S02]  /*1e5e0*/  PRMT R139, R179, 0x7610, R139 ;  /* 0x00007610b38b7816 */ /* 0x000fe4000000008b */
[----:B------:R-:W-:Y:S02]  /*1e5f0*/  ISETP.LE.U32.AND P3, PT, R167, UR11, PT ;  /* 0x0000000ba7007c0c */ /* 0x000fe4000bf63070 */
[----:B------:R-:W-:Y:S01]  /*1e600*/  @!P4 PRMT R136, R139, 0x5410, RZ ;  /* 0x000054108b88c816 */ /* 0x000fe200000000ff */
[----:B------:R-:W-:Y:S01]  /*1e610*/  @!P4 STL.S16 [R1+0xdc], R179 ;  /* 0x0000dcb30100c387 */ /* 0x000fe20000100600 */
[----:B------:R-:W-:Y:S03]  /*1e620*/  ISETP.LE.U32.AND P4, PT, R164, UR11, PT ;  /* 0x0000000ba4007c0c */ /* 0x000fe6000bf83070 */
[----:B------:R1:W2:Y:S04]  /*1e630*/  LDL.S16 R141, [R1+0xb8] ;  /* 0x0000b800018d7983 */ /* 0x0002a80000100600 */
[----:B------:R3:W-:Y:S04]  /*1e640*/  STG.E.U16 desc[UR20][R190.64+0x12], R154 ;  /* 0x0000129abe007986 */ /* 0x0007e8000c101514 */
[----:B------:R-:W-:Y:S01]  /*1e650*/  STG.E.U16 desc[UR20][R188.64+0x20], R136 ;  /* 0x00002088bc007986 */ /* 0x000fe2000c101514 */
[----:B------:R-:W-:Y:S01]  /*1e660*/  @!P6 HADD2 R178, -R134.H0_H0, -RZ.H0_H0 ;  /* 0xa00000ff86b2e230 */ /* 0x000fe20000000900 */
[----:B---3--:R-:W-:Y:S01]  /*1e670*/  PRMT R154, R230, 0x7773, RZ ;  /* 0x00007773e69a7816 */ /* 0x008fe200000000ff */
[----:B------:R-:W-:Y:S03]  /*1e680*/  @!P3 HADD2 R177, -R137.H0_H0, -RZ.H0_H0 ;  /* 0xa00000ff89b1b230 */ /* 0x000fe60000000900 */
[----:B------:R-:W-:Y:S01]  /*1e690*/  @!P6 STL.S16 [R1+0xd8], R178 ;  /* 0x0000d8b20100e387 */ /* 0x000fe20000100600 */
[----:B------:R-:W-:Y:S01]  /*1e6a0*/  PRMT R120, R178, 0x7610, R120 ;  /* 0x00007610b2787816 */ /* 0x000fe20000000078 */
[----:B------:R-:W-:Y:S02]  /*1e6b0*/  @!P4 HADD2 R176, -R140.H0_H0, -RZ.H0_H0 ;  /* 0xa00000ff8cb0c230 */ /* 0x000fe40000000900 */
[----:B------:R1:W3:Y:S01]  /*1e6c0*/  LDL.S16 R139, [R1+0xbc] ;  /* 0x0000bc00018b7983 */ /* 0x0002e20000100600 */
[----:B------:R-:W-:Y:S01]  /*1e6d0*/  @!P6 PRMT R134, R120, 0x5410, RZ ;  /* 0x000054107886e816 */ /* 0x000fe200000000ff */
[----:B------:R-:W-:Y:S02]  /*1e6e0*/  @!P5 HADD2 R172, -R132.H0_H0, -RZ.H0_H0 ;  /* 0xa00000ff84acd230 */ /* 0x000fe40000000900 */
[----:B------:R-:W-:Y:S01]  /*1e6f0*/  @!P3 STL.S16 [R1+0xd0], R177 ;  /* 0x0000d0b10100b387 */ /* 0x000fe20000100600 */
[----:B------:R-:W-:Y:S02]  /*1e700*/  PRMT R113, R177, 0x7610, R113 ;  /* 0x00007610b1717816 */ /* 0x000fe40000000071 */
[----:B------:R-:W-:Y:S01]  /*1e710*/  PRMT R112, R176, 0x7610, R112 ;  /* 0x00007610b0707816 */ /* 0x000fe20000000070 */
[----:B------:R-:W-:Y:S01]  /*1e720*/  @!P4 STL.S16 [R1+0xcc], R176 ;  /* 0x0000ccb00100c387 */ /* 0x000fe20000100600 */
[----:B------:R-:W-:Y:S01]  /*1e730*/  PRMT R2, R172, 0x7610, R2 ;  /* 0x00007610ac027816 */ /* 0x000fe20000000002 */
[----:B------:R-:W-:Y:S01]  /*1e740*/  @!P1 HADD2 R166, -R142.H0_H0, -RZ.H0_H0 ;  /* 0xa00000ff8ea69230 */ /* 0x000fe20000000900 */
[----:B------:R-:W-:Y:S01]  /*1e750*/  @!P3 PRMT R137, R113, 0x5410, RZ ;  /* 0x000054107189b816 */ /* 0x000fe200000000ff */
[----:B------:R-:W-:Y:S01]  /*1e760*/  @!P5 STL.S16 [R1+0xc8], R172 ;  /* 0x0000c8ac0100d387 */ /* 0x000fe20000100600 */
[----:B------:R-:W-:Y:S02]  /*1e770*/  @!P5 PRMT R132, R2, 0x5410, RZ ;  /* 0x000054100284d816 */ /* 0x000fe400000000ff */
[----:B------:R-:W-:Y:S01]  /*1e780*/  @!P4 PRMT R140, R112, 0x5410, RZ ;  /* 0x00005410708cc816 */ /* 0x000fe200000000ff */
[----:B------:R1:W4:Y:S01]  /*1e790*/  LDL.S16 R120, [R1+0xb4] ;  /* 0x0000b40001787983 */ /* 0x0003220000100600 */
[----:B------:R-:W-:Y:S02]  /*1e7a0*/  ISETP.LE.U32.AND P3, PT, R126, UR11, PT ;  /* 0x0000000b7e007c0c */ /* 0x000fe4000bf63070 */
[----:B------:R-:W-:Y:S01]  /*1e7b0*/  ISETP.LE.U32.AND P4, PT, R125, UR11, PT ;  /* 0x0000000b7d007c0c */ /* 0x000fe2000bf83070 */
[----:B------:R1:W4:Y:S01]  /*1e7c0*/  LDL.S16 R2, [R1+0xb0] ;  /* 0x0000b00001027983 */ /* 0x0003220000100600 */
[----:B------:R-:W-:Y:S02]  /*1e7d0*/  ISETP.LE.U32.AND P5, PT, R161, UR11, PT ;  /* 0x0000000ba1007c0c */ /* 0x000fe4000bfa3070 */
[----:B------:R-:W-:Y:S01]  /*1e7e0*/  PRMT R143, R166, 0x7610, R143 ;  /* 0x00007610a68f7816 */ /* 0x000fe2000000008f */
[----:B------:R-:W1:Y:S01]  /*1e7f0*/  LDSM.16.MT88.4 R112, [R131+0x1400] ;  /* 0x001400008370783b */ /* 0x000e620000004200 */
[----:B------:R-:W-:Y:S02]  /*1e800*/  PRMT R161, R212, 0x7773, RZ ;  /* 0x00007773d4a17816 */ /* 0x000fe400000000ff */
[----:B------:R-:W-:Y:S02]  /*1e810*/  @!P1 PRMT R142, R143, 0x5410, RZ ;  /* 0x000054108f8e9816 */ /* 0x000fe400000000ff */
[----:B------:R-:W-:Y:S01]  /*1e820*/  ISETP.LE.U32.AND P6, PT, R200, UR11, PT ;  /* 0x0000000bc8007c0c */ /* 0x000fe2000bfc3070 */
[----:B------:R-:W-:Y:S01]  /*1e830*/  @!P3 HADD2 R165, -R144.H0_H0, -RZ.H0_H0 ;  /* 0xa00000ff90a5b230 */ /* 0x000fe20000000900 */
[----:B------:R-:W-:Y:S01]  /*1e840*/  PRMT R143, R230, 0x7771, RZ ;  /* 0x00007771e68f7816 */ /* 0x000fe200000000ff */
[----:B------:R-:W-:Y:S01]  /*1e850*/  @!P1 STL.S16 [R1+0xc4], R166 ;  /* 0x0000c4a601009387 */ /* 0x000fe20000100600 */
[----:B------:R-:W-:Y:S02]  /*1e860*/  ISETP.GT.U32.AND P1, PT, R249, UR11, PT ;  /* 0x0000000bf9007c0c */ /* 0x000fe4000bf24070 */
[----:B------:R-:W-:Y:S01]  /*1e870*/  PRMT R127, R165, 0x7610, R127 ;  /* 0x00007610a57f7816 */ /* 0x000fe2000000007f */
[----:B------:R-:W-:Y:S03]  /*1e880*/  @!P3 STL.S16 [R1+0xc0], R165 ;  /* 0x0000c0a50100b387 */ /* 0x000fe60000100600 */
[----:B------:R-:W-:Y:S01]  /*1e890*/  @!P3 PRMT R144, R127, 0x5410, RZ ;  /* 0x000054107f90b816 */ /* 0x000fe200000000ff */
[----:B------:R1:W-:Y:S01]  /*1e8a0*/  STG.E.U16 desc[UR20][R188.64+0x22], R134 ;  /* 0x00002286bc007986 */ /* 0x0003e2000c101514 */
[----:B------:R-:W-:Y:S01]  /*1e8b0*/  ISETP.GT.U32.AND P3, PT, R250, UR11, PT ;  /* 0x0000000bfa007c0c */ /* 0x000fe2000bf64070 */
[-C--:B-1----:R-:W-:Y:S03]  /*1e8c0*/  HMMA.16816.F32 R52, R116, R112.reuse, R52 ;  /* 0x000000707434723c */ /* 0x082fe60000001834 */
[----:B------:R-:W-:Y:S05]  /*1e8d0*/  PRMT R134, R135, 0x7632, R134 ;  /* 0x0000763287867816 */ /* 0x000fea0000000086 */
[C---:B------:R-:W-:Y:S08]  /*1e8e0*/  HMMA.16816.F32 R56, R108.reuse, R112, R56 ;  /* 0x000000706c38723c */ /* 0x040ff00000001838 */
[-C--:B------:R-:W-:Y:S08]  /*1e8f0*/  HMMA.16816.F32 R60, R108, R114.reuse, R60 ;  /* 0x000000726c3c723c */ /* 0x080ff0000000183c */
[C---:B------:R-:W-:Y:S08]  /*1e900*/  HMMA.16816.F32 R64, R116.reuse, R114, R64 ;  /* 0x000000727440723c */ /* 0x040ff00000001840 */
[-C--:B------:R-:W-:Y:S08]  /*1e910*/  HMMA.16816.F32 R68, R116, R104.reuse, R68 ;  /* 0x000000687444723c */ /* 0x080ff00000001844 */
[C---:B------:R-:W-:Y:S08]  /*1e920*/  HMMA.16816.F32 R72, R108.reuse, R104, R72 ;  /* 0x000000686c48723c */ /* 0x040ff00000001848 */
[-C--:B------:R-:W-:Y:S08]  /*1e930*/  HMMA.16816.F32 R76, R108, R106.reuse, R76 ;  /* 0x0000006a6c4c723c */ /* 0x080ff0000000184c */
[C---:B------:R-:W-:Y:S04]  /*1e940*/  HMMA.16816.F32 R80, R116.reuse, R106, R80 ;  /* 0x0000006a7450723c */ /* 0x040fe80000001850 */
[----:B------:R-:W-:Y:S02]  /*1e950*/  IMAD.MOV.U32 R106, RZ, RZ, R157 ;  /* 0x000000ffff6a7224 */ /* 0x000fe400078e009d */
[----:B--2---:R-:W-:Y:S05]  /*1e960*/  @!P4 HADD2 R141, -R146.H0_H0, -RZ.H0_H0 ;  /* 0xa00000ff928dc230 */ /* 0x004fea0000000900 */
[----:B------:R1:W-:Y:S01]  /*1e970*/  @!P4 STL.S16 [R1+0xb8], R141 ;  /* 0x0000b88d0100c387 */ /* 0x0003e20000100600 */
[----:B------:R-:W-:Y:S04]  /*1e980*/  PRMT R126, R141, 0x7610, R126 ;  /* 0x000076108d7e7816 */ /* 0x000fe8000000007e */
[----:B------:R-:W-:Y:S01]  /*1e990*/  @!P4 PRMT R146, R126, 0x5410, RZ ;  /* 0x000054107e92c816 */ /* 0x000fe200000000ff */
[----:B------:R-:W-:Y:S01]  /*1e9a0*/  IMAD.WIDE R126, R203, -0x70, R162 ;  /* 0xffffff90cb7e7825 */ /* 0x000fe200078e02a2 */
[----:B------:R-:W-:Y:S03]  /*1e9b0*/  ISETP.GT.U32.AND P4, PT, R229, UR11, PT ;  /* 0x0000000be5007c0c */ /* 0x000fe6000bf84070 */
[----:B------:R-:W-:Y:S01]  /*1e9c0*/  IMAD.MOV.U32 R162, RZ, RZ, R212 ;  /* 0x000000ffffa27224 */ /* 0x000fe200078e00d4 */
[----:B------:R2:W-:Y:S04]  /*1e9d0*/  STG.E.U16 desc[UR20][R126.64+0x22], R140 ;  /* 0x0000228c7e007986 */ /* 0x0005e8000c101514 */
[----:B------:R2:W-:Y:S01]  /*1e9e0*/  STG.E.U16 desc[UR20][R126.64+0x20], R137 ;  /* 0x000020897e007986 */ /* 0x0005e2000c101514 */
[----:B-1----:R-:W-:Y:S01]  /*1e9f0*/  PRMT R141, R230, 0x7772, RZ ;  /* 0x00007772e68d7816 */ /* 0x002fe200000000ff */
[----:B---3--:R-:W-:Y:S05]  /*1ea00*/  @!P5 HADD2 R139, -R147.H0_H0, -RZ.H0_H0 ;  /* 0xa00000ff938bd230 */ /* 0x008fea0000000900 */
[----:B------:R1:W-:Y:S01]  /*1ea10*/  @!P5 STL.S16 [R1+0xbc], R139 ;  /* 0x0000bc8b0100d387 */ /* 0x0003e20000100600 */
[----:B------:R-:W-:Y:S02]  /*1ea20*/  PRMT R125, R139, 0x7610, R125 ;  /* 0x000076108b7d7816 */ /* 0x000fe4000000007d */
[----:B--2---:R-:W-:Y:S01]  /*1ea30*/  PRMT R140, R212, 0x7771, RZ ;  /* 0x00007771d48c7816 */ /* 0x004fe200000000ff */
[----:B------:R3:W2:Y:S01]  /*1ea40*/  LDL.S16 R165, [R1+0xac] ;  /* 0x0000ac0001a57983 */ /* 0x0006a20000100600 */
[----:B------:R-:W-:Y:S01]  /*1ea50*/  @!P5 PRMT R147, R125, 0x5410, RZ ;  /* 0x000054107d93d816 */ /* 0x000fe200000000ff */
[----:B------:R-:W-:Y:S01]  /*1ea60*/  IMAD.WIDE R126, R203, 0x70, R126 ;  /* 0x00000070cb7e7825 */ /* 0x000fe200078e027e */
[----:B------:R-:W-:Y:S01]  /*1ea70*/  ISETP.LE.U32.AND P5, PT, R129, UR11, PT ;  /* 0x0000000b81007c0c */ /* 0x000fe2000bfa3070 */
[----:B------:R3:W3:Y:S01]  /*1ea80*/  LDL.S16 R164, [R1+0xa8] ;  /* 0x0000a80001a47983 */ /* 0x0006e20000100600 */
[C---:B------:R-:W-:Y:S01]  /*1ea90*/  PRMT R129, R130.reuse, 0x7632, R129 ;  /* 0x0000763282817816 */ /* 0x040fe20000000081 */
[----:B----4-:R-:W-:Y:S02]  /*1eaa0*/  @P1 HADD2 R120, -R148.H0_H0, -RZ.H0_H0 ;  /* 0xa00000ff94781230 */ /* 0x010fe40000000900 */
[----:B------:R4:W4:Y:S01]  /*1eab0*/  LDL.S16 R125, [R1+0xa0] ;  /* 0x0000a000017d7983 */ /* 0x0009220000100600 */
[----:B------:R-:W-:Y:S01]  /*1eac0*/  PRMT R105, R130, 0x5410, R129 ;  /* 0x0000541082697816 */ /* 0x000fe20000000081 */
[----:B------:R-:W-:Y:S02]  /*1ead0*/  @P3 HADD2 R2, -R149.H0_H0, -RZ.H0_H0 ;  /* 0xa00000ff95023230 */ /* 0x000fe40000000900 */
[----:B------:R1:W-:Y:S01]  /*1eae0*/  @P1 STL.S16 [R1+0xb4], R120 ;  /* 0x0000b47801001387 */ /* 0x0003e20000100600 */
[----:B------:R-:W-:Y:S03]  /*1eaf0*/  PRMT R124, R120, 0x7610, R124 ;  /* 0x00007610787c7816 */ /* 0x000fe6000000007c */
[----:B------:R1:W-:Y:S01]  /*1eb00*/  @P3 STL.S16 [R1+0xb0], R2 ;  /* 0x0000b00201003387 */ /* 0x0003e20000100600 */
[----:B------:R-:W-:Y:S02]  /*1eb10*/  PRMT R123, R2, 0x7610, R123 ;  /* 0x00007610027b7816 */ /* 0x000fe4000000007b */
[----:B------:R-:W-:Y:S01]  /*1eb20*/  @P1 PRMT R148, R124, 0x5410, RZ ;  /* 0x000054107c941816 */ /* 0x000fe200000000ff */
[----:B------:R-:W4:Y:S01]  /*1eb30*/  LDL.LU.64 R212, [R1+0x188] ;  /* 0x0001880001d47983 */ /* 0x000f220000300a00 */
[----:B------:R-:W-:Y:S01]  /*1eb40*/  @P3 PRMT R149, R123, 0x5410, RZ ;  /* 0x000054107b953816 */ /* 0x000fe200000000ff */
[----:B-1----:R-:W-:Y:S01]  /*1eb50*/  IMAD.MOV.U32 R139, RZ, RZ, R230 ;  /* 0x000000ffff8b7224 */ /* 0x002fe200078e00e6 */
[----:B------:R-:W-:Y:S02]  /*1eb60*/  ISETP.GT.U32.AND P1, PT, R223, UR11, PT ;  /* 0x0000000bdf007c0c */ /* 0x000fe4000bf24070 */
[----:B------:R-:W-:Y:S01]  /*1eb70*/  ISETP.GT.U32.AND P3, PT, R228, UR11, PT ;  /* 0x0000000be4007c0c */ /* 0x000fe2000bf64070 */
[----:B------:R1:W4:Y:S01]  /*1eb80*/  LDL.S16 R137, [R1+0x9c] ;  /* 0x00009c0001897983 */ /* 0x0003220000100600 */
[----:B------:R-:W-:Y:S02]  /*1eb90*/  LOP3.LUT R139, R139, 0xff, RZ, 0xc0, !PT ;  /* 0x000000ff8b8b7812 */ /* 0x000fe400078ec0ff */
[----:B------:R-:W-:Y:S01]  /*1eba0*/  PRMT R124, R171, 0x5410, R170 ;  /* 0x00005410ab7c7816 */ /* 0x000fe200000000aa */
[----:B------:R1:W4:Y:S04]  /*1ebb0*/  LDL.S16 R123, [R1+0xa4] ;  /* 0x0000a400017b7983 */ /* 0x0003280000100600 */
[----:B------:R1:W-:Y:S01]  /*1ebc0*/  STG.E.U16 desc[UR20][R126.64+0x20], R132 ;  /* 0x000020847e007986 */ /* 0x0003e2000c101514 */
[--C-:B------:R-:W-:Y:S01]  /*1ebd0*/  HSET2.LE.AND R124, R124, R216.reuse, PT ;  /* 0x000000d87c7c7233 */ /* 0x100fe20003803000 */
[----:B------:R-:W1:Y:S02]  /*1ebe0*/  MUFU.EX2 R120, R187 ;  /* 0x000000bb00787308 */ /* 0x000e640000000800 */
[----:B------:R1:W-:Y:S02]  /*1ebf0*/  STG.E.U16 desc[UR20][R126.64+0x22], R142 ;  /* 0x0000228e7e007986 */ /* 0x0003e4000c101514 */
[----:B------:R-:W-:Y:S06]  /*1ec00*/  LOP3.LUT R124, R155, R124, RZ, 0xc0, !PT ;  /* 0x0000007c9b7c7212 */ /* 0x000fec00078ec0ff */
[----:B------:R-:W1:Y:S01]  /*1ec10*/  MUFU.EX2 R2, R185 ;  /* 0x000000b900027308 */ /* 0x000e620000000800 */
[----:B------:R-:W-:Y:S04]  /*1ec20*/  STG.E.U16 desc[UR20][R190.64+0x20], R144 ;  /* 0x00002090be007986 */ /* 0x000fe8000c101514 */
[----:B------:R-:W-:Y:S04]  /*1ec30*/  STG.E.U16 desc[UR20][R190.64+0x22], R146 ;  /* 0x00002292be007986 */ /* 0x000fe8000c101514 */
[----:B------:R-:W-:Y:S01]  /*1ec40*/  STG.E.U16 desc[UR20][R188.64+0x30], R147 ;  /* 0x00003093bc007986 */ /* 0x000fe2000c101514 */
[----:B-1----:R-:W-:Y:S03]  /*1ec50*/  FADD.FTZ R112, R120, R168 ;  /* 0x000000a878707221 */ /* 0x002fe60000010000 */
[----:B------:R-:W-:Y:S01]  /*1ec60*/  STG.E.U16 desc[UR20][R188.64+0x32], R148 ;  /* 0x00003294bc007986 */ /* 0x000fe2000c101514 */
[C---:B------:R-:W-:Y:S01]  /*1ec70*/  FADD.FTZ R112, R2.reuse, R112 ;  /* 0x0000007002707221 */ /* 0x040fe20000010000 */
[----:B------:R-:W-:Y:S02]  /*1ec80*/  F2FP.F16.F32.PACK_AB R185, R2, R120 ;  /* 0x0000007802b9723e */ /* 0x000fe400000000ff */
[----:B------:R-:W-:Y:S02]  /*1ec90*/  LOP3.LUT R2, R197, 0xff, RZ, 0xc0, !PT ;  /* 0x000000ffc5027812 */ /* 0x000fe400078ec0ff */
[----:B------:R-:W-:Y:S02]  /*1eca0*/  PRMT R120, R193, 0x7632, R120 ;  /* 0x00007632c1787816 */ /* 0x000fe40000000078 */
[----:B------:R-:W-:Y:S02]  /*1ecb0*/  PRMT R132, R133, 0x7632, R132 ;  /* 0x0000763285847816 */ /* 0x000fe40000000084 */
[----:B------:R-:W-:Y:S01]  /*1ecc0*/  LOP3.LUT R120, R120, 0xff, RZ, 0xc0, !PT ;  /* 0x000000ff78787812 */ /* 0x000fe200078ec0ff */
[----:B------:R-:W-:Y:S05]  /*1ecd0*/  IMAD.WIDE R126, R203, -0x70, R126 ;  /* 0xffffff90cb7e7825 */ /* 0x000fea00078e027e */
[----:B------:R-:W-:Y:S01]  /*1ece0*/  STG.E.U16 desc[UR20][R126.64+0x30], R149 ;  /* 0x000030957e007986 */ /* 0x000fe2000c101514 */
[----:B--2---:R-:W-:Y:S02]  /*1ecf0*/  @P4 HADD2 R165, -R151.H0_H0, -RZ.H0_H0 ;  /* 0xa00000ff97a54230 */ /* 0x004fe40000000900 */
[----:B---3--:R-:W-:Y:S03]  /*1ed00*/  @!P5 HADD2 R164, -R150.H0_H0, -RZ.H0_H0 ;  /* 0xa00000ff96a4d230 */ /* 0x008fe60000000900 */
[----:B------:R-:W-:Y:S01]  /*1ed10*/  @P4 STL.S16 [R1+0xac], R165 ;  /* 0x0000aca501004387 */ /* 0x000fe20000100600 */
[----:B------:R-:W-:Y:S01]  /*1ed20*/  PRMT R136, R165, 0x7610, R136 ;  /* 0x00007610a5887816 */ /* 0x000fe20000000088 */
[----:B----4-:R-:W-:Y:S02]  /*1ed30*/  @P1 HADD2 R125, -R152.H0_H0, -RZ.H0_H0 ;  /* 0xa00000ff987d1230 */ /* 0x010fe40000000900 */
[----:B------:R-:W-:Y:S01]  /*1ed40*/  @!P5 STL.S16 [R1+0xa8], R164 ;  /* 0x0000a8a40100d387 */ /* 0x000fe20000100600 */
[----:B------:R-:W-:Y:S02]  /*1ed50*/  @P4 PRMT R151, R136, 0x5410, RZ ;  /* 0x0000541088974816 */ /* 0x000fe400000000ff */
[----:B------:R-:W-:Y:S01]  /*1ed60*/  ISETP.LE.U32.AND P4, PT, R2, UR11, PT ;  /* 0x0000000b02007c0c */ /* 0x000fe2000bf83070 */
[----:B------:R-:W-:Y:S01]  /*1ed70*/  STL [R1+0x154], R112 ;  /* 0x0001547001007387 */ /* 0x000fe20000100800 */
[----:B------:R-:W-:Y:S02]  /*1ed80*/  PRMT R113, R164, 0x7610, R113 ;  /* 0x00007610a4717816 */ /* 0x000fe40000000071 */
[----:B------:R-:W-:Y:S01]  /*1ed90*/  PRMT R136, R2, 0x5410, R169 ;  /* 0x0000541002887816 */ /* 0x000fe200000000a9 */
[----:B------:R1:W-:Y:S01]  /*1eda0*/  @P1 STL.S16 [R1+0xa0], R125 ;  /* 0x0000a07d01001387 */ /* 0x0003e20000100600 */
[----:B------:R-:W-:Y:S02]  /*1edb0*/  @!P5 PRMT R150, R113, 0x5410, RZ ;  /* 0x000054107196d816 */ /* 0x000fe400000000ff */
[----:B------:R-:W-:Y:S01]  /*1edc0*/  PRMT R138, R125, 0x7610, R138 ;  /* 0x000076107d8a7816 */ /* 0x000fe2000000008a */
[----:B------:R-:W2:Y:S01]  /*1edd0*/  LDSM.16.MT88.4 R112, [R131+0x2400] ;  /* 0x002400008370783b */ /* 0x000ea20000004200 */
[--C-:B------:R-:W-:Y:S02]  /*1ede0*/  HSET2.LE.AND R104, R136, R216.reuse, PT ;  /* 0x000000d888687233 */ /* 0x100fe40003803000 */
[----:B------:R-:W-:Y:S01]  /*1edf0*/  @P1 PRMT R152, R138, 0x5410, RZ ;  /* 0x000054108a981816 */ /* 0x000fe200000000ff */
[----:B------:R-:W-:Y:S01]  /*1ee00*/  @P3 HADD2 R137, -R153.H0_H0, -RZ.H0_H0 ;  /* 0xa00000ff99893230 */ /* 0x000fe20000000900 */
[----:B------:R-:W-:Y:S03]  /*1ee10*/  ISETP.LE.U32.AND P1, PT, R120, UR11, PT ;  /* 0x0000000b78007c0c */ /* 0x000fe6000bf23070 */
[----:B------:R-:W-:Y:S01]  /*1ee20*/  STG.E.U16 desc[UR20][R126.64+0x32], R151 ;  /* 0x000032977e007986 */ /* 0x000fe2000c101514 */
[----:B------:R-:W-:Y:S01]  /*1ee30*/  @!P4 HADD2 R123, -R130.H0_H0, -RZ.H0_H0 ;  /* 0xa00000ff827bc230 */ /* 0x000fe20000000900 */
[----:B------:R-:W-:Y:S02]  /*1ee40*/  PRMT R122, R137, 0x7610, R122 ;  /* 0x00007610897a7816 */ /* 0x000fe4000000007a */
[----:B------:R3:W-:Y:S01]  /*1ee50*/  @P3 STL.S16 [R1+0x9c], R137 ;  /* 0x00009c8901003387 */ /* 0x0007e20000100600 */
[----:B------:R-:W-:Y:S02]  /*1ee60*/  LOP3.LUT R104, R105, R104, RZ, 0xc0, !PT ;  /* 0x0000006869687212 */ /* 0x000fe400078ec0ff */
[----:B------:R-:W-:Y:S01]  /*1ee70*/  PRMT R121, R123, 0x7610, R121 ;  /* 0x000076107b797816 */ /* 0x000fe20000000079 */
[----:B------:R-:W-:Y:S01]  /*1ee80*/  @!P4 STL.S16 [R1+0xa4], R123 ;  /* 0x0000a47b0100c387 */ /* 0x000fe20000100600 */
[----:B------:R-:W-:Y:S02]  /*1ee90*/  @P3 PRMT R153, R122, 0x5410, RZ ;  /* 0x000054107a993816 */ /* 0x000fe400000000ff */
[----:B------:R-:W-:Y:S01]  /*1eea0*/  @!P4 PRMT R130, R121, 0x5410, RZ ;  /* 0x000054107982c816 */ /* 0x000fe200000000ff */
[----:B------:R4:W4:Y:S01]  /*1eeb0*/  LDL.S16 R168, [R1+0x98] ;  /* 0x0000980001a87983 */ /* 0x0009220000100600 */
[----:B------:R-:W-:Y:S03]  /*1eec0*/  SHF.R.U32.HI R2, RZ, 0x18, R193 ;  /* 0x00000018ff027819 */ /* 0x000fe600000116c1 */
[----:B------:R4:W4:Y:S01]  /*1eed0*/  LDL.S16 R166, [R1+0x8c] ;  /* 0x00008c0001a67983 */ /* 0x0009220000100600 */
[----:B------:R-:W-:Y:S02]  /*1eee0*/  ISETP.LE.U32.AND P5, PT, R2, UR11, PT ;  /* 0x0000000b02007c0c */ /* 0x000fe4000bfa3070 */
[----:B-1----:R-:W-:Y:S01]  /*1eef0*/  PRMT R125, R120, 0x5410, R2 ;  /* 0x00005410787d7816 */ /* 0x002fe20000000002 */
[----:B------:R1:W4:Y:S01]  /*1ef00*/  LDL.S16 R167, [R1+0x88] ;  /* 0x0000880001a77983 */ /* 0x0003220000100600 */
[----:B------:R-:W-:Y:S02]  /*1ef10*/  PRMT R120, R197, 0x7632, R120 ;  /* 0x00007632c5787816 */ /* 0x000fe40000000078 */
[----:B------:R-:W-:Y:S01]  /*1ef20*/  SHF.R.U32.HI R2, RZ, 0x18, R197 ;  /* 0x00000018ff027819 */ /* 0x000fe200000116c5 */
[----:B------:R1:W4:Y:S01]  /*1ef30*/  LDL.S16 R165, [R1+0x84] ;  /* 0x0000840001a57983 */ /* 0x0003220000100600 */
[----:B------:R-:W-:Y:S02]  /*1ef40*/  LOP3.LUT R120, R120, 0xff, RZ, 0xc0, !PT ;  /* 0x000000ff78787812 */ /* 0x000fe400078ec0ff */
[----:B------:R-:W-:Y:S01]  /*1ef50*/  ISETP.LE.U32.AND P3, PT, R2, UR11, PT ;  /* 0x0000000b02007c0c */ /* 0x000fe2000bf63070 */
[----:B------:R1:W4:Y:S01]  /*1ef60*/  LDL.S16 R164, [R1+0x74] ;  /* 0x0000740001a47983 */ /* 0x0003220000100600 */
[----:B---3--:R-:W-:Y:S01]  /*1ef70*/  IMAD.WIDE R136, R203, 0x70, R126 ;  /* 0x00000070cb887825 */ /* 0x008fe200078e027e */
[C---:B------:R-:W-:Y:S02]  /*1ef80*/  ISETP.LE.U32.AND P4, PT, R120.reuse, UR11, PT ;  /* 0x0000000b78007c0c */ /* 0x040fe4000bf83070 */
[----:B------:R1:W3:Y:S01]  /*1ef90*/  LDL.S16 R163, [R1+0x7c] ;  /* 0x00007c0001a37983 */ /* 0x0002e20000100600 */
[--C-:B------:R-:W-:Y:S01]  /*1efa0*/  PRMT R138, R120, 0x5410, R2.reuse ;  /* 0x00005410788a7816 */ /* 0x100fe20000000002 */
[-C--:B--2---:R-:W-:Y:S02]  /*1efb0*/  HMMA.16816.F32 R84, R116, R112.reuse, R84 ;  /* 0x000000707454723c */ /* 0x084fe40000001854 */
[----:B------:R-:W2:Y:S01]  /*1efc0*/  LDSM.16.MT88.4 R120, [R208+0x9800] ;  /* 0x00980000d078783b */ /* 0x000ea20000004200 */
[----:B------:R-:W-:Y:S02]  /*1efd0*/  PRMT R127, R145, 0x5410, R161 ;  /* 0x00005410917f7816 */ /* 0x000fe400000000a1 */
[--C-:B------:R-:W-:Y:S02]  /*1efe0*/  HSET2.LE.AND R105, R138, R216.reuse, PT ;  /* 0x000000d88a697233 */ /* 0x100fe40003803000 */
[----:B------:R-:W-:Y:S01]  /*1eff0*/  PRMT R2, R128, 0x7632, R2 ;  /* 0x0000763280027816 */ /* 0x000fe20000000002 */
[C---:B------:R-:W-:Y:S02]  /*1f000*/  HMMA.16816.F32 R88, R108.reuse, R112, R88 ;  /* 0x000000706c58723c */ /* 0x040fe40000001858 */
[----:B------:R-:W-:Y:S02]  /*1f010*/  STG.E.U16 desc[UR20][R136.64+0x30], R150 ;  /* 0x0000309688007986 */ /* 0x000fe4000c101514 */
[----:B------:R-:W-:Y:S02]  /*1f020*/  LOP3.LUT R113, R162, 0xff, RZ, 0xc0, !PT ;  /* 0x000000ffa2717812 */ /* 0x000fe400078ec0ff */
[----:B------:R-:W-:Y:S01]  /*1f030*/  STG.E.U16 desc[UR20][R136.64+0x32], R152 ;  /* 0x0000329888007986 */ /* 0x000fe2000c101514 */
[----:B------:R-:W-:Y:S01]  /*1f040*/  PRMT R107, R128, 0x5410, R2 ;  /* 0x00005410806b7816 */ /* 0x000fe20000000002 */
[-C--:B------:R-:W-:Y:S02]  /*1f050*/  HMMA.16816.F32 R92, R108, R114.reuse, R92 ;  /* 0x000000726c5c723c */ /* 0x080fe4000000185c */
[----:B------:R-:W-:Y:S01]  /*1f060*/  STG.E.U16 desc[UR20][R190.64+0x32], R174 ;  /* 0x000032aebe007986 */ /* 0x000fe2000c101514 */
[----:B------:R-:W-:Y:S02]  /*1f070*/  PRMT R126, R113, 0x5410, R140 ;  /* 0x00005410717e7816 */ /* 0x000fe4000000008c */
[----:B------:R-:W-:Y:S01]  /*1f080*/  LOP3.LUT R105, R107, R105, RZ, 0xc0, !PT ;  /* 0x000000696b697212 */ /* 0x000fe200078ec0ff */
[----:B------:R-:W-:Y:S01]  /*1f090*/  STG.E.U16 desc[UR20][R190.64+0x30], R153 ;  /* 0x00003099be007986 */ /* 0x000fe2000c101514 */
[----:B------:R-:W-:Y:S01]  /*1f0a0*/  PRMT R112, R141, 0x5410, R154 ;  /* 0x000054108d707816 */ /* 0x000fe2000000009a */
[----:B------:R-:W-:Y:S02]  /*1f0b0*/  HMMA.16816.F32 R96, R116, R114, R96 ;  /* 0x000000727460723c */ /* 0x000fe40000001860 */
[----:B------:R1:W-:Y:S02]  /*1f0c0*/  STG.E.U16 desc[UR20][R188.64+0x40], R130 ;  /* 0x00004082bc007986 */ /* 0x0003e4000c101514 */
[----:B------:R-:W-:Y:S01]  /*1f0d0*/  IMAD.WIDE R118, R203, -0x70, R136 ;  /* 0xffffff90cb767825 */ /* 0x000fe200078e0288 */
[--C-:B------:R-:W-:Y:S02]  /*1f0e0*/  HSET2.LE.AND R125, R125, R216.reuse, PT ;  /* 0x000000d87d7d7233 */ /* 0x100fe40003803000 */
[----:B------:R-:W-:Y:S01]  /*1f0f0*/  PRMT R107, R135, 0x5410, R134 ;  /* 0x00005410876b7816 */ /* 0x000fe20000000086 */
[----:B------:R-:W-:Y:S01]  /*1f100*/  IMAD.WIDE.U32 R116, R215, -0x2daee0ad, RZ ;  /* 0xd2511f53d7747825 */ /* 0x000fe200078e00ff */
[----:B------:R-:W-:Y:S01]  /*1f110*/  LOP3.LUT R112, R112, 0xff00ff, RZ, 0xc0, !PT ;  /* 0x00ff00ff70707812 */ /* 0x000fe200078ec0ff */
[----:B------:R-:W2:Y:S01]  /*1f120*/  S2R R215, SR_TID.X ;  /* 0x0000000000d77919 */ /* 0x000ea20000002100 */
[----:B------:R-:W-:Y:S02]  /*1f130*/  LOP3.LUT R125, R106, R125, RZ, 0xc0, !PT ;  /* 0x0000007d6a7d7212 */ /* 0x000fe400078ec0ff */
[----:B------:R-:W-:Y:S02]  /*1f140*/  LOP3.LUT R117, R212, UR14, R117, 0x96, !PT ;  /* 0x0000000ed4757c12 */ /* 0x000fe4000f8e9675 */
[----:B------:R-:W-:Y:S02]  /*1f150*/  PRMT R106, R139, 0x5410, R143 ;  /* 0x000054108b6a7816 */ /* 0x000fe4000000008f */
[----:B------:R-:W-:Y:S02]  /*1f160*/  LOP3.LUT R127, R127, 0xff00ff, RZ, 0xc0, !PT ;  /* 0x00ff00ff7f7f7812 */ /* 0x000fe400078ec0ff */
[----:B------:R-:W-:Y:S02]  /*1f170*/  PRMT R108, R133, 0x5410, R132 ;  /* 0x00005410856c7816 */ /* 0x000fe40000000084 */
[--C-:B------:R-:W-:Y:S02]  /*1f180*/  HSET2.LE.AND R106, R106, R216.reuse, PT ;  /* 0x000000d86a6a7233 */ /* 0x100fe40003803000 */
[--C-:B------:R-:W-:Y:S02]  /*1f190*/  HSET2.LE.AND R127, R127, R216.reuse, PT ;  /* 0x000000d87f7f7233 */ /* 0x100fe40003803000 */
[--C-:B------:R-:W-:Y:S02]  /*1f1a0*/  HSET2.LE.AND R126, R126, R216.reuse, PT ;  /* 0x000000d87e7e7233 */ /* 0x100fe40003803000 */
[----:B------:R-:W-:Y:S02]  /*1f1b0*/  LOP3.LUT R106, R107, R106, RZ, 0xc0, !PT ;  /* 0x0000006a6b6a7212 */ /* 0x000fe400078ec0ff */
[--C-:B------:R-:W-:Y:S01]  /*1f1c0*/  HSET2.LE.AND R107, R112, R216.reuse, PT ;  /* 0x000000d8706b7233 */ /* 0x100fe20003803000 */
[----:B------:R-:W-:Y:S01]  /*1f1d0*/  IMAD.MOV.U32 R112, RZ, RZ, R156 ;  /* 0x000000ffff707224 */ /* 0x000fe200078e009c */
[----:B-1----:R-:W-:Y:S02]  /*1f1e0*/  PRMT R130, R157, 0x7610, R130 ;  /* 0x000076109d827816 */ /* 0x002fe40000000082 */
[----:B------:R-:W-:Y:S02]  /*1f1f0*/  PRMT R187, R116, 0x7773, RZ ;  /* 0x0000777374bb7816 */ /* 0x000fe400000000ff */
[----:B------:R-:W-:Y:S02]  /*1f200*/  LOP3.LUT R127, R112, R127, RZ, 0xc0, !PT ;  /* 0x0000007f707f7212 */ /* 0x000fe400078ec0ff */
[----:B------:R-:W-:Y:S01]  /*1f210*/  LOP3.LUT R107, R108, R107, RZ, 0xc0, !PT ;  /* 0x0000006b6c6b7212 */ /* 0x000fe200078ec0ff */
[----:B------:R-:W-:Y:S05]  /*1f220*/  IMAD.MOV.U32 R108, RZ, RZ, R160 ;  /* 0x000000ffff6c7224 */ /* 0x000fea00078e00a0 */
[----:B------:R-:W-:Y:S01]  /*1f230*/  LOP3.LUT R126, R108, R126, RZ, 0xc0, !PT ;  /* 0x0000007e6c7e7212 */ /* 0x000fe200078ec0ff */
[-C--:B--2---:R-:W-:Y:S01]  /*1f240*/  HMMA.16816.F32 R4, R104, R120.reuse, R4 ;  /* 0x000000786804723c */ /* 0x084fe20000001804 */
[----:B------:R-:W1:Y:S07]  /*1f250*/  LDSM.16.MT88.4 R108, [R131+0x800] ;  /* 0x00080000836c783b */ /* 0x000e6e0000004200 */
[C---:B------:R-:W-:Y:S04]  /*1f260*/  HMMA.16816.F32 R8, R124.reuse, R120, R8 ;  /* 0x000000787c08723c */ /* 0x040fe80000001808 */
[----:B------:R-:W-:Y:S04]  /*1f270*/  PRMT R121, R156, 0x7632, R121 ;  /* 0x000076329c797816 */ /* 0x000fe80000000079 */
[-C--:B------:R-:W-:Y:S08]  /*1f280*/  HMMA.16816.F32 R12, R124, R122.reuse, R12 ;  /* 0x0000007a7c0c723c */ /* 0x080ff0000000180c */
[C---:B------:R-:W-:Y:S04]  /*1f290*/  HMMA.16816.F32 R16, R104.reuse, R122, R16 ;  /* 0x0000007a6810723c */ /* 0x040fe80000001810 */
[----:B------:R-:W-:Y:S04]  /*1f2a0*/  IMAD.WIDE.U32 R122, R214, -0x2daee0ad, RZ ;  /* 0xd2511f53d67a7825 */ /* 0x000fe800078e00ff */
[----:B------:R-:W-:Y:S01]  /*1f2b0*/  IMAD.SHL.U32 R214, R215, 0x20, RZ ;  /* 0x00000020d7d67824 */ /* 0x000fe200078e00ff */
[----:B------:R-:W-:Y:S01]  /*1f2c0*/  PRMT R178, R122, 0x7771, RZ ;  /* 0x000077717ab27816 */ /* 0x000fe200000000ff */
[-C--:B-1----:R-:W-:Y:S08]  /*1f2d0*/  HMMA.16816.F32 R20, R104, R108.reuse, R20 ;  /* 0x0000006c6814723c */ /* 0x082ff00000001814 */
[C---:B------:R-:W-:Y:S08]  /*1f2e0*/  HMMA.16816.F32 R24, R124.reuse, R108, R24 ;  /* 0x0000006c7c18723c */ /* 0x040ff00000001818 */
[-C--:B------:R-:W-:Y:S08]  /*1f2f0*/  HMMA.16816.F32 R28, R124, R110.reuse, R28 ;  /* 0x0000006e7c1c723c */ /* 0x080ff0000000181c */
[C---:B------:R-:W-:Y:S04]  /*1f300*/  HMMA.16816.F32 R32, R104.reuse, R110, R32 ;  /* 0x0000006e6820723c */ /* 0x040fe80000001820 */
[----:B----4-:R-:W-:Y:S02]  /*1f310*/  @!P6 HADD2 R168, -R129.H0_H0, -RZ.H0_H0 ;  /* 0xa00000ff81a8e230 */ /* 0x010fe40000000900 */
[----:B------:R-:W-:Y:S03]  /*1f320*/  @!P4 HADD2 R166, -R128.H0_H0, -RZ.H0_H0 ;  /* 0xa00000ff80a6c230 */ /* 0x000fe60000000900 */
[----:B------:R-:W-:Y:S01]  /*1f330*/  @!P6 STL.S16 [R1+0x98], R168 ;  /* 0x000098a80100e387 */ /* 0x000fe20000100600 */
[----:B------:R-:W-:Y:S01]  /*1f340*/  PRMT R149, R168, 0x7610, R149 ;  /* 0x00007610a8957816 */ /* 0x000fe20000000095 */
[C---:B------:R-:W-:Y:S02]  /*1f350*/  @!P1 HADD2 R167, -R157.reuse.H0_H0, -RZ.H0_H0 ;  /* 0xa00000ff9da79230 */ /* 0x040fe40000000900 */
[----:B------:R4:W2:Y:S01]  /*1f360*/  LDL.S16 R150, [R1+0x80] ;  /* 0x0000800001967983 */ /* 0x0008a20000100600 */
[----:B------:R-:W-:Y:S02]  /*1f370*/  @!P6 PRMT R129, R149, 0x5410, RZ ;  /* 0x000054109581e816 */ /* 0x000fe400000000ff */
[----:B------:R-:W-:Y:S01]  /*1f380*/  ISETP.LE.U32.AND P6, PT, R113, UR11, PT ;  /* 0x0000000b71007c0c */ /* 0x000fe2000bfc3070 */
[----:B------:R4:W4:Y:S01]  /*1f390*/  LDL.S16 R149, [R1+0x78] ;  /* 0x0000780001957983 */ /* 0x0009220000100600 */
[----:B------:R-:W-:Y:S01]  /*1f3a0*/  PRMT R113, R166, 0x7610, R113 ;  /* 0x00007610a6717816 */ /* 0x000fe20000000071 */
[----:B------:R-:W-:Y:S01]  /*1f3b0*/  @!P3 HADD2 R165, -R2.H0_H0, -RZ.H0_H0 ;  /* 0xa00000ff02a5b230 */ /* 0x000fe20000000900 */
[----:B------:R-:W-:Y:S01]  /*1f3c0*/  PRMT R114, R167, 0x7610, R114 ;  /* 0x00007610a7727816 */ /* 0x000fe20000000072 */
[----:B------:R-:W-:Y:S01]  /*1f3d0*/  STG.E.U16 desc[UR20][R188.64+0x42], R129 ;  /* 0x00004281bc007986 */ /* 0x000fe2000c101514 */
[----:B------:R-:W-:Y:S01]  /*1f3e0*/  @!P4 PRMT R128, R113, 0x5410, RZ ;  /* 0x000054107180c816 */ /* 0x000fe200000000ff */
[----:B------:R-:W-:Y:S01]  /*1f3f0*/  @!P5 HADD2 R164, -R157.H1_H1, -RZ.H0_H0 ;  /* 0xa00000ff9da4d230 */ /* 0x000fe20000000d00 */
[----:B------:R-:W-:Y:S01]  /*1f400*/  PRMT R112, R165, 0x7610, R112 ;  /* 0x00007610a5707816 */ /* 0x000fe20000000070 */
[----:B------:R-:W-:Y:S01]  /*1f410*/  @!P1 STL.S16 [R1+0x88], R167 ;  /* 0x000088a701009387 */ /* 0x000fe20000100600 */
[----:B------:R-:W-:Y:S02]  /*1f420*/  @!P1 PRMT R130, R114, 0x5410, RZ ;  /* 0x0000541072829816 */ /* 0x000fe400000000ff */
[----:B------:R-:W-:Y:S01]  /*1f430*/  @!P3 PRMT R2, R112, 0x5410, RZ ;  /* 0x000054107002b816 */ /* 0x000fe200000000ff */
[----:B------:R1:W-:Y:S01]  /*1f440*/  STG.E.U16 desc[UR20][R118.64+0x40], R128 ;  /* 0x0000408076007986 */ /* 0x0003e2000c101514 */
[----:B---3--:R-:W-:Y:S01]  /*1f450*/  @!P6 HADD2 R163, -R160.H0_H0, -RZ.H0_H0 ;  /* 0xa00000ffa0a3e230 */ /* 0x008fe20000000900 */
[----:B------:R-:W-:Y:S02]  /*1f460*/  ISETP.GT.U32.AND P1, PT, R143, UR11, PT ;  /* 0x0000000b8f007c0c */ /* 0x000fe4000bf24070 */
[----:B------:R-:W-:Y:S01]  /*1f470*/  @!P4 STL.S16 [R1+0x8c], R166 ;  /* 0x00008ca60100c387 */ /* 0x000fe20000100600 */
[----:B------:R-:W-:Y:S02]  /*1f480*/  PRMT R151, R164, 0x7610, R151 ;  /* 0x00007610a4977816 */ /* 0x000fe40000000097 */
[----:B------:R-:W-:Y:S01]  /*1f490*/  LOP3.LUT R112, R117, 0xffff, RZ, 0xc0, !PT ;  /* 0x0000ffff75707812 */ /* 0x000fe200078ec0ff */
[----:B------:R-:W-:Y:S01]  /*1f4a0*/  @!P3 STL.S16 [R1+0x84], R165 ;  /* 0x000084a50100b387 */ /* 0x000fe20000100600 */
[----:B------:R-:W-:Y:S02]  /*1f4b0*/  ISETP.LE.U32.AND P3, PT, R139, UR11, PT ;  /* 0x0000000b8b007c0c */ /* 0x000fe4000bf63070 */
[----:B------:R-:W-:Y:S01]  /*1f4c0*/  SHF.R.U32.HI R172, RZ, 0x8, R112 ;  /* 0x00000008ffac7819 */ /* 0x000fe20000011670 */
[----:B------:R3:W5:Y:S01]  /*1f4d0*/  LDL.LU.64 R212, [R1+0x180] ;  /* 0x0001800001d47983 */ /* 0x0007620000300a00 */
[----:B------:R-:W-:Y:S02]  /*1f4e0*/  ISETP.GT.U32.AND P4, PT, R141, UR11, PT ;  /* 0x0000000b8d007c0c */ /* 0x000fe4000bf84070 */
[----:B------:R-:W-:Y:S02]  /*1f4f0*/  PRMT R157, R157, 0x7632, R157 ;  /* 0x000076329d9d7816 */ /* 0x000fe4000000009d */
[----:B------:R-:W-:Y:S01]  /*1f500*/  @!P5 PRMT R157, R151, 0x5410, RZ ;  /* 0x00005410979dd816 */ /* 0x000fe200000000ff */
[----:B------:R3:W3:Y:S01]  /*1f510*/  LDL.S16 R138, [R1+0x70] ;  /* 0x00007000018a7983 */ /* 0x0006e20000100600 */
[----:B------:R-:W-:Y:S02]  /*1f520*/  PRMT R139, R163, 0x7610, R139 ;  /* 0x00007610a38b7816 */ /* 0x000fe4000000008b */
[----:B------:R-:W-:Y:S01]  /*1f530*/  LOP3.LUT R120, R172, 0xffff, RZ, 0xc0, !PT ;  /* 0x0000ffffac787812 */ /* 0x000fe200078ec0ff */
[----:B------:R-:W1:Y:S08]  /*1f540*/  LDSM.16.MT88.4 R112, [R208+0xa800] ;  /* 0x00a80000d070783b */ /* 0x000e700000004200 */
[----:B------:R-:W-:Y:S01]  /*1f550*/  @!P5 STL.S16 [R1+0x74], R164 ;  /* 0x000074a40100d387 */ /* 0x000fe20000100600 */
[----:B------:R-:W-:Y:S03]  /*1f560*/  ISETP.GT.U32.AND P5, PT, R154, UR11, PT ;  /* 0x0000000b9a007c0c */ /* 0x000fe6000bfa4070 */
[----:B------:R-:W-:Y:S08]  /*1f570*/  LDSM.16.MT88.4 R164, [R208+0x9c00] ;  /* 0x009c0000d0a4783b */ /* 0x000ff00000004200 */
[----:B------:R-:W-:Y:S04]  /*1f580*/  @!P6 STL.S16 [R1+0x7c], R163 ;  /* 0x00007ca30100e387 */ /* 0x000fe80000100600 */
[----:B-1----:R1:W3:Y:S04]  /*1f590*/  LDL.S16 R128, [R1+0x68] ;  /* 0x0000680001807983 */ /* 0x0022e80000100600 */
[----:B------:R1:W-:Y:S01]  /*1f5a0*/  STG.E.U16 desc[UR20][R118.64+0x42], R2 ;  /* 0x0000420276007986 */ /* 0x0003e2000c101514 */
[-C--:B------:R-:W-:Y:S08]  /*1f5b0*/  HMMA.16816.F32 R36, R104, R112.reuse, R36 ;  /* 0x000000706824723c */ /* 0x080ff00000001824 */
[C---:B------:R-:W-:Y:S04]  /*1f5c0*/  HMMA.16816.F32 R40, R124.reuse, R112, R40 ;  /* 0x000000707c28723c */ /* 0x040fe80000001828 */
[----:B-1----:R-:W-:Y:S01]  /*1f5d0*/  PRMT R2, R160, 0x7610, R2 ;  /* 0x00007610a0027816 */ /* 0x002fe20000000002 */
[----:B------:R-:W-:Y:S01]  /*1f5e0*/  IMAD.WIDE R118, R203, 0x70, R118 ;  /* 0x00000070cb767825 */ /* 0x000fe200078e0276 */
[----:B------:R-:W-:Y:S02]  /*1f5f0*/  @!P6 PRMT R2, R139, 0x5410, RZ ;  /* 0x000054108b02e816 */ /* 0x000fe400000000ff */
[-C--:B------:R-:W-:Y:S02]  /*1f600*/  HMMA.16816.F32 R44, R124, R114.reuse, R44 ;  /* 0x000000727c2c723c */ /* 0x080fe4000000182c */
[----:B------:R-:W-:Y:S01]  /*1f610*/  STG.E.U16 desc[UR20][R118.64+0x40], R194 ;  /* 0x000040c276007986 */ /* 0x000fe2000c101514 */
[----:B------:R-:W-:Y:S01]  /*1f620*/  ISETP.LE.U32.AND P6, PT, R120, UR11, PT ;  /* 0x0000000b78007c0c */ /* 0x000fe2000bfc3070 */
[----:B------:R-:W-:Y:S02]  /*1f630*/  IMAD.MOV.U32 R139, RZ, RZ, R122 ;  /* 0x000000ffff8b7224 */ /* 0x000fe400078e007a */
[----:B------:R1:W-:Y:S02]  /*1f640*/  STG.E.U16 desc[UR20][R118.64+0x42], R192 ;  /* 0x000042c076007986 */ /* 0x0003e4000c101514 */
[C---:B------:R-:W-:Y:S02]  /*1f650*/  HMMA.16816.F32 R48, R104.reuse, R114, R48 ;  /* 0x000000726830723c */ /* 0x040fe40000001830 */
[----:B------:R4:W-:Y:S04]  /*1f660*/  STG.E.U16 desc[UR20][R190.64+0x40], R130 ;  /* 0x00004082be007986 */ /* 0x0009e8000c101514 */
[----:B------:R-:W-:Y:S01]  /*1f670*/  STG.E.U16 desc[UR20][R190.64+0x42], R157 ;  /* 0x0000429dbe007986 */ /* 0x000fe2000c101514 */
[----:B-1----:R-:W-:Y:S04]  /*1f680*/  IMAD.WIDE R118, R203, -0x70, R118 ;  /* 0xffffff90cb767825 */ /* 0x002fe800078e0276 */
[----:B--2---:R-:W-:Y:S02]  /*1f690*/  @!P3 HADD2 R150, -R135.H0_H0, -RZ.H0_H0 ;  /* 0xa00000ff8796b230 */ /* 0x004fe40000000900 */
[----:B----4-:R-:W-:Y:S03]  /*1f6a0*/  @P1 HADD2 R149, -R134.H0_H0, -RZ.H0_H0 ;  /* 0xa00000ff86951230 */ /* 0x010fe60000000900 */
[----:B------:R1:W-:Y:S01]  /*1f6b0*/  @!P3 STL.S16 [R1+0x80], R150 ;  /* 0x000080960100b387 */ /* 0x0003e20000100600 */
[----:B------:R-:W-:Y:S03]  /*1f6c0*/  PRMT R137, R150, 0x7610, R137 ;  /* 0x0000761096897816 */ /* 0x000fe60000000089 */
[----:B------:R-:W-:Y:S01]  /*1f6d0*/  @P1 STL.S16 [R1+0x78], R149 ;  /* 0x0000789501001387 */ /* 0x000fe20000100600 */
[----:B------:R-:W-:Y:S02]  /*1f6e0*/  PRMT R120, R149, 0x7610, R120 ;  /* 0x0000761095787816 */ /* 0x000fe40000000078 */
[----:B------:R-:W-:Y:S01]  /*1f6f0*/  @!P3 PRMT R135, R137, 0x5410, RZ ;  /* 0x000054108987b816 */ /* 0x000fe200000000ff */
[----:B------:R4:W2:Y:S01]  /*1f700*/  LDL.S16 R152, [R1+0x60] ;  /* 0x0000600001987983 */ /* 0x0008a20000100600 */
[----:B------:R-:W-:Y:S02]  /*1f710*/  @P1 PRMT R134, R120, 0x5410, RZ ;  /* 0x0000541078861816 */ /* 0x000fe400000000ff */
[----:B------:R-:W-:Y:S01]  /*1f720*/  LOP3.LUT R120, R210, UR14, R123, 0x96, !PT ;  /* 0x0000000ed2787c12 */ /* 0x000fe2000f8e967b */
[----:B------:R4:W4:Y:S01]  /*1f730*/  LDL.S16 R151, [R1+0x58] ;  /* 0x0000580001977983 */ /* 0x0009220000100600 */
[----:B------:R-:W-:Y:S02]  /*1f740*/  ISETP.GT.U32.AND P1, PT, R145, UR11, PT ;  /* 0x0000000b91007c0c */ /* 0x000fe4000bf24070 */
[----:B------:R-:W-:Y:S01]  /*1f750*/  ISETP.GT.U32.AND P3, PT, R140, UR11, PT ;  /* 0x0000000b8c007c0c */ /* 0x000fe2000bf64070 */
[----:B------:R3:W-:Y:S01]  /*1f760*/  STG.E.U16 desc[UR20][R188.64+0x50], R135 ;  /* 0x00005087bc007986 */ /* 0x0007e2000c101514 */
[----:B------:R-:W-:Y:S02]  /*1f770*/  PRMT R137, R122, 0x7773, RZ ;  /* 0x000077737a897816 */ /* 0x000fe400000000ff */
[C---:B------:R-:W-:Y:S01]  /*1f780*/  LOP3.LUT R130, R120.reuse, 0xff, RZ, 0xc0, !PT ;  /* 0x000000ff78827812 */ /* 0x040fe200078ec0ff */
[----:B------:R3:W-:Y:S01]  /*1f790*/  STG.E.U16 desc[UR20][R188.64+0x52], R134 ;  /* 0x00005286bc007986 */ /* 0x0007e2000c101514 */
[----:B------:R-:W-:Y:S03]  /*1f7a0*/  LOP3.LUT R108, R120, 0xffff, RZ, 0xc0, !PT ;  /* 0x0000ffff786c7812 */ /* 0x000fe600078ec0ff */
[----:B-1----:R1:W4:Y:S04]  /*1f7b0*/  LDL.S16 R150, [R1+0x6c] ;  /* 0x00006c0001967983 */ /* 0x0023280000100600 */
[----:B------:R1:W5:Y:S01]  /*1f7c0*/  LDL.LU.64 R210, [R1+0x178] ;  /* 0x0001780001d27983 */ /* 0x0003620000300a00 */
[----:B---3--:R-:W-:Y:S05]  /*1f7d0*/  @P4 HADD2 R138, -R133.H0_H0, -RZ.H0_H0 ;  /* 0xa00000ff858a4230 */ /* 0x008fea0000000900 */
[----:B------:R3:W-:Y:S01]  /*1f7e0*/  @P4 STL.S16 [R1+0x70], R138 ;  /* 0x0000708a01004387 */ /* 0x0007e20000100600 */
[----:B------:R-:W-:Y:S04]  /*1f7f0*/  PRMT R136, R138, 0x7610, R136 ;  /* 0x000076108a887816 */ /* 0x000fe80000000088 */
[----:B------:R-:W-:Y:S02]  /*1f800*/  @P4 PRMT R133, R136, 0x5410, RZ ;  /* 0x0000541088854816 */ /* 0x000fe400000000ff */
[----:B------:R-:W-:Y:S01]  /*1f810*/  ISETP.GT.U32.AND P4, PT, R161, UR11, PT ;  /* 0x0000000ba1007c0c */ /* 0x000fe2000bf84070 */
[----:B------:R-:W-:Y:S01]  /*1f820*/  IMAD.MOV.U32 R135, RZ, RZ, R116 ;  /* 0x000000ffff877224 */ /* 0x000fe200078e0074 */
[----:B------:R-:W-:Y:S01]  /*1f830*/  SHF.R.U32.HI R136, RZ, 0x8, R108 ;  /* 0x00000008ff887819 */ /* 0x000fe2000001166c */
[----:B------:R1:W-:Y:S01]  /*1f840*/  STG.E.U16 desc[UR20][R118.64+0x50], R133 ;  /* 0x0000508576007986 */ /* 0x0003e2000c101514 */
[----:B------:R-:W-:Y:S02]  /*1f850*/  PRMT R134, R116, 0x7772, RZ ;  /* 0x0000777274867816 */ /* 0x000fe400000000ff */
[----:B------:R-:W-:Y:S02]  /*1f860*/  LOP3.LUT R108, R136, 0xffff, RZ, 0xc0, !PT ;  /* 0x0000ffff886c7812 */ /* 0x000fe400078ec0ff */
[----:B------:R-:W-:Y:S05]  /*1f870*/  PRMT R176, R130, 0x5410, R136 ;  /* 0x0000541082b07816 */ /* 0x000fea0000000088 */
[--C-:B------:R-:W-:Y:S01]  /*1f880*/  HSET2.LE.AND R176, R176, R216.reuse, PT ;  /* 0x000000d8b0b07233 */ /* 0x100fe20003803000 */
[----:B------:R-:W-:Y:S01]  /*1f890*/  @P5 HADD2 R128, -R132.H0_H0, -RZ.H0_H0 ;  /* 0xa00000ff84805230 */ /* 0x000fe20000000900 */
[----:B---3--:R-:W-:Y:S01]  /*1f8a0*/  PRMT R138, R122, 0x7772, RZ ;  /* 0x000077727a8a7816 */ /* 0x008fe200000000ff */
[----:B------:R-:W-:Y:S03]  /*1f8b0*/  IMAD.WIDE R122, R203, 0x70, R118 ;  /* 0x00000070cb7a7825 */ /* 0x000fe600078e0276 */
[----:B------:R3:W-:Y:S01]  /*1f8c0*/  @P5 STL.S16 [R1+0x68], R128 ;  /* 0x0000688001005387 */ /* 0x0007e20000100600 */
[----:B------:R-:W-:Y:S03]  /*1f8d0*/  PRMT R109, R128, 0x7610, R109 ;  /* 0x00007610806d7816 */ /* 0x000fe6000000006d */
[----:B------:R2:W4:Y:S01]  /*1f8e0*/  LDL.S16 R145, [R1+0x64] ;  /* 0x0000640001917983 */ /* 0x0005220000100600 */
[----:B------:R-:W-:Y:S02]  /*1f8f0*/  PRMT R179, R138, 0x5410, R137 ;  /* 0x000054108ab37816 */ /* 0x000fe40000000089 */
[----:B------:R-:W-:Y:S01]  /*1f900*/  @P5 PRMT R132, R109, 0x5410, RZ ;  /* 0x000054106d845816 */ /* 0x000fe200000000ff */
[----:B------:R2:W4:Y:S01]  /*1f910*/  LDL.S16 R149, [R1+0x40] ;  /* 0x0000400001957983 */ /* 0x0005220000100600 */
[----:B------:R-:W-:Y:S02]  /*1f920*/  ISETP.LE.U32.AND P5, PT, R108, UR11, PT ;  /* 0x0000000b6c007c0c */ /* 0x000fe4000bfa3070 */
[----:B-1----:R-:W-:Y:S01]  /*1f930*/  LOP3.LUT R133, R117, 0xff, RZ, 0xc0, !PT ;  /* 0x000000ff75857812 */ /* 0x002fe200078ec0ff */
[----:B------:R1:W-:Y:S01]  /*1f940*/  STG.E.U16 desc[UR20][R118.64+0x52], R132 ;  /* 0x0000528476007986 */ /* 0x0003e2000c101514 */
[----:B------:R-:W-:Y:S02]  /*1f950*/  LOP3.LUT R179, R179, 0xff00ff, RZ, 0xc0, !PT ;  /* 0x00ff00ffb3b37812 */ /* 0x000fe400078ec0ff */
[----:B------:R-:W-:Y:S01]  /*1f960*/  PRMT R172, R133, 0x5410, R172 ;  /* 0x0000541085ac7816 */ /* 0x000fe200000000ac */
[----:B------:R-:W1:Y:S02]  /*1f970*/  LDSM.16.MT88.4 R108, [R131+0x1800] ;  /* 0x00180000836c783b */ /* 0x000e640000004200 */
[--C-:B------:R-:W-:Y:S02]  /*1f980*/  HSET2.LE.AND R179, R179, R216.reuse, PT ;  /* 0x000000d8b3b37233 */ /* 0x100fe40003803000 */
[--C-:B------:R-:W-:Y:S04]  /*1f990*/  HSET2.LE.AND R172, R172, R216.reuse, PT ;  /* 0x000000d8acac7233 */ /* 0x100fe80003803000 */
[----:B------:R1:W-:Y:S04]  /*1f9a0*/  STG.E.U16 desc[UR20][R122.64+0x50], R2 ;  /* 0x000050027a007986 */ /* 0x0003e8000c101514 */
[----:B---3--:R3:W3:Y:S01]  /*1f9b0*/  LDL.S16 R128, [R1+0x3c] ;  /* 0x00003c0001807983 */ /* 0x0086e20000100600 */
[----:B-1----:R-:W-:Y:S02]  /*1f9c0*/  PRMT R132, R117, 0x7632, R132 ;  /* 0x0000763275847816 */ /* 0x002fe40000000084 */
[----:B------:R-:W-:Y:S02]  /*1f9d0*/  PRMT R119, R120, 0x7632, R119 ;  /* 0x0000763278777816 */ /* 0x000fe40000000077 */
[----:B------:R-:W-:Y:S02]  /*1f9e0*/  LOP3.LUT R132, R132, 0xff, RZ, 0xc0, !PT ;  /* 0x000000ff84847812 */ /* 0x000fe400078ec0ff */
[----:B------:R-:W-:Y:S02]  /*1f9f0*/  LOP3.LUT R119, R119, 0xff, RZ, 0xc0, !PT ;  /* 0x000000ff77777812 */ /* 0x000fe400078ec0ff */
[----:B------:R-:W-:Y:S02]  /*1fa00*/  SHF.R.U32.HI R120, RZ, 0x18, R120 ;  /* 0x00000018ff787819 */ /* 0x000fe40000011678 */
[----:B------:R-:W-:Y:S02]  /*1fa10*/  PRMT R2, R3, 0x7632, R2 ;  /* 0x0000763203027816 */ /* 0x000fe40000000002 */
[----:B------:R-:W-:Y:S02]  /*1fa20*/  PRMT R177, R119, 0x5410, R120 ;  /* 0x0000541077b17816 */ /* 0x000fe40000000078 */
[----:B------:R-:W-:Y:S01]  /*1fa30*/  PRMT R118, R3, 0x5410, R2 ;  /* 0x0000541003767816 */ /* 0x000fe20000000002 */
[-C--:B------:R-:W-:Y:S03]  /*1fa40*/  HMMA.16816.F32 R52, R104, R108.reuse, R52 ;  /* 0x0000006c6834723c */ /* 0x080fe60000001834 */
[----:B------:R-:W-:Y:S02]  /*1fa50*/  LOP3.LUT R172, R118, R172, RZ, 0xc0, !PT ;  /* 0x000000ac76ac7212 */ /* 0x000fe400078ec0ff */
[--C-:B------:R-:W-:Y:S03]  /*1fa60*/  HSET2.LE.AND R177, R177, R216.reuse, PT ;  /* 0x000000d8b1b17233 */ /* 0x100fe60003803000 */
[C---:B------:R-:W-:Y:S04]  /*1fa70*/  HMMA.16816.F32 R56, R124.reuse, R108, R56 ;  /* 0x0000006c7c38723c */ /* 0x040fe80000001838 */
[C---:B------:R-:W-:Y:S04]  /*1fa80*/  IMAD.WIDE R108, R203.reuse, -0x70, R122 ;  /* 0xffffff90cb6c7825 */ /* 0x040fe800078e027a */
[-C--:B------:R-:W-:Y:S03]  /*1fa90*/  HMMA.16816.F32 R60, R124, R110.reuse, R60 ;  /* 0x0000006e7c3c723c */ /* 0x080fe6000000183c */
[----:B------:R-:W-:Y:S05]  /*1faa0*/  IMAD.WIDE R192, R203, 0x70, R108 ;  /* 0x00000070cbc07825 */ /* 0x000fea00078e026c */
[C---:B------:R-:W-:Y:S04]  /*1fab0*/  HMMA.16816.F32 R64, R104.reuse, R110, R64 ;  /* 0x0000006e6840723c */ /* 0x040fe80000001840 */
[----:B--2---:R-:W-:Y:S01]  /*1fac0*/  @P3 HADD2 R152, -R160.H1_H1, -RZ.H0_H0 ;  /* 0xa00000ffa0983230 */ /* 0x004fe20000000d00 */
[----:B------:R-:W-:Y:S01]  /*1fad0*/  PRMT R160, R160, 0x7632, R160 ;  /* 0x00007632a0a07816 */ /* 0x000fe200000000a0 */
[C---:B----4-:R-:W-:Y:S03]  /*1fae0*/  @P1 HADD2 R151, -R156.reuse.H0_H0, -RZ.H0_H0 ;  /* 0xa00000ff9c971230 */ /* 0x050fe60000000900 */
[----:B------:R-:W-:Y:S01]  /*1faf0*/  @P3 STL.S16 [R1+0x60], R152 ;  /* 0x0000609801003387 */ /* 0x000fe20000100600 */
[----:B------:R-:W-:Y:S03]  /*1fb00*/  PRMT R129, R152, 0x7610, R129 ;  /* 0x0000761098817816 */ /* 0x000fe60000000081 */
[----:B------:R-:W-:Y:S01]  /*1fb10*/  @P1 STL.S16 [R1+0x58], R151 ;  /* 0x0000589701001387 */ /* 0x000fe20000100600 */
[----:B------:R-:W-:Y:S02]  /*1fb20*/  @P3 PRMT R160, R129, 0x5410, RZ ;  /* 0x0000541081a03816 */ /* 0x000fe400000000ff */
[----:B------:R-:W-:Y:S02]  /*1fb30*/  ISETP.LE.U32.AND P3, PT, R130, UR11, PT ;  /* 0x0000000b82007c0c */ /* 0x000fe4000bf63070 */
[----:B------:R-:W-:Y:S01]  /*1fb40*/  PRMT R143, R151, 0x7610, R143 ;  /* 0x00007610978f7816 */ /* 0x000fe2000000008f */
[----:B------:R-:W-:Y:S01]  /*1fb50*/  STG.E.U16 desc[UR20][R122.64+0x52], R160 ;  /* 0x000052a07a007986 */ /* 0x000fe2000c101514 */
[----:B------:R-:W-:Y:S01]  /*1fb60*/  PRMT R129, R116, 0x7771, RZ ;  /* 0x0000777174817816 */ /* 0x000fe200000000ff */
[----:B------:R-:W-:Y:S01]  /*1fb70*/  @P4 HADD2 R150, -R156.H1_H1, -RZ.H0_H0 ;  /* 0xa00000ff9c964230 */ /* 0x000fe20000000d00 */
[----:B------:R-:W-:Y:S02]  /*1fb80*/  @P1 PRMT R156, R143, 0x5410, RZ ;  /* 0x000054108f9c1816 */ /* 0x000fe400000000ff */
[----:B------:R-:W-:Y:S02]  /*1fb90*/  ISETP.LE.U32.AND P1, PT, R133, UR11, PT ;  /* 0x0000000b85007c0c */ /* 0x000fe4000bf23070 */
[----:B------:R-:W-:Y:S01]  /*1fba0*/  @P4 STL.S16 [R1+0x6c], R150 ;  /* 0x00006c9601004387 */ /* 0x000fe20000100600 */
[----:B------:R-:W-:Y:S02]  /*1fbb0*/  PRMT R142, R150, 0x7610, R142 ;  /* 0x00007610968e7816 */ /* 0x000fe4000000008e */
[----:B------:R-:W-:Y:S01]  /*1fbc0*/  PRMT R116, R0, 0x7632, R116 ;  /* 0x0000763200747816 */ /* 0x000fe20000000074 */
[----:B------:R4:W2:Y:S01]  /*1fbd0*/  LDL.S16 R112, [R1+0x38] ;  /* 0x0000380001707983 */ /* 0x0008a20000100600 */
[----:B------:R-:W-:Y:S02]  /*1fbe0*/  @P4 PRMT R121, R142, 0x5410, RZ ;  /* 0x000054108e794816 */ /* 0x000fe400000000ff */
[----:B------:R-:W-:Y:S01]  /*1fbf0*/  ISETP.LE.U32.AND P4, PT, R132, UR11, PT ;  /* 0x0000000b84007c0c */ /* 0x000fe2000bf83070 */
[----:B------:R4:W4:Y:S04]  /*1fc00*/  LDL.S16 R143, [R1+0x48] ;  /* 0x00004800018f7983 */ /* 0x0009280000100600 */
[----:B------:R1:W4:Y:S04]  /*1fc10*/  LDL.S16 R142, [R1+0x44] ;  /* 0x00004400018e7983 */ /* 0x0003280000100600 */
[----:B------:R-:W-:Y:S04]  /*1fc20*/  STG.E.U16 desc[UR20][R190.64+0x50], R156 ;  /* 0x0000509cbe007986 */ /* 0x000fe8000c101514 */
[----:B------:R-:W-:Y:S01]  /*1fc30*/  STG.E.U16 desc[UR20][R190.64+0x52], R121 ;  /* 0x00005279be007986 */ /* 0x000fe2000c101514 */
[----:B------:R-:W-:Y:S02]  /*1fc40*/  @!P3 HADD2 R145, -R159.H0_H0, -RZ.H0_H0 ;  /* 0xa00000ff9f91b230 */ /* 0x000fe40000000900 */
[----:B------:R-:W-:Y:S03]  /*1fc50*/  @!P1 HADD2 R149, -R3.H0_H0, -RZ.H0_H0 ;  /* 0xa00000ff03959230 */ /* 0x000fe60000000900 */
[----:B------:R1:W-:Y:S01]  /*1fc60*/  @!P3 STL.S16 [R1+0x64], R145 ;  /* 0x000064910100b387 */ /* 0x0003e20000100600 */
[----:B------:R-:W-:Y:S02]  /*1fc70*/  PRMT R144, R145, 0x7610, R144 ;  /* 0x0000761091907816 */ /* 0x000fe40000000090 */
[----:B------:R-:W-:Y:S04]  /*1fc80*/  PRMT R148, R149, 0x7610, R148 ;  /* 0x0000761095947816 */ /* 0x000fe80000000094 */
[----:B------:R-:W-:Y:S05]  /*1fc90*/  @!P1 PRMT R3, R148, 0x5410, RZ ;  /* 0x0000541094039816 */ /* 0x000fea00000000ff */
[----:B------:R1:W-:Y:S01]  /*1fca0*/  STG.E.U16 desc[UR20][R188.64+0x60], R3 ;  /* 0x00006003bc007986 */ /* 0x0003e2000c101514 */
[----:B---3--:R-:W-:Y:S05]  /*1fcb0*/  @!P6 HADD2 R128, -R2.H0_H0, -RZ.H0_H0 ;  /* 0xa00000ff0280e230 */ /* 0x008fea0000000900 */
[----:B------:R-:W-:Y:S01]  /*1fcc0*/  PRMT R147, R128, 0x7610, R147 ;  /* 0x0000761080937816 */ /* 0x000fe20000000093 */
[----:B-1----:R3:W3:Y:S03]  /*1fcd0*/  LDL.S16 R145, [R1+0x50] ;  /* 0x0000500001917983 */ /* 0x0026e60000100600 */
[----:B------:R-:W-:Y:S01]  /*1fce0*/  @!P6 PRMT R2, R147, 0x5410, RZ ;  /* 0x000054109302e816 */ /* 0x000fe200000000ff */
[----:B------:R-:W-:Y:S04]  /*1fcf0*/  @!P1 STL.S16 [R1+0x40], R149 ;  /* 0x0000409501009387 */ /* 0x000fe80000100600 */
[----:B------:R1:W-:Y:S01]  /*1fd00*/  @!P6 STL.S16 [R1+0x3c], R128 ;  /* 0x00003c800100e387 */ /* 0x0003e20000100600 */
[----:B------:R-:W-:Y:S03]  /*1fd10*/  ISETP.LE.U32.AND P6, PT, R119, UR11, PT ;  /* 0x0000000b77007c0c */ /* 0x000fe6000bfc3070 */
[----:B------:R1:W-:Y:S01]  /*1fd20*/  STG.E.U16 desc[UR20][R188.64+0x62], R2 ;  /* 0x00006202bc007986 */ /* 0x0003e2000c101514 */
[----:B------:R-:W-:Y:S03]  /*1fd30*/  PRMT R3, R158, 0x7632, R3 ;  /* 0x000076329e037816 */ /* 0x000fe60000000003 */
[----:B------:R-:W-:Y:S01]  /*1fd40*/  LDSM.16.MT88.4 R148, [R208+0xac00] ;  /* 0x00ac0000d094783b */ /* 0x000fe20000004200 */
[----:B-1----:R-:W-:Y:S02]  /*1fd50*/  SHF.R.U32.HI R128, RZ, 0x18, R117 ;  /* 0x00000018ff807819 */ /* 0x002fe40000011675 */
[----:B------:R-:W-:Y:S02]  /*1fd60*/  PRMT R117, R0, 0x5410, R116 ;  /* 0x0000541000757816 */ /* 0x000fe40000000074 */
[----:B------:R-:W-:Y:S02]  /*1fd70*/  ISETP.LE.U32.AND P1, PT, R128, UR11, PT ;  /* 0x0000000b80007c0c */ /* 0x000fe4000bf23070 */
[----:B------:R-:W-:Y:S02]  /*1fd80*/  PRMT R2, R159, 0x7610, R2 ;  /* 0x000076109f027816 */ /* 0x000fe40000000002 */
[----:B------:R-:W-:Y:S02]  /*1fd90*/  @!P3 PRMT R2, R144, 0x5410, RZ ;  /* 0x000054109002b816 */ /* 0x000fe400000000ff */
[----:B------:R-:W-:Y:S01]  /*1fda0*/  ISETP.GT.U32.AND P3, PT, R137, UR11, PT ;  /* 0x0000000b89007c0c */ /* 0x000fe2000bf64070 */
[----:B--2---:R-:W-:Y:S02]  /*1fdb0*/  @!P4 HADD2 R112, -R0.H0_H0, -RZ.H0_H0 ;  /* 0xa00000ff0070c230 */ /* 0x004fe40000000900 */
[----:B----4-:R-:W-:Y:S03]  /*1fdc0*/  @!P5 HADD2 R143, -R159.H1_H1, -RZ.H0_H0 ;  /* 0xa00000ff9f8fd230 */ /* 0x010fe60000000d00 */
[----:B------:R-:W-:Y:S01]  /*1fdd0*/  @!P4 STL.S16 [R1+0x38], R112 ;  /* 0x000038700100c387 */ /* 0x000fe20000100600 */
[----:B------:R-:W-:Y:S01]  /*1fde0*/  PRMT R146, R112, 0x7610, R146 ;  /* 0x0000761070927816 */ /* 0x000fe20000000092 */
[----:B------:R-:W-:Y:S02]  /*1fdf0*/  @!P6 HADD2 R142, -R158.H0_H0, -RZ.H0_H0 ;  /* 0xa00000ff9e8ee230 */ /* 0x000fe40000000900 */
[----:B------:R4:W2:Y:S01]  /*1fe00*/  LDL.S16 R122, [R1+0x54] ;  /* 0x00005400017a7983 */ /* 0x0008a20000100600 */
[----:B------:R-:W-:Y:S02]  /*1fe10*/  @!P4 PRMT R0, R146, 0x5410, RZ ;  /* 0x000054109200c816 */ /* 0x000fe400000000ff */
[----:B------:R-:W-:Y:S01]  /*1fe20*/  ISETP.GT.U32.AND P4, PT, R138, UR11, PT ;  /* 0x0000000b8a007c0c */ /* 0x000fe2000bf84070 */
[----:B------:R-:W1:Y:S01]  /*1fe30*/  LDSM.16.MT88.4 R112, [R208+0xb800] ;  /* 0x00b80000d070783b */ /* 0x000e620000004200 */
[----:B------:R-:W-:Y:S02]  /*1fe40*/  PRMT R123, R143, 0x7610, R123 ;  /* 0x000076108f7b7816 */ /* 0x000fe4000000007b */
[----:B------:R-:W-:Y:S05]  /*1fe50*/  PRMT R121, R142, 0x7610, R121 ;  /* 0x000076108e797816 */ /* 0x000fea0000000079 */
[----:B------:R4:W-:Y:S02]  /*1fe60*/  STG.E.U16 desc[UR20][R108.64+0x60], R0 ;  /* 0x000060006c007986 */ /* 0x0009e4000c101514 */
[----:B----4-:R-:W-:Y:S02]  /*1fe70*/  PRMT R0, R159, 0x7632, R0 ;  /* 0x000076329f007816 */ /* 0x010fe40000000000 */
[----:B------:R-:W-:Y:S01]  /*1fe80*/  @!P5 PRMT R0, R123, 0x5410, RZ ;  /* 0x000054107b00d816 */ /* 0x000fe200000000ff */
[-C--:B-1----:R-:W-:Y:S08]  /*1fe90*/  HMMA.16816.F32 R68, R104, R112.reuse, R68 ;  /* 0x000000706844723c */ /* 0x082ff00000001844 */
[C---:B------:R-:W-:Y:S04]  /*1fea0*/  HMMA.16816.F32 R72, R124.reuse, R112, R72 ;  /* 0x000000707c48723c */ /* 0x040fe80000001848 */
[----:B---3--:R-:W-:Y:S02]  /*1feb0*/  @!P1 HADD2 R145, -R116.H0_H0, -RZ.H0_H0 ;  /* 0xa00000ff74919230 */ /* 0x008fe40000000900 */
[----:B------:R-:W-:Y:S02]  /*1fec0*/  IMAD.MOV.U32 R113, RZ, RZ, R159 ;  /* 0x000000ffff717224 */ /* 0x000fe400078e009f */
[-C--:B------:R-:W-:Y:S01]  /*1fed0*/  HMMA.16816.F32 R76, R124, R114.reuse, R76 ;  /* 0x000000727c4c723c */ /* 0x080fe2000000184c */
[----:B------:R-:W-:Y:S02]  /*1fee0*/  @!P1 STL.S16 [R1+0x50], R145 ;  /* 0x0000509101009387 */ /* 0x000fe40000100600 */
[----:B------:R-:W-:Y:S02]  /*1fef0*/  PRMT R141, R145, 0x7610, R141 ;  /* 0x00007610918d7816 */ /* 0x000fe4000000008d */
[----:B------:R-:W-:Y:S02]  /*1ff00*/  LOP3.LUT R176, R113, R176, RZ, 0xc0, !PT ;  /* 0x000000b071b07212 */ /* 0x000fe400078ec0ff */
[----:B------:R-:W-:Y:S01]  /*1ff10*/  @!P1 PRMT R116, R141, 0x5410, RZ ;  /* 0x000054108d749816 */ /* 0x000fe200000000ff */
[C---:B------:R-:W-:Y:S01]  /*1ff20*/  HMMA.16816.F32 R80, R104.reuse, R114, R80 ;  /* 0x000000726850723c */ /* 0x040fe20000001850 */
[----:B------:R3:W4:Y:S03]  /*1ff30*/  LDL.S16 R141, [R1+0x4c] ;  /* 0x00004c00018d7983 */ /* 0x0007260000100600 */
[----:B------:R-:W-:Y:S01]  /*1ff40*/  ISETP.LE.U32.AND P1, PT, R120, UR11, PT ;  /* 0x0000000b78007c0c */ /* 0x000fe2000bf23070 */
[----:B------:R1:W-:Y:S01]  /*1ff50*/  STG.E.U16 desc[UR20][R108.64+0x62], R116 ;  /* 0x000062746c007986 */ /* 0x0003e2000c101514 */
[----:B------:R-:W-:Y:S03]  /*1ff60*/  IMAD.MOV.U32 R114, RZ, RZ, R158 ;  /* 0x000000ffff727224 */ /* 0x000fe600078e009e */
[----:B------:R-:W-:Y:S02]  /*1ff70*/  @!P5 STL.S16 [R1+0x48], R143 ;  /* 0x0000488f0100d387 */ /* 0x000fe40000100600 */
[----:B------:R-:W-:Y:S02]  /*1ff80*/  LOP3.LUT R177, R114, R177, RZ, 0xc0, !PT ;  /* 0x000000b172b17212 */ /* 0x000fe400078ec0ff */
[----:B------:R-:W-:Y:S04]  /*1ff90*/  @!P6 STL.S16 [R1+0x44], R142 ;  /* 0x0000448e0100e387 */ /* 0x000fe80000100600 */
[----:B------:R3:W3:Y:S04]  /*1ffa0*/  LDL.S16 R138, [R1+0x30] ;  /* 0x00003000018a7983 */ /* 0x0006e80000100600 */
[----:B------:R2:W3:Y:S04]  /*1ffb0*/  LDL.S16 R137, [R1+0x2c] ;  /* 0x00002c0001897983 */ /* 0x0004e80000100600 */
[----:B------:R2:W3:Y:S04]  /*1ffc0*/  LDL.S16 R123, [R1+0x24] ;  /* 0x00002400017b7983 */ /* 0x0004e80000100600 */
[----:B------:R1:W-:Y:S02]  /*1ffd0*/  STG.E.U16 desc[UR20][R192.64+0x60], R2 ;  /* 0x00006002c0007986 */ /* 0x0003e4000c101514 */
[----:B-1----:R-:W-:Y:S02]  /*1ffe0*/  LOP3.LUT R116, R135, 0xff, RZ, 0xc0, !PT ;  /* 0x000000ff87747812 */ /* 0x002fe400078ec0ff */
[----:B------:R1:W-:Y:S02]  /*1fff0*/  STG.E.U16 desc[UR20][R192.64+0x62], R0 ;  /* 0x00006200c0007986 */ /* 0x0003e4000c101514 */
[C---:B------:R-:W-:Y:S02]  /*20000*/  ISETP.LE.U32.AND P5, PT, R116.reuse, UR11, PT ;  /* 0x0000000b74007c0c */ /* 0x040fe4000bfa3070 */
[----:B------:R1:W3:Y:S01]  /*20010*/  LDL.S16 R135, [R1+0x28] ;  /* 0x0000280001877983 */ /* 0x0002e20000100600 */
[----:B------:R-:W-:Y:S03]  /*20020*/  PRMT R174, R116, 0x5410, R129 ;  /* 0x0000541074ae7816 */ /* 0x000fe60000000081 */
[----:B------:R-:W1:Y:S02]  /*20030*/  LDSM.16.MT88.4 R108, [R131+0x2800] ;  /* 0x00280000836c783b */ /* 0x000e640000004200 */
[--C-:B------:R-:W-:Y:S02]  /*20040*/  HSET2.LE.AND R174, R174, R216.reuse, PT ;  /* 0x000000d8aeae7233 */ /* 0x100fe40003803000 */
[----:B------:R-:W-:Y:S02]  /*20050*/  PRMT R2, R158, 0x7610, R2 ;  /* 0x000076109e027816 */ /* 0x000fe40000000002 */
[----:B------:R-:W-:Y:S02]  /*20060*/  @!P6 PRMT R2, R121, 0x5410, RZ ;  /* 0x000054107902e816 */ /* 0x000fe400000000ff */
[----:B------:R-:W-:Y:S02]  /*20070*/  LOP3.LUT R121, R139, 0xff, RZ, 0xc0, !PT ;  /* 0x000000ff8b797812 */ /* 0x000fe400078ec0ff */
[----:B-1----:R-:W-:Y:S01]  /*20080*/  PRMT R0, R173, 0x7610, R0 ;  /* 0x00007610ad007816 */ /* 0x002fe20000000000 */
[----:B------:R1:W-:Y:S01]  /*20090*/  STG.E.U16 desc[UR20][R190.64+0x60], R2 ;  /* 0x00006002be007986 */ /* 0x0003e2000c101514 */
[----:B------:R-:W-:Y:S01]  /*200a0*/  ISETP.LE.U32.AND P6, PT, R121, UR11, PT ;  /* 0x0000000b79007c0c */ /* 0x000fe2000bfc3070 */
[-C--:B------:R-:W-:Y:S08]  /*200b0*/  HMMA.16816.F32 R84, R104, R108.reuse, R84 ;  /* 0x0000006c6854723c */ /* 0x080ff00000001854 */
[C---:B------:R-:W-:Y:S04]  /*200c0*/  HMMA.16816.F32 R88, R124.reuse, R108, R88 ;  /* 0x0000006c7c58723c */ /* 0x040fe80000001858 */
[----:B-1----:R-:W-:Y:S02]  /*200d0*/  PRMT R2, R173, 0x7632, R2 ;  /* 0x00007632ad027816 */ /* 0x002fe40000000002 */
[----:B------:R-:W-:Y:S02]  /*200e0*/  PRMT R173, R132, 0x5410, R128 ;  /* 0x0000541084ad7816 */ /* 0x000fe40000000080 */
[-C--:B------:R-:W-:Y:S03]  /*200f0*/  HMMA.16816.F32 R92, R124, R110.reuse, R92 ;  /* 0x0000006e7c5c723c */ /* 0x080fe6000000185c */
[----:B------:R-:W-:Y:S02]  /*20100*/  PRMT R112, R0, 0x5410, R2 ;  /* 0x0000541000707816 */ /* 0x000fe40000000002 */
[--C-:B------:R-:W-:Y:S02]  /*20110*/  HSET2.LE.AND R173, R173, R216.reuse, PT ;  /* 0x000000d8adad7233 */ /* 0x100fe40003803000 */
[----:B------:R-:W-:Y:S01]  /*20120*/  LOP3.LUT R174, R112, R174, RZ, 0xc0, !PT ;  /* 0x000000ae70ae7212 */ /* 0x000fe200078ec0ff */
[----:B------:R-:W-:Y:S01]  /*20130*/  HMMA.16816.F32 R96, R104, R110, R96 ;  /* 0x0000006e6860723c */ /* 0x000fe20000001860 */
[----:B------:R-:W-:Y:S03]  /*20140*/  LDSM.16.MT88.4 R104, [R208+0xbc00] ;  /* 0x00bc0000d068783b */ /* 0x000fe60000004200 */
[----:B------:R-:W-:Y:S01]  /*20150*/  LOP3.LUT R173, R117, R173, RZ, 0xc0, !PT ;  /* 0x000000ad75ad7212 */ /* 0x000fe200078ec0ff */
[----:B--2---:R-:W-:Y:S04]  /*20160*/  @!P1 HADD2 R122, -R158.H1_H1, -RZ.H0_H0 ;  /* 0xa00000ff9e7a9230 */ /* 0x004fe80000000d00 */
[----:B------:R-:W1:Y:S01]  /*20170*/  LDSM.16.MT88.4 R156, [R131+0xc00] ;  /* 0x000c0000839c783b */ /* 0x000e620000004200 */
[----:B------:R-:W-:Y:S04]  /*20180*/  PRMT R140, R122, 0x7610, R140 ;  /* 0x000076107a8c7816 */ /* 0x000fe8000000008c */
[----:B------:R-:W-:Y:S03]  /*20190*/  @!P1 PRMT R3, R140, 0x5410, RZ ;  /* 0x000054108c039816 */ /* 0x000fe600000000ff */
[----:B------:R2:W-:Y:S01]  /*201a0*/  @!P1 STL.S16 [R1+0x54], R122 ;  /* 0x0000547a01009387 */ /* 0x0005e20000100600 */
[----:B------:R-:W-:Y:S02]  /*201b0*/  ISETP.GT.U32.AND P1, PT, R178, UR11, PT ;  /* 0x0000000bb2007c0c */ /* 0x000fe4000bf24070 */
[----:B------:R-:W-:Y:S01]  /*201c0*/  PRMT R178, R121, 0x5410, R178 ;  /* 0x0000541079b27816 */ /* 0x000fe200000000b2 */
[----:B------:R1:W-:Y:S04]  /*201d0*/  STG.E.U16 desc[UR20][R190.64+0x62], R3 ;  /* 0x00006203be007986 */ /* 0x0003e8000c101514 */
[--C-:B------:R-:W-:Y:S01]  /*201e0*/  HSET2.LE.AND R178, R178, R216.reuse, PT ;  /* 0x000000d8b2b27233 */ /* 0x100fe20003803000 */
[----:B--2---:R2:W2:Y:S01]  /*201f0*/  LDL.S16 R122, [R1+0x34] ;  /* 0x00003400017a7983 */ /* 0x0044a20000100600 */
[----:B-1----:R-:W-:Y:S01]  /*20200*/  PRMT R3, R175, 0x7610, R3 ;  /* 0x00007610af037816 */ /* 0x002fe20000000003 */
[----:B----4-:R-:W-:Y:S05]  /*20210*/  @!P5 HADD2 R141, -R0.H0_H0, -RZ.H0_H0 ;  /* 0xa00000ff008dd230 */ /* 0x010fea0000000900 */
[----:B------:R-:W-:Y:S01]  /*20220*/  @!P5 STL.S16 [R1+0x4c], R141 ;  /* 0x00004c8d0100d387 */ /* 0x000fe20000100600 */
[----:B------:R-:W-:Y:S03]  /*20230*/  PRMT R139, R141, 0x7610, R139 ;  /* 0x000076108d8b7816 */ /* 0x000fe6000000008b */
[----:B------:R-:W1:Y:S01]  /*20240*/  LDSM.16.MT88.4 R140, [R131+0x1c00] ;  /* 0x001c0000838c783b */ /* 0x000e620000004200 */
[----:B------:R-:W-:Y:S02]  /*20250*/  @!P5 PRMT R0, R139, 0x5410, RZ ;  /* 0x000054108b00d816 */ /* 0x000fe400000000ff */
[----:B------:R-:W-:Y:S01]  /*20260*/  ISETP.GT.U32.AND P5, PT, R129, UR11, PT ;  /* 0x0000000b81007c0c */ /* 0x000fe2000bfa4070 */
[C---:B---3--:R-:W-:Y:S04]  /*20270*/  @!P6 HADD2 R138, -R186.reuse.H0_H0, -RZ.H0_H0 ;  /* 0xa00000ffba8ae230 */ /* 0x048fe80000000900 */
[----:B------:R3:W-:Y:S01]  /*20280*/  STG.E.U16 desc[UR20][R188.64+0x70], R0 ;  /* 0x00007000bc007986 */ /* 0x0007e2000c101514 */
[----:B------:R-:W-:Y:S03]  /*20290*/  @P1 HADD2 R137, -R186.H1_H1, -RZ.H0_H0 ;  /* 0xa00000ffba891230 */ /* 0x000fe60000000d00 */
[----:B------:R-:W-:Y:S01]  /*202a0*/  @!P6 STL.S16 [R1+0x30], R138 ;  /* 0x0000308a0100e387 */ /* 0x000fe20000100600 */
[----:B------:R-:W-:Y:S01]  /*202b0*/  PRMT R197, R138, 0x7610, R197 ;  /* 0x000076108ac57816 */ /* 0x000fe200000000c5 */
[C---:B------:R-:W-:Y:S02]  /*202c0*/  @P3 HADD2 R123, -R185.reuse.H1_H1, -RZ.H0_H0 ;  /* 0xa00000ffb97b3230 */ /* 0x040fe40000000d00 */
[----:B------:R-:W-:Y:S01]  /*202d0*/  @P1 STL.S16 [R1+0x2c], R137 ;  /* 0x00002c8901001387 */ /* 0x000fe20000100600 */
[----:B------:R-:W-:Y:S02]  /*202e0*/  PRMT R196, R137, 0x7610, R196 ;  /* 0x0000761089c47816 */ /* 0x000fe400000000c4 */
[----:B------:R-:W-:Y:S01]  /*202f0*/  PRMT R194, R123, 0x7610, R194 ;  /* 0x000076107bc27816 */ /* 0x000fe200000000c2 */
[----:B------:R-:W-:Y:S05]  /*20300*/  @P4 HADD2 R135, -R185.H0_H0, -RZ.H0_H0 ;  /* 0xa00000ffb9874230 */ /* 0x000fea0000000900 */
[----:B------:R-:W-:Y:S01]  /*20310*/  @P4 STL.S16 [R1+0x28], R135 ;  /* 0x0000288701004387 */ /* 0x000fe20000100600 */
[----:B------:R-:W-:Y:S02]  /*20320*/  PRMT R195, R135, 0x7610, R195 ;  /* 0x0000761087c37816 */ /* 0x000fe400000000c3 */
[----:B---3--:R-:W-:Y:S01]  /*20330*/  PRMT R0, R3, 0x5410, R184 ;  /* 0x0000541003007816 */ /* 0x008fe200000000b8 */
[----:B------:R-:W-:Y:S04]  /*20340*/  @P3 STL.S16 [R1+0x24], R123 ;  /* 0x0000247b01003387 */ /* 0x000fe80000100600 */
[----:B------:R3:W4:Y:S01]  /*20350*/  LDL.S16 R116, [R1+0x20] ;  /* 0x0000200001747983 */ /* 0x0007220000100600 */
[----:B--2---:R-:W-:Y:S05]  /*20360*/  @P5 HADD2 R122, -R2.H0_H0, -RZ.H0_H0 ;  /* 0xa00000ff027a5230 */ /* 0x004fea0000000900 */
[----:B------:R-:W-:Y:S01]  /*20370*/  @P5 STL.S16 [R1+0x34], R122 ;  /* 0x0000347a01005387 */ /* 0x000fe20000100600 */
[----:B------:R-:W-:Y:S03]  /*20380*/  PRMT R115, R122, 0x7610, R115 ;  /* 0x000076107a737816 */ /* 0x000fe60000000073 */
[----:B------:R3:W2:Y:S01]  /*20390*/  LDL.S16 R198, [R1+0x1c] ;  /* 0x00001c0001c67983 */ /* 0x0006a20000100600 */
[----:B------:R-:W-:Y:S02]  /*203a0*/  @P5 PRMT R2, R115, 0x5410, RZ ;  /* 0x0000541073025816 */ /* 0x000fe400000000ff */
[C---:B------:R-:W-:Y:S02]  /*203b0*/  ISETP.GT.U32.AND P5, PT, R134.reuse, UR11, PT ;  /* 0x0000000b86007c0c */ /* 0x040fe4000bfa4070 */
[----:B------:R-:W-:Y:S01]  /*203c0*/  PRMT R134, R134, 0x5410, R187 ;  /* 0x0000541086867816 */ /* 0x000fe200000000bb */
[----:B------:R1:W-:Y:S03]  /*203d0*/  STG.E.U16 desc[UR20][R188.64+0x72], R2 ;  /* 0x00007202bc007986 */ /* 0x0003e6000c101514 */
[----:B------:R-:W-:Y:S05]  /*203e0*/  LOP3.LUT R134, R134, 0xff00ff, RZ, 0xc0, !PT ;  /* 0x00ff00ff86867812 */ /* 0x000fea00078ec0ff */
[----:B------:R-:W-:Y:S05]  /*203f0*/  HSET2.LE.AND R175, R134, R216, PT ;  /* 0x000000d886af7233 */ /* 0x000fea0003803000 */
[----:B------:R-:W-:Y:S01]  /*20400*/  LOP3.LUT R175, R0, R175, RZ, 0xc0, !PT ;  /* 0x000000af00af7212 */ /* 0x000fe200078ec0ff */
[----:B------:R-:W-:Y:S05]  /*20410*/  IMAD.MOV.U32 R0, RZ, RZ, R186 ;  /* 0x000000ffff007224 */ /* 0x000fea00078e00ba */
[----:B------:R-:W-:Y:S01]  /*20420*/  LOP3.LUT R178, R0, R178, RZ, 0xc0, !PT ;  /* 0x000000b200b27212 */ /* 0x000fe200078ec0ff */
[-C--:B------:R-:W-:Y:S05]  /*20430*/  HMMA.16816.F32 R168, R172, R164.reuse, R4 ;  /* 0x000000a4aca8723c */ /* 0x080fea0000001804 */
[----:B------:R-:W-:Y:S02]  /*20440*/  IMAD.MOV.U32 R0, RZ, RZ, R185 ;  /* 0x000000ffff007224 */ /* 0x000fe400078e00b9 */
[----:B------:R-:W-:Y:S01]  /*20450*/  IMAD.WIDE R4, R203, -0x70, R192 ;  /* 0xffffff90cb047825 */ /* 0x000fe200078e02c0 */
[----:B-1----:R-:W-:Y:S02]  /*20460*/  PRMT R2, R186, 0x7632, R2 ;  /* 0x00007632ba027816 */ /* 0x002fe40000000002 */
[----:B------:R-:W-:Y:S02]  /*20470*/  LOP3.LUT R179, R0, R179, RZ, 0xc0, !PT ;  /* 0x000000b300b37212 */ /* 0x000fe400078ec0ff */
[----:B------:R-:W-:Y:S02]  /*20480*/  @!P6 PRMT R186, R197, 0x5410, RZ ;  /* 0x00005410c5bae816 */ /* 0x000fe400000000ff */
[----:B------:R-:W-:Y:S02]  /*20490*/  @P1 PRMT R2, R196, 0x5410, RZ ;  /* 0x00005410c4021816 */ /* 0x000fe400000000ff */
[----:B------:R-:W-:Y:S01]  /*204a0*/  PRMT R0, R185, 0x7632, R0 ;  /* 0x00007632b9007816 */ /* 0x000fe20000000000 */
[C---:B------:R-:W-:Y:S04]  /*204b0*/  HMMA.16816.F32 R136, R176.reuse, R164, R8 ;  /* 0x000000a4b088723c */ /* 0x040fe80000001808 */
[----:B------:R-:W-:Y:S02]  /*204c0*/  @P3 PRMT R0, R194, 0x5410, RZ ;  /* 0x00005410c2003816 */ /* 0x000fe400000000ff */
[----:B------:R-:W-:Y:S02]  /*204d0*/  @P4 PRMT R185, R195, 0x5410, RZ ;  /* 0x00005410c3b94816 */ /* 0x000fe400000000ff */
[-C--:B------:R-:W-:Y:S08]  /*204e0*/  HMMA.16816.F32 R132, R176, R166.reuse, R12 ;  /* 0x000000a6b084723c */ /* 0x080ff0000000180c */
[C---:B------:R-:W-:Y:S08]  /*204f0*/  HMMA.16816.F32 R164, R172.reuse, R166, R16 ;  /* 0x000000a6aca4723c */ /* 0x040ff00000001810 */
[-C--:B------:R-:W-:Y:S03]  /*20500*/  HMMA.16816.F32 R160, R172, R156.reuse, R20 ;  /* 0x0000009caca0723c */ /* 0x080fe60000001814 */
[----:B----4-:R-:W-:Y:S05]  /*20510*/  @P5 HADD2 R116, -R3.H0_H0, -RZ.H0_H0 ;  /* 0xa00000ff03745230 */ /* 0x010fea0000000900 */
[C---:B------:R-:W-:Y:S01]  /*20520*/  HMMA.16816.F32 R128, R176.reuse, R156, R24 ;  /* 0x0000009cb080723c */ /* 0x040fe20000001818 */
[----:B------:R1:W-:Y:S03]  /*20530*/  @P5 STL.S16 [R1+0x20], R116 ;  /* 0x0000207401005387 */ /* 0x0003e60000100600 */
[----:B------:R-:W-:Y:S04]  /*20540*/  PRMT R108, R116, 0x7610, R108 ;  /* 0x00007610746c7816 */ /* 0x000fe8000000006c */
[-C--:B------:R-:W-:Y:S03]  /*20550*/  HMMA.16816.F32 R124, R176, R158.reuse, R28 ;  /* 0x0000009eb07c723c */ /* 0x080fe6000000181c */
[----:B------:R-:W-:Y:S02]  /*20560*/  @P5 PRMT R3, R108, 0x5410, RZ ;  /* 0x000054106c035816 */ /* 0x000fe400000000ff */
[----:B------:R-:W-:Y:S03]  /*20570*/  ISETP.GT.U32.AND P5, PT, R187, UR11, PT ;  /* 0x0000000bbb007c0c */ /* 0x000fe6000bfa4070 */
[C---:B------:R-:W-:Y:S01]  /*20580*/  HMMA.16816.F32 R156, R172.reuse, R158, R32 ;  /* 0x0000009eac9c723c */ /* 0x040fe20000001820 */
[----:B------:R4:W-:Y:S07]  /*20590*/  STG.E.U16 desc[UR20][R4.64+0x70], R3 ;  /* 0x0000700304007986 */ /* 0x0009ee000c101514 */
        /* <DEDUP_REMOVED lines=9> */
[C---:B------:R-:W-:Y:S04]  /*20630*/  HMMA.16816.F32 R72, R176.reuse, R104, R72 ;  /* 0x00000068b048723c */ /* 0x040fe80000001848 */
[----:B------:R-:W-:Y:S04]  /*20640*/  IMAD.MOV.U32 R104, RZ, RZ, R102 ;  /* 0x000000ffff687224 */ /* 0x000fe800078e0066 */
[-C--:B------:R-:W-:Y:S08]  /*20650*/  HMMA.16816.F32 R76, R176, R106.reuse, R76 ;  /* 0x0000006ab04c723c */ /* 0x080ff0000000184c */
[C---:B------:R-:W-:Y:S08]  /*20660*/  HMMA.16816.F32 R80, R172.reuse, R106, R80 ;  /* 0x0000006aac50723c */ /* 0x040ff00000001850 */
[-C--:B------:R-:W-:Y:S08]  /*20670*/  HMMA.16816.F32 R84, R172, R180.reuse, R84 ;  /* 0x000000b4ac54723c */ /* 0x080ff00000001854 */
[C---:B------:R-:W-:Y:S08]  /*20680*/  HMMA.16816.F32 R88, R176.reuse, R180, R88 ;  /* 0x000000b4b058723c */ /* 0x040ff00000001858 */
[-C--:B------:R-:W-:Y:S08]  /*20690*/  HMMA.16816.F32 R92, R176, R182.reuse, R92 ;  /* 0x000000b6b05c723c */ /* 0x080ff0000000185c */
[----:B------:R-:W-:Y:S04]  /*206a0*/  HMMA.16816.F32 R96, R172, R182, R96 ;  /* 0x000000b6ac60723c */ /* 0x000fe80000001860 */
[----:B--2---:R-:W-:Y:S05]  /*206b0*/  @P5 HADD2 R198, -R184.H0_H0, -RZ.H0_H0 ;  /* 0xa00000ffb8c65230 */ /* 0x004fea0000000900 */
[----:B------:R-:W-:Y:S01]  /*206c0*/  @P5 STL.S16 [R1+0x1c], R198 ;  /* 0x00001cc601005387 */ /* 0x000fe20000100600 */
[----:B----4-:R-:W-:Y:S04]  /*206d0*/  PRMT R3, R198, 0x7610, R3 ;  /* 0x00007610c6037816 */ /* 0x010fe80000000003 */
[----:B------:R-:W-:Y:S05]  /*206e0*/  @P5 PRMT R184, R3, 0x5410, RZ ;  /* 0x0000541003b85816 */ /* 0x000fea00000000ff */
[----:B------:R1:W-:Y:S02]  /*206f0*/  STG.E.U16 desc[UR20][R4.64+0x72], R184 ;  /* 0x000072b804007986 */ /* 0x0003e4000c101514 */
[----:B-1----:R-:W-:Y:S05]  /*20700*/  IMAD.WIDE R4, R203, 0x70, R4 ;  /* 0x00000070cb047825 */ /* 0x002fea00078e0204 */
[----:B------:R-:W-:Y:S04]  /*20710*/  STG.E.U16 desc[UR20][R4.64+0x70], R186 ;  /* 0x000070ba04007986 */ /* 0x000fe8000c101514 */
[----:B------:R1:W-:Y:S04]  /*20720*/  STG.E.U16 desc[UR20][R4.64+0x72], R2 ;  /* 0x0000720204007986 */ /* 0x0003e8000c101514 */
[----:B------:R2:W-:Y:S04]  /*20730*/  STG.E.U16 desc[UR20][R190.64+0x72], R0 ;  /* 0x00007200be007986 */ /* 0x0005e8000c101514 */
[----:B------:R-:W-:Y:S01]  /*20740*/  STG.E.U16 desc[UR20][R190.64+0x70], R185 ;  /* 0x000070b9be007986 */ /* 0x000fe2000c101514 */
[----:B-1----:R-:W-:Y:S01]  /*20750*/  IMAD.MOV.U32 R2, RZ, RZ, R101 ;  /* 0x000000ffff027224 */ /* 0x002fe200078e0065 */
[----:B--2---:R-:W-:Y:S04]  /*20760*/  IADD3 R0, P1, PT, R188, -0x80, RZ ;  /* 0xffffff80bc007810 */ /* 0x004fe80007f3e0ff */
[----:B------:R-:W-:Y:S01]  /*20770*/  IADD3.X R3, PT, PT, R189, -0x1, RZ, P1, !PT ;  /* 0xffffffffbd037810 */ /* 0x000fe20000ffe4ff */
[----:B------:R1:W-:Y:S04]  /*20780*/  STL [R1+0x18], R0 ;  /* 0x0000180001007387 */ /* 0x0003e80000100800 */
[----:B------:R2:W-:Y:S01]  /*20790*/  STL [R1+0x14], R3 ;  /* 0x0000140301007387 */ /* 0x0005e20000100800 */
[----:B-1----:R-:W-:Y:S02]  /*207a0*/  IMAD.MOV.U32 R0, RZ, RZ, R100 ;  /* 0x000000ffff007224 */ /* 0x002fe400078e0064 */
[----:B--2---:R-:W-:Y:S01]  /*207b0*/  IMAD.MOV.U32 R3, RZ, RZ, R103 ;  /* 0x000000ffff037224 */ /* 0x004fe200078e0067 */
[----:B---3--:R-:W-:Y:S06]  /*207c0*/  BRA.U UP0, `(.L_x_649) ;  /* 0xffffff9500b87547 */ /* 0x008fec000b83ffff */
.L_x_648:
[----:B--2---:R-:W2:Y:S01]  /*207d0*/  LDL.LU R4, [R1+0x154] ;  /* 0x0001540001047983 */ /* 0x004ea20000300800 */
[----:B------:R-:W1:Y:S03]  /*207e0*/  LDCU UR4, c[0x0][0x4fc] ;  /* 0x00009f80ff0477ac */ /* 0x000e660008000800 */
[----:B------:R-:W3:Y:S01]  /*207f0*/  LDL.LU R8, [R1+0x148] ;  /* 0x0001480001087983 */ /* 0x000ee20000300800 */
[----:B------:R-:W4:Y:S01]  /*20800*/  S2R R52, SR_TID.X ;  /* 0x0000000000347919 */ /* 0x000f220000002100 */
[----:B------:R-:W1:Y:S01]  /*20810*/  S2UR UR11, SR_CgaCtaId ;  /* 0x00000000000b79c3 */ /* 0x000e620000008800 */
[----:B------:R-:W-:Y:S01]  /*20820*/  UISETP.NE.AND UP3, UPT, UR18, -0x1, UPT ;  /* 0xffffffff1200788c */ /* 0x000fe2000bf65270 */
[----:B------:R-:W3:Y:S06]  /*20830*/  LDL.LU R7, [R1+0x14c] ;  /* 0x00014c0001077983 */ /* 0x000eec0000300800 */
[----:B------:R-:W1:Y:S01]  /*20840*/  S2UR UR12, SR_CTAID.Y ;  /* 0x00000000000c79c3 */ /* 0x000e620000002600 */
[----:B------:R-:W3:Y:S01]  /*20850*/  LDL.LU R6, [R1+0x150] ;  /* 0x0001500001067983 */ /* 0x000ee20000300800 */
[----:B------:R-:W4:Y:S01]  /*20860*/  LDCU.U8 UR6, c[0x0][0x549] ;  /* 0x0000a920ff0677ac */ /* 0x000f220008000000 */
[----:B------:R-:W1:Y:S01]  /*20870*/  LDCU UR9, c[0x0][0x434] ;  /* 0x00008680ff0977ac */ /* 0x000e620008000800 */
[----:B------:R-:W1:Y:S01]  /*20880*/  LDCU.U8 UR10, c[0x0][0x548] ;  /* 0x0000a900ff0a77ac */ /* 0x000e620008000000 */
[----:B------:R-:W-:Y:S01]  /*20890*/  UISETP.NE.AND UP2, UPT, UR18, -0x1, UPT ;  /* 0xffffffff1200788c */ /* 0x000fe2000bf45270 */
[----:B------:R-:W1:Y:S01]  /*208a0*/  LDCU UR14, c[0x0][0x434] ;  /* 0x00008680ff0e77ac */ /* 0x000e620008000800 */
[----:B----4-:R-:W-:Y:S01]  /*208b0*/  UISETP.NE.AND UP1, UPT, UR6, URZ, UPT ;  /* 0x000000ff0600728c */ /* 0x010fe2000bf25270 */
[----:B------:R-:W4:Y:S01]  /*208c0*/  S2UR UR6, SR_CTAID.X ;  /* 0x00000000000679c3 */ /* 0x000f220000002500 */
[----:B------:R-:W-:-:S02]  /*208d0*/  SHF.L.U32 R51, R52, 0x3, RZ ;  /* 0x0000000334337819 */ /* 0x000fc400000006ff */
[----:B-1----:R-:W-:-:S07]  /*208e0*/  UISETP.NE.AND UP0, UPT, UR10, URZ, !UP1 ;  /* 0x000000ff0a00728c */ /* 0x002fce000cf05270 */
[----:B------:R-:W1:Y:S01]  /*208f0*/  @UP1 LDCU UR7, c[0x0][0x430] ;  /* 0x00008600ff0717ac */ /* 0x000e620008000800 */
[----:B------:R-:W2:Y:S01]  /*20900*/  @UP1 LDCU UR15, c[0x0][0x430] ;  /* 0x00008600ff0f17ac */ /* 0x000ea20008000800 */
[----:B-1----:R-:W-:Y:S01]  /*20910*/  @UP1 UIMAD UR14, UR7, UR9, URZ ;  /* 0x00000009070e12a4 */ /* 0x002fe2000f8e02ff */
[----:B--2---:R-:W-:Y:S02]  /*20920*/  MOV R5, R4 ;  /* 0x0000000400057202 */ /* 0x004fe40000000f00 */
[----:B---3--:R-:W1:Y:S04]  /*20930*/  SHFL.BFLY PT, R4, R8, 0x2, 0x1f ;  /* 0x0c401f0008047f89 */ /* 0x008e6800000e0000 */
[----:B------:R-:W2:Y:S04]  /*20940*/  SHFL.BFLY PT, R0, R5, 0x2, 0x1f ;  /* 0x0c401f0005007f89 */ /* 0x000ea800000e0000 */
[----:B------:R-:W3:Y:S04]  /*20950*/  SHFL.BFLY PT, R3, R7, 0x2, 0x1f ;  /* 0x0c401f0007037f89 */ /* 0x000ee800000e0000 */
[----:B------:R-:W4:Y:S01]  /*20960*/  SHFL.BFLY PT, R2, R6, 0x2, 0x1f ;  /* 0x0c401f0006027f89 */ /* 0x000f2200000e0000 */
[----:B-1----:R-:W-:Y:S01]  /*20970*/  FADD.FTZ R4, R4, R8 ;  /* 0x0000000804047221 */ /* 0x002fe20000010000 */
[----:B--2---:R-:W-:-:S04]  /*20980*/  FADD.FTZ R0, R0, R5 ;  /* 0x0000000500007221 */ /* 0x004fc80000010000 */
[----:B------:R-:W1:Y:S01]  /*20990*/  SHFL.BFLY PT, R48, R4, 0x1, 0x1f ;  /* 0x0c201f0004307f89 */ /* 0x000e6200000e0000 */
[----:B---3--:R-:W-:-:S03]  /*209a0*/  FADD.FTZ R3, R3, R7 ;  /* 0x0000000703037221 */ /* 0x008fc60000010000 */
[----:B------:R-:W2:Y:S04]  /*209b0*/  SHFL.BFLY PT, R50, R0, 0x1, 0x1f ;  /* 0x0c201f0000327f89 */ /* 0x000ea800000e0000 */
[----:B------:R-:W3:Y:S01]  /*209c0*/  SHFL.BFLY PT, R49, R3, 0x1, 0x1f ;  /* 0x0c201f0003317f89 */ /* 0x000ee200000e0000 */
[----:B----4-:R-:W-:-:S05]  /*209d0*/  FADD.FTZ R2, R2, R6 ;  /* 0x0000000602027221 */ /* 0x010fca0000010000 */
[----:B-----5:R-:W4:Y:S01]  /*209e0*/  SHFL.BFLY PT, R47, R2, 0x1, 0x1f ;  /* 0x0c201f00022f7f89 */ /* 0x020f2200000e0000 */
[----:B-1----:R-:W-:-:S04]  /*209f0*/  FADD.FTZ R48, R4, R48 ;  /* 0x0000003004307221 */ /* 0x002fc80000010000 */
[----:B------:R-:W1:Y:S01]  /*20a00*/  MUFU.RCP R4, R48 ;  /* 0x0000003000047308 */ /* 0x000e620000001000 */
[----:B--2---:R-:W-:Y:S01]  /*20a10*/  FADD.FTZ R50, R0, R50 ;  /* 0x0000003200327221 */ /* 0x004fe20000010000 */
[----:B------:R-:W-:Y:S01]  /*20a20*/  FSETP.NE.FTZ.AND P3, PT, R48, RZ, PT ;  /* 0x000000ff3000720b */ /* 0x000fe20003f75000 */
[----:B---3--:R-:W-:Y:S01]  /*20a30*/  FADD.FTZ R49, R3, R49 ;  /* 0x0000003103317221 */ /* 0x008fe20000010000 */
[----:B------:R-:W-:Y:S02]  /*20a40*/  SHF.L.U32 R3, R52, 0x1, RZ ;  /* 0x0000000134037819 */ /* 0x000fe400000006ff */
[----:B------:R-:W-:Y:S02]  /*20a50*/  FSETP.NE.FTZ.AND P0, PT, R50, RZ, PT ;  /* 0x000000ff3200720b */ /* 0x000fe40003f15000 */
[----:B------:R-:W2:Y:S01]  /*20a60*/  MUFU.RCP R5, R49 ;  /* 0x0000003100057308 */ /* 0x000ea20000001000 */
[----:B------:R-:W-:Y:S01]  /*20a70*/  LOP3.LUT R211, R211, 0x6, R3, 0xf8, !PT ;  /* 0x00000006d3d37812 */ /* 0x000fe200078ef803 */
[----:B----4-:R-:W-:Y:S01]  /*20a80*/  FADD.FTZ R47, R2, R47 ;  /* 0x0000002f022f7221 */ /* 0x010fe20000010000 */
[----:B------:R-:W-:-:S02]  /*20a90*/  LOP3.LUT R3, R51, 0xc0, RZ, 0xc0, !PT ;  /* 0x000000c033037812 */ /* 0x000fc400078ec0ff */
[----:B------:R-:W-:Y:S02]  /*20aa0*/  LOP3.LUT R211, R211, 0x20, R51, 0xf8, !PT ;  /* 0x00000020d3d37812 */ /* 0x000fe400078ef833 */
[----:B------:R-:W-:Y:S01]  /*20ab0*/  LOP3.LUT R3, R3, 0x18, R52, 0xf8, !PT ;  /* 0x0000001803037812 */ /* 0x000fe200078ef834 */
[----:B------:R-:W-:Y:S01]  /*20ac0*/  MUFU.RCP R42, R50 ;  /* 0x00000032002a7308 */ /* 0x000fe20000001000 */
[----:B------:R-:W-:Y:S02]  /*20ad0*/  FSETP.NE.FTZ.AND P2, PT, R49, RZ, PT ;  /* 0x000000ff3100720b */ /* 0x000fe40003f55000 */
[----:B------:R-:W-:Y:S02]  /*20ae0*/  LOP3.LUT R211, R211, R3, RZ, 0xfc, !PT ;  /* 0x00000003d3d37212 */ /* 0x000fe400078efcff */
[----:B-1----:R-:W-:Y:S02]  /*20af0*/  FSEL R2, R4, 1, P3 ;  /* 0x3f80000004027808 */ /* 0x002fe40001800000 */
[----:B------:R-:W-:Y:S01]  /*20b00*/  FSETP.NE.FTZ.AND P1, PT, R47, RZ, PT ;  /* 0x000000ff2f00720b */ /* 0x000fe20003f35000 */
[----:B------:R-:W1:Y:S02]  /*20b10*/  MUFU.RCP R3, R47 ;  /* 0x0000002f00037308 */ /* 0x000e640000001000 */
[----:B------:R-:W-:Y:S01]  /*20b20*/  FMUL.FTZ R0, R2, UR4 ;  /* 0x0000000402007c20 */ /* 0x000fe20008410000 */
[----:B--2---:R-:W-:-:S03]  /*20b30*/  FSEL R4, R5, 1, P2 ;  /* 0x3f80000005047808 */ /* 0x004fc60001000000 */
        /* <DEDUP_REMOVED lines=25> */
[----:B------:R-:W-:Y:S01]  /*20cd0*/  FMUL.FTZ R2, R4, UR4 ;  /* 0x0000000404027c20 */ /* 0x000fe20008410000 */
[----:B------:R-:W-:-:S02]  /*20ce0*/  FSEL R42, R42, 1, P0 ;  /* 0x3f8000002a2a7808 */ /* 0x000fc40000000000 */
[----:B------:R-:W-:Y:S01]  /*20cf0*/  LOP3.LUT R4, R210, 0x20, RZ, 0xc0, !PT ;  /* 0x00000020d2047812 */ /* 0x000fe200078ec0ff */
[----:B------:R-:W-:Y:S01]  /*20d00*/  FMUL.FTZ R0, R0, UR4 ;  /* 0x0000000400007c20 */ /* 0x000fe20008410000 */
[----:B------:R-:W-:Y:S01]  /*20d10*/  FMUL.FTZ R170, R2, R170 ;  /* 0x000000aa02aa7220 */ /* 0x000fe20000410000 */
[----:B------:R-:W-:Y:S01]  /*20d20*/  FMUL.FTZ R42, R42, UR4 ;  /* 0x000000042a2a7c20 */ /* 0x000fe20008410000 */
[----:B------:R-:W-:Y:S01]  /*20d30*/  UMOV UR4, 0x400 ;  /* 0x0000040000047882 */ /* 0x000fe20000000000 */
[C---:B------:R-:W-:Y:S01]  /*20d40*/  FMUL.FTZ R44, R2.reuse, R171 ;  /* 0x000000ab022c7220 */ /* 0x040fe20000410000 */
[----:B------:R-:W-:Y:S01]  /*20d50*/  ULEA UR11, UR11, UR4, 0x18 ;  /* 0x000000040b0b7291 */ /* 0x000fe2000f8ec0ff */
[C---:B------:R-:W-:Y:S01]  /*20d60*/  FMUL.FTZ R166, R2.reuse, R166 ;  /* 0x000000a602a67220 */ /* 0x040fe20000410000 */
[----:B------:R-:W1:Y:S01]  /*20d70*/  @!UP3 LDCU.64 UR4, c[0x0][0x400] ;  /* 0x00008000ff04b7ac */ /* 0x000e620008000a00 */
[----:B------:R-:W-:Y:S01]  /*20d80*/  FMUL.FTZ R167, R2, R167 ;  /* 0x000000a702a77220 */ /* 0x000fe20000410000 */
[C---:B------:R-:W-:Y:S01]  /*20d90*/  FMUL.FTZ R136, R0.reuse, R136 ;  /* 0x0000008800887220 */ /* 0x040fe20000410000 */
[C---:B------:R-:W-:Y:S01]  /*20da0*/  FMUL.FTZ R46, R0.reuse, R137 ;  /* 0x00000089002e7220 */ /* 0x040fe20000410000 */
        /* <DEDUP_REMOVED lines=25> */
[----:B------:R-:W-:Y:S01]  /*20f40*/  F2FP.F16.F32.PACK_AB R44, R44, R170 ;  /* 0x000000aa2c2c723e */ /* 0x000fe200000000ff */
[C---:B------:R-:W-:Y:S01]  /*20f50*/  FMUL.FTZ R40, R2.reuse, R163 ;  /* 0x000000a302287220 */ /* 0x040fe20000410000 */
        /* <DEDUP_REMOVED lines=24> */
[----:B------:R-:W-:Y:S01]  /*210e0*/  F2FP.F16.F32.PACK_AB R2, R167, R166 ;  /* 0x000000a6a702723e */ /* 0x000fe200000000ff */
[----:B------:R-:W-:Y:S01]  /*210f0*/  STS [R3], R45 ;  /* 0x0000002d03007388 */ /* 0x000fe20000000800 */
[C---:B------:R-:W-:Y:S01]  /*21100*/  FMUL.FTZ R130, R42.reuse, R130 ;  /* 0x000000822a827220 */ /* 0x040fe20000410000 */
[C---:B------:R-:W-:Y:S01]  /*21110*/  FMUL.FTZ R131, R42.reuse, R131 ;  /* 0x000000832a837220 */ /* 0x040fe20000410000 */
[C---:B------:R-:W-:Y:S01]  /*21120*/  FMUL.FTZ R126, R42.reuse, R126 ;  /* 0x0000007e2a7e7220 */ /* 0x040fe20000410000 */
[----:B------:R-:W-:Y:S01]  /*21130*/  STS [R3+0x200], R44 ;  /* 0x0002002c03007388 */ /* 0x000fe20000000800 */
[----:B------:R-:W-:Y:S01]  /*21140*/  FMUL.FTZ R35, R42, R127 ;  /* 0x0000007f2a237220 */ /* 0x000fe20000410000 */
[----:B------:R-:W-:Y:S01]  /*21150*/  F2FP.F16.F32.PACK_AB R46, R46, R136 ;  /* 0x000000882e2e723e */ /* 0x000fe200000000ff */
[----:B-1----:R-:W-:Y:S01]  /*21160*/  @!UP3 UIMAD.WIDE.U32 UR16, UR12, UR4, URZ ;  /* 0x000000040c10b2a5 */ /* 0x002fe2000f8e00ff */
[----:B------:R1:W-:Y:S01]  /*21170*/  STS [R4+0x10], R0 ;  /* 0x0000100004007388 */ /* 0x0003e20000000800 */
[----:B------:R-:W-:Y:S01]  /*21180*/  F2FP.F16.F32.PACK_AB R138, R139, R138 ;  /* 0x0000008a8b8a723e */ /* 0x000fe200000000ff */
[C---:B------:R-:W-:Y:S01]  /*21190*/  FMUL.FTZ R122, R42.reuse, R122 ;  /* 0x0000007a2a7a7220 */ /* 0x040fe20000410000 */
[----:B------:R-:W-:Y:S01]  /*211a0*/  F2FP.F16.F32.PACK_AB R43, R43, R132 ;  /* 0x000000842b2b723e */ /* 0x000fe200000000ff */
[----:B------:R2:W-:Y:S01]  /*211b0*/  STS [R4+0x210], R2 ;  /* 0x0002100204007388 */ /* 0x0005e20000000800 */
[----:B------:R-:W-:Y:S01]  /*211c0*/  F2FP.F16.F32.PACK_AB R134, R135, R134 ;  /* 0x000000868786723e */ /* 0x000fe200000000ff */
[C---:B------:R-:W-:Y:S01]  /*211d0*/  FMUL.FTZ R31, R42.reuse, R123 ;  /* 0x0000007b2a1f7220 */ /* 0x040fe20000410000 */
[----:B------:R-:W-:Y:S01]  /*211e0*/  F2FP.F16.F32.PACK_AB R41, R41, R160 ;  /* 0x000000a02929723e */ /* 0x000fe200000000ff */
[----:B------:R-:W-:Y:S01]  /*211f0*/  FMUL.FTZ R118, R42, R118 ;  /* 0x000000762a767220 */ /* 0x000fe20000410000 */
[----:B------:R-:W-:Y:S01]  /*21200*/  F2FP.F16.F32.PACK_AB R40, R40, R162 ;  /* 0x000000a22828723e */ /* 0x000fe200000000ff */
[----:B------:R-:W-:Y:S01]  /*21210*/  FMUL.FTZ R27, R42, R119 ;  /* 0x000000772a1b7220 */ /* 0x000fe20000410000 */
[----:B------:R-:W-:Y:S01]  /*21220*/  F2FP.F16.F32.PACK_AB R38, R38, R156 ;  /* 0x0000009c2626723e */ /* 0x000fe200000000ff */
[----:B------:R-:W-:Y:S01]  /*21230*/  @!UP3 UIMAD UR13, UR12, UR5, UR17 ;  /* 0x000000050c0db2a4 */ /* 0x000fe2000f8e0211 */
[----:B------:R-:W-:Y:S01]  /*21240*/  F2FP.F16.F32.PACK_AB R37, R37, R158 ;  /* 0x0000009e2525723e */ /* 0x000fe200000000ff */
[----:B------:R-:W-:Y:S01]  /*21250*/  STS [R3+0x1000], R46 ;  /* 0x0010002e03007388 */ /* 0x000fe20000000800 */
[----:B------:R-:W-:Y:S01]  /*21260*/  F2FP.F16.F32.PACK_AB R39, R39, R128 ;  /* 0x000000802727723e */ /* 0x000fe200000000ff */
[----:B------:R-:W3:Y:S01]  /*21270*/  @UP3 LDCU.64 UR4, c[0x0][0x408] ;  /* 0x00008100ff0437ac */ /* 0x000ee20008000a00 */
        /* <DEDUP_REMOVED lines=8> */
[----:B-1----:R-:W-:Y:S01]  /*21300*/  LOP3.LUT R0, R210, 0x40, RZ, 0xc0, !PT ;  /* 0x00000040d2007812 */ /* 0x002fe200078ec0ff */
[----:B------:R-:W-:Y:S01]  /*21310*/  STS [R4+0x1210], R134 ;  /* 0x0012108604007388 */ /* 0x000fe20000000800 */
[----:B------:R-:W-:Y:S01]  /*21320*/  F2FP.F16.F32.PACK_AB R33, R33, R154 ;  /* 0x0000009a2121723e */ /* 0x000fe200000000ff */
[C---:B------:R-:W-:Y:S01]  /*21330*/  FMUL.FTZ R110, R42.reuse, R110 ;  /* 0x0000006e2a6e7220 */ /* 0x040fe20000410000 */
[-C--:B--2---:R-:W-:Y:S01]  /*21340*/  IADD3 R2, PT, PT, R3, -R0.reuse, RZ ;  /* 0x8000000003027210 */ /* 0x084fe20007ffe0ff */
        /* <DEDUP_REMOVED lines=18> */
[----:B---3--:R-:W-:Y:S01]  /*21470*/  @UP3 UIMAD.WIDE.U32 UR22, UR18, UR4, URZ ;  /* 0x00000004121632a5 */ /* 0x008fe2000f8e00ff */
[----:B------:R-:W-:Y:S01]  /*21480*/  F2FP.F16.F32.PACK_AB R22, R22, R140 ;  /* 0x0000008c1616723e */ /* 0x000fe200000000ff */
[----:B------:R-:W-:Y:S01]  /*21490*/  STS [R2+0x1020], R39 ;  /* 0x0010202702007388 */ /* 0x000fe20000000800 */
[----:B------:R-:W-:Y:S01]  /*214a0*/  F2FP.F16.F32.PACK_AB R21, R21, R142 ;  /* 0x0000008e1515723e */ /* 0x000fe200000000ff */
[----:B------:R-:W1:Y:S01]  /*214b0*/  S2UR UR4, SR_CTAID.Z ;  /* 0x00000000000479c3 */ /* 0x000e620000002700 */
        /* <DEDUP_REMOVED lines=15> */
[----:B------:R-:W-:Y:S01]  /*215b0*/  @UP3 UIMAD UR13, UR18, UR5, UR23 ;  /* 0x00000005120d32a4 */ /* 0x000fe2000f8e0217 */
[----:B------:R-:W-:Y:S01]  /*215c0*/  F2FP.F16.F32.PACK_AB R16, R16, R72 ;  /* 0x000000481010723e */ /* 0x000fe200000000ff */
[----:B------:R-:W-:Y:S01]  /*215d0*/  STS [R3+0x2200], R33 ;  /* 0x0022002103007388 */ /* 0x000fe20000000800 */
[----:B------:R-:W-:Y:S01]  /*215e0*/  F2FP.F16.F32.PACK_AB R15, R15, R74 ;  /* 0x0000004a0f0f723e */ /* 0x000fe200000000ff */
[----:B------:R-:W-:Y:S01]  /*215f0*/  @!UP2 UIMAD UR18, UR12, UR9, URZ ;  /* 0x000000090c12a2a4 */ /* 0x000fe2000f8e02ff */
[----:B------:R-:W-:Y:S01]  /*21600*/  F2FP.F16.F32.PACK_AB R12, R12, R76 ;  /* 0x0000004c0c0c723e */ /* 0x000fe200000000ff */
[----:B------:R-:W-:Y:S01]  /*21610*/  STS [R4+0x2010], R30 ;  /* 0x0020101e04007388 */ /* 0x000fe20000000800 */
[----:B------:R-:W-:Y:S01]  /*21620*/  F2FP.F16.F32.PACK_AB R11, R11, R78 ;  /* 0x0000004e0b0b723e */ /* 0x000fe200000000ff */
[----:B------:R-:W-:Y:S01]  /*21630*/  @UP1 UMOV UR5, 0x1 ;  /* 0x0000000100051882 */ /* 0x000fe20000000000 */
[----:B------:R-:W-:Y:S01]  /*21640*/  F2FP.F16.F32.PACK_AB R10, R10, R84 ;  /* 0x000000540a0a723e */ /* 0x000fe200000000ff */
[----:B------:R-:W-:Y:S01]  /*21650*/  STS [R4+0x2210], R29 ;  /* 0x0022101d04007388 */ /* 0x000fe20000000800 */
[----:B------:R-:W-:Y:S01]  /*21660*/  F2FP.F16.F32.PACK_AB R9, R9, R86 ;  /* 0x000000560909723e */ /* 0x000fe200000000ff */
[----:B------:R-:W-:Y:S01]  /*21670*/  @UP3 UMOV UR16, UR22 ;  /* 0x0000001600103c82 */ /* 0x000fe20008000000 */
[----:B------:R-:W-:Y:S01]  /*21680*/  F2FP.F16.F32.PACK_AB R6, R6, R96 ;  /* 0x000000600606723e */ /* 0x000fe200000000ff */
[----:B------:R-:W-:Y:S01]  /*21690*/  STS [R3+0x3000], R32 ;  /* 0x0030002003007388 */ /* 0x000fe20000000800 */
[----:B------:R-:W-:Y:S01]  /*216a0*/  F2FP.F16.F32.PACK_AB R5, R5, R98 ;  /* 0x000000620505723e */ /* 0x000fe200000000ff */
[----:B------:R-:W-:Y:S01]  /*216b0*/  USHF.R.S32.HI UR7, URZ, 0x1f, UR18 ;  /* 0x0000001fff077899 */ /* 0x000fe20008011412 */
        /* <DEDUP_REMOVED lines=22> */
[----:B------:R1:W-:Y:S04]  /*21820*/  STS [R2+0x4220], R9 ;  /* 0x0042200902007388 */ /* 0x0003e80000000800 */
[----:B------:R-:W-:Y:S04]  /*21830*/  STS [R0+0x4030], R6 ;  /* 0x0040300600007388 */ /* 0x000fe80000000800 */
[----:B------:R-:W-:Y:S01]  /*21840*/  STS [R0+0x4230], R5 ;  /* 0x0042300500007388 */ /* 0x000fe20000000800 */
[----:B--2---:R-:W-:-:S03]  /*21850*/  F2FP.F16.F32.PACK_AB R3, R93, R92 ;  /* 0x0000005c5d03723e */ /* 0x004fc600000000ff */
[----:B------:R-:W-:Y:S04]  /*21860*/  STS [R2+0x5020], R8 ;  /* 0x0050200802007388 */ /* 0x000fe80000000800 */
[----:B------:R2:W-:Y:S01]  /*21870*/  STS [R2+0x5220], R7 ;  /* 0x0052200702007388 */ /* 0x0005e20000000800 */
[----:B---3--:R-:W-:Y:S01]  /*21880*/  LOP3.LUT R4, R51, 0xd8, RZ, 0xc0, !PT ;  /* 0x000000d833047812 */ /* 0x008fe200078ec0ff */
[----:B----4-:R-:W3:Y:S03]  /*21890*/  @P3 LDC R10, c[0x0][0x458] ;  /* 0x00011600ff0a3b82 */ /* 0x010ee60000000800 */
[----:B------:R-:W-:Y:S01]  /*218a0*/  LOP3.LUT R4, R4, 0x18, R52, 0x78, !PT ;  /* 0x0000001804047812 */ /* 0x000fe200078e7834 */
[----:B-1----:R1:W4:Y:S03]  /*218b0*/  @P3 MUFU.LG2 R9, R48 ;  /* 0x0000003000093308 */ /* 0x0023260000000c00 */
[----:B------:R-:W-:Y:S01]  /*218c0*/  LOP3.LUT R4, R4, 0x1f20, R51, 0xf8, !PT ;  /* 0x00001f2004047812 */ /* 0x000fe200078ef833 */
[----:B--2---:R-:W-:-:S05]  /*218d0*/  FMUL.FTZ R2, R42, R95 ;  /* 0x0000005f2a027220 */ /* 0x004fca0000410000 */
[----:B------:R-:W-:Y:S01]  /*218e0*/  F2FP.F16.F32.PACK_AB R2, R2, R94 ;  /* 0x0000005e0202723e */ /* 0x000fe200000000ff */
[----:B-1--4-:R-:W-:Y:S06]  /*218f0*/  BRA.U UP1, `(.L_x_652) ;  /* 0x0000000101207547 */ /* 0x012fec000b800000 */
        /* <DEDUP_REMOVED lines=8> */
.L_x_652:
[----:B------:R1:W-:Y:S01]  /*21980*/  STS [R0+0x5030], R3 ;  /* 0x0050300300007388 */ /* 0x0003e20000000800 */
[----:B------:R-:W-:Y:S01]  /*21990*/  LEA R24, R4, UR11, 0x1 ;  /* 0x0000000b04187c11 */ /* 0x000fe2000f8e08ff */
[----:B------:R-:W2:Y:S01]  /*219a0*/  @P2 LDC R7, c[0x0][0x458] ;  /* 0x00011600ff072b82 */ /* 0x000ea20000000800 */
[----:B------:R-:W1:Y:S01]  /*219b0*/  @P2 MUFU.LG2 R8, R49 ;  /* 0x0000003100082308 */ /* 0x000e620000000c00 */
[----:B------:R4:W-:Y:S01]  /*219c0*/  STS [R0+0x5230], R2 ;  /* 0x0052300200007388 */ /* 0x0009e20000000800 */
[----:B------:R-:W-:Y:S01]  /*219d0*/  MOV R17, 0x7f800000 ;  /* 0x7f80000000117802 */ /* 0x000fe20000000f00 */
[----:B------:R-:W-:Y:S01]  /*219e0*/  UIMAD UR14, UR4, UR14, URZ ;  /* 0x0000000e040e72a4 */ /* 0x000fe2000f8e02ff */
[----:B------:R-:W-:Y:S03]  /*219f0*/  BSSY.RECONVERGENT B0, `(.L_x_653) ;  /* 0x0000044000007945 */ /* 0x000fe60003800200 */
[----:B------:R-:W-:Y:S01]  /*21a00*/  BAR.SYNC.DEFER_BLOCKING 0x0 ;  /* 0x0000000000007b1d */ /* 0x000fe20000010000 */
[----:B------:R-:W-:Y:S01]  /*21a10*/  UIMAD UR10, UR6, UR15, URZ ;  /* 0x0000000f060a72a4 */ /* 0x000fe2000f8e02ff */
[----:B------:R-:W-:Y:S01]  /*21a20*/  MOV R16, 0x7f800000 ;  /* 0x7f80000000107802 */ /* 0x000fe20000000f00 */
[----:B------:R-:W-:Y:S01]  /*21a30*/  USEL UR18, UR18, URZ, UP0 ;  /* 0x000000ff12127287 */ /* 0x000fe20008000000 */
[----:B------:R-:W-:Y:S01]  /*21a40*/  MOV R15, 0x7f800000 ;  /* 0x7f800000000f7802 */ /* 0x000fe20000000f00 */
[----:B------:R-:W-:-:S03]  /*21a50*/  @!UP0 UIMAD UR14, UR12, UR5, UR14 ;  /* 0x000000050c0e82a4 */ /* 0x000fc6000f8e020e */
[----:B------:R-:W5:Y:S01]  /*21a60*/  @P1 LDC R6, c[0x0][0x458] ;  /* 0x00011600ff061b82 */ /* 0x000f620000000800 */
[----:B------:R-:W3:Y:S01]  /*21a70*/  @P0 MUFU.LG2 R4, R50 ;  /* 0x0000003200040308 */ /* 0x000ee20000000c00 */
[----:B------:R-:W5:Y:S01]  /*21a80*/  S2R R20, SR_CTAID.X ;  /* 0x0000000000147919 */ /* 0x000f620000002500 */
[----:B------:R-:W-:Y:S01]  /*21a90*/  USHF.L.U32 UR10, UR10, 0x7, URZ ;  /* 0x000000070a0a7899 */ /* 0x000fe200080006ff */
[----:B------:R-:W-:Y:S01]  /*21aa0*/  MOV R14, 0x7f800000 ;  /* 0x7f800000000e7802 */ /* 0x000fe20000000f00 */
[----:B------:R-:W-:Y:S02]  /*21ab0*/  USEL UR7, UR7, URZ, UP0 ;  /* 0x000000ff07077287 */ /* 0x000fe40008000000 */
[----:B------:R-:W-:Y:S01]  /*21ac0*/  USHF.R.S32.HI UR9, URZ, 0x1f, UR14 ;  /* 0x0000001fff097899 */ /* 0x000fe2000801140e */
[----:B------:R-:W5:Y:S01]  /*21ad0*/  @P0 LDC R5, c[0x0][0x458] ;  /* 0x00011600ff050b82 */ /* 0x000f620000000800 */
[----:B------:R-:W-:Y:S02]  /*21ae0*/  USHF.R.S32.HI UR5, URZ, 0x1f, UR10 ;  /* 0x0000001fff057899 */ /* 0x000fe4000801140a */
[----:B------:R-:W-:Y:S01]  /*21af0*/  UIADD3 UR18, UP1, UP0, UR10, UR18, UR14 ;  /* 0x000000120a127290 */ /* 0x000fe2000f83e00e */
[----:B-1----:R-:W-:Y:S01]  /*21b00*/  @P2 FMUL.FTZ R3, R8, 0.69314718246459960938 ;  /* 0x3f31721808032820 */ /* 0x002fe20000410000 */
[----:B----4-:R-:W1:Y:S01]  /*21b10*/  @P1 MUFU.LG2 R2, R47 ;  /* 0x0000002f00021308 */ /* 0x010e620000000c00 */
[----:B------:R-:W-:Y:S01]  /*21b20*/  @P3 FMUL.FTZ R0, R9, 0.69314718246459960938 ;  /* 0x3f31721809003820 */ /* 0x000fe20000410000 */
[----:B------:R-:W-:Y:S01]  /*21b30*/  UIADD3.X UR5, UPT, UPT, UR5, UR7, UR9, UP1, UP0 ;  /* 0x0000000705057290 */ /* 0x000fe20008fe0409 */
[----:B------:R4:W1:Y:S01]  /*21b40*/  LDS.128 R28, [R24+0x1800] ;  /* 0x00180000181c7984 */ /* 0x0008620000000c00 */
[----:B--2---:R-:W-:Y:S01]  /*21b50*/  @P2 FFMA.FTZ R16, R102, R7, R3 ;  /* 0x0000000766102223 */ /* 0x004fe20000010003 */
[----:B---3--:R-:W-:Y:S01]  /*21b60*/  @P3 FFMA.FTZ R17, R103, R10, R0 ;  /* 0x0000000a67113223 */ /* 0x008fe20000010000 */
[----:B------:R-:W-:Y:S01]  /*21b70*/  LOP3.LUT P3, RZ, R52, 0x3, RZ, 0xc0, !PT ;  /* 0x0000000334ff7812 */ /* 0x000fe2000786c0ff */
[----:B------:R-:W-:-:S04]  /*21b80*/  @P0 FMUL.FTZ R0, R4, 0.69314718246459960938 ;  /* 0x3f31721804000820 */ /* 0x000fc80000410000 */
[----:B-----5:R-:W-:Y:S01]  /*21b90*/  @P0 FFMA.FTZ R14, R100, R5, R0 ;  /* 0x00000005640e0223 */ /* 0x020fe20000010000 */
[----:B-1----:R-:W-:-:S04]  /*21ba0*/  @P1 FMUL.FTZ R2, R2, 0.69314718246459960938 ;  /* 0x3f31721802021820 */ /* 0x002fc80000410000 */
[----:B------:R-:W-:-:S03]  /*21bb0*/  @P1 FFMA.FTZ R15, R101, R6, R2 ;  /* 0x00000006650f1223 */ /* 0x000fc60000010002 */
[----:B----4-:R-:W-:Y:S05]  /*21bc0*/  @P3 BRA `(.L_x_654) ;  /* 0x0000000000983947 */ /* 0x010fea0003800000 */
[----:B------:R-:W-:Y:S02]  /*21bd0*/  LOP3.LUT R0, R209, 0x30, RZ, 0xc0, !PT ;  /* 0x00000030d1007812 */ /* 0x000fe400078ec0ff */
[----:B------:R-:W-:-:S04]  /*21be0*/  LOP3.LUT R2, R52, 0x1f, RZ, 0xc0, !PT ;  /* 0x0000001f34027812 */ /* 0x000fc800078ec0ff */
[----:B------:R-:W-:-:S04]  /*21bf0*/  LEA.HI R0, R2, R0, RZ, 0x1e ;  /* 0x0000000002007211 */ /* 0x000fc800078ff0ff */
[C---:B------:R-:W-:Y:S01]  /*21c00*/  ISETP.GE.AND P6, PT, R0.reuse, UR8, PT ;  /* 0x0000000800007c0c */ /* 0x040fe2000bfc6270 */
[C---:B------:R-:W-:Y:S02]  /*21c10*/  VIADD R2, R0.reuse, 0x8 ;  /* 0x0000000800027836 */ /* 0x040fe40000000000 */
[C---:B------:R-:W-:Y:S02]  /*21c20*/  VIADD R5, R0.reuse, 0x40 ;  /* 0x0000004000057836 */ /* 0x040fe40000000000 */
[----:B------:R-:W-:Y:S01]  /*21c30*/  VIADD R4, R0, 0x48 ;  /* 0x0000004800047836 */ /* 0x000fe20000000000 */
        /* <DEDUP_REMOVED lines=10> */
[----:B------:R-:W-:Y:S01]  /*21ce0*/  @!P3 IMAD R4, R4, UR15, RZ ;  /* 0x0000000f0404bc24 */ /* 0x000fe2000f8e02ff */
[----:B------:R-:W-:-:S04]  /*21cf0*/  @!P5 IADD3 R3, P0, PT, R2, UR18, RZ ;  /* 0x000000120203dc10 */ /* 0x000fc8000ff1e0ff */
[----:B------:R-:W3:Y:S01]  /*21d00*/  @!P4 LDC.64 R12, c[0x0][0x420] ;  /* 0x00010800ff0ccb82 */ /* 0x000ee20000000a00 */
[----:B------:R-:W-:-:S07]  /*21d10*/  @!P5 LEA.HI.X.SX32 R2, R2, UR5, 0x1, P0 ;  /* 0x000000050202dc11 */ /* 0x000fce00080f0eff */
[----:B------:R-:W4:Y:S01]  /*21d20*/  @!P3 LDC.64 R18, c[0x0][0x420] ;  /* 0x00010800ff12bb82 */ /* 0x000f220000000a00 */
[----:B-1----:R-:W-:-:S04]  /*21d30*/  @!P6 LEA R8, P1, R0, R8, 0x2 ;  /* 0x000000080008e211 */ /* 0x002fc800078210ff */
[----:B------:R-:W-:Y:S02]  /*21d40*/  @!P6 LEA.HI.X R9, R0, R9, R6, 0x2, P1 ;  /* 0x000000090009e211 */ /* 0x000fe400008f1406 */
[----:B------:R-:W-:Y:S02]  /*21d50*/  @!P4 IADD3 R0, P1, PT, R5, UR18, RZ ;  /* 0x000000120500cc10 */ /* 0x000fe4000ff3e0ff */
[C---:B--2---:R-:W-:Y:S01]  /*21d60*/  @!P5 LEA R6, P2, R3.reuse, R10, 0x2 ;  /* 0x0000000a0306d211 */ /* 0x044fe200078410ff */
[----:B------:R1:W-:Y:S01]  /*21d70*/  @!P6 STG.E desc[UR20][R8.64], R17 ;  /* 0x000000110800e986 */ /* 0x0003e2000c101914 */
[----:B------:R-:W-:Y:S02]  /*21d80*/  @!P3 IADD3 R10, P0, PT, R4, UR18, RZ ;  /* 0x00000012040abc10 */ /* 0x000fe4000ff1e0ff */
[----:B------:R-:W-:Y:S02]  /*21d90*/  @!P5 LEA.HI.X R7, R3, R11, R2, 0x2, P2 ;  /* 0x0000000b0307d211 */ /* 0x000fe400010f1402 */
[----:B------:R-:W-:-:S02]  /*21da0*/  @!P4 LEA.HI.X.SX32 R5, R5, UR5, 0x1, P1 ;  /* 0x000000050505cc11 */ /* 0x000fc400088f0eff */
[----:B------:R-:W-:Y:S01]  /*21db0*/  @!P3 LEA.HI.X.SX32 R3, R4, UR5, 0x1, P0 ;  /* 0x000000050403bc11 */ /* 0x000fe200080f0eff */
[----:B------:R1:W-:Y:S01]  /*21dc0*/  @!P5 STG.E desc[UR20][R6.64], R16 ;  /* 0x000000100600d986 */ /* 0x0003e2000c101914 */
[----:B---3--:R-:W-:-:S04]  /*21dd0*/  @!P4 LEA R4, P1, R0, R12, 0x2 ;  /* 0x0000000c0004c211 */ /* 0x008fc800078210ff */
[----:B------:R-:W-:Y:S02]  /*21de0*/  @!P4 LEA.HI.X R5, R0, R13, R5, 0x2, P1 ;  /* 0x0000000d0005c211 */ /* 0x000fe400008f1405 */
[----:B----4-:R-:W-:-:S03]  /*21df0*/  @!P3 LEA R2, P0, R10, R18, 0x2 ;  /* 0x000000120a02b211 */ /* 0x010fc600078010ff */
[----:B------:R1:W-:Y:S01]  /*21e00*/  @!P4 STG.E desc[UR20][R4.64], R15 ;  /* 0x0000000f0400c986 */ /* 0x0003e2000c101914 */
[----:B------:R-:W-:-:S05]  /*21e10*/  @!P3 LEA.HI.X R3, R10, R19, R3, 0x2, P0 ;  /* 0x000000130a03b211 */ /* 0x000fca00000f1403 */
[----:B------:R1:W-:Y:S04]  /*21e20*/  @!P3 STG.E desc[UR20][R2.64], R14 ;  /* 0x0000000e0200b986 */ /* 0x0003e8000c101914 */
.L_x_654:
[----:B------:R-:W-:Y:S05]  /*21e30*/  BSYNC.RECONVERGENT B0 ;  /* 0x0000000000007941 */ /* 0x000fea0003800200 */
.L_x_653:
[----:B------:R2:W5:Y:S04]  /*21e40*/  LDL R32, [R1+0x160] ;  /* 0x0001600001207983 */ /* 0x0005680000100800 */
[----:B------:R2:W5:Y:S01]  /*21e50*/  LDL R27, [R1+0x164] ;  /* 0x00016400011b7983 */ /* 0x0005620000100800 */
[----:B-1----:R-:W-:Y:S01]  /*21e60*/  SHF.R.U32.HI R2, RZ, 0x2, R52 ;  /* 0x00000002ff027819 */ /* 0x002fe20000011634 */
[----:B------:R-:W-:Y:S01]  /*21e70*/  IMAD.MOV.U32 R3, RZ, RZ, RZ ;  /* 0x000000ffff037224 */ /* 0x000fe200078e00ff */
[----:B------:R-:W1:Y:S01]  /*21e80*/  LDCU.64 UR6, c[0x0][0x410] ;  /* 0x00008200ff0677ac */ /* 0x000e620008000a00 */
[----:B------:R2:W3:Y:S01]  /*21e90*/  LDS.128 R16, [R24+0x2000] ;  /* 0x0020000018107984 */ /* 0x0004e20000000c00 */
[----:B------:R-:W-:Y:S01]  /*21ea0*/  LOP3.LUT R26, R51, 0x18, RZ, 0xc0, !PT ;  /* 0x00000018331a7812 */ /* 0x000fe200078ec0ff */
[----:B------:R-:W-:Y:S01]  /*21eb0*/  IMAD.WIDE.U32 R6, R20, 0x80, R2 ;  /* 0x0000008014067825 */ /* 0x000fe200078e0002 */
[----:B------:R-:W-:Y:S01]  /*21ec0*/  ISETP.GE.AND P3, PT, R2, UR8, PT ;  /* 0x0000000802007c0c */ /* 0x000fe2000bf66270 */
[----:B------:R2:W4:Y:S01]  /*21ed0*/  LDS.128 R20, [R24] ;  /* 0x0000000018147984 */ /* 0x0005220000000c00 */
[----:B------:R-:W-:Y:S01]  /*21ee0*/  IADD3 R4, P0, PT, R26, UR16, RZ ;  /* 0x000000101a047c10 */ /* 0x000fe2000ff1e0ff */
[C---:B------:R-:W-:Y:S01]  /*21ef0*/  VIADD R0, R2.reuse, 0x20 ;  /* 0x0000002002007836 */ /* 0x040fe20000000000 */
[C---:B------:R-:W-:Y:S01]  /*21f00*/  IADD3 R3, PT, PT, R2.reuse, 0x40, RZ ;  /* 0x0000004002037810 */ /* 0x040fe20007ffe0ff */
[----:B------:R2:W2:Y:S01]  /*21f10*/  LDS.128 R12, [R24+0x4000] ;  /* 0x00400000180c7984 */ /* 0x0004a20000000c00 */
[----:B------:R-:W-:Y:S01]  /*21f20*/  VIADD R2, R2, 0x60 ;  /* 0x0000006002027836 */ /* 0x000fe20000000000 */
[----:B------:R-:W-:Y:S01]  /*21f30*/  IADD3.X R5, PT, PT, RZ, UR13, RZ, P0, !PT ;  /* 0x0000000dff057c10 */ /* 0x000fe200087fe4ff */
[----:B------:R-:W-:Y:S01]  /*21f40*/  BSSY.RECONVERGENT B0, `(.L_x_655) ;  /* 0x0000019000007945 */ /* 0x000fe20003800200 */
[----:B------:R-:W-:-:S02]  /*21f50*/  ISETP.GE.AND P2, PT, R0, UR8, PT ;  /* 0x0000000800007c0c */ /* 0x000fc4000bf46270 */
[----:B------:R-:W-:Y:S02]  /*21f60*/  ISETP.GE.AND P0, PT, R2, UR8, PT ;  /* 0x0000000802007c0c */ /* 0x000fe4000bf06270 */
[----:B------:R-:W-:Y:S01]  /*21f70*/  ISETP.GE.AND P1, PT, R3, UR8, PT ;  /* 0x0000000803007c0c */ /* 0x000fe2000bf26270 */
[----:B-1----:R-:W-:Y:S01]  /*21f80*/  IMAD.U32 R0, RZ, RZ, UR6 ;  /* 0x00000006ff007e24 */ /* 0x002fe2000f8e00ff */
[----:B------:R-:W-:-:S03]  /*21f90*/  MOV R2, UR7 ;  /* 0x0000000700027c02 */ /* 0x000fc60008000f00 */
[----:B------:R-:W-:-:S04]  /*21fa0*/  IMAD.WIDE.U32 R10, R0, UR4, R4 ;  /* 0x00000004000a7c25 */ /* 0x000fc8000f8e0004 */
[----:B------:R-:W-:Y:S01]  /*21fb0*/  IMAD R9, R2, UR4, R11 ;  /* 0x0000000402097c24 */ /* 0x000fe2000f8e020b */
[----:B------:R-:W-:Y:S06]  /*21fc0*/  @P3 BRA `(.L_x_656) ;  /* 0x0000000000403947 */ /* 0x000fec0003800000 */
[----:B------:R-:W1:Y:S01]  /*21fd0*/  LDCU.64 UR6, c[0x0][0x408] ;  /* 0x00008100ff0677ac */ /* 0x000e620008000a00 */
[----:B------:R-:W-:Y:S01]  /*21fe0*/  IMAD.MOV.U32 R8, RZ, RZ, R10 ;  /* 0x000000ffff087224 */ /* 0x000fe200078e000a */
[----:B------:R-:W3:Y:S01]  /*21ff0*/  LDCU UR9, c[0x0][0x440] ;  /* 0x00008800ff0977ac */ /* 0x000ee20008000800 */
[----:B------:R-:W4:Y:S01]  /*22000*/  LDCU.64 UR4, c[0x0][0x3f0] ;  /* 0x00007e00ff0477ac */ /* 0x000f220008000a00 */
[----:B-1----:R-:W-:Y:S02]  /*22010*/  IMAD R0, R7, UR6, RZ ;  /* 0x0000000607007c24 */ /* 0x002fe4000f8e02ff */
[----:B------:R-:W-:Y:S01]  /*22020*/  IMAD.WIDE.U32 R4, R6, UR6, R8 ;  /* 0x0000000606047c25 */ /* 0x000fe2000f8e0008 */
[----:B---3--:R-:W-:-:S03]  /*22030*/  ISETP.GE.AND P5, PT, R26, UR9, PT ;  /* 0x000000091a007c0c */ /* 0x008fc6000bfa6270 */
[----:B------:R-:W-:Y:S01]  /*22040*/  IMAD R0, R6, UR7, R0 ;  /* 0x0000000706007c24 */ /* 0x000fe2000f8e0200 */
[----:B-----5:R-:W-:Y:S02]  /*22050*/  ISETP.GE.AND P4, PT, R32, UR9, PT ;  /* 0x0000000920007c0c */ /* 0x020fe4000bf86270 */
[----:B------:R-:W-:Y:S01]  /*22060*/  ISETP.GE.AND P3, PT, R27, UR9, PT ;  /* 0x000000091b007c0c */ /* 0x000fe2000bf66270 */
[----:B------:R-:W-:Y:S01]  /*22070*/  IMAD.IADD R0, R0, 0x1, R5 ;  /* 0x0000000100007824 */ /* 0x000fe200078e0205 */
[----:B----4-:R-:W-:-:S04]  /*22080*/  LEA R2, P6, R4, UR4, 0x1 ;  /* 0x0000000404027c11 */ /* 0x010fc8000f8c08ff */
[----:B------:R-:W-:-:S05]  /*22090*/  LEA.HI.X R3, R4, UR5, R0, 0x1, P6 ;  /* 0x0000000504037c11 */ /* 0x000fca000b0f0c00 */
[----:B------:R1:W-:Y:S04]  /*220a0*/  @!P5 STG.E.128 desc[UR20][R2.64], R20 ;  /* 0x000000140200d986 */ /* 0x0003e8000c101d14 */
[----:B------:R1:W-:Y:S04]  /*220b0*/  @!P4 STG.E.128 desc[UR20][R2.64+0x40], R16 ;  /* 0x000040100200c986 */ /* 0x0003e8000c101d14 */
[----:B--2---:R1:W-:Y:S02]  /*220c0*/  @!P3 STG.E.128 desc[UR20][R2.64+0x80], R12 ;  /* 0x0000800c0200b986 */ /* 0x0043e4000c101d14 */
.L_x_656:
[----:B------:R-:W-:Y:S05]  /*220d0*/  BSYNC.RECONVERGENT B0 ;  /* 0x0000000000007941 */ /* 0x000fea0003800200 */
.L_x_655:
[----:B-1--4-:R1:W4:Y:S01]  /*220e0*/  LDS.128 R20, [R24+0x800] ;  /* 0x0008000018147984 */ /* 0x0123220000000c00 */
[----:B------:R-:W-:Y:S03]  /*220f0*/  BSSY.RECONVERGENT B0, `(.L_x_657) ;  /* 0x0000017000007945 */ /* 0x000fe60003800200 */
[----:B---3--:R1:W3:Y:S04]  /*22100*/  LDS.128 R16, [R24+0x2800] ;  /* 0x0028000018107984 */ /* 0x0082e80000000c00 */
[----:B--2---:R1:W2:Y:S01]  /*22110*/  LDS.128 R12, [R24+0x4800] ;  /* 0x00480000180c7984 */ /* 0x0042a20000000c00 */
[----:B------:R-:W-:Y:S05]  /*22120*/  @P2 BRA `(.L_x_658) ;  /* 0x00000000004c2947 */ /* 0x000fea0003800000 */
[----:B------:R-:W1:Y:S01]  /*22130*/  LDCU.64 UR6, c[0x0][0x408] ;  /* 0x00008100ff0677ac */ /* 0x000e620008000a00 */
[----:B------:R-:W-:Y:S02]  /*22140*/  IADD3 R0, P2, PT, R6, 0x20, RZ ;  /* 0x0000002006007810 */ /* 0x000fe40007f5e0ff */
[----:B------:R-:W-:Y:S01]  /*22150*/  MOV R3, R9 ;  /* 0x0000000900037202 */ /* 0x000fe20000000f00 */
[----:B------:R-:W1:Y:S02]  /*22160*/  LDCU UR9, c[0x0][0x440] ;  /* 0x00008800ff0977ac */ /* 0x000e640008000800 */
[----:B------:R-:W-:Y:S01]  /*22170*/  IMAD.X R2, RZ, RZ, R7, P2 ;  /* 0x000000ffff027224 */ /* 0x000fe200010e0607 */
[----:B------:R-:W4:Y:S03]  /*22180*/  LDCU.64 UR4, c[0x0][0x3f0] ;  /* 0x00007e00ff0477ac */ /* 0x000f260008000a00 */
[----:B-1----:R-:W-:-:S02]  /*22190*/  IMAD R25, R2, UR6, RZ ;  /* 0x0000000602197c24 */ /* 0x002fc4000f8e02ff */
[----:B------:R-:W-:Y:S01]  /*221a0*/  IMAD.MOV.U32 R2, RZ, RZ, R10 ;  /* 0x000000ffff027224 */ /* 0x000fe200078e000a */
[----:B------:R-:W-:-:S03]  /*221b0*/  ISETP.GE.AND P4, PT, R26, UR9, PT ;  /* 0x000000091a007c0c */ /* 0x000fc6000bf86270 */
        /* <DEDUP_REMOVED lines=8> */
[----:B---3--:R1:W-:Y:S04]  /*22240*/  @!P3 STG.E.128 desc[UR20][R2.64+0x40], R16 ;  /* 0x000040100200b986 */ /* 0x0083e8000c101d14 */
[----:B--2---:R1:W-:Y:S02]  /*22250*/  @!P2 STG.E.128 desc[UR20][R2.64+0x80], R12 ;  /* 0x0000800c0200a986 */ /* 0x0043e4000c101d14 */
.L_x_658:
[----:B------:R-:W-:Y:S05]  /*22260*/  BSYNC.RECONVERGENT B0 ;  /* 0x0000000000007941 */ /* 0x000fea0003800200 */
.L_x_657:
        /* <DEDUP_REMOVED lines=24> */
.L_x_660:
[----:B------:R-:W-:Y:S05]  /*223f0*/  BSYNC.RECONVERGENT B0 ;  /* 0x0000000000007941 */ /* 0x000fea0003800200 */
.L_x_659:
[----:B-1-3--:R1:W3:Y:S01]  /*22400*/  LDS.128 R16, [R24+0x3800] ;  /* 0x0038000018107984 */ /* 0x00a2e20000000c00 */
[----:B------:R-:W-:Y:S05]  /*22410*/  @P0 EXIT ;  /* 0x000000000000094d */ /* 0x000fea0003800000 */
[----:B------:R-:W4:Y:S01]  /*22420*/  LDCU.64 UR6, c[0x0][0x408] ;  /* 0x00008100ff0677ac */ /* 0x000f220008000a00 */
[----:B--2---:R2:W1:Y:S01]  /*22430*/  LDS.128 R12, [R24+0x5800] ;  /* 0x00580000180c7984 */ /* 0x0044620000000c00 */
[----:B------:R-:W-:Y:S01]  /*22440*/  IADD3 R0, P0, PT, R6, 0x60, RZ ;  /* 0x0000006006007810 */ /* 0x000fe20007f1e0ff */
[----:B------:R-:W2:Y:S01]  /*22450*/  LDCU UR8, c[0x0][0x440] ;  /* 0x00008800ff0877ac */ /* 0x000ea20008000800 */
[----:B------:R-:W-:-:S03]  /*22460*/  MOV R3, R9 ;  /* 0x0000000900037202 */ /* 0x000fc60000000f00 */
[----:B------:R-:W-:Y:S01]  /*22470*/  IMAD.X R2, RZ, RZ, R7, P0 ;  /* 0x000000ffff027224 */ /* 0x000fe200000e0607 */
[----:B------:R-:W2:Y:S03]  /*22480*/  LDCU.64 UR4, c[0x0][0x3f0] ;  /* 0x00007e00ff0477ac */ /* 0x000ea60008000a00 */
[----:B----4-:R-:W-:Y:S02]  /*22490*/  IMAD R6, R2, UR6, RZ ;  /* 0x0000000602067c24 */ /* 0x010fe4000f8e02ff */
[----:B------:R-:W-:Y:S01]  /*224a0*/  IMAD.MOV.U32 R2, RZ, RZ, R10 ;  /* 0x000000ffff027224 */ /* 0x000fe200078e000a */
[----:B--2---:R-:W-:-:S03]  /*224b0*/  ISETP.GE.AND P2, PT, R26, UR8, PT ;  /* 0x000000081a007c0c */ /* 0x004fc6000bf46270 */
[----:B------:R-:W-:Y:S01]  /*224c0*/  IMAD.WIDE.U32 R4, R0, UR6, R2 ;  /* 0x0000000600047c25 */ /* 0x000fe2000f8e0002 */
[----:B-----5:R-:W-:Y:S02]  /*224d0*/  ISETP.GE.AND P1, PT, R32, UR8, PT ;  /* 0x0000000820007c0c */ /* 0x020fe4000bf26270 */
[----:B------:R-:W-:Y:S01]  /*224e0*/  ISETP.GE.AND P0, PT, R27, UR8, PT ;  /* 0x000000081b007c0c */ /* 0x000fe2000bf06270 */
[----:B------:R-:W-:Y:S01]  /*224f0*/  IMAD R0, R0, UR7, R6 ;  /* 0x0000000700007c24 */ /* 0x000fe2000f8e0206 */
[----:B------:R-:W-:-:S03]  /*22500*/  LEA R2, P3, R4, UR4, 0x1 ;  /* 0x0000000404027c11 */ /* 0x000fc6000f8608ff */
[----:B------:R-:W-:-:S05]  /*22510*/  IMAD.IADD R0, R0, 0x1, R5 ;  /* 0x0000000100007824 */ /* 0x000fca00078e0205 */
[----:B------:R-:W-:-:S05]  /*22520*/  LEA.HI.X R3, R4, UR5, R0, 0x1, P3 ;  /* 0x0000000504037c11 */ /* 0x000fca00098f0c00 */
[----:B------:R2:W-:Y:S04]  /*22530*/  @!P2 STG.E.128 desc[UR20][R2.64], R28 ;  /* 0x0000001c0200a986 */ /* 0x0005e8000c101d14 */
[----:B---3--:R2:W-:Y:S01]  /*22540*/  @!P1 STG.E.128 desc[UR20][R2.64+0x40], R16 ;  /* 0x0000401002009986 */ /* 0x0085e2000c101d14 */
[----:B-1----:R-:W-:Y:S05]  /*22550*/  @P0 EXIT ;  /* 0x000000000000094d */ /* 0x002fea0003800000 */
[----:B------:R-:W-:Y:S01]  /*22560*/  STG.E.128 desc[UR20][R2.64+0x80], R12 ;  /* 0x0000800c02007986 */ /* 0x000fe2000c101d14 */
[----:B------:R-:W-:Y:S05]  /*22570*/  EXIT ;  /* 0x000000000000794d */ /* 0x000fea0003800000 */
.L_x_661:
        /* <DEDUP_REMOVED lines=16> */
.L_x_1273:


//--------------------- .text._ZN5flash16flash_fwd_kernelI23Flash_fwd_kernel_traitsILi96ELi128ELi64ELi4ELb0ELb0EN7cutlass6half_tE19Flash_kernel_traitsILi96ELi128ELi64ELi4ES3_EELb0ELb1ELb0ELb0ELb0ELb0ELb1ELb0EEEvNS_16Flash_fwd_paramsE --------------------------
	.section	.text._ZN5flash16flash_fwd_kernelI23Flash_fwd_kernel_traitsILi96ELi128ELi64ELi4ELb0ELb0EN7cutlass6half_tE19Flash_kernel_traitsILi96ELi128ELi64ELi4ES3_EELb0ELb1ELb0ELb0ELb0ELb0ELb1ELb0EEEvNS_16Flash_fwd_paramsE,"ax",@progbits
	.align	128
        .global         _ZN5flash16flash_fwd_kernelI23Flash_fwd_kernel_traitsILi96ELi128ELi64ELi4ELb0ELb0EN7cutlass6half_tE19Flash_kernel_traitsILi96ELi128ELi64ELi4ES3_EELb0ELb1ELb0ELb0ELb0ELb0ELb1ELb0EEEvNS_16Flash_fwd_paramsE
        .type           _ZN5flash16flash_fwd_kernelI23Flash_fwd_kernel_traitsILi96ELi128ELi64ELi4ELb0ELb0EN7cutlass6half_tE19Flash_kernel_traitsILi96ELi128ELi64ELi4ES3_EELb0ELb1ELb0ELb0ELb0ELb0ELb1ELb0EEEvNS_16Flash_fwd_paramsE,@function
        .size           _ZN5flash16flash_fwd_kernelI23Flash_fwd_kernel_traitsILi96ELi128ELi64ELi4ELb0ELb0EN7cutlass6half_tE19Flash_kernel_traitsILi96ELi128ELi64ELi4ES3_EELb0ELb1ELb0ELb0ELb0ELb0ELb1ELb0EEEvNS_16Flash_fwd_paramsE,(.L_x_1274 - _ZN5flash16flash_fwd_kernelI23Flash_fwd_kernel_traitsILi96ELi128ELi64ELi4ELb0ELb0EN7cutlass6half_tE19Flash_kernel_traitsILi96ELi128ELi64ELi4ES3_EELb0ELb1ELb0ELb0ELb0ELb0ELb1ELb0EEEvNS_16Flash_fwd_paramsE)
        .other          _ZN5flash16flash_fwd_kernelI23Flash_fwd_kernel_traitsILi96ELi128ELi64ELi4ELb0ELb0EN7cutlass6half_tE19Flash_kernel_traitsILi96ELi128ELi64ELi4ES3_EELb0ELb1ELb0ELb0ELb0ELb0ELb1ELb0EEEvNS_16Flash_fwd_paramsE,@"STO_CUDA_ENTRY STV_DEFAULT"
_ZN5flash16flash_fwd_kernelI23Flash_fwd_kernel_traitsILi96ELi128ELi64ELi4ELb0ELb0EN7cutlass6half_tE19Flash_kernel_traitsILi96ELi128ELi64ELi4ES3_EELb0ELb1ELb0ELb0ELb0ELb0ELb1ELb0EEEvNS_16Flash_fwd_paramsE:
.text._ZN5flash16flash_fwd_kernelI23Flash_fwd_kernel_traitsILi96ELi128ELi64ELi4ELb0ELb0EN7cutlass6half_tE19Flash_kernel_traitsILi96ELi128ELi64ELi4ES3_EELb0ELb1ELb0ELb0ELb0ELb0ELb1ELb0EEEvNS_16Flash_fwd_paramsE:
        /* <DEDUP_REMOVED lines=8> */
[----:B------:R-:W-:-:S02]  /*0080*/  UISETP.NE.U32.AND UP4, UPT, UR10, URZ, UPT ;  /* 0x000000ff0a00728c */ /* 0x000fc4000bf85070 */
[----:B---3--:R-:W-:Y:S01]  /*0090*/  UISETP.NE.U32.AND UP3, UPT, UR8, URZ, UPT ;  /* 0x000000ff0800728c */ /* 0x008fe2000bf65070 */
[----:B------:R-:W-:Y:S01]  /*00a0*/  ISETP.NE.AND.EX P4, PT, RZ, UR11, PT, P4 ;  /* 0x0000000bff007c0c */ /* 0x000fe2000bf85340 */
[----:B------:R-:W1:Y:S01]  /*00b0*/  LDCU.64 UR4, c[0x0][0x478] ;  /* 0x00008f00ff0477ac */ /* 0x000e620008000a00 */
[----:B------:R-:W3:Y:S01]  /*00c0*/  LDCU.64 UR26, c[0x0][0x358] ;  /* 0x00006b00ff1a77ac */ /* 0x000ee20008000a00 */
[----:B------:R-:W-:Y:S02]  /*00d0*/  UISETP.NE.AND.EX UP4, UPT, UR11, URZ, UPT, UP4 ;  /* 0x000000ff0b00728c */ /* 0x000fe4000bf85340 */
[----:B------:R-:W-:Y:S02]  /*00e0*/  UISETP.NE.AND.EX UP3, UPT, UR9, URZ, UPT, UP3 ;  /* 0x000000ff0900728c */ /* 0x000fe4000bf65330 */
[----:B--2---:R-:W-:Y:S02]  /*00f0*/  UIMAD.WIDE.U32 UR14, UR19, 0x4, UR14 ;  /* 0x00000004130e78a5 */ /* 0x004fe4000f8e000e */
[----:B------:R-:W-:Y:S01]  /*0100*/  PLOP3.LUT P2, PT, PT, PT, UP4, 0x80, 0x8 ;  /* 0x000000000008781c */ /* 0x000fe20003f4f048 */
[----:B------:R-:W-:-:S02]  /*0110*/  USHF.L.U32 UR11, UR19, 0x2, URZ ;  /* 0x00000002130b7899 */ /* 0x000fc400080006ff */
[----:B----4-:R-:W-:Y:S01]  /*0120*/  UISETP.NE.AND UP5, UPT, UR12, URZ, UPT ;  /* 0x000000ff0c00728c */ /* 0x010fe2000bfa5270 */
[----:B------:R-:W-:Y:S01]  /*0130*/  IMAD.U32 R2, RZ, RZ, UR14 ;  /* 0x0000000eff027e24 */ /* 0x000fe2000f8e00ff */
[----:B------:R-:W-:Y:S01]  /*0140*/  UISETP.EQ.U32.AND UP2, UPT, UR6, URZ, UPT ;  /* 0x000000ff0600728c */ /* 0x000fe2000bf42070 */
[----:B------:R-:W-:Y:S01]  /*0150*/  IMAD.U32 R3, RZ, RZ, UR15 ;  /* 0x0000000fff037e24 */ /* 0x000fe2000f8e00ff */
[----:B------:R-:W-:Y:S02]  /*0160*/  USHF.R.U32.HI UR10, URZ, 0x1e, UR19 ;  /* 0x0000001eff0a7899 */ /* 0x000fe40008011613 */
[----:B------:R-:W-:Y:S01]  /*0170*/  @UP3 UIADD3 UR12, UP1, UPT, UR11, UR8, URZ ;  /* 0x000000080b0c3290 */ /* 0x000fe2000ff3e0ff */
[----:B------:R-:W-:Y:S01]  /*0180*/  PLOP3.LUT P1, PT, PT, PT, UP3, 0x80, 0x8 ;  /* 0x000000000008781c */ /* 0x000fe20003f2f038 */
[----:B------:R-:W-:Y:S01]  /*0190*/  UISETP.EQ.OR.EX UP2, UPT, UR7, URZ, !UP5, UP2 ;  /* 0x000000ff0700728c */ /* 0x000fe2000ef42720 */
[----:B---3--:R-:W2:Y:S01]  /*01a0*/  @P4 LDG.E R5, desc[UR26][R2.64] ;  /* 0x0000001a02054981 */ /* 0x008ea2000c1e1900 */
[----:B-1----:R-:W-:-:S02]  /*01b0*/  UISETP.NE.U32.AND UP0, UPT, UR4, URZ, UPT ;  /* 0x000000ff0400728c */ /* 0x002fc4000bf05070 */
[----:B------:R-:W-:Y:S02]  /*01c0*/  @UP3 UIADD3.X UR13, UPT, UPT, UR10, UR9, URZ, UP1, !UPT ;  /* 0x000000090a0d3290 */ /* 0x000fe40008ffe4ff */
[----:B------:R-:W-:Y:S01]  /*01d0*/  UIADD3 UR8, UP1, UPT, UR11, UR6, URZ ;  /* 0x000000060b087290 */ /* 0x000fe2000ff3e0ff */
[----:B------:R-:W-:Y:S01]  /*01e0*/  PLOP3.LUT P3, PT, PT, PT, UP2, 0x80, 0x8 ;  /* 0x000000000008781c */ /* 0x000fe20003f6f028 */
[----:B------:R-:W-:Y:S01]  /*01f0*/  UISETP.NE.AND.EX UP0, UPT, UR5, URZ, UPT, UP0 ;  /* 0x000000ff0500728c */ /* 0x000fe2000bf05300 */
[----:B------:R-:W-:Y:S01]  /*0200*/  IMAD.U32 R6, RZ, RZ, UR12 ;  /* 0x0000000cff067e24 */ /* 0x000fe2000f8e00ff */
[----:B------:R-:W-:Y:S01]  /*0210*/  UIADD3.X UR9, UPT, UPT, UR10, UR7, URZ, UP1, !UPT ;  /* 0x000000070a097290 */ /* 0x000fe20008ffe4ff */
[----:B------:R-:W-:Y:S01]  /*0220*/  IMAD.U32 R7, RZ, RZ, UR13 ;  /* 0x0000000dff077e24 */ /* 0x000fe2000f8e00ff */
[----:B------:R-:W3:Y:S07]  /*0230*/  @P2 LDG.E R2, desc[UR26][R2.64+0x4] ;  /* 0x0000041a02022981 */ /* 0x000eee000c1e1900 */
[----:B------:R-:W-:Y:S01]  /*0240*/  @UP0 UIADD3 UR4, UP1, UPT, UR11, UR4, URZ ;  /* 0x000000040b040290 */ /* 0x000fe2000ff3e0ff */
[----:B------:R-:W-:-:S03]  /*0250*/  PLOP3.LUT P0, PT, PT, PT, UP0, 0x80, 0x8 ;  /* 0x000000000008781c */ /* 0x000fc60003f0f008 */
[----:B------:R-:W-:Y:S02]  /*0260*/  @UP0 UIADD3.X UR5, UPT, UPT, UR10, UR5, URZ, UP1, !UPT ;  /* 0x000000050a050290 */ /* 0x000fe40008ffe4ff */
[----:B------:R-:W-:-:S04]  /*0270*/  IMAD.U32 R8, RZ, RZ, UR4 ;  /* 0x00000004ff087e24 */ /* 0x000fc8000f8e00ff */
[----:B------:R-:W-:-:S05]  /*0280*/  IMAD.U32 R9, RZ, RZ, UR5 ;  /* 0x00000005ff097e24 */ /* 0x000fca000f8e00ff */
[----:B------:R-:W5:Y:S01]  /*0290*/  @P0 LDG.E R0, desc[UR26][R8.64] ;  /* 0x0000001a08000981 */ /* 0x000f62000c1e1900 */
[----:B------:R-:W1:Y:S01]  /*02a0*/  @!UP4 LDCU UR24, c[0x0][0x434] ;  /* 0x00008680ff18c7ac */ /* 0x000e620008000800 */
[----:B------:R-:W-:Y:S01]  /*02b0*/  UMOV UR18, 0xffffffff ;  /* 0xffffffff00127882 */ /* 0x000fe20000000000 */
[----:B------:R-:W4:Y:S01]  /*02c0*/  @!UP0 LDCU.64 UR4, c[0x0][0x488] ;  /* 0x00009100ff0487ac */ /* 0x000f220008000a00 */
[----:B------:R1:W4:Y:S02]  /*02d0*/  @P1 LDG.E R3, desc[UR26][R6.64] ;  /* 0x0000001a06031981 */ /* 0x000324000c1e1900 */
[----:B-1----:R-:W-:Y:S02]  /*02e0*/  IMAD.U32 R6, RZ, RZ, UR8 ;  /* 0x00000008ff067e24 */ /* 0x002fe4000f8e00ff */
[----:B------:R-:W-:-:S05]  /*02f0*/  IMAD.U32 R7, RZ, RZ, UR9 ;  /* 0x00000009ff077e24 */ /* 0x000fca000f8e00ff */
[----:B------:R-:W4:Y:S01]  /*0300*/  @!P3 LDG.E R4, desc[UR26][R6.64] ;  /* 0x0000001a0604b981 */ /* 0x000f22000c1e1900 */
[----:B------:R-:W1:Y:S01]  /*0310*/  S2UR UR8, SR_CTAID.X ;  /* 0x00000000000879c3 */ /* 0x000e620000002500 */
[----:B------:R-:W-:Y:S01]  /*0320*/  UISETP.NE.U32.AND UP1, UPT, UR6, URZ, UPT ;  /* 0x000000ff0600728c */ /* 0x000fe2000bf25070 */
[----:B------:R-:W-:Y:S01]  /*0330*/  UMOV UR14, 0xffffffff ;  /* 0xffffffff000e7882 */ /* 0x000fe20000000000 */
[----:B------:R-:W-:Y:S02]  /*0340*/  UMOV UR12, URZ ;  /* 0x000000ff000c7c82 */ /* 0x000fe40008000000 */
[----:B------:R-:W-:Y:S01]  /*0350*/  UISETP.NE.AND.EX UP1, UPT, UR7, URZ, UPT, UP1 ;  /* 0x000000ff0700728c */ /* 0x000fe2000bf25310 */
[----:B------:R-:W1:Y:S02]  /*0360*/  @!UP0 LDCU UR6, c[0x0][0x43c] ;  /* 0x00008780ff0687ac */ /* 0x000e640008000800 */
[----:B-1----:R-:W-:Y:S01]  /*0370*/  USHF.L.U32 UR22, UR8, 0x7, URZ ;  /* 0x0000000708167899 */ /* 0x002fe200080006ff */
[----:B--2---:R-:W-:-:S02]  /*0380*/  @P4 R2UR UR18, R5 ;  /* 0x00000000051242ca */ /* 0x004fc400000e0000 */
        /* <DEDUP_REMOVED lines=8> */
[----:B-1----:R-:W-:-:S14]  /*0410*/  BRA.U !UP1, `(.L_x_662) ;  /* 0x0000000109187547 */ /* 0x002fdc000b800000 */
[----:B------:R-:W-:-:S13]  /*0420*/  PLOP3.LUT P2, PT, PT, PT, UP5, 0x80, 0x8 ;  /* 0x000000000008781c */ /* 0x000fda0003f4f058 */
[----:B------:R-:W2:Y:S04]  /*0430*/  @P2 LDG.E R2, desc[UR26][R6.64+0x4] ;  /* 0x0000041a06022981 */ /* 0x000ea8000c1e1900 */
[----:B------:R-:W3:Y:S01]  /*0440*/  @!P2 LDG.E R6, desc[UR26][R6.64] ;  /* 0x0000001a0606a981 */ /* 0x000ee2000c1e1900 */
[----:B--2---:R-:W-:-:S13]  /*0450*/  @P2 R2UR UR4, R2 ;  /* 0x00000000020422ca */ /* 0x004fda00000e0000 */
[----:B------:R-:W-:-:S07]  /*0460*/  @UP5 UIADD3 UR4, UPT, UPT, UR4, -UR14, URZ ;  /* 0x8000000e04045290 */ /* 0x000fce000fffe0ff */
[----:B---3--:R-:W-:Y:S02]  /*0470*/  @!P2 R2UR UR4, R6 ;  /* 0x000000000604a2ca */ /* 0x008fe400000e0000 */
.L_x_662:
[----:B-----5:R-:W-:Y:S01]  /*0480*/  @P0 R2UR UR23, R0 ;  /* 0x00000000001702ca */ /* 0x020fe200000e0000 */
[----:B------:R-:W-:Y:S01]  /*0490*/  @!UP0 UISETP.NE.AND.EX UP2, UPT, UR5, URZ, UPT, UP2 ;  /* 0x000000ff0500828c */ /* 0x000fe2000bf45320 */
[----:B------:R-:W-:-:S13]  /*04a0*/  @!P1 EXIT ;  /* 0x000000000000994d */ /* 0x000fda0003800000 */
        /* <DEDUP_REMOVED lines=47> */
.L_x_664:
        /* <DEDUP_REMOVED lines=55> */
.L_x_666:
[----:B------:R-:W-:Y:S05]  /*0b10*/  BSYNC.RECONVERGENT B0 ;  /* 0x0000000000007941 */ /* 0x000fea0003800200 */
.L_x_665:
        /* <DEDUP_REMOVED lines=22> */
.L_x_668:
[----:B------:R-:W-:Y:S05]  /*0c80*/  BSYNC.RECONVERGENT B0 ;  /* 0x0000000000007941 */ /* 0x000fea0003800200 */
.L_x_667:
        /* <DEDUP_REMOVED lines=22> */
.L_x_670:
[----:B------:R-:W-:Y:S05]  /*0df0*/  BSYNC.RECONVERGENT B0 ;  /* 0x0000000000007941 */ /* 0x000fea0003800200 */
.L_x_669:
        /* <DEDUP_REMOVED lines=23> */
.L_x_672:
[----:B------:R-:W-:Y:S05]  /*0f70*/  BSYNC.RECONVERGENT B0 ;  /* 0x0000000000007941 */ /* 0x000fea0003800200 */
.L_x_671:
        /* <DEDUP_REMOVED lines=10> */
.L_x_674:
[----:B------:R-:W-:Y:S05]  /*1020*/  BSYNC.RECONVERGENT B0 ;  /* 0x0000000000007941 */ /* 0x000fea0003800200 */
.L_x_673:
[----:B------:R-:W-:Y:S04]  /*1030*/  BSSY.RECONVERGENT B0, `(.L_x_675) ;  /* 0x000000a000007945 */ /* 0x000fe80003800200 */
[----:B------:R-:W-:Y:S05]  /*1040*/  @P5 BRA `(.L_x_676) ;  /* 0x0000000000205947 */ /* 0x000fea0003800000 */
[----:B------:R-:W5:Y:S01]  /*1050*/  LDCU.64 UR4, c[0x0][0x420] ;  /* 0x00008400ff0477ac */ /* 0x000f620008000a00 */
[----:B-1----:R-:W-:-:S05]  /*1060*/  IMAD R0, R5, UR6, RZ ;  /* 0x0000000605007c24 */ /* 0x002fca000f8e02ff */
[----:B------:R-:W-:-:S04]  /*1070*/  IADD3 R2, P0, PT, R0, UR7, RZ ;  /* 0x0000000700027c10 */ /* 0x000fc8000ff1e0ff */
[----:B------:R-:W-:Y:S02]  /*1080*/  LEA.HI.X.SX32 R0, R0, UR10, 0x1, P0 ;  /* 0x0000000a00007c11 */ /* 0x000fe400080f0eff */
[----:B-----5:R-:W-:-:S04]  /*1090*/  LEA R6, P0, R2, UR4, 0x2 ;  /* 0x0000000402067c11 */ /* 0x020fc8000f8010ff */
[----:B------:R-:W-:Y:S01]  /*10a0*/  LEA.HI.X R7, R2, UR5, R0, 0x2, P0 ;  /* 0x0000000502077c11 */ /* 0x000fe200080f1400 */
[----:B------:R-:W-:-:S05]  /*10b0*/  IMAD.MOV.U32 R0, RZ, RZ, 0x7f800000 ;  /* 0x7f800000ff007424 */ /* 0x000fca00078e00ff */
[----:B------:R1:W-:Y:S03]  /*10c0*/  STG.E desc[UR26][R6.64], R0 ;  /* 0x0000000006007986 */ /* 0x0003e6000c10191a */
.L_x_676:
[----:B------:R-:W-:Y:S05]  /*10d0*/  BSYNC.RECONVERGENT B0 ;  /* 0x0000000000007941 */ /* 0x000fea0003800200 */
.L_x_675:
        /* <DEDUP_REMOVED lines=10> */
.L_x_678:
[----:B------:R-:W-:Y:S05]  /*1180*/  BSYNC.RECONVERGENT B0 ;  /* 0x0000000000007941 */ /* 0x000fea0003800200 */
.L_x_677:
[----:B------:R-:W-:Y:S05]  /*1190*/  @P3 EXIT ;  /* 0x000000000000394d */ /* 0x000fea0003800000 */
[----:B------:R-:W5:Y:S01]  /*11a0*/  LDCU.64 UR4, c[0x0][0x420] ;  /* 0x00008400ff0477ac */ /* 0x000f620008000a00 */
[----:B-1----:R-:W-:-:S05]  /*11b0*/  IMAD R0, R3, UR6, RZ ;  /* 0x0000000603007c24 */ /* 0x002fca000f8e02ff */
[----:B------:R-:W-:-:S04]  /*11c0*/  IADD3 R2, P0, PT, R0, UR7, RZ ;  /* 0x0000000700027c10 */ /* 0x000fc8000ff1e0ff */
[----:B------:R-:W-:Y:S02]  /*11d0*/  LEA.HI.X.SX32 R0, R0, UR10, 0x1, P0 ;  /* 0x0000000a00007c11 */ /* 0x000fe400080f0eff */
[----:B-----5:R-:W-:-:S04]  /*11e0*/  LEA R4, P0, R2, UR4, 0x2 ;  /* 0x0000000402047c11 */ /* 0x020fc8000f8010ff */
[----:B------:R-:W-:Y:S01]  /*11f0*/  LEA.HI.X R5, R2, UR5, R0, 0x2, P0 ;  /* 0x0000000502057c11 */ /* 0x000fe200080f1400 */
[----:B------:R-:W-:-:S05]  /*1200*/  IMAD.MOV.U32 R0, RZ, RZ, 0x7f800000 ;  /* 0x7f800000ff007424 */ /* 0x000fca00078e00ff */
[----:B------:R-:W-:Y:S01]  /*1210*/  STG.E desc[UR26][R4.64], R0 ;  /* 0x0000000004007986 */ /* 0x000fe2000c10191a */
[----:B------:R-:W-:Y:S05]  /*1220*/  EXIT ;  /* 0x000000000000794d */ /* 0x000fea0003800000 */
.L_x_663:
        /* <DEDUP_REMOVED lines=21> */
.L_x_679:
[----:B------:R-:W1:Y:S01]  /*1380*/  LDCU.64 UR10, c[0x0][0x3b8] ;  /* 0x00007700ff0a77ac */ /* 0x000e620008000a00 */
[----:B------:R-:W-:-:S04]  /*1390*/  UIADD3 UR13, UPT, UPT, UR12, UR14, URZ ;  /* 0x0000000e0c0d7290 */ /* 0x000fc8000fffe0ff */
[----:B-1----:R-:W-:Y:S02]  /*13a0*/  UIMAD.WIDE.U32 UR6, UR13, UR10, URZ ;  /* 0x0000000a0d0672a5 */ /* 0x002fe4000f8e00ff */
[----:B------:R-:W-:-:S04]  /*13b0*/  UIMAD UR13, UR13, UR11, URZ ;  /* 0x0000000b0d0d72a4 */ /* 0x000fc8000f8e02ff */
[----:B------:R-:W-:Y:S02]  /*13c0*/  UIADD3 UR13, UPT, UPT, UR7, UR13, URZ ;  /* 0x0000000d070d7290 */ /* 0x000fe4000fffe0ff */
.L_x_680:
        /* <DEDUP_REMOVED lines=39> */
.L_x_681:
[----:B------:R-:W1:Y:S01]  /*1640*/  LDCU.64 UR8, c[0x0][0x3c0] ;  /* 0x00007800ff0877ac */ /* 0x000e620008000a00 */
[----:B------:R-:W-:-:S04]  /*1650*/  UIADD3 UR12, UPT, UPT, UR12, UR14, URZ ;  /* 0x0000000e0c0c7290 */ /* 0x000fc8000fffe0ff */
[----:B-1----:R-:W-:Y:S02]  /*1660*/  UIMAD.WIDE.U32 UR4, UR12, UR8, URZ ;  /* 0x000000080c0472a5 */ /* 0x002fe4000f8e00ff */
[----:B------:R-:W-:-:S04]  /*1670*/  UIMAD UR12, UR12, UR9, URZ ;  /* 0x000000090c0c72a4 */ /* 0x000fc8000f8e02ff */
[----:B------:R-:W-:-:S12]  /*1680*/  UIADD3 UR12, UPT, UPT, UR5, UR12, URZ ;  /* 0x0000000c050c7290 */ /* 0x000fd8000fffe0ff */
.L_x_682:
[----:B------:R-:W-:Y:S01]  /*1690*/  IMAD.SHL.U32 R232, R220, 0x8, RZ ;  /* 0x00000008dce87824 */ /* 0x000fe200078e00ff */
[----:B------:R-:W-:Y:S01]  /*16a0*/  SHF.R.U32.HI R6, RZ, 0x2, R220 ;  /* 0x00000002ff067819 */ /* 0x000fe200000116dc */
[----:B------:R-:W1:Y:S01]  /*16b0*/  LDCU.64 UR14, c[0x0][0x390] ;  /* 0x00007200ff0e77ac */ /* 0x000e620008000a00 */
[----:B------:R-:W-:Y:S01]  /*16c0*/  SHF.R.S32.HI R228, RZ, 0x1f, R2 ;  /* 0x0000001fffe47819 */ /* 0x000fe20000011402 */
[----:B------:R-:W2:Y:S01]  /*16d0*/  S2R R4, SR_CTAID.X ;  /* 0x0000000000047919 */ /* 0x000ea20000002500 */
[C---:B------:R-:W-:Y:S01]  /*16e0*/  LOP3.LUT R227, R232.reuse, 0x18, RZ, 0xc0, !PT ;  /* 0x00000018e8e37812 */ /* 0x040fe200078ec0ff */
[----:B------:R-:W3:Y:S01]  /*16f0*/  LDCU.64 UR16, c[0x0][0x388] ;  /* 0x00007100ff1077ac */ /* 0x000ee20008000a00 */
[----:B------:R-:W4:Y:S01]  /*1700*/  S2UR UR29, SR_CgaCtaId ;  /* 0x00000000001d79c3 */ /* 0x000f220000008800 */
[----:B------:R-:W-:Y:S01]  /*1710*/  LOP3.LUT R0, R232, 0xd8, RZ, 0xc0, !PT ;  /* 0x000000d8e8007812 */ /* 0x000fe200078ec0ff */
[----:B------:R-:W-:Y:S01]  /*1720*/  IMAD.SHL.U32 R140, R220, 0x20, RZ ;  /* 0x00000020dc8c7824 */ /* 0x000fe200078e00ff */
[C---:B------:R-:W-:Y:S01]  /*1730*/  IADD3 R10, P1, PT, R227.reuse, UR6, RZ ;  /* 0x00000006e30a7c10 */ /* 0x040fe2000ff3e0ff */
[----:B------:R-:W-:Y:S01]  /*1740*/  BSSY.RECONVERGENT B0, `(.L_x_683) ;  /* 0x000004b000007945 */ /* 0x000fe20003800200 */
[C---:B------:R-:W-:Y:S01]  /*1750*/  IADD3 R8, P0, PT, R227.reuse, UR4, RZ ;  /* 0x00000004e3087c10 */ /* 0x040fe2000ff1e0ff */
[----:B------:R-:W5:Y:S01]  /*1760*/  LDCU.128 UR4, c[0x0][0x3d0] ;  /* 0x00007a00ff0477ac */ /* 0x000f620008000c00 */
[----:B------:R-:W-:Y:S01]  /*1770*/  LOP3.LUT R0, R0, 0x18, R220, 0x78, !PT ;  /* 0x0000001800007812 */ /* 0x000fe200078e78dc */
[----:B------:R-:W-:Y:S01]  /*1780*/  IMAD.X R11, RZ, RZ, UR13, P1 ;  /* 0x0000000dff0b7e24 */ /* 0x000fe200088e06ff */
[----:B------:R-:W-:Y:S01]  /*1790*/  SHF.L.U32 R223, R220, 0x2, RZ ;  /* 0x00000002dcdf7819 */ /* 0x000fe200000006ff */
[----:B------:R-:W-:Y:S01]  /*17a0*/  IMAD.X R9, RZ, RZ, UR12, P0 ;  /* 0x0000000cff097e24 */ /* 0x000fe200080e06ff */
[----:B------:R-:W2:Y:S01]  /*17b0*/  LDCU.64 UR12, c[0x0][0x3c8] ;  /* 0x00007900ff0c77ac */ /* 0x000ea20008000a00 */
[----:B------:R-:W-:Y:S01]  /*17c0*/  IMAD.WIDE.U32 R10, R6, UR10, R10 ;  /* 0x0000000a060a7c25 */ /* 0x000fe2000f8e000a */
[----:B------:R-:W-:-:S02]  /*17d0*/  IADD3 R12, P0, PT, R227, UR30, RZ ;  /* 0x0000001ee30c7c10 */ /* 0x000fc4000ff1e0ff */
[----:B------:R-:W-:Y:S01]  /*17e0*/  MOV R7, RZ ;  /* 0x000000ff00077202 */ /* 0x000fe20000000f00 */
[----:B------:R-:W-:Y:S01]  /*17f0*/  IMAD.WIDE.U32 R8, R6, UR8, R8 ;  /* 0x0000000806087c25 */ /* 0x000fe2000f8e0008 */
[----:B------:R-:W-:Y:S02]  /*1800*/  LOP3.LUT R232, R0, 0x1f20, R232, 0xf8, !PT ;  /* 0x00001f2000e87812 */ /* 0x000fe400078ef8e8 */
[----:B------:R-:W-:Y:S01]  /*1810*/  LOP3.LUT R50, R223, 0x18, RZ, 0xc0, !PT ;  /* 0x00000018df327812 */ /* 0x000fe200078ec0ff */
[C---:B------:R-:W-:Y:S01]  /*1820*/  IMAD R11, R6.reuse, UR11, R11 ;  /* 0x0000000b060b7c24 */ /* 0x040fe2000f8e020b */
[----:B------:R-:W-:Y:S01]  /*1830*/  SHF.R.U32.HI R51, RZ, 0x1, R220 ;  /* 0x00000001ff337819 */ /* 0x000fe200000116dc */
[----:B------:R-:W-:Y:S01]  /*1840*/  IMAD R9, R6, UR9, R9 ;  /* 0x0000000906097c24 */ /* 0x000fe2000f8e0209 */
[----:B------:R-:W-:Y:S01]  /*1850*/  SHF.L.U32 R224, R220, 0x4, RZ ;  /* 0x00000004dce07819 */ /* 0x000fe200000006ff */
[----:B-----5:R-:W-:Y:S01]  /*1860*/  IMAD R230, R228, UR4, RZ ;  /* 0x00000004e4e67c24 */ /* 0x020fe2000f8e02ff */
[----:B------:R-:W-:Y:S01]  /*1870*/  LOP3.LUT R50, R50, 0xc0, R140, 0xf8, !PT ;  /* 0x000000c032327812 */ /* 0x000fe200078ef88c */
[----:B------:R-:W-:Y:S01]  /*1880*/  IMAD R228, R228, UR6, RZ ;  /* 0x00000006e4e47c24 */ /* 0x000fe2000f8e02ff */
[C---:B------:R-:W-:Y:S01]  /*1890*/  LOP3.LUT R226, R227.reuse, 0x20, RZ, 0xfc, !PT ;  /* 0x00000020e3e27812 */ /* 0x040fe200078efcff */
[C---:B------:R-:W-:Y:S01]  /*18a0*/  IMAD R230, R2.reuse, UR5, R230 ;  /* 0x0000000502e67c24 */ /* 0x040fe2000f8e02e6 */
[----:B------:R-:W-:Y:S01]  /*18b0*/  UMOV UR5, 0x400 ;  /* 0x0000040000057882 */ /* 0x000fe20000000000 */
[C---:B------:R-:W-:Y:S01]  /*18c0*/  IMAD R228, R2.reuse, UR7, R228 ;  /* 0x0000000702e47c24 */ /* 0x040fe2000f8e02e4 */
[----:B----4-:R-:W-:Y:S01]  /*18d0*/  ULEA UR5, UR29, UR5, 0x18 ;  /* 0x000000051d057291 */ /* 0x010fe2000f8ec0ff */
[----:B------:R-:W-:Y:S01]  /*18e0*/  IMAD.WIDE.U32 R10, R2, UR4, R10 ;  /* 0x00000004020a7c25 */ /* 0x000fe2000f8e000a */
[----:B------:R-:W-:-:S03]  /*18f0*/  LOP3.LUT R225, R227, 0x40, RZ, 0xfc, !PT ;  /* 0x00000040e3e17812 */ /* 0x000fc600078efcff */
[----:B------:R-:W-:Y:S01]  /*1900*/  IMAD.WIDE.U32 R2, R2, UR6, R8 ;  /* 0x0000000602027c25 */ /* 0x000fe2000f8e0008 */
[----:B------:R-:W-:Y:S02]  /*1910*/  IADD3 R230, PT, PT, R11, R230, RZ ;  /* 0x000000e60be67210 */ /* 0x000fe40007ffe0ff */
[----:B---3--:R-:W-:Y:S01]  /*1920*/  LEA R231, P1, R10, UR16, 0x1 ;  /* 0x000000100ae77c11 */ /* 0x008fe2000f8208ff */
        /* <DEDUP_REMOVED lines=10> */
[----:B------:R-:W-:Y:S01]  /*19d0*/  LEA R232, R232, UR5, 0x1 ;  /* 0x00000005e8e87c11 */ /* 0x000fe2000f8e08ff */
[----:B------:R-:W-:Y:S02]  /*19e0*/  IMAD R11, R10, UR25, R9 ;  /* 0x000000190a0b7c24 */ /* 0x000fe4000f8e0209 */
        /* <DEDUP_REMOVED lines=31> */
.L_x_685:
[----:B------:R2:W-:Y:S02]  /*1be0*/  STS.128 [R232+0x4000], RZ ;  /* 0x004000ffe8007388 */ /* 0x0005e40000000c00 */
.L_x_684:
[----:B------:R-:W-:Y:S05]  /*1bf0*/  BSYNC.RECONVERGENT B0 ;  /* 0x0000000000007941 */ /* 0x000fea0003800200 */
.L_x_683:
        /* <DEDUP_REMOVED lines=36> */
.L_x_688:
[----:B------:R3:W-:Y:S02]  /*1e40*/  STS.128 [R232+0x4800], RZ ;  /* 0x004800ffe8007388 */ /* 0x0007e40000000c00 */
.L_x_687:
[----:B------:R-:W-:Y:S05]  /*1e50*/  BSYNC.RECONVERGENT B0 ;  /* 0x0000000000007941 */ /* 0x000fea0003800200 */
.L_x_686:
[----:B------:R-:W-:Y:S01]  /*1e60*/  IADD3 R2, PT, PT, R6, 0x40, RZ ;  /* 0x0000004006027810 */ /* 0x000fe20007ffe0ff */
[----:B------:R-:W-:Y:S03]  /*1e70*/  BSSY.RECONVERGENT B0, `(.L_x_689) ;  /* 0x0000024000007945 */ /* 0x000fe60003800200 */
[----:B------:R-:W-:-:S13]  /*1e80*/  ISETP.GE.AND P0, PT, R2, UR14, PT ;  /* 0x0000000e02007c0c */ /* 0x000fda000bf06270 */
[----:B------:R-:W-:Y:S05]  /*1e90*/  @P0 BRA `(.L_x_690) ;  /* 0x0000000000840947 */ /* 0x000fea0003800000 */
[----:B------:R-:W5:Y:S01]  /*1ea0*/  LDCU.64 UR12, c[0x0][0x3b0] ;  /* 0x00007600ff0c77ac */ /* 0x000f620008000a00 */
[----:B------:R-:W-:Y:S01]  /*1eb0*/  IADD3 R3, P0, PT, R4, 0x40, RZ ;  /* 0x0000004004037810 */ /* 0x000fe20007f1e0ff */
[----:B-1-3--:R-:W-:Y:S01]  /*1ec0*/  IMAD.MOV.U32 R12, RZ, RZ, R8 ;  /* 0x000000ffff0c7224 */ /* 0x00afe200078e0008 */
[----:B------:R-:W-:Y:S01]  /*1ed0*/  MOV R13, R11 ;  /* 0x0000000b000d7202 */ /* 0x000fe20000000f00 */
[----:B------:R-:W1:Y:S02]  /*1ee0*/  LDCU UR4, c[0x0][0x440] ;  /* 0x00008800ff0477ac */ /* 0x000e640008000800 */
[----:B------:R-:W-:Y:S01]  /*1ef0*/  IMAD.X R2, RZ, RZ, R5, P0 ;  /* 0x000000ffff027224 */ /* 0x000fe200000e0605 */
[----:B------:R-:W4:Y:S03]  /*1f00*/  LDCU.64 UR6, c[0x0][0x380] ;  /* 0x00007000ff0677ac */ /* 0x000f260008000a00 */
[----:B-----5:R-:W-:-:S02]  /*1f10*/  IMAD R2, R2, UR12, RZ ;  /* 0x0000000c02027c24 */ /* 0x020fc4000f8e02ff */
[----:B------:R-:W-:Y:S01]  /*1f20*/  IMAD.WIDE.U32 R12, R3, UR12, R12 ;  /* 0x0000000c030c7c25 */ /* 0x000fe2000f8e000c */
[----:B-1----:R-:W-:-:S03]  /*1f30*/  ISETP.GE.AND P1, PT, R227, UR4, PT ;  /* 0x00000004e3007c0c */ /* 0x002fc6000bf26270 */
        /* <DEDUP_REMOVED lines=22> */
.L_x_691:
[----:B------:R3:W-:Y:S02]  /*20a0*/  STS.128 [R232+0x5000], RZ ;  /* 0x005000ffe8007388 */ /* 0x0007e40000000c00 */
.L_x_690:
[----:B------:R-:W-:Y:S05]  /*20b0*/  BSYNC.RECONVERGENT B0 ;  /* 0x0000000000007941 */ /* 0x000fea0003800200 */
.L_x_689:
        /* <DEDUP_REMOVED lines=37> */
.L_x_694:
[----:B------:R2:W-:Y:S02]  /*2310*/  STS.128 [R232+0x5800], RZ ;  /* 0x005800ffe8007388 */ /* 0x0005e40000000c00 */
.L_x_693:
[----:B------:R-:W-:Y:S05]  /*2320*/  BSYNC.RECONVERGENT B0 ;  /* 0x0000000000007941 */ /* 0x000fea0003800200 */
.L_x_692:
        /* <DEDUP_REMOVED lines=10> */
[----:B-12---:R-:W-:Y:S02]  /*23d0*/  IMAD.U32 R2, RZ, RZ, UR12 ;  /* 0x0000000cff027e24 */ /* 0x006fe4000f8e00ff */
        /* <DEDUP_REMOVED lines=22> */
.L_x_697:
[----:B------:R2:W-:Y:S02]  /*2540*/  STS.128 [R232+0x8000], RZ ;  /* 0x008000ffe8007388 */ /* 0x0005e40000000c00 */
.L_x_696:
[----:B------:R-:W-:Y:S05]  /*2550*/  BSYNC.RECONVERGENT B0 ;  /* 0x0000000000007941 */ /* 0x000fea0003800200 */
.L_x_695:
        /* <DEDUP_REMOVED lines=33> */
.L_x_700:
[----:B------:R2:W-:Y:S02]  /*2770*/  STS.128 [R232+0x8800], RZ ;  /* 0x008800ffe8007388 */ /* 0x0005e40000000c00 */
.L_x_699:
[----:B------:R-:W-:Y:S05]  /*2780*/  BSYNC.RECONVERGENT B0 ;  /* 0x0000000000007941 */ /* 0x000fea0003800200 */
.L_x_698:
[----:B------:R-:W0:Y:S01]  /*2790*/  LDGDEPBAR ;  /* 0x00000000000079af */ /* 0x000e220000000000 */
[----:B-12---:R-:W-:Y:S01]  /*27a0*/  IMAD.U32 R2, RZ, RZ, UR22 ;  /* 0x00000016ff027e24 */ /* 0x006fe2000f8e00ff */
[----:B------:R-:W-:Y:S01]  /*27b0*/  LOP3.LUT R3, R51, 0x1f0, RZ, 0xc0, !PT ;  /* 0x000001f033037812 */ /* 0x000fe200078ec0ff */
[----:B------:R-:W-:Y:S01]  /*27c0*/  UIMAD.WIDE.U32 UR16, UR30, UR13, URZ ;  /* 0x0000000d1e1072a5 */ /* 0x000fe2000f8e00ff */
[----:B------:R-:W-:Y:S01]  /*27d0*/  LOP3.LUT R6, R6, 0x7, RZ, 0xc0, !PT ;  /* 0x0000000706067812 */ /* 0x000fe200078ec0ff */
[----:B------:R-:W-:Y:S01]  /*27e0*/  UIMAD UR6, UR29, UR13, URZ ;  /* 0x0000000d1d0672a4 */ /* 0x000fe2000f8e02ff */
[----:B------:R-:W-:Y:S01]  /*27f0*/  IADD3 R2, PT, PT, R3, 0x1, R2 ;  /* 0x0000000103027810 */ /* 0x000fe20007ffe002 */
[----:B------:R-:W-:Y:S01]  /*2800*/  IMAD.U32 R141, RZ, RZ, UR23 ;  /* 0x00000017ff8d7e24 */ /* 0x000fe2000f8e00ff */
[----:B------:R-:W-:Y:S01]  /*2810*/  BSSY.RECONVERGENT B0, `(.L_x_701) ;  /* 0x0000025000007945 */ /* 0x000fe20003800200 */
[----:B------:R-:W-:Y:S01]  /*2820*/  UIADD3 UR6, UPT, UPT, UR17, UR6, URZ ;  /* 0x0000000611067290 */ /* 0x000fe2000fffe0ff */
        /* <DEDUP_REMOVED lines=30> */
.L_x_703:
[----:B------:R2:W-:Y:S01]  /*2a10*/  STS.128 [R232+0xb000], RZ ;  /* 0x00b000ffe8007388 */ /* 0x0005e20000000c00 */
[----:B------:R-:W-:Y:S05]  /*2a20*/  BRA `(.L_x_704) ;  /* 0x00000000000c7947 */ /* 0x000fea0003800000 */
.L_x_702:
[----:B------:R1:W-:Y:S04]  /*2a30*/  STS.128 [R232+0x9000], RZ ;  /* 0x009000ffe8007388 */ /* 0x0003e80000000c00 */
[----:B------:R1:W-:Y:S04]  /*2a40*/  STS.128 [R232+0xa000], RZ ;  /* 0x00a000ffe8007388 */ /* 0x0003e80000000c00 */
[----:B------:R1:W-:Y:S02]  /*2a50*/  STS.128 [R232+0xb000], RZ ;  /* 0x00b000ffe8007388 */ /* 0x0003e40000000c00 */
.L_x_704:
[----:B------:R-:W-:Y:S05]  /*2a60*/  BSYNC.RECONVERGENT B0 ;  /* 0x0000000000007941 */ /* 0x000fea0003800200 */
.L_x_701:
[----:B------:R-:W-:Y:S01]  /*2a70*/  ISETP.GE.AND P0, PT, R0, UR7, PT ;  /* 0x0000000700007c0c */ /* 0x000fe2000bf06270 */
[----:B------:R-:W-:Y:S01]  /*2a80*/  BSSY.RECONVERGENT B0, `(.L_x_705) ;  /* 0x0000024000007945 */ /* 0x000fe20003800200 */
[----:B------:R-:W-:Y:S02]  /*2a90*/  LOP3.LUT R51, R50, 0x8, R51, 0x78, !PT ;  /* 0x0000000832337812 */ /* 0x000fe400078e7833 */
[----:B------:R-:W-:Y:S02]  /*2aa0*/  LOP3.LUT R4, R220, 0x8, RZ, 0xc0, !PT ;  /* 0x00000008dc047812 */ /* 0x000fe400078ec0ff */
[----:B------:R-:W-:Y:S02]  /*2ab0*/  LOP3.LUT R0, R224, 0x3e00, RZ, 0xc0, !PT ;  /* 0x00003e00e0007812 */ /* 0x000fe400078ec0ff */
        /* <DEDUP_REMOVED lines=31> */
.L_x_707:
[----:B------:R2:W-:Y:S02]  /*2cb0*/  STS.128 [R232+0xb800], RZ ;  /* 0x00b800ffe8007388 */ /* 0x0005e40000000c00 */
.L_x_706:
[----:B------:R-:W-:Y:S05]  /*2cc0*/  BSYNC.RECONVERGENT B0 ;  /* 0x0000000000007941 */ /* 0x000fea0003800200 */
.L_x_705:
[----:B------:R-:W-:Y:S01]  /*2cd0*/  LOP3.LUT R49, R224, 0x100, RZ, 0xc0, !PT ;  /* 0x00000100e0317812 */ /* 0x000fe200078ec0ff */
[----:B------:R-:W5:Y:S01]  /*2ce0*/  LDCU UR6, c[0x0][0x50c] ;  /* 0x0000a180ff0677ac */ /* 0x000f620008000800 */
[----:B------:R-:W-:Y:S01]  /*2cf0*/  LOP3.LUT R4, R50, R4, RZ, 0x3c, !PT ;  /* 0x0000000432047212 */ /* 0x000fe200078e3cff */
[----:B------:R-:W0:Y:S01]  /*2d00*/  LDGDEPBAR ;  /* 0x00000000000079af */ /* 0x000e220000000000 */
[----:B------:R-:W-:Y:S01]  /*2d10*/  LOP3.LUT R49, R49, 0x20, R140, 0xf8, !PT ;  /* 0x0000002031317812 */ /* 0x000fe200078ef88c */
[----:B------:R-:W-:Y:S01]  /*2d20*/  UISETP.NE.AND UP1, UPT, UR20, 0x1, UPT ;  /* 0x000000011400788c */ /* 0x000fe2000bf25270 */
[----:B------:R-:W-:Y:S02]  /*2d30*/  IADD3 R222, PT, PT, R51, R222, R0 ;  /* 0x000000de33de7210 */ /* 0x000fe40007ffe000 */
[----:B------:R-:W-:Y:S02]  /*2d40*/  IADD3 R2, PT, PT, R4, R49, RZ ;  /* 0x0000003104027210 */ /* 0x000fe40007ffe0ff */
[----:B------:R-:W-:-:S02]  /*2d50*/  LEA R222, R222, UR5, 0x1 ;  /* 0x00000005dede7c11 */ /* 0x000fc4000f8e08ff */
[----:B------:R-:W-:Y:S02]  /*2d60*/  LEA R2, R2, UR5, 0x1 ;  /* 0x0000000502027c11 */ /* 0x000fe4000f8e08ff */
[----:B------:R-:W-:Y:S01]  /*2d70*/  LOP3.LUT P6, RZ, R220, 0x4, RZ, 0xc0, !PT ;  /* 0x00000004dcff7812 */ /* 0x000fe200078cc0ff */
[----:B------:R-:W-:Y:S01]  /*2d80*/  LDSM.16.M88.4 R104, [R222] ;  /* 0x00000000de68783b */ /* 0x000fe20000000200 */
[----:B------:R-:W-:Y:S02]  /*2d90*/  MOV R48, 0x20 ;  /* 0x0000002000307802 */ /* 0x000fe40000000f00 */
[----:B------:R-:W-:Y:S01]  /*2da0*/  VIMNMX R233, PT, PT, R141, UR23, PT ;  /* 0x000000178de97c48 */ /* 0x000fe2000bfe0100 */
[----:B------:R-:W3:Y:S01]  /*2db0*/  LDSM.16.M88.4 R84, [R2+0x6000] ;  /* 0x006000000254783b */ /* 0x000ee20000000200 */
[----:B------:R-:W-:-:S03]  /*2dc0*/  SEL R48, R48, 0xffffffe0, !P6 ;  /* 0xffffffe030307807 */ /* 0x000fc60007000000 */
[----:B------:R-:W5:Y:S01]  /*2dd0*/  LDSM.16.M88.4 R44, [R222+0x1000] ;  /* 0x00100000de2c783b */ /* 0x000f620000000200 */
[-C--:B------:R-:W-:Y:S02]  /*2de0*/  IADD3 R3, PT, PT, R222, R48.reuse, RZ ;  /* 0x00000030de037210 */ /* 0x080fe40007ffe0ff */
[----:B------:R-:W-:Y:S01]  /*2df0*/  IADD3 R0, PT, PT, R2, R48, RZ ;  /* 0x0000003002007210 */ /* 0x000fe20007ffe0ff */
[----:B------:R-:W-:Y:S04]  /*2e00*/  LDSM.16.M88.4 R112, [R2+0x6400] ;  /* 0x006400000270783b */ /* 0x000fe80000000200 */
[----:B------:R-:W-:Y:S04]  /*2e10*/  LDSM.16.M88.4 R116, [R3] ;  /* 0x000000000374783b */ /* 0x000fe80000000200 */
[----:B------:R-:W5:Y:S04]  /*2e20*/  LDSM.16.M88.4 R136, [R0+0x6000] ;  /* 0x006000000088783b */ /* 0x000f680000000200 */
[----:B------:R-:W5:Y:S04]  /*2e30*/  LDSM.16.M88.4 R108, [R2+0x6800] ;  /* 0x00680000026c783b */ /* 0x000f680000000200 */
[----:B------:R-:W5:Y:S04]  /*2e40*/  LDSM.16.M88.4 R8, [R2+0x6c00] ;  /* 0x006c00000208783b */ /* 0x000f680000000200 */
[----:B------:R-:W-:Y:S04]  /*2e50*/  LDSM.16.M88.4 R100, [R222+0x2000] ;  /* 0x00200000de64783b */ /* 0x000fe80000000200 */
[----:B------:R-:W5:Y:S04]  /*2e60*/  LDSM.16.M88.4 R124, [R2+0x7000] ;  /* 0x00700000027c783b */ /* 0x000f680000000200 */
[----:B-12---:R-:W1:Y:S01]  /*2e70*/  LDSM.16.M88.4 R4, [R3+0x1000] ;  /* 0x001000000304783b */ /* 0x006e620000000200 */
[-C--:B---34-:R-:W-:Y:S03]  /*2e80*/  HMMA.16816.F32 R12, R104, R84.reuse, RZ ;  /* 0x00000054680c723c */ /* 0x098fe600000018ff */
[----:B------:R-:W2:Y:S04]  /*2e90*/  LDSM.16.M88.4 R132, [R0+0x6400] ;  /* 0x006400000084783b */ /* 0x000ea80000000200 */
[----:B------:R-:W3:Y:S01]  /*2ea0*/  LDSM.16.M88.4 R128, [R0+0x6800] ;  /* 0x006800000080783b */ /* 0x000ee20000000200 */
[C---:B-----5:R-:W-:Y:S03]  /*2eb0*/  HMMA.16816.F32 R28, R44.reuse, R84, RZ ;  /* 0x000000542c1c723c */ /* 0x060fe600000018ff */
[----:B------:R-:W4:Y:S04]  /*2ec0*/  LDSM.16.M88.4 R120, [R0+0x6c00] ;  /* 0x006c00000078783b */ /* 0x000f280000000200 */
[----:B------:R-:W-:Y:S01]  /*2ed0*/  LDSM.16.M88.4 R40, [R3+0x2000] ;  /* 0x002000000328783b */ /* 0x000fe20000000200 */
[----:B------:R-:W-:Y:S03]  /*2ee0*/  HMMA.16816.F32 R88, R44, R86, RZ ;  /* 0x000000562c58723c */ /* 0x000fe600000018ff */
[----:B------:R-:W5:Y:S04]  /*2ef0*/  LDSM.16.M88.4 R32, [R0+0x7000] ;  /* 0x007000000020783b */ /* 0x000f680000000200 */
[----:B------:R-:W5:Y:S01]  /*2f00*/  LDSM.16.M88.4 R96, [R222+0x3000] ;  /* 0x00300000de60783b */ /* 0x000f620000000200 */
[----:B------:R-:W-:Y:S03]  /*2f10*/  HMMA.16816.F32 R12, R116, R136, R12 ;  /* 0x00000088740c723c */ /* 0x000fe6000000180c */
[----:B------:R-:W-:Y:S04]  /*2f20*/  LDSM.16.M88.4 R24, [R222+0x4000] ;  /* 0x00400000de18783b */ /* 0x000fe80000000200 */
[----:B------:R-:W5:Y:S01]  /*2f30*/  LDSM.16.M88.4 R16, [R2+0x8000] ;  /* 0x008000000210783b */ /* 0x000f620000000200 */
[C---:B------:R-:W-:Y:S03]  /*2f40*/  HMMA.16816.F32 R76, R44.reuse, R112, RZ ;  /* 0x000000702c4c723c */ /* 0x040fe600000018ff */
[----:B------:R-:W5:Y:S04]  /*2f50*/  LDSM.16.M88.4 R36, [R3+0x3000] ;  /* 0x003000000324783b */ /* 0x000f680000000200 */
[----:B------:R-:W-:Y:S01]  /*2f60*/  LDSM.16.M88.4 R20, [R222+0x5000] ;  /* 0x00500000de14783b */ /* 0x000fe20000000200 */
[C---:B------:R-:W-:Y:S03]  /*2f70*/  HMMA.16816.F32 R64, R44.reuse, R108, RZ ;  /* 0x0000006c2c40723c */ /* 0x040fe600000018ff */
[----:B------:R-:W-:Y:S05]  /*2f80*/  LDSM.16.M88.4 R92, [R2+0x7400] ;  /* 0x00740000025c783b */ /* 0x000fea0000000200 */
[C---:B------:R-:W-:Y:S08]  /*2f90*/  HMMA.16816.F32 R52, R44.reuse, R8, RZ ;  /* 0x000000082c34723c */ /* 0x040ff000000018ff */
[C---:B------:R-:W-:Y:S08]  /*2fa0*/  HMMA.16816.F32 R72, R44.reuse, R114, RZ ;  /* 0x000000722c48723c */ /* 0x040ff000000018ff */
[C---:B------:R-:W-:Y:S08]  /*2fb0*/  HMMA.16816.F32 R60, R44.reuse, R110, RZ ;  /* 0x0000006e2c3c723c */ /* 0x040ff000000018ff */
[----:B------:R-:W-:Y:S08]  /*2fc0*/  HMMA.16816.F32 R44, R44, R10, RZ ;  /* 0x0000000a2c2c723c */ /* 0x000ff000000018ff */
[----:B------:R-:W-:Y:S08]  /*2fd0*/  HMMA.16816.F32 R12, R100, R124, R12 ;  /* 0x0000007c640c723c */ /* 0x000ff0000000180c */
[----:B-1----:R-:W-:Y:S08]  /*2fe0*/  HMMA.16816.F32 R28, R4, R136, R28 ;  /* 0x00000088041c723c */ /* 0x002ff0000000181c */
        /* <DEDUP_REMOVED lines=9> */
[C---:B---3--:R-:W-:Y:S08]  /*3080*/  HMMA.16816.F32 R64, R4.reuse, R128, R64 ;  /* 0x000000800440723c */ /* 0x048ff00000001840 */
[C---:B----4-:R-:W-:Y:S08]  /*3090*/  HMMA.16816.F32 R52, R4.reuse, R120, R52 ;  /* 0x000000780434723c */ /* 0x050ff00000001834 */
[C---:B------:R-:W-:Y:S08]  /*30a0*/  HMMA.16816.F32 R88, R4.reuse, R138, R88 ;  /* 0x0000008a0458723c */ /* 0x040ff00000001858 */
[C---:B------:R-:W-:Y:S08]  /*30b0*/  HMMA.16816.F32 R72, R4.reuse, R134, R72 ;  /* 0x000000860448723c */ /* 0x040ff00000001848 */
[C---:B------:R-:W-:Y:S08]  /*30c0*/  HMMA.16816.F32 R60, R4.reuse, R130, R60 ;  /* 0x00000082043c723c */ /* 0x040ff0000000183c */
[----:B------:R-:W-:Y:S01]  /*30d0*/  HMMA.16816.F32 R44, R4, R122, R44 ;  /* 0x0000007a042c723c */ /* 0x000fe2000000182c */
[----:B------:R-:W1:Y:S07]  /*30e0*/  LDSM.16.M88.4 R4, [R0+0x8000] ;  /* 0x008000000004783b */ /* 0x000e6e0000000200 */
[----:B-----5:R-:W-:Y:S08]  /*30f0*/  HMMA.16816.F32 R12, R40, R32, R12 ;  /* 0x00000020280c723c */ /* 0x020ff0000000180c */
        /* <DEDUP_REMOVED lines=8> */
[----:B------:R-:W-:Y:S08]  /*3180*/  HMMA.16816.F32 R12, R24, R16, R12 ;  /* 0x00000010180c723c */ /* 0x000ff0000000180c */
[----:B------:R-:W-:Y:S01]  /*3190*/  HMMA.16816.F32 R116, R96, R126, R88 ;  /* 0x0000007e6074723c */ /* 0x000fe20000001858 */
[----:B------:R-:W2:Y:S07]  /*31a0*/  LDSM.16.M88.4 R88, [R3+0x5000] ;  /* 0x005000000358783b */ /* 0x000eae0000000200 */
[----:B------:R-:W-:Y:S08]  /*31b0*/  HMMA.16816.F32 R28, R36, R32, R28 ;  /* 0x00000020241c723c */ /* 0x000ff0000000181c */
[----:B------:R-:W-:Y:S08]  /*31c0*/  HMMA.16816.F32 R84, R100, R126, R84 ;  /* 0x0000007e6454723c */ /* 0x000ff00000001854 */
[----:B-1----:R-:W-:Y:S08]  /*31d0*/  HMMA.16816.F32 R12, R8, R4, R12 ;  /* 0x00000004080c723c */ /* 0x002ff0000000180c */
[----:B------:R-:W-:Y:S08]  /*31e0*/  HMMA.16816.F32 R28, R20, R16, R28 ;  /* 0x00000010141c723c */ /* 0x000ff0000000181c */
[-C--:B------:R-:W-:Y:S03]  /*31f0*/  HMMA.16816.F32 R80, R100, R92.reuse, R80 ;  /* 0x0000005c6450723c */ /* 0x080fe60000001850 */
[----:B------:R-:W-:Y:S01]  /*3200*/  FMUL.FTZ R12, R12, UR6 ;  /* 0x000000060c0c7c20 */ /* 0x000fe20008410000 */
[----:B------:R-:W-:Y:S01]  /*3210*/  FMUL.FTZ R13, R13, UR6 ;  /* 0x000000060d0d7c20 */ /* 0x000fe20008410000 */
[----:B------:R-:W-:Y:S01]  /*3220*/  FMUL.FTZ R14, R14, UR6 ;  /* 0x000000060e0e7c20 */ /* 0x000fe20008410000 */
[----:B------:R-:W-:Y:S01]  /*3230*/  FMUL.FTZ R121, R15, UR6 ;  /* 0x000000060f797c20 */ /* 0x000fe20008410000 */
[----:B------:R-:W1:Y:S01]  /*3240*/  MUFU.TANH R122, R12 ;  /* 0x0000000c007a7308 */ /* 0x000e620000002400 */
[C---:B------:R-:W-:Y:S07]  /*3250*/  HMMA.16816.F32 R76, R96.reuse, R92, R76 ;  /* 0x0000005c604c723c */ /* 0x040fee000000184c */
[----:B------:R-:W3:Y:S01]  /*3260*/  MUFU.TANH R123, R13 ;  /* 0x0000000d007b7308 */ /* 0x000ee20000002400 */
[-C--:B------:R-:W-:Y:S07]  /*3270*/  HMMA.16816.F32 R72, R96, R94.reuse, R72 ;  /* 0x0000005e6048723c */ /* 0x080fee0000001848 */
[----:B------:R4:W1:Y:S01]  /*3280*/  MUFU.TANH R120, R14 ;  /* 0x0000000e00787308 */ /* 0x0008620000002400 */
[----:B------:R-:W-:Y:S01]  /*3290*/  HMMA.16816.F32 R112, R100, R94, R112 ;  /* 0x0000005e6470723c */ /* 0x000fe20000001870 */
[----:B------:R-:W5:Y:S06]  /*32a0*/  LDSM.16.M88.4 R92, [R0+0x7400] ;  /* 0x00740000005c783b */ /* 0x000f6c0000000200 */
[----:B------:R-:W1:Y:S01]  /*32b0*/  MUFU.TANH R121, R121 ;  /* 0x0000007900797308 */ /* 0x000e620000002400 */
[-C--:B------:R-:W-:Y:S08]  /*32c0*/  HMMA.16816.F32 R84, R40, R34.reuse, R84 ;  /* 0x000000222854723c */ /* 0x080ff00000001854 */
[----:B------:R-:W-:Y:S01]  /*32d0*/  HMMA.16816.F32 R116, R36, R34, R116 ;  /* 0x000000222474723c */ /* 0x000fe20000001874 */
[----:B----4-:R-:W4:Y:S04]  /*32e0*/  LDSM.16.M88.4 R12, [R2+0x8400] ;  /* 0x00840000020c783b */ /* 0x010f280000000200 */
[----:B------:R-:W3:Y:S03]  /*32f0*/  LDSM.16.M88.4 R32, [R2+0x7800] ;  /* 0x007800000220783b */ /* 0x000ee60000000200 */
[----:B--2---:R-:W-:Y:S08]  /*3300*/  HMMA.16816.F32 R28, R88, R4, R28 ;  /* 0x00000004581c723c */ /* 0x004ff0000000181c */
[-C--:B------:R-:W-:Y:S08]  /*3310*/  HMMA.16816.F32 R84, R24, R18.reuse, R84 ;  /* 0x000000121854723c */ /* 0x080ff00000001854 */
[----:B------:R-:W-:Y:S01]  /*3320*/  HMMA.16816.F32 R116, R20, R18, R116 ;  /* 0x000000121474723c */ /* 0x000fe20000001874 */
[----:B------:R-:W-:Y:S02]  /*3330*/  LDSM.16.M88.4 R16, [R0+0x8400] ;  /* 0x008400000010783b */ /* 0x000fe40000000200 */
[----:B------:R-:W-:Y:S01]  /*3340*/  FMUL.FTZ R28, R28, UR6 ;  /* 0x000000061c1c7c20 */ /* 0x000fe20008410000 */
[----:B------:R-:W-:Y:S01]  /*3350*/  FMUL.FTZ R29, R29, UR6 ;  /* 0x000000061d1d7c20 */ /* 0x000fe20008410000 */
[----:B------:R-:W-:Y:S01]  /*3360*/  FMUL.FTZ R30, R30, UR6 ;  /* 0x000000061e1e7c20 */ /* 0x000fe20008410000 */
[----:B------:R-:W-:Y:S01]  /*3370*/  FMUL.FTZ R31, R31, UR6 ;  /* 0x000000061f1f7c20 */ /* 0x000fe20008410000 */
[----:B------:R-:W2:Y:S01]  /*3380*/  MUFU.TANH R124, R28 ;  /* 0x0000001c007c7308 */ /* 0x000ea20000002400 */
[----:B-----5:R-:W-:Y:S07]  /*3390*/  HMMA.16816.F32 R80, R40, R92, R80 ;  /* 0x0000005c2850723c */ /* 0x020fee0000001850 */
[----:B------:R-:W1:Y:S01]  /*33a0*/  MUFU.TANH R125, R29 ;  /* 0x0000001d007d7308 */ /* 0x000e620000002400 */
[----:B------:R-:W-:Y:S08]  /*33b0*/  HMMA.16816.F32 R84, R8, R6, R84 ;  /* 0x000000060854723c */ /* 0x000ff00000001854 */
[----:B------:R-:W-:Y:S01]  /*33c0*/  HMMA.16816.F32 R76, R36, R92, R76 ;  /* 0x0000005c244c723c */ /* 0x000fe2000000184c */
[----:B------:R-:W1:Y:S07]  /*33d0*/  MUFU.TANH R92, R30 ;  /* 0x0000001e005c7308 */ /* 0x000e6e0000002400 */
[----:B------:R-:W-:Y:S01]  /*33e0*/  HMMA.16816.F32 R116, R88, R6, R116 ;  /* 0x000000065874723c */ /* 0x000fe20000001874 */
[----:B------:R5:W1:Y:S01]  /*33f0*/  MUFU.TANH R93, R31 ;  /* 0x0000001f005d7308 */ /* 0x000a620000002400 */
[----:B------:R-:W2:Y:S01]  /*3400*/  LDSM.16.M88.4 R4, [R0+0x7800] ;  /* 0x007800000004783b */ /* 0x000ea20000000200 */
[----:B------:R-:W-:Y:S01]  /*3410*/  FMUL.FTZ R84, R84, UR6 ;  /* 0x0000000654547c20 */ /* 0x000fe20008410000 */
[----:B------:R-:W-:-:S04]  /*3420*/  FMUL.FTZ R85, R85, UR6 ;  /* 0x0000000655557c20 */ /* 0x000fc80008410000 */
[-C--:B------:R-:W-:Y:S01]  /*3430*/  HMMA.16816.F32 R72, R36, R94.reuse, R72 ;  /* 0x0000005e2448723c */ /* 0x080fe20000001848 */
[----:B------:R3:W1:Y:S07]  /*3440*/  MUFU.TANH R126, R84 ;  /* 0x00000054007e7308 */ /* 0x00066e0000002400 */
[----:B------:R-:W-:Y:S01]  /*3450*/  HMMA.16816.F32 R112, R40, R94, R112 ;  /* 0x0000005e2870723c */ /* 0x000fe20000001870 */
[----:B------:R-:W1:Y:S01]  /*3460*/  MUFU.TANH R85, R85 ;  /* 0x0000005500557308 */ /* 0x000e620000002400 */
[----:B-----5:R-:W5:Y:S01]  /*3470*/  LDSM.16.M88.4 R28, [R2+0x7c00] ;  /* 0x007c0000021c783b */ /* 0x020f620000000200 */
[----:B------:R-:W-:-:S05]  /*3480*/  FMUL.FTZ R95, R119, UR6 ;  /* 0x00000006775f7c20 */ /* 0x000fca0008410000 */
[-C--:B----4-:R-:W-:Y:S01]  /*3490*/  HMMA.16816.F32 R80, R24, R12.reuse, R80 ;  /* 0x0000000c1850723c */ /* 0x090fe20000001850 */
[----:B------:R-:W4:Y:S01]  /*34a0*/  MUFU.TANH R95, R95 ;  /* 0x0000005f005f7308 */ /* 0x000f220000002400 */
[----:B---3--:R-:W-:Y:S01]  /*34b0*/  FMUL.FTZ R84, R86, UR6 ;  /* 0x0000000656547c20 */ /* 0x008fe20008410000 */
[----:B------:R-:W-:Y:S01]  /*34c0*/  FMUL.FTZ R86, R87, UR6 ;  /* 0x0000000657567c20 */ /* 0x000fe20008410000 */
[----:B------:R-:W-:Y:S01]  /*34d0*/  FMUL.FTZ R87, R116, UR6 ;  /* 0x0000000674577c20 */ /* 0x000fe20008410000 */
[----:B------:R-:W-:Y:S01]  /*34e0*/  FMUL.FTZ R116, R117, UR6 ;  /* 0x0000000675747c20 */ /* 0x000fe20008410000 */
[----:B------:R-:W-:Y:S02]  /*34f0*/  FMUL.FTZ R117, R118, UR6 ;  /* 0x0000000676757c20 */ /* 0x000fe40008410000 */
[C---:B------:R-:W-:Y:S01]  /*3500*/  HMMA.16816.F32 R76, R20.reuse, R12, R76 ;  /* 0x0000000c144c723c */ /* 0x040fe2000000184c */
[----:B------:R-:W3:Y:S07]  /*3510*/  MUFU.TANH R84, R84 ;  /* 0x0000005400547308 */ /* 0x000eee0000002400 */
[-C--:B------:R-:W-:Y:S01]  /*3520*/  HMMA.16816.F32 R72, R20, R14.reuse, R72 ;  /* 0x0000000e1448723c */ /* 0x080fe20000001848 */
[----:B------:R-:W1:Y:S07]  /*3530*/  MUFU.TANH R86, R86 ;  /* 0x0000005600567308 */ /* 0x000e6e0000002400 */
[----:B------:R-:W-:Y:S01]  /*3540*/  HMMA.16816.F32 R112, R24, R14, R112 ;  /* 0x0000000e1870723c */ /* 0x000fe20000001870 */
[----:B------:R-:W4:Y:S01]  /*3550*/  LDSM.16.M88.4 R12, [R2+0x8800] ;  /* 0x00880000020c783b */ /* 0x000f220000000200 */
[----:B------:R-:W1:Y:S06]  /*3560*/  MUFU.TANH R87, R87 ;  /* 0x0000005700577308 */ /* 0x000e6c0000002400 */
[-C--:B------:R-:W-:Y:S02]  /*3570*/  HMMA.16816.F32 R68, R100, R32.reuse, R68 ;  /* 0x000000206444723c */ /* 0x080fe40000001844 */
[----:B------:R-:W1:Y:S06]  /*3580*/  MUFU.TANH R116, R116 ;  /* 0x0000007400747308 */ /* 0x000e6c0000002400 */
[----:B------:R-:W-:Y:S02]  /*3590*/  HMMA.16816.F32 R64, R96, R32, R64 ;  /* 0x000000206040723c */ /* 0x000fe40000001840 */
[----:B------:R-:W1:Y:S06]  /*35a0*/  MUFU.TANH R117, R117 ;  /* 0x0000007500757308 */ /* 0x000e6c0000002400 */
[-C--:B------:R-:W-:Y:S08]  /*35b0*/  HMMA.16816.F32 R108, R100, R34.reuse, R108 ;  /* 0x00000022646c723c */ /* 0x080ff0000000186c */
[----:B------:R-:W-:Y:S01]  /*35c0*/  HMMA.16816.F32 R60, R96, R34, R60 ;  /* 0x00000022603c723c */ /* 0x000fe2000000183c */
[----:B------:R-:W3:Y:S07]  /*35d0*/  LDSM.16.M88.4 R32, [R0+0x7c00] ;  /* 0x007c00000020783b */ /* 0x000eee0000000200 */
[-C--:B--2---:R-:W-:Y:S08]  /*35e0*/  HMMA.16816.F32 R68, R40, R4.reuse, R68 ;  /* 0x000000042844723c */ /* 0x084ff00000001844 */
[----:B------:R-:W-:Y:S08]  /*35f0*/  HMMA.16816.F32 R64, R36, R4, R64 ;  /* 0x000000042440723c */ /* 0x000ff00000001840 */
[-C--:B------:R-:W-:Y:S08]  /*3600*/  HMMA.16816.F32 R108, R40, R6.reuse, R108 ;  /* 0x00000006286c723c */ /* 0x080ff0000000186c */
[----:B------:R-:W-:Y:S01]  /*3610*/  HMMA.16816.F32 R60, R36, R6, R60 ;  /* 0x00000006243c723c */ /* 0x000fe2000000183c */
[----:B------:R-:W2:Y:S07]  /*3620*/  LDSM.16.M88.4 R4, [R2+0x8c00] ;  /* 0x008c00000204783b */ /* 0x000eae0000000200 */
[C---:B-----5:R-:W-:Y:S08]  /*3630*/  HMMA.16816.F32 R56, R100.reuse, R28, R56 ;  /* 0x0000001c6438723c */ /* 0x060ff00000001838 */
[----:B------:R-:W-:Y:S08]  /*3640*/  HMMA.16816.F32 R104, R100, R30, R104 ;  /* 0x0000001e6468723c */ /* 0x000ff00000001868 */
[C---:B------:R-:W-:Y:S08]  /*3650*/  HMMA.16816.F32 R52, R96.reuse, R28, R52 ;  /* 0x0000001c6034723c */ /* 0x040ff00000001834 */
[----:B------:R-:W-:Y:S08]  /*3660*/  HMMA.16816.F32 R44, R96, R30, R44 ;  /* 0x0000001e602c723c */ /* 0x000ff0000000182c */
[-C--:B------:R-:W-:Y:S08]  /*3670*/  HMMA.16816.F32 R80, R8, R16.reuse, R80 ;  /* 0x000000100850723c */ /* 0x080ff00000001850 */
[----:B------:R-:W-:Y:S08]  /*3680*/  HMMA.16816.F32 R76, R88, R16, R76 ;  /* 0x00000010584c723c */ /* 0x000ff0000000184c */
[----:B------:R-:W-:Y:S03]  /*3690*/  HMMA.16816.F32 R112, R8, R18, R112 ;  /* 0x000000120870723c */ /* 0x000fe60000001870 */
[----:B------:R-:W-:Y:S01]  /*36a0*/  FMUL.FTZ R81, R81, UR6 ;  /* 0x0000000651517c20 */ /* 0x000fe20008410000 */
[----:B------:R-:W-:-:S03]  /*36b0*/  FMUL.FTZ R80, R80, UR6 ;  /* 0x0000000650507c20 */ /* 0x000fc60008410000 */
[----:B------:R5:W1:Y:S01]  /*36c0*/  MUFU.TANH R94, R81 ;  /* 0x00000051005e7308 */ /* 0x000a620000002400 */
[----:B------:R-:W-:Y:S01]  /*36d0*/  HMMA.16816.F32 R72, R88, R18, R72 ;  /* 0x000000125848723c */ /* 0x000fe20000001848 */
[----:B------:R-:W1:Y:S02]  /*36e0*/  LDSM.16.M88.4 R16, [R0+0x8800] ;  /* 0x008800000010783b */ /* 0x000e640000000200 */
[----:B------:R-:W-:Y:S01]  /*36f0*/  FMUL.FTZ R76, R76, UR6 ;  /* 0x000000064c4c7c20 */ /* 0x000fe20008410000 */
[----:B------:R-:W-:Y:S01]  /*3700*/  FMUL.FTZ R77, R77, UR6 ;  /* 0x000000064d4d7c20 */ /* 0x000fe20008410000 */
[----:B------:R-:W-:Y:S01]  /*3710*/  FMUL.FTZ R78, R78, UR6 ;  /* 0x000000064e4e7c20 */ /* 0x000fe20008410000 */
[----:B------:R-:W-:Y:S01]  /*3720*/  FMUL.FTZ R79, R79, UR6 ;  /* 0x000000064f4f7c20 */ /* 0x000fe20008410000 */
[----:B------:R-:W1:Y:S01]  /*3730*/  MUFU.TANH R80, R80 ;  /* 0x0000005000507308 */ /* 0x000e620000002400 */
[-C--:B----4-:R-:W-:Y:S07]  /*3740*/  HMMA.16816.F32 R68, R24, R12.reuse, R68 ;  /* 0x0000000c1844723c */ /* 0x090fee0000001844 */
[----:B------:R4:W1:Y:S01]  /*3750*/  MUFU.TANH R118, R77 ;  /* 0x0000004d00767308 */ /* 0x0008620000002400 */
[----:B------:R-:W-:Y:S01]  /*3760*/  HMMA.16816.F32 R64, R20, R12, R64 ;  /* 0x0000000c1440723c */ /* 0x000fe20000001840 */
[----:B-----5:R-:W-:Y:S01]  /*3770*/  FMUL.FTZ R81, R82, UR6 ;  /* 0x0000000652517c20 */ /* 0x020fe20008410000 */
[----:B------:R-:W-:Y:S01]  /*3780*/  FMUL.FTZ R82, R83, UR6 ;  /* 0x0000000653527c20 */ /* 0x000fe20008410000 */
[----:B------:R-:W-:Y:S01]  /*3790*/  FMUL.FTZ R73, R73, UR6 ;  /* 0x0000000649497c20 */ /* 0x000fe20008410000 */
[----:B------:R-:W-:Y:S01]  /*37a0*/  FMUL.FTZ R72, R72, UR6 ;  /* 0x0000000648487c20 */ /* 0x000fe20008410000 */
[----:B------:R-:W-:Y:S01]  /*37b0*/  FMUL.FTZ R74, R74, UR6 ;  /* 0x000000064a4a7c20 */ /* 0x000fe20008410000 */
[----:B------:R-:W-:Y:S01]  /*37c0*/  FMUL.FTZ R75, R75, UR6 ;  /* 0x000000064b4b7c20 */ /* 0x000fe20008410000 */
[----:B------:R-:W1:Y:S01]  /*37d0*/  MUFU.TANH R100, R73 ;  /* 0x0000004900647308 */ /* 0x000e620000002400 */
[-C--:B------:R-:W-:Y:S07]  /*37e0*/  HMMA.16816.F32 R108, R24, R14.reuse, R108 ;  /* 0x0000000e186c723c */ /* 0x080fee000000186c */
[----:B------:R5:W1:Y:S01]  /*37f0*/  MUFU.TANH R83, R76 ;  /* 0x0000004c00537308 */ /* 0x000a620000002400 */
[----:B------:R-:W-:Y:S01]  /*3800*/  HMMA.16816.F32 R60, R20, R14, R60 ;  /* 0x0000000e143c723c */ /* 0x000fe2000000183c */
[----:B------:R2:W1:Y:S01]  /*3810*/  LDSM.16.M88.4 R12, [R0+0x8c00] ;  /* 0x008c0000000c783b */ /* 0x0004620000000200 */
[----:B------:R-:W-:-:S04]  /*3820*/  DEPBAR.LE SB0, 0x0 ;  /* 0x000080000000791a */ /* 0x000fc80000000000 */
[----:B----4-:R-:W-:Y:S01]  /*3830*/  FMUL.FTZ R77, R112, UR6 ;  /* 0x00000006704d7c20 */ /* 0x010fe20008410000 */
[----:B------:R4:W1:Y:S01]  /*3840*/  MUFU.TANH R119, R78 ;  /* 0x0000004e00777308 */ /* 0x0008620000002400 */
[-C--:B---3--:R-:W-:Y:S07]  /*3850*/  HMMA.16816.F32 R56, R40, R32.reuse, R56 ;  /* 0x000000202838723c */ /* 0x088fee0000001838 */
[----:B------:R3:W1:Y:S01]  /*3860*/  MUFU.TANH R127, R79 ;  /* 0x0000004f007f7308 */ /* 0x0006620000002400 */
[----:B------:R-:W-:Y:S01]  /*3870*/  HMMA.16816.F32 R52, R36, R32, R52 ;  /* 0x000000202434723c */ /* 0x000fe20000001834 */
[----:B-----5:R-:W-:-:S06]  /*3880*/  FMUL.FTZ R76, R114, UR6 ;  /* 0x00000006724c7c20 */ /* 0x020fcc0008410000 */
[----:B------:R-:W1:Y:S01]  /*3890*/  MUFU.TANH R81, R81 ;  /* 0x0000005100517308 */ /* 0x000e620000002400 */
[----:B------:R-:W-:Y:S01]  /*38a0*/  HMMA.16816.F32 R104, R40, R34, R104 ;  /* 0x000000222868723c */ /* 0x000fe20000001868 */
[----:B----4-:R-:W-:Y:S01]  /*38b0*/  FMUL.FTZ R78, R113, UR6 ;  /* 0x00000006714e7c20 */ /* 0x010fe20008410000 */
[----:B--2---:R-:W-:-:S04]  /*38c0*/  MOV R0, UR23 ;  /* 0x0000001700007c02 */ /* 0x004fc80008000f00 */
[--C-:B------:R-:W-:Y:S01]  /*38d0*/  VIADDMNMX R3, R141, 0x8, R0.reuse, PT ;  /* 0x000000088d037846 */ /* 0x100fe20003800100 */
[----:B------:R-:W2:Y:S01]  /*38e0*/  MUFU.TANH R82, R82 ;  /* 0x0000005200527308 */ /* 0x000ea20000002400 */
[----:B------:R-:W-:Y:S01]  /*38f0*/  HMMA.16816.F32 R44, R36, R34, R44 ;  /* 0x00000022242c723c */ /* 0x000fe2000000182c */
[----:B---3--:R-:W-:Y:S01]  /*3900*/  FMUL.FTZ R79, R115, UR6 ;  /* 0x00000006734f7c20 */ /* 0x008fe20008410000 */
[C-C-:B------:R-:W-:Y:S02]  /*3910*/  VIADDMNMX R2, R141.reuse, 0x40, R0.reuse, PT ;  /* 0x000000408d027846 */ /* 0x140fe40003800100 */
[----:B------:R-:W-:-:S03]  /*3920*/  VIADDMNMX R0, R141, 0x48, R0, PT ;  /* 0x000000488d007846 */ /* 0x000fc60003800100 */
[----:B------:R-:W3:Y:S01]  /*3930*/  MUFU.TANH R77, R77 ;  /* 0x0000004d004d7308 */ /* 0x000ee20000002400 */
[-C--:B------:R-:W-:Y:S07]  /*3940*/  HMMA.16816.F32 R56, R24, R4.reuse, R56 ;  /* 0x000000041838723c */ /* 0x080fee0000001838 */
[----:B------:R-:W4:Y:S01]  /*3950*/  MUFU.TANH R78, R78 ;  /* 0x0000004e004e7308 */ /* 0x000f220000002400 */
[----:B------:R-:W-:Y:S07]  /*3960*/  HMMA.16816.F32 R52, R20, R4, R52 ;  /* 0x000000041434723c */ /* 0x000fee0000001834 */
[----:B------:R-:W2:Y:S01]  /*3970*/  MUFU.TANH R76, R76 ;  /* 0x0000004c004c7308 */ /* 0x000ea20000002400 */
[-C--:B------:R-:W-:Y:S07]  /*3980*/  HMMA.16816.F32 R104, R24, R6.reuse, R104 ;  /* 0x000000061868723c */ /* 0x080fee0000001868 */
[----:B------:R-:W2:Y:S01]  /*3990*/  MUFU.TANH R79, R79 ;  /* 0x0000004f004f7308 */ /* 0x000ea20000002400 */
[----:B------:R-:W-:Y:S07]  /*39a0*/  HMMA.16816.F32 R44, R20, R6, R44 ;  /* 0x00000006142c723c */ /* 0x000fee000000182c */
[----:B------:R-:W2:Y:S01]  /*39b0*/  MUFU.TANH R72, R72 ;  /* 0x0000004800487308 */ /* 0x000ea20000002400 */
[-C--:B-1----:R-:W-:Y:S07]  /*39c0*/  HMMA.16816.F32 R68, R8, R16.reuse, R68 ;  /* 0x000000100844723c */ /* 0x082fee0000001844 */
[----:B------:R-:W1:Y:S01]  /*39d0*/  MUFU.TANH R74, R74 ;  /* 0x0000004a004a7308 */ /* 0x000e620000002400 */
[C---:B------:R-:W-:Y:S07]  /*39e0*/  HMMA.16816.F32 R64, R88.reuse, R16, R64 ;  /* 0x000000105840723c */ /* 0x040fee0000001840 */
[----:B------:R-:W1:Y:S01]  /*39f0*/  MUFU.TANH R75, R75 ;  /* 0x0000004b004b7308 */ /* 0x000e620000002400 */
[----:B------:R-:W-:Y:S03]  /*3a00*/  HMMA.16816.F32 R60, R88, R18, R60 ;  /* 0x00000012583c723c */ /* 0x000fe6000000183c */
[----:B------:R-:W-:Y:S01]  /*3a10*/  FMUL.FTZ R68, R68, UR6 ;  /* 0x0000000644447c20 */ /* 0x000fe20008410000 */
[----:B------:R-:W-:Y:S01]  /*3a20*/  FMUL.FTZ R69, R69, UR6 ;  /* 0x0000000645457c20 */ /* 0x000fe20008410000 */
[----:B------:R-:W-:-:S02]  /*3a30*/  FMUL.FTZ R71, R71, UR6 ;  /* 0x0000000647477c20 */ /* 0x000fc40008410000 */
[----:B------:R5:W1:Y:S01]  /*3a40*/  MUFU.TANH R73, R68 ;  /* 0x0000004400497308 */ /* 0x000a620000002400 */
[C---:B------:R-:W-:Y:S03]  /*3a50*/  HMMA.16816.F32 R108, R8.reuse, R18, R108 ;  /* 0x00000012086c723c */ /* 0x040fe6000000186c */
[----:B------:R-:W-:Y:S01]  /*3a60*/  FMUL.FTZ R16, R64, UR6 ;  /* 0x0000000640107c20 */ /* 0x000fe20008410000 */
[----:B------:R-:W-:Y:S01]  /*3a70*/  FMUL.FTZ R17, R65, UR6 ;  /* 0x0000000641117c20 */ /* 0x000fe20008410000 */
[----:B------:R-:W-:Y:S01]  /*3a80*/  FMUL.FTZ R66, R66, UR6 ;  /* 0x0000000642427c20 */ /* 0x000fe20008410000 */
[----:B------:R-:W-:Y:S01]  /*3a90*/  FMUL.FTZ R67, R67, UR6 ;  /* 0x0000000643437c20 */ /* 0x000fe20008410000 */
[----:B------:R-:W1:Y:S01]  /*3aa0*/  MUFU.TANH R69, R69 ;  /* 0x0000004500457308 */ /* 0x000e620000002400 */
[-C--:B------:R-:W-:Y:S03]  /*3ab0*/  HMMA.16816.F32 R56, R8, R12.reuse, R56 ;  /* 0x0000000c0838723c */ /* 0x080fe60000001838 */
[----:B------:R-:W-:Y:S01]  /*3ac0*/  FMUL.FTZ R4, R60, UR6 ;  /* 0x000000063c047c20 */ /* 0x000fe20008410000 */
[----:B------:R-:W-:Y:S01]  /*3ad0*/  FMUL.FTZ R61, R61, UR6 ;  /* 0x000000063d3d7c20 */ /* 0x000fe20008410000 */
[----:B------:R-:W-:Y:S01]  /*3ae0*/  FMUL.FTZ R62, R62, UR6 ;  /* 0x000000063e3e7c20 */ /* 0x000fe20008410000 */
[----:B------:R-:W-:Y:S01]  /*3af0*/  FMUL.FTZ R63, R63, UR6 ;  /* 0x000000063f3f7c20 */ /* 0x000fe20008410000 */
[----:B------:R1:W1:Y:S01]  /*3b00*/  MUFU.TANH R207, R71 ;  /* 0x0000004700cf7308 */ /* 0x0002620000002400 */
[----:B------:R-:W-:Y:S01]  /*3b10*/  HMMA.16816.F32 R52, R88, R12, R52 ;  /* 0x0000000c5834723c */ /* 0x000fe20000001834 */
[----:B-----5:R-:W-:-:S02]  /*3b20*/  FMUL.FTZ R68, R70, UR6 ;  /* 0x0000000646447c20 */ /* 0x020fc40008410000 */
        /* <DEDUP_REMOVED lines=10> */
[----:B------:R-:W1:Y:S01]  /*3bd0*/  MUFU.TANH R16, R16 ;  /* 0x0000001000107308 */ /* 0x000e620000002400 */
[----:B------:R-:W-:Y:S03]  /*3be0*/  HMMA.16816.F32 R44, R88, R14, R44 ;  /* 0x0000000e582c723c */ /* 0x000fe6000000182c */
[----:B------:R-:W-:Y:S01]  /*3bf0*/  FMUL.FTZ R52, R52, UR6 ;  /* 0x0000000634347c20 */ /* 0x000fe20008410000 */
[----:B------:R-:W-:Y:S01]  /*3c00*/  FMUL.FTZ R53, R53, UR6 ;  /* 0x0000000635357c20 */ /* 0x000fe20008410000 */
[----:B------:R-:W-:Y:S01]  /*3c10*/  FMUL.FTZ R54, R54, UR6 ;  /* 0x0000000636367c20 */ /* 0x000fe20008410000 */
[----:B------:R-:W-:Y:S01]  /*3c20*/  FMUL.FTZ R55, R55, UR6 ;  /* 0x0000000637377c20 */ /* 0x000fe20008410000 */
[----:B------:R-:W1:Y:S04]  /*3c30*/  MUFU.TANH R17, R17 ;  /* 0x0000001100117308 */ /* 0x000e680000002400 */
[----:B------:R-:W-:Y:S01]  /*3c40*/  FMUL.FTZ R104, R104, UR6 ;  /* 0x0000000668687c20 */ /* 0x000fe20008410000 */
[----:B------:R-:W-:Y:S01]  /*3c50*/  FMUL.FTZ R105, R105, UR6 ;  /* 0x0000000669697c20 */ /* 0x000fe20008410000 */
[----:B------:R-:W-:Y:S01]  /*3c60*/  FMUL.FTZ R106, R106, UR6 ;  /* 0x000000066a6a7c20 */ /* 0x000fe20008410000 */
[----:B------:R-:W-:Y:S01]  /*3c70*/  FMUL.FTZ R107, R107, UR6 ;  /* 0x000000066b6b7c20 */ /* 0x000fe20008410000 */
[----:B------:R1:W1:Y:S04]  /*3c80*/  MUFU.TANH R216, R66 ;  /* 0x0000004200d87308 */ /* 0x0002680000002400 */
[----:B------:R-:W-:Y:S01]  /*3c90*/  FMUL.FTZ R44, R44, UR6 ;  /* 0x000000062c2c7c20 */ /* 0x000fe20008410000 */
[----:B------:R-:W-:Y:S01]  /*3ca0*/  FMUL.FTZ R45, R45, UR6 ;  /* 0x000000062d2d7c20 */ /* 0x000fe20008410000 */
[----:B------:R-:W-:Y:S01]  /*3cb0*/  FMUL.FTZ R46, R46, UR6 ;  /* 0x000000062e2e7c20 */ /* 0x000fe20008410000 */
[----:B------:R-:W-:Y:S01]  /*3cc0*/  FMUL.FTZ R47, R47, UR6 ;  /* 0x000000062f2f7c20 */ /* 0x000fe20008410000 */
[----:B------:R1:W1:Y:S08]  /*3cd0*/  MUFU.TANH R215, R67 ;  /* 0x0000004300d77308 */ /* 0x0002700000002400 */
[----:B------:R1:W1:Y:S08]  /*3ce0*/  MUFU.TANH R210, R108 ;  /* 0x0000006c00d27308 */ /* 0x0002700000002400 */
[----:B------:R1:W1:Y:S08]  /*3cf0*/  MUFU.TANH R209, R109 ;  /* 0x0000006d00d17308 */ /* 0x0002700000002400 */
[----:B------:R1:W1:Y:S08]  /*3d00*/  MUFU.TANH R206, R110 ;  /* 0x0000006e00ce7308 */ /* 0x0002700000002400 */
[----:B------:R1:W1:Y:S08]  /*3d10*/  MUFU.TANH R205, R111 ;  /* 0x0000006f00cd7308 */ /* 0x0002700000002400 */
[----:B------:R-:W1:Y:S08]  /*3d20*/  MUFU.TANH R4, R4 ;  /* 0x0000000400047308 */ /* 0x000e700000002400 */
[----:B------:R1:W1:Y:S08]  /*3d30*/  MUFU.TANH R217, R61 ;  /* 0x0000003d00d97308 */ /* 0x0002700000002400 */
        /* <DEDUP_REMOVED lines=19> */
[----:B--234-:R-:W-:Y:S05]  /*3e70*/  BRA.U !UP1, `(.L_x_708) ;  /* 0x0000000109d87547 */ /* 0x01cfea000b800000 */
[----:B------:R-:W2:Y:S01]  /*3e80*/  LDCU UR6, c[0x0][0x440] ;  /* 0x00008800ff0677ac */ /* 0x000ea20008000800 */
        /* <DEDUP_REMOVED lines=8> */
[----:B--2---:R-:W-:Y:S01]  /*3f10*/  ISETP.GE.AND P2, PT, R227, UR6, PT ;  /* 0x00000006e3007c0c */ /* 0x004fe2000bf46270 */
        /* <DEDUP_REMOVED lines=41> */
.L_x_710:
[----:B------:R4:W-:Y:S02]  /*41b0*/  STS.128 [R232+0x8800], RZ ;  /* 0x008800ffe8007388 */ /* 0x0009e40000000c00 */
.L_x_711:
[----:B------:R-:W-:Y:S05]  /*41c0*/  BSYNC.RECONVERGENT B0 ;  /* 0x0000000000007941 */ /* 0x000fea0003800200 */
.L_x_709:
[----:B------:R-:W0:Y:S02]  /*41d0*/  LDGDEPBAR ;  /* 0x00000000000079af */ /* 0x000e240000000000 */
.L_x_708:
[----:B------:R-:W-:Y:S01]  /*41e0*/  IMAD.SHL.U32 R5, R220, 0x2, RZ ;  /* 0x00000002dc057824 */ /* 0x000fe200078e00ff */
[----:B------:R-:W5:Y:S01]  /*41f0*/  LDCU UR4, c[0x0][0x45c] ;  /* 0x00008b80ff0477ac */ /* 0x000f620008000800 */
[----:B------:R-:W-:Y:S01]  /*4200*/  IMAD.U32 R170, RZ, RZ, UR20 ;  /* 0x00000014ffaa7e24 */ /* 0x000fe2000f8e00ff */
[----:B------:R-:W-:Y:S02]  /*4210*/  LOP3.LUT R221, R51, 0x120, R140, 0xf8, !PT ;  /* 0x0000012033dd7812 */ /* 0x000fe400078ef88c */
[----:B------:R-:W-:Y:S01]  /*4220*/  LOP3.LUT R5, R5, 0x6, RZ, 0xc0, !PT ;  /* 0x0000000605057812 */ /* 0x000fe200078ec0ff */
[----:B------:R-:W-:Y:S01]  /*4230*/  UMOV UR6, 0xffffffff ;  /* 0xffffffff00067882 */ /* 0x000fe20000000000 */
[----:B------:R-:W-:-:S03]  /*4240*/  LEA R221, R221, UR5, 0x1 ;  /* 0x00000005dddd7c11 */ /* 0x000fc6000f8e08ff */
[----:B------:R-:W-:Y:S02]  /*4250*/  IMAD R170, R170, 0x40, R5 ;  /* 0x00000040aaaa7824 */ /* 0x000fe400078e0205 */
[----:B------:R-:W-:Y:S01]  /*4260*/  IMAD.IADD R194, R48, 0x1, R221 ;  /* 0x0000000130c27824 */ /* 0x000fe200078e02dd */
[----:B------:R-:W-:Y:S01]  /*4270*/  LDSM.16.MT88.4 R148, [R221+0x9000] ;  /* 0x00900000dd94783b */ /* 0x000fe20000004200 */
[C---:B------:R-:W-:Y:S02]  /*4280*/  VIADD R6, R170.reuse, 0xffffffc1 ;  /* 0xffffffc1aa067836 */ /* 0x040fe40000000000 */
[C---:B------:R-:W-:Y:S01]  /*4290*/  VIADD R7, R170.reuse, 0xffffffc0 ;  /* 0xffffffc0aa077836 */ /* 0x040fe20000000000 */
[----:B------:R-:W-:Y:S01]  /*42a0*/  LDSM.16.MT88.4 R132, [R194+0x9000] ;  /* 0x00900000c284783b */ /* 0x000fe20000004200 */
[----:B------:R-:W-:Y:S01]  /*42b0*/  VIADD R5, R170, 0xffffffc8 ;  /* 0xffffffc8aa057836 */ /* 0x000fe20000000000 */
[-C--:B------:R-:W-:Y:S01]  /*42c0*/  ISETP.GE.AND P5, PT, R6, R233.reuse, PT ;  /* 0x000000e90600720c */ /* 0x080fe20003fa6270 */
[C---:B------:R-:W-:Y:S01]  /*42d0*/  VIADD R34, R170.reuse, 0xffffffc9 ;  /* 0xffffffc9aa227836 */ /* 0x040fe20000000000 */
[----:B------:R-:W-:Y:S01]  /*42e0*/  ISETP.GE.AND P0, PT, R7, R0, PT ;  /* 0x000000000700720c */ /* 0x000fe20003f06270 */
[C---:B------:R-:W-:Y:S01]  /*42f0*/  VIADD R33, R170.reuse, 0xffffffd0 ;  /* 0xffffffd0aa217836 */ /* 0x040fe20000000000 */
[----:B------:R-:W-:Y:S01]  /*4300*/  FSEL R123, R123, -INF , !P5 ;  /* 0xff8000007b7b7808 */ /* 0x000fe20006800000 */
[----:B------:R-:W-:Y:S01]  /*4310*/  VIADD R23, R170, 0xffffffd1 ;  /* 0xffffffd1aa177836 */ /* 0x000fe20000000000 */
[-C--:B------:R-:W-:Y:S01]  /*4320*/  ISETP.GE.AND P5, PT, R6, R2.reuse, PT ;  /* 0x000000020600720c */ /* 0x080fe20003fa6270 */
[C---:B------:R-:W-:Y:S01]  /*4330*/  VIADD R22, R170.reuse, 0xffffffd8 ;  /* 0xffffffd8aa167836 */ /* 0x040fe20000000000 */
[-C--:B------:R-:W-:Y:S01]  /*4340*/  ISETP.GE.AND P2, PT, R7, R2.reuse, PT ;  /* 0x000000020700720c */ /* 0x080fe20003f46270 */
[----:B------:R-:W-:Y:S01]  /*4350*/  VIADD R20, R170, 0xffffffd9 ;  /* 0xffffffd9aa147836 */ /* 0x000fe20000000000 */
[----:B------:R-:W-:Y:S01]  /*4360*/  FSEL R92, R92, -INF , !P0 ;  /* 0xff8000005c5c7808 */ /* 0x000fe20004000000 */
[C---:B------:R-:W-:Y:S01]  /*4370*/  VIADD R19, R170.reuse, 0xffffffe0 ;  /* 0xffffffe0aa137836 */ /* 0x040fe20000000000 */
[----:B------:R-:W-:Y:S01]  /*4380*/  FSEL R125, R125, -INF , !P5 ;  /* 0xff8000007d7d7808 */ /* 0x000fe20006800000 */
[C---:B------:R-:W-:Y:S01]  /*4390*/  VIADD R15, R170.reuse, 0xffffffe1 ;  /* 0xffffffe1aa0f7836 */ /* 0x040fe20000000000 */
[C---:B------:R-:W-:Y:S01]  /*43a0*/  ISETP.GE.AND P0, PT, R5.reuse, R2, PT ;  /* 0x000000020500720c */ /* 0x040fe20003f06270 */
[C---:B------:R-:W-:Y:S01]  /*43b0*/  VIADD R14, R170.reuse, 0xffffffe8 ;  /* 0xffffffe8aa0e7836 */ /* 0x040fe20000000000 */
[CC--:B------:R-:W-:Y:S01]  /*43c0*/  ISETP.GE.AND P5, PT, R5.reuse, R0.reuse, PT ;  /* 0x000000000500720c */ /* 0x0c0fe20003fa6270 */
[----:B--2---:R-:W-:Y:S01]  /*43d0*/  VIADD R13, R170, 0xffffffe9 ;  /* 0xffffffe9aa0d7836 */ /* 0x004fe20000000000 */
[----:B------:R-:W-:Y:S01]  /*43e0*/  FSEL R124, R124, -INF , !P2 ;  /* 0xff8000007c7c7808 */ /* 0x000fe20005000000 */
[C---:B------:R-:W-:Y:S01]  /*43f0*/  VIADD R12, R170.reuse, 0xfffffff0 ;  /* 0xfffffff0aa0c7836 */ /* 0x040fe20000000000 */
[C---:B------:R-:W-:Y:S01]  /*4400*/  ISETP.GE.AND P1, PT, R5.reuse, R233, PT ;  /* 0x000000e90500720c */ /* 0x040fe20003f26270 */
[----:B---3--:R-:W-:Y:S01]  /*4410*/  VIADD R11, R170, 0xfffffff1 ;  /* 0xfffffff1aa0b7836 */ /* 0x008fe20000000000 */
[----:B------:R-:W-:Y:S01]  /*4420*/  ISETP.GE.AND P2, PT, R5, R3, PT ;  /* 0x000000030500720c */ /* 0x000fe20003f46270 */
[----:B-1----:R-:W-:Y:S01]  /*4430*/  LDSM.16.MT88.4 R44, [R221+0xa400] ;  /* 0x00a40000dd2c783b */ /* 0x002fe20000004200 */
[----:B------:R-:W-:Y:S01]  /*4440*/  FSEL R87, R87, -INF , !P0 ;  /* 0xff80000057577808 */ /* 0x000fe20004000000 */
[----:B------:R-:W-:Y:S01]  /*4450*/  VIADD R236, R221, 0x9000 ;  /* 0x00009000ddec7836 */ /* 0x000fe20000000000 */
[----:B------:R-:W-:Y:S01]  /*4460*/  FSEL R5, R117, -INF , !P5 ;  /* 0xff80000075057808 */ /* 0x000fe20006800000 */
[----:B------:R-:W-:Y:S01]  /*4470*/  LDSM.16.MT88.4 R40, [R194+0xa400] ;  /* 0x00a40000c228783b */ /* 0x000fe20000004200 */
[----:B------:R-:W-:-:S02]  /*4480*/  ISETP.GE.AND P0, PT, R34, R0, PT ;  /* 0x000000002200720c */ /* 0x000fc40003f06270 */
[----:B------:R-:W-:Y:S02]  /*4490*/  ISETP.GE.AND P5, PT, R33, R2, PT ;  /* 0x000000022100720c */ /* 0x000fe40003fa6270 */
[----:B------:R-:W-:Y:S02]  /*44a0*/  FSEL R10, R126, -INF , !P1 ;  /* 0xff8000007e0a7808 */ /* 0x000fe40004800000 */
[----:B------:R-:W-:Y:S02]  /*44b0*/  ISETP.GE.AND P1, PT, R6, R0, PT ;  /* 0x000000000600720c */ /* 0x000fe40003f26270 */
[----:B------:R-:W-:Y:S02]  /*44c0*/  FSEL R95, R95, -INF , !P0 ;  /* 0xff8000005f5f7808 */ /* 0x000fe40004000000 */
[----:B------:R-:W-:Y:S02]  /*44d0*/  FSEL R9, R83, -INF , !P5 ;  /* 0xff80000053097808 */ /* 0x000fe40006800000 */
        /* <DEDUP_REMOVED lines=12> */
[C---:B------:R-:W-:Y:S01]  /*45a0*/  ISETP.GE.AND P0, PT, R19.reuse, R2, PT ;  /* 0x000000021300720c */ /* 0x040fe20003f06270 */
[----:B------:R-:W-:Y:S01]  /*45b0*/  LDSM.16.MT88.4 R100, [R194+0xa000] ;  /* 0x00a00000c264783b */ /* 0x000fe20000004200 */
[----:B------:R-:W-:-:S02]  /*45c0*/  ISETP.GE.AND P5, PT, R19, R0, PT ;  /* 0x000000001300720c */ /* 0x000fc40003fa6270 */
[----:B------:R-:W-:Y:S02]  /*45d0*/  FSEL R29, R119, -INF , !P1 ;  /* 0xff800000771d7808 */ /* 0x000fe40004800000 */
[----:B------:R-:W-:Y:S02]  /*45e0*/  ISETP.GE.AND P1, PT, R22, R2, PT ;  /* 0x000000021600720c */ /* 0x000fe40003f26270 */
[----:B------:R-:W-:Y:S02]  /*45f0*/  FSEL R18, R16, -INF , !P0 ;  /* 0xff80000010127808 */ /* 0x000fe40004000000 */
[----:B------:R-:W-:Y:S02]  /*4600*/  FSEL R216, R216, -INF , !P5 ;  /* 0xff800000d8d87808 */ /* 0x000fe40006800000 */
[----:B------:R-:W-:Y:S02]  /*4610*/  ISETP.GE.AND P0, PT, R15, R0, PT ;  /* 0x000000000f00720c */ /* 0x000fe40003f06270 */
[----:B------:R-:W-:-:S02]  /*4620*/  ISETP.GE.AND P5, PT, R14, R2, PT ;  /* 0x000000020e00720c */ /* 0x000fc40003fa6270 */
[----:B------:R-:W-:Y:S02]  /*4630*/  FSEL R32, R72, -INF , !P1 ;  /* 0xff80000048207808 */ /* 0x000fe40004800000 */
[----:B------:R-:W-:Y:S02]  /*4640*/  ISETP.GE.AND P1, PT, R20, R0, PT ;  /* 0x000000001400720c */ /* 0x000fe40003f26270 */
[----:B------:R-:W-:Y:S02]  /*4650*/  FSEL R215, R215, -INF , !P0 ;  /* 0xff800000d7d77808 */ /* 0x000fe40004000000 */
[----:B------:R-:W-:Y:S02]  /*4660*/  FSEL R16, R4, -INF , !P5 ;  /* 0xff80000004107808 */ /* 0x000fe40006800000 */
[----:B------:R-:W-:Y:S02]  /*4670*/  ISETP.GE.AND P0, PT, R13, R2, PT ;  /* 0x000000020d00720c */ /* 0x000fe40003f06270 */
[----:B------:R-:W-:-:S02]  /*4680*/  FMNMX3.FTZ R4, R92, R93, R5, !PT ;  /* 0x0000005d5c047276 */ /* 0x000fc40007810005 */
[----:B------:R-:W-:Y:S02]  /*4690*/  FSEL R27, R75, -INF , !P1 ;  /* 0xff8000004b1b7808 */ /* 0x000fe40004800000 */
[----:B------:R-:W-:Y:S02]  /*46a0*/  ISETP.GE.AND P1, PT, R15, R2, PT ;  /* 0x000000020f00720c */ /* 0x000fe40003f26270 */
[----:B------:R-:W-:Y:S02]  /*46b0*/  FSEL R217, R217, -INF , !P0 ;  /* 0xff800000d9d97808 */ /* 0x000fe40004000000 */
[----:B------:R-:W-:Y:S02]  /*46c0*/  FMNMX3.FTZ R4, R4, R95, R29, !PT ;  /* 0x0000005f04047276 */ /* 0x000fe4000781001d */
[----:B------:R-:W-:Y:S02]  /*46d0*/  ISETP.GE.AND P0, PT, R12, R0, PT ;  /* 0x000000000c00720c */ /* 0x000fe40003f06270 */
[----:B------:R-:W-:-:S02]  /*46e0*/  FSEL R17, R17, -INF , !P1 ;  /* 0xff80000011117808 */ /* 0x000fc40004800000 */
[----:B------:R-:W-:Y:S02]  /*46f0*/  ISETP.GE.AND P1, PT, R14, R0, PT ;  /* 0x000000000e00720c */ /* 0x000fe40003f26270 */
[----:B------:R-:W-:Y:S02]  /*4700*/  FMNMX3.FTZ R4, R4, R30, R28, !PT ;  /* 0x0000001e04047276 */ /* 0x000fe4000781001c */
[C---:B------:R-:W-:Y:S02]  /*4710*/  ISETP.GE.AND P3, PT, R7.reuse, R233, PT ;  /* 0x000000e90700720c */ /* 0x040fe40003f66270 */
[----:B------:R-:W-:Y:S01]  /*4720*/  ISETP.GE.AND P4, PT, R7, R3, PT ;  /* 0x000000030700720c */ /* 0x000fe20003f86270 */
[----:B------:R-:W-:Y:S01]  /*4730*/  VIADD R7, R170, 0xfffffff8 ;  /* 0xfffffff8aa077836 */ /* 0x000fe20000000000 */
[----:B------:R-:W-:Y:S02]  /*4740*/  FSEL R199, R199, -INF , !P0 ;  /* 0xff800000c7c77808 */ /* 0x000fe40004000000 */
[----:B------:R-:W-:-:S02]  /*4750*/  ISETP.GE.AND P0, PT, R11, R0, PT ;  /* 0x000000000b00720c */ /* 0x000fc40003f06270 */
[----:B------:R-:W-:Y:S02]  /*4760*/  ISETP.GE.AND P5, PT, R13, R0, PT ;  /* 0x000000000d00720c */ /* 0x000fe40003fa6270 */
[----:B------:R-:W-:Y:S02]  /*4770*/  FSEL R214, R214, -INF , !P1 ;  /* 0xff800000d6d67808 */ /* 0x000fe40004800000 */
[----:B------:R-:W-:Y:S02]  /*4780*/  FMNMX3.FTZ R4, R4, R27, R216, !PT ;  /* 0x0000001b04047276 */ /* 0x000fe400078100d8 */
[----:B------:R-:W-:Y:S02]  /*4790*/  FSEL R122, R122, -INF , !P3 ;  /* 0xff8000007a7a7808 */ /* 0x000fe40005800000 */
[----:B------:R-:W-:Y:S01]  /*47a0*/  ISETP.GE.AND P3, PT, R6, R3, PT ;  /* 0x000000030600720c */ /* 0x000fe20003f66270 */
[----:B------:R-:W-:Y:S01]  /*47b0*/  VIADD R6, R170, 0xfffffff9 ;  /* 0xfffffff9aa067836 */ /* 0x000fe20000000000 */
[----:B------:R-:W-:-:S02]  /*47c0*/  FSEL R198, R198, -INF , !P0 ;  /* 0xff800000c6c67808 */ /* 0x000fc40004000000 */
[----:B------:R-:W-:Y:S02]  /*47d0*/  ISETP.GE.AND P1, PT, R12, R2, PT ;  /* 0x000000020c00720c */ /* 0x000fe40003f26270 */
[----:B------:R-:W-:Y:S02]  /*47e0*/  ISETP.GE.AND P0, PT, R7, R0, PT ;  /* 0x000000000700720c */ /* 0x000fe40003f06270 */
[----:B------:R-:W-:Y:S02]  /*47f0*/  FSEL R213, R213, -INF , !P5 ;  /* 0xff800000d5d57808 */ /* 0x000fe40006800000 */
[----:B------:R-:W-:Y:S02]  /*4800*/  FMNMX3.FTZ R4, R4, R215, R214, !PT ;  /* 0x000000d704047276 */ /* 0x000fe400078100d6 */
[----:B------:R-:W-:Y:S02]  /*4810*/  FSEL R204, R204, -INF , !P1 ;  /* 0xff800000cccc7808 */ /* 0x000fe40004800000 */
[----:B------:R-:W-:-:S02]  /*4820*/  FSEL R196, R196, -INF , !P0 ;  /* 0xff800000c4c47808 */ /* 0x000fc40004000000 */
[----:B------:R-:W-:Y:S02]  /*4830*/  ISETP.GE.AND P1, PT, R11, R2, PT ;  /* 0x000000020b00720c */ /* 0x000fe40003f26270 */
[----:B------:R-:W-:Y:S02]  /*4840*/  ISETP.GE.AND P0, PT, R6, R0, PT ;  /* 0x000000000600720c */ /* 0x000fe40003f06270 */
[----:B------:R-:W-:Y:S02]  /*4850*/  FMNMX3.FTZ R4, R4, R213, R199, !PT ;  /* 0x000000d504047276 */ /* 0x000fe400078100c7 */
[----:B------:R-:W-:Y:S02]  /*4860*/  FSEL R203, R203, -INF , !P1 ;  /* 0xff800000cbcb7808 */ /* 0x000fe40004800000 */
[----:B------:R-:W-:Y:S02]  /*4870*/  FSEL R195, R195, -INF , !P0 ;  /* 0xff800000c3c37808 */ /* 0x000fe40004000000 */
[----:B------:R-:W-:-:S02]  /*4880*/  FMNMX3.FTZ R4, R4, R198, R196, !PT ;  /* 0x000000c604047276 */ /* 0x000fc400078100c4 */
[----:B------:R-:W-:Y:S02]  /*4890*/  ISETP.GE.AND P1, PT, R7, R2, PT ;  /* 0x000000020700720c */ /* 0x000fe40003f26270 */
[----:B------:R-:W-:Y:S02]  /*48a0*/  FMNMX.FTZ R4, R195, R4, !PT ;  /* 0x00000004c3047209 */ /* 0x000fe40007810000 */
[----:B------:R-:W-:Y:S02]  /*48b0*/  FSEL R202, R202, -INF , !P1 ;  /* 0xff800000caca7808 */ /* 0x000fe40004800000 */
[----:B------:R-:W-:Y:S01]  /*48c0*/  ISETP.GE.AND P1, PT, R6, R2, PT ;  /* 0x000000020600720c */ /* 0x000fe20003f26270 */
[----:B------:R-:W1:Y:S01]  /*48d0*/  SHFL.BFLY PT, R36, R4, 0x2, 0x1f ;  /* 0x0c401f0004247f89 */ /* 0x000e6200000e0000 */
[----:B------:R-:W-:Y:S02]  /*48e0*/  ISETP.GE.AND P5, PT, R34, R233, PT ;  /* 0x000000e92200720c */ /* 0x000fe40003fa6270 */
[----:B------:R-:W-:-:S02]  /*48f0*/  FSEL R200, R200, -INF , !P1 ;  /* 0xff800000c8c87808 */ /* 0x000fc40004800000 */
[----:B------:R-:W-:Y:S02]  /*4900*/  FMNMX3.FTZ R35, R124, R125, R87, !PT ;  /* 0x0000007d7c237276 */ /* 0x000fe40007810057 */
[-C--:B------:R-:W-:Y:S02]  /*4910*/  ISETP.GE.AND P1, PT, R33, R233.reuse, PT ;  /* 0x000000e92100720c */ /* 0x080fe40003f26270 */
[----:B------:R-:W-:Y:S02]  /*4920*/  FSEL R85, R85, -INF , !P5 ;  /* 0xff80000055557808 */ /* 0x000fe40006800000 */
[----:B------:R-:W-:Y:S02]  /*4930*/  ISETP.GE.AND P5, PT, R23, R233, PT ;  /* 0x000000e91700720c */ /* 0x000fe40003fa6270 */
[----:B------:R-:W-:Y:S02]  /*4940*/  FMNMX3.FTZ R35, R35, R116, R9, !PT ;  /* 0x0000007423237276 */ /* 0x000fe40007810009 */
[----:B------:R-:W-:-:S02]  /*4950*/  FSEL R25, R80, -INF , !P1 ;  /* 0xff80000050197808 */ /* 0x000fc40004800000 */
[-C--:B------:R-:W-:Y:S02]  /*4960*/  ISETP.GE.AND P0, PT, R22, R233.reuse, PT ;  /* 0x000000e91600720c */ /* 0x080fe40003f06270 */
[-C--:B------:R-:W-:Y:S02]  /*4970*/  ISETP.GE.AND P1, PT, R20, R233.reuse, PT ;  /* 0x000000e91400720c */ /* 0x080fe40003f26270 */
[----:B------:R-:W-:Y:S02]  /*4980*/  FSEL R26, R94, -INF , !P5 ;  /* 0xff8000005e1a7808 */ /* 0x000fe40006800000 */
[----:B------:R-:W-:Y:S02]  /*4990*/  ISETP.GE.AND P5, PT, R19, R233, PT ;  /* 0x000000e91300720c */ /* 0x000fe40003fa6270 */
[----:B------:R-:W-:Y:S02]  /*49a0*/  FMNMX3.FTZ R35, R35, R8, R32, !PT ;  /* 0x0000000823237276 */ /* 0x000fe40007810020 */
[----:B------:R-:W-:-:S02]  /*49b0*/  FSEL R24, R77, -INF , !P0 ;  /* 0xff8000004d187808 */ /* 0x000fc40004000000 */
[----:B------:R-:W-:Y:S02]  /*49c0*/  FSEL R21, R78, -INF , !P1 ;  /* 0xff8000004e157808 */ /* 0x000fe40004800000 */
[-C--:B------:R-:W-:Y:S02]  /*49d0*/  ISETP.GE.AND P0, PT, R15, R233.reuse, PT ;  /* 0x000000e90f00720c */ /* 0x080fe40003f06270 */
[----:B------:R-:W-:Y:S02]  /*49e0*/  ISETP.GE.AND P1, PT, R14, R233, PT ;  /* 0x000000e90e00720c */ /* 0x000fe40003f26270 */
[----:B------:R-:W-:Y:S02]  /*49f0*/  FSEL R212, R73, -INF , !P5 ;  /* 0xff80000049d47808 */ /* 0x000fe40006800000 */
[----:B------:R-:W-:Y:S02]  /*4a00*/  FMNMX3.FTZ R35, R35, R31, R18, !PT ;  /* 0x0000001f23237276 */ /* 0x000fe40007810012 */
[----:B------:R-:W-:-:S02]  /*4a10*/  ISETP.GE.AND P5, PT, R13, R233, PT ;  /* 0x000000e90d00720c */ /* 0x000fc40003fa6270 */
[----:B------:R-:W-:Y:S02]  /*4a20*/  FSEL R211, R69, -INF , !P0 ;  /* 0xff80000045d37808 */ /* 0x000fe40004000000 */
[----:B------:R-:W-:Y:S02]  /*4a30*/  FSEL R210, R210, -INF , !P1 ;  /* 0xff800000d2d27808 */ /* 0x000fe40004800000 */
[-C--:B------:R-:W-:Y:S02]  /*4a40*/  ISETP.GE.AND P0, PT, R12, R233.reuse, PT ;  /* 0x000000e90c00720c */ /* 0x080fe40003f06270 */
[----:B------:R-:W-:Y:S02]  /*4a50*/  ISETP.GE.AND P1, PT, R11, R233, PT ;  /* 0x000000e90b00720c */ /* 0x000fe40003f26270 */
[----:B------:R-:W-:Y:S02]  /*4a60*/  FMNMX3.FTZ R35, R35, R17, R16, !PT ;  /* 0x0000001123237276 */ /* 0x000fe40007810010 */
[----:B------:R-:W-:-:S02]  /*4a70*/  FSEL R209, R209, -INF , !P5 ;  /* 0xff800000d1d17808 */ /* 0x000fc40006800000 */
[----:B------:R-:W-:Y:S02]  /*4a80*/  ISETP.GE.AND P5, PT, R7, R233, PT ;  /* 0x000000e90700720c */ /* 0x000fe40003fa6270 */
[----:B------:R-:W-:Y:S02]  /*4a90*/  FSEL R193, R193, -INF , !P0 ;  /* 0xff800000c1c17808 */ /* 0x000fe40004000000 */
[----:B------:R-:W-:Y:S02]  /*4aa0*/  FSEL R192, R192, -INF , !P1 ;  /* 0xff800000c0c07808 */ /* 0x000fe40004800000 */
[----:B------:R-:W-:Y:S02]  /*4ab0*/  FSEL R84, R84, -INF , !P2 ;  /* 0xff80000054547808 */ /* 0x000fe40005000000 */
[----:B------:R-:W-:Y:S02]  /*4ac0*/  FMNMX3.FTZ R35, R35, R217, R204, !PT ;  /* 0x000000d923237276 */ /* 0x000fe400078100cc */
[----:B------:R-:W-:-:S02]  /*4ad0*/  ISETP.GE.AND P0, PT, R6, R233, PT ;  /* 0x000000e90600720c */ /* 0x000fc40003f06270 */
[-C--:B------:R-:W-:Y:S02]  /*4ae0*/  ISETP.GE.AND P1, PT, R34, R3.reuse, PT ;  /* 0x000000032200720c */ /* 0x080fe40003f26270 */
[----:B------:R-:W-:Y:S02]  /*4af0*/  FSEL R121, R121, -INF , !P3 ;  /* 0xff80000079797808 */ /* 0x000fe40005800000 */
[-C--:B------:R-:W-:Y:S02]  /*4b00*/  ISETP.GE.AND P2, PT, R19, R3.reuse, PT ;  /* 0x000000031300720c */ /* 0x080fe40003f46270 */
[----:B------:R-:W-:Y:S02]  /*4b10*/  FSEL R191, R191, -INF , !P5 ;  /* 0xff800000bfbf7808 */ /* 0x000fe40006800000 */
[-C--:B------:R-:W-:Y:S02]  /*4b20*/  ISETP.GE.AND P3, PT, R20, R3.reuse, PT ;  /* 0x000000031400720c */ /* 0x080fe40003f66270 */
[----:B------:R-:W-:-:S02]  /*4b30*/  ISETP.GE.AND P5, PT, R33, R3, PT ;  /* 0x000000032100720c */ /* 0x000fc40003fa6270 */
[----:B-1----:R-:W-:Y:S02]  /*4b40*/  FMNMX.FTZ R36, R4, R36, !PT ;  /* 0x0000002404247209 */ /* 0x002fe40007810000 */
[----:B------:R-:W-:Y:S02]  /*4b50*/  FSEL R120, R120, -INF , !P4 ;  /* 0xff80000078787808 */ /* 0x000fe40006000000 */
[----:B------:R-:W-:Y:S01]  /*4b60*/  FMNMX3.FTZ R4, R122, R123, R10, !PT ;  /* 0x0000007b7a047276 */ /* 0x000fe2000781000a */
[----:B------:R-:W-:Y:S01]  /*4b70*/  SHFL.BFLY PT, R165, R36, 0x1, 0x1f ;  /* 0x0c201f0024a57f89 */ /* 0x000fe200000e0000 */
[----:B------:R-:W-:Y:S02]  /*4b80*/  FMNMX3.FTZ R35, R35, R203, R202, !PT ;  /* 0x000000cb23237276 */ /* 0x000fe400078100ca */
[----:B------:R-:W-:Y:S02]  /*4b90*/  FSEL R187, R187, -INF , !P0 ;  /* 0xff800000bbbb7808 */ /* 0x000fe40004000000 */
[----:B------:R-:W-:-:S02]  /*4ba0*/  FSEL R86, R86, -INF , !P1 ;  /* 0xff80000056567808 */ /* 0x000fc40004800000 */
[----:B------:R-:W-:Y:S02]  /*4bb0*/  FSEL R208, R68, -INF , !P2 ;  /* 0xff80000044d07808 */ /* 0x000fe40005000000 */
[-C--:B------:R-:W-:Y:S02]  /*4bc0*/  ISETP.GE.AND P0, PT, R23, R3.reuse, PT ;  /* 0x000000031700720c */ /* 0x080fe40003f06270 */
[-C--:B------:R-:W-:Y:S02]  /*4bd0*/  ISETP.GE.AND P1, PT, R15, R3.reuse, PT ;  /* 0x000000030f00720c */ /* 0x080fe40003f26270 */
[----:B------:R-:W-:Y:S02]  /*4be0*/  FSEL R19, R79, -INF , !P3 ;  /* 0xff8000004f137808 */ /* 0x000fe40005800000 */
[-C--:B------:R-:W-:Y:S02]  /*4bf0*/  ISETP.GE.AND P2, PT, R7, R3.reuse, PT ;  /* 0x000000030700720c */ /* 0x080fe40003f46270 */
[----:B------:R-:W-:-:S02]  /*4c00*/  ISETP.GE.AND P4, PT, R22, R3, PT ;  /* 0x000000031600720c */ /* 0x000fc40003f86270 */
[----:B------:R-:W-:Y:S02]  /*4c10*/  FSEL R23, R81, -INF , !P5 ;  /* 0xff80000051177808 */ /* 0x000fe40006800000 */
[----:B------:R-:W-:Y:S02]  /*4c20*/  ISETP.GE.AND P3, PT, R11, R3, PT ;  /* 0x000000030b00720c */ /* 0x000fe40003f66270 */
[----:B------:R-:W-:Y:S02]  /*4c30*/  FMNMX3.FTZ R7, R120, R121, R84, !PT ;  /* 0x0000007978077276 */ /* 0x000fe40007810054 */
[----:B------:R-:W-:Y:S02]  /*4c40*/  FMNMX3.FTZ R11, R4, R85, R25, !PT ;  /* 0x00000055040b7276 */ /* 0x000fe40007810019 */
[----:B------:R-:W-:Y:S02]  /*4c50*/  FMNMX.FTZ R35, R200, R35, !PT ;  /* 0x00000023c8237209 */ /* 0x000fe40007810000 */
[----:B------:R-:W-:-:S02]  /*4c60*/  FSEL R207, R207, -INF , !P1 ;  /* 0xff800000cfcf7808 */ /* 0x000fc40004800000 */
[----:B------:R-:W-:Y:S01]  /*4c70*/  FSEL R22, R82, -INF , !P0 ;  /* 0xff80000052167808 */ /* 0x000fe20004000000 */
[----:B------:R-:W1:Y:S01]  /*4c80*/  SHFL.BFLY PT, R37, R35, 0x2, 0x1f ;  /* 0x0c401f0023257f89 */ /* 0x000e6200000e0000 */
[----:B------:R-:W-:Y:S02]  /*4c90*/  FSEL R20, R76, -INF , !P4 ;  /* 0xff8000004c147808 */ /* 0x000fe40006000000 */
[----:B------:R-:W-:Y:S01]  /*4ca0*/  ISETP.GE.AND P1, PT, R6, R3, PT ;  /* 0x000000030600720c */ /* 0x000fe20003f26270 */
[----:B------:R-:W-:Y:S01]  /*4cb0*/  LDSM.16.MT88.4 R80, [R221+0xb000] ;  /* 0x00b00000dd50783b */ /* 0x000fe20000004200 */
[----:B------:R-:W-:Y:S02]  /*4cc0*/  FMNMX3.FTZ R4, R7, R86, R23, !PT ;  /* 0x0000005607047276 */ /* 0x000fe40007810017 */
[----:B------:R-:W-:Y:S02]  /*4cd0*/  FMNMX3.FTZ R6, R11, R26, R24, !PT ;  /* 0x0000001a0b067276 */ /* 0x000fe40007810018 */
[----:B------:R-:W-:-:S02]  /*4ce0*/  FMNMX3.FTZ R4, R4, R22, R20, !PT ;  /* 0x0000001604047276 */ /* 0x000fc40007810014 */
[----:B------:R-:W-:Y:S02]  /*4cf0*/  FMNMX3.FTZ R6, R6, R21, R212, !PT ;  /* 0x0000001506067276 */ /* 0x000fe400078100d4 */
[----:B------:R-:W-:Y:S02]  /*4d00*/  ISETP.GE.AND P5, PT, R14, R3, PT ;  /* 0x000000030e00720c */ /* 0x000fe40003fa6270 */
[----:B------:R-:W-:Y:S02]  /*4d10*/  FMNMX3.FTZ R11, R4, R19, R208, !PT ;  /* 0x00000013040b7276 */ /* 0x000fe400078100d0 */
[----:B------:R-:W-:Y:S02]  /*4d20*/  FMNMX3.FTZ R4, R6, R211, R210, !PT ;  /* 0x000000d306047276 */ /* 0x000fe400078100d2 */
[-C--:B------:R-:W-:Y:S02]  /*4d30*/  ISETP.GE.AND P0, PT, R13, R3.reuse, PT ;  /* 0x000000030d00720c */ /* 0x080fe40003f06270 */
[----:B------:R-:W-:-:S02]  /*4d40*/  ISETP.GE.AND P4, PT, R12, R3, PT ;  /* 0x000000030c00720c */ /* 0x000fc40003f86270 */
[----:B------:R-:W-:Y:S02]  /*4d50*/  FSEL R206, R206, -INF , !P5 ;  /* 0xff800000cece7808 */ /* 0x000fe40006800000 */
[----:B------:R-:W-:Y:S02]  /*4d60*/  FMNMX3.FTZ R4, R4, R209, R193, !PT ;  /* 0x000000d104047276 */ /* 0x000fe400078100c1 */
[----:B------:R-:W-:Y:S02]  /*4d70*/  FSEL R205, R205, -INF , !P0 ;  /* 0xff800000cdcd7808 */ /* 0x000fe40004000000 */
[----:B------:R-:W-:Y:S02]  /*4d80*/  FSEL R190, R190, -INF , !P4 ;  /* 0xff800000bebe7808 */ /* 0x000fe40006000000 */
[----:B------:R-:W-:Y:S02]  /*4d90*/  FMNMX3.FTZ R11, R11, R207, R206, !PT ;  /* 0x000000cf0b0b7276 */ /* 0x000fe400078100ce */
[----:B------:R-:W-:-:S02]  /*4da0*/  FMNMX3.FTZ R4, R4, R192, R191, !PT ;  /* 0x000000c004047276 */ /* 0x000fc400078100bf */
[----:B------:R-:W-:Y:S02]  /*4db0*/  FSEL R189, R189, -INF , !P3 ;  /* 0xff800000bdbd7808 */ /* 0x000fe40005800000 */
[----:B------:R-:W-:Y:S02]  /*4dc0*/  FSEL R186, R186, -INF , !P2 ;  /* 0xff800000baba7808 */ /* 0x000fe40005000000 */
[----:B------:R-:W-:Y:S02]  /*4dd0*/  FMNMX3.FTZ R11, R11, R205, R190, !PT ;  /* 0x000000cd0b0b7276 */ /* 0x000fe400078100be */
[----:B------:R-:W-:Y:S02]  /*4de0*/  FMNMX.FTZ R6, R187, R4, !PT ;  /* 0x00000004bb067209 */ /* 0x000fe40007810000 */
[----:B------:R-:W-:Y:S02]  /*4df0*/  FSEL R185, R185, -INF , !P1 ;  /* 0xff800000b9b97808 */ /* 0x000fe40004800000 */
[----:B------:R-:W-:Y:S01]  /*4e00*/  FMNMX3.FTZ R11, R11, R189, R186, !PT ;  /* 0x000000bd0b0b7276 */ /* 0x000fe200078100ba */
[----:B------:R-:W2:Y:S01]  /*4e10*/  SHFL.BFLY PT, R168, R6, 0x2, 0x1f ;  /* 0x0c401f0006a87f89 */ /* 0x000ea200000e0000 */
[----:B-1----:R-:W-:-:S02]  /*4e20*/  FMNMX.FTZ R37, R35, R37, !PT ;  /* 0x0000002523257209 */ /* 0x002fc40007810000 */
[----:B------:R-:W-:Y:S02]  /*4e30*/  FMNMX.FTZ R11, R185, R11, !PT ;  /* 0x0000000bb90b7209 */ /* 0x000fe40007810000 */
[----:B------:R-:W-:Y:S01]  /*4e40*/  FMNMX.FTZ R165, R36, R165, !PT ;  /* 0x000000a524a57209 */ /* 0x000fe20007810000 */
[----:B------:R-:W1:Y:S04]  /*4e50*/  SHFL.BFLY PT, R166, R37, 0x1, 0x1f ;  /* 0x0c201f0025a67f89 */ /* 0x000e6800000e0000 */
[----:B------:R-:W3:Y:S01]  /*4e60*/  SHFL.BFLY PT, R4, R11, 0x2, 0x1f ;  /* 0x0c401f000b047f89 */ /* 0x000ee200000e0000 */
[----:B-----5:R-:W-:Y:S01]  /*4e70*/  FMUL.FTZ R197, R165, UR4 ;  /* 0x00000004a5c57c20 */ /* 0x020fe20008410000 */
[----:B--2---:R-:W-:-:S05]  /*4e80*/  FMNMX.FTZ R168, R6, R168, !PT ;  /* 0x000000a806a87209 */ /* 0x004fca0007810000 */
[----:B------:R-:W2:Y:S01]  /*4e90*/  SHFL.BFLY PT, R12, R168, 0x1, 0x1f ;  /* 0x0c201f00a80c7f89 */ /* 0x000ea200000e0000 */
[----:B-1----:R-:W-:-:S03]  /*4ea0*/  FMNMX.FTZ R166, R37, R166, !PT ;  /* 0x000000a625a67209 */ /* 0x002fc60007810000 */
[----:B------:R-:W-:Y:S01]  /*4eb0*/  LDSM.16.MT88.4 R36, [R221+0xb400] ;  /* 0x00b40000dd24783b */ /* 0x000fe20000004200 */
[----:B---3--:R-:W-:Y:S01]  /*4ec0*/  FMNMX.FTZ R11, R11, R4, !PT ;  /* 0x000000040b0b7209 */ /* 0x008fe20007810000 */
[C---:B------:R-:W-:Y:S01]  /*4ed0*/  FMUL.FTZ R201, R166.reuse, UR4 ;  /* 0x00000004a6c97c20 */ /* 0x040fe20008410000 */
[----:B------:R-:W-:-:S03]  /*4ee0*/  FSETP.NEU.FTZ.AND P0, PT, R166, -INF , PT ;  /* 0xff800000a600780b */ /* 0x000fc60003f1d000 */
[----:B------:R-:W1:Y:S01]  /*4ef0*/  SHFL.BFLY PT, R167, R11, 0x1, 0x1f ;  /* 0x0c201f000ba77f89 */ /* 0x000e6200000e0000 */
[----:B------:R-:W-:Y:S02]  /*4f00*/  FSEL R201, R201, RZ, P0 ;  /* 0x000000ffc9c97208 */ /* 0x000fe40000000000 */
[----:B------:R-:W-:-:S03]  /*4f10*/  FSETP.NEU.FTZ.AND P0, PT, R165, -INF , PT ;  /* 0xff800000a500780b */ /* 0x000fc60003f1d000 */
[--C-:B------:R-:W-:Y:S01]  /*4f20*/  FFMA.FTZ R60, R116, UR4, -R201.reuse ;  /* 0x00000004743c7c23 */ /* 0x100fe200080108c9 */
[----:B------:R-:W-:Y:S01]  /*4f30*/  FSEL R197, R197, RZ, P0 ;  /* 0x000000ffc5c57208 */ /* 0x000fe20000000000 */
[----:B------:R-:W3:Y:S01]  /*4f40*/  LDSM.16.MT88.4 R116, [R221+0xa000] ;  /* 0x00a00000dd74783b */ /* 0x000ee20000004200 */
[--C-:B------:R-:W-:Y:S01]  /*4f50*/  FFMA.FTZ R67, R124, UR4, -R201.reuse ;  /* 0x000000047c437c23 */ /* 0x100fe200080108c9 */
[--C-:B------:R-:W-:Y:S01]  /*4f60*/  FFMA.FTZ R66, R125, UR4, -R201.reuse ;  /* 0x000000047d427c23 */ /* 0x100fe200080108c9 */
[----:B------:R-:W-:Y:S01]  /*4f70*/  FFMA.FTZ R65, R87, UR4, -R201 ;  /* 0x0000000457417c23 */ /* 0x000fe200080108c9 */
[--C-:B------:R-:W-:Y:S01]  /*4f80*/  FFMA.FTZ R62, R5, UR4, -R197.reuse ;  /* 0x00000004053e7c23 */ /* 0x100fe200080108c5 */
[--C-:B------:R-:W-:Y:S01]  /*4f90*/  FFMA.FTZ R64, R92, UR4, -R197.reuse ;  /* 0x000000045c407c23 */ /* 0x100fe200080108c5 */
[----:B------:R-:W5:Y:S01]  /*4fa0*/  LDSM.16.MT88.4 R4, [R194+0xb000] ;  /* 0x00b00000c204783b */ /* 0x000f620000004200 */
[----:B--2---:R-:W-:Y:S01]  /*4fb0*/  FMNMX.FTZ R168, R168, R12, !PT ;  /* 0x0000000ca8a87209 */ /* 0x004fe20007810000 */
[--C-:B------:R-:W-:Y:S01]  /*4fc0*/  FFMA.FTZ R63, R93, UR4, -R197.reuse ;  /* 0x000000045d3f7c23 */ /* 0x100fe200080108c5 */
[----:B------:R-:W-:Y:S01]  /*4fd0*/  FFMA.FTZ R58, R95, UR4, -R197 ;  /* 0x000000045f3a7c23 */ /* 0x000fe200080108c5 */
[----:B------:R-:W-:Y:S01]  /*4fe0*/  MUFU.EX2 R67, R67 ;  /* 0x0000004300437308 */ /* 0x000fe20000000800 */
[C---:B------:R-:W-:Y:S01]  /*4ff0*/  FSETP.NEU.FTZ.AND P0, PT, R168.reuse, -INF , PT ;  /* 0xff800000a800780b */ /* 0x040fe20003f1d000 */
[----:B------:R-:W-:Y:S01]  /*5000*/  FMUL.FTZ R188, R168, UR4 ;  /* 0x00000004a8bc7c20 */ /* 0x000fe20008410000 */
[--C-:B------:R-:W-:Y:S01]  /*5010*/  FFMA.FTZ R59, R9, UR4, -R201.reuse ;  /* 0x00000004093b7c23 */ /* 0x100fe200080108c9 */
[----:B------:R-:W2:Y:S01]  /*5020*/  MUFU.EX2 R66, R66 ;  /* 0x0000004200427308 */ /* 0x000ea20000000800 */
[--C-:B------:R-:W-:Y:S01]  /*5030*/  FFMA.FTZ R53, R8, UR4, -R201.reuse ;  /* 0x0000000408357c23 */ /* 0x100fe200080108c9 */
[----:B-1----:R-:W-:Y:S01]  /*5040*/  FMNMX.FTZ R167, R11, R167, !PT ;  /* 0x000000a70ba77209 */ /* 0x002fe20007810000 */
[--C-:B------:R-:W-:Y:S01]  /*5050*/  FFMA.FTZ R52, R32, UR4, -R201.reuse ;  /* 0x0000000420347c23 */ /* 0x100fe200080108c9 */
[----:B------:R-:W-:Y:S01]  /*5060*/  FSEL R188, R188, RZ, P0 ;  /* 0x000000ffbcbc7208 */ /* 0x000fe20000000000 */
[----:B------:R-:W-:Y:S01]  /*5070*/  MUFU.EX2 R65, R65 ;  /* 0x0000004100417308 */ /* 0x000fe20000000800 */
[C---:B------:R-:W-:Y:S01]  /*5080*/  FSETP.NEU.FTZ.AND P0, PT, R167.reuse, -INF , PT ;  /* 0xff800000a700780b */ /* 0x040fe20003f1d000 */
[----:B------:R-:W-:Y:S01]  /*5090*/  FMUL.FTZ R184, R167, UR4 ;  /* 0x00000004a7b87c20 */ /* 0x000fe20008410000 */
[----:B------:R-:W1:Y:S01]  /*50a0*/  LDSM.16.MT88.4 R12, [R221+0x9400] ;  /* 0x00940000dd0c783b */ /* 0x000e620000004200 */
[----:B------:R-:W4:Y:S01]  /*50b0*/  MUFU.EX2 R60, R60 ;  /* 0x0000003c003c7308 */ /* 0x000f220000000800 */
[--C-:B------:R-:W-:Y:S01]  /*50c0*/  FFMA.FTZ R171, R10, UR4, -R188.reuse ;  /* 0x000000040aab7c23 */ /* 0x100fe200080108bc */
[--C-:B------:R-:W-:Y:S01]  /*50d0*/  FFMA.FTZ R175, R122, UR4, -R188.reuse ;  /* 0x000000047aaf7c23 */ /* 0x100fe200080108bc */
[----:B------:R-:W-:Y:S01]  /*50e0*/  FSEL R184, R184, RZ, P0 ;  /* 0x000000ffb8b87208 */ /* 0x000fe20000000000 */
[----:B------:R-:W-:Y:S01]  /*50f0*/  MUFU.EX2 R64, R64 ;  /* 0x0000004000407308 */ /* 0x000fe20000000800 */
[----:B------:R-:W1:Y:S01]  /*5100*/  LDSM.16.MT88.4 R8, [R194+0x9400] ;  /* 0x00940000c208783b */ /* 0x000e620000004200 */
[--C-:B------:R-:W-:Y:S01]  /*5110*/  FFMA.FTZ R174, R123, UR4, -R188.reuse ;  /* 0x000000047bae7c23 */ /* 0x100fe200080108bc */
[----:B------:R-:W-:Y:S01]  /*5120*/  FFMA.FTZ R169, R85, UR4, -R188 ;  /* 0x0000000455a97c23 */ /* 0x000fe200080108bc */
[----:B------:R-:W3:Y:S01]  /*5130*/  MUFU.EX2 R63, R63 ;  /* 0x0000003f003f7308 */ /* 0x000ee20000000800 */
[----:B------:R-:W1:Y:S01]  /*5140*/  LDSM.16.MT88.4 R32, [R194+0xb400] ;  /* 0x00b40000c220783b */ /* 0x000e620000004200 */
[--C-:B------:R-:W-:Y:S01]  /*5150*/  FFMA.FTZ R173, R120, UR4, -R184.reuse ;  /* 0x0000000478ad7c23 */ /* 0x100fe200080108b8 */
[--C-:B------:R-:W-:Y:S01]  /*5160*/  FFMA.FTZ R172, R121, UR4, -R184.reuse ;  /* 0x0000000479ac7c23 */ /* 0x100fe200080108b8 */
[----:B------:R-:W-:Y:S01]  /*5170*/  MUFU.EX2 R62, R62 ;  /* 0x0000003e003e7308 */ /* 0x000fe20000000800 */
[--C-:B------:R-:W-:Y:S01]  /*5180*/  FFMA.FTZ R164, R84, UR4, -R184.reuse ;  /* 0x0000000454a47c23 */ /* 0x100fe200080108b8 */
[----:B------:R-:W-:Y:S01]  /*5190*/  FFMA.FTZ R61, R86, UR4, -R184 ;  /* 0x00000004563d7c23 */ /* 0x000fe200080108b8 */
[----:B--2---:R-:W-:Y:S01]  /*51a0*/  F2FP.F16.F32.PACK_AB R92, R66, R67 ;  /* 0x00000043425c723e */ /* 0x004fe200000000ff */
[----:B------:R-:W2:Y:S01]  /*51b0*/  MUFU.EX2 R58, R58 ;  /* 0x0000003a003a7308 */ /* 0x000ea20000000800 */
[----:B----4-:R-:W-:Y:S01]  /*51c0*/  F2FP.F16.F32.PACK_AB R94, R60, R65 ;  /* 0x000000413c5e723e */ /* 0x010fe200000000ff */
[----:B------:R-:W-:Y:S01]  /*51d0*/  FFMA.FTZ R51, R31, UR4, -R201 ;  /* 0x000000041f337c23 */ /* 0x000fe200080108c9 */
[--C-:B------:R-:W-:Y:S01]  /*51e0*/  FFMA.FTZ R57, R29, UR4, -R197.reuse ;  /* 0x000000041d397c23 */ /* 0x100fe200080108c5 */
[----:B------:R-:W-:Y:S01]  /*51f0*/  MUFU.EX2 R175, R175 ;  /* 0x000000af00af7308 */ /* 0x000fe20000000800 */
[--C-:B------:R-:W-:Y:S01]  /*5200*/  FFMA.FTZ R55, R30, UR4, -R197.reuse ;  /* 0x000000041e377c23 */ /* 0x100fe200080108c5 */
[----:B---3--:R-:W-:Y:S01]  /*5210*/  F2FP.F16.F32.PACK_AB R93, R63, R64 ;  /* 0x000000403f5d723e */ /* 0x008fe200000000ff */
[--C-:B------:R-:W-:Y:S01]  /*5220*/  FFMA.FTZ R54, R28, UR4, -R197.reuse ;  /* 0x000000041c367c23 */ /* 0x100fe200080108c5 */
[----:B------:R-:W3:Y:S01]  /*5230*/  MUFU.EX2 R174, R174 ;  /* 0x000000ae00ae7308 */ /* 0x000ee20000000800 */
[----:B------:R-:W-:Y:S01]  /*5240*/  FFMA.FTZ R56, R27, UR4, -R197 ;  /* 0x000000041b387c23 */ /* 0x000fe200080108c5 */
[--C-:B------:R-:W-:Y:S01]  /*5250*/  FFMA.FTZ R179, R25, UR4, -R188.reuse ;  /* 0x0000000419b37c23 */ /* 0x100fe200080108bc */
[--C-:B------:R-:W-:Y:S01]  /*5260*/  FFMA.FTZ R176, R26, UR4, -R188.reuse ;  /* 0x000000041ab07c23 */ /* 0x100fe200080108bc */
[----:B------:R-:W-:Y:S01]  /*5270*/  MUFU.EX2 R171, R171 ;  /* 0x000000ab00ab7308 */ /* 0x000fe20000000800 */
[--C-:B------:R-:W-:Y:S01]  /*5280*/  FFMA.FTZ R178, R24, UR4, -R188.reuse ;  /* 0x0000000418b27c23 */ /* 0x100fe200080108bc */
[----:B--2---:R-:W-:Y:S01]  /*5290*/  F2FP.F16.F32.PACK_AB R95, R58, R62 ;  /* 0x0000003e3a5f723e */ /* 0x004fe200000000ff */
[----:B------:R-:W-:Y:S01]  /*52a0*/  FFMA.FTZ R177, R21, UR4, -R188 ;  /* 0x0000000415b17c23 */ /* 0x000fe200080108bc */
[----:B------:R-:W2:Y:S01]  /*52b0*/  MUFU.EX2 R169, R169 ;  /* 0x000000a900a97308 */ /* 0x000ea20000000800 */
[--C-:B------:R-:W-:Y:S01]  /*52c0*/  FFMA.FTZ R182, R23, UR4, -R184.reuse ;  /* 0x0000000417b67c23 */ /* 0x100fe200080108b8 */
[--C-:B------:R-:W-:Y:S01]  /*52d0*/  FFMA.FTZ R181, R22, UR4, -R184.reuse ;  /* 0x0000000416b57c23 */ /* 0x100fe200080108b8 */
[--C-:B------:R-:W-:Y:S01]  /*52e0*/  FFMA.FTZ R180, R20, UR4, -R184.reuse ;  /* 0x0000000414b47c23 */ /* 0x100fe200080108b8 */
[----:B------:R-:W-:Y:S01]  /*52f0*/  MUFU.EX2 R173, R173 ;  /* 0x000000ad00ad7308 */ /* 0x000fe20000000800 */
[C---:B------:R-:W-:Y:S01]  /*5300*/  HMMA.16816.F32 R160, R92.reuse, R148, RZ ;  /* 0x000000945ca0723c */ /* 0x040fe200000018ff */
[----:B---3--:R-:W-:Y:S01]  /*5310*/  F2FP.F16.F32.PACK_AB R96, R174, R175 ;  /* 0x000000afae60723e */ /* 0x008fe200000000ff */
[----:B------:R-:W-:Y:S01]  /*5320*/  FFMA.FTZ R183, R19, UR4, -R184 ;  /* 0x0000000413b77c23 */ /* 0x000fe200080108b8 */
[----:B------:R-:W3:Y:S01]  /*5330*/  MUFU.EX2 R172, R172 ;  /* 0x000000ac00ac7308 */ /* 0x000ee20000000800 */
[----:B------:R-:W4:Y:S01]  /*5340*/  LDSM.16.MT88.4 R28, [R221+0x9800] ;  /* 0x00980000dd1c783b */ /* 0x000f220000004200 */
[----:B------:R-:W-:Y:S01]  /*5350*/  FFMA.FTZ R238, R200, UR4, -R201 ;  /* 0x00000004c8ee7c23 */ /* 0x000fe200080108c9 */
[----:B------:R-:W-:Y:S01]  /*5360*/  FFMA.FTZ R237, R195, UR4, -R197 ;  /* 0x00000004c3ed7c23 */ /* 0x000fe200080108c5 */
[----:B------:R-:W5:Y:S01]  /*5370*/  MUFU.EX2 R164, R164 ;  /* 0x000000a400a47308 */ /* 0x000f620000000800 */
[C---:B------:R-:W-:Y:S01]  /*5380*/  HMMA.16816.F32 R140, R92.reuse, R132, RZ ;  /* 0x000000845c8c723c */ /* 0x040fe200000018ff */
[----:B--2---:R-:W-:Y:S01]  /*5390*/  F2FP.F16.F32.PACK_AB R98, R169, R171 ;  /* 0x000000aba962723e */ /* 0x004fe200000000ff */
[----:B------:R-:W-:Y:S01]  /*53a0*/  LDSM.16.MT88.4 R20, [R221+0xa800] ;  /* 0x00a80000dd14783b */ /* 0x000fe20000004200 */
[----:B------:R-:W2:Y:S01]  /*53b0*/  MUFU.EX2 R61, R61 ;  /* 0x0000003d003d7308 */ /* 0x000ea20000000800 */
[----:B------:R-:W-:Y:S01]  /*53c0*/  FADD.FTZ R174, R175, R174 ;  /* 0x000000aeafae7221 */ /* 0x000fe20000010000 */
[----:B------:R-:W-:Y:S01]  /*53d0*/  FADD.FTZ R66, R67, R66 ;  /* 0x0000004243427221 */ /* 0x000fe20000010000 */
[----:B------:R-:W4:Y:S01]  /*53e0*/  LDSM.16.MT88.4 R24, [R194+0x9800] ;  /* 0x00980000c218783b */ /* 0x000f220000004200 */
[----:B------:R-:W1:Y:S01]  /*53f0*/  MUFU.EX2 R59, R59 ;  /* 0x0000003b003b7308 */ /* 0x000e620000000800 */
[C---:B------:R-:W-:Y:S01]  /*5400*/  HMMA.16816.F32 R124, R92.reuse, R116, RZ ;  /* 0x000000745c7c723c */ /* 0x040fe200000018ff */
[----:B---3--:R-:W-:Y:S01]  /*5410*/  F2FP.F16.F32.PACK_AB R97, R172, R173 ;  /* 0x000000adac61723e */ /* 0x008fe200000000ff */
[----:B------:R-:W-:Y:S01]  /*5420*/  FADD.FTZ R172, R173, R172 ;  /* 0x000000acadac7221 */ /* 0x000fe20000010000 */
[----:B------:R-:W-:Y:S01]  /*5430*/  MUFU.EX2 R53, R53 ;  /* 0x0000003500357308 */ /* 0x000fe20000000800 */
[----:B------:R-:W-:Y:S01]  /*5440*/  FADD.FTZ R63, R64, R63 ;  /* 0x0000003f403f7221 */ /* 0x000fe20000010000 */
[----:B------:R-:W-:Y:S01]  /*5450*/  FADD.FTZ R174, R171, R174 ;  /* 0x000000aeabae7221 */ /* 0x000fe20000010000 */
[----:B-----5:R-:W-:Y:S01]  /*5460*/  FADD.FTZ R172, R164, R172 ;  /* 0x000000aca4ac7221 */ /* 0x020fe20000010000 */
[----:B------:R-:W-:Y:S01]  /*5470*/  MUFU.EX2 R52, R52 ;  /* 0x0000003400347308 */ /* 0x000fe20000000800 */
[C---:B------:R-:W-:Y:S01]  /*5480*/  HMMA.16816.F32 R108, R92.reuse, R100, RZ ;  /* 0x000000645c6c723c */ /* 0x040fe200000018ff */
[----:B--2---:R-:W-:Y:S01]  /*5490*/  F2FP.F16.F32.PACK_AB R99, R61, R164 ;  /* 0x000000a43d63723e */ /* 0x004fe200000000ff */
[----:B------:R-:W-:Y:S01]  /*54a0*/  FADD.FTZ R66, R65, R66 ;  /* 0x0000004241427221 */ /* 0x000fe20000010000 */
[----:B------:R-:W-:Y:S01]  /*54b0*/  MUFU.EX2 R51, R51 ;  /* 0x0000003300337308 */ /* 0x000fe20000000800 */
[----:B------:R-:W-:Y:S01]  /*54c0*/  FADD.FTZ R63, R62, R63 ;  /* 0x0000003f3e3f7221 */ /* 0x000fe20000010000 */
[----:B------:R-:W-:Y:S01]  /*54d0*/  FFMA.FTZ R204, R204, UR4, -R201 ;  /* 0x00000004cccc7c23 */ /* 0x000fe200080108c9 */
[----:B------:R-:W-:Y:S01]  /*54e0*/  FFMA.FTZ R199, R199, UR4, -R197 ;  /* 0x00000004c7c77c23 */ /* 0x000fe200080108c5 */
[----:B------:R-:W2:Y:S01]  /*54f0*/  MUFU.EX2 R57, R57 ;  /* 0x0000003900397308 */ /* 0x000ea20000000800 */
[C---:B------:R-:W-:Y:S01]  /*5500*/  HMMA.16816.F32 R72, R92.reuse, R80, RZ ;  /* 0x000000505c48723c */ /* 0x040fe200000018ff */
[----:B------:R-:W-:Y:S01]  /*5510*/  FFMA.FTZ R193, R193, UR4, -R188 ;  /* 0x00000004c1c17c23 */ /* 0x000fe200080108bc */
[----:B------:R-:W-:Y:S01]  /*5520*/  FADD.FTZ R174, R169, R174 ;  /* 0x000000aea9ae7221 */ /* 0x000fe20000010000 */
[----:B------:R-:W3:Y:S01]  /*5530*/  MUFU.EX2 R55, R55 ;  /* 0x0000003700377308 */ /* 0x000ee20000000800 */
[----:B------:R-:W-:Y:S01]  /*5540*/  FADD.FTZ R172, R61, R172 ;  /* 0x000000ac3dac7221 */ /* 0x000fe20000010000 */
[----:B------:R-:W-:Y:S01]  /*5550*/  FADD.FTZ R66, R60, R66 ;  /* 0x000000423c427221 */ /* 0x000fe20000010000 */
[----:B------:R-:W-:Y:S01]  /*5560*/  FADD.FTZ R63, R58, R63 ;  /* 0x0000003f3a3f7221 */ /* 0x000fe20000010000 */
[----:B------:R-:W5:Y:S01]  /*5570*/  MUFU.EX2 R54, R54 ;  /* 0x0000003600367308 */ /* 0x000f620000000800 */
[C---:B------:R-:W-:Y:S01]  /*5580*/  HMMA.16816.F32 R88, R92.reuse, R4, RZ ;  /* 0x000000045c58723c */ /* 0x040fe200000018ff */
[----:B------:R-:W-:Y:S01]  /*5590*/  FFMA.FTZ R235, R187, UR4, -R188 ;  /* 0x00000004bbeb7c23 */ /* 0x000fe200080108bc */
[----:B------:R-:W-:Y:S01]  /*55a0*/  FFMA.FTZ R234, R185, UR4, -R184 ;  /* 0x00000004b9ea7c23 */ /* 0x000fe200080108b8 */
[----:B------:R-:W4:Y:S01]  /*55b0*/  MUFU.EX2 R56, R56 ;  /* 0x0000003800387308 */ /* 0x000f220000000800 */
[----:B-1----:R-:W-:Y:S01]  /*55c0*/  FADD.FTZ R66, R59, R66 ;  /* 0x000000423b427221 */ /* 0x002fe20000010000 */
[----:B--2---:R-:W-:Y:S01]  /*55d0*/  FADD.FTZ R63, R57, R63 ;  /* 0x0000003f393f7221 */ /* 0x004fe20000010000 */
[----:B------:R-:W-:Y:S01]  /*55e0*/  FFMA.FTZ R189, R189, UR4, -R184 ;  /* 0x00000004bdbd7c23 */ /* 0x000fe200080108b8 */
[----:B------:R-:W1:Y:S01]  /*55f0*/  MUFU.EX2 R179, R179 ;  /* 0x000000b300b37308 */ /* 0x000e620000000800 */
[C---:B------:R-:W-:Y:S01]  /*5600*/  HMMA.16816.F32 R152, R92.reuse, R150, RZ ;  /* 0x000000965c98723c */ /* 0x040fe200000018ff */
[----:B------:R-:W-:Y:S01]  /*5610*/  FADD.FTZ R66, R53, R66 ;  /* 0x0000004235427221 */ /* 0x000fe20000010000 */
[----:B---3--:R-:W-:Y:S01]  /*5620*/  FADD.FTZ R63, R55, R63 ;  /* 0x0000003f373f7221 */ /* 0x008fe20000010000 */
[----:B------:R-:W2:Y:S02]  /*5630*/  MUFU.EX2 R176, R176 ;  /* 0x000000b000b07308 */ /* 0x000ea40000000800 */
[----:B------:R-:W-:Y:S01]  /*5640*/  FADD.FTZ R66, R52, R66 ;  /* 0x0000004234427221 */ /* 0x000fe20000010000 */
[----:B-----5:R-:W-:Y:S01]  /*5650*/  FADD.FTZ R63, R54, R63 ;  /* 0x0000003f363f7221 */ /* 0x020fe20000010000 */
[----:B------:R-:W3:Y:S01]  /*5660*/  MUFU.EX2 R178, R178 ;  /* 0x000000b200b27308 */ /* 0x000ee20000000800 */
[----:B------:R-:W-:Y:S01]  /*5670*/  HMMA.16816.F32 R136, R92, R134, RZ ;  /* 0x000000865c88723c */ /* 0x000fe200000018ff */
[----:B------:R-:W-:Y:S01]  /*5680*/  FADD.FTZ R66, R51, R66 ;  /* 0x0000004233427221 */ /* 0x000fe20000010000 */
[----:B----4-:R-:W-:Y:S01]  /*5690*/  FADD.FTZ R63, R56, R63 ;  /* 0x0000003f383f7221 */ /* 0x010fe20000010000 */
[----:B------:R-:W4:Y:S01]  /*56a0*/  MUFU.EX2 R177, R177 ;  /* 0x000000b100b17308 */ /* 0x000f220000000800 */
[----:B-1----:R-:W-:-:S03]  /*56b0*/  FADD.FTZ R174, R179, R174 ;  /* 0x000000aeb3ae7221 */ /* 0x002fc60000010000 */
[----:B------:R-:W1:Y:S01]  /*56c0*/  MUFU.EX2 R182, R182 ;  /* 0x000000b600b67308 */ /* 0x000e620000000800 */
[C---:B------:R-:W-:Y:S01]  /*56d0*/  HMMA.16816.F32 R120, R92.reuse, R118, RZ ;  /* 0x000000765c78723c */ /* 0x040fe200000018ff */
[----:B--2---:R-:W-:Y:S02]  /*56e0*/  FADD.FTZ R174, R176, R174 ;  /* 0x000000aeb0ae7221 */ /* 0x004fe40000010000 */
[----:B------:R-:W2:Y:S02]  /*56f0*/  MUFU.EX2 R181, R181 ;  /* 0x000000b500b57308 */ /* 0x000ea40000000800 */
[----:B---3--:R-:W-:Y:S02]  /*5700*/  FADD.FTZ R174, R178, R174 ;  /* 0x000000aeb2ae7221 */ /* 0x008fe40000010000 */
[----:B------:R-:W3:Y:S01]  /*5710*/  MUFU.EX2 R180, R180 ;  /* 0x000000b400b47308 */ /* 0x000ee20000000800 */
[----:B------:R-:W-:Y:S01]  /*5720*/  HMMA.16816.F32 R104, R92, R102, RZ ;  /* 0x000000665c68723c */ /* 0x000fe200000018ff */
[----:B----4-:R-:W-:-:S02]  /*5730*/  FADD.FTZ R174, R177, R174 ;  /* 0x000000aeb1ae7221 */ /* 0x010fc40000010000 */
[----:B------:R-:W4:Y:S01]  /*5740*/  MUFU.EX2 R183, R183 ;  /* 0x000000b700b77308 */ /* 0x000f220000000800 */
[----:B-1----:R-:W-:-:S03]  /*5750*/  FADD.FTZ R172, R182, R172 ;  /* 0x000000acb6ac7221 */ /* 0x002fc60000010000 */
[----:B------:R-:W-:Y:S01]  /*5760*/  MUFU.EX2 R238, R238 ;  /* 0x000000ee00ee7308 */ /* 0x000fe20000000800 */
[C---:B------:R-:W-:Y:S01]  /*5770*/  HMMA.16816.F32 R76, R92.reuse, R82, RZ ;  /* 0x000000525c4c723c */ /* 0x040fe200000018ff */
[----:B--2---:R-:W-:Y:S02]  /*5780*/  FADD.FTZ R172, R181, R172 ;  /* 0x000000acb5ac7221 */ /* 0x004fe40000010000 */
[----:B------:R-:W-:Y:S02]  /*5790*/  MUFU.EX2 R237, R237 ;  /* 0x000000ed00ed7308 */ /* 0x000fe40000000800 */
[----:B---3--:R-:W-:Y:S02]  /*57a0*/  FADD.FTZ R172, R180, R172 ;  /* 0x000000acb4ac7221 */ /* 0x008fe40000010000 */
[----:B------:R-:W-:Y:S01]  /*57b0*/  MUFU.EX2 R235, R235 ;  /* 0x000000eb00eb7308 */ /* 0x000fe20000000800 */
[----:B------:R-:W-:Y:S01]  /*57c0*/  HMMA.16816.F32 R92, R92, R6, RZ ;  /* 0x000000065c5c723c */ /* 0x000fe200000018ff */
[----:B----4-:R-:W-:-:S02]  /*57d0*/  FADD.FTZ R172, R183, R172 ;  /* 0x000000acb7ac7221 */ /* 0x010fc40000010000 */
[----:B------:R-:W-:Y:S05]  /*57e0*/  MUFU.EX2 R234, R234 ;  /* 0x000000ea00ea7308 */ /* 0x000fea0000000800 */
[C---:B------:R-:W-:Y:S08]  /*57f0*/  HMMA.16816.F32 R156, R96.reuse, R148, RZ ;  /* 0x00000094609c723c */ /* 0x040ff000000018ff */
[C---:B------:R-:W-:Y:S08]  /*5800*/  HMMA.16816.F32 R144, R96.reuse, R132, RZ ;  /* 0x000000846090723c */ /* 0x040ff000000018ff */
[C---:B------:R-:W-:Y:S08]  /*5810*/  HMMA.16816.F32 R68, R96.reuse, R80, RZ ;  /* 0x000000506044723c */ /* 0x040ff000000018ff */
[----:B------:R-:W-:Y:S01]  /*5820*/  HMMA.16816.F32 R84, R96, R4, RZ ;  /* 0x000000046054723c */ /* 0x000fe200000018ff */
[----:B------:R-:W-:-:S02]  /*5830*/  F2FP.F16.F32.PACK_AB R4, R53, R59 ;  /* 0x0000003b3504723e */ /* 0x000fc400000000ff */
[----:B------:R-:W-:-:S05]  /*5840*/  F2FP.F16.F32.PACK_AB R5, R55, R57 ;  /* 0x000000393705723e */ /* 0x000fca00000000ff */
        /* <DEDUP_REMOVED lines=26> */
[----:B------:R-:W-:Y:S01]  /*59f0*/  HMMA.16816.F32 R68, R4, R36, R68 ;  /* 0x000000240444723c */ /* 0x000fe20000001844 */
[--C-:B------:R-:W-:Y:S01]  /*5a00*/  FFMA.FTZ R37, R18, UR4, -R201.reuse ;  /* 0x0000000412257c23 */ /* 0x100fe200080108c9 */
[----:B------:R-:W-:-:S05]  /*5a10*/  FFMA.FTZ R36, R17, UR4, -R201 ;  /* 0x0000000411247c23 */ /* 0x000fca00080108c9 */
[----:B------:R-:W1:Y:S01]  /*5a20*/  MUFU.EX2 R37, R37 ;  /* 0x0000002500257308 */ /* 0x000e620000000800 */
[C---:B------:R-:W-:Y:S01]  /*5a30*/  HMMA.16816.F32 R84, R4.reuse, R32, R84 ;  /* 0x000000200454723c */ /* 0x040fe20000001854 */
[--C-:B------:R-:W-:Y:S01]  /*5a40*/  FFMA.FTZ R33, R16, UR4, -R201.reuse ;  /* 0x0000000410217c23 */ /* 0x100fe200080108c9 */
[----:B------:R-:W-:Y:S01]  /*5a50*/  FFMA.FTZ R32, R217, UR4, -R201 ;  /* 0x00000004d9207c23 */ /* 0x000fe200080108c9 */
[----:B------:R-:W2:Y:S01]  /*5a60*/  LDSM.16.MT88.4 R16, [R194+0xa800] ;  /* 0x00a80000c210783b */ /* 0x000ea20000004200 */
[----:B------:R-:W3:Y:S04]  /*5a70*/  MUFU.EX2 R36, R36 ;  /* 0x0000002400247308 */ /* 0x000ee80000000800 */
[----:B------:R-:W-:Y:S01]  /*5a80*/  HMMA.16816.F32 R156, R4, R12, R156 ;  /* 0x0000000c049c723c */ /* 0x000fe2000000189c */
[----:B------:R-:W4:Y:S04]  /*5a90*/  MUFU.EX2 R33, R33 ;  /* 0x0000002100217308 */ /* 0x000f280000000800 */
[----:B------:R-:W5:Y:S01]  /*5aa0*/  MUFU.EX2 R32, R32 ;  /* 0x0000002000207308 */ /* 0x000f620000000800 */
[----:B-1----:R-:W-:-:S02]  /*5ab0*/  FADD.FTZ R66, R37, R66 ;  /* 0x0000004225427221 */ /* 0x002fc40000010000 */
[----:B------:R-:W-:Y:S02]  /*5ac0*/  HMMA.16816.F32 R144, R4, R8, R144 ;  /* 0x000000080490723c */ /* 0x000fe40000001890 */
[----:B---3--:R-:W-:-:S04]  /*5ad0*/  FADD.FTZ R66, R36, R66 ;  /* 0x0000004224427221 */ /* 0x008fc80000010000 */
[----:B----4-:R-:W-:Y:S02]  /*5ae0*/  FADD.FTZ R66, R33, R66 ;  /* 0x0000004221427221 */ /* 0x010fe40000010000 */
[----:B------:R-:W-:Y:S01]  /*5af0*/  HMMA.16816.F32 R148, R4, R14, R148 ;  /* 0x0000000e0494723c */ /* 0x000fe20000001894 */
[----:B------:R-:W1:Y:S01]  /*5b00*/  LDSM.16.MT88.4 R12, [R221+0xb800] ;  /* 0x00b80000dd0c783b */ /* 0x000e620000004200 */
[----:B-----5:R-:W-:-:S06]  /*5b10*/  FADD.FTZ R66, R32, R66 ;  /* 0x0000004220427221 */ /* 0x020fcc0000010000 */
[C---:B------:R-:W-:Y:S01]  /*5b20*/  HMMA.16816.F32 R132, R4.reuse, R10, R132 ;  /* 0x0000000a0484723c */ /* 0x040fe20000001884 */
[----:B------:R-:W3:Y:S07]  /*5b30*/  LDSM.16.MT88.4 R8, [R194+0xb800] ;  /* 0x00b80000c208783b */ /* 0x000eee0000004200 */
[----:B------:R-:W-:Y:S01]  /*5b40*/  HMMA.16816.F32 R128, R4, R44, R128 ;  /* 0x0000002c0480723c */ /* 0x000fe20000001880 */
[--C-:B------:R-:W-:Y:S01]  /*5b50*/  FFMA.FTZ R44, R216, UR4, -R197.reuse ;  /* 0x00000004d82c7c23 */ /* 0x100fe200080108c5 */
[----:B------:R-:W-:-:S05]  /*5b60*/  FFMA.FTZ R45, R213, UR4, -R197 ;  /* 0x00000004d52d7c23 */ /* 0x000fca00080108c5 */
[----:B------:R-:W4:Y:S01]  /*5b70*/  MUFU.EX2 R44, R44 ;  /* 0x0000002c002c7308 */ /* 0x000f220000000800 */
[C---:B------:R-:W-:Y:S01]  /*5b80*/  HMMA.16816.F32 R112, R4.reuse, R40, R112 ;  /* 0x000000280470723c */ /* 0x040fe20000001870 */
[--C-:B------:R-:W-:Y:S01]  /*5b90*/  FFMA.FTZ R41, R215, UR4, -R197.reuse ;  /* 0x00000004d7297c23 */ /* 0x100fe200080108c5 */
[----:B------:R-:W-:Y:S01]  /*5ba0*/  FFMA.FTZ R40, R214, UR4, -R197 ;  /* 0x00000004d6287c23 */ /* 0x000fe200080108c5 */
[----:B------:R-:W-:Y:S04]  /*5bb0*/  MUFU.EX2 R45, R45 ;  /* 0x0000002d002d7308 */ /* 0x000fe80000000800 */
[----:B------:R-:W5:Y:S01]  /*5bc0*/  MUFU.EX2 R41, R41 ;  /* 0x0000002900297308 */ /* 0x000f620000000800 */
[----:B------:R-:W-:Y:S01]  /*5bd0*/  HMMA.16816.F32 R116, R4, R46, R116 ;  /* 0x0000002e0474723c */ /* 0x000fe20000001874 */
[--C-:B------:R-:W-:Y:S01]  /*5be0*/  FFMA.FTZ R46, R207, UR4, -R184.reuse ;  /* 0x00000004cf2e7c23 */ /* 0x100fe200080108b8 */
[----:B------:R-:W-:Y:S01]  /*5bf0*/  FFMA.FTZ R47, R205, UR4, -R184 ;  /* 0x00000004cd2f7c23 */ /* 0x000fe200080108b8 */
[----:B------:R-:W2:Y:S01]  /*5c00*/  MUFU.EX2 R40, R40 ;  /* 0x0000002800287308 */ /* 0x000ea20000000800 */
[----:B----4-:R-:W-:-:S03]  /*5c10*/  FADD.FTZ R63, R44, R63 ;  /* 0x0000003f2c3f7221 */ /* 0x010fc60000010000 */
[----:B------:R-:W-:Y:S01]  /*5c20*/  MUFU.EX2 R46, R46 ;  /* 0x0000002e002e7308 */ /* 0x000fe20000000800 */
[----:B------:R-:W-:Y:S01]  /*5c30*/  HMMA.16816.F32 R100, R4, R42, R100 ;  /* 0x0000002a0464723c */ /* 0x000fe20000001864 */
[----:B------:R-:W-:Y:S01]  /*5c40*/  FFMA.FTZ R42, R210, UR4, -R188 ;  /* 0x00000004d22a7c23 */ /* 0x000fe200080108bc */
[----:B------:R-:W-:Y:S01]  /*5c50*/  FFMA.FTZ R43, R206, UR4, -R184 ;  /* 0x00000004ce2b7c23 */ /* 0x000fe200080108b8 */
[----:B------:R-:W-:Y:S01]  /*5c60*/  MUFU.EX2 R47, R47 ;  /* 0x0000002f002f7308 */ /* 0x000fe20000000800 */
[----:B-----5:R-:W-:-:S03]  /*5c70*/  FADD.FTZ R63, R41, R63 ;  /* 0x0000003f293f7221 */ /* 0x020fc60000010000 */
[----:B------:R-:W-:Y:S01]  /*5c80*/  MUFU.EX2 R42, R42 ;  /* 0x0000002a002a7308 */ /* 0x000fe20000000800 */
[----:B------:R-:W-:Y:S01]  /*5c90*/  HMMA.16816.F32 R80, R4, R38, R80 ;  /* 0x000000260450723c */ /* 0x000fe20000001850 */
[----:B------:R-:W-:Y:S01]  /*5ca0*/  FFMA.FTZ R39, R209, UR4, -R188 ;  /* 0x00000004d1277c23 */ /* 0x000fe200080108bc */
[----:B------:R-:W-:Y:S01]  /*5cb0*/  FFMA.FTZ R38, R208, UR4, -R184 ;  /* 0x00000004d0267c23 */ /* 0x000fe200080108b8 */
[----:B------:R-:W-:Y:S01]  /*5cc0*/  MUFU.EX2 R43, R43 ;  /* 0x0000002b002b7308 */ /* 0x000fe20000000800 */
[----:B--2---:R-:W-:-:S03]  /*5cd0*/  FADD.FTZ R63, R40, R63 ;  /* 0x0000003f283f7221 */ /* 0x004fc60000010000 */
[----:B------:R-:W-:Y:S01]  /*5ce0*/  MUFU.EX2 R39, R39 ;  /* 0x0000002700277308 */ /* 0x000fe20000000800 */
[----:B------:R-:W-:Y:S01]  /*5cf0*/  HMMA.16816.F32 R96, R4, R34, R96 ;  /* 0x000000220460723c */ /* 0x000fe20000001860 */
[--C-:B------:R-:W-:Y:S01]  /*5d00*/  FFMA.FTZ R35, R212, UR4, -R188.reuse ;  /* 0x00000004d4237c23 */ /* 0x100fe200080108bc */
[----:B------:R-:W-:Y:S01]  /*5d10*/  FFMA.FTZ R34, R211, UR4, -R188 ;  /* 0x00000004d3227c23 */ /* 0x000fe200080108bc */
[----:B------:R-:W2:Y:S01]  /*5d20*/  MUFU.EX2 R38, R38 ;  /* 0x0000002600267308 */ /* 0x000ea20000000800 */
[----:B------:R-:W-:Y:S01]  /*5d30*/  F2FP.F16.F32.PACK_AB R4, R36, R37 ;  /* 0x000000252404723e */ /* 0x000fe200000000ff */
[----:B------:R-:W-:Y:S01]  /*5d40*/  FADD.FTZ R63, R45, R63 ;  /* 0x0000003f2d3f7221 */ /* 0x000fe20000010000 */
[----:B------:R-:W-:Y:S01]  /*5d50*/  F2FP.F16.F32.PACK_AB R6, R32, R33 ;  /* 0x000000212006723e */ /* 0x000fe200000000ff */
[----:B------:R-:W4:Y:S01]  /*5d60*/  MUFU.EX2 R35, R35 ;  /* 0x0000002300237308 */ /* 0x000f220000000800 */
[----:B------:R-:W-:Y:S02]  /*5d70*/  F2FP.F16.F32.PACK_AB R5, R41, R44 ;  /* 0x0000002c2905723e */ /* 0x000fe400000000ff */
[----:B------:R-:W-:Y:S01]  /*5d80*/  F2FP.F16.F32.PACK_AB R7, R45, R40 ;  /* 0x000000282d07723e */ /* 0x000fe200000000ff */
[----:B------:R-:W5:Y:S06]  /*5d90*/  MUFU.EX2 R34, R34 ;  /* 0x0000002200227308 */ /* 0x000f6c0000000800 */
[----:B------:R-:W-:Y:S01]  /*5da0*/  HMMA.16816.F32 R160, R4, R28, R160 ;  /* 0x0000001c04a0723c */ /* 0x000fe200000018a0 */
[----:B--2---:R-:W-:Y:S01]  /*5db0*/  FADD.FTZ R172, R38, R172 ;  /* 0x000000ac26ac7221 */ /* 0x004fe20000010000 */
[----:B----4-:R-:W-:-:S03]  /*5dc0*/  FADD.FTZ R174, R35, R174 ;  /* 0x000000ae23ae7221 */ /* 0x010fc60000010000 */
[----:B------:R-:W-:-:S03]  /*5dd0*/  FADD.FTZ R172, R46, R172 ;  /* 0x000000ac2eac7221 */ /* 0x000fc60000010000 */
[----:B------:R-:W-:Y:S01]  /*5de0*/  HMMA.16816.F32 R140, R4, R24, R140 ;  /* 0x00000018048c723c */ /* 0x000fe2000000188c */
[----:B-----5:R-:W-:Y:S01]  /*5df0*/  FADD.FTZ R174, R34, R174 ;  /* 0x000000ae22ae7221 */ /* 0x020fe20000010000 */
[----:B------:R-:W-:-:S03]  /*5e00*/  FADD.FTZ R172, R43, R172 ;  /* 0x000000ac2bac7221 */ /* 0x000fc60000010000 */
[----:B------:R-:W-:Y:S01]  /*5e10*/  FADD.FTZ R174, R42, R174 ;  /* 0x000000ae2aae7221 */ /* 0x000fe20000010000 */
[----:B------:R-:W-:Y:S02]  /*5e20*/  FADD.FTZ R172, R47, R172 ;  /* 0x000000ac2fac7221 */ /* 0x000fe40000010000 */
[----:B------:R-:W-:Y:S01]  /*5e30*/  HMMA.16816.F32 R124, R4, R20, R124 ;  /* 0x00000014047c723c */ /* 0x000fe2000000187c */
[----:B------:R-:W-:-:S07]  /*5e40*/  FADD.FTZ R174, R39, R174 ;  /* 0x000000ae27ae7221 */ /* 0x000fce0000010000 */
[C---:B------:R-:W-:Y:S08]  /*5e50*/  HMMA.16816.F32 R108, R4.reuse, R16, R108 ;  /* 0x00000010046c723c */ /* 0x040ff0000000186c */
        /* <DEDUP_REMOVED lines=69> */
[----:B------:R-:W1:Y:S02]  /*62b0*/  MUFU.EX2 R184, R190 ;  /* 0x000000be00b87308 */ /* 0x000e640000000800 */
[----:B--2---:R-:W-:-:S03]  /*62c0*/  FADD.FTZ R174, R187, R174 ;  /* 0x000000aebbae7221 */ /* 0x004fc60000010000 */
[----:B----4-:R-:W-:Y:S01]  /*62d0*/  HMMA.16816.F32 R108, R4, R16, R108 ;  /* 0x00000010046c723c */ /* 0x010fe2000000186c */
[----:B---3--:R-:W-:-:S04]  /*62e0*/  FADD.FTZ R172, R188, R172 ;  /* 0x000000acbcac7221 */ /* 0x008fc80000010000 */
[----:B-----5:R-:W-:-:S03]  /*62f0*/  FADD.FTZ R172, R186, R172 ;  /* 0x000000acbaac7221 */ /* 0x020fc60000010000 */
        /* <DEDUP_REMOVED lines=31> */
[----:B------:R-:W-:Y:S01]  /*64f0*/  UISETP.GE.U32.AND UP1, UPT, UR20, 0x3, UPT ;  /* 0x000000031400788c */ /* 0x000fe2000bf26070 */
[----:B------:R-:W-:Y:S01]  /*6500*/  MOV R239, 0x20 ;  /* 0x0000002000ef7802 */ /* 0x000fe20000000f00 */
[----:B------:R-:W-:Y:S01]  /*6510*/  UIMAD.WIDE.U32 UR30, UR30, UR7, URZ ;  /* 0x000000071e1e72a5 */ /* 0x000fe2000f8e00ff */
[----:B------:R-:W-:Y:S01]  /*6520*/  LOP3.LUT R164, R49, R164, RZ, 0xfc, !PT ;  /* 0x000000a431a47212 */ /* 0x000fe200078efcff */
[----:B------:R-:W-:Y:S01]  /*6530*/  UIMAD UR7, UR29, UR7, URZ ;  /* 0x000000071d0772a4 */ /* 0x000fe2000f8e02ff */
[----:B------:R-:W-:Y:S01]  /*6540*/  SEL R239, R239, 0xffffffe0, !P6 ;  /* 0xffffffe0efef7807 */ /* 0x000fe20007000000 */
[----:B------:R-:W-:Y:S01]  /*6550*/  ULEA UR13, UP0, UR8, UR30, 0x5 ;  /* 0x0000001e080d7291 */ /* 0x000fe2000f8028ff */
[----:B------:R-:W-:Y:S01]  /*6560*/  MOV R169, 0x20 ;  /* 0x0000002000a97802 */ /* 0x000fe20000000f00 */
[----:B------:R-:W-:Y:S01]  /*6570*/  UIADD3 UR7, UPT, UPT, UR31, UR7, URZ ;  /* 0x000000071f077290 */ /* 0x000fe2000fffe0ff */
[----:B------:R-:W-:-:S02]  /*6580*/  MOV R8, UR30 ;  /* 0x0000001e00087c02 */ /* 0x000fc40008000f00 */
[----:B-1----:R-:W-:Y:S01]  /*6590*/  ISETP.GE.AND P4, PT, R227, UR12, PT ;  /* 0x0000000ce3007c0c */ /* 0x002fe2000bf86270 */
[----:B------:R-:W-:Y:S01]  /*65a0*/  ULEA.HI.X UR15, UR8, UR7, UR9, 0x5, UP0 ;  /* 0x00000007080f7291 */ /* 0x000fe200080f2c09 */
[----:B------:R-:W-:Y:S02]  /*65b0*/  ISETP.GE.AND P3, PT, R226, UR12, PT ;  /* 0x0000000ce2007c0c */ /* 0x000fe4000bf66270 */
[----:B------:R-:W-:Y:S01]  /*65c0*/  MOV R6, UR7 ;  /* 0x0000000700067c02 */ /* 0x000fe20008000f00 */
[----:B------:R-:W-:Y:S01]  /*65d0*/  UMOV UR7, 0x400 ;  /* 0x0000040000077882 */ /* 0x000fe20000000000 */
[----:B------:R-:W-:Y:S01]  /*65e0*/  BAR.SYNC.DEFER_BLOCKING 0x0 ;  /* 0x0000000000007b1d */ /* 0x000fe20000010000 */
[CC--:B------:R-:W-:Y:S02]  /*65f0*/  LEA R12, P1, R8.reuse, R229.reuse, 0x1 ;  /* 0x000000e5080c7211 */ /* 0x0c0fe400078208ff */
[----:B------:R-:W-:Y:S02]  /*6600*/  ISETP.GE.AND P2, PT, R225, UR12, PT ;  /* 0x0000000ce1007c0c */ /* 0x000fe4000bf46270 */
[----:B------:R-:W-:Y:S01]  /*6610*/  MOV R4, UR13 ;  /* 0x0000000d00047c02 */ /* 0x000fe20008000f00 */
[----:B--2---:R-:W-:Y:S01]  /*6620*/  ULEA UR5, UR5, UR7, 0x18 ;  /* 0x0000000705057291 */ /* 0x004fe2000f8ec0ff */
[----:B------:R-:W-:Y:S01]  /*6630*/  LEA.HI.X R13, R8, R228, R6, 0x1, P1 ;  /* 0x000000e4080d7211 */ /* 0x000fe200008f0c06 */
[----:B------:R-:W1:Y:S01]  /*6640*/  LDCU UR7, c[0x0][0x50c] ;  /* 0x0000a180ff0777ac */ /* 0x000e620008000800 */
[----:B------:R-:W-:-:S02]  /*6650*/  LEA R10, P0, R4, R229, 0x1 ;  /* 0x000000e5040a7211 */ /* 0x000fc400078008ff */
[----:B------:R-:W-:Y:S01]  /*6660*/  MOV R5, UR15 ;  /* 0x0000000f00057c02 */ /* 0x000fe20008000f00 */
[----:B------:R-:W2:Y:S01]  /*6670*/  LDCU.64 UR12, c[0x0][0x358] ;  /* 0x00006b00ff0c77ac */ /* 0x000ea20008000a00 */
[----:B------:R-:W-:Y:S02]  /*6680*/  LEA R171, R164, UR5, 0x1 ;  /* 0x00000005a4ab7c11 */ /* 0x000fe4000f8e08ff */
[----:B------:R-:W-:Y:S02]  /*6690*/  LEA.HI.X R11, R4, R228, R5, 0x1, P0 ;  /* 0x000000e4040b7211 */ /* 0x000fe400000f0c05 */
[----:B------:R-:W-:Y:S02]  /*66a0*/  IADD3 R8, PT, PT, R222, R48, RZ ;  /* 0x00000030de087210 */ /* 0x000fe40007ffe0ff */
[----:B------:R-:W-:Y:S02]  /*66b0*/  IADD3 R48, PT, PT, R48, R171, RZ ;  /* 0x000000ab30307210 */ /* 0x000fe40007ffe0ff */
[----:B------:R-:W-:-:S02]  /*66c0*/  MOV R9, UR31 ;  /* 0x0000001f00097c02 */ /* 0x000fc40008000f00 */
[----:B------:R-:W-:Y:S01]  /*66d0*/  IADD3 R196, PT, PT, R222, R239, RZ ;  /* 0x000000efdec47210 */ /* 0x000fe20007ffe0ff */
[----:B------:R-:W-:Y:S01]  /*66e0*/  @!PT LDS RZ, [RZ] ;  /* 0x00000000fffff984 */ /* 0x000fe20000000800 */
[----:B------:R-:W-:Y:S01]  /*66f0*/  @!PT LDS RZ, [RZ] ;  /* 0x00000000fffff984 */ /* 0x000fe20000000800 */
[----:B------:R-:W-:Y:S01]  /*6700*/  @!PT LDS RZ, [RZ] ;  /* 0x00000000fffff984 */ /* 0x000fe20000000800 */
[----:B------:R-:W-:Y:S01]  /*6710*/  @!P4 LDGSTS.E.BYPASS.LTC128B.128 [R232+0x9000], desc[UR26][R12.64] ;  /* 0x090000000ce8cfae */ /* 0x000fe2000b981a1a */
[----:B------:R-:W-:-:S03]  /*6720*/  IADD3 R239, PT, PT, R239, R171, RZ ;  /* 0x000000abefef7210 */ /* 0x000fc60007ffe0ff */
        /* <DEDUP_REMOVED lines=27> */
[----:B------:R-:W5:Y:S04]  /*68e0*/  LDSM.16.M88.4 R44, [R171+0x6000] ;  /* 0x00600000ab2c783b */ /* 0x000f680000000200 */
[----:B------:R-:W1:Y:S04]  /*68f0*/  LDSM.16.M88.4 R28, [R171+0x6400] ;  /* 0x00640000ab1c783b */ /* 0x000e680000000200 */
[----:B------:R-:W2:Y:S04]  /*6900*/  LDSM.16.M88.4 R208, [R171+0x6800] ;  /* 0x00680000abd0783b */ /* 0x000ea80000000200 */
[----:B------:R-:W2:Y:S04]  /*6910*/  LDSM.16.M88.4 R52, [R171+0x6c00] ;  /* 0x006c0000ab34783b */ /* 0x000ea80000000200 */
[----:B------:R-:W2:Y:S04]  /*6920*/  LDSM.16.M88.4 R200, [R222+0x1000] ;  /* 0x00100000dec8783b */ /* 0x000ea80000000200 */
[----:B------:R-:W-:Y:S04]  /*6930*/  LDSM.16.M88.4 R16, [R8] ;  /* 0x000000000810783b */ /* 0x000fe80000000200 */
[----:B------:R-:W2:Y:S04]  /*6940*/  LDSM.16.M88.4 R188, [R48+0x6000] ;  /* 0x0060000030bc783b */ /* 0x000ea80000000200 */
[----:B------:R-:W2:Y:S04]  /*6950*/  LDSM.16.M88.4 R64, [R48+0x6400] ;  /* 0x006400003040783b */ /* 0x000ea80000000200 */
[----:B---3--:R-:W3:Y:S04]  /*6960*/  LDSM.16.M88.4 R12, [R48+0x6800] ;  /* 0x00680000300c783b */ /* 0x008ee80000000200 */
[----:B------:R3:W3:Y:S04]  /*6970*/  LDSM.16.M88.4 R60, [R48+0x6c00] ;  /* 0x006c0000303c783b */ /* 0x0006e80000000200 */
[----:B----4-:R-:W4:Y:S01]  /*6980*/  LDSM.16.M88.4 R8, [R8+0x1000] ;  /* 0x001000000808783b */ /* 0x010f220000000200 */
[C---:B-----5:R-:W-:Y:S03]  /*6990*/  HMMA.16816.F32 R4, R172.reuse, R44, RZ ;  /* 0x0000002cac04723c */ /* 0x060fe600000018ff */
[----:B------:R-:W-:Y:S04]  /*69a0*/  LDSM.16.M88.4 R56, [R222+0x2000] ;  /* 0x00200000de38783b */ /* 0x000fe80000000200 */
[----:B------:R-:W-:Y:S01]  /*69b0*/  LDSM.16.M88.4 R216, [R222+0x3000] ;  /* 0x00300000ded8783b */ /* 0x000fe20000000200 */
[C---:B-1----:R-:W-:Y:S03]  /*69c0*/  HMMA.16816.F32 R36, R172.reuse, R28, RZ ;  /* 0x0000001cac24723c */ /* 0x042fe600000018ff */
[----:B------:R-:W-:Y:S04]  /*69d0*/  LDSM.16.M88.4 R240, [R171+0x7800] ;  /* 0x00780000abf0783b */ /* 0x000fe80000000200 */
[----:B------:R-:W-:Y:S01]  /*69e0*/  LDSM.16.M88.4 R212, [R171+0x7c00] ;  /* 0x007c0000abd4783b */ /* 0x000fe20000000200 */
[C---:B--2---:R-:W-:Y:S03]  /*69f0*/  HMMA.16816.F32 R20, R172.reuse, R208, RZ ;  /* 0x000000d0ac14723c */ /* 0x044fe600000018ff */
[----:B------:R-:W-:Y:S04]  /*6a00*/  LDSM.16.M88.4 R192, [R196+0x3000] ;  /* 0x00300000c4c0783b */ /* 0x000fe80000000200 */
[----:B------:R-:W-:Y:S01]  /*6a10*/  LDSM.16.M88.4 R196, [R196+0x2000] ;  /* 0x00200000c4c4783b */ /* 0x000fe20000000200 */
[C---:B------:R-:W-:Y:S03]  /*6a20*/  HMMA.16816.F32 R176, R172.reuse, R52, RZ ;  /* 0x00000034acb0723c */ /* 0x040fe600000018ff */
[----:B------:R-:W0:Y:S05]  /*6a30*/  LDGDEPBAR ;  /* 0x00000000000079af */ /* 0x000e2a0000000000 */
[C---:B------:R-:W-:Y:S08]  /*6a40*/  HMMA.16816.F32 R40, R172.reuse, R46, RZ ;  /* 0x0000002eac28723c */ /* 0x040ff000000018ff */
        /* <DEDUP_REMOVED lines=22> */
[C---:B------:R-:W-:Y:S01]  /*6bb0*/  HMMA.16816.F32 R208, R8.reuse, R14, R208 ;  /* 0x0000000e08d0723c */ /* 0x040fe200000018d0 */
[----:B------:R-:W3:Y:S07]  /*6bc0*/  LDSM.16.M88.4 R12, [R239+0x7000] ;  /* 0x00700000ef0c783b */ /* 0x000eee0000000200 */
        /* <DEDUP_REMOVED lines=9> */
[----:B------:R-:W-:Y:S03]  /*6c60*/  LDSM.16.M88.4 R60, [R222+0x5000] ;  /* 0x00500000de3c783b */ /* 0x000fe60000000200 */
[-C--:B-1----:R-:W-:Y:S08]  /*6c70*/  HMMA.16816.F32 R4, R56, R52.reuse, R4 ;  /* 0x000000343804723c */ /* 0x082ff00000001804 */
[----:B------:R-:W-:Y:S08]  /*6c80*/  HMMA.16816.F32 R48, R216, R52, R48 ;  /* 0x00000034d830723c */ /* 0x000ff00000001830 */
        /* <DEDUP_REMOVED lines=10> */
[-C--:B---3--:R-:W-:Y:S08]  /*6d30*/  HMMA.16816.F32 R48, R192, R12.reuse, R48 ;  /* 0x0000000cc030723c */ /* 0x088ff00000001830 */
[----:B------:R-:W-:Y:S01]  /*6d40*/  HMMA.16816.F32 R4, R196, R12, R4 ;  /* 0x0000000cc404723c */ /* 0x000fe20000001804 */
[----:B------:R-:W-:-:S07]  /*6d50*/  SEL R12, R169, 0xffffffe0, !P6 ;  /* 0xffffffe0a90c7807 */ /* 0x000fce0007000000 */
[----:B------:R-:W-:Y:S01]  /*6d60*/  HMMA.16816.F32 R184, R216, R240, R184 ;  /* 0x000000f0d8b8723c */ /* 0x000fe200000018b8 */
[----:B------:R-:W-:Y:S02]  /*6d70*/  IADD3 R240, PT, PT, R12, R171, RZ ;  /* 0x000000ab0cf07210 */ /* 0x000fe40007ffe0ff */
[----:B------:R-:W-:-:S05]  /*6d80*/  IADD3 R12, PT, PT, R222, R12, RZ ;  /* 0x0000000cde0c7210 */ /* 0x000fca0007ffe0ff */
[-C--:B----4-:R-:W-:Y:S01]  /*6d90*/  HMMA.16816.F32 R36, R196, R8.reuse, R36 ;  /* 0x00000008c424723c */ /* 0x090fe20000001824 */
[----:B------:R-:W-:Y:S07]  /*6da0*/  LDSM.16.M88.4 R16, [R12+0x4000] ;  /* 0x004000000c10783b */ /* 0x000fee0000000200 */
[C---:B------:R-:W-:Y:S08]  /*6db0*/  HMMA.16816.F32 R32, R192.reuse, R8, R32 ;  /* 0x00000008c020723c */ /* 0x040ff00000001820 */
[-C--:B------:R-:W-:Y:S08]  /*6dc0*/  HMMA.16816.F32 R28, R192, R10.reuse, R28 ;  /* 0x0000000ac01c723c */ /* 0x080ff0000000181c */
[----:B------:R-:W-:Y:S01]  /*6dd0*/  HMMA.16816.F32 R24, R196, R10, R24 ;  /* 0x0000000ac418723c */ /* 0x000fe20000001818 */
[----:B------:R-:W2:Y:S07]  /*6de0*/  LDSM.16.M88.4 R8, [R240+0x8000] ;  /* 0x00800000f008783b */ /* 0x000eae0000000200 */
[----:B-1----:R-:W-:Y:S08]  /*6df0*/  HMMA.16816.F32 R4, R64, R56, R4 ;  /* 0x000000384004723c */ /* 0x002ff00000001804 */
[----:B------:R-:W-:Y:S01]  /*6e00*/  HMMA.16816.F32 R44, R216, R54, R44 ;  /* 0x00000036d82c723c */ /* 0x000fe2000000182c */
[----:B------:R-:W1:Y:S07]  /*6e10*/  LDSM.16.M88.4 R52, [R171+0x8400] ;  /* 0x00840000ab34783b */ /* 0x000e6e0000000200 */
[----:B------:R-:W-:Y:S08]  /*6e20*/  HMMA.16816.F32 R40, R196, R14, R40 ;  /* 0x0000000ec428723c */ /* 0x000ff00000001828 */
[----:B------:R-:W-:Y:S08]  /*6e30*/  HMMA.16816.F32 R48, R60, R56, R48 ;  /* 0x000000383c30723c */ /* 0x000ff00000001830 */
[----:B------:R-:W-:Y:S01]  /*6e40*/  HMMA.16816.F32 R44, R192, R14, R44 ;  /* 0x0000000ec02c723c */ /* 0x000fe2000000182c */
[----:B------:R-:W3:Y:S07]  /*6e50*/  LDSM.16.M88.4 R12, [R12+0x5000] ;  /* 0x005000000c0c783b */ /* 0x000eee0000000200 */
[----:B--2---:R-:W-:Y:S08]  /*6e60*/  HMMA.16816.F32 R4, R16, R8, R4 ;  /* 0x000000081004723c */ /* 0x004ff00000001804 */
[C---:B------:R-:W-:Y:S08]  /*6e70*/  HMMA.16816.F32 R40, R64.reuse, R58, R40 ;  /* 0x0000003a4028723c */ /* 0x040ff00000001828 */
[-C--:B-1----:R-:W-:Y:S03]  /*6e80*/  HMMA.16816.F32 R36, R64, R52.reuse, R36 ;  /* 0x000000344024723c */ /* 0x082fe60000001824 */
[----:B------:R-:W-:Y:S01]  /*6e90*/  FMUL.FTZ R4, R4, UR7 ;  /* 0x0000000704047c20 */ /* 0x000fe20008410000 */
[----:B------:R-:W-:Y:S01]  /*6ea0*/  FMUL.FTZ R5, R5, UR7 ;  /* 0x0000000705057c20 */ /* 0x000fe20008410000 */
[----:B------:R-:W-:Y:S01]  /*6eb0*/  FMUL.FTZ R6, R6, UR7 ;  /* 0x0000000706067c20 */ /* 0x000fe20008410000 */
[----:B------:R-:W-:Y:S01]  /*6ec0*/  FMUL.FTZ R7, R7, UR7 ;  /* 0x0000000707077c20 */ /* 0x000fe20008410000 */
[----:B------:R-:W1:Y:S01]  /*6ed0*/  MUFU.TANH R56, R4 ;  /* 0x0000000400387308 */ /* 0x000e620000002400 */
[C---:B------:R-:W-:Y:S07]  /*6ee0*/  HMMA.16816.F32 R32, R60.reuse, R52, R32 ;  /* 0x000000343c20723c */ /* 0x040fee0000001820 */
[----:B------:R-:W2:Y:S01]  /*6ef0*/  MUFU.TANH R57, R6 ;  /* 0x0000000600397308 */ /* 0x000ea20000002400 */
[-C--:B------:R-:W-:Y:S08]  /*6f00*/  HMMA.16816.F32 R28, R60, R54.reuse, R28 ;  /* 0x000000363c1c723c */ /* 0x080ff0000000181c */
[----:B------:R-:W-:Y:S01]  /*6f10*/  HMMA.16816.F32 R24, R64, R54, R24 ;  /* 0x000000364018723c */ /* 0x000fe20000001818 */
[----:B------:R-:W4:Y:S07]  /*6f20*/  LDSM.16.M88.4 R52, [R240+0x8400] ;  /* 0x00840000f034783b */ /* 0x000f2e0000000200 */
[----:B------:R-:W-:Y:S01]  /*6f30*/  HMMA.16816.F32 R44, R60, R58, R44 ;  /* 0x0000003a3c2c723c */ /* 0x000fe2000000182c */
[----:B------:R-:W1:Y:S07]  /*6f40*/  MUFU.TANH R58, R5 ;  /* 0x00000005003a7308 */ /* 0x000e6e0000002400 */
[----:B---3--:R-:W-:Y:S01]  /*6f50*/  HMMA.16816.F32 R48, R12, R8, R48 ;  /* 0x000000080c30723c */ /* 0x008fe20000001830 */
[----:B------:R3:W1:Y:S07]  /*6f60*/  MUFU.TANH R59, R7 ;  /* 0x00000007003b7308 */ /* 0x00066e0000002400 */
[-C--:B------:R-:W-:Y:S08]  /*6f70*/  HMMA.16816.F32 R40, R16, R10.reuse, R40 ;  /* 0x0000000a1028723c */ /* 0x080ff00000001828 */
[----:B------:R-:W-:Y:S01]  /*6f80*/  HMMA.16816.F32 R44, R12, R10, R44 ;  /* 0x0000000a0c2c723c */ /* 0x000fe2000000182c */
[----:B------:R-:W-:Y:S02]  /*6f90*/  LDSM.16.M88.4 R8, [R240+0x8800] ;  /* 0x00880000f008783b */ /* 0x000fe40000000200 */
[----:B------:R-:W-:Y:S01]  /*6fa0*/  FMUL.FTZ R49, R49, UR7 ;  /* 0x0000000731317c20 */ /* 0x000fe20008410000 */
[----:B------:R-:W-:Y:S01]  /*6fb0*/  FMUL.FTZ R48, R48, UR7 ;  /* 0x0000000730307c20 */ /* 0x000fe20008410000 */
[----:B---3--:R-:W3:Y:S03]  /*6fc0*/  LDSM.16.M88.4 R4, [R171+0x8800] ;  /* 0x00880000ab04783b */ /* 0x008ee60000000200 */
[----:B------:R-:W-:Y:S02]  /*6fd0*/  HMMA.16816.F32 R20, R196, R188, R20 ;  /* 0x000000bcc414723c */ /* 0x000fe40000001814 */
[----:B------:R-:W1:Y:S01]  /*6fe0*/  MUFU.TANH R48, R48 ;  /* 0x0000003000307308 */ /* 0x000e620000002400 */
[----:B------:R-:W-:Y:S01]  /*6ff0*/  FMUL.FTZ R40, R40, UR7 ;  /* 0x0000000728287c20 */ /* 0x000fe20008410000 */
[----:B------:R-:W-:Y:S01]  /*7000*/  FMUL.FTZ R41, R41, UR7 ;  /* 0x0000000729297c20 */ /* 0x000fe20008410000 */
[----:B------:R-:W-:Y:S01]  /*7010*/  FMUL.FTZ R42, R42, UR7 ;  /* 0x000000072a2a7c20 */ /* 0x000fe20008410000 */
[----:B------:R-:W-:-:S02]  /*7020*/  FMUL.FTZ R43, R43, UR7 ;  /* 0x000000072b2b7c20 */ /* 0x000fc40008410000 */
[-C--:B----4-:R-:W-:Y:S02]  /*7030*/  HMMA.16816.F32 R36, R16, R52.reuse, R36 ;  /* 0x000000341024723c */ /* 0x090fe40000001824 */
[----:B------:R-:W4:Y:S01]  /*7040*/  MUFU.TANH R40, R40 ;  /* 0x0000002800287308 */ /* 0x000f220000002400 */
[----:B------:R-:W-:Y:S01]  /*7050*/  FMUL.FTZ R44, R44, UR7 ;  /* 0x000000072c2c7c20 */ /* 0x000fe20008410000 */
[----:B------:R-:W-:Y:S01]  /*7060*/  FMUL.FTZ R45, R45, UR7 ;  /* 0x000000072d2d7c20 */ /* 0x000fe20008410000 */
[----:B------:R-:W-:Y:S01]  /*7070*/  FMUL.FTZ R46, R46, UR7 ;  /* 0x000000072e2e7c20 */ /* 0x000fe20008410000 */
[----:B------:R-:W-:Y:S02]  /*7080*/  FMUL.FTZ R47, R47, UR7 ;  /* 0x000000072f2f7c20 */ /* 0x000fe40008410000 */
[----:B------:R-:W-:Y:S02]  /*7090*/  HMMA.16816.F32 R32, R12, R52, R32 ;  /* 0x000000340c20723c */ /* 0x000fe40000001820 */
[----:B------:R-:W1:Y:S06]  /*70a0*/  MUFU.TANH R41, R41 ;  /* 0x0000002900297308 */ /* 0x000e6c0000002400 */
[----:B------:R-:W-:Y:S02]  /*70b0*/  HMMA.16816.F32 R24, R16, R54, R24 ;  /* 0x000000361018723c */ /* 0x000fe40000001818 */
[----:B------:R-:W1:Y:S01]  /*70c0*/  MUFU.TANH R42, R42 ;  /* 0x0000002a002a7308 */ /* 0x000e620000002400 */
[----:B------:R-:W-:Y:S01]  /*70d0*/  FMUL.FTZ R39, R39, UR7 ;  /* 0x0000000727277c20 */ /* 0x000fe20008410000 */
[----:B------:R-:W-:Y:S01]  /*70e0*/  FMUL.FTZ R36, R36, UR7 ;  /* 0x0000000724247c20 */ /* 0x000fe20008410000 */
[----:B------:R-:W-:Y:S01]  /*70f0*/  FMUL.FTZ R37, R37, UR7 ;  /* 0x0000000725257c20 */ /* 0x000fe20008410000 */
[----:B------:R-:W-:-:S02]  /*7100*/  FMUL.FTZ R38, R38, UR7 ;  /* 0x0000000726267c20 */ /* 0x000fc40008410000 */
[----:B------:R-:W-:Y:S02]  /*7110*/  HMMA.16816.F32 R184, R192, R188, R184 ;  /* 0x000000bcc0b8723c */ /* 0x000fe400000018b8 */
[----:B------:R5:W1:Y:S01]  /*7120*/  MUFU.TANH R188, R49 ;  /* 0x0000003100bc7308 */ /* 0x000a620000002400 */
[----:B------:R-:W-:Y:S01]  /*7130*/  FMUL.FTZ R32, R32, UR7 ;  /* 0x0000000720207c20 */ /* 0x000fe20008410000 */
[----:B------:R-:W-:Y:S01]  /*7140*/  FMUL.FTZ R33, R33, UR7 ;  /* 0x0000000721217c20 */ /* 0x000fe20008410000 */
[----:B------:R-:W-:Y:S01]  /*7150*/  FMUL.FTZ R34, R34, UR7 ;  /* 0x0000000722227c20 */ /* 0x000fe20008410000 */
[----:B------:R-:W-:Y:S02]  /*7160*/  FMUL.FTZ R35, R35, UR7 ;  /* 0x0000000723237c20 */ /* 0x000fe40008410000 */
[----:B---3--:R-:W-:Y:S02]  /*7170*/  HMMA.16816.F32 R20, R64, R4, R20 ;  /* 0x000000044014723c */ /* 0x008fe40000001814 */
[----:B------:R-:W3:Y:S01]  /*7180*/  MUFU.TANH R189, R39 ;  /* 0x0000002700bd7308 */ /* 0x000ee20000002400 */
[----:B------:R-:W-:Y:S01]  /*7190*/  FMUL.FTZ R24, R24, UR7 ;  /* 0x0000000718187c20 */ /* 0x000fe20008410000 */
[----:B------:R-:W-:Y:S01]  /*71a0*/  FMUL.FTZ R25, R25, UR7 ;  /* 0x0000000719197c20 */ /* 0x000fe20008410000 */
[----:B------:R-:W-:Y:S01]  /*71b0*/  FMUL.FTZ R26, R26, UR7 ;  /* 0x000000071a1a7c20 */ /* 0x000fe20008410000 */
[----:B------:R-:W-:-:S02]  /*71c0*/  FMUL.FTZ R27, R27, UR7 ;  /* 0x000000071b1b7c20 */ /* 0x000fc40008410000 */
[----:B------:R-:W-:Y:S02]  /*71d0*/  HMMA.16816.F32 R28, R12, R54, R28 ;  /* 0x000000360c1c723c */ /* 0x000fe4000000181c */
[----:B------:R-:W1:Y:S01]  /*71e0*/  MUFU.TANH R52, R32 ;  /* 0x0000002000347308 */ /* 0x000e620000002400 */
[----:B-----5:R-:W-:Y:S01]  /*71f0*/  FMUL.FTZ R49, R50, UR7 ;  /* 0x0000000732317c20 */ /* 0x020fe20008410000 */
[----:B------:R-:W-:-:S04]  /*7200*/  FMUL.FTZ R50, R51, UR7 ;  /* 0x0000000733327c20 */ /* 0x000fc80008410000 */
[----:B------:R-:W-:Y:S02]  /*7210*/  HMMA.16816.F32 R184, R60, R4, R184 ;  /* 0x000000043cb8723c */ /* 0x000fe400000018b8 */
[----:B------:R-:W1:Y:S06]  /*7220*/  MUFU.TANH R39, R33 ;  /* 0x0000002100277308 */ /* 0x000e6c0000002400 */
[----:B------:R-:W-:Y:S02]  /*7230*/  HMMA.16816.F32 R20, R16, R8, R20 ;  /* 0x000000081014723c */ /* 0x000fe40000001814 */
[----:B------:R-:W1:Y:S01]  /*7240*/  MUFU.TANH R53, R34 ;  /* 0x0000002200357308 */ /* 0x000e620000002400 */
[----:B------:R-:W-:Y:S01]  /*7250*/  FMUL.FTZ R30, R30, UR7 ;  /* 0x000000071e1e7c20 */ /* 0x000fe20008410000 */
[----:B------:R-:W-:Y:S01]  /*7260*/  FMUL.FTZ R28, R28, UR7 ;  /* 0x000000071c1c7c20 */ /* 0x000fe20008410000 */
[----:B------:R-:W-:-:S03]  /*7270*/  FMUL.FTZ R29, R29, UR7 ;  /* 0x000000071d1d7c20 */ /* 0x000fc60008410000 */
        /* <DEDUP_REMOVED lines=8> */
[-C--:B------:R-:W-:Y:S02]  /*7300*/  HMMA.16816.F32 R180, R196, R190.reuse, R180 ;  /* 0x000000bec4b4723c */ /* 0x080fe400000018b4 */
[----:B------:R-:W1:Y:S06]  /*7310*/  MUFU.TANH R51, R26 ;  /* 0x0000001a00337308 */ /* 0x000e6c0000002400 */
[----:B------:R-:W-:Y:S02]  /*7320*/  HMMA.16816.F32 R208, R192, R190, R208 ;  /* 0x000000bec0d0723c */ /* 0x000fe400000018d0 */
[----:B------:R5:W1:Y:S01]  /*7330*/  MUFU.TANH R33, R27 ;  /* 0x0000001b00217308 */ /* 0x000a620000002400 */
[----:B------:R-:W-:Y:S01]  /*7340*/  FMUL.FTZ R185, R185, UR7 ;  /* 0x00000007b9b97c20 */ /* 0x000fe20008410000 */
[----:B------:R-:W-:Y:S01]  /*7350*/  FMUL.FTZ R186, R186, UR7 ;  /* 0x00000007baba7c20 */ /* 0x000fe20008410000 */
[----:B------:R-:W-:-:S03]  /*7360*/  FMUL.FTZ R187, R187, UR7 ;  /* 0x00000007bbbb7c20 */ /* 0x000fc60008410000 */
[C---:B------:R-:W-:Y:S02]  /*7370*/  HMMA.16816.F32 R204, R216.reuse, R212, R204 ;  /* 0x000000d4d8cc723c */ /* 0x040fe400000018cc */
[----:B------:R2:W1:Y:S06]  /*7380*/  MUFU.TANH R54, R30 ;  /* 0x0000001e00367308 */ /* 0x00046c0000002400 */
[----:B------:R-:W-:Y:S02]  /*7390*/  HMMA.16816.F32 R200, R216, R214, R200 ;  /* 0x000000d6d8c8723c */ /* 0x000fe400000018c8 */
[----:B------:R-:W1:Y:S01]  /*73a0*/  MUFU.TANH R55, R23 ;  /* 0x0000001700377308 */ /* 0x000e620000002400 */
[----:B-----5:R-:W5:Y:S05]  /*73b0*/  LDSM.16.M88.4 R24, [R239+0x7c00] ;  /* 0x007c0000ef18783b */ /* 0x020f6a0000000200 */
[----:B------:R-:W-:Y:S02]  /*73c0*/  HMMA.16816.F32 R180, R64, R6, R180 ;  /* 0x0000000640b4723c */ /* 0x000fe400000018b4 */
[----:B------:R-:W1:Y:S01]  /*73d0*/  MUFU.TANH R49, R49 ;  /* 0x0000003100317308 */ /* 0x000e620000002400 */
[----:B--2---:R-:W-:-:S05]  /*73e0*/  FMUL.FTZ R30, R31, UR7 ;  /* 0x000000071f1e7c20 */ /* 0x004fca0008410000 */
[----:B------:R-:W-:Y:S01]  /*73f0*/  HMMA.16816.F32 R208, R60, R6, R208 ;  /* 0x000000063cd0723c */ /* 0x000fe200000018d0 */
[----:B------:R-:W-:Y:S01]  /*7400*/  LDSM.16.M88.4 R4, [R240+0x8c00] ;  /* 0x008c0000f004783b */ /* 0x000fe20000000200 */
[----:B------:R2:W1:Y:S08]  /*7410*/  MUFU.TANH R31, R22 ;  /* 0x00000016001f7308 */ /* 0x0004700000002400 */
[----:B------:R-:W1:Y:S02]  /*7420*/  MUFU.TANH R50, R50 ;  /* 0x0000003200327308 */ /* 0x000e640000002400 */
[-C--:B------:R-:W-:Y:S06]  /*7430*/  HMMA.16816.F32 R180, R16, R10.reuse, R180 ;  /* 0x0000000a10b4723c */ /* 0x080fec00000018b4 */
[----:B------:R-:W1:Y:S01]  /*7440*/  MUFU.TANH R43, R43 ;  /* 0x0000002b002b7308 */ /* 0x000e620000002400 */
[----:B--2---:R2:W4:Y:S01]  /*7450*/  LDSM.16.M88.4 R20, [R171+0x8c00] ;  /* 0x008c0000ab14783b */ /* 0x0045220000000200 */
[----:B------:R-:W-:Y:S01]  /*7460*/  HMMA.16816.F32 R208, R12, R10, R208 ;  /* 0x0000000a0cd0723c */ /* 0x000fe200000018d0 */
[----:B------:R-:W-:-:S05]  /*7470*/  DEPBAR.LE SB0, 0x0 ;  /* 0x000080000000791a */ /* 0x000fca0000000000 */
[----:B------:R-:W1:Y:S02]  /*7480*/  MUFU.TANH R44, R44 ;  /* 0x0000002c002c7308 */ /* 0x000e640000002400 */
[-C--:B-----5:R-:W-:Y:S03]  /*7490*/  HMMA.16816.F32 R176, R196, R24.reuse, R176 ;  /* 0x00000018c4b0723c */ /* 0x0a0fe600000018b0 */
[----:B------:R-:W-:Y:S01]  /*74a0*/  FMUL.FTZ R180, R180, UR7 ;  /* 0x00000007b4b47c20 */ /* 0x000fe20008410000 */
[----:B------:R-:W-:Y:S01]  /*74b0*/  FMUL.FTZ R10, R181, UR7 ;  /* 0x00000007b50a7c20 */ /* 0x000fe20008410000 */
[----:B------:R-:W-:Y:S01]  /*74c0*/  FMUL.FTZ R11, R183, UR7 ;  /* 0x00000007b70b7c20 */ /* 0x000fe20008410000 */
[----:B------:R-:W1:Y:S02]  /*74d0*/  MUFU.TANH R45, R45 ;  /* 0x0000002d002d7308 */ /* 0x000e640000002400 */
[----:B------:R-:W-:Y:S01]  /*74e0*/  HMMA.16816.F32 R204, R192, R24, R204 ;  /* 0x00000018c0cc723c */ /* 0x000fe200000018cc */
[----:B------:R-:W-:-:S05]  /*74f0*/  FMUL.FTZ R24, R182, UR7 ;  /* 0x00000007b6187c20 */ /* 0x000fca0008410000 */
[----:B------:R-:W1:Y:S01]  /*7500*/  MUFU.TANH R46, R46 ;  /* 0x0000002e002e7308 */ /* 0x000e620000002400 */
[----:B--2---:R-:W-:Y:S01]  /*7510*/  FMUL.FTZ R171, R184, UR7 ;  /* 0x00000007b8ab7c20 */ /* 0x004fe20008410000 */
[----:B------:R-:W-:Y:S01]  /*7520*/  HMMA.16816.F32 R172, R196, R26, R172 ;  /* 0x0000001ac4ac723c */ /* 0x000fe200000018ac */
[----:B------:R-:W-:-:S05]  /*7530*/  FMUL.FTZ R199, R209, UR7 ;  /* 0x00000007d1c77c20 */ /* 0x000fca0008410000 */
[----:B------:R-:W2:Y:S02]  /*7540*/  MUFU.TANH R47, R47 ;  /* 0x0000002f002f7308 */ /* 0x000ea40000002400 */
[----:B------:R-:W-:Y:S06]  /*7550*/  HMMA.16816.F32 R200, R192, R26, R200 ;  /* 0x0000001ac0c8723c */ /* 0x000fec00000018c8 */
[----:B------:R-:W1:Y:S02]  /*7560*/  MUFU.TANH R36, R36 ;  /* 0x0000002400247308 */ /* 0x000e640000002400 */
[-C--:B----4-:R-:W-:Y:S06]  /*7570*/  HMMA.16816.F32 R176, R64, R20.reuse, R176 ;  /* 0x0000001440b0723c */ /* 0x090fec00000018b0 */
[----:B------:R-:W4:Y:S02]  /*7580*/  MUFU.TANH R37, R37 ;  /* 0x0000002500257308 */ /* 0x000f240000002400 */
[----:B------:R-:W-:Y:S01]  /*7590*/  HMMA.16816.F32 R204, R60, R20, R204 ;  /* 0x000000143ccc723c */ /* 0x000fe200000018cc */
[----:B------:R-:W-:Y:S01]  /*75a0*/  FMUL.FTZ R20, R208, UR7 ;  /* 0x00000007d0147c20 */ /* 0x000fe20008410000 */
[----:B------:R-:W-:-:S04]  /*75b0*/  FMUL.FTZ R21, R210, UR7 ;  /* 0x00000007d2157c20 */ /* 0x000fc80008410000 */
[----:B------:R-:W1:Y:S02]  /*75c0*/  MUFU.TANH R38, R38 ;  /* 0x0000002600267308 */ /* 0x000e640000002400 */
[----:B------:R-:W-:Y:S01]  /*75d0*/  HMMA.16816.F32 R172, R64, R22, R172 ;  /* 0x0000001640ac723c */ /* 0x000fe200000018ac */
[----:B------:R-:W-:-:S05]  /*75e0*/  FMUL.FTZ R64, R211, UR7 ;  /* 0x00000007d3407c20 */ /* 0x000fca0008410000 */
[----:B------:R-:W1:Y:S02]  /*75f0*/  MUFU.TANH R35, R35 ;  /* 0x0000002300237308 */ /* 0x000e640000002400 */
[----:B------:R-:W-:Y:S06]  /*7600*/  HMMA.16816.F32 R200, R60, R22, R200 ;  /* 0x000000163cc8723c */ /* 0x000fec00000018c8 */
[----:B------:R-:W1:Y:S02]  /*7610*/  MUFU.TANH R28, R28 ;  /* 0x0000001c001c7308 */ /* 0x000e640000002400 */
[-C--:B------:R-:W-:Y:S06]  /*7620*/  HMMA.16816.F32 R176, R16, R4.reuse, R176 ;  /* 0x0000000410b0723c */ /* 0x080fec00000018b0 */
[----:B------:R-:W1:Y:S02]  /*7630*/  MUFU.TANH R29, R29 ;  /* 0x0000001d001d7308 */ /* 0x000e640000002400 */
[----:B------:R-:W-:Y:S06]  /*7640*/  HMMA.16816.F32 R204, R12, R4, R204 ;  /* 0x000000040ccc723c */ /* 0x000fec00000018cc */
[----:B------:R-:W1:Y:S02]  /*7650*/  MUFU.TANH R30, R30 ;  /* 0x0000001e001e7308 */ /* 0x000e640000002400 */
        /* <DEDUP_REMOVED lines=21> */
[----:B------:R1:W1:Y:S08]  /*77b0*/  MUFU.TANH R212, R185 ;  /* 0x000000b900d47308 */ /* 0x0002700000002400 */
[----:B------:R1:W1:Y:S08]  /*77c0*/  MUFU.TANH R213, R186 ;  /* 0x000000ba00d57308 */ /* 0x0002700000002400 */
[----:B------:R1:W1:Y:S08]  /*77d0*/  MUFU.TANH R239, R187 ;  /* 0x000000bb00ef7308 */ /* 0x0002700000002400 */
        /* <DEDUP_REMOVED lines=23> */
[----:B------:R-:W1:Y:S01]  /*7950*/  MUFU.TANH R61, R61 ;  /* 0x0000003d003d7308 */ /* 0x000e620000002400 */
[----:B------:R-:W-:Y:S06]  /*7960*/  BAR.SYNC.DEFER_BLOCKING 0x0 ;  /* 0x0000000000007b1d */ /* 0x000fec0000010000 */
[----:B--234-:R-:W-:Y:S05]  /*7970*/  BRA.U !UP1, `(.L_x_713) ;  /* 0x0000000109f87547 */ /* 0x01cfea000b800000 */
[----:B------:R-:W-:Y:S01]  /*7980*/  UIADD3 UR15, UPT, UPT, UR20, -0x3, URZ ;  /* 0xfffffffd140f7890 */ /* 0x000fe2000fffe0ff */
[----:B------:R-:W-:Y:S03]  /*7990*/  BSSY.RECONVERGENT B0, `(.L_x_714) ;  /* 0x000003b000007945 */ /* 0x000fe60003800200 */
[----:B------:R-:W-:-:S04]  /*79a0*/  UIMAD.WIDE.U32 UR16, UR15, UR10, URZ ;  /* 0x0000000a0f1072a5 */ /* 0x000fc8000f8e00ff */
[----:B------:R-:W-:Y:S02]  /*79b0*/  USHF.L.U32 UR7, UR16, 0x6, URZ ;  /* 0x0000000610077899 */ /* 0x000fe400080006ff */
[----:B------:R-:W-:-:S04]  /*79c0*/  UIMAD UR15, UR15, UR11, UR17 ;  /* 0x0000000b0f0f72a4 */ /* 0x000fc8000f8e0211 */
[----:B------:R-:W-:Y:S01]  /*79d0*/  USHF.L.U64.HI UR15, UR16, 0x6, UR15 ;  /* 0x00000006100f7899 */ /* 0x000fe2000801020f */
[----:B------:R-:W-:Y:S01]  /*79e0*/  IMAD.U32 R176, RZ, RZ, UR7 ;  /* 0x00000007ffb07e24 */ /* 0x000fe2000f8e00ff */
[----:B------:R-:W-:Y:S01]  /*79f0*/  ULEA UR16, UP0, UR10, UR7, 0x5 ;  /* 0x000000070a107291 */ /* 0x000fe2000f8028ff */
[----:B------:R-:W-:Y:S01]  /*7a00*/  IMAD.U32 R5, RZ, RZ, UR7 ;  /* 0x00000007ff057e24 */ /* 0x000fe2000f8e00ff */
[----:B------:R-:W-:Y:S01]  /*7a10*/  MOV R172, UR7 ;  /* 0x0000000700ac7c02 */ /* 0x000fe20008000f00 */
[----:B------:R-:W-:Y:S01]  /*7a20*/  IMAD.U32 R174, RZ, RZ, UR7 ;  /* 0x00000007ffae7e24 */ /* 0x000fe2000f8e00ff */
[-C--:B------:R-:W-:Y:S01]  /*7a30*/  @!P4 LEA R176, P0, R176, R231.reuse, 0x1 ;  /* 0x000000e7b0b0c211 */ /* 0x080fe200078008ff */
[----:B------:R-:W-:Y:S02]  /*7a40*/  IMAD.U32 R4, RZ, RZ, UR15 ;  /* 0x0000000fff047e24 */ /* 0x000fe4000f8e00ff */
[----:B------:R-:W-:Y:S01]  /*7a50*/  IMAD.U32 R22, RZ, RZ, UR7 ;  /* 0x00000007ff167e24 */ /* 0x000fe2000f8e00ff */
[-C--:B------:R-:W-:Y:S01]  /*7a60*/  @!P3 LEA R174, P1, R174, R231.reuse, 0x1 ;  /* 0x000000e7aeaeb211 */ /* 0x080fe200078208ff */
[----:B------:R-:W-:Y:S01]  /*7a70*/  IMAD.U32 R7, RZ, RZ, UR7 ;  /* 0x00000007ff077e24 */ /* 0x000fe2000f8e00ff */
[-C--:B-1----:R-:W-:Y:S01]  /*7a80*/  @!P4 LEA.HI.X R177, R5, R230.reuse, R4, 0x1, P0 ;  /* 0x000000e605b1c211 */ /* 0x082fe200000f0c04 */
[----:B------:R-:W-:Y:S01]  /*7a90*/  ULEA.HI.X UR7, UR10, UR15, UR11, 0x5, UP0 ;  /* 0x0000000f0a077291 */ /* 0x000fe200080f2c0b */
[----:B------:R-:W-:Y:S01]  /*7aa0*/  MOV R4, UR16 ;  /* 0x0000001000047c02 */ /* 0x000fe20008000f00 */
[----:B------:R-:W-:Y:S01]  /*7ab0*/  IMAD.U32 R15, RZ, RZ, UR15 ;  /* 0x0000000fff0f7e24 */ /* 0x000fe2000f8e00ff */
[-C--:B------:R-:W-:Y:S01]  /*7ac0*/  @!P2 LEA R172, P0, R172, R231.reuse, 0x1 ;  /* 0x000000e7acaca211 */ /* 0x080fe200078008ff */
[----:B------:R-:W-:Y:S01]  /*7ad0*/  IMAD.U32 R6, RZ, RZ, UR15 ;  /* 0x0000000fff067e24 */ /* 0x000fe2000f8e00ff */
[----:B------:R-:W-:Y:S01]  /*7ae0*/  LEA R178, P5, R4, R231, 0x1 ;  /* 0x000000e704b27211 */ /* 0x000fe200078a08ff */
[----:B------:R-:W-:Y:S01]  /*7af0*/  IMAD.U32 R4, RZ, RZ, UR7 ;  /* 0x00000007ff047e24 */ /* 0x000fe2000f8e00ff */
[----:B------:R-:W-:Y:S01]  /*7b00*/  MOV R5, UR16 ;  /* 0x0000001000057c02 */ /* 0x000fe20008000f00 */
        /* <DEDUP_REMOVED lines=34> */
.L_x_715:
[----:B------:R2:W-:Y:S02]  /*7d30*/  STS.128 [R232+0x8800], RZ ;  /* 0x008800ffe8007388 */ /* 0x0005e40000000c00 */
.L_x_716:
[----:B------:R-:W-:Y:S05]  /*7d40*/  BSYNC.RECONVERGENT B0 ;  /* 0x0000000000007941 */ /* 0x000fea0003800200 */
.L_x_714:
[----:B------:R-:W0:Y:S02]  /*7d50*/  LDGDEPBAR ;  /* 0x00000000000079af */ /* 0x000e240000000000 */
.L_x_713:
[C---:B------:R-:W-:Y:S02]  /*7d60*/  IADD3 R5, PT, PT, R170.reuse, -0x7f, RZ ;  /* 0xffffff81aa057810 */ /* 0x040fe40007ffe0ff */
[----:B------:R-:W-:Y:S02]  /*7d70*/  IADD3 R4, PT, PT, R170, -0x78, RZ ;  /* 0xffffff88aa047810 */ /* 0x000fe40007ffe0ff */
[C---:B------:R-:W-:Y:S02]  /*7d80*/  ISETP.GE.AND P1, PT, R5.reuse, R233, PT ;  /* 0x000000e90500720c */ /* 0x040fe40003f26270 */
[C---:B------:R-:W-:Y:S02]  /*7d90*/  ISETP.GE.AND P0, PT, R5.reuse, R2, PT ;  /* 0x000000020500720c */ /* 0x040fe40003f06270 */
[----:B-1----:R-:W-:Y:S02]  /*7da0*/  FSEL R6, R58, -INF , !P1 ;  /* 0xff8000003a067808 */ /* 0x002fe40004800000 */
[----:B------:R-:W-:-:S02]  /*7db0*/  ISETP.GE.AND P5, PT, R5, R3, PT ;  /* 0x000000030500720c */ /* 0x000fc40003fa6270 */
[----:B------:R-:W-:Y:S02]  /*7dc0*/  ISETP.GE.AND P1, PT, R5, R0, PT ;  /* 0x000000000500720c */ /* 0x000fe40003f26270 */
[----:B------:R-:W-:Y:S02]  /*7dd0*/  FSEL R22, R188, -INF , !P0 ;  /* 0xff800000bc167808 */ /* 0x000fe40004000000 */
[----:B------:R-:W-:Y:S02]  /*7de0*/  FSEL R63, R59, -INF , !P5 ;  /* 0xff8000003b3f7808 */ /* 0x000fe40006800000 */
[----:B------:R-:W-:Y:S02]  /*7df0*/  ISETP.GE.AND P0, PT, R4, R3, PT ;  /* 0x000000030400720c */ /* 0x000fe40003f06270 */
[----:B------:R-:W-:Y:S02]  /*7e00*/  FSEL R50, R50, -INF , !P1 ;  /* 0xff80000032327808 */ /* 0x000fe40004800000 */
[----:B------:R-:W-:-:S02]  /*7e10*/  IADD3 R15, PT, PT, R170, -0x77, RZ ;  /* 0xffffff89aa0f7810 */ /* 0x000fc40007ffe0ff */
[CC--:B------:R-:W-:Y:S02]  /*7e20*/  ISETP.GE.AND P5, PT, R4.reuse, R233.reuse, PT ;  /* 0x000000e90400720c */ /* 0x0c0fe40003fa6270 */
[----:B------:R-:W-:Y:S02]  /*7e30*/  ISETP.GE.AND P1, PT, R4, R2, PT ;  /* 0x000000020400720c */ /* 0x000fe40003f26270 */
[----:B------:R-:W-:Y:S02]  /*7e40*/  FSEL R58, R42, -INF , !P0 ;  /* 0xff8000002a3a7808 */ /* 0x000fe40004000000 */
[----:B------:R-:W-:Y:S02]  /*7e50*/  FSEL R5, R40, -INF , !P5 ;  /* 0xff80000028057808 */ /* 0x000fe40006800000 */
[----:B------:R-:W-:Y:S02]  /*7e60*/  ISETP.GE.AND P0, PT, R15, R233, PT ;  /* 0x000000e90f00720c */ /* 0x000fe40003f06270 */
[----:B------:R-:W-:-:S02]  /*7e70*/  FSEL R23, R44, -INF , !P1 ;  /* 0xff8000002c177808 */ /* 0x000fc40004800000 */
[-C--:B------:R-:W-:Y:S02]  /*7e80*/  ISETP.GE.AND P5, PT, R4, R0.reuse, PT ;  /* 0x000000000400720c */ /* 0x080fe40003fa6270 */
[----:B------:R-:W-:Y:S02]  /*7e90*/  ISETP.GE.AND P1, PT, R15, R3, PT ;  /* 0x000000030f00720c */ /* 0x000fe40003f26270 */
[----:B------:R-:W-:Y:S02]  /*7ea0*/  IADD3 R172, PT, PT, R170, -0x70, RZ ;  /* 0xffffff90aaac7810 */ /* 0x000fe40007ffe0ff */
[----:B------:R-:W-:Y:S02]  /*7eb0*/  FSEL R4, R41, -INF , !P0 ;  /* 0xff80000029047808 */ /* 0x000fe40004000000 */
[----:B------:R-:W-:Y:S02]  /*7ec0*/  FSEL R7, R46, -INF , !P5 ;  /* 0xff8000002e077808 */ /* 0x000fe40006800000 */
[----:B------:R-:W-:-:S02]  /*7ed0*/  ISETP.GE.AND P0, PT, R15, R0, PT ;  /* 0x000000000f00720c */ /* 0x000fc40003f06270 */
[----:B------:R-:W-:Y:S02]  /*7ee0*/  FSEL R59, R43, -INF , !P1 ;  /* 0xff8000002b3b7808 */ /* 0x000fe40004800000 */
[-C--:B------:R-:W-:Y:S02]  /*7ef0*/  ISETP.GE.AND P5, PT, R15, R2.reuse, PT ;  /* 0x000000020f00720c */ /* 0x080fe40003fa6270 */
[C---:B------:R-:W-:Y:S02]  /*7f00*/  ISETP.GE.AND P1, PT, R172.reuse, R233, PT ;  /* 0x000000e9ac00720c */ /* 0x040fe40003f26270 */
[----:B------:R-:W-:Y:S02]  /*7f10*/  FSEL R15, R47, -INF , !P0 ;  /* 0xff8000002f0f7808 */ /* 0x000fe40004000000 */
[----:B------:R-:W-:Y:S02]  /*7f20*/  FSEL R40, R45, -INF , !P5 ;  /* 0xff8000002d287808 */ /* 0x000fe40006800000 */
[----:B------:R-:W-:-:S02]  /*7f30*/  ISETP.GE.AND P0, PT, R172, R2, PT ;  /* 0x00000002ac00720c */ /* 0x000fc40003f06270 */
[----:B------:R-:W-:Y:S02]  /*7f40*/  FSEL R197, R36, -INF , !P1 ;  /* 0xff80000024c57808 */ /* 0x000fe40004800000 */
[----:B------:R-:W-:Y:S02]  /*7f50*/  IADD3 R42, PT, PT, R170, -0x6f, RZ ;  /* 0xffffff91aa2a7810 */ /* 0x000fe40007ffe0ff */
[C---:B------:R-:W-:Y:S02]  /*7f60*/  ISETP.GE.AND P5, PT, R172.reuse, R3, PT ;  /* 0x00000003ac00720c */ /* 0x040fe40003fa6270 */
[----:B------:R-:W-:Y:S02]  /*7f70*/  ISETP.GE.AND P1, PT, R172, R0, PT ;  /* 0x00000000ac00720c */ /* 0x000fe40003f26270 */
[----:B------:R-:W-:Y:S02]  /*7f80*/  FSEL R205, R52, -INF , !P0 ;  /* 0xff80000034cd7808 */ /* 0x000fe40004000000 */
[----:B------:R-:W-:-:S02]  /*7f90*/  FSEL R190, R38, -INF , !P5 ;  /* 0xff80000026be7808 */ /* 0x000fc40006800000 */
[----:B------:R-:W-:Y:S02]  /*7fa0*/  ISETP.GE.AND P0, PT, R42, R3, PT ;  /* 0x000000032a00720c */ /* 0x000fe40003f06270 */
[----:B------:R-:W-:Y:S02]  /*7fb0*/  FSEL R186, R53, -INF , !P1 ;  /* 0xff80000035ba7808 */ /* 0x000fe40004800000 */
[----:B------:R-:W-:Y:S02]  /*7fc0*/  IADD3 R41, PT, PT, R170, -0x68, RZ ;  /* 0xffffff98aa297810 */ /* 0x000fe40007ffe0ff */
[C---:B------:R-:W-:Y:S02]  /*7fd0*/  ISETP.GE.AND P5, PT, R42.reuse, R233, PT ;  /* 0x000000e92a00720c */ /* 0x040fe40003fa6270 */
[----:B------:R-:W-:Y:S02]  /*7fe0*/  ISETP.GE.AND P1, PT, R42, R2, PT ;  /* 0x000000022a00720c */ /* 0x000fe40003f26270 */
[----:B------:R-:W-:-:S02]  /*7ff0*/  FSEL R189, R189, -INF , !P0 ;  /* 0xff800000bdbd7808 */ /* 0x000fc40004000000 */
[----:B------:R-:W-:Y:S02]  /*8000*/  FSEL R188, R37, -INF , !P5 ;  /* 0xff80000025bc7808 */ /* 0x000fe40006800000 */
[----:B------:R-:W-:Y:S02]  /*8010*/  ISETP.GE.AND P0, PT, R41, R233, PT ;  /* 0x000000e92900720c */ /* 0x000fe40003f06270 */
[----:B------:R-:W-:Y:S02]  /*8020*/  FSEL R204, R39, -INF , !P1 ;  /* 0xff80000027cc7808 */ /* 0x000fe40004800000 */
[----:B------:R-:W-:Y:S02]  /*8030*/  ISETP.GE.AND P5, PT, R42, R0, PT ;  /* 0x000000002a00720c */ /* 0x000fe40003fa6270 */
[----:B------:R-:W-:Y:S02]  /*8040*/  ISETP.GE.AND P1, PT, R41, R3, PT ;  /* 0x000000032900720c */ /* 0x000fe40003f26270 */
[----:B------:R-:W-:-:S02]  /*8050*/  IADD3 R36, PT, PT, R170, -0x67, RZ ;  /* 0xffffff99aa247810 */ /* 0x000fc40007ffe0ff */
[----:B------:R-:W-:Y:S02]  /*8060*/  FSEL R187, R34, -INF , !P0 ;  /* 0xff80000022bb7808 */ /* 0x000fe40004000000 */
[----:B------:R-:W-:Y:S02]  /*8070*/  FSEL R185, R35, -INF , !P5 ;  /* 0xff80000023b97808 */ /* 0x000fe40006800000 */
[----:B------:R-:W-:Y:S02]  /*8080*/  ISETP.GE.AND P0, PT, R41, R0, PT ;  /* 0x000000002900720c */ /* 0x000fe40003f06270 */
[----:B------:R-:W-:Y:S02]  /*8090*/  FSEL R195, R51, -INF , !P1 ;  /* 0xff80000033c37808 */ /* 0x000fe40004800000 */
[----:B------:R-:W-:Y:S02]  /*80a0*/  ISETP.GE.AND P5, PT, R41, R2, PT ;  /* 0x000000022900720c */ /* 0x000fe40003fa6270 */
[----:B------:R-:W-:-:S02]  /*80b0*/  ISETP.GE.AND P1, PT, R36, R233, PT ;  /* 0x000000e92400720c */ /* 0x000fc40003f26270 */
[----:B------:R-:W-:Y:S02]  /*80c0*/  FSEL R184, R54, -INF , !P0 ;  /* 0xff80000036b87808 */ /* 0x000fe40004000000 */
[----:B---3--:R-:W-:Y:S02]  /*80d0*/  FSEL R179, R28, -INF , !P5 ;  /* 0xff8000001cb37808 */ /* 0x008fe40006800000 */
[----:B------:R-:W-:Y:S02]  /*80e0*/  ISETP.GE.AND P0, PT, R36, R2, PT ;  /* 0x000000022400720c */ /* 0x000fe40003f06270 */
[----:B------:R-:W-:Y:S02]  /*80f0*/  FSEL R191, R32, -INF , !P1 ;  /* 0xff80000020bf7808 */ /* 0x000fe40004800000 */
[----:B------:R-:W-:Y:S02]  /*8100*/  IADD3 R34, PT, PT, R170, -0x60, RZ ;  /* 0xffffffa0aa227810 */ /* 0x000fe40007ffe0ff */
        /* <DEDUP_REMOVED lines=21> */
[----:B------:R-:W-:Y:S02]  /*8260*/  ISETP.GE.AND P1, PT, R28, R233, PT ;  /* 0x000000e91c00720c */ /* 0x000fe40003f26270 */
[----:B------:R-:W-:Y:S02]  /*8270*/  FSEL R196, R239, -INF , !P0 ;  /* 0xff800000efc47808 */ /* 0x000fe40004000000 */
[----:B------:R-:W-:Y:S02]  /*8280*/  FSEL R201, R212, -INF , !P5 ;  /* 0xff800000d4c97808 */ /* 0x000fe40006800000 */
[----:B------:R-:W-:-:S02]  /*8290*/  ISETP.GE.AND P0, PT, R28, R2, PT ;  /* 0x000000021c00720c */ /* 0x000fc40003f06270 */
[----:B------:R-:W-:Y:S02]  /*82a0*/  FSEL R180, R180, -INF , !P1 ;  /* 0xff800000b4b47808 */ /* 0x000fe40004800000 */
[----:B------:R-:W-:Y:S02]  /*82b0*/  IADD3 R8, PT, PT, R170, -0x57, RZ ;  /* 0xffffffa9aa087810 */ /* 0x000fe40007ffe0ff */
[C---:B------:R-:W-:Y:S02]  /*82c0*/  ISETP.GE.AND P5, PT, R28.reuse, R3, PT ;  /* 0x000000031c00720c */ /* 0x040fe40003fa6270 */
[----:B------:R-:W-:Y:S02]  /*82d0*/  ISETP.GE.AND P1, PT, R28, R0, PT ;  /* 0x000000001c00720c */ /* 0x000fe40003f26270 */
[----:B------:R-:W-:Y:S02]  /*82e0*/  IADD3 R28, PT, PT, R170, -0x80, RZ ;  /* 0xffffff80aa1c7810 */ /* 0x000fe40007ffe0ff */
[----:B------:R-:W-:-:S02]  /*82f0*/  FSEL R200, R20, -INF , !P0 ;  /* 0xff80000014c87808 */ /* 0x000fc40004000000 */
[-C--:B------:R-:W-:Y:S02]  /*8300*/  ISETP.GE.AND P0, PT, R8, R2.reuse, PT ;  /* 0x000000020800720c */ /* 0x080fe40003f06270 */
[----:B------:R-:W-:Y:S02]  /*8310*/  FSEL R193, R21, -INF , !P1 ;  /* 0xff80000015c17808 */ /* 0x000fe40004800000 */
[----:B------:R-:W-:Y:S02]  /*8320*/  ISETP.GE.AND P1, PT, R28, R2, PT ;  /* 0x000000021c00720c */ /* 0x000fe40003f26270 */
[----:B------:R-:W-:Y:S02]  /*8330*/  FSEL R199, R199, -INF , !P0 ;  /* 0xff800000c7c77808 */ /* 0x000fe40004000000 */
[----:B------:R-:W-:Y:S02]  /*8340*/  ISETP.GE.AND P0, PT, R8, R0, PT ;  /* 0x000000000800720c */ /* 0x000fe40003f06270 */
[----:B------:R-:W-:-:S02]  /*8350*/  FSEL R9, R48, -INF , !P1 ;  /* 0xff80000030097808 */ /* 0x000fc40004800000 */
[----:B------:R-:W-:Y:S02]  /*8360*/  FSEL R174, R24, -INF , !P5 ;  /* 0xff80000018ae7808 */ /* 0x000fe40006800000 */
[----:B------:R-:W-:Y:S02]  /*8370*/  ISETP.GE.AND P5, PT, R8, R233, PT ;  /* 0x000000e90800720c */ /* 0x000fe40003fa6270 */
[----:B------:R-:W-:Y:S02]  /*8380*/  IADD3 R24, PT, PT, R170, -0x50, RZ ;  /* 0xffffffb0aa187810 */ /* 0x000fe40007ffe0ff */
[----:B------:R-:W-:Y:S02]  /*8390*/  FMNMX3.FTZ R29, R166, R9, R22, !PT ;  /* 0x00000009a61d7276 */ /* 0x000fe40007810016 */
[----:B------:R-:W-:Y:S02]  /*83a0*/  FSEL R192, R64, -INF , !P0 ;  /* 0xff80000040c07808 */ /* 0x000fe40004000000 */
[----:B------:R-:W-:-:S02]  /*83b0*/  ISETP.GE.AND P0, PT, R28, R0, PT ;  /* 0x000000001c00720c */ /* 0x000fc40003f06270 */
[----:B------:R-:W-:Y:S02]  /*83c0*/  FSEL R178, R10, -INF , !P5 ;  /* 0xff8000000ab27808 */ /* 0x000fe40006800000 */
[----:B------:R-:W-:Y:S02]  /*83d0*/  ISETP.GE.AND P5, PT, R8, R3, PT ;  /* 0x000000030800720c */ /* 0x000fe40003fa6270 */
[----:B------:R-:W-:Y:S02]  /*83e0*/  ISETP.GE.AND P1, PT, R24, R2, PT ;  /* 0x000000021800720c */ /* 0x000fe40003f26270 */
[----:B------:R-:W-:Y:S02]  /*83f0*/  FMNMX3.FTZ R29, R29, R23, R40, !PT ;  /* 0x000000171d1d7276 */ /* 0x000fe40007810028 */
[----:B------:R-:W-:Y:S02]  /*8400*/  FSEL R8, R49, -INF , !P0 ;  /* 0xff80000031087808 */ /* 0x000fe40004000000 */
[----:B------:R-:W-:-:S02]  /*8410*/  FSEL R173, R17, -INF , !P1 ;  /* 0xff80000011ad7808 */ /* 0x000fc40004800000 */
[----:B------:R-:W-:Y:S02]  /*8420*/  FMNMX3.FTZ R29, R29, R205, R204, !PT ;  /* 0x000000cd1d1d7276 */ /* 0x000fe400078100cc */
[----:B------:R-:W-:Y:S02]  /*8430*/  FMNMX3.FTZ R17, R165, R8, R50, !PT ;  /* 0x00000008a5117276 */ /* 0x000fe40007810032 */
[----:B------:R-:W-:Y:S02]  /*8440*/  IADD3 R21, PT, PT, R170, -0x4f, RZ ;  /* 0xffffffb1aa157810 */ /* 0x000fe40007ffe0ff */
[----:B------:R-:W-:Y:S02]  /*8450*/  FMNMX3.FTZ R29, R29, R179, R203, !PT ;  /* 0x000000b31d1d7276 */ /* 0x000fe400078100cb */
[----:B------:R-:W-:Y:S02]  /*8460*/  FMNMX3.FTZ R17, R17, R7, R15, !PT ;  /* 0x0000000711117276 */ /* 0x000fe4000781000f */
[----:B------:R-:W-:-:S02]  /*8470*/  ISETP.GE.AND P0, PT, R24, R0, PT ;  /* 0x000000001800720c */ /* 0x000fc40003f06270 */
[C---:B------:R-:W-:Y:S02]  /*8480*/  IADD3 R20, PT, PT, R170.reuse, -0x48, RZ ;  /* 0xffffffb8aa147810 */ /* 0x040fe40007ffe0ff */
[----:B------:R-:W-:Y:S02]  /*8490*/  ISETP.GE.AND P1, PT, R21, R2, PT ;  /* 0x000000021500720c */ /* 0x000fe40003f26270 */
[----:B------:R-:W-:Y:S02]  /*84a0*/  FMNMX3.FTZ R29, R29, R202, R201, !PT ;  /* 0x000000ca1d1d7276 */ /* 0x000fe400078100c9 */
[----:B------:R-:W-:Y:S02]  /*84b0*/  FMNMX3.FTZ R17, R17, R186, R185, !PT ;  /* 0x000000ba11117276 */ /* 0x000fe400078100b9 */
[----:B------:R-:W-:Y:S02]  /*84c0*/  IADD3 R10, PT, PT, R170, -0x47, RZ ;  /* 0xffffffb9aa0a7810 */ /* 0x000fe40007ffe0ff */
[----:B------:R-:W-:-:S02]  /*84d0*/  FSEL R67, R67, -INF , !P0 ;  /* 0xff80000043437808 */ /* 0x000fc40004000000 */
[----:B------:R-:W-:Y:S02]  /*84e0*/  ISETP.GE.AND P0, PT, R20, R2, PT ;  /* 0x000000021400720c */ /* 0x000fe40003f06270 */
[----:B------:R-:W-:Y:S02]  /*84f0*/  FSEL R172, R19, -INF , !P1 ;  /* 0xff80000013ac7808 */ /* 0x000fe40004800000 */
[----:B------:R-:W-:Y:S02]  /*8500*/  FMNMX3.FTZ R19, R29, R200, R199, !PT ;  /* 0x000000c81d137276 */ /* 0x000fe400078100c7 */
[----:B------:R-:W-:Y:S02]  /*8510*/  FMNMX3.FTZ R17, R17, R184, R183, !PT ;  /* 0x000000b811117276 */ /* 0x000fe400078100b7 */
[----:B------:R-:W-:Y:S02]  /*8520*/  ISETP.GE.AND P1, PT, R10, R2, PT ;  /* 0x000000020a00720c */ /* 0x000fe40003f26270 */
[----:B------:R-:W-:-:S02]  /*8530*/  FSEL R171, R66, -INF , !P0 ;  /* 0xff80000042ab7808 */ /* 0x000fc40004000000 */
[----:B------:R-:W-:Y:S02]  /*8540*/  FMNMX3.FTZ R29, R19, R173, R172, !PT ;  /* 0x000000ad131d7276 */ /* 0x000fe400078100ac */
[----:B------:R-:W-:Y:S02]  /*8550*/  ISETP.GE.AND P0, PT, R21, R0, PT ;  /* 0x000000001500720c */ /* 0x000fe40003f06270 */
[----:B------:R-:W-:Y:S02]  /*8560*/  FMNMX3.FTZ R19, R17, R198, R196, !PT ;  /* 0x000000c611137276 */ /* 0x000fe400078100c4 */
[----:B------:R-:W-:Y:S02]  /*8570*/  FSEL R170, R60, -INF , !P1 ;  /* 0xff8000003caa7808 */ /* 0x000fe40004800000 */
[----:B------:R-:W-:Y:S02]  /*8580*/  FSEL R64, R18, -INF , !P0 ;  /* 0xff80000012407808 */ /* 0x000fe40004000000 */
[----:B------:R-:W-:-:S02]  /*8590*/  ISETP.GE.AND P1, PT, R20, R0, PT ;  /* 0x000000001400720c */ /* 0x000fc40003f26270 */
[----:B------:R-:W-:Y:S02]  /*85a0*/  ISETP.GE.AND P0, PT, R10, R0, PT ;  /* 0x000000000a00720c */ /* 0x000fe40003f06270 */
[----:B------:R-:W-:Y:S02]  /*85b0*/  FMNMX3.FTZ R19, R19, R193, R192, !PT ;  /* 0x000000c113137276 */ /* 0x000fe400078100c0 */
[----:B------:R-:W-:Y:S02]  /*85c0*/  FMNMX3.FTZ R17, R29, R171, R170, !PT ;  /* 0x000000ab1d117276 */ /* 0x000fe400078100aa */
[----:B------:R-:W-:Y:S02]  /*85d0*/  FSEL R62, R62, -INF , !P1 ;  /* 0xff8000003e3e7808 */ /* 0x000fe40004800000 */
[----:B------:R-:W-:Y:S01]  /*85e0*/  FSEL R61, R61, -INF , !P0 ;  /* 0xff8000003d3d7808 */ /* 0x000fe20004000000 */
[----:B------:R-:W1:Y:S01]  /*85f0*/  SHFL.BFLY PT, R18, R17, 0x2, 0x1f ;  /* 0x0c401f0011127f89 */ /* 0x000e6200000e0000 */
[----:B------:R-:W-:-:S02]  /*8600*/  FMNMX3.FTZ R19, R19, R67, R64, !PT ;  /* 0x0000004313137276 */ /* 0x000fc40007810040 */
[----:B------:R-:W-:Y:S02]  /*8610*/  FSEL R175, R11, -INF , !P5 ;  /* 0xff8000000baf7808 */ /* 0x000fe40006800000 */
[-C--:B------:R-:W-:Y:S02]  /*8620*/  ISETP.GE.AND P5, PT, R28, R233.reuse, PT ;  /* 0x000000e91c00720c */ /* 0x080fe40003fa6270 */
[----:B------:R-:W-:Y:S02]  /*8630*/  ISETP.GE.AND P1, PT, R24, R233, PT ;  /* 0x000000e91800720c */ /* 0x000fe40003f26270 */
[----:B------:R-:W-:Y:S02]  /*8640*/  FMNMX3.FTZ R11, R19, R62, R61, !PT ;  /* 0x0000003e130b7276 */ /* 0x000fe4000781003d */
[----:B------:R-:W-:Y:S02]  /*8650*/  FSEL R56, R56, -INF , !P5 ;  /* 0xff80000038387808 */ /* 0x000fe40006800000 */
[----:B------:R-:W-:Y:S01]  /*8660*/  FSEL R49, R25, -INF , !P1 ;  /* 0xff80000019317808 */ /* 0x000fe20004800000 */
[----:B------:R-:W3:Y:S01]  /*8670*/  SHFL.BFLY PT, R19, R11, 0x2, 0x1f ;  /* 0x0c401f000b137f89 */ /* 0x000ee200000e0000 */
[----:B------:R-:W-:-:S02]  /*8680*/  ISETP.GE.AND P0, PT, R24, R3, PT ;  /* 0x000000031800720c */ /* 0x000fc40003f06270 */
[----:B------:R-:W-:Y:S02]  /*8690*/  ISETP.GE.AND P1, PT, R28, R3, PT ;  /* 0x000000031c00720c */ /* 0x000fe40003f26270 */
[----:B------:R-:W-:Y:S02]  /*86a0*/  FMNMX3.FTZ R24, R168, R56, R6, !PT ;  /* 0x00000038a8187276 */ /* 0x000fe40007810006 */
[----:B------:R-:W-:Y:S02]  /*86b0*/  FSEL R45, R65, -INF , !P0 ;  /* 0xff800000412d7808 */ /* 0x000fe40004000000 */
[----:B------:R-:W-:Y:S02]  /*86c0*/  FSEL R57, R57, -INF , !P1 ;  /* 0xff80000039397808 */ /* 0x000fe40004800000 */
[C---:B------:R-:W-:Y:S02]  /*86d0*/  ISETP.GE.AND P0, PT, R21.reuse, R233, PT ;  /* 0x000000e91500720c */ /* 0x040fe40003f06270 */
[----:B------:R-:W-:-:S02]  /*86e0*/  ISETP.GE.AND P1, PT, R21, R3, PT ;  /* 0x000000031500720c */ /* 0x000fc40003f26270 */
[----:B------:R-:W-:Y:S02]  /*86f0*/  FMNMX3.FTZ R21, R24, R5, R4, !PT ;  /* 0x0000000518157276 */ /* 0x000fe40007810004 */
[----:B------:R-:W-:Y:S02]  /*8700*/  FMNMX3.FTZ R24, R167, R57, R63, !PT ;  /* 0x00000039a7187276 */ /* 0x000fe4000781003f */
[----:B------:R-:W-:Y:S02]  /*8710*/  FMNMX3.FTZ R21, R21, R197, R188, !PT ;  /* 0x000000c515157276 */ /* 0x000fe400078100bc */
[----:B------:R-:W-:Y:S02]  /*8720*/  ISETP.GE.AND P5, PT, R20, R233, PT ;  /* 0x000000e91400720c */ /* 0x000fe40003fa6270 */
[----:B------:R-:W-:Y:S02]  /*8730*/  FSEL R48, R26, -INF , !P0 ;  /* 0xff8000001a307808 */ /* 0x000fe40004000000 */
[----:B------:R-:W-:-:S02]  /*8740*/  ISETP.GE.AND P0, PT, R20, R3, PT ;  /* 0x000000031400720c */ /* 0x000fc40003f06270 */
[----:B------:R-:W-:Y:S02]  /*8750*/  FMNMX3.FTZ R21, R21, R187, R191, !PT ;  /* 0x000000bb15157276 */ /* 0x000fe400078100bf */
[----:B------:R-:W-:Y:S02]  /*8760*/  FMNMX3.FTZ R20, R24, R58, R59, !PT ;  /* 0x0000003a18147276 */ /* 0x000fe4000781003b */
[----:B------:R-:W-:Y:S02]  /*8770*/  FSEL R47, R16, -INF , !P5 ;  /* 0xff800000102f7808 */ /* 0x000fe40006800000 */
[----:B-1----:R-:W-:Y:S02]  /*8780*/  FMNMX.FTZ R18, R17, R18, !PT ;  /* 0x0000001211127209 */ /* 0x002fe40007810000 */
[----:B------:R-:W-:Y:S02]  /*8790*/  FMNMX3.FTZ R16, R21, R182, R181, !PT ;  /* 0x000000b615107276 */ /* 0x000fe400078100b5 */
[----:B------:R-:W-:Y:S01]  /*87a0*/  FMNMX3.FTZ R17, R20, R190, R189, !PT ;  /* 0x000000be14117276 */ /* 0x000fe200078100bd */
[----:B------:R-:W1:Y:S01]  /*87b0*/  SHFL.BFLY PT, R217, R18, 0x1, 0x1f ;  /* 0x0c201f0012d97f89 */ /* 0x000e6200000e0000 */
[----:B------:R-:W-:-:S02]  /*87c0*/  FSEL R44, R27, -INF , !P1 ;  /* 0xff8000001b2c7808 */ /* 0x000fc40004800000 */
[----:B------:R-:W-:Y:S01]  /*87d0*/  ISETP.GE.AND P1, PT, R10, R233, PT ;  /* 0x000000e90a00720c */ /* 0x000fe20003f26270 */
[----:B------:R-:W-:Y:S01]  /*87e0*/  LDSM.16.MT88.4 R24, [R221+0x9000] ;  /* 0x00900000dd18783b */ /* 0x000fe20000004200 */
[----:B------:R-:W-:Y:S02]  /*87f0*/  FMNMX3.FTZ R16, R16, R180, R178, !PT ;  /* 0x000000b410107276 */ /* 0x000fe400078100b2 */
[----:B------:R-:W-:Y:S02]  /*8800*/  FMNMX3.FTZ R17, R17, R195, R194, !PT ;  /* 0x000000c311117276 */ /* 0x000fe400078100c2 */
[----:B---3--:R-:W-:Y:S02]  /*8810*/  FMNMX.FTZ R19, R11, R19, !PT ;  /* 0x000000130b137209 */ /* 0x008fe40007810000 */
[----:B------:R-:W-:Y:S02]  /*8820*/  ISETP.GE.AND P5, PT, R10, R3, PT ;  /* 0x000000030a00720c */ /* 0x000fe40003fa6270 */
[----:B------:R-:W-:Y:S01]  /*8830*/  FSEL R46, R14, -INF , !P1 ;  /* 0xff8000000e2e7808 */ /* 0x000fe20004800000 */
[----:B------:R-:W3:Y:S01]  /*8840*/  SHFL.BFLY PT, R216, R19, 0x1, 0x1f ;  /* 0x0c201f0013d87f89 */ /* 0x000ee200000e0000 */
[----:B------:R-:W-:-:S02]  /*8850*/  FMNMX3.FTZ R11, R16, R49, R48, !PT ;  /* 0x00000031100b7276 */ /* 0x000fc40007810030 */
[----:B------:R-:W-:Y:S02]  /*8860*/  FMNMX3.FTZ R10, R17, R177, R176, !PT ;  /* 0x000000b1110a7276 */ /* 0x000fe400078100b0 */
[----:B------:R-:W-:Y:S02]  /*8870*/  FMNMX3.FTZ R11, R11, R47, R46, !PT ;  /* 0x0000002f0b0b7276 */ /* 0x000fe4000781002e */
[----:B------:R-:W-:Y:S02]  /*8880*/  FMNMX3.FTZ R10, R10, R174, R175, !PT ;  /* 0x000000ae0a0a7276 */ /* 0x000fe400078100af */
[----:B------:R-:W-:Y:S01]  /*8890*/  FSEL R43, R13, -INF , !P0 ;  /* 0xff8000000d2b7808 */ /* 0x000fe20004000000 */
[----:B------:R-:W4:Y:S01]  /*88a0*/  SHFL.BFLY PT, R219, R11, 0x2, 0x1f ;  /* 0x0c401f000bdb7f89 */ /* 0x000f2200000e0000 */
[----:B------:R-:W-:Y:S02]  /*88b0*/  FSEL R42, R12, -INF , !P5 ;  /* 0xff8000000c2a7808 */ /* 0x000fe40006800000 */
[----:B------:R-:W-:-:S02]  /*88c0*/  FMNMX3.FTZ R10, R10, R45, R44, !PT ;  /* 0x0000002d0a0a7276 */ /* 0x000fc4000781002c */
[----:B-1----:R-:W-:Y:S02]  /*88d0*/  FMNMX.FTZ R217, R18, R217, !PT ;  /* 0x000000d912d97209 */ /* 0x002fe40007810000 */
[----:B------:R-:W-:Y:S02]  /*88e0*/  FMNMX3.FTZ R10, R10, R43, R42, !PT ;  /* 0x0000002b0a0a7276 */ /* 0x000fe4000781002a */
[C---:B------:R-:W-:Y:S01]  /*88f0*/  FSETP.NEU.FTZ.AND P1, PT, R217.reuse, -INF , PT ;  /* 0xff800000d900780b */ /* 0x040fe20003f3d000 */
[----:B------:R-:W-:Y:S01]  /*8900*/  FMUL.FTZ R65, R217, UR4 ;  /* 0x00000004d9417c20 */ /* 0x000fe20008410000 */
[----:B------:R-:W-:Y:S01]  /*8910*/  IADD3 R52, PT, PT, R221, 0x9020, RZ ;  /* 0x00009020dd347810 */ /* 0x000fe20007ffe0ff */
[----:B------:R-:W1:Y:S01]  /*8920*/  SHFL.BFLY PT, R218, R10, 0x2, 0x1f ;  /* 0x0c401f000ada7f89 */ /* 0x000e6200000e0000 */
[----:B------:R-:W-:Y:S02]  /*8930*/  @P6 IADD3 R52, PT, PT, R236, -0x20, RZ ;  /* 0xffffffe0ec346810 */ /* 0x000fe40007ffe0ff */
[----:B---3--:R-:W-:-:S02]  /*8940*/  FMNMX.FTZ R216, R19, R216, !PT ;  /* 0x000000d813d87209 */ /* 0x008fc40007810000 */
[----:B------:R-:W-:Y:S01]  /*8950*/  FSEL R65, R65, RZ, P1 ;  /* 0x000000ff41417208 */ /* 0x000fe20000800000 */
[----:B------:R-:W-:Y:S01]  /*8960*/  LDSM.16.MT88.4 R16, [R221+0xa000] ;  /* 0x00a00000dd10783b */ /* 0x000fe20000004200 */
[C---:B------:R-:W-:Y:S01]  /*8970*/  FSETP.NEU.FTZ.AND P0, PT, R216.reuse, -INF , PT ;  /* 0xff800000d800780b */ /* 0x040fe20003f1d000 */
[----:B------:R-:W-:Y:S02]  /*8980*/  FMUL.FTZ R60, R216, UR4 ;  /* 0x00000004d83c7c20 */ /* 0x000fe40008410000 */
[--C-:B------:R-:W-:Y:S01]  /*8990*/  FFMA.FTZ R37, R9, UR4, -R65.reuse ;  /* 0x0000000409257c23 */ /* 0x100fe20008010841 */
[--C-:B------:R-:W-:Y:S01]  /*89a0*/  FFMA.FTZ R34, R40, UR4, -R65.reuse ;  /* 0x0000000428227c23 */ /* 0x100fe20008010841 */
[----:B----4-:R-:W-:Y:S01]  /*89b0*/  FMNMX.FTZ R219, R11, R219, !PT ;  /* 0x000000db0bdb7209 */ /* 0x010fe20007810000 */
[--C-:B------:R-:W-:Y:S01]  /*89c0*/  FFMA.FTZ R36, R22, UR4, -R65.reuse ;  /* 0x0000000416247c23 */ /* 0x100fe20008010841 */
[----:B------:R-:W-:Y:S01]  /*89d0*/  FSEL R60, R60, RZ, P0 ;  /* 0x000000ff3c3c7208 */ /* 0x000fe20000000000 */
[--C-:B------:R-:W-:Y:S01]  /*89e0*/  FFMA.FTZ R35, R23, UR4, -R65.reuse ;  /* 0x0000000417237c23 */ /* 0x100fe20008010841 */
[----:B------:R-:W-:Y:S01]  /*89f0*/  MUFU.EX2 R37, R37 ;  /* 0x0000002500257308 */ /* 0x000fe20000000800 */
[----:B------:R-:W3:Y:S01]  /*8a00*/  SHFL.BFLY PT, R9, R219, 0x1, 0x1f ;  /* 0x0c201f00db097f89 */ /* 0x000ee200000e0000 */
[----:B------:R-:W-:Y:S01]  /*8a10*/  FFMA.FTZ R204, R204, UR4, -R65 ;  /* 0x00000004cccc7c23 */ /* 0x000fe20008010841 */
[--C-:B------:R-:W-:Y:S01]  /*8a20*/  FFMA.FTZ R33, R8, UR4, -R60.reuse ;  /* 0x0000000408217c23 */ /* 0x100fe2000801083c */
[--C-:B------:R-:W-:Y:S01]  /*8a30*/  FFMA.FTZ R38, R7, UR4, -R60.reuse ;  /* 0x0000000407267c23 */ /* 0x100fe2000801083c */
[----:B------:R-:W-:Y:S01]  /*8a40*/  FSEL R7, R216, RZ, P0 ;  /* 0x000000ffd8077208 */ /* 0x000fe20000000000 */
[--C-:B------:R-:W-:Y:S01]  /*8a50*/  FFMA.FTZ R32, R50, UR4, -R60.reuse ;  /* 0x0000000432207c23 */ /* 0x100fe2000801083c */
[--C-:B------:R-:W-:Y:S01]  /*8a60*/  FFMA.FTZ R39, R15, UR4, -R60.reuse ;  /* 0x000000040f277c23 */ /* 0x100fe2000801083c */
[----:B-1----:R-:W-:Y:S01]  /*8a70*/  FMNMX.FTZ R218, R10, R218, !PT ;  /* 0x000000da0ada7209 */ /* 0x002fe20007810000 */
[----:B------:R-:W-:Y:S01]  /*8a80*/  LDSM.16.MT88.4 R20, [R52] ;  /* 0x000000003414783b */ /* 0x000fe20000004200 */
[----:B------:R-:W-:Y:S01]  /*8a90*/  FSEL R10, R217, RZ, P1 ;  /* 0x000000ffd90a7208 */ /* 0x000fe20000800000 */
[----:B------:R-:W-:Y:S01]  /*8aa0*/  FADD.FTZ R7, R165, -R7 ;  /* 0x80000007a5077221 */ /* 0x000fe20000010000 */
[----:B------:R-:W1:Y:S01]  /*8ab0*/  MUFU.EX2 R36, R36 ;  /* 0x0000002400247308 */ /* 0x000e620000000800 */
[----:B------:R-:W4:Y:S01]  /*8ac0*/  SHFL.BFLY PT, R8, R218, 0x1, 0x1f ;  /* 0x0c201f00da087f89 */ /* 0x000f2200000e0000 */
[----:B------:R-:W-:Y:S01]  /*8ad0*/  FFMA.FTZ R186, R186, UR4, -R60 ;  /* 0x00000004baba7c23 */ /* 0x000fe2000801083c */
[----:B------:R-:W-:Y:S01]  /*8ae0*/  FADD.FTZ R10, R166, -R10 ;  /* 0x8000000aa60a7221 */ /* 0x000fe20000010000 */
[----:B------:R-:W-:Y:S01]  /*8af0*/  FMUL.FTZ R40, R7, UR4 ;  /* 0x0000000407287c20 */ /* 0x000fe20008410000 */
[----:B------:R-:W5:Y:S01]  /*8b00*/  LDSM.16.MT88.4 R12, [R52+0x1000] ;  /* 0x00100000340c783b */ /* 0x000f620000004200 */
[----:B------:R-:W-:Y:S01]  /*8b10*/  MUFU.EX2 R35, R35 ;  /* 0x0000002300237308 */ /* 0x000fe20000000800 */
[----:B------:R-:W-:Y:S01]  /*8b20*/  FMUL.FTZ R10, R10, UR4 ;  /* 0x000000040a0a7c20 */ /* 0x000fe20008410000 */
[--C-:B------:R-:W-:Y:S01]  /*8b30*/  FFMA.FTZ R202, R202, UR4, -R65.reuse ;  /* 0x00000004caca7c23 */ /* 0x100fe20008010841 */
[--C-:B------:R-:W-:Y:S01]  /*8b40*/  FFMA.FTZ R173, R173, UR4, -R65.reuse ;  /* 0x00000004adad7c23 */ /* 0x100fe20008010841 */
[----:B------:R-:W2:Y:S01]  /*8b50*/  MUFU.EX2 R34, R34 ;  /* 0x0000002200227308 */ /* 0x000ea20000000800 */
[----:B------:R-:W-:Y:S01]  /*8b60*/  FFMA.FTZ R170, R170, UR4, -R65 ;  /* 0x00000004aaaa7c23 */ /* 0x000fe20008010841 */
[----:B------:R-:W-:Y:S01]  /*8b70*/  FFMA.FTZ R61, R61, UR4, -R60 ;  /* 0x000000043d3d7c23 */ /* 0x000fe2000801083c */
[----:B---3--:R-:W-:Y:S01]  /*8b80*/  FMNMX.FTZ R219, R219, R9, !PT ;  /* 0x00000009dbdb7209 */ /* 0x008fe20007810000 */
[----:B------:R3:W3:Y:S01]  /*8b90*/  MUFU.EX2 R41, R10 ;  /* 0x0000000a00297308 */ /* 0x0006e20000000800 */
[----:B-1----:R-:W-:-:S02]  /*8ba0*/  F2FP.F16.F32.PACK_AB R28, R36, R37 ;  /* 0x00000025241c723e */ /* 0x002fc400000000ff */
[C---:B------:R-:W-:Y:S01]  /*8bb0*/  FSETP.NEU.FTZ.AND P1, PT, R219.reuse, -INF , PT ;  /* 0xff800000db00780b */ /* 0x040fe20003f3d000 */
[C---:B------:R-:W-:Y:S01]  /*8bc0*/  FMUL.FTZ R51, R219.reuse, UR4 ;  /* 0x00000004db337c20 */ /* 0x040fe20008410000 */
[----:B------:R-:W-:Y:S02]  /*8bd0*/  MUFU.EX2 R33, R33 ;  /* 0x0000002100217308 */ /* 0x000fe40000000800 */
[----:B------:R-:W-:Y:S02]  /*8be0*/  FSEL R165, R219, RZ, P1 ;  /* 0x000000ffdba57208 */ /* 0x000fe40000800000 */
[----:B------:R-:W-:Y:S01]  /*8bf0*/  FSEL R51, R51, RZ, P1 ;  /* 0x000000ff33337208 */ /* 0x000fe20000800000 */
[----:B------:R-:W1:Y:S01]  /*8c00*/  MUFU.EX2 R32, R32 ;  /* 0x0000002000207308 */ /* 0x000e620000000800 */
[----:B----4-:R-:W-:Y:S02]  /*8c10*/  FMNMX.FTZ R218, R218, R8, !PT ;  /* 0x00000008dada7209 */ /* 0x010fe40007810000 */
[----:B--2---:R-:W-:Y:S01]  /*8c20*/  F2FP.F16.F32.PACK_AB R30, R34, R35 ;  /* 0x00000023221e723e */ /* 0x004fe200000000ff */
[--C-:B------:R-:W-:Y:S01]  /*8c30*/  FFMA.FTZ R50, R56, UR4, -R51.reuse ;  /* 0x0000000438327c23 */ /* 0x100fe20008010833 */
[C---:B------:R-:W-:Y:S01]  /*8c40*/  FSETP.NEU.FTZ.AND P0, PT, R218.reuse, -INF , PT ;  /* 0xff800000da00780b */ /* 0x040fe20003f1d000 */
[----:B------:R-:W-:Y:S01]  /*8c50*/  FMUL.FTZ R55, R218, UR4 ;  /* 0x00000004da377c20 */ /* 0x000fe20008410000 */
[--C-:B------:R-:W-:Y:S01]  /*8c60*/  FFMA.FTZ R53, R6, UR4, -R51.reuse ;  /* 0x0000000406357c23 */ /* 0x100fe20008010833 */
[--C-:B------:R-:W-:Y:S01]  /*8c70*/  FFMA.FTZ R54, R5, UR4, -R51.reuse ;  /* 0x0000000405367c23 */ /* 0x100fe20008010833 */
[----:B------:R-:W-:Y:S01]  /*8c80*/  FFMA.FTZ R56, R4, UR4, -R51 ;  /* 0x0000000404387c23 */ /* 0x000fe20008010833 */
[----:B---3--:R-:W2:Y:S01]  /*8c90*/  LDSM.16.MT88.4 R8, [R221+0xb000] ;  /* 0x00b00000dd08783b */ /* 0x008ea20000004200 */
[----:B------:R-:W-:Y:S01]  /*8ca0*/  FSEL R55, R55, RZ, P0 ;  /* 0x000000ff37377208 */ /* 0x000fe20000000000 */
[----:B------:R-:W-:Y:S01]  /*8cb0*/  MUFU.EX2 R38, R38 ;  /* 0x0000002600267308 */ /* 0x000fe20000000800 */
[----:B------:R-:W-:Y:S01]  /*8cc0*/  FMUL.FTZ R160, R160, R41 ;  /* 0x00000029a0a07220 */ /* 0x000fe20000410000 */
[----:B------:R-:W3:Y:S01]  /*8cd0*/  LDSM.16.MT88.4 R4, [R52+0x2000] ;  /* 0x002000003404783b */ /* 0x000ee20000004200 */
[----:B-1----:R-:W-:Y:S01]  /*8ce0*/  F2FP.F16.F32.PACK_AB R29, R32, R33 ;  /* 0x00000021201d723e */ /* 0x002fe200000000ff */
[--C-:B------:R-:W-:Y:S01]  /*8cf0*/  FFMA.FTZ R66, R63, UR4, -R55.reuse ;  /* 0x000000043f427c23 */ /* 0x100fe20008010837 */
[----:B------:R-:W-:Y:S01]  /*8d00*/  FFMA.FTZ R166, R58, UR4, -R55 ;  /* 0x000000043aa67c23 */ /* 0x000fe20008010837 */
[----:B------:R-:W-:Y:S01]  /*8d10*/  FADD.FTZ R63, R168, -R165 ;  /* 0x800000a5a83f7221 */ /* 0x000fe20000010000 */
[--C-:B------:R-:W-:Y:S01]  /*8d20*/  FFMA.FTZ R165, R59, UR4, -R55.reuse ;  /* 0x000000043ba57c23 */ /* 0x100fe20008010837 */
[----:B------:R1:W-:Y:S01]  /*8d30*/  MUFU.EX2 R58, R66 ;  /* 0x00000042003a7308 */ /* 0x0003e20000000800 */
[----:B------:R-:W-:Y:S01]  /*8d40*/  FFMA.FTZ R57, R57, UR4, -R55 ;  /* 0x0000000439397c23 */ /* 0x000fe20008010837 */
[-C--:B------:R-:W-:Y:S01]  /*8d50*/  FMUL.FTZ R161, R161, R41.reuse ;  /* 0x00000029a1a17220 */ /* 0x080fe20000410000 */
[-C--:B------:R-:W-:Y:S01]  /*8d60*/  FMUL.FTZ R152, R152, R41.reuse ;  /* 0x0000002998987220 */ /* 0x080fe20000410000 */
[----:B------:R4:W-:Y:S01]  /*8d70*/  MUFU.EX2 R59, R166 ;  /* 0x000000a6003b7308 */ /* 0x0009e20000000800 */
[-C--:B------:R-:W-:Y:S01]  /*8d80*/  FMUL.FTZ R153, R153, R41.reuse ;  /* 0x0000002999997220 */ /* 0x080fe20000410000 */
[-C--:B------:R-:W-:Y:S01]  /*8d90*/  FMUL.FTZ R140, R140, R41.reuse ;  /* 0x000000298c8c7220 */ /* 0x080fe20000410000 */
[-C--:B------:R-:W-:Y:S01]  /*8da0*/  FMUL.FTZ R141, R141, R41.reuse ;  /* 0x000000298d8d7220 */ /* 0x080fe20000410000 */
[----:B------:R-:W5:Y:S01]  /*8db0*/  MUFU.EX2 R39, R39 ;  /* 0x0000002700277308 */ /* 0x000f620000000800 */
[-C--:B------:R-:W-:Y:S01]  /*8dc0*/  FMUL.FTZ R136, R136, R41.reuse ;  /* 0x0000002988887220 */ /* 0x080fe20000410000 */
[-C--:B------:R-:W-:Y:S01]  /*8dd0*/  FMUL.FTZ R137, R137, R41.reuse ;  /* 0x0000002989897220 */ /* 0x080fe20000410000 */
[-C--:B------:R-:W-:Y:S01]  /*8de0*/  FMUL.FTZ R124, R124, R41.reuse ;  /* 0x000000297c7c7220 */ /* 0x080fe20000410000 */
[----:B------:R-:W2:Y:S01]  /*8df0*/  MUFU.EX2 R40, R40 ;  /* 0x0000002800287308 */ /* 0x000ea20000000800 */
[-C--:B------:R-:W-:Y:S01]  /*8e00*/  FMUL.FTZ R125, R125, R41.reuse ;  /* 0x000000297d7d7220 */ /* 0x080fe20000410000 */
[----:B-1----:R-:W-:Y:S01]  /*8e10*/  FSEL R66, R218, RZ, P0 ;  /* 0x000000ffda427208 */ /* 0x002fe20000000000 */
[-C--:B------:R-:W-:Y:S01]  /*8e20*/  FMUL.FTZ R120, R120, R41.reuse ;  /* 0x0000002978787220 */ /* 0x080fe20000410000 */
[----:B------:R-:W-:Y:S01]  /*8e30*/  MUFU.EX2 R50, R50 ;  /* 0x0000003200327308 */ /* 0x000fe20000000800 */
[-C--:B------:R-:W-:Y:S01]  /*8e40*/  FMUL.FTZ R121, R121, R41.reuse ;  /* 0x0000002979797220 */ /* 0x080fe20000410000 */
[----:B----4-:R-:W-:Y:S01]  /*8e50*/  FMUL.FTZ R166, R63, UR4 ;  /* 0x000000043fa67c20 */ /* 0x010fe20008410000 */
[----:B------:R-:W-:Y:S01]  /*8e60*/  FADD.FTZ R66, R167, -R66 ;  /* 0x80000042a7427221 */ /* 0x000fe20000010000 */
[----:B------:R1:W-:Y:S01]  /*8e70*/  MUFU.EX2 R63, R165 ;  /* 0x000000a5003f7308 */ /* 0x0003e20000000800 */
[-C--:B------:R-:W-:Y:S01]  /*8e80*/  FMUL.FTZ R108, R108, R41.reuse ;  /* 0x000000296c6c7220 */ /* 0x080fe20000410000 */
[----:B-----5:R-:W-:Y:S01]  /*8e90*/  F2FP.F16.F32.PACK_AB R31, R39, R38 ;  /* 0x00000026271f723e */ /* 0x020fe200000000ff */
[-C--:B------:R-:W-:Y:S01]  /*8ea0*/  FMUL.FTZ R109, R109, R41.reuse ;  /* 0x000000296d6d7220 */ /* 0x080fe20000410000 */
[----:B------:R-:W-:Y:S01]  /*8eb0*/  MUFU.EX2 R53, R53 ;  /* 0x0000003500357308 */ /* 0x000fe20000000800 */
[-C--:B------:R-:W-:Y:S01]  /*8ec0*/  FMUL.FTZ R104, R104, R41.reuse ;  /* 0x0000002968687220 */ /* 0x080fe20000410000 */
[-C--:B--2---:R-:W-:Y:S01]  /*8ed0*/  FMUL.FTZ R162, R162, R40.reuse ;  /* 0x00000028a2a27220 */ /* 0x084fe20000410000 */
[-C--:B------:R-:W-:Y:S01]  /*8ee0*/  FMUL.FTZ R163, R163, R40.reuse ;  /* 0x00000028a3a37220 */ /* 0x080fe20000410000 */
[----:B------:R-:W-:Y:S01]  /*8ef0*/  MUFU.EX2 R54, R54 ;  /* 0x0000003600367308 */ /* 0x000fe20000000800 */
[-C--:B------:R-:W-:Y:S01]  /*8f00*/  FMUL.FTZ R154, R154, R40.reuse ;  /* 0x000000289a9a7220 */ /* 0x080fe20000410000 */
[-C--:B------:R-:W-:Y:S01]  /*8f10*/  FMUL.FTZ R155, R155, R40.reuse ;  /* 0x000000289b9b7220 */ /* 0x080fe20000410000 */
[-C--:B------:R-:W-:Y:S01]  /*8f20*/  FMUL.FTZ R142, R142, R40.reuse ;  /* 0x000000288e8e7220 */ /* 0x080fe20000410000 */
[----:B------:R-:W-:Y:S01]  /*8f30*/  MUFU.EX2 R56, R56 ;  /* 0x0000003800387308 */ /* 0x000fe20000000800 */
[-C--:B------:R-:W-:Y:S01]  /*8f40*/  FMUL.FTZ R143, R143, R40.reuse ;  /* 0x000000288f8f7220 */ /* 0x080fe20000410000 */
[----:B-1----:R-:W-:Y:S01]  /*8f50*/  FMUL.FTZ R165, R66, UR4 ;  /* 0x0000000442a57c20 */ /* 0x002fe20008410000 */
[-C--:B------:R-:W-:Y:S01]  /*8f60*/  FMUL.FTZ R138, R138, R40.reuse ;  /* 0x000000288a8a7220 */ /* 0x080fe20000410000 */
[----:B------:R-:W-:Y:S01]  /*8f70*/  MUFU.EX2 R57, R57 ;  /* 0x0000003900397308 */ /* 0x000fe20000000800 */
[-C--:B------:R-:W-:Y:S01]  /*8f80*/  FMUL.FTZ R139, R139, R40.reuse ;  /* 0x000000288b8b7220 */ /* 0x080fe20000410000 */
[-C--:B------:R-:W-:Y:S01]  /*8f90*/  FMUL.FTZ R126, R126, R40.reuse ;  /* 0x000000287e7e7220 */ /* 0x080fe20000410000 */
[-C--:B------:R-:W-:Y:S01]  /*8fa0*/  FMUL.FTZ R127, R127, R40.reuse ;  /* 0x000000287f7f7220 */ /* 0x080fe20000410000 */
[----:B------:R-:W1:Y:S01]  /*8fb0*/  MUFU.EX2 R66, R166 ;  /* 0x000000a600427308 */ /* 0x000e620000000800 */
[-C--:B------:R-:W-:Y:S01]  /*8fc0*/  FMUL.FTZ R122, R122, R40.reuse ;  /* 0x000000287a7a7220 */ /* 0x080fe20000410000 */
[-C--:B------:R-:W-:Y:S01]  /*8fd0*/  FMUL.FTZ R123, R123, R40.reuse ;  /* 0x000000287b7b7220 */ /* 0x080fe20000410000 */
[-C--:B------:R-:W-:Y:S01]  /*8fe0*/  FMUL.FTZ R110, R110, R40.reuse ;  /* 0x000000286e6e7220 */ /* 0x080fe20000410000 */
[----:B------:R-:W2:Y:S01]  /*8ff0*/  MUFU.EX2 R165, R165 ;  /* 0x000000a500a57308 */ /* 0x000ea20000000800 */
        /* <DEDUP_REMOVED lines=21> */
[-C--:B-1----:R-:W-:Y:S01]  /*9150*/  FMUL.FTZ R68, R68, R66.reuse ;  /* 0x0000004244447220 */ /* 0x082fe20000410000 */
[-C--:B------:R-:W-:Y:S01]  /*9160*/  FMUL.FTZ R69, R69, R66.reuse ;  /* 0x0000004245457220 */ /* 0x080fe20000410000 */
[-C--:B--2---:R-:W-:Y:S01]  /*9170*/  FMUL.FTZ R70, R70, R165.reuse ;  /* 0x000000a546467220 */ /* 0x084fe20000410000 */
        /* <DEDUP_REMOVED lines=51> */
[----:B------:R-:W-:Y:S01]  /*94b0*/  FFMA.FTZ R197, R197, UR4, -R51 ;  /* 0x00000004c5c57c23 */ /* 0x000fe20008010833 */
[C---:B------:R-:W-:Y:S01]  /*94c0*/  HMMA.16816.F32 R104, R28.reuse, R14, R104 ;  /* 0x0000000e1c68723c */ /* 0x040fe20000001868 */
[----:B------:R-:W-:Y:S01]  /*94d0*/  FFMA.FTZ R167, R203, UR4, -R65 ;  /* 0x00000004cba77c23 */ /* 0x000fe20008010841 */
[----:B------:R-:W-:Y:S01]  /*94e0*/  FFMA.FTZ R203, R188, UR4, -R51 ;  /* 0x00000004bccb7c23 */ /* 0x000fe20008010833 */
[--C-:B------:R-:W-:Y:S01]  /*94f0*/  FFMA.FTZ R168, R179, UR4, -R65.reuse ;  /* 0x00000004b3a87c23 */ /* 0x100fe20008010841 */
[----:B------:R1:W-:Y:S01]  /*9500*/  MUFU.EX2 R188, R197 ;  /* 0x000000c500bc7308 */ /* 0x0003e20000000800 */
[----:B------:R-:W-:Y:S01]  /*9510*/  FFMA.FTZ R166, R205, UR4, -R65 ;  /* 0x00000004cda67c23 */ /* 0x000fe20008010841 */
[--C-:B------:R-:W-:Y:S01]  /*9520*/  FFMA.FTZ R182, R182, UR4, -R51.reuse ;  /* 0x00000004b6b67c23 */ /* 0x100fe20008010833 */
[----:B------:R-:W-:Y:S01]  /*9530*/  FFMA.FTZ R49, R49, UR4, -R51 ;  /* 0x0000000431317c23 */ /* 0x000fe20008010833 */
[----:B------:R-:W-:Y:S01]  /*9540*/  HMMA.16816.F32 R72, R28, R8, R72 ;  /* 0x000000081c48723c */ /* 0x000fe20000001848 */
[----:B------:R2:W-:Y:S01]  /*9550*/  MUFU.EX2 R179, R204 ;  /* 0x000000cc00b37308 */ /* 0x0005e20000000800 */
[----:B------:R-:W-:Y:S01]  /*9560*/  FFMA.FTZ R37, R238, R41, R37 ;  /* 0x00000029ee257223 */ /* 0x000fe20000010025 */
[----:B------:R-:W-:-:S02]  /*9570*/  FFMA.FTZ R33, R237, R40, R33 ;  /* 0x00000028ed217223 */ /* 0x000fc40000010021 */
[----:B------:R-:W4:Y:S01]  /*9580*/  MUFU.EX2 R166, R166 ;  /* 0x000000a600a67308 */ /* 0x000f220000000800 */
[----:B------:R-:W-:Y:S01]  /*9590*/  FADD.FTZ R37, R36, R37 ;  /* 0x0000002524257221 */ /* 0x000fe20000010000 */
[----:B------:R-:W-:Y:S01]  /*95a0*/  FADD.FTZ R33, R32, R33 ;  /* 0x0000002120217221 */ /* 0x000fe20000010000 */
[C---:B------:R-:W-:Y:S01]  /*95b0*/  HMMA.16816.F32 R76, R28.reuse, R10, R76 ;  /* 0x0000000a1c4c723c */ /* 0x040fe2000000184c */
[----:B------:R-:W5:Y:S01]  /*95c0*/  MUFU.EX2 R168, R168 ;  /* 0x000000a800a87308 */ /* 0x000f620000000800 */
[----:B-1----:R-:W-:Y:S01]  /*95d0*/  FFMA.FTZ R197, R187, UR4, -R51 ;  /* 0x00000004bbc57c23 */ /* 0x002fe20008010833 */
[----:B------:R-:W-:Y:S01]  /*95e0*/  FADD.FTZ R37, R35, R37 ;  /* 0x0000002523257221 */ /* 0x000fe20000010000 */
[----:B------:R-:W-:Y:S01]  /*95f0*/  FADD.FTZ R33, R38, R33 ;  /* 0x0000002126217221 */ /* 0x000fe20000010000 */
[----:B------:R1:W-:Y:S01]  /*9600*/  MUFU.EX2 R187, R203 ;  /* 0x000000cb00bb7308 */ /* 0x0003e20000000800 */
[----:B--2---:R-:W-:Y:S02]  /*9610*/  FFMA.FTZ R204, R191, UR4, -R51 ;  /* 0x00000004bfcc7c23 */ /* 0x004fe40008010833 */
[----:B---3--:R-:W-:Y:S01]  /*9620*/  HMMA.16816.F32 R88, R28, R4, R88 ;  /* 0x000000041c58723c */ /* 0x008fe20000001858 */
[----:B------:R2:W-:Y:S01]  /*9630*/  MUFU.EX2 R191, R197 ;  /* 0x000000c500bf7308 */ /* 0x0005e20000000800 */
[----:B------:R-:W-:Y:S01]  /*9640*/  FADD.FTZ R37, R34, R37 ;  /* 0x0000002522257221 */ /* 0x000fe20000010000 */
[----:B------:R-:W-:-:S02]  /*9650*/  FADD.FTZ R33, R39, R33 ;  /* 0x0000002127217221 */ /* 0x000fc40000010000 */
[----:B------:R-:W-:Y:S01]  /*9660*/  MUFU.EX2 R167, R167 ;  /* 0x000000a700a77308 */ /* 0x000fe20000000800 */
[----:B----4-:R-:W-:Y:S02]  /*9670*/  FADD.FTZ R37, R166, R37 ;  /* 0x00000025a6257221 */ /* 0x010fe40000010000 */
[----:B------:R-:W-:Y:S01]  /*9680*/  HMMA.16816.F32 R92, R28, R6, R92 ;  /* 0x000000061c5c723c */ /* 0x000fe2000000185c */
[----:B------:R-:W-:Y:S01]  /*9690*/  F2FP.F16.F32.PACK_AB R28, R53, R50 ;  /* 0x00000032351c723e */ /* 0x000fe200000000ff */
[----:B------:R-:W-:Y:S01]  /*96a0*/  FFMA.FTZ R50, R235, R66, R50 ;  /* 0x00000042eb327223 */ /* 0x000fe20000010032 */
[----:B------:R-:W-:Y:S01]  /*96b0*/  F2FP.F16.F32.PACK_AB R29, R58, R57 ;  /* 0x000000393a1d723e */ /* 0x000fe200000000ff */
[--C-:B-1----:R-:W-:Y:S01]  /*96c0*/  FFMA.FTZ R203, R190, UR4, -R55.reuse ;  /* 0x00000004becb7c23 */ /* 0x102fe20008010837 */
[----:B------:R-:W-:Y:S01]  /*96d0*/  F2FP.F16.F32.PACK_AB R30, R56, R54 ;  /* 0x00000036381e723e */ /* 0x000fe200000000ff */
[----:B------:R1:W-:Y:S01]  /*96e0*/  MUFU.EX2 R190, R204 ;  /* 0x000000cc00be7308 */ /* 0x0003e20000000800 */
[----:B------:R-:W-:Y:S01]  /*96f0*/  F2FP.F16.F32.PACK_AB R31, R63, R59 ;  /* 0x0000003b3f1f723e */ /* 0x000fe200000000ff */
[----:B--2---:R-:W-:Y:S01]  /*9700*/  FFMA.FTZ R197, R189, UR4, -R55 ;  /* 0x00000004bdc57c23 */ /* 0x004fe20008010837 */
[----:B------:R-:W-:Y:S01]  /*9710*/  FFMA.FTZ R57, R234, R165, R57 ;  /* 0x000000a5ea397223 */ /* 0x000fe20000010039 */
[----:B------:R2:W3:Y:S01]  /*9720*/  MUFU.EX2 R189, R203 ;  /* 0x000000cb00bd7308 */ /* 0x0004e20000000800 */
[----:B------:R-:W-:Y:S01]  /*9730*/  FADD.FTZ R50, R53, R50 ;  /* 0x0000003235327221 */ /* 0x000fe20000010000 */
[----:B------:R-:W-:Y:S01]  /*9740*/  FADD.FTZ R37, R179, R37 ;  /* 0x00000025b3257221 */ /* 0x000fe20000010000 */
[----:B------:R-:W-:Y:S01]  /*9750*/  FADD.FTZ R57, R58, R57 ;  /* 0x000000393a397221 */ /* 0x000fe20000010000 */
[C---:B------:R-:W-:Y:S01]  /*9760*/  HMMA.16816.F32 R68, R28.reuse, R8, R68 ;  /* 0x000000081c44723c */ /* 0x040fe20000001844 */
[--C-:B------:R-:W-:Y:S01]  /*9770*/  FFMA.FTZ R8, R185, UR4, -R60.reuse ;  /* 0x00000004b9087c23 */ /* 0x100fe2000801083c */
[----:B------:R-:W-:Y:S01]  /*9780*/  FFMA.FTZ R9, R184, UR4, -R60 ;  /* 0x00000004b8097c23 */ /* 0x000fe2000801083c */
[----:B------:R4:W4:Y:S01]  /*9790*/  MUFU.EX2 R185, R186 ;  /* 0x000000ba00b97308 */ /* 0x0009220000000800 */
[----:B------:R-:W-:Y:S01]  /*97a0*/  FADD.FTZ R50, R54, R50 ;  /* 0x0000003236327221 */ /* 0x000fe20000010000 */
[----:B------:R-:W-:Y:S01]  /*97b0*/  FADD.FTZ R57, R59, R57 ;  /* 0x000000393b397221 */ /* 0x000fe20000010000 */
[----:B-1----:R-:W-:Y:S01]  /*97c0*/  FFMA.FTZ R204, R178, UR4, -R51 ;  /* 0x00000004b2cc7c23 */ /* 0x002fe20008010833 */
[----:B------:R-:W1:Y:S01]  /*97d0*/  MUFU.EX2 R184, R8 ;  /* 0x0000000800b87308 */ /* 0x000e620000000800 */
[C---:B------:R-:W-:Y:S01]  /*97e0*/  HMMA.16816.F32 R156, R28.reuse, R24, R156 ;  /* 0x000000181c9c723c */ /* 0x040fe2000000189c */
[----:B------:R-:W-:Y:S01]  /*97f0*/  FADD.FTZ R50, R56, R50 ;  /* 0x0000003238327221 */ /* 0x000fe20000010000 */
[----:B--2---:R-:W-:Y:S01]  /*9800*/  FFMA.FTZ R203, R195, UR4, -R55 ;  /* 0x00000004c3cb7c23 */ /* 0x004fe20008010837 */
[----:B------:R-:W-:Y:S01]  /*9810*/  FADD.FTZ R57, R63, R57 ;  /* 0x000000393f397221 */ /* 0x000fe20000010000 */
[----:B------:R2:W2:Y:S01]  /*9820*/  MUFU.EX2 R195, R197 ;  /* 0x000000c500c37308 */ /* 0x0004a20000000800 */
[----:B------:R-:W-:Y:S01]  /*9830*/  FADD.FTZ R50, R188, R50 ;  /* 0x00000032bc327221 */ /* 0x000fe20000010000 */
[----:B-----5:R-:W-:Y:S01]  /*9840*/  FADD.FTZ R37, R168, R37 ;  /* 0x00000025a8257221 */ /* 0x020fe20000010000 */
[----:B---3--:R-:W-:Y:S01]  /*9850*/  FADD.FTZ R57, R189, R57 ;  /* 0x00000039bd397221 */ /* 0x008fe20000010000 */
[C---:B------:R-:W-:Y:S01]  /*9860*/  HMMA.16816.F32 R148, R28.reuse, R26, R148 ;  /* 0x0000001a1c94723c */ /* 0x040fe20000001894 */
[----:B----4-:R-:W-:Y:S01]  /*9870*/  FFMA.FTZ R186, R183, UR4, -R60 ;  /* 0x00000004b7ba7c23 */ /* 0x010fe2000801083c */
[----:B------:R-:W3:Y:S01]  /*9880*/  LDSM.16.MT88.4 R24, [R221+0x9400] ;  /* 0x00940000dd18783b */ /* 0x000ee20000004200 */
[----:B------:R-:W4:Y:S01]  /*9890*/  MUFU.EX2 R183, R9 ;  /* 0x0000000900b77308 */ /* 0x000f220000000800 */
[----:B------:R-:W-:Y:S01]  /*98a0*/  FADD.FTZ R33, R185, R33 ;  /* 0x00000021b9217221 */ /* 0x000fe20000010000 */
[----:B------:R-:W-:Y:S01]  /*98b0*/  FADD.FTZ R50, R187, R50 ;  /* 0x00000032bb327221 */ /* 0x000fe20000010000 */
[----:B------:R-:W-:Y:S01]  /*98c0*/  FADD.FTZ R37, R167, R37 ;  /* 0x00000025a7257221 */ /* 0x000fe20000010000 */
[----:B------:R-:W5:Y:S01]  /*98d0*/  MUFU.EX2 R186, R186 ;  /* 0x000000ba00ba7308 */ /* 0x000f620000000800 */
[C---:B------:R-:W-:Y:S01]  /*98e0*/  HMMA.16816.F32 R144, R28.reuse, R20, R144 ;  /* 0x000000141c90723c */ /* 0x040fe20000001890 */
[----:B-1----:R-:W-:Y:S01]  /*98f0*/  FADD.FTZ R33, R184, R33 ;  /* 0x00000021b8217221 */ /* 0x002fe20000010000 */
[----:B--2---:R-:W-:Y:S01]  /*9900*/  FFMA.FTZ R197, R194, UR4, -R55 ;  /* 0x00000004c2c57c23 */ /* 0x004fe20008010837 */
[----:B------:R-:W-:Y:S01]  /*9910*/  MUFU.EX2 R61, R61 ;  /* 0x0000003d003d7308 */ /* 0x000fe20000000800 */
[----:B------:R-:W-:Y:S01]  /*9920*/  FADD.FTZ R57, R195, R57 ;  /* 0x00000039c3397221 */ /* 0x000fe20000010000 */
[----:B------:R-:W-:Y:S01]  /*9930*/  FADD.FTZ R50, R191, R50 ;  /* 0x00000032bf327221 */ /* 0x000fe20000010000 */
[----:B------:R-:W-:Y:S01]  /*9940*/  MOV R165, R216 ;  /* 0x000000d800a57202 */ /* 0x000fe20000000f00 */
[----:B------:R1:W2:Y:S01]  /*9950*/  MUFU.EX2 R194, R203 ;  /* 0x000000cb00c27308 */ /* 0x0002a20000000800 */
[----:B------:R-:W-:Y:S01]  /*9960*/  HMMA.16816.F32 R132, R28, R22, R132 ;  /* 0x000000161c84723c */ /* 0x000fe20000001884 */
[----:B------:R-:W3:Y:S01]  /*9970*/  LDSM.16.MT88.4 R20, [R52+0x400] ;  /* 0x000400003414783b */ /* 0x000ee20000004200 */
[----:B----4-:R-:W-:Y:S01]  /*9980*/  FADD.FTZ R33, R183, R33 ;  /* 0x00000021b7217221 */ /* 0x010fe20000010000 */
[----:B------:R-:W4:Y:S01]  /*9990*/  MUFU.EX2 R197, R197 ;  /* 0x000000c500c57308 */ /* 0x000f220000000800 */
[----:B------:R-:W-:-:S02]  /*99a0*/  FADD.FTZ R50, R190, R50 ;  /* 0x00000032be327221 */ /* 0x000fc40000010000 */
[----:B-----5:R-:W-:Y:S02]  /*99b0*/  FADD.FTZ R33, R186, R33 ;  /* 0x00000021ba217221 */ /* 0x020fe40000010000 */
[C---:B------:R-:W-:Y:S01]  /*99c0*/  HMMA.16816.F32 R128, R28.reuse, R16, R128 ;  /* 0x000000101c80723c */ /* 0x040fe20000001880 */
[----:B-1----:R-:W-:Y:S01]  /*99d0*/  FFMA.FTZ R203, R181, UR4, -R51 ;  /* 0x00000004b5cb7c23 */ /* 0x002fe20008010833 */
[----:B--2---:R-:W-:Y:S01]  /*99e0*/  FADD.FTZ R57, R194, R57 ;  /* 0x00000039c2397221 */ /* 0x004fe20000010000 */
[----:B------:R1:W2:Y:S05]  /*99f0*/  MUFU.EX2 R181, R182 ;  /* 0x000000b600b57308 */ /* 0x0002aa0000000800 */
[----:B------:R-:W-:Y:S01]  /*9a00*/  HMMA.16816.F32 R116, R28, R18, R116 ;  /* 0x000000121c74723c */ /* 0x000fe20000001874 */
[----:B------:R-:W5:Y:S01]  /*9a10*/  LDSM.16.MT88.4 R16, [R221+0xa400] ;  /* 0x00a40000dd10783b */ /* 0x000f620000004200 */
[----:B----4-:R-:W-:-:S06]  /*9a20*/  FADD.FTZ R57, R197, R57 ;  /* 0x00000039c5397221 */ /* 0x010fcc0000010000 */
[C---:B------:R-:W-:Y:S01]  /*9a30*/  HMMA.16816.F32 R112, R28.reuse, R12, R112 ;  /* 0x0000000c1c70723c */ /* 0x040fe20000001870 */
[----:B-1----:R-:W-:Y:S01]  /*9a40*/  FFMA.FTZ R182, R180, UR4, -R51 ;  /* 0x00000004b4b67c23 */ /* 0x002fe20008010833 */
[----:B--2---:R-:W-:Y:S01]  /*9a50*/  FADD.FTZ R50, R181, R50 ;  /* 0x00000032b5327221 */ /* 0x004fe20000010000 */
[----:B------:R1:W2:Y:S05]  /*9a60*/  MUFU.EX2 R180, R203 ;  /* 0x000000cb00b47308 */ /* 0x0002aa0000000800 */
[C---:B------:R-:W-:Y:S01]  /*9a70*/  HMMA.16816.F32 R100, R28.reuse, R14, R100 ;  /* 0x0000000e1c64723c */ /* 0x040fe20000001864 */
[----:B------:R-:W4:Y:S01]  /*9a80*/  LDSM.16.MT88.4 R12, [R52+0x1400] ;  /* 0x00140000340c783b */ /* 0x000f220000004200 */
[----:B------:R3:W3:Y:S06]  /*9a90*/  MUFU.EX2 R178, R182 ;  /* 0x000000b600b27308 */ /* 0x0006ec0000000800 */
[C---:B------:R-:W-:Y:S01]  /*9aa0*/  HMMA.16816.F32 R80, R28.reuse, R10, R80 ;  /* 0x0000000a1c50723c */ /* 0x040fe20000001850 */
[----:B------:R-:W4:Y:S01]  /*9ab0*/  LDSM.16.MT88.4 R8, [R221+0xb400] ;  /* 0x00b40000dd08783b */ /* 0x000f220000004200 */
[--C-:B-1----:R-:W-:Y:S01]  /*9ac0*/  FFMA.FTZ R203, R177, UR4, -R55.reuse ;  /* 0x00000004b1cb7c23 */ /* 0x102fe20008010837 */
[----:B--2---:R-:W-:Y:S01]  /*9ad0*/  FADD.FTZ R50, R180, R50 ;  /* 0x00000032b4327221 */ /* 0x004fe20000010000 */
[----:B------:R-:W1:Y:S04]  /*9ae0*/  MUFU.EX2 R177, R204 ;  /* 0x000000cc00b17308 */ /* 0x000e680000000800 */
[C---:B------:R-:W-:Y:S01]  /*9af0*/  HMMA.16816.F32 R84, R28.reuse, R4, R84 ;  /* 0x000000041c54723c */ /* 0x040fe20000001854 */
[----:B---3--:R-:W-:Y:S01]  /*9b00*/  FFMA.FTZ R182, R176, UR4, -R55 ;  /* 0x00000004b0b67c23 */ /* 0x008fe20008010837 */
[----:B------:R-:W-:Y:S01]  /*9b10*/  FADD.FTZ R50, R178, R50 ;  /* 0x00000032b2327221 */ /* 0x000fe20000010000 */
[----:B------:R2:W3:Y:S05]  /*9b20*/  MUFU.EX2 R176, R203 ;  /* 0x000000cb00b07308 */ /* 0x0004ea0000000800 */
[----:B------:R-:W-:Y:S01]  /*9b30*/  HMMA.16816.F32 R96, R28, R6, R96 ;  /* 0x000000061c60723c */ /* 0x000fe20000001860 */
[----:B------:R-:W4:Y:S01]  /*9b40*/  LDSM.16.MT88.4 R4, [R52+0x2400] ;  /* 0x002400003404783b */ /* 0x000f220000004200 */
[----:B------:R-:W-:-:S02]  /*9b50*/  F2FP.F16.F32.PACK_AB R28, R179, R166 ;  /* 0x000000a6b31c723e */ /* 0x000fc400000000ff */
[----:B------:R-:W-:Y:S01]  /*9b60*/  F2FP.F16.F32.PACK_AB R30, R167, R168 ;  /* 0x000000a8a71e723e */ /* 0x000fe200000000ff */
[----:B-1----:R-:W-:Y:S01]  /*9b70*/  FADD.FTZ R50, R177, R50 ;  /* 0x00000032b1327221 */ /* 0x002fe20000010000 */
[----:B------:R-:W-:Y:S02]  /*9b80*/  F2FP.F16.F32.PACK_AB R29, R184, R185 ;  /* 0x000000b9b81d723e */ /* 0x000fe400000000ff */
[----:B------:R-:W-:Y:S01]  /*9b90*/  F2FP.F16.F32.PACK_AB R31, R186, R183 ;  /* 0x000000b7ba1f723e */ /* 0x000fe200000000ff */
[----:B--2---:R-:W-:Y:S01]  /*9ba0*/  FFMA.FTZ R203, R174, UR4, -R55 ;  /* 0x00000004aecb7c23 */ /* 0x004fe20008010837 */
[----:B---3--:R-:W-:Y:S01]  /*9bb0*/  FADD.FTZ R57, R176, R57 ;  /* 0x00000039b0397221 */ /* 0x008fe20000010000 */
[----:B------:R1:W2:Y:S01]  /*9bc0*/  MUFU.EX2 R174, R182 ;  /* 0x000000b600ae7308 */ /* 0x0002a20000000800 */
[----:B------:R-:W-:Y:S02]  /*9bd0*/  MOV R166, R217 ;  /* 0x000000d900a67202 */ /* 0x000fe40000000f00 */
[----:B------:R-:W-:Y:S01]  /*9be0*/  MOV R167, R218 ;  /* 0x000000da00a77202 */ /* 0x000fe20000000f00 */
[----:B------:R-:W-:Y:S01]  /*9bf0*/  HMMA.16816.F32 R160, R28, R24, R160 ;  /* 0x000000181ca0723c */ /* 0x000fe200000018a0 */
[----:B------:R-:W-:-:S07]  /*9c00*/  MOV R168, R219 ;  /* 0x000000db00a87202 */ /* 0x000fce0000000f00 */
[C---:B------:R-:W-:Y:S01]  /*9c10*/  HMMA.16816.F32 R152, R28.reuse, R26, R152 ;  /* 0x0000001a1c98723c */ /* 0x040fe20000001898 */
[----:B-1----:R-:W-:Y:S01]  /*9c20*/  FFMA.FTZ R182, R175, UR4, -R55 ;  /* 0x00000004afb67c23 */ /* 0x002fe20008010837 */
[----:B--2---:R-:W-:Y:S01]  /*9c30*/  FADD.FTZ R57, R174, R57 ;  /* 0x00000039ae397221 */ /* 0x004fe20000010000 */
[----:B------:R-:W1:Y:S05]  /*9c40*/  MUFU.EX2 R175, R203 ;  /* 0x000000cb00af7308 */ /* 0x000e6a0000000800 */
[C---:B------:R-:W-:Y:S01]  /*9c50*/  HMMA.16816.F32 R140, R28.reuse, R20, R140 ;  /* 0x000000141c8c723c */ /* 0x040fe2000000188c */
[----:B------:R-:W2:Y:S07]  /*9c60*/  MUFU.EX2 R182, R182 ;  /* 0x000000b600b67308 */ /* 0x000eae0000000800 */
[----:B------:R-:W-:Y:S01]  /*9c70*/  HMMA.16816.F32 R136, R28, R22, R136 ;  /* 0x000000161c88723c */ /* 0x000fe20000001888 */
[----:B-1----:R-:W-:-:S04]  /*9c80*/  FADD.FTZ R57, R175, R57 ;  /* 0x00000039af397221 */ /* 0x002fc80000010000 */
[----:B--2---:R-:W-:-:S03]  /*9c90*/  FADD.FTZ R57, R182, R57 ;  /* 0x00000039b6397221 */ /* 0x004fc60000010000 */
[C---:B-----5:R-:W-:Y:S08]  /*9ca0*/  HMMA.16816.F32 R124, R28.reuse, R16, R124 ;  /* 0x000000101c7c723c */ /* 0x060ff0000000187c */
[C---:B------:R-:W-:Y:S08]  /*9cb0*/  HMMA.16816.F32 R120, R28.reuse, R18, R120 ;  /* 0x000000121c78723c */ /* 0x040ff00000001878 */
[C---:B----4-:R-:W-:Y:S08]  /*9cc0*/  HMMA.16816.F32 R108, R28.reuse, R12, R108 ;  /* 0x0000000c1c6c723c */ /* 0x050ff0000000186c */
        /* <DEDUP_REMOVED lines=20> */
[--C-:B-1----:R-:W-:Y:S01]  /*9e10*/  FFMA.FTZ R202, R192, UR4, -R60.reuse ;  /* 0x00000004c0ca7c23 */ /* 0x102fe2000801083c */
        /* <DEDUP_REMOVED lines=14> */
[----:B------:R-:W-:Y:S01]  /*9f00*/  HMMA.16816.F32 R132, R28, R22, R132 ;  /* 0x000000161c84723c */ /* 0x000fe20000001884 */
[----:B------:R-:W1:Y:S01]  /*9f10*/  LDSM.16.MT88.4 R20, [R52+0x800] ;  /* 0x000800003414783b */ /* 0x000e620000004200 */
[----:B---3--:R-:W-:-:S03]  /*9f20*/  FADD.FTZ R33, R196, R33 ;  /* 0x00000021c4217221 */ /* 0x008fc60000010000 */
        /* <DEDUP_REMOVED lines=37> */
[C---:B------:R-:W-:Y:S01]  /*a180*/  HMMA.16816.F32 R68, R28.reuse, R8, R68 ;  /* 0x000000081c44723c */ /* 0x040fe20000001844 */
[--C-:B------:R-:W-:Y:S01]  /*a190*/  FFMA.FTZ R9, R64, UR4, -R60.reuse ;  /* 0x0000000440097c23 */ /* 0x100fe2000801083c */
[--C-:B------:R-:W-:Y:S01]  /*a1a0*/  FFMA.FTZ R8, R62, UR4, -R60.reuse ;  /* 0x000000043e087c23 */ /* 0x100fe2000801083c */
[----:B------:R-:W4:Y:S04]  /*a1b0*/  MUFU.EX2 R65, R13 ;  /* 0x0000000d00417308 */ /* 0x000f280000000800 */
[----:B------:R-:W-:Y:S01]  /*a1c0*/  MUFU.EX2 R62, R9 ;  /* 0x00000009003e7308 */ /* 0x000fe20000000800 */
[----:B------:R-:W-:Y:S01]  /*a1d0*/  HMMA.16816.F32 R156, R28, R24, R156 ;  /* 0x000000181c9c723c */ /* 0x000fe2000000189c */
[----:B-1----:R-:W-:Y:S01]  /*a1e0*/  FADD.FTZ R37, R172, R37 ;  /* 0x00000025ac257221 */ /* 0x002fe20000010000 */
[----:B--2---:R-:W-:-:S03]  /*a1f0*/  FFMA.FTZ R12, R67, UR4, -R60 ;  /* 0x00000004430c7c23 */ /* 0x004fc6000801083c */
[----:B---3--:R-:W-:Y:S01]  /*a200*/  FADD.FTZ R37, R171, R37 ;  /* 0x00000025ab257221 */ /* 0x008fe20000010000 */
[----:B------:R-:W-:Y:S02]  /*a210*/  MUFU.EX2 R60, R8 ;  /* 0x00000008003c7308 */ /* 0x000fe40000000800 */
[C---:B------:R-:W-:Y:S01]  /*a220*/  HMMA.16816.F32 R148, R28.reuse, R26, R148 ;  /* 0x0000001a1c94723c */ /* 0x040fe20000001894 */
[----:B------:R-:W1:Y:S01]  /*a230*/  LDSM.16.MT88.4 R24, [R221+0x9c00] ;  /* 0x009c0000dd18783b */ /* 0x000e620000004200 */
[----:B----4-:R-:W-:Y:S01]  /*a240*/  FADD.FTZ R37, R65, R37 ;  /* 0x0000002541257221 */ /* 0x010fe20000010000 */
[----:B------:R-:W2:Y:S04]  /*a250*/  MUFU.EX2 R64, R12 ;  /* 0x0000000c00407308 */ /* 0x000ea80000000800 */
[----:B------:R-:W3:Y:S01]  /*a260*/  MUFU.EX2 R67, R170 ;  /* 0x000000aa00437308 */ /* 0x000ee20000000800 */
        /* <DEDUP_REMOVED lines=89> */
[----:B------:R-:W-:Y:S01]  /*a800*/  ULEA.HI.X UR7, UR8, UR7, UR9, 0x5, UP0 ;  /* 0x0000000708077291 */ /* 0x000fe200080f2c09 */
[----:B------:R-:W-:Y:S01]  /*a810*/  IMAD.IADD R242, R222, 0x1, R241 ;  /* 0x00000001def27824 */ /* 0x000fe200078e02f1 */
[----:B------:R-:W-:Y:S01]  /*a820*/  UISETP.NE.AND UP0, UPT, UR20, 0x3, UPT ;  /* 0x000000031400788c */ /* 0x000fe2000bf05270 */
[----:B------:R-:W-:Y:S01]  /*a830*/  IMAD.U32 R5, RZ, RZ, UR6 ;  /* 0x00000006ff057e24 */ /* 0x000fe2000f8e00ff */
[----:B------:R-:W-:Y:S01]  /*a840*/  LEA.HI.X R11, R12, R228, R6, 0x7, P1 ;  /* 0x000000e40c0b7211 */ /* 0x000fe200008f3c06 */
[----:B------:R-:W-:Y:S01]  /*a850*/  UMOV UR6, 0x400 ;  /* 0x0000040000067882 */ /* 0x000fe20000000000 */
[----:B------:R-:W-:-:S02]  /*a860*/  IMAD.U32 R4, RZ, RZ, UR7 ;  /* 0x00000007ff047e24 */ /* 0x000fc4000f8e00ff */
[C---:B------:R-:W-:Y:S01]  /*a870*/  LEA R8, P0, R5.reuse, R229, 0x1 ;  /* 0x000000e505087211 */ /* 0x040fe200078008ff */
[----:B-1----:R-:W-:Y:S01]  /*a880*/  ULEA UR5, UR5, UR6, 0x18 ;  /* 0x0000000605057291 */ /* 0x002fe2000f8ec0ff */
[----:B------:R-:W1:Y:S02]  /*a890*/  LDCU UR6, c[0x0][0x50c] ;  /* 0x0000a180ff0677ac */ /* 0x000e640008000800 */
[----:B------:R-:W-:-:S03]  /*a8a0*/  LEA.HI.X R9, R5, R228, R4, 0x1, P0 ;  /* 0x000000e405097211 */ /* 0x000fc600000f0c04 */
[----:B------:R-:W-:-:S05]  /*a8b0*/  LEA R239, R164, UR5, 0x1 ;  /* 0x00000005a4ef7c11 */ /* 0x000fca000f8e08ff */
[C-C-:B------:R-:W-:Y:S01]  /*a8c0*/  IMAD.IADD R24, R241.reuse, 0x1, R239.reuse ;  /* 0x00000001f1187824 */ /* 0x140fe200078e02ef */
[----:B------:R-:W-:Y:S01]  /*a8d0*/  @!PT LDS RZ, [RZ] ;  /* 0x00000000fffff984 */ /* 0x000fe20000000800 */
[----:B------:R-:W-:Y:S01]  /*a8e0*/  @!PT LDS RZ, [RZ] ;  /* 0x00000000fffff984 */ /* 0x000fe20000000800 */
[----:B------:R-:W-:Y:S01]  /*a8f0*/  @!PT LDS RZ, [RZ] ;  /* 0x00000000fffff984 */ /* 0x000fe20000000800 */
[----:B------:R-:W-:Y:S01]  /*a900*/  @!P4 LDGSTS.E.BYPASS.LTC128B.128 [R232+0x9000], desc[UR12][R10.64] ;  /* 0x090000000ae8cfae */ /* 0x000fe2000b981a0c */
[C-C-:B------:R-:W-:Y:S02]  /*a910*/  IMAD.IADD R240, R241.reuse, 0x1, R239.reuse ;  /* 0x00000001f1f07824 */ /* 0x140fe400078e02ef */
        /* <DEDUP_REMOVED lines=32> */
[----:B------:R-:W1:Y:S04]  /*ab20*/  LDSM.16.M88.4 R12, [R239+0x6c00] ;  /* 0x006c0000ef0c783b */ /* 0x000e680000000200 */
[----:B------:R-:W-:Y:S04]  /*ab30*/  LDSM.16.M88.4 R164, [R24+0x6000] ;  /* 0x0060000018a4783b */ /* 0x000fe80000000200 */
[----:B------:R-:W-:Y:S04]  /*ab40*/  LDSM.16.M88.4 R32, [R24+0x6400] ;  /* 0x006400001820783b */ /* 0x000fe80000000200 */
[----:B------:R-:W-:Y:S04]  /*ab50*/  LDSM.16.M88.4 R28, [R24+0x6800] ;  /* 0x00680000181c783b */ /* 0x000fe80000000200 */
[----:B--2---:R-:W2:Y:S04]  /*ab60*/  LDSM.16.M88.4 R8, [R242+0x1000] ;  /* 0x00100000f208783b */ /* 0x004ea80000000200 */
[----:B------:R-:W2:Y:S04]  /*ab70*/  LDSM.16.M88.4 R24, [R24+0x6c00] ;  /* 0x006c00001818783b */ /* 0x000ea80000000200 */
[----:B------:R-:W2:Y:S01]  /*ab80*/  LDSM.16.M88.4 R16, [R242] ;  /* 0x00000000f210783b */ /* 0x000ea20000000200 */
[-C--:B---3--:R-:W-:Y:S03]  /*ab90*/  HMMA.16816.F32 R4, R172, R60.reuse, RZ ;  /* 0x0000003cac04723c */ /* 0x088fe600000018ff */
[----:B------:R-:W-:Y:S04]  /*aba0*/  LDSM.16.M88.4 R208, [R222+0x2000] ;  /* 0x00200000ded0783b */ /* 0x000fe80000000200 */
[----:B------:R-:W-:Y:S01]  /*abb0*/  LDSM.16.M88.4 R204, [R239+0x7400] ;  /* 0x00740000efcc783b */ /* 0x000fe20000000200 */
[C---:B----4-:R-:W-:Y:S03]  /*abc0*/  HMMA.16816.F32 R20, R36.reuse, R60, RZ ;  /* 0x0000003c2414723c */ /* 0x050fe600000018ff */
[----:B------:R-:W-:Y:S04]  /*abd0*/  LDSM.16.M88.4 R200, [R239+0x7800] ;  /* 0x00780000efc8783b */ /* 0x000fe80000000200 */
[----:B------:R-:W-:Y:S01]  /*abe0*/  LDSM.16.M88.4 R196, [R239+0x7c00] ;  /* 0x007c0000efc4783b */ /* 0x000fe20000000200 */
[C---:B------:R-:W-:Y:S03]  /*abf0*/  HMMA.16816.F32 R64, R36.reuse, R62, RZ ;  /* 0x0000003e2440723c */ /* 0x040fe600000018ff */
[----:B------:R-:W-:Y:S04]  /*ac00*/  LDSM.16.M88.4 R212, [R240+0x7000] ;  /* 0x00700000f0d4783b */ /* 0x000fe80000000200 */
[----:B------:R-:W-:Y:S01]  /*ac10*/  LDSM.16.M88.4 R168, [R242+0x2000] ;  /* 0x00200000f2a8783b */ /* 0x000fe20000000200 */
[C---:B-----5:R-:W-:Y:S03]  /*ac20*/  HMMA.16816.F32 R56, R36.reuse, R188, RZ ;  /* 0x000000bc2438723c */ /* 0x060fe600000018ff */
[----:B------:R-:W0:Y:S05]  /*ac30*/  LDGDEPBAR ;  /* 0x00000000000079af */ /* 0x000e2a0000000000 */
[C---:B-1----:R-:W-:Y:S08]  /*ac40*/  HMMA.16816.F32 R48, R36.reuse, R180, RZ ;  /* 0x000000b42430723c */ /* 0x042ff000000018ff */
[C---:B------:R-:W-:Y:S08]  /*ac50*/  HMMA.16816.F32 R40, R36.reuse, R12, RZ ;  /* 0x0000000c2428723c */ /* 0x040ff000000018ff */
        /* <DEDUP_REMOVED lines=23> */
[C---:B------:R-:W-:Y:S01]  /*add0*/  HMMA.16816.F32 R188, R16.reuse, R34, R188 ;  /* 0x0000002210bc723c */ /* 0x040fe200000018bc */
[----:B------:R-:W-:Y:S07]  /*ade0*/  LDSM.16.M88.4 R32, [R222+0x4000] ;  /* 0x00400000de20783b */ /* 0x000fee0000000200 */
[----:B------:R-:W-:Y:S01]  /*adf0*/  HMMA.16816.F32 R172, R16, R26, R172 ;  /* 0x0000001a10ac723c */ /* 0x000fe200000018ac */
[----:B------:R-:W3:Y:S07]  /*ae00*/  LDSM.16.M88.4 R24, [R239+0x8000] ;  /* 0x00800000ef18783b */ /* 0x000eee0000000200 */
[----:B-1----:R-:W-:Y:S08]  /*ae10*/  HMMA.16816.F32 R4, R208, R12, R4 ;  /* 0x0000000cd004723c */ /* 0x002ff00000001804 */
[C---:B------:R-:W-:Y:S08]  /*ae20*/  HMMA.16816.F32 R184, R16.reuse, R28, R184 ;  /* 0x0000001c10b8723c */ /* 0x040ff000000018b8 */
[C---:B------:R-:W-:Y:S01]  /*ae30*/  HMMA.16816.F32 R60, R16.reuse, R166, R60 ;  /* 0x000000a6103c723c */ /* 0x040fe2000000183c */
[----:B------:R-:W1:Y:S07]  /*ae40*/  LDSM.16.M88.4 R164, [R242+0x3000] ;  /* 0x00300000f2a4783b */ /* 0x000e6e0000000200 */
[----:B------:R-:W-:Y:S01]  /*ae50*/  HMMA.16816.F32 R180, R16, R30, R180 ;  /* 0x0000001e10b4723c */ /* 0x000fe200000018b4 */
[----:B------:R-:W-:Y:S04]  /*ae60*/  LDSM.16.M88.4 R16, [R242+0x4000] ;  /* 0x00400000f210783b */ /* 0x000fe80000000200 */
[----:B------:R-:W-:Y:S03]  /*ae70*/  LDSM.16.M88.4 R28, [R222+0x5000] ;  /* 0x00500000de1c783b */ /* 0x000fe60000000200 */
        /* <DEDUP_REMOVED lines=9> */
[----:B------:R-:W-:Y:S08]  /*af10*/  HMMA.16816.F32 R4, R168, R212, R4 ;  /* 0x000000d4a804723c */ /* 0x000ff00000001804 */
[C---:B------:R-:W-:Y:S01]  /*af20*/  HMMA.16816.F32 R60, R208.reuse, R14, R60 ;  /* 0x0000000ed03c723c */ /* 0x040fe2000000183c */
[----:B------:R-:W4:Y:S07]  /*af30*/  LDSM.16.M88.4 R12, [R242+0x5000] ;  /* 0x00500000f20c783b */ /* 0x000f2e0000000200 */
[----:B------:R-:W-:Y:S08]  /*af40*/  HMMA.16816.F32 R184, R208, R200, R184 ;  /* 0x000000c8d0b8723c */ /* 0x000ff000000018b8 */
[----:B---3--:R-:W-:Y:S08]  /*af50*/  HMMA.16816.F32 R4, R32, R24, R4 ;  /* 0x000000182004723c */ /* 0x008ff00000001804 */
[----:B------:R-:W-:Y:S01]  /*af60*/  HMMA.16816.F32 R180, R208, R202, R180 ;  /* 0x000000cad0b4723c */ /* 0x000fe200000018b4 */
[----:B------:R-:W3:Y:S07]  /*af70*/  LDSM.16.M88.4 R200, [R240+0x7400] ;  /* 0x00740000f0c8783b */ /* 0x000eee0000000200 */
[----:B-1----:R-:W-:Y:S08]  /*af80*/  HMMA.16816.F32 R20, R164, R212, R20 ;  /* 0x000000d4a414723c */ /* 0x002ff00000001814 */
[----:B--2---:R-:W-:Y:S08]  /*af90*/  HMMA.16816.F32 R4, R16, R8, R4 ;  /* 0x000000081004723c */ /* 0x004ff00000001804 */
[-C--:B------:R-:W-:Y:S08]  /*afa0*/  HMMA.16816.F32 R60, R168, R214.reuse, R60 ;  /* 0x000000d6a83c723c */ /* 0x080ff0000000183c */
[----:B------:R-:W-:Y:S03]  /*afb0*/  HMMA.16816.F32 R64, R164, R214, R64 ;  /* 0x000000d6a440723c */ /* 0x000fe60000001840 */
[----:B------:R-:W-:Y:S01]  /*afc0*/  FMUL.FTZ R4, R4, UR6 ;  /* 0x0000000604047c20 */ /* 0x000fe20008410000 */
[----:B------:R-:W-:Y:S01]  /*afd0*/  FMUL.FTZ R5, R5, UR6 ;  /* 0x0000000605057c20 */ /* 0x000fe20008410000 */
[----:B------:R-:W-:Y:S01]  /*afe0*/  FMUL.FTZ R6, R6, UR6 ;  /* 0x0000000606067c20 */ /* 0x000fe20008410000 */
[----:B------:R-:W-:-:S02]  /*aff0*/  FMUL.FTZ R7, R7, UR6 ;  /* 0x0000000607077c20 */ /* 0x000fc40008410000 */
[C---:B------:R-:W-:Y:S01]  /*b000*/  HMMA.16816.F32 R192, R208.reuse, R204, R192 ;  /* 0x000000ccd0c0723c */ /* 0x040fe200000018c0 */
[----:B------:R-:W-:Y:S07]  /*b010*/  MUFU.TANH R213, R5 ;  /* 0x0000000500d57308 */ /* 0x000fee0000002400 */
[C---:B------:R-:W-:Y:S01]  /*b020*/  HMMA.16816.F32 R188, R208.reuse, R206, R188 ;  /* 0x000000ced0bc723c */ /* 0x040fe200000018bc */
[----:B------:R-:W1:Y:S07]  /*b030*/  MUFU.TANH R207, R4 ;  /* 0x0000000400cf7308 */ /* 0x000e6e0000002400 */
[----:B------:R-:W-:Y:S01]  /*b040*/  HMMA.16816.F32 R176, R208, R196, R176 ;  /* 0x000000c4d0b0723c */ /* 0x000fe200000018b0 */
[----:B------:R-:W-:Y:S07]  /*b050*/  MUFU.TANH R205, R6 ;  /* 0x0000000600cd7308 */ /* 0x000fee0000002400 */
[----:B------:R-:W-:Y:S01]  /*b060*/  HMMA.16816.F32 R20, R28, R24, R20 ;  /* 0x000000181c14723c */ /* 0x000fe20000001814 */
[----:B------:R2:W-:Y:S07]  /*b070*/  MUFU.TANH R197, R7 ;  /* 0x0000000700c57308 */ /* 0x0005ee0000002400 */
[-C--:B------:R-:W-:Y:S08]  /*b080*/  HMMA.16816.F32 R60, R32, R26.reuse, R60 ;  /* 0x0000001a203c723c */ /* 0x080ff0000000183c */
[----:B------:R-:W-:Y:S01]  /*b090*/  HMMA.16816.F32 R64, R28, R26, R64 ;  /* 0x0000001a1c40723c */ /* 0x000fe20000001840 */
[----:B------:R-:W-:Y:S04]  /*b0a0*/  LDSM.16.M88.4 R24, [R241+0x8400] ;  /* 0x00840000f118783b */ /* 0x000fe80000000200 */
[----:B--2---:R-:W2:Y:S03]  /*b0b0*/  LDSM.16.M88.4 R4, [R239+0x8400] ;  /* 0x00840000ef04783b */ /* 0x004ea60000000200 */
[----:B----4-:R-:W-:Y:S08]  /*b0c0*/  HMMA.16816.F32 R20, R12, R8, R20 ;  /* 0x000000080c14723c */ /* 0x010ff00000001814 */
[----:B------:R-:W-:Y:S08]  /*b0d0*/  HMMA.16816.F32 R60, R16, R10, R60 ;  /* 0x0000000a103c723c */ /* 0x000ff0000000183c */
[-C--:B---3--:R-:W-:Y:S03]  /*b0e0*/  HMMA.16816.F32 R192, R168, R200.reuse, R192 ;  /* 0x000000c8a8c0723c */ /* 0x088fe600000018c0 */
        /* <DEDUP_REMOVED lines=8> */
[----:B------:R-:W-:-:S02]  /*b170*/  FMUL.FTZ R63, R63, UR6 ;  /* 0x000000063f3f7c20 */ /* 0x000fc40008410000 */
[----:B------:R-:W-:Y:S01]  /*b180*/  MUFU.TANH R204, R21 ;  /* 0x0000001500cc7308 */ /* 0x000fe20000002400 */
[----:B------:R-:W-:Y:S01]  /*b190*/  HMMA.16816.F32 R64, R12, R10, R64 ;  /* 0x0000000a0c40723c */ /* 0x000fe20000001840 */
[----:B------:R-:W3:Y:S06]  /*b1a0*/  LDSM.16.M88.4 R8, [R240+0x7800] ;  /* 0x00780000f008783b */ /* 0x000eec0000000200 */
[----:B------:R-:W-:Y:S01]  /*b1b0*/  MUFU.TANH R206, R22 ;  /* 0x0000001600ce7308 */ /* 0x000fe20000002400 */
[-C--:B------:R-:W-:Y:S07]  /*b1c0*/  HMMA.16816.F32 R52, R164, R202.reuse, R52 ;  /* 0x000000caa434723c */ /* 0x080fee0000001834 */
[----:B------:R4:W-:Y:S01]  /*b1d0*/  MUFU.TANH R212, R23 ;  /* 0x0000001700d47308 */ /* 0x0009e20000002400 */
[----:B------:R-:W-:Y:S07]  /*b1e0*/  HMMA.16816.F32 R188, R168, R202, R188 ;  /* 0x000000caa8bc723c */ /* 0x000fee00000018bc */
[----:B------:R5:W1:Y:S01]  /*b1f0*/  MUFU.TANH R200, R60 ;  /* 0x0000003c00c87308 */ /* 0x000a620000002400 */
[-C--:B--2---:R-:W-:Y:S07]  /*b200*/  HMMA.16816.F32 R192, R32, R4.reuse, R192 ;  /* 0x0000000420c0723c */ /* 0x084fee00000018c0 */
[----:B------:R2:W1:Y:S01]  /*b210*/  MUFU.TANH R201, R61 ;  /* 0x0000003d00c97308 */ /* 0x0004620000002400 */
[C---:B------:R-:W-:Y:S01]  /*b220*/  HMMA.16816.F32 R56, R28.reuse, R4, R56 ;  /* 0x000000041c38723c */ /* 0x040fe20000001838 */
[----:B----4-:R-:W-:Y:S06]  /*b230*/  LDSM.16.M88.4 R20, [R239+0x8800] ;  /* 0x00880000ef14783b */ /* 0x010fec0000000200 */
[----:B------:R-:W-:Y:S01]  /*b240*/  MUFU.TANH R63, R63 ;  /* 0x0000003f003f7308 */ /* 0x000fe20000002400 */
[----:B------:R-:W-:Y:S01]  /*b250*/  HMMA.16816.F32 R52, R28, R6, R52 ;  /* 0x000000061c34723c */ /* 0x000fe20000001834 */
[----:B-----5:R-:W-:Y:S01]  /*b260*/  FMUL.FTZ R60, R62, UR6 ;  /* 0x000000063e3c7c20 */ /* 0x020fe20008410000 */
[----:B------:R-:W-:Y:S01]  /*b270*/  FMUL.FTZ R62, R65, UR6 ;  /* 0x00000006413e7c20 */ /* 0x000fe20008410000 */
[----:B------:R-:W-:-:S04]  /*b280*/  FMUL.FTZ R65, R67, UR6 ;  /* 0x0000000643417c20 */ /* 0x000fc80008410000 */
[----:B------:R-:W-:Y:S01]  /*b290*/  MUFU.TANH R60, R60 ;  /* 0x0000003c003c7308 */ /* 0x000fe20000002400 */
[----:B------:R-:W-:Y:S01]  /*b2a0*/  HMMA.16816.F32 R188, R32, R6, R188 ;  /* 0x0000000620bc723c */ /* 0x000fe200000018bc */
[----:B------:R-:W4:Y:S01]  /*b2b0*/  LDSM.16.M88.4 R4, [R240+0x7c00] ;  /* 0x007c0000f004783b */ /* 0x000f220000000200 */
[----:B--2---:R-:W-:Y:S01]  /*b2c0*/  FMUL.FTZ R61, R64, UR6 ;  /* 0x00000006403d7c20 */ /* 0x004fe20008410000 */
[----:B------:R-:W-:-:S04]  /*b2d0*/  FMUL.FTZ R64, R66, UR6 ;  /* 0x0000000642407c20 */ /* 0x000fc80008410000 */
[----:B------:R-:W-:Y:S01]  /*b2e0*/  MUFU.TANH R62, R62 ;  /* 0x0000003e003e7308 */ /* 0x000fe20000002400 */
[----:B------:R-:W-:Y:S07]  /*b2f0*/  HMMA.16816.F32 R172, R208, R198, R172 ;  /* 0x000000c6d0ac723c */ /* 0x000fee00000018ac */
[----:B------:R-:W-:Y:S01]  /*b300*/  MUFU.TANH R61, R61 ;  /* 0x0000003d003d7308 */ /* 0x000fe20000002400 */
[-C--:B---3--:R-:W-:Y:S07]  /*b310*/  HMMA.16816.F32 R184, R168, R8.reuse, R184 ;  /* 0x00000008a8b8723c */ /* 0x088fee00000018b8 */
[----:B------:R-:W-:Y:S01]  /*b320*/  MUFU.TANH R64, R64 ;  /* 0x0000004000407308 */ /* 0x000fe20000002400 */
[C---:B------:R-:W-:Y:S07]  /*b330*/  HMMA.16816.F32 R48, R164.reuse, R8, R48 ;  /* 0x00000008a430723c */ /* 0x040fee0000001830 */
[----:B------:R-:W-:Y:S01]  /*b340*/  MUFU.TANH R65, R65 ;  /* 0x0000004100417308 */ /* 0x000fe20000002400 */
[-C--:B------:R-:W-:Y:S08]  /*b350*/  HMMA.16816.F32 R44, R164, R10.reuse, R44 ;  /* 0x0000000aa42c723c */ /* 0x080ff0000000182c */
[----:B------:R-:W-:Y:S01]  /*b360*/  HMMA.16816.F32 R180, R168, R10, R180 ;  /* 0x0000000aa8b4723c */ /* 0x000fe200000018b4 */
[----:B------:R-:W2:Y:S07]  /*b370*/  LDSM.16.M88.4 R8, [R239+0x8c00] ;  /* 0x008c0000ef08783b */ /* 0x000eae0000000200 */
[-C--:B------:R-:W-:Y:S08]  /*b380*/  HMMA.16816.F32 R192, R16, R24.reuse, R192 ;  /* 0x0000001810c0723c */ /* 0x080ff000000018c0 */
[----:B------:R-:W-:Y:S08]  /*b390*/  HMMA.16816.F32 R56, R12, R24, R56 ;  /* 0x000000180c38723c */ /* 0x000ff00000001838 */
[----:B------:R-:W-:Y:S03]  /*b3a0*/  HMMA.16816.F32 R188, R16, R26, R188 ;  /* 0x0000001a10bc723c */ /* 0x000fe600000018bc */
[----:B------:R-:W-:Y:S01]  /*b3b0*/  FMUL.FTZ R67, R192, UR6 ;  /* 0x00000006c0437c20 */ /* 0x000fe20008410000 */
[----:B------:R-:W-:Y:S01]  /*b3c0*/  FMUL.FTZ R193, R193, UR6 ;  /* 0x00000006c1c17c20 */ /* 0x000fe20008410000 */
[----:B------:R-:W-:Y:S01]  /*b3d0*/  FMUL.FTZ R194, R194, UR6 ;  /* 0x00000006c2c27c20 */ /* 0x000fe20008410000 */
[----:B------:R-:W-:-:S02]  /*b3e0*/  FMUL.FTZ R192, R195, UR6 ;  /* 0x00000006c3c07c20 */ /* 0x000fc40008410000 */
[----:B------:R-:W-:Y:S01]  /*b3f0*/  HMMA.16816.F32 R52, R12, R26, R52 ;  /* 0x0000001a0c34723c */ /* 0x000fe20000001834 */
[----:B------:R-:W3:Y:S01]  /*b400*/  LDSM.16.M88.4 R24, [R241+0x8800] ;  /* 0x00880000f118783b */ /* 0x000ee20000000200 */
[----:B------:R-:W5:Y:S01]  /*b410*/  MUFU.TANH R67, R67 ;  /* 0x0000004300437308 */ /* 0x000f620000002400 */
[----:B------:R-:W-:Y:S01]  /*b420*/  FMUL.FTZ R58, R58, UR6 ;  /* 0x000000063a3a7c20 */ /* 0x000fe20008410000 */
[----:B------:R-:W-:Y:S01]  /*b430*/  FMUL.FTZ R56, R56, UR6 ;  /* 0x0000000638387c20 */ /* 0x000fe20008410000 */
[----:B------:R-:W-:-:S03]  /*b440*/  FMUL.FTZ R57, R57, UR6 ;  /* 0x0000000639397c20 */ /* 0x000fc60008410000 */
[----:B----4-:R-:W-:Y:S02]  /*b450*/  HMMA.16816.F32 R40, R164, R4, R40 ;  /* 0x00000004a428723c */ /* 0x010fe40000001828 */
[----:B------:R4:W-:Y:S01]  /*b460*/  MUFU.TANH R66, R58 ;  /* 0x0000003a00427308 */ /* 0x0009e20000002400 */
[----:B------:R-:W-:Y:S01]  /*b470*/  FMUL.FTZ R190, R190, UR6 ;  /* 0x00000006bebe7c20 */ /* 0x000fe20008410000 */
[----:B------:R-:W-:-:S04]  /*b480*/  FMUL.FTZ R191, R191, UR6 ;  /* 0x00000006bfbf7c20 */ /* 0x000fc80008410000 */
[----:B------:R-:W-:Y:S02]  /*b490*/  HMMA.16816.F32 R36, R164, R6, R36 ;  /* 0x00000006a424723c */ /* 0x000fe40000001824 */
[----:B------:R-:W5:Y:S01]  /*b4a0*/  MUFU.TANH R193, R193 ;  /* 0x000000c100c17308 */ /* 0x000f620000002400 */
[----:B------:R-:W-:Y:S01]  /*b4b0*/  FMUL.FTZ R52, R52, UR6 ;  /* 0x0000000634347c20 */ /* 0x000fe20008410000 */
[----:B------:R-:W-:-:S04]  /*b4c0*/  FMUL.FTZ R53, R53, UR6 ;  /* 0x0000000635357c20 */ /* 0x000fc80008410000 */
[----:B------:R-:W-:Y:S02]  /*b4d0*/  HMMA.16816.F32 R176, R168, R4, R176 ;  /* 0x00000004a8b0723c */ /* 0x000fe400000018b0 */
[----:B------:R-:W-:Y:S01]  /*b4e0*/  MUFU.TANH R202, R194 ;  /* 0x000000c200ca7308 */ /* 0x000fe20000002400 */
[----:B----4-:R-:W-:Y:S01]  /*b4f0*/  FMUL.FTZ R58, R59, UR6 ;  /* 0x000000063b3a7c20 */ /* 0x010fe20008410000 */
[----:B------:R-:W-:Y:S01]  /*b500*/  FMUL.FTZ R59, R188, UR6 ;  /* 0x00000006bc3b7c20 */ /* 0x000fe20008410000 */
[----:B------:R-:W-:-:S03]  /*b510*/  FMUL.FTZ R188, R189, UR6 ;  /* 0x00000006bdbc7c20 */ /* 0x000fc60008410000 */
[----:B------:R-:W-:Y:S01]  /*b520*/  HMMA.16816.F32 R172, R168, R6, R172 ;  /* 0x00000006a8ac723c */ /* 0x000fe200000018ac */
[----:B------:R-:W4:Y:S01]  /*b530*/  LDSM.16.M88.4 R4, [R241+0x8c00] ;  /* 0x008c0000f104783b */ /* 0x000f220000000200 */
[----:B------:R-:W-:Y:S01]  /*b540*/  MUFU.TANH R195, R190 ;  /* 0x000000be00c37308 */ /* 0x000fe20000002400 */
[----:B------:R-:W-:-:S05]  /*b550*/  DEPBAR.LE SB0, 0x0 ;  /* 0x000080000000791a */ /* 0x000fca0000000000 */
[C---:B------:R-:W-:Y:S02]  /*b560*/  HMMA.16816.F32 R184, R32.reuse, R20, R184 ;  /* 0x0000001420b8723c */ /* 0x040fe400000018b8 */
[----:B------:R-:W5:Y:S06]  /*b570*/  MUFU.TANH R59, R59 ;  /* 0x0000003b003b7308 */ /* 0x000f6c0000002400 */
[C---:B------:R-:W-:Y:S02]  /*b580*/  HMMA.16816.F32 R180, R32.reuse, R22, R180 ;  /* 0x0000001620b4723c */ /* 0x040fe400000018b4 */
[----:B------:R1:W-:Y:S06]  /*b590*/  MUFU.TANH R194, R191 ;  /* 0x000000bf00c27308 */ /* 0x0003ec0000002400 */
[C---:B--2---:R-:W-:Y:S02]  /*b5a0*/  HMMA.16816.F32 R176, R32.reuse, R8, R176 ;  /* 0x0000000820b0723c */ /* 0x044fe400000018b0 */
[----:B------:R-:W2:Y:S06]  /*b5b0*/  MUFU.TANH R188, R188 ;  /* 0x000000bc00bc7308 */ /* 0x000eac0000002400 */
[----:B------:R-:W-:Y:S02]  /*b5c0*/  HMMA.16816.F32 R172, R32, R10, R172 ;  /* 0x0000000a20ac723c */ /* 0x000fe400000018ac */
[----:B------:R-:W-:Y:S06]  /*b5d0*/  MUFU.TANH R192, R192 ;  /* 0x000000c000c07308 */ /* 0x000fec0000002400 */
[----:B------:R-:W-:Y:S01]  /*b5e0*/  HMMA.16816.F32 R48, R28, R20, R48 ;  /* 0x000000141c30723c */ /* 0x000fe20000001830 */
[----:B------:R-:W-:Y:S01]  /*b5f0*/  FMUL.FTZ R20, R54, UR6 ;  /* 0x0000000636147c20 */ /* 0x000fe20008410000 */
[----:B------:R-:W-:Y:S01]  /*b600*/  FMUL.FTZ R21, R55, UR6 ;  /* 0x0000000637157c20 */ /* 0x000fe20008410000 */
[----:B------:R-:W-:Y:S05]  /*b610*/  MUFU.TANH R56, R56 ;  /* 0x0000003800387308 */ /* 0x000fea0000002400 */
[C---:B---3--:R-:W-:Y:S03]  /*b620*/  HMMA.16816.F32 R184, R16.reuse, R24, R184 ;  /* 0x0000001810b8723c */ /* 0x048fe600000018b8 */
[----:B------:R-:W-:Y:S05]  /*b630*/  MUFU.TANH R57, R57 ;  /* 0x0000003900397308 */ /* 0x000fea0000002400 */
[----:B------:R-:W-:Y:S03]  /*b640*/  HMMA.16816.F32 R180, R16, R26, R180 ;  /* 0x0000001a10b4723c */ /* 0x000fe600000018b4 */
[----:B------:R-:W-:Y:S05]  /*b650*/  MUFU.TANH R58, R58 ;  /* 0x0000003a003a7308 */ /* 0x000fea0000002400 */
[----:B------:R-:W-:Y:S01]  /*b660*/  HMMA.16816.F32 R40, R28, R8, R40 ;  /* 0x000000081c28723c */ /* 0x000fe20000001828 */
[----:B------:R-:W-:-:S02]  /*b670*/  IMAD.SHL.U32 R9, R220, 0x2, RZ ;  /* 0x00000002dc097824 */ /* 0x000fc400078e00ff */
[----:B------:R-:W-:Y:S01]  /*b680*/  FMUL.FTZ R54, R185, UR6 ;  /* 0x00000006b9367c20 */ /* 0x000fe20008410000 */
[----:B------:R-:W-:Y:S01]  /*b690*/  FMUL.FTZ R171, R184, UR6 ;  /* 0x00000006b8ab7c20 */ /* 0x000fe20008410000 */
[----:B------:R-:W-:Y:S01]  /*b6a0*/  FMUL.FTZ R164, R186, UR6 ;  /* 0x00000006baa47c20 */ /* 0x000fe20008410000 */
[----:B------:R-:W-:Y:S01]  /*b6b0*/  LOP3.LUT R9, R9, 0x6, RZ, 0xc0, !PT ;  /* 0x0000000609097812 */ /* 0x000fe200078ec0ff */
[----:B------:R-:W-:Y:S01]  /*b6c0*/  FMUL.FTZ R165, R187, UR6 ;  /* 0x00000006bba57c20 */ /* 0x000fe20008410000 */
[----:B----4-:R-:W-:Y:S01]  /*b6d0*/  HMMA.16816.F32 R176, R16, R4, R176 ;  /* 0x0000000410b0723c */ /* 0x010fe200000018b0 */
[----:B------:R-:W-:Y:S02]  /*b6e0*/  MUFU.TANH R54, R54 ;  /* 0x0000003600367308 */ /* 0x000fe40000002400 */
[----:B------:R-:W-:Y:S01]  /*b6f0*/  FMUL.FTZ R32, R180, UR6 ;  /* 0x00000006b4207c20 */ /* 0x000fe20008410000 */
[----:B-1----:R-:W-:Y:S01]  /*b700*/  FMUL.FTZ R191, R182, UR6 ;  /* 0x00000006b6bf7c20 */ /* 0x002fe20008410000 */
[----:B------:R-:W-:Y:S01]  /*b710*/  FMUL.FTZ R190, R183, UR6 ;  /* 0x00000006b7be7c20 */ /* 0x000fe20008410000 */
[----:B------:R-:W-:-:S02]  /*b720*/  FMUL.FTZ R170, R181, UR6 ;  /* 0x00000006b5aa7c20 */ /* 0x000fc40008410000 */
[----:B------:R-:W-:Y:S01]  /*b730*/  HMMA.16816.F32 R172, R16, R6, R172 ;  /* 0x0000000610ac723c */ /* 0x000fe200000018ac */
[----:B------:R-:W-:Y:S01]  /*b740*/  IMAD.U32 R16, RZ, RZ, UR20 ;  /* 0x00000014ff107e24 */ /* 0x000fe2000f8e00ff */
[----:B------:R-:W1:Y:S03]  /*b750*/  MUFU.TANH R171, R171 ;  /* 0x000000ab00ab7308 */ /* 0x000e660000002400 */
[----:B------:R-:W-:-:S03]  /*b760*/  IMAD R9, R16, 0x40, R9 ;  /* 0x0000004010097824 */ /* 0x000fc600078e0209 */
[----:B------:R-:W-:Y:S01]  /*b770*/  HMMA.16816.F32 R48, R12, R24, R48 ;  /* 0x000000180c30723c */ /* 0x000fe20000001830 */
[C---:B------:R-:W-:Y:S01]  /*b780*/  VIADD R185, R9.reuse, 0xffffff40 ;  /* 0xffffff4009b97836 */ /* 0x040fe20000000000 */
[----:B------:R-:W3:Y:S01]  /*b790*/  MUFU.TANH R32, R32 ;  /* 0x0000002000207308 */ /* 0x000ee20000002400 */
[C---:B------:R-:W-:Y:S02]  /*b7a0*/  VIADD R184, R9.reuse, 0xffffff41 ;  /* 0xffffff4109b87836 */ /* 0x040fe40000000000 */
[----:B------:R-:W-:Y:S01]  /*b7b0*/  FMUL.FTZ R16, R176, UR6 ;  /* 0x00000006b0107c20 */ /* 0x000fe20008410000 */
[----:B------:R-:W-:Y:S01]  /*b7c0*/  VIADD R183, R9, 0xffffff48 ;  /* 0xffffff4809b77836 */ /* 0x000fe20000000000 */
[-C--:B------:R-:W-:Y:S01]  /*b7d0*/  ISETP.GE.AND P0, PT, R185, R233.reuse, PT ;  /* 0x000000e9b900720c */ /* 0x080fe20003f06270 */
[C---:B------:R-:W-:Y:S01]  /*b7e0*/  VIADD R182, R9.reuse, 0xffffff49 ;  /* 0xffffff4909b67836 */ /* 0x040fe20000000000 */
[----:B------:R-:W-:Y:S01]  /*b7f0*/  HMMA.16816.F32 R44, R28, R22, R44 ;  /* 0x000000161c2c723c */ /* 0x000fe2000000182c */
[----:B------:R-:W-:Y:S01]  /*b800*/  VIADD R181, R9, 0xffffff50 ;  /* 0xffffff5009b57836 */ /* 0x000fe20000000000 */
[-C--:B------:R-:W-:Y:S01]  /*b810*/  ISETP.GE.AND P5, PT, R184, R233.reuse, PT ;  /* 0x000000e9b800720c */ /* 0x080fe20003fa6270 */
[----:B------:R-:W-:Y:S01]  /*b820*/  FMUL.FTZ R35, R177, UR6 ;  /* 0x00000006b1237c20 */ /* 0x000fe20008410000 */
[----:B------:R-:W-:Y:S01]  /*b830*/  FSEL R207, R207, -INF , !P0 ;  /* 0xff800000cfcf7808 */ /* 0x000fe20004000000 */
[----:B------:R-:W-:Y:S01]  /*b840*/  VIADD R180, R9, 0xffffff51 ;  /* 0xffffff5109b47836 */ /* 0x000fe20000000000 */
[-C--:B------:R-:W-:Y:S01]  /*b850*/  ISETP.GE.AND P1, PT, R183, R233.reuse, PT ;  /* 0x000000e9b700720c */ /* 0x080fe20003f26270 */
[----:B------:R-:W-:Y:S01]  /*b860*/  VIADD R169, R9, 0xffffff58 ;  /* 0xffffff5809a97836 */ /* 0x000fe20000000000 */
[-C--:B------:R-:W-:Y:S01]  /*b870*/  ISETP.GE.AND P0, PT, R182, R233.reuse, PT ;  /* 0x000000e9b600720c */ /* 0x080fe20003f06270 */
[----:B------:R-:W-:Y:S01]  /*b880*/  FMUL.FTZ R34, R172, UR6 ;  /* 0x00000006ac227c20 */ /* 0x000fe20008410000 */
[----:B------:R-:W-:Y:S01]  /*b890*/  FMUL.FTZ R33, R173, UR6 ;  /* 0x00000006ad217c20 */ /* 0x000fe20008410000 */
[----:B------:R-:W4:Y:S01]  /*b8a0*/  MUFU.TANH R170, R170 ;  /* 0x000000aa00aa7308 */ /* 0x000f220000002400 */
[----:B------:R-:W-:Y:S01]  /*b8b0*/  FSEL R213, R213, -INF , !P5 ;  /* 0xff800000d5d57808 */ /* 0x000fe20006800000 */
[----:B------:R-:W-:Y:S01]  /*b8c0*/  FMUL.FTZ R22, R50, UR6 ;  /* 0x0000000632167c20 */ /* 0x000fe20008410000 */
[----:B------:R-:W-:Y:S01]  /*b8d0*/  FMUL.FTZ R8, R51, UR6 ;  /* 0x0000000633087c20 */ /* 0x000fe20008410000 */
[----:B------:R-:W-:Y:S01]  /*b8e0*/  VIADD R168, R9, 0xffffff59 ;  /* 0xffffff5909a87836 */ /* 0x000fe20000000000 */
[-C--:B------:R-:W-:Y:S01]  /*b8f0*/  ISETP.GE.AND P5, PT, R181, R233.reuse, PT ;  /* 0x000000e9b500720c */ /* 0x080fe20003fa6270 */
[----:B------:R-:W-:Y:S01]  /*b900*/  VIADD R167, R9, 0xffffff60 ;  /* 0xffffff6009a77836 */ /* 0x000fe20000000000 */
[----:B------:R-:W-:Y:S01]  /*b910*/  FSEL R50, R200, -INF , !P1 ;  /* 0xff800000c8327808 */ /* 0x000fe20004800000 */
[----:B------:R-:W4:Y:S01]  /*b920*/  MUFU.TANH R16, R16 ;  /* 0x0000001000107308 */ /* 0x000f220000002400 */
[----:B------:R-:W-:Y:S01]  /*b930*/  FSEL R51, R201, -INF , !P0 ;  /* 0xff800000c9337808 */ /* 0x000fe20004000000 */
[----:B------:R-:W-:Y:S01]  /*b940*/  VIADD R166, R9, 0xffffff61 ;  /* 0xffffff6109a67836 */ /* 0x000fe20000000000 */
[-C--:B------:R-:W-:Y:S01]  /*b950*/  ISETP.GE.AND P1, PT, R180, R233.reuse, PT ;  /* 0x000000e9b400720c */ /* 0x080fe20003f26270 */
[----:B------:R-:W-:Y:S01]  /*b960*/  FMUL.FTZ R25, R49, UR6 ;  /* 0x0000000631197c20 */ /* 0x000fe20008410000 */
[-C--:B------:R-:W-:Y:S01]  /*b970*/  ISETP.GE.AND P0, PT, R169, R233.reuse, PT ;  /* 0x000000e9a900720c */ /* 0x080fe20003f06270 */
[----:B------:R-:W-:Y:S01]  /*b980*/  VIADD R49, R9, 0xffffff68 ;  /* 0xffffff6809317836 */ /* 0x000fe20000000000 */
[----:B-----5:R-:W-:Y:S01]  /*b990*/  FSEL R189, R67, -INF , !P5 ;  /* 0xff80000043bd7808 */ /* 0x020fe20006800000 */
[----:B------:R-:W5:Y:S01]  /*b9a0*/  MUFU.TANH R35, R35 ;  /* 0x0000002300237308 */ /* 0x000f620000002400 */
[-C--:B------:R-:W-:Y:S01]  /*b9b0*/  ISETP.GE.AND P5, PT, R168, R233.reuse, PT ;  /* 0x000000e9a800720c */ /* 0x080fe20003fa6270 */
[----:B------:R-:W-:Y:S01]  /*b9c0*/  FMUL.FTZ R24, R48, UR6 ;  /* 0x0000000630187c20 */ /* 0x000fe20008410000 */
[----:B------:R-:W-:Y:S01]  /*b9d0*/  HMMA.16816.F32 R44, R12, R26, R44 ;  /* 0x0000001a0c2c723c */ /* 0x000fe2000000182c */
[----:B------:R-:W-:Y:S01]  /*b9e0*/  FSEL R187, R193, -INF , !P1 ;  /* 0xff800000c1bb7808 */ /* 0x000fe20004800000 */
[----:B------:R-:W-:Y:S01]  /*b9f0*/  VIADD R48, R9, 0xffffff69 ;  /* 0xffffff6909307836 */ /* 0x000fe20000000000 */
[----:B------:R-:W-:Y:S01]  /*ba00*/  FSEL R186, R59, -INF , !P0 ;  /* 0xff8000003bba7808 */ /* 0x000fe20004000000 */
[----:B------:R-:W-:Y:S01]  /*ba10*/  VIADD R27, R9, 0xffffff70 ;  /* 0xffffff70091b7836 */ /* 0x000fe20000000000 */
[----:B------:R-:W5:Y:S01]  /*ba20*/  MUFU.TANH R34, R34 ;  /* 0x0000002200227308 */ /* 0x000f620000002400 */
[-C--:B------:R-:W-:Y:S01]  /*ba30*/  ISETP.GE.AND P1, PT, R167, R233.reuse, PT ;  /* 0x000000e9a700720c */ /* 0x080fe20003f26270 */
[C---:B------:R-:W-:Y:S01]  /*ba40*/  VIADD R26, R9.reuse, 0xffffff71 ;  /* 0xffffff71091a7836 */ /* 0x040fe20000000000 */
[-C--:B------:R-:W-:Y:S01]  /*ba50*/  ISETP.GE.AND P0, PT, R166, R233.reuse, PT ;  /* 0x000000e9a600720c */ /* 0x080fe20003f06270 */
[C---:B------:R-:W-:Y:S01]  /*ba60*/  VIADD R23, R9.reuse, 0xffffff78 ;  /* 0xffffff7809177836 */ /* 0x040fe20000000000 */
[----:B--2---:R-:W-:Y:S01]  /*ba70*/  FSEL R188, R188, -INF , !P5 ;  /* 0xff800000bcbc7808 */ /* 0x004fe20006800000 */
[----:B------:R-:W-:Y:S01]  /*ba80*/  VIADD R9, R9, 0xffffff79 ;  /* 0xffffff7909097836 */ /* 0x000fe20000000000 */
[-C--:B------:R-:W-:Y:S01]  /*ba90*/  ISETP.GE.AND P5, PT, R49, R233.reuse, PT ;  /* 0x000000e93100720c */ /* 0x080fe20003fa6270 */
[----:B------:R-:W2:Y:S01]  /*baa0*/  MUFU.TANH R33, R33 ;  /* 0x0000002100217308 */ /* 0x000ea20000002400 */
[----:B-1----:R-:W-:Y:S01]  /*bab0*/  FSEL R171, R171, -INF , !P1 ;  /* 0xff800000abab7808 */ /* 0x002fe20004800000 */
[----:B------:R-:W-:Y:S01]  /*bac0*/  FMUL.FTZ R178, R178, UR6 ;  /* 0x00000006b2b27c20 */ /* 0x000fe20008410000 */
[----:B------:R-:W-:Y:S01]  /*bad0*/  FSEL R173, R54, -INF , !P0 ;  /* 0xff80000036ad7808 */ /* 0x000fe20004000000 */
[----:B------:R-:W-:Y:S01]  /*bae0*/  HMMA.16816.F32 R28, R28, R10, R36 ;  /* 0x0000000a1c1c723c */ /* 0x000fe20000001824 */
[-C--:B------:R-:W-:Y:S01]  /*baf0*/  ISETP.GE.AND P1, PT, R48, R233.reuse, PT ;  /* 0x000000e93000720c */ /* 0x080fe20003f26270 */
[----:B------:R-:W-:Y:S01]  /*bb00*/  FMUL.FTZ R44, R44, UR6 ;  /* 0x000000062c2c7c20 */ /* 0x000fe20008410000 */
[-C--:B------:R-:W-:Y:S01]  /*bb10*/  ISETP.GE.AND P0, PT, R27, R233.reuse, PT ;  /* 0x000000e91b00720c */ /* 0x080fe20003f06270 */
[----:B------:R-:W1:Y:S01]  /*bb20*/  MUFU.TANH R164, R164 ;  /* 0x000000a400a47308 */ /* 0x000e620000002400 */
[----:B---3--:R-:W-:Y:S01]  /*bb30*/  FSEL R172, R32, -INF , !P5 ;  /* 0xff80000020ac7808 */ /* 0x008fe20006800000 */
[----:B------:R-:W-:Y:S01]  /*bb40*/  FMUL.FTZ R45, R45, UR6 ;  /* 0x000000062d2d7c20 */ /* 0x000fe20008410000 */
[-C--:B------:R-:W-:Y:S01]  /*bb50*/  ISETP.GE.AND P5, PT, R26, R233.reuse, PT ;  /* 0x000000e91a00720c */ /* 0x080fe20003fa6270 */
[----:B------:R-:W-:Y:S01]  /*bb60*/  FMUL.FTZ R46, R46, UR6 ;  /* 0x000000062e2e7c20 */ /* 0x000fe20008410000 */
[----:B----4-:R-:W-:Y:S01]  /*bb70*/  FSEL R170, R170, -INF , !P1 ;  /* 0xff800000aaaa7808 */ /* 0x010fe20004800000 */
[----:B------:R-:W-:Y:S01]  /*bb80*/  FMUL.FTZ R47, R47, UR6 ;  /* 0x000000062f2f7c20 */ /* 0x000fe20008410000 */
[----:B------:R-:W-:Y:S01]  /*bb90*/  FSEL R32, R16, -INF , !P0 ;  /* 0xff80000010207808 */ /* 0x000fe20004000000 */
[----:B------:R-:W3:Y:S01]  /*bba0*/  MUFU.TANH R165, R165 ;  /* 0x000000a500a57308 */ /* 0x000ee20000002400 */
[-C--:B------:R-:W-:Y:S01]  /*bbb0*/  ISETP.GE.AND P1, PT, R23, R233.reuse, PT ;  /* 0x000000e91700720c */ /* 0x080fe20003f26270 */
[C---:B------:R-:W-:Y:S01]  /*bbc0*/  HMMA.16816.F32 R16, R12.reuse, R4, R40 ;  /* 0x000000040c10723c */ /* 0x040fe20000001828 */
[----:B------:R-:W-:Y:S01]  /*bbd0*/  ISETP.GE.AND P0, PT, R9, R233, PT ;  /* 0x000000e90900720c */ /* 0x000fe20003f06270 */
[----:B------:R-:W-:Y:S01]  /*bbe0*/  FMUL.FTZ R41, R179, UR6 ;  /* 0x00000006b3297c20 */ /* 0x000fe20008410000 */
[----:B-----5:R-:W-:Y:S01]  /*bbf0*/  FSEL R35, R35, -INF , !P5 ;  /* 0xff80000023237808 */ /* 0x020fe20006800000 */
[----:B------:R-:W-:Y:S01]  /*bc00*/  FMUL.FTZ R5, R174, UR6 ;  /* 0x00000006ae057c20 */ /* 0x000fe20008410000 */
[-C--:B------:R-:W-:Y:S01]  /*bc10*/  ISETP.GE.AND P5, PT, R185, R3.reuse, PT ;  /* 0x00000003b900720c */ /* 0x080fe20003fa6270 */
[----:B------:R-:W4:Y:S01]  /*bc20*/  MUFU.TANH R191, R191 ;  /* 0x000000bf00bf7308 */ /* 0x000f220000002400 */
[----:B------:R-:W-:Y:S01]  /*bc30*/  FSEL R34, R34, -INF , !P1 ;  /* 0xff80000022227808 */ /* 0x000fe20004800000 */
[----:B------:R-:W-:Y:S01]  /*bc40*/  FMUL.FTZ R4, R175, UR6 ;  /* 0x00000006af047c20 */ /* 0x000fe20008410000 */
[----:B--2---:R-:W-:Y:S01]  /*bc50*/  FSEL R33, R33, -INF , !P0 ;  /* 0xff80000021217808 */ /* 0x004fe20004000000 */
[----:B------:R-:W-:Y:S01]  /*bc60*/  HMMA.16816.F32 R28, R12, R6, R28 ;  /* 0x000000060c1c723c */ /* 0x000fe2000000181c */
[----:B------:R-:W-:-:S02]  /*bc70*/  ISETP.GE.AND P1, PT, R184, R3, PT ;  /* 0x00000003b800720c */ /* 0x000fc40003f26270 */
[-C--:B------:R-:W-:Y:S01]  /*bc80*/  ISETP.GE.AND P0, PT, R183, R3.reuse, PT ;  /* 0x00000003b700720c */ /* 0x080fe20003f06270 */
[----:B------:R-:W2:Y:S01]  /*bc90*/  MUFU.TANH R190, R190 ;  /* 0x000000be00be7308 */ /* 0x000ea20000002400 */
[----:B------:R-:W-:Y:S02]  /*bca0*/  FSEL R205, R205, -INF , !P5 ;  /* 0xff800000cdcd7808 */ /* 0x000fe40006800000 */
[-C--:B------:R-:W-:Y:S02]  /*bcb0*/  ISETP.GE.AND P5, PT, R182, R3.reuse, PT ;  /* 0x00000003b600720c */ /* 0x080fe40003fa6270 */
[----:B------:R-:W-:Y:S01]  /*bcc0*/  FSEL R54, R197, -INF , !P1 ;  /* 0xff800000c5367808 */ /* 0x000fe20004800000 */
[----:B------:R-:W-:Y:S01]  /*bcd0*/  FMUL.FTZ R16, R16, UR6 ;  /* 0x0000000610107c20 */ /* 0x000fe20008410000 */
[----:B------:R-:W-:Y:S01]  /*bce0*/  FSEL R55, R60, -INF , !P0 ;  /* 0xff8000003c377808 */ /* 0x000fe20004000000 */
[----:B------:R-:W5:Y:S01]  /*bcf0*/  MUFU.TANH R40, R178 ;  /* 0x000000b200287308 */ /* 0x000f620000002400 */
[-C--:B------:R-:W-:Y:S01]  /*bd00*/  ISETP.GE.AND P1, PT, R181, R3.reuse, PT ;  /* 0x00000003b500720c */ /* 0x080fe20003f26270 */
[----:B------:R-:W-:Y:S01]  /*bd10*/  FMUL.FTZ R18, R18, UR6 ;  /* 0x0000000612127c20 */ /* 0x000fe20008410000 */
[-C--:B------:R-:W-:Y:S01]  /*bd20*/  ISETP.GE.AND P0, PT, R180, R3.reuse, PT ;  /* 0x00000003b400720c */ /* 0x080fe20003f06270 */
[----:B------:R-:W-:Y:S01]  /*bd30*/  FMUL.FTZ R17, R17, UR6 ;  /* 0x0000000611117c20 */ /* 0x000fe20008410000 */
[----:B------:R-:W-:Y:S01]  /*bd40*/  FSEL R67, R63, -INF , !P5 ;  /* 0xff8000003f437808 */ /* 0x000fe20006800000 */
[----:B------:R-:W-:Y:S01]  /*bd50*/  FMUL.FTZ R19, R19, UR6 ;  /* 0x0000000613137c20 */ /* 0x000fe20008410000 */
[-C--:B------:R-:W-:Y:S01]  /*bd60*/  ISETP.GE.AND P5, PT, R169, R3.reuse, PT ;  /* 0x00000003a900720c */ /* 0x080fe20003fa6270 */
[----:B------:R-:W5:Y:S01]  /*bd70*/  MUFU.TANH R41, R41 ;  /* 0x0000002900297308 */ /* 0x000f620000002400 */
[----:B------:R-:W-:Y:S01]  /*bd80*/  FSEL R202, R202, -INF , !P1 ;  /* 0xff800000caca7808 */ /* 0x000fe20004800000 */
[----:B------:R-:W-:Y:S01]  /*bd90*/  FMUL.FTZ R28, R28, UR6 ;  /* 0x000000061c1c7c20 */ /* 0x000fe20008410000 */
[----:B------:R-:W-:Y:S01]  /*bda0*/  FSEL R197, R192, -INF , !P0 ;  /* 0xff800000c0c57808 */ /* 0x000fe20004000000 */
[----:B------:R-:W-:Y:S01]  /*bdb0*/  FMUL.FTZ R29, R29, UR6 ;  /* 0x000000061d1d7c20 */ /* 0x000fe20008410000 */
[-C--:B------:R-:W-:Y:S01]  /*bdc0*/  ISETP.GE.AND P1, PT, R168, R3.reuse, PT ;  /* 0x00000003a800720c */ /* 0x080fe20003f26270 */
[----:B------:R-:W-:Y:S01]  /*bdd0*/  FMUL.FTZ R30, R30, UR6 ;  /* 0x000000061e1e7c20 */ /* 0x000fe20008410000 */
[-C--:B------:R-:W-:Y:S01]  /*bde0*/  ISETP.GE.AND P0, PT, R167, R3.reuse, PT ;  /* 0x00000003a700720c */ /* 0x080fe20003f06270 */
[----:B------:R-:W5:Y:S01]  /*bdf0*/  MUFU.TANH R5, R5 ;  /* 0x0000000500057308 */ /* 0x000f620000002400 */
[----:B------:R-:W-:Y:S01]  /*be00*/  FSEL R195, R195, -INF , !P5 ;  /* 0xff800000c3c37808 */ /* 0x000fe20006800000 */
[----:B------:R-:W-:Y:S01]  /*be10*/  FMUL.FTZ R31, R31, UR6 ;  /* 0x000000061f1f7c20 */ /* 0x000fe20008410000 */
[----:B------:R-:W-:-:S02]  /*be20*/  ISETP.GE.AND P5, PT, R166, R3, PT ;  /* 0x00000003a600720c */ /* 0x000fc40003fa6270 */
[----:B------:R-:W-:Y:S02]  /*be30*/  FSEL R194, R194, -INF , !P1 ;  /* 0xff800000c2c27808 */ /* 0x000fe40004800000 */
[----:B-1----:R-:W-:Y:S01]  /*be40*/  FSEL R176, R164, -INF , !P0 ;  /* 0xff800000a4b07808 */ /* 0x002fe20004000000 */
[----:B------:R-:W1:Y:S01]  /*be50*/  MUFU.TANH R4, R4 ;  /* 0x0000000400047308 */ /* 0x000e620000002400 */
[-C--:B------:R-:W-:Y:S02]  /*be60*/  ISETP.GE.AND P1, PT, R49, R3.reuse, PT ;  /* 0x000000033100720c */ /* 0x080fe40003f26270 */
[-C--:B------:R-:W-:Y:S02]  /*be70*/  ISETP.GE.AND P0, PT, R48, R3.reuse, PT ;  /* 0x000000033000720c */ /* 0x080fe40003f06270 */
[----:B---3--:R-:W-:Y:S02]  /*be80*/  FSEL R177, R165, -INF , !P5 ;  /* 0xff800000a5b17808 */ /* 0x008fe40006800000 */
[----:B------:R-:W-:Y:S01]  /*be90*/  ISETP.GE.AND P5, PT, R27, R3, PT ;  /* 0x000000031b00720c */ /* 0x000fe20003fa6270 */
[----:B------:R-:W3:Y:S01]  /*bea0*/  MUFU.TANH R52, R52 ;  /* 0x0000003400347308 */ /* 0x000ee20000002400 */
[----:B----4-:R-:W-:-:S02]  /*beb0*/  FSEL R175, R191, -INF , !P1 ;  /* 0xff800000bfaf7808 */ /* 0x010fc40004800000 */
[----:B--2---:R-:W-:Y:S02]  /*bec0*/  FSEL R174, R190, -INF , !P0 ;  /* 0xff800000beae7808 */ /* 0x004fe40004000000 */
[-C--:B------:R-:W-:Y:S02]  /*bed0*/  ISETP.GE.AND P1, PT, R26, R3.reuse, PT ;  /* 0x000000031a00720c */ /* 0x080fe40003f26270 */
[-C--:B------:R-:W-:Y:S01]  /*bee0*/  ISETP.GE.AND P0, PT, R23, R3.reuse, PT ;  /* 0x000000031700720c */ /* 0x080fe20003f06270 */
[----:B------:R-:W2:Y:S01]  /*bef0*/  MUFU.TANH R20, R20 ;  /* 0x0000001400147308 */ /* 0x000ea20000002400 */
[----:B-----5:R-:W-:Y:S02]  /*bf00*/  FSEL R40, R40, -INF , !P5 ;  /* 0xff80000028287808 */ /* 0x020fe40006800000 */
[----:B------:R-:W-:Y:S02]  /*bf10*/  ISETP.GE.AND P5, PT, R9, R3, PT ;  /* 0x000000030900720c */ /* 0x000fe40003fa6270 */
[----:B------:R-:W-:-:S02]  /*bf20*/  FSEL R41, R41, -INF , !P1 ;  /* 0xff80000029297808 */ /* 0x000fc40004800000 */
[----:B------:R-:W-:Y:S01]  /*bf30*/  FSEL R3, R5, -INF , !P0 ;  /* 0xff80000005037808 */ /* 0x000fe20004000000 */
[----:B------:R-:W4:Y:S01]  /*bf40*/  MUFU.TANH R53, R53 ;  /* 0x0000003500357308 */ /* 0x000f220000002400 */
[C---:B------:R-:W-:Y:S02]  /*bf50*/  ISETP.GE.AND P1, PT, R185.reuse, R2, PT ;  /* 0x00000002b900720c */ /* 0x040fe40003f26270 */
[----:B------:R-:W-:Y:S02]  /*bf60*/  ISETP.GE.AND P0, PT, R185, R0, PT ;  /* 0x00000000b900720c */ /* 0x000fe40003f06270 */
[----:B-1----:R-:W-:Y:S02]  /*bf70*/  FSEL R36, R4, -INF , !P5 ;  /* 0xff80000004247808 */ /* 0x002fe40006800000 */
[----:B------:R-:W-:Y:S01]  /*bf80*/  FSEL R5, R196, -INF , !P1 ;  /* 0xff800000c4057808 */ /* 0x000fe20004800000 */
[----:B------:R-:W1:Y:S01]  /*bf90*/  MUFU.TANH R21, R21 ;  /* 0x0000001500157308 */ /* 0x000e620000002400 */
[----:B------:R-:W-:-:S02]  /*bfa0*/  FSEL R206, R206, -INF , !P0 ;  /* 0xff800000cece7808 */ /* 0x000fc40004000000 */
[C---:B------:R-:W-:Y:S02]  /*bfb0*/  ISETP.GE.AND P5, PT, R184.reuse, R2, PT ;  /* 0x00000002b800720c */ /* 0x040fe40003fa6270 */
[----:B------:R-:W-:Y:S02]  /*bfc0*/  ISETP.GE.AND P1, PT, R184, R0, PT ;  /* 0x00000000b800720c */ /* 0x000fe40003f26270 */
[----:B------:R-:W-:Y:S01]  /*bfd0*/  ISETP.GE.AND P0, PT, R183, R2, PT ;  /* 0x00000002b700720c */ /* 0x000fe20003f06270 */
[----:B------:R-:W5:Y:S01]  /*bfe0*/  MUFU.TANH R24, R24 ;  /* 0x0000001800187308 */ /* 0x000f620000002400 */
[----:B------:R-:W-:Y:S02]  /*bff0*/  FSEL R204, R204, -INF , !P5 ;  /* 0xff800000cccc7808 */ /* 0x000fe40006800000 */
[----:B------:R-:W-:Y:S02]  /*c000*/  FSEL R212, R212, -INF , !P1 ;  /* 0xff800000d4d47808 */ /* 0x000fe40004800000 */
[----:B------:R-:W-:-:S02]  /*c010*/  FSEL R61, R61, -INF , !P0 ;  /* 0xff8000003d3d7808 */ /* 0x000fc40004000000 */
[----:B------:R-:W-:Y:S01]  /*c020*/  ISETP.GE.AND P5, PT, R183, R0, PT ;  /* 0x00000000b700720c */ /* 0x000fe20003fa6270 */
[----:B------:R-:W-:Y:S01]  /*c030*/  MUFU.TANH R25, R25 ;  /* 0x0000001900197308 */ /* 0x000fe20000002400 */
[C---:B------:R-:W-:Y:S02]  /*c040*/  ISETP.GE.AND P1, PT, R182.reuse, R2, PT ;  /* 0x00000002b600720c */ /* 0x040fe40003f26270 */
[----:B------:R-:W-:Y:S02]  /*c050*/  ISETP.GE.AND P0, PT, R182, R0, PT ;  /* 0x00000000b600720c */ /* 0x000fe40003f06270 */
[----:B------:R-:W-:Y:S02]  /*c060*/  FSEL R4, R64, -INF , !P5 ;  /* 0xff80000040047808 */ /* 0x000fe40006800000 */
[----:B------:R-:W-:Y:S01]  /*c070*/  FSEL R10, R62, -INF , !P1 ;  /* 0xff8000003e0a7808 */ /* 0x000fe20004800000 */
[----:B------:R-:W5:Y:S01]  /*c080*/  MUFU.TANH R22, R22 ;  /* 0x0000001600167308 */ /* 0x000f620000002400 */
        /* <DEDUP_REMOVED lines=9> */
[----:B------:R-:W5:Y:S01]  /*c120*/  MUFU.TANH R199, R44 ;  /* 0x0000002c00c77308 */ /* 0x000f620000002400 */
[C---:B------:R-:W-:Y:S02]  /*c130*/  ISETP.GE.AND P1, PT, R169.reuse, R2, PT ;  /* 0x00000002a900720c */ /* 0x040fe40003f26270 */
[----:B------:R-:W-:Y:S02]  /*c140*/  ISETP.GE.AND P0, PT, R169, R0, PT ;  /* 0x00000000a900720c */ /* 0x000fe40003f06270 */
[----:B------:R-:W-:Y:S02]  /*c150*/  FSEL R184, R58, -INF , !P5 ;  /* 0xff8000003ab87808 */ /* 0x000fe40006800000 */
[----:B---3--:R-:W-:Y:S01]  /*c160*/  FSEL R181, R52, -INF , !P1 ;  /* 0xff80000034b57808 */ /* 0x008fe20004800000 */
[----:B------:R-:W-:Y:S01]  /*c170*/  MUFU.TANH R198, R45 ;  /* 0x0000002d00c67308 */ /* 0x000fe20000002400 */
[----:B--2---:R-:W-:-:S02]  /*c180*/  FSEL R183, R20, -INF , !P0 ;  /* 0xff80000014b77808 */ /* 0x004fc40004000000 */
[C---:B------:R-:W-:Y:S02]  /*c190*/  ISETP.GE.AND P5, PT, R168.reuse, R2, PT ;  /* 0x00000002a800720c */ /* 0x040fe40003fa6270 */
[----:B------:R-:W-:Y:S02]  /*c1a0*/  ISETP.GE.AND P1, PT, R168, R0, PT ;  /* 0x00000000a800720c */ /* 0x000fe40003f26270 */
[----:B------:R-:W-:Y:S01]  /*c1b0*/  ISETP.GE.AND P0, PT, R167, R2, PT ;  /* 0x00000002a700720c */ /* 0x000fe20003f06270 */
[----:B------:R-:W2:Y:S01]  /*c1c0*/  MUFU.TANH R191, R46 ;  /* 0x0000002e00bf7308 */ /* 0x000ea20000002400 */
[----:B----4-:R-:W-:Y:S02]  /*c1d0*/  FSEL R180, R53, -INF , !P5 ;  /* 0xff80000035b47808 */ /* 0x010fe40006800000 */
[----:B-1----:R-:W-:Y:S02]  /*c1e0*/  FSEL R182, R21, -INF , !P1 ;  /* 0xff80000015b67808 */ /* 0x002fe40004800000 */
[----:B-----5:R-:W-:-:S02]  /*c1f0*/  FSEL R200, R24, -INF , !P0 ;  /* 0xff80000018c87808 */ /* 0x020fc40004000000 */
[----:B------:R-:W-:Y:S01]  /*c200*/  ISETP.GE.AND P5, PT, R167, R0, PT ;  /* 0x00000000a700720c */ /* 0x000fe20003fa6270 */
[----:B------:R-:W1:Y:S01]  /*c210*/  MUFU.TANH R192, R47 ;  /* 0x0000002f00c07308 */ /* 0x000e620000002400 */
[C---:B------:R-:W-:Y:S02]  /*c220*/  ISETP.GE.AND P1, PT, R166.reuse, R2, PT ;  /* 0x00000002a600720c */ /* 0x040fe40003f26270 */
[----:B------:R-:W-:Y:S02]  /*c230*/  ISETP.GE.AND P0, PT, R166, R0, PT ;  /* 0x00000000a600720c */ /* 0x000fe40003f06270 */
[----:B------:R-:W-:Y:S02]  /*c240*/  FSEL R196, R22, -INF , !P5 ;  /* 0xff80000016c47808 */ /* 0x000fe40006800000 */
[----:B------:R-:W-:Y:S01]  /*c250*/  FSEL R201, R25, -INF , !P1 ;  /* 0xff80000019c97808 */ /* 0x000fe20004800000 */
[----:B------:R-:W3:Y:S01]  /*c260*/  MUFU.TANH R164, R16 ;  /* 0x0000001000a47308 */ /* 0x000ee20000002400 */
[----:B------:R-:W-:-:S02]  /*c270*/  FSEL R193, R8, -INF , !P0 ;  /* 0xff80000008c17808 */ /* 0x000fc40004000000 */
[C---:B------:R-:W-:Y:S02]  /*c280*/  ISETP.GE.AND P5, PT, R49.reuse, R2, PT ;  /* 0x000000023100720c */ /* 0x040fe40003fa6270 */
[----:B------:R-:W-:Y:S02]  /*c290*/  ISETP.GE.AND P1, PT, R49, R0, PT ;  /* 0x000000003100720c */ /* 0x000fe40003f26270 */
[----:B------:R-:W-:Y:S01]  /*c2a0*/  ISETP.GE.AND P0, PT, R48, R2, PT ;  /* 0x000000023000720c */ /* 0x000fe20003f06270 */
[----:B------:R-:W4:Y:S01]  /*c2b0*/  MUFU.TANH R62, R18 ;  /* 0x00000012003e7308 */ /* 0x000f220000002400 */
[----:B------:R-:W-:Y:S02]  /*c2c0*/  FSEL R199, R199, -INF , !P5 ;  /* 0xff800000c7c77808 */ /* 0x000fe40006800000 */
[----:B--2---:R-:W-:Y:S02]  /*c2d0*/  FSEL R191, R191, -INF , !P1 ;  /* 0xff800000bfbf7808 */ /* 0x004fe40004800000 */
[----:B------:R-:W-:-:S02]  /*c2e0*/  FSEL R198, R198, -INF , !P0 ;  /* 0xff800000c6c67808 */ /* 0x000fc40004000000 */
[----:B------:R-:W-:Y:S01]  /*c2f0*/  ISETP.GE.AND P5, PT, R48, R0, PT ;  /* 0x000000003000720c */ /* 0x000fe20003fa6270 */
[----:B------:R-:W2:Y:S01]  /*c300*/  MUFU.TANH R6, R17 ;  /* 0x0000001100067308 */ /* 0x000ea20000002400 */
[C---:B------:R-:W-:Y:S02]  /*c310*/  ISETP.GE.AND P1, PT, R27.reuse, R2, PT ;  /* 0x000000021b00720c */ /* 0x040fe40003f26270 */
[----:B------:R-:W-:Y:S02]  /*c320*/  ISETP.GE.AND P0, PT, R27, R0, PT ;  /* 0x000000001b00720c */ /* 0x000fe40003f06270 */
[----:B-1----:R-:W-:Y:S02]  /*c330*/  FSEL R192, R192, -INF , !P5 ;  /* 0xff800000c0c07808 */ /* 0x002fe40006800000 */
[----:B---3--:R-:W-:Y:S01]  /*c340*/  FSEL R164, R164, -INF , !P1 ;  /* 0xff800000a4a47808 */ /* 0x008fe20004800000 */
[----:B------:R-:W1:Y:S01]  /*c350*/  MUFU.TANH R66, R28 ;  /* 0x0000001c00427308 */ /* 0x000e620000002400 */
[----:B------:R-:W-:Y:S01]  /*c360*/  BAR.SYNC.DEFER_BLOCKING 0x0 ;  /* 0x0000000000007b1d */ /* 0x000fe20000010000 */
[----:B----4-:R-:W-:-:S02]  /*c370*/  FSEL R62, R62, -INF , !P0 ;  /* 0xff8000003e3e7808 */ /* 0x010fc40004000000 */
[-C--:B------:R-:W-:Y:S02]  /*c380*/  ISETP.GE.AND P5, PT, R26, R2.reuse, PT ;  /* 0x000000021a00720c */ /* 0x080fe40003fa6270 */
[-C--:B------:R-:W-:Y:S02]  /*c390*/  ISETP.GE.AND P1, PT, R23, R2.reuse, PT ;  /* 0x000000021700720c */ /* 0x080fe40003f26270 */
[----:B------:R-:W3:Y:S01]  /*c3a0*/  MUFU.TANH R63, R29 ;  /* 0x0000001d003f7308 */ /* 0x000ee20000002400 */
[----:B------:R-:W-:Y:S02]  /*c3b0*/  ISETP.GE.AND P0, PT, R9, R2, PT ;  /* 0x000000020900720c */ /* 0x000fe40003f06270 */
[----:B--2---:R-:W-:Y:S02]  /*c3c0*/  FSEL R169, R6, -INF , !P5 ;  /* 0xff80000006a97808 */ /* 0x004fe40006800000 */
[----:B------:R-:W-:-:S03]  /*c3d0*/  ISETP.GE.AND P5, PT, R26, R0, PT ;  /* 0x000000001a00720c */ /* 0x000fc60003fa6270 */
[----:B------:R-:W2:Y:S01]  /*c3e0*/  MUFU.TANH R60, R19 ;  /* 0x00000013003c7308 */ /* 0x000ea20000002400 */
[----:B-1----:R-:W-:Y:S02]  /*c3f0*/  FSEL R66, R66, -INF , !P1 ;  /* 0xff80000042427808 */ /* 0x002fe40004800000 */
[----:B------:R-:W-:-:S05]  /*c400*/  ISETP.GE.AND P1, PT, R23, R0, PT ;  /* 0x000000001700720c */ /* 0x000fca0003f26270 */
[----:B------:R-:W1:Y:S01]  /*c410*/  MUFU.TANH R58, R30 ;  /* 0x0000001e003a7308 */ /* 0x000e620000002400 */
[----:B---3--:R-:W-:Y:S02]  /*c420*/  FSEL R63, R63, -INF , !P0 ;  /* 0xff8000003f3f7808 */ /* 0x008fe40004000000 */
[----:B------:R-:W-:-:S05]  /*c430*/  ISETP.GE.AND P0, PT, R9, R0, PT ;  /* 0x000000000900720c */ /* 0x000fca0003f06270 */
[----:B------:R-:W3:Y:S01]  /*c440*/  MUFU.TANH R57, R31 ;  /* 0x0000001f00397308 */ /* 0x000ee20000002400 */
[----:B--2---:R-:W-:Y:S02]  /*c450*/  FSEL R60, R60, -INF , !P5 ;  /* 0xff8000003c3c7808 */ /* 0x004fe40006800000 */
[----:B-1----:R-:W-:Y:S02]  /*c460*/  FSEL R58, R58, -INF , !P1 ;  /* 0xff8000003a3a7808 */ /* 0x002fe40004800000 */
[----:B---3--:R-:W-:Y:S01]  /*c470*/  FSEL R57, R57, -INF , !P0 ;  /* 0xff80000039397808 */ /* 0x008fe20004000000 */
[----:B------:R-:W-:Y:S06]  /*c480*/  BRA.U !UP0, `(.L_x_717) ;  /* 0x0000000108fc7547 */ /* 0x000fec000b800000 */
[----:B------:R-:W-:Y:S01]  /*c490*/  UIADD3 UR7, UPT, UPT, UR20, -0x4, URZ ;  /* 0xfffffffc14077890 */ /* 0x000fe2000fffe0ff */
[----:B------:R-:W-:Y:S01]  /*c4a0*/  BSSY.RECONVERGENT B0, `(.L_x_718) ;  /* 0x000003c000007945 */ /* 0x000fe20003800200 */
[----:B------:R-:W1:Y:S02]  /*c4b0*/  LDCU.64 UR16, c[0x0][0x358] ;  /* 0x00006b00ff1077ac */ /* 0x000e640008000a00 */
[----:B------:R-:W-:-:S04]  /*c4c0*/  UIMAD.WIDE.U32 UR12, UR7, UR10, URZ ;  /* 0x0000000a070c72a5 */ /* 0x000fc8000f8e00ff */
[----:B------:R-:W-:Y:S02]  /*c4d0*/  UIMAD UR7, UR7, UR11, UR13 ;  /* 0x0000000b070772a4 */ /* 0x000fe4000f8e020d */
[----:B------:R-:W-:Y:S02]  /*c4e0*/  USHF.L.U32 UR6, UR12, 0x6, URZ ;  /* 0x000000060c067899 */ /* 0x000fe400080006ff */
[----:B------:R-:W-:Y:S02]  /*c4f0*/  USHF.L.U64.HI UR7, UR12, 0x6, UR7 ;  /* 0x000000060c077899 */ /* 0x000fe40008010207 */
[----:B------:R-:W-:Y:S02]  /*c500*/  ULEA UR12, UP0, UR10, UR6, 0x5 ;  /* 0x000000060a0c7291 */ /* 0x000fe4000f8028ff */
[----:B------:R-:W-:Y:S01]  /*c510*/  IMAD.U32 R16, RZ, RZ, UR6 ;  /* 0x00000006ff107e24 */ /* 0x000fe2000f8e00ff */
[----:B------:R-:W-:Y:S01]  /*c520*/  MOV R12, UR6 ;  /* 0x00000006000c7c02 */ /* 0x000fe20008000f00 */
[----:B------:R-:W-:Y:S01]  /*c530*/  IMAD.U32 R2, RZ, RZ, UR6 ;  /* 0x00000006ff027e24 */ /* 0x000fe2000f8e00ff */
[----:B------:R-:W-:Y:S01]  /*c540*/  ULEA.HI.X UR10, UR10, UR7, UR11, 0x5, UP0 ;  /* 0x000000070a0a7291 */ /* 0x000fe200080f2c0b */
[----:B------:R-:W-:Y:S01]  /*c550*/  IMAD.U32 R0, RZ, RZ, UR7 ;  /* 0x00000007ff007e24 */ /* 0x000fe2000f8e00ff */
[----:B------:R-:W-:Y:S01]  /*c560*/  @!P4 LEA R16, P0, R16, R231, 0x1 ;  /* 0x000000e71010c211 */ /* 0x000fe200078008ff */
[----:B------:R-:W-:-:S02]  /*c570*/  IMAD.U32 R14, RZ, RZ, UR6 ;  /* 0x00000006ff0e7e24 */ /* 0x000fc4000f8e00ff */
[----:B------:R-:W-:Y:S01]  /*c580*/  IMAD.U32 R9, RZ, RZ, UR6 ;  /* 0x00000006ff097e24 */ /* 0x000fe2000f8e00ff */
[-C--:B------:R-:W-:Y:S01]  /*c590*/  @!P4 LEA.HI.X R17, R2, R230.reuse, R0, 0x1, P0 ;  /* 0x000000e60211c211 */ /* 0x080fe200000f0c00 */
[----:B------:R-:W-:Y:S01]  /*c5a0*/  IMAD.U32 R8, RZ, RZ, UR7 ;  /* 0x00000007ff087e24 */ /* 0x000fe2000f8e00ff */
[----:B------:R-:W-:Y:S01]  /*c5b0*/  MOV R0, UR12 ;  /* 0x0000000c00007c02 */ /* 0x000fe20008000f00 */
[----:B------:R-:W-:Y:S01]  /*c5c0*/  IMAD.U32 R7, RZ, RZ, UR6 ;  /* 0x00000006ff077e24 */ /* 0x000fe2000f8e00ff */
[-C--:B------:R-:W-:Y:S01]  /*c5d0*/  @!P3 LEA R14, P1, R14, R231.reuse, 0x1 ;  /* 0x000000e70e0eb211 */ /* 0x080fe200078208ff */
[----:B------:R-:W-:Y:S01]  /*c5e0*/  IMAD.U32 R6, RZ, RZ, UR7 ;  /* 0x00000007ff067e24 */ /* 0x000fe2000f8e00ff */
[-C--:B------:R-:W-:Y:S01]  /*c5f0*/  @!P2 LEA R12, P0, R12, R231.reuse, 0x1 ;  /* 0x000000e70c0ca211 */ /* 0x080fe200078008ff */
[----:B------:R-:W-:Y:S01]  /*c600*/  @!PT LDS RZ, [RZ] ;  /* 0x00000000fffff984 */ /* 0x000fe20000000800 */
[----:B------:R-:W-:Y:S01]  /*c610*/  @!PT LDS RZ, [RZ] ;  /* 0x00000000fffff984 */ /* 0x000fe20000000800 */
[----:B------:R-:W-:Y:S01]  /*c620*/  @!PT LDS RZ, [RZ] ;  /* 0x00000000fffff984 */ /* 0x000fe20000000800 */
[----:B-1----:R1:W-:Y:S01]  /*c630*/  @!P4 LDGSTS.E.BYPASS.LTC128B.128 [R232+0x6000], desc[UR16][R16.64] ;  /* 0x0600000010e8cfae */ /* 0x0023e2000b981a10 */
[----:B------:R-:W-:Y:S01]  /*c640*/  LEA R18, P5, R0, R231, 0x1 ;  /* 0x000000e700127211 */ /* 0x000fe200078a08ff */
[----:B------:R-:W-:Y:S01]  /*c650*/  IMAD.U32 R0, RZ, RZ, UR10 ;  /* 0x0000000aff007e24 */ /* 0x000fe2000f8e00ff */
[----:B------:R-:W-:Y:S01]  /*c660*/  MOV R2, UR12 ;  /* 0x0000000c00027c02 */ /* 0x000fe20008000f00 */
[----:B------:R1:W-:Y:S01]  /*c670*/  @P4 STS.128 [R232+0x6000], RZ ;  /* 0x006000ffe8004388 */ /* 0x0003e20000000c00 */
[----:B------:R-:W-:-:S02]  /*c680*/  @!P3 LEA.HI.X R15, R9, R230, R8, 0x1, P1 ;  /* 0x000000e6090fb211 */ /* 0x000fc400008f0c08 */
        /* <DEDUP_REMOVED lines=28> */
.L_x_719:
[----:B------:R3:W-:Y:S02]  /*c850*/  STS.128 [R232+0x8800], RZ ;  /* 0x008800ffe8007388 */ /* 0x0007e40000000c00 */
.L_x_720:
[----:B------:R-:W-:Y:S05]  /*c860*/  BSYNC.RECONVERGENT B0 ;  /* 0x0000000000007941 */ /* 0x000fea0003800200 */
.L_x_718:
[----:B------:R-:W0:Y:S02]  /*c870*/  LDGDEPBAR ;  /* 0x00000000000079af */ /* 0x000e240000000000 */
.L_x_717:
[----:B------:R-:W-:Y:S01]  /*c880*/  FMNMX3.FTZ R9, R217, R5, R204, !PT ;  /* 0x00000005d9097276 */ /* 0x000fe200078100cc */
[----:B------:R-:W-:Y:S01]  /*c890*/  LDSM.16.MT88.4 R24, [R221+0x9000] ;  /* 0x00900000dd18783b */ /* 0x000fe20000004200 */
[----:B------:R-:W-:Y:S01]  /*c8a0*/  FMNMX3.FTZ R8, R216, R206, R212, !PT ;  /* 0x000000ced8087276 */ /* 0x000fe200078100d4 */
[----:B------:R-:W-:Y:S01]  /*c8b0*/  UIADD3 UR6, UPT, UPT, UR20, -0x4, URZ ;  /* 0xfffffffc14067890 */ /* 0x000fe2000fffe0ff */
[----:B------:R-:W-:Y:S01]  /*c8c0*/  FMNMX3.FTZ R9, R9, R61, R10, !PT ;  /* 0x0000003d09097276 */ /* 0x000fe2000781000a */
[----:B-12---:R-:W-:Y:S01]  /*c8d0*/  LDSM.16.MT88.4 R16, [R221+0xa000] ;  /* 0x00a00000dd10783b */ /* 0x006fe20000004200 */
        /* <DEDUP_REMOVED lines=15> */
[----:B------:R-:W1:Y:S01]  /*c9d0*/  SHFL.BFLY PT, R7, R9, 0x2, 0x1f ;  /* 0x0c401f0009077f89 */ /* 0x000e6200000e0000 */
[----:B------:R-:W-:-:S02]  /*c9e0*/  FMNMX3.FTZ R0, R218, R205, R54, !PT ;  /* 0x000000cdda007276 */ /* 0x000fc40007810036 */
[----:B------:R-:W-:Y:S01]  /*c9f0*/  FMNMX3.FTZ R2, R2, R189, R187, !PT ;  /* 0x000000bd02027276 */ /* 0x000fe200078100bb */
[----:B------:R-:W2:Y:S01]  /*ca00*/  SHFL.BFLY PT, R6, R8, 0x2, 0x1f ;  /* 0x0c401f0008067f89 */ /* 0x000ea200000e0000 */
        /* <DEDUP_REMOVED lines=10> */
[----:B-1----:R-:W-:-:S02]  /*cab0*/  FMNMX.FTZ R7, R9, R7, !PT ;  /* 0x0000000709077209 */ /* 0x002fc40007810000 */
[----:B------:R-:W-:Y:S01]  /*cac0*/  FMNMX3.FTZ R0, R0, R40, R41, !PT ;  /* 0x0000002800007276 */ /* 0x000fe20007810029 */
[----:B------:R-:W1:Y:S01]  /*cad0*/  SHFL.BFLY PT, R168, R2, 0x2, 0x1f ;  /* 0x0c401f0002a87f89 */ /* 0x000e6200000e0000 */
[----:B--2---:R-:W-:Y:S02]  /*cae0*/  FMNMX.FTZ R6, R8, R6, !PT ;  /* 0x0000000608067209 */ /* 0x004fe40007810000 */
[----:B------:R-:W-:Y:S01]  /*caf0*/  FMNMX3.FTZ R0, R0, R3, R36, !PT ;  /* 0x0000000300007276 */ /* 0x000fe20007810024 */
[----:B------:R-:W2:Y:S01]  /*cb00*/  SHFL.BFLY PT, R166, R7, 0x1, 0x1f ;  /* 0x0c201f0007a67f89 */ /* 0x000ea200000e0000 */
[----:B------:R-:W-:Y:S02]  /*cb10*/  IADD3 R49, PT, PT, R221, 0x9020, RZ ;  /* 0x00009020dd317810 */ /* 0x000fe40007ffe0ff */
[----:B------:R-:W-:Y:S01]  /*cb20*/  @P6 IADD3 R49, PT, PT, R236, -0x20, RZ ;  /* 0xffffffe0ec316810 */ /* 0x000fe20007ffe0ff */
[----:B------:R-:W4:Y:S04]  /*cb30*/  SHFL.BFLY PT, R165, R6, 0x1, 0x1f ;  /* 0x0c201f0006a57f89 */ /* 0x000f2800000e0000 */
[----:B------:R-:W5:Y:S04]  /*cb40*/  SHFL.BFLY PT, R167, R0, 0x2, 0x1f ;  /* 0x0c401f0000a77f89 */ /* 0x000f6800000e0000 */
[----:B------:R-:W-:Y:S04]  /*cb50*/  LDSM.16.MT88.4 R20, [R49] ;  /* 0x000000003114783b */ /* 0x000fe80000004200 */
[----:B------:R-:W-:Y:S01]  /*cb60*/  LDSM.16.MT88.4 R12, [R49+0x1000] ;  /* 0x00100000310c783b */ /* 0x000fe20000004200 */
[----:B-1----:R-:W-:-:S02]  /*cb70*/  FMNMX.FTZ R168, R2, R168, !PT ;  /* 0x000000a802a87209 */ /* 0x002fc40007810000 */
[----:B--2---:R-:W-:Y:S02]  /*cb80*/  FMNMX.FTZ R166, R7, R166, !PT ;  /* 0x000000a607a67209 */ /* 0x004fe40007810000 */
[----:B----4-:R-:W-:-:S03]  /*cb90*/  FMNMX.FTZ R165, R6, R165, !PT ;  /* 0x000000a506a57209 */ /* 0x010fc60007810000 */
[C---:B------:R-:W-:Y:S01]  /*cba0*/  FMUL.FTZ R64, R166.reuse, UR4 ;  /* 0x00000004a6407c20 */ /* 0x040fe20008410000 */
[----:B------:R-:W1:Y:S01]  /*cbb0*/  SHFL.BFLY PT, R6, R168, 0x1, 0x1f ;  /* 0x0c201f00a8067f89 */ /* 0x000e6200000e0000 */
[----:B------:R-:W-:Y:S02]  /*cbc0*/  FSETP.NEU.FTZ.AND P1, PT, R166, -INF , PT ;  /* 0xff800000a600780b */ /* 0x000fe40003f3d000 */
[----:B-----5:R-:W-:Y:S01]  /*cbd0*/  FMNMX.FTZ R167, R0, R167, !PT ;  /* 0x000000a700a77209 */ /* 0x020fe20007810000 */
[C---:B------:R-:W-:Y:S01]  /*cbe0*/  FMUL.FTZ R59, R165.reuse, UR4 ;  /* 0x00000004a53b7c20 */ /* 0x040fe20008410000 */
[----:B------:R-:W-:Y:S02]  /*cbf0*/  FSEL R64, R64, RZ, P1 ;  /* 0x000000ff40407208 */ /* 0x000fe40000800000 */
[----:B------:R-:W-:Y:S02]  /*cc00*/  FSETP.NEU.FTZ.AND P0, PT, R165, -INF , PT ;  /* 0xff800000a500780b */ /* 0x000fe40003f1d000 */
[----:B------:R-:W-:Y:S01]  /*cc10*/  FSEL R7, R166, RZ, P1 ;  /* 0x000000ffa6077208 */ /* 0x000fe20000800000 */
[--C-:B------:R-:W-:Y:S01]  /*cc20*/  FFMA.FTZ R42, R5, UR4, -R64.reuse ;  /* 0x00000004052a7c23 */ /* 0x100fe20008010840 */
[----:B------:R-:W-:Y:S01]  /*cc30*/  FSEL R59, R59, RZ, P0 ;  /* 0x000000ff3b3b7208 */ /* 0x000fe20000000000 */
[----:B------:R-:W2:Y:S01]  /*cc40*/  SHFL.BFLY PT, R5, R167, 0x1, 0x1f ;  /* 0x0c201f00a7057f89 */ /* 0x000ea200000e0000 */
[--C-:B------:R-:W-:Y:S01]  /*cc50*/  FFMA.FTZ R37, R10, UR4, -R64.reuse ;  /* 0x000000040a257c23 */ /* 0x100fe20008010840 */
[----:B------:R-:W-:Y:S01]  /*cc60*/  FADD.FTZ R7, R217, -R7 ;  /* 0x80000007d9077221 */ /* 0x000fe20000010000 */
[--C-:B------:R-:W-:Y:S01]  /*cc70*/  FFMA.FTZ R38, R61, UR4, -R64.reuse ;  /* 0x000000043d267c23 */ /* 0x100fe20008010840 */
[--C-:B------:R-:W-:Y:S01]  /*cc80*/  FFMA.FTZ R43, R4, UR4, -R59.reuse ;  /* 0x00000004042b7c23 */ /* 0x100fe2000801083b */
[----:B------:R-:W-:Y:S01]  /*cc90*/  FSEL R4, R165, RZ, P0 ;  /* 0x000000ffa5047208 */ /* 0x000fe20000000000 */
[----:B------:R-:W-:Y:S01]  /*cca0*/  FMUL.FTZ R7, R7, UR4 ;  /* 0x0000000407077c20 */ /* 0x000fe20008410000 */
[----:B------:R-:W4:Y:S01]  /*ccb0*/  LDSM.16.MT88.4 R8, [R221+0xb000] ;  /* 0x00b00000dd08783b */ /* 0x000f220000004200 */
[--C-:B------:R-:W-:Y:S01]  /*ccc0*/  FFMA.FTZ R44, R65, UR4, -R59.reuse ;  /* 0x00000004412c7c23 */ /* 0x100fe2000801083b */
[----:B------:R-:W-:Y:S01]  /*ccd0*/  FFMA.FTZ R39, R204, UR4, -R64 ;  /* 0x00000004cc277c23 */ /* 0x000fe20008010840 */
[----:B------:R-:W-:Y:S01]  /*cce0*/  FADD.FTZ R4, R216, -R4 ;  /* 0x80000004d8047221 */ /* 0x000fe20000010000 */
[----:B------:R-:W5:Y:S01]  /*ccf0*/  MUFU.EX2 R46, R7 ;  /* 0x00000007002e7308 */ /* 0x000f620000000800 */
[----:B-1----:R-:W-:Y:S01]  /*cd00*/  FMNMX.FTZ R168, R168, R6, !PT ;  /* 0x00000006a8a87209 */ /* 0x002fe20007810000 */
[--C-:B------:R-:W-:Y:S01]  /*cd10*/  FFMA.FTZ R2, R206, UR4, -R59.reuse ;  /* 0x00000004ce027c23 */ /* 0x100fe2000801083b */
[----:B------:R-:W-:Y:S01]  /*cd20*/  FMUL.FTZ R45, R4, UR4 ;  /* 0x00000004042d7c20 */ /* 0x000fe20008410000 */
[----:B------:R-:W-:Y:S01]  /*cd30*/  FFMA.FTZ R0, R212, UR4, -R59 ;  /* 0x00000004d4007c23 */ /* 0x000fe2000801083b */
        /* <DEDUP_REMOVED lines=10> */
[----:B-----5:R-:W-:Y:S01]  /*cde0*/  FMUL.FTZ R160, R160, R46 ;  /* 0x0000002ea0a07220 */ /* 0x020fe20000410000 */
[--C-:B------:R-:W-:Y:S01]  /*cdf0*/  FFMA.FTZ R4, R50, UR4, -R48.reuse ;  /* 0x0000000432047c23 */ /* 0x100fe20008010830 */
[C---:B------:R-:W-:Y:S01]  /*ce00*/  FSETP.NEU.FTZ.AND P0, PT, R167.reuse, -INF , PT ;  /* 0xff800000a700780b */ /* 0x040fe20003f1d000 */
[----:B------:R-:W-:Y:S01]  /*ce10*/  FMUL.FTZ R52, R167, UR4 ;  /* 0x00000004a7347c20 */ /* 0x000fe20008410000 */
[--C-:B------:R-:W-:Y:S01]  /*ce20*/  FFMA.FTZ R53, R51, UR4, -R48.reuse ;  /* 0x0000000433357c23 */ /* 0x100fe20008010830 */
[----:B------:R-:W-:Y:S01]  /*ce30*/  MUFU.EX2 R38, R38 ;  /* 0x0000002600267308 */ /* 0x000fe20000000800 */
[----:B------:R-:W-:Y:S01]  /*ce40*/  FMUL.FTZ R190, R61, UR4 ;  /* 0x000000043dbe7c20 */ /* 0x000fe20008410000 */
[--C-:B------:R-:W-:Y:S01]  /*ce50*/  FFMA.FTZ R47, R207, UR4, -R48.reuse ;  /* 0x00000004cf2f7c23 */ /* 0x100fe20008010830 */
[----:B------:R-:W-:Y:S01]  /*ce60*/  FSEL R52, R52, RZ, P0 ;  /* 0x000000ff34347208 */ /* 0x000fe20000000000 */
[----:B------:R2:W-:Y:S01]  /*ce70*/  MUFU.EX2 R51, R4 ;  /* 0x0000000400337308 */ /* 0x0005e20000000800 */
[----:B------:R-:W-:Y:S01]  /*ce80*/  FFMA.FTZ R213, R213, UR4, -R48 ;  /* 0x00000004d5d57c23 */ /* 0x000fe20008010830 */
[----:B-1----:R-:W-:Y:S01]  /*ce90*/  F2FP.F16.F32.PACK_AB R28, R39, R42 ;  /* 0x0000002a271c723e */ /* 0x002fe200000000ff */
[-C--:B------:R-:W-:Y:S01]  /*cea0*/  FMUL.FTZ R161, R161, R46.reuse ;  /* 0x0000002ea1a17220 */ /* 0x080fe20000410000 */
[--C-:B------:R-:W-:Y:S01]  /*ceb0*/  FFMA.FTZ R65, R54, UR4, -R52.reuse ;  /* 0x0000000436417c23 */ /* 0x100fe20008010834 */
[--C-:B------:R-:W-:Y:S01]  /*cec0*/  FFMA.FTZ R56, R55, UR4, -R52.reuse ;  /* 0x0000000437387c23 */ /* 0x100fe20008010834 */
[--C-:B------:R-:W-:Y:S01]  /*ced0*/  FFMA.FTZ R67, R67, UR4, -R52.reuse ;  /* 0x0000000443437c23 */ /* 0x100fe20008010834 */
[----:B------:R-:W1:Y:S01]  /*cee0*/  MUFU.EX2 R37, R37 ;  /* 0x0000002500257308 */ /* 0x000e620000000800 */
[----:B------:R-:W-:Y:S01]  /*cef0*/  FFMA.FTZ R205, R205, UR4, -R52 ;  /* 0x00000004cdcd7c23 */ /* 0x000fe20008010834 */
[-C--:B------:R-:W-:Y:S01]  /*cf00*/  FMUL.FTZ R152, R152, R46.reuse ;  /* 0x0000002e98987220 */ /* 0x080fe20000410000 */
[-C--:B------:R-:W-:Y:S01]  /*cf10*/  FMUL.FTZ R153, R153, R46.reuse ;  /* 0x0000002e99997220 */ /* 0x080fe20000410000 */
[----:B------:R5:W-:Y:S01]  /*cf20*/  MUFU.EX2 R55, R65 ;  /* 0x0000004100377308 */ /* 0x000be20000000800 */
[-C--:B------:R-:W-:Y:S01]  /*cf30*/  FMUL.FTZ R140, R140, R46.reuse ;  /* 0x0000002e8c8c7220 */ /* 0x080fe20000410000 */
[-C--:B------:R-:W-:Y:S01]  /*cf40*/  FMUL.FTZ R141, R141, R46.reuse ;  /* 0x0000002e8d8d7220 */ /* 0x080fe20000410000 */
[----:B--2---:R-:W2:Y:S01]  /*cf50*/  LDSM.16.MT88.4 R4, [R49+0x2000] ;  /* 0x002000003104783b */ /* 0x004ea20000004200 */
[----:B------:R-:W-:Y:S01]  /*cf60*/  MUFU.EX2 R2, R2 ;  /* 0x0000000200027308 */ /* 0x000fe20000000800 */
[-C--:B------:R-:W-:Y:S01]  /*cf70*/  FMUL.FTZ R136, R136, R46.reuse ;  /* 0x0000002e88887220 */ /* 0x080fe20000410000 */
[-C--:B------:R-:W-:Y:S01]  /*cf80*/  FMUL.FTZ R137, R137, R46.reuse ;  /* 0x0000002e89897220 */ /* 0x080fe20000410000 */
[-C--:B------:R-:W-:Y:S01]  /*cf90*/  FMUL.FTZ R124, R124, R46.reuse ;  /* 0x0000002e7c7c7220 */ /* 0x080fe20000410000 */
[----:B------:R-:W3:Y:S01]  /*cfa0*/  MUFU.EX2 R0, R0 ;  /* 0x0000000000007308 */ /* 0x000ee20000000800 */
[----:B------:R-:W-:Y:S01]  /*cfb0*/  FMUL.FTZ R125, R125, R46 ;  /* 0x0000002e7d7d7220 */ /* 0x000fe20000410000 */
[----:B-1----:R-:W-:Y:S01]  /*cfc0*/  F2FP.F16.F32.PACK_AB R30, R37, R38 ;  /* 0x00000026251e723e */ /* 0x002fe200000000ff */
[-C--:B------:R-:W-:Y:S01]  /*cfd0*/  FMUL.FTZ R120, R120, R46.reuse ;  /* 0x0000002e78787220 */ /* 0x080fe20000410000 */
[----:B------:R-:W-:Y:S01]  /*cfe0*/  MUFU.EX2 R43, R43 ;  /* 0x0000002b002b7308 */ /* 0x000fe20000000800 */
[-C--:B------:R-:W-:Y:S01]  /*cff0*/  FMUL.FTZ R121, R121, R46.reuse ;  /* 0x0000002e79797220 */ /* 0x080fe20000410000 */
[----:B-----5:R-:W-:Y:S01]  /*d000*/  FSEL R65, R167, RZ, P0 ;  /* 0x000000ffa7417208 */ /* 0x020fe20000000000 */
[-C--:B------:R-:W-:Y:S01]  /*d010*/  FMUL.FTZ R108, R108, R46.reuse ;  /* 0x0000002e6c6c7220 */ /* 0x080fe20000410000 */
[----:B------:R-:W1:Y:S01]  /*d020*/  MUFU.EX2 R44, R44 ;  /* 0x0000002c002c7308 */ /* 0x000e620000000800 */
[-C--:B------:R-:W-:Y:S01]  /*d030*/  FMUL.FTZ R109, R109, R46.reuse ;  /* 0x0000002e6d6d7220 */ /* 0x080fe20000410000 */
[-C--:B------:R-:W-:Y:S01]  /*d040*/  FMUL.FTZ R104, R104, R46.reuse ;  /* 0x0000002e68687220 */ /* 0x080fe20000410000 */
[----:B------:R-:W-:Y:S01]  /*d050*/  FADD.FTZ R65, R218, -R65 ;  /* 0x80000041da417221 */ /* 0x000fe20000010000 */
[----:B------:R-:W5:Y:S01]  /*d060*/  MUFU.EX2 R45, R45 ;  /* 0x0000002d002d7308 */ /* 0x000f620000000800 */
[----:B------:R-:W-:Y:S01]  /*d070*/  FMUL.FTZ R105, R105, R46 ;  /* 0x0000002e69697220 */ /* 0x000fe20000410000 */
[----:B---3--:R-:W-:Y:S01]  /*d080*/  F2FP.F16.F32.PACK_AB R29, R0, R2 ;  /* 0x00000002001d723e */ /* 0x008fe200000000ff */
[-C--:B------:R-:W-:Y:S01]  /*d090*/  FMUL.FTZ R72, R72, R46.reuse ;  /* 0x0000002e48487220 */ /* 0x080fe20000410000 */
[----:B------:R3:W-:Y:S01]  /*d0a0*/  MUFU.EX2 R61, R67 ;  /* 0x00000043003d7308 */ /* 0x0007e20000000800 */
[-C--:B------:R-:W-:Y:S01]  /*d0b0*/  FMUL.FTZ R73, R73, R46.reuse ;  /* 0x0000002e49497220 */ /* 0x080fe20000410000 */
[-C--:B------:R-:W-:Y:S01]  /*d0c0*/  FMUL.FTZ R76, R76, R46.reuse ;  /* 0x0000002e4c4c7220 */ /* 0x080fe20000410000 */
[-C--:B------:R-:W-:Y:S01]  /*d0d0*/  FMUL.FTZ R77, R77, R46.reuse ;  /* 0x0000002e4d4d7220 */ /* 0x080fe20000410000 */
[----:B------:R-:W-:Y:S01]  /*d0e0*/  MUFU.EX2 R47, R47 ;  /* 0x0000002f002f7308 */ /* 0x000fe20000000800 */
[-C--:B------:R-:W-:Y:S01]  /*d0f0*/  FMUL.FTZ R88, R88, R46.reuse ;  /* 0x0000002e58587220 */ /* 0x080fe20000410000 */
[----:B-1----:R-:W-:Y:S01]  /*d100*/  F2FP.F16.F32.PACK_AB R31, R44, R43 ;  /* 0x0000002b2c1f723e */ /* 0x002fe200000000ff */
[-C--:B------:R-:W-:Y:S01]  /*d110*/  FMUL.FTZ R89, R89, R46.reuse ;  /* 0x0000002e59597220 */ /* 0x080fe20000410000 */
[----:B------:R-:W-:Y:S01]  /*d120*/  MUFU.EX2 R50, R213 ;  /* 0x000000d500327308 */ /* 0x000fe20000000800 */
[-C--:B------:R-:W-:Y:S01]  /*d130*/  FMUL.FTZ R92, R92, R46.reuse ;  /* 0x0000002e5c5c7220 */ /* 0x080fe20000410000 */
[-C--:B-----5:R-:W-:Y:S01]  /*d140*/  FMUL.FTZ R162, R162, R45.reuse ;  /* 0x0000002da2a27220 */ /* 0x0a0fe20000410000 */
[-C--:B------:R-:W-:Y:S01]  /*d150*/  FMUL.FTZ R163, R163, R45.reuse ;  /* 0x0000002da3a37220 */ /* 0x080fe20000410000 */
[----:B------:R-:W-:Y:S01]  /*d160*/  MUFU.EX2 R53, R53 ;  /* 0x0000003500357308 */ /* 0x000fe20000000800 */
[-C--:B------:R-:W-:Y:S01]  /*d170*/  FMUL.FTZ R154, R154, R45.reuse ;  /* 0x0000002d9a9a7220 */ /* 0x080fe20000410000 */
[----:B---3--:R-:W-:Y:S01]  /*d180*/  FMUL.FTZ R67, R65, UR4 ;  /* 0x0000000441437c20 */ /* 0x008fe20008410000 */
        /* <DEDUP_REMOVED lines=27> */
[-C--:B-1----:R-:W-:Y:S01]  /*d340*/  FMUL.FTZ R68, R68, R65.reuse ;  /* 0x0000004144447220 */ /* 0x082fe20000410000 */
[----:B------:R-:W-:Y:S01]  /*d350*/  FMUL.FTZ R69, R69, R65 ;  /* 0x0000004145457220 */ /* 0x000fe20000410000 */
[-C--:B---3--:R-:W-:Y:S01]  /*d360*/  FMUL.FTZ R70, R70, R67.reuse ;  /* 0x0000004346467220 */ /* 0x088fe20000410000 */
        /* <DEDUP_REMOVED lines=55> */
[----:B------:R1:W3:Y:S01]  /*d6e0*/  MUFU.EX2 R187, R190 ;  /* 0x000000be00bb7308 */ /* 0x0002e20000000800 */
[----:B------:R-:W-:Y:S01]  /*d6f0*/  FFMA.FTZ R200, R200, UR4, -R64 ;  /* 0x00000004c8c87c23 */ /* 0x000fe20008010840 */
[----:B------:R-:W-:Y:S01]  /*d700*/  FFMA.FTZ R177, R177, UR4, -R52 ;  /* 0x00000004b1b17c23 */ /* 0x000fe20008010834 */
[----:B------:R-:W-:Y:S01]  /*d710*/  FFMA.FTZ R171, R171, UR4, -R48 ;  /* 0x00000004abab7c23 */ /* 0x000fe20008010830 */
[----:B------:R-:W-:Y:S01]  /*d720*/  FFMA.FTZ R176, R176, UR4, -R52 ;  /* 0x00000004b0b07c23 */ /* 0x000fe20008010834 */
[C---:B----4-:R-:W-:Y:S01]  /*d730*/  HMMA.16816.F32 R72, R28.reuse, R8, R72 ;  /* 0x000000081c48723c */ /* 0x050fe20000001848 */
[--C-:B------:R-:W-:Y:S01]  /*d740*/  FFMA.FTZ R164, R164, UR4, -R64.reuse ;  /* 0x00000004a4a47c23 */ /* 0x100fe20008010840 */
[----:B------:R-:W-:Y:S01]  /*d750*/  MUFU.EX2 R200, R200 ;  /* 0x000000c800c87308 */ /* 0x000fe20000000800 */
[----:B------:R-:W-:Y:S01]  /*d760*/  FFMA.FTZ R169, R169, UR4, -R64 ;  /* 0x00000004a9a97c23 */ /* 0x000fe20008010840 */
[----:B------:R-:W-:Y:S01]  /*d770*/  FFMA.FTZ R42, R238, R46, R42 ;  /* 0x0000002eee2a7223 */ /* 0x000fe2000001002a */
[----:B------:R-:W-:Y:S01]  /*d780*/  FFMA.FTZ R2, R237, R45, R2 ;  /* 0x0000002ded027223 */ /* 0x000fe20000010002 */
[----:B------:R-:W-:Y:S01]  /*d790*/  MUFU.EX2 R171, R171 ;  /* 0x000000ab00ab7308 */ /* 0x000fe20000000800 */
[--C-:B------:R-:W-:Y:S01]  /*d7a0*/  FFMA.FTZ R32, R32, UR4, -R48.reuse ;  /* 0x0000000420207c23 */ /* 0x100fe20008010830 */
[C---:B------:R-:W-:Y:S01]  /*d7b0*/  HMMA.16816.F32 R76, R28.reuse, R10, R76 ;  /* 0x0000000a1c4c723c */ /* 0x040fe2000000184c */
[----:B-1----:R-:W-:Y:S01]  /*d7c0*/  FFMA.FTZ R190, R186, UR4, -R48 ;  /* 0x00000004babe7c23 */ /* 0x002fe20008010830 */
[----:B------:R-:W-:Y:S01]  /*d7d0*/  MUFU.EX2 R176, R176 ;  /* 0x000000b000b07308 */ /* 0x000fe20000000800 */
[----:B------:R-:W-:Y:S01]  /*d7e0*/  FADD.FTZ R42, R39, R42 ;  /* 0x0000002a272a7221 */ /* 0x000fe20000010000 */
[----:B------:R-:W-:Y:S01]  /*d7f0*/  FADD.FTZ R2, R0, R2 ;  /* 0x0000000200027221 */ /* 0x000fe20000010000 */
[----:B------:R-:W-:Y:S01]  /*d800*/  FFMA.FTZ R41, R41, UR4, -R52 ;  /* 0x0000000429297c23 */ /* 0x000fe20008010834 */
[----:B------:R1:W4:Y:S01]  /*d810*/  MUFU.EX2 R186, R189 ;  /* 0x000000bd00ba7308 */ /* 0x0003220000000800 */
[----:B------:R-:W-:Y:S01]  /*d820*/  FADD.FTZ R42, R38, R42 ;  /* 0x0000002a262a7221 */ /* 0x000fe20000010000 */
[C---:B--2---:R-:W-:Y:S01]  /*d830*/  HMMA.16816.F32 R88, R28.reuse, R4, R88 ;  /* 0x000000041c58723c */ /* 0x044fe20000001858 */
[----:B------:R-:W-:Y:S01]  /*d840*/  FADD.FTZ R2, R43, R2 ;  /* 0x000000022b027221 */ /* 0x000fe20000010000 */
[----:B------:R-:W-:Y:S01]  /*d850*/  MUFU.EX2 R190, R190 ;  /* 0x000000be00be7308 */ /* 0x000fe20000000800 */
[----:B------:R-:W-:Y:S01]  /*d860*/  FADD.FTZ R42, R37, R42 ;  /* 0x0000002a252a7221 */ /* 0x000fe20000010000 */
[----:B------:R-:W-:Y:S01]  /*d870*/  FFMA.FTZ R40, R40, UR4, -R52 ;  /* 0x0000000428287c23 */ /* 0x000fe20008010834 */
[----:B------:R-:W-:Y:S01]  /*d880*/  FADD.FTZ R2, R44, R2 ;  /* 0x000000022c027221 */ /* 0x000fe20000010000 */
[----:B------:R-:W-:Y:S02]  /*d890*/  MUFU.EX2 R164, R164 ;  /* 0x000000a400a47308 */ /* 0x000fe40000000800 */
[----:B------:R-:W-:Y:S01]  /*d8a0*/  HMMA.16816.F32 R92, R28, R6, R92 ;  /* 0x000000061c5c723c */ /* 0x000fe2000000185c */
[----:B------:R-:W-:Y:S01]  /*d8b0*/  F2FP.F16.F32.PACK_AB R28, R50, R47 ;  /* 0x0000002f321c723e */ /* 0x000fe200000000ff */
[----:B------:R-:W-:Y:S01]  /*d8c0*/  FFMA.FTZ R47, R235, R65, R47 ;  /* 0x00000041eb2f7223 */ /* 0x000fe2000001002f */
[----:B------:R-:W-:Y:S01]  /*d8d0*/  F2FP.F16.F32.PACK_AB R29, R55, R54 ;  /* 0x00000036371d723e */ /* 0x000fe200000000ff */
[----:B-1----:R-:W-:Y:S01]  /*d8e0*/  FFMA.FTZ R189, R188, UR4, -R48 ;  /* 0x00000004bcbd7c23 */ /* 0x002fe20008010830 */
[----:B------:R-:W-:Y:S01]  /*d8f0*/  F2FP.F16.F32.PACK_AB R30, R53, R51 ;  /* 0x00000033351e723e */ /* 0x000fe200000000ff */
[--C-:B------:R-:W-:Y:S01]  /*d900*/  FFMA.FTZ R188, R202, UR4, -R52.reuse ;  /* 0x00000004cabc7c23 */ /* 0x100fe20008010834 */
[----:B------:R-:W-:Y:S01]  /*d910*/  F2FP.F16.F32.PACK_AB R31, R61, R56 ;  /* 0x000000383d1f723e */ /* 0x000fe200000000ff */
[----:B------:R-:W-:Y:S01]  /*d920*/  FFMA.FTZ R202, R195, UR4, -R52 ;  /* 0x00000004c3ca7c23 */ /* 0x000fe20008010834 */
[----:B------:R-:W-:Y:S01]  /*d930*/  FFMA.FTZ R54, R234, R67, R54 ;  /* 0x00000043ea367223 */ /* 0x000fe20000010036 */
[----:B------:R1:W-:Y:S01]  /*d940*/  MUFU.EX2 R195, R197 ;  /* 0x000000c500c37308 */ /* 0x0003e20000000800 */
[----:B------:R-:W-:-:S02]  /*d950*/  FADD.FTZ R47, R50, R47 ;  /* 0x0000002f322f7221 */ /* 0x000fc40000010000 */
[----:B------:R-:W-:Y:S01]  /*d960*/  FADD.FTZ R54, R55, R54 ;  /* 0x0000003637367221 */ /* 0x000fe20000010000 */
[C---:B------:R-:W-:Y:S01]  /*d970*/  HMMA.16816.F32 R68, R28.reuse, R8, R68 ;  /* 0x000000081c44723c */ /* 0x040fe20000001844 */
[--C-:B------:R-:W-:Y:S01]  /*d980*/  FFMA.FTZ R9, R181, UR4, -R64.reuse ;  /* 0x00000004b5097c23 */ /* 0x100fe20008010840 */
[----:B------:R-:W-:Y:S01]  /*d990*/  FFMA.FTZ R8, R180, UR4, -R64 ;  /* 0x00000004b4087c23 */ /* 0x000fe20008010840 */
[----:B------:R-:W-:Y:S01]  /*d9a0*/  MUFU.EX2 R189, R189 ;  /* 0x000000bd00bd7308 */ /* 0x000fe20000000800 */
[----:B------:R-:W-:Y:S01]  /*d9b0*/  FADD.FTZ R47, R51, R47 ;  /* 0x0000002f332f7221 */ /* 0x000fe20000010000 */
[----:B------:R-:W-:Y:S02]  /*d9c0*/  FADD.FTZ R54, R56, R54 ;  /* 0x0000003638367221 */ /* 0x000fe40000010000 */
[----:B------:R2:W-:Y:S01]  /*d9d0*/  MUFU.EX2 R180, R9 ;  /* 0x0000000900b47308 */ /* 0x0005e20000000800 */
[----:B------:R-:W-:Y:S01]  /*d9e0*/  HMMA.16816.F32 R112, R28, R12, R112 ;  /* 0x0000000c1c70723c */ /* 0x000fe20000001870 */
[----:B------:R-:W-:Y:S01]  /*d9f0*/  FFMA.FTZ R12, R178, UR4, -R64 ;  /* 0x00000004b20c7c23 */ /* 0x000fe20008010840 */
[----:B-1----:R-:W-:Y:S01]  /*da00*/  FFMA.FTZ R197, R194, UR4, -R52 ;  /* 0x00000004c2c57c23 */ /* 0x002fe20008010834 */
[----:B------:R1:W5:Y:S01]  /*da10*/  MUFU.EX2 R178, R185 ;  /* 0x000000b900b27308 */ /* 0x0003620000000800 */
[----:B------:R-:W-:Y:S01]  /*da20*/  FADD.FTZ R47, R53, R47 ;  /* 0x0000002f352f7221 */ /* 0x000fe20000010000 */
[----:B------:R-:W-:-:S02]  /*da30*/  FADD.FTZ R54, R61, R54 ;  /* 0x000000363d367221 */ /* 0x000fc40000010000 */
[----:B------:R-:W-:Y:S01]  /*da40*/  MUFU.EX2 R181, R12 ;  /* 0x0000000c00b57308 */ /* 0x000fe20000000800 */
[C---:B------:R-:W-:Y:S01]  /*da50*/  HMMA.16816.F32 R156, R28.reuse, R24, R156 ;  /* 0x000000181c9c723c */ /* 0x040fe2000000189c */
[----:B---3--:R-:W-:Y:S02]  /*da60*/  FADD.FTZ R47, R187, R47 ;  /* 0x0000002fbb2f7221 */ /* 0x008fe40000010000 */
[----:B------:R-:W3:Y:S01]  /*da70*/  MUFU.EX2 R188, R188 ;  /* 0x000000bc00bc7308 */ /* 0x000ee20000000800 */
[----:B--2---:R-:W-:Y:S01]  /*da80*/  FFMA.FTZ R9, R179, UR4, -R59 ;  /* 0x00000004b3097c23 */ /* 0x004fe2000801083b */
[----:B----4-:R-:W-:Y:S02]  /*da90*/  FADD.FTZ R47, R186, R47 ;  /* 0x0000002fba2f7221 */ /* 0x010fe40000010000 */
[----:B------:R2:W-:Y:S01]  /*daa0*/  MUFU.EX2 R179, R8 ;  /* 0x0000000800b37308 */ /* 0x0005e20000000800 */
[----:B------:R-:W-:Y:S01]  /*dab0*/  HMMA.16816.F32 R148, R28, R26, R148 ;  /* 0x0000001a1c94723c */ /* 0x000fe20000001894 */
[----:B-1----:R-:W-:Y:S01]  /*dac0*/  FFMA.FTZ R185, R182, UR4, -R59 ;  /* 0x00000004b6b97c23 */ /* 0x002fe2000801083b */
[----:B------:R-:W1:Y:S01]  /*dad0*/  LDSM.16.MT88.4 R24, [R221+0x9400] ;  /* 0x00940000dd18783b */ /* 0x000e620000004200 */
[----:B------:R4:W4:Y:S01]  /*dae0*/  MUFU.EX2 R194, R202 ;  /* 0x000000ca00c27308 */ /* 0x0009220000000800 */
[----:B-----5:R-:W-:Y:S01]  /*daf0*/  FADD.FTZ R42, R178, R42 ;  /* 0x0000002ab22a7221 */ /* 0x020fe20000010000 */
[----:B------:R-:W-:-:S02]  /*db00*/  FADD.FTZ R47, R190, R47 ;  /* 0x0000002fbe2f7221 */ /* 0x000fc40000010000 */
[----:B------:R-:W-:Y:S01]  /*db10*/  MUFU.EX2 R185, R185 ;  /* 0x000000b900b97308 */ /* 0x000fe20000000800 */
[C---:B------:R-:W-:Y:S01]  /*db20*/  HMMA.16816.F32 R144, R28.reuse, R20, R144 ;  /* 0x000000141c90723c */ /* 0x040fe20000001890 */
[----:B---3--:R-:W-:Y:S01]  /*db30*/  FADD.FTZ R54, R188, R54 ;  /* 0x00000036bc367221 */ /* 0x008fe20000010000 */
[----:B------:R-:W-:Y:S01]  /*db40*/  FADD.FTZ R42, R181, R42 ;  /* 0x0000002ab52a7221 */ /* 0x000fe20000010000 */
[----:B------:R-:W3:Y:S01]  /*db50*/  MUFU.EX2 R197, R197 ;  /* 0x000000c500c57308 */ /* 0x000ee20000000800 */
[----:B------:R-:W-:Y:S01]  /*db60*/  FADD.FTZ R47, R189, R47 ;  /* 0x0000002fbd2f7221 */ /* 0x000fe20000010000 */
[----:B--2---:R-:W-:Y:S01]  /*db70*/  FFMA.FTZ R8, R184, UR4, -R59 ;  /* 0x00000004b8087c23 */ /* 0x004fe2000801083b */
[----:B------:R-:W-:Y:S01]  /*db80*/  FADD.FTZ R54, R195, R54 ;  /* 0x00000036c3367221 */ /* 0x000fe20000010000 */
[----:B------:R2:W5:Y:S01]  /*db90*/  MUFU.EX2 R184, R9 ;  /* 0x0000000900b87308 */ /* 0x0005620000000800 */
[C---:B------:R-:W-:Y:S01]  /*dba0*/  HMMA.16816.F32 R132, R28.reuse, R22, R132 ;  /* 0x000000161c84723c */ /* 0x040fe20000001884 */
[----:B------:R-:W1:Y:S01]  /*dbb0*/  LDSM.16.MT88.4 R20, [R49+0x400] ;  /* 0x000400003114783b */ /* 0x000e620000004200 */
[--C-:B----4-:R-:W-:Y:S01]  /*dbc0*/  FFMA.FTZ R202, R173, UR4, -R48.reuse ;  /* 0x00000004adca7c23 */ /* 0x110fe20008010830 */
[----:B------:R-:W-:Y:S01]  /*dbd0*/  FFMA.FTZ R173, R172, UR4, -R48 ;  /* 0x00000004acad7c23 */ /* 0x000fe20008010830 */
[----:B------:R-:W-:Y:S01]  /*dbe0*/  MUFU.EX2 R32, R32 ;  /* 0x0000002000207308 */ /* 0x000fe20000000800 */
[----:B------:R-:W-:Y:S01]  /*dbf0*/  FADD.FTZ R54, R194, R54 ;  /* 0x00000036c2367221 */ /* 0x000fe20000010000 */
[----:B------:R-:W-:Y:S01]  /*dc00*/  FADD.FTZ R42, R180, R42 ;  /* 0x0000002ab42a7221 */ /* 0x000fe20000010000 */
[----:B------:R-:W-:Y:S01]  /*dc10*/  FADD.FTZ R47, R171, R47 ;  /* 0x0000002fab2f7221 */ /* 0x000fe20000010000 */
[C---:B------:R-:W-:Y:S01]  /*dc20*/  HMMA.16816.F32 R128, R28.reuse, R16, R128 ;  /* 0x000000101c80723c */ /* 0x040fe20000001880 */
[----:B------:R4:W4:Y:S01]  /*dc30*/  MUFU.EX2 R172, R202 ;  /* 0x000000ca00ac7308 */ /* 0x0009220000000800 */
[----:B---3--:R-:W-:Y:S01]  /*dc40*/  FADD.FTZ R54, R197, R54 ;  /* 0x00000036c5367221 */ /* 0x008fe20000010000 */
[----:B------:R-:W-:Y:S01]  /*dc50*/  FADD.FTZ R42, R179, R42 ;  /* 0x0000002ab32a7221 */ /* 0x000fe20000010000 */
[----:B--2---:R-:W-:Y:S01]  /*dc60*/  FFMA.FTZ R9, R183, UR4, -R59 ;  /* 0x00000004b7097c23 */ /* 0x004fe2000801083b */
[----:B-----5:R-:W-:Y:S01]  /*dc70*/  FADD.FTZ R2, R184, R2 ;  /* 0x00000002b8027221 */ /* 0x020fe20000010000 */
[----:B------:R-:W2:Y:S02]  /*dc80*/  MUFU.EX2 R183, R8 ;  /* 0x0000000800b77308 */ /* 0x000ea40000000800 */
[----:B------:R-:W-:Y:S01]  /*dc90*/  HMMA.16816.F32 R116, R28, R18, R116 ;  /* 0x000000121c74723c */ /* 0x000fe20000001874 */
[----:B------:R-:W3:Y:S01]  /*dca0*/  LDSM.16.MT88.4 R16, [R221+0xa400] ;  /* 0x00a40000dd10783b */ /* 0x000ee20000004200 */
[----:B------:R-:W-:Y:S01]  /*dcb0*/  FADD.FTZ R54, R176, R54 ;  /* 0x00000036b0367221 */ /* 0x000fe20000010000 */
[----:B------:R5:W5:Y:S01]  /*dcc0*/  MUFU.EX2 R182, R9 ;  /* 0x0000000900b67308 */ /* 0x000b620000000800 */
[----:B------:R-:W-:Y:S01]  /*dcd0*/  FADD.FTZ R42, R200, R42 ;  /* 0x0000002ac82a7221 */ /* 0x000fe20000010000 */
[----:B----4-:R-:W-:-:S03]  /*dce0*/  FFMA.FTZ R202, R170, UR4, -R48 ;  /* 0x00000004aaca7c23 */ /* 0x010fc60008010830 */
[C---:B------:R-:W-:Y:S01]  /*dcf0*/  HMMA.16816.F32 R100, R28.reuse, R14, R100 ;  /* 0x0000000e1c64723c */ /* 0x040fe20000001864 */
[----:B------:R-:W4:Y:S01]  /*dd00*/  LDSM.16.MT88.4 R12, [R49+0x1400] ;  /* 0x00140000310c783b */ /* 0x000f220000004200 */
[----:B------:R-:W1:Y:S01]  /*dd10*/  MUFU.EX2 R170, R173 ;  /* 0x000000ad00aa7308 */ /* 0x000e620000000800 */
[----:B------:R-:W-:Y:S01]  /*dd20*/  FADD.FTZ R47, R172, R47 ;  /* 0x0000002fac2f7221 */ /* 0x000fe20000010000 */
[----:B--2---:R-:W-:Y:S02]  /*dd30*/  FADD.FTZ R2, R183, R2 ;  /* 0x00000002b7027221 */ /* 0x004fe40000010000 */
[----:B------:R2:W2:Y:S02]  /*dd40*/  MUFU.EX2 R173, R202 ;  /* 0x000000ca00ad7308 */ /* 0x0004a40000000800 */
[----:B------:R-:W-:Y:S01]  /*dd50*/  HMMA.16816.F32 R80, R28, R10, R80 ;  /* 0x0000000a1c50723c */ /* 0x000fe20000001850 */
[----:B-----5:R-:W5:Y:S01]  /*dd60*/  LDSM.16.MT88.4 R8, [R221+0xb400] ;  /* 0x00b40000dd08783b */ /* 0x020f620000004200 */
[----:B------:R-:W-:Y:S01]  /*dd70*/  MUFU.EX2 R40, R40 ;  /* 0x0000002800287308 */ /* 0x000fe20000000800 */
[----:B------:R-:W-:-:S04]  /*dd80*/  FADD.FTZ R2, R182, R2 ;  /* 0x00000002b6027221 */ /* 0x000fc80000010000 */
[----:B------:R-:W-:Y:S01]  /*dd90*/  FADD.FTZ R2, R185, R2 ;  /* 0x00000002b9027221 */ /* 0x000fe20000010000 */
[----:B------:R-:W-:Y:S01]  /*dda0*/  HMMA.16816.F32 R84, R28, R4, R84 ;  /* 0x000000041c54723c */ /* 0x000fe20000001854 */
[----:B-1----:R-:W-:Y:S01]  /*ddb0*/  FADD.FTZ R47, R170, R47 ;  /* 0x0000002faa2f7221 */ /* 0x002fe20000010000 */
[----:B--2---:R-:W-:-:S03]  /*ddc0*/  FFMA.FTZ R202, R175, UR4, -R52 ;  /* 0x00000004afca7c23 */ /* 0x004fc60008010834 */
[----:B------:R-:W-:Y:S01]  /*ddd0*/  FADD.FTZ R47, R173, R47 ;  /* 0x0000002fad2f7221 */ /* 0x000fe20000010000 */
[----:B------:R1:W2:Y:S02]  /*dde0*/  MUFU.EX2 R175, R177 ;  /* 0x000000b100af7308 */ /* 0x0002a40000000800 */
[----:B------:R-:W-:Y:S01]  /*ddf0*/  HMMA.16816.F32 R96, R28, R6, R96 ;  /* 0x000000061c60723c */ /* 0x000fe20000001860 */
[----:B------:R-:W5:Y:S01]  /*de00*/  LDSM.16.MT88.4 R4, [R49+0x2400] ;  /* 0x002400003104783b */ /* 0x000f620000004200 */
[----:B------:R-:W-:Y:S01]  /*de10*/  F2FP.F16.F32.PACK_AB R28, R181, R178 ;  /* 0x000000b2b51c723e */ /* 0x000fe200000000ff */
[----:B------:R-:W-:Y:S01]  /*de20*/  FADD.FTZ R47, R32, R47 ;  /* 0x0000002f202f7221 */ /* 0x000fe20000010000 */
[----:B------:R-:W-:Y:S02]  /*de30*/  F2FP.F16.F32.PACK_AB R29, R183, R184 ;  /* 0x000000b8b71d723e */ /* 0x000fe400000000ff */
[----:B------:R-:W-:Y:S02]  /*de40*/  F2FP.F16.F32.PACK_AB R30, R179, R180 ;  /* 0x000000b4b31e723e */ /* 0x000fe400000000ff */
[----:B------:R-:W-:Y:S01]  /*de50*/  F2FP.F16.F32.PACK_AB R31, R185, R182 ;  /* 0x000000b6b91f723e */ /* 0x000fe200000000ff */
[----:B-1----:R-:W-:Y:S01]  /*de60*/  FFMA.FTZ R177, R174, UR4, -R52 ;  /* 0x00000004aeb17c23 */ /* 0x002fe20008010834 */
[----:B--2---:R-:W-:Y:S01]  /*de70*/  FADD.FTZ R54, R175, R54 ;  /* 0x00000036af367221 */ /* 0x004fe20000010000 */
[----:B------:R-:W1:Y:S04]  /*de80*/  MUFU.EX2 R174, R202 ;  /* 0x000000ca00ae7308 */ /* 0x000e680000000800 */
[C---:B------:R-:W-:Y:S01]  /*de90*/  HMMA.16816.F32 R160, R28.reuse, R24, R160 ;  /* 0x000000181ca0723c */ /* 0x040fe200000018a0 */
[----:B------:R-:W2:Y:S07]  /*dea0*/  MUFU.EX2 R177, R177 ;  /* 0x000000b100b17308 */ /* 0x000eae0000000800 */
[----:B------:R-:W-:Y:S01]  /*deb0*/  HMMA.16816.F32 R152, R28, R26, R152 ;  /* 0x0000001a1c98723c */ /* 0x000fe20000001898 */
[----:B-1----:R-:W-:-:S07]  /*dec0*/  FADD.FTZ R54, R174, R54 ;  /* 0x00000036ae367221 */ /* 0x002fce0000010000 */
[----:B------:R-:W-:Y:S01]  /*ded0*/  HMMA.16816.F32 R140, R28, R20, R140 ;  /* 0x000000141c8c723c */ /* 0x000fe2000000188c */
[----:B--2---:R-:W-:-:S04]  /*dee0*/  FADD.FTZ R54, R177, R54 ;  /* 0x00000036b1367221 */ /* 0x004fc80000010000 */
[----:B------:R-:W-:-:S03]  /*def0*/  FADD.FTZ R54, R40, R54 ;  /* 0x0000003628367221 */ /* 0x000fc60000010000 */
        /* <DEDUP_REMOVED lines=115> */
[----:B------:R-:W-:Y:S01]  /*e630*/  HMMA.16816.F32 R152, R28, R26, R152 ;  /* 0x0000001a1c98723c */ /* 0x000fe20000001898 */
[--C-:B-1----:R-:W-:Y:S01]  /*e640*/  FFMA.FTZ R49, R35, UR4, -R48.reuse ;  /* 0x0000000423317c23 */ /* 0x102fe20008010830 */
[--C-:B------:R-:W-:Y:S01]  /*e650*/  FFMA.FTZ R35, R34, UR4, -R48.reuse ;  /* 0x0000000422237c23 */ /* 0x100fe20008010830 */
[----:B------:R-:W-:-:S02]  /*e660*/  FFMA.FTZ R48, R33, UR4, -R48 ;  /* 0x0000000421307c23 */ /* 0x000fc40008010830 */
[----:B------:R-:W1:Y:S03]  /*e670*/  MUFU.EX2 R34, R49 ;  /* 0x0000003100227308 */ /* 0x000e660000000800 */
[C---:B------:R-:W-:Y:S01]  /*e680*/  HMMA.16816.F32 R140, R28.reuse, R20, R140 ;  /* 0x000000141c8c723c */ /* 0x040fe2000000188c */
[----:B------:R-:W2:Y:S04]  /*e690*/  MUFU.EX2 R33, R35 ;  /* 0x0000002300217308 */ /* 0x000ea80000000800 */
[----:B------:R4:W5:Y:S03]  /*e6a0*/  MUFU.EX2 R35, R48 ;  /* 0x0000003000237308 */ /* 0x0009660000000800 */
[----:B------:R-:W-:Y:S01]  /*e6b0*/  HMMA.16816.F32 R136, R28, R22, R136 ;  /* 0x000000161c88723c */ /* 0x000fe20000001888 */
[----:B-1----:R-:W-:-:S04]  /*e6c0*/  FADD.FTZ R47, R34, R47 ;  /* 0x0000002f222f7221 */ /* 0x002fc80000010000 */
[----:B--2---:R-:W-:-:S03]  /*e6d0*/  FADD.FTZ R47, R33, R47 ;  /* 0x0000002f212f7221 */ /* 0x004fc60000010000 */
[C---:B---3--:R-:W-:Y:S01]  /*e6e0*/  HMMA.16816.F32 R124, R28.reuse, R16, R124 ;  /* 0x000000101c7c723c */ /* 0x048fe2000000187c */
[--C-:B----4-:R-:W-:Y:S01]  /*e6f0*/  FFMA.FTZ R48, R3, UR4, -R52.reuse ;  /* 0x0000000403307c23 */ /* 0x110fe20008010834 */
[----:B-----5:R-:W-:Y:S01]  /*e700*/  FADD.FTZ R235, R35, R47 ;  /* 0x0000002f23eb7221 */ /* 0x020fe20000010000 */
[----:B------:R1:W2:Y:S05]  /*e710*/  MUFU.EX2 R3, R41 ;  /* 0x0000002900037308 */ /* 0x0002aa0000000800 */
[C---:B------:R-:W-:Y:S08]  /*e720*/  HMMA.16816.F32 R120, R28.reuse, R18, R120 ;  /* 0x000000121c78723c */ /* 0x040ff00000001878 */
        /* <DEDUP_REMOVED lines=29> */
.L_x_712:
[----:B------:R-:W-:Y:S01]  /*e900*/  UISETP.GE.AND UP0, UPT, UR6, URZ, UPT ;  /* 0x000000ff0600728c */ /* 0x000fe2000bf06270 */
[----:B------:R-:W1:Y:S08]  /*e910*/  LDCU.64 UR10, c[0x0][0x358] ;  /* 0x00006b00ff0a77ac */ /* 0x000e700008000a00 */
[----:B------:R-:W-:Y:S05]  /*e920*/  BRA.U !UP0, `(.L_x_721) ;  /* 0x0000003908dc7547 */ /* 0x000fea000b800000 */
[----:B------:R-:W2:Y:S01]  /*e930*/  S2R R220, SR_TID.X ;  /* 0x0000000000dc7919 */ /* 0x000ea20000002100 */
[----:B------:R-:W3:Y:S01]  /*e940*/  S2UR UR5, SR_CgaCtaId ;  /* 0x00000000000579c3 */ /* 0x000ee20000008800 */
[----:B------:R-:W4:Y:S01]  /*e950*/  LDCU UR7, c[0x0][0x440] ;  /* 0x00008800ff0777ac */ /* 0x000f220008000800 */
[----:B------:R-:W-:Y:S01]  /*e960*/  IMAD.MOV.U32 R219, RZ, RZ, 0x20 ;  /* 0x00000020ffdb7424 */ /* 0x000fe200078e00ff */
[----:B------:R-:W-:Y:S01]  /*e970*/  MOV R0, R167 ;  /* 0x000000a700007202 */ /* 0x000fe20000000f00 */
[----:B------:R-:W-:Y:S01]  /*e980*/  IMAD.MOV.U32 R164, RZ, RZ, R165 ;  /* 0x000000ffffa47224 */ /* 0x000fe200078e00a5 */
[----:B------:R-:W-:Y:S01]  /*e990*/  IADD3 R233, PT, PT, R221, 0x9020, RZ ;  /* 0x00009020dde97810 */ /* 0x000fe20007ffe0ff */
[----:B------:R-:W-:Y:S01]  /*e9a0*/  IMAD.MOV.U32 R3, RZ, RZ, R166 ;  /* 0x000000ffff037224 */ /* 0x000fe200078e00a6 */
[----:B------:R-:W-:Y:S01]  /*e9b0*/  UMOV UR17, 0x400 ;  /* 0x0000040000117882 */ /* 0x000fe20000000000 */
[----:B------:R-:W-:Y:S01]  /*e9c0*/  IMAD.MOV.U32 R2, RZ, RZ, R168 ;  /* 0x000000ffff027224 */ /* 0x000fe200078e00a8 */
[----:B------:R-:W-:-:S02]  /*e9d0*/  USHF.L.U64.HI UR12, UR8, 0x5, UR9 ;  /* 0x00000005080c7899 */ /* 0x000fc40008010209 */
[----:B------:R-:W-:Y:S01]  /*e9e0*/  USHF.L.U32 UR16, UR8, 0x5, URZ ;  /* 0x0000000508107899 */ /* 0x000fe200080006ff */
[----:B------:R-:W1:Y:S01]  /*e9f0*/  LDCU UR15, c[0x0][0x440] ;  /* 0x00008800ff0f77ac */ /* 0x000e620008000800 */
[----:B------:R-:W1:Y:S01]  /*ea00*/  LDCU UR13, c[0x0][0x50c] ;  /* 0x0000a180ff0d77ac */ /* 0x000e620008000800 */
[----:B----4-:R-:W-:Y:S01]  /*ea10*/  ISETP.GE.AND P5, PT, R227, UR7, PT ;  /* 0x00000007e3007c0c */ /* 0x010fe2000bfa6270 */
[----:B------:R-:W4:Y:S01]  /*ea20*/  LDCU UR4, c[0x0][0x45c] ;  /* 0x00008b80ff0477ac */ /* 0x000f220008000800 */
[----:B------:R-:W1:Y:S01]  /*ea30*/  LDCU.64 UR8, c[0x0][0x3c0] ;  /* 0x00007800ff0877ac */ /* 0x000e620008000a00 */
[----:B---3--:R-:W-:Y:S01]  /*ea40*/  ULEA UR5, UR5, UR17, 0x18 ;  /* 0x0000001105057291 */ /* 0x008fe2000f8ec0ff */
[C---:B--2---:R-:W-:Y:S01]  /*ea50*/  LOP3.LUT P0, RZ, R220.reuse, 0x4, RZ, 0xc0, !PT ;  /* 0x00000004dcff7812 */ /* 0x044fe2000780c0ff */
[C---:B------:R-:W-:Y:S01]  /*ea60*/  IMAD.SHL.U32 R218, R220.reuse, 0x20, RZ ;  /* 0x00000020dcda7824 */ /* 0x040fe200078e00ff */
[----:B------:R-:W-:Y:S02]  /*ea70*/  LOP3.LUT R217, R220, 0x8, RZ, 0xc0, !PT ;  /* 0x00000008dcd97812 */ /* 0x000fe400078ec0ff */
[----:B------:R-:W-:-:S04]  /*ea80*/  SEL R219, R219, 0xffffffe0, !P0 ;  /* 0xffffffe0dbdb7807 */ /* 0x000fc80004000000 */
[----:B------:R-:W-:Y:S01]  /*ea90*/  IADD3 R216, PT, PT, R222, R219, RZ ;  /* 0x000000dbded87210 */ /* 0x000fe20007ffe0ff */
[----:B-1--4-:R-:W-:Y:S06]  /*eaa0*/  BRA `(.L_x_722) ;  /* 0x0000000000d47947 */ /* 0x012fec0003800000 */
.L_x_724:
[----:B------:R-:W3:Y:S01]  /*eab0*/  LDC.64 R6, c[0x0][0x3b8] ;  /* 0x0000ee00ff067b82 */ /* 0x000ee20000000a00 */
[----:B------:R-:W-:Y:S01]  /*eac0*/  UIADD3 UR7, UPT, UPT, UR6, -0x1, URZ ;  /* 0xffffffff06077890 */ /* 0x000fe2000fffe0ff */
[----:B------:R-:W-:Y:S05]  /*ead0*/  IMAD.SHL.U32 R227, R220, 0x8, RZ ;  /* 0x00000008dce37824 */ /* 0x000fea00078e00ff */
[----:B------:R-:W-:Y:S04]  /*eae0*/  LOP3.LUT R227, R227, 0x18, RZ, 0xc0, !PT ;  /* 0x00000018e3e37812 */ /* 0x000fe800078ec0ff */
[----:B------:R-:W-:Y:S01]  /*eaf0*/  LOP3.LUT R226, R227, 0x20, RZ, 0xfc, !PT ;  /* 0x00000020e3e27812 */ /* 0x000fe200078efcff */
[----:B---3--:R-:W-:Y:S04]  /*eb00*/  IMAD.WIDE.U32 R18, R6, UR7, RZ ;  /* 0x0000000706127c25 */ /* 0x008fe8000f8e00ff */
[----:B------:R-:W-:Y:S02]  /*eb10*/  IMAD R11, R7, UR7, R19 ;  /* 0x00000007070b7c24 */ /* 0x000fe4000f8e0213 */
[C---:B------:R-:W-:Y:S03]  /*eb20*/  IMAD.SHL.U32 R10, R18.reuse, 0x40, RZ ;  /* 0x00000040120a7824 */ /* 0x040fe600078e00ff */
[----:B------:R-:W-:Y:S02]  /*eb30*/  SHF.L.U64.HI R11, R18, 0x6, R11 ;  /* 0x00000006120b7819 */ /* 0x000fe4000001020b */
[----:B------:R-:W-:Y:S02]  /*eb40*/  LEA R18, P1, R6, R10, 0x5 ;  /* 0x0000000a06127211 */ /* 0x000fe400078228ff */
[----:B------:R-:W-:Y:S02]  /*eb50*/  @!P5 LEA R17, P6, R10, R231, 0x1 ;  /* 0x000000e70a11d211 */ /* 0x000fe400078c08ff */
[----:B------:R-:W-:Y:S02]  /*eb60*/  LEA.HI.X R7, R6, R11, R7, 0x5, P1 ;  /* 0x0000000b06077211 */ /* 0x000fe400008f2c07 */
[-C--:B------:R-:W-:Y:S02]  /*eb70*/  @!P5 LEA.HI.X R6, R10, R230.reuse, R11, 0x1, P6 ;  /* 0x000000e60a06d211 */ /* 0x080fe400030f0c0b */
[-C--:B------:R-:W-:Y:S02]  /*eb80*/  LEA R24, P6, R18, R231.reuse, 0x1 ;  /* 0x000000e712187211 */ /* 0x080fe400078c08ff */
[-C--:B------:R-:W-:Y:S02]  /*eb90*/  @!P4 LEA R20, P2, R10, R231.reuse, 0x1 ;  /* 0x000000e70a14c211 */ /* 0x080fe400078408ff */
[-C--:B------:R-:W-:Y:S01]  /*eba0*/  LEA.HI.X R25, R18, R230.reuse, R7, 0x1, P6 ;  /* 0x000000e612197211 */ /* 0x080fe200030f0c07 */
[----:B------:R-:W-:Y:S01]  /*ebb0*/  @!P5 IMAD.MOV.U32 R7, RZ, RZ, R6 ;  /* 0x000000ffff07d224 */ /* 0x000fe200078e0006 */
[CC--:B------:R-:W-:Y:S01]  /*ebc0*/  @!P4 LEA.HI.X R21, R10.reuse, R230.reuse, R11, 0x1, P2 ;  /* 0x000000e60a15c211 */ /* 0x0c0fe200010f0c0b */
[----:B------:R-:W-:Y:S01]  /*ebd0*/  @!P5 IMAD.MOV.U32 R6, RZ, RZ, R17 ;  /* 0x000000ffff06d224 */ /* 0x000fe200078e0011 */
[C---:B------:R-:W-:Y:S04]  /*ebe0*/  @!P3 LEA R22, P1, R10.reuse, R231, 0x1 ;  /* 0x000000e70a16b211 */ /* 0x040fe800078208ff */
[----:B------:R-:W-:Y:S01]  /*ebf0*/  @!PT LDS RZ, [RZ] ;  /* 0x00000000fffff984 */ /* 0x000fe20000000800 */
[----:B------:R-:W-:Y:S01]  /*ec00*/  @!PT LDS RZ, [RZ] ;  /* 0x00000000fffff984 */ /* 0x000fe20000000800 */
[----:B------:R-:W-:Y:S01]  /*ec10*/  @!PT LDS RZ, [RZ] ;  /* 0x00000000fffff984 */ /* 0x000fe20000000800 */
[----:B------:R3:W-:Y:S01]  /*ec20*/  @!P5 LDGSTS.E.BYPASS.LTC128B.128 [R232+0x6000], desc[UR10][R6.64] ;  /* 0x0600000006e8dfae */ /* 0x0007e2000b981a0a */
[----:B------:R-:W-:Y:S03]  /*ec30*/  @!P3 LEA.HI.X R23, R10, R230, R11, 0x1, P1 ;  /* 0x000000e60a17b211 */ /* 0x000fe600008f0c0b */
        /* <DEDUP_REMOVED lines=28> */
.L_x_722:
[----:B------:R-:W-:Y:S04]  /*ee00*/  DEPBAR.LE SB0, 0x0 ;  /* 0x000080000000791a */ /* 0x000fe80000000000 */
[----:B------:R-:W-:Y:S01]  /*ee10*/  BAR.SYNC.DEFER_BLOCKING 0x0 ;  /* 0x0000000000007b1d */ /* 0x000fe20000010000 */
[----:B------:R-:W-:Y:S01]  /*ee20*/  UIMAD.WIDE.U32 UR20, UR6, UR8, URZ ;  /* 0x00000008061472a5 */ /* 0x000fe2000f8e00ff */
[----:B------:R-:W-:Y:S02]  /*ee30*/  ISETP.GE.AND P4, PT, R226, UR15, PT ;  /* 0x0000000fe2007c0c */ /* 0x000fe4000bf86270 */
[----:B------:R-:W-:Y:S01]  /*ee40*/  ISETP.GE.AND P3, PT, R225, UR15, PT ;  /* 0x0000000fe1007c0c */ /* 0x000fe2000bf66270 */
[----:B------:R-:W-:Y:S01]  /*ee50*/  UIMAD UR7, UR6, UR9, UR21 ;  /* 0x00000009060772a4 */ /* 0x000fe2000f8e0215 */
[----:B------:R-:W-:Y:S01]  /*ee60*/  SHF.L.U32 R224, R220, 0x4, RZ ;  /* 0x00000004dce07819 */ /* 0x000fe200000006ff */
[----:B------:R-:W-:Y:S01]  /*ee70*/  ULEA UR17, UP0, UR20, UR16, 0x6 ;  /* 0x0000001014117291 */ /* 0x000fe2000f8030ff */
[----:B------:R-:W-:Y:S02]  /*ee80*/  MOV R6, UR20 ;  /* 0x0000001400067c02 */ /* 0x000fe40008000f00 */
[----:B------:R-:W-:Y:S02]  /*ee90*/  MOV R7, UR21 ;  /* 0x0000001500077c02 */ /* 0x000fe40008000f00 */
[-C--:B------:R-:W-:Y:S02]  /*eea0*/  LEA R8, P1, R6, R229.reuse, 0x7 ;  /* 0x000000e506087211 */ /* 0x080fe400078238ff */
[----:B------:R-:W-:Y:S01]  /*eeb0*/  MOV R4, UR7 ;  /* 0x0000000700047c02 */ /* 0x000fe20008000f00 */
[----:B------:R-:W-:Y:S01]  /*eec0*/  ULEA.HI.X UR7, UR20, UR12, UR7, 0x6, UP0 ;  /* 0x0000000c14077291 */ /* 0x000fe200080f3407 */
[----:B------:R-:W-:Y:S01]  /*eed0*/  SHF.L.U32 R223, R220, 0x2, RZ ;  /* 0x00000002dcdf7819 */ /* 0x000fe200000006ff */
[----:B------:R-:W-:Y:S01]  /*eee0*/  UISETP.NE.AND UP0, UPT, UR6, URZ, UPT ;  /* 0x000000ff0600728c */ /* 0x000fe2000bf05270 */
[-C--:B------:R-:W-:Y:S02]  /*eef0*/  LEA.HI.X R9, R6, R228.reuse, R4, 0x7, P1 ;  /* 0x000000e406097211 */ /* 0x080fe400008f3c04 */
[----:B------:R-:W-:Y:S02]  /*ef00*/  MOV R6, UR17 ;  /* 0x0000001100067c02 */ /* 0x000fe40008000f00 */
[----:B------:R-:W-:Y:S01]  /*ef10*/  MOV R7, UR7 ;  /* 0x0000000700077c02 */ /* 0x000fe20008000f00 */
[----:B------:R-:W-:Y:S01]  /*ef20*/  @!PT LDS RZ, [RZ] ;  /* 0x00000000fffff984 */ /* 0x000fe20000000800 */
[----:B------:R-:W-:Y:S01]  /*ef30*/  @!PT LDS RZ, [RZ] ;  /* 0x00000000fffff984 */ /* 0x000fe20000000800 */
[----:B------:R-:W-:Y:S01]  /*ef40*/  @!PT LDS RZ, [RZ] ;  /* 0x00000000fffff984 */ /* 0x000fe20000000800 */
[----:B------:R-:W-:Y:S01]  /*ef50*/  @!P5 LDGSTS.E.BYPASS.LTC128B.128 [R232+0x9000], desc[UR10][R8.64] ;  /* 0x0900000008e8dfae */ /* 0x000fe2000b981a0a */
[----:B------:R-:W-:Y:S02]  /*ef60*/  LEA R10, P1, R6, R229, 0x1 ;  /* 0x000000e5060a7211 */ /* 0x000fe400078208ff */
[----:B------:R-:W-:Y:S02]  /*ef70*/  LOP3.LUT R5, R224, 0x100, RZ, 0xc0, !PT ;  /* 0x00000100e0057812 */ /* 0x000fe400078ec0ff */
[----:B------:R-:W-:Y:S02]  /*ef80*/  LEA.HI.X R11, R6, R228, R7, 0x1, P1 ;  /* 0x000000e4060b7211 */ /* 0x000fe400008f0c07 */
[----:B------:R-:W-:Y:S01]  /*ef90*/  LOP3.LUT R4, R223, 0x18, RZ, 0xc0, !PT ;  /* 0x00000018df047812 */ /* 0x000fe200078ec0ff */
[----:B------:R-:W-:Y:S01]  /*efa0*/  @P5 STS.128 [R232+0x9000], RZ ;  /* 0x009000ffe8005388 */ /* 0x000fe20000000c00 */
[----:B------:R-:W-:Y:S02]  /*efb0*/  ISETP.GE.AND P5, PT, R227, UR15, PT ;  /* 0x0000000fe3007c0c */ /* 0x000fe4000bfa6270 */
[--C-:B------:R-:W-:Y:S02]  /*efc0*/  LOP3.LUT R5, R5, 0x20, R218.reuse, 0xf8, !PT ;  /* 0x0000002005057812 */ /* 0x100fe400078ef8da */
[----:B------:R-:W-:Y:S03]  /*efd0*/  LOP3.LUT R4, R4, 0xc0, R218, 0xf8, !PT ;  /* 0x000000c004047812 */ /* 0x000fe600078ef8da */
[----:B------:R-:W-:Y:S01]  /*efe0*/  @!PT LDS RZ, [RZ] ;  /* 0x00000000fffff984 */ /* 0x000fe20000000800 */
[----:B------:R-:W-:Y:S01]  /*eff0*/  @!PT LDS RZ, [RZ] ;  /* 0x00000000fffff984 */ /* 0x000fe20000000800 */
[----:B------:R-:W-:Y:S01]  /*f000*/  @!PT LDS RZ, [RZ] ;  /* 0x00000000fffff984 */ /* 0x000fe20000000800 */
[----:B------:R-:W-:Y:S01]  /*f010*/  @!P4 LDGSTS.E.BYPASS.LTC128B.128 [R232+0xa000], desc[UR10][R8.64+0x40] ;  /* 0x0a00004008e8cfae */ /* 0x000fe2000b981a0a */
[----:B------:R-:W-:Y:S04]  /*f020*/  LOP3.LUT R4, R5, R4, R217, 0xf6, !PT ;  /* 0x0000000405047212 */ /* 0x000fe800078ef6d9 */
[----:B------:R-:W-:Y:S03]  /*f030*/  LEA R208, R4, UR5, 0x1 ;  /* 0x0000000504d07c11 */ /* 0x000fe6000f8e08ff */
[----:B------:R-:W-:Y:S01]  /*f040*/  @P4 STS.128 [R232+0xa000], RZ ;  /* 0x00a000ffe8004388 */ /* 0x000fe20000000c00 */
[----:B------:R-:W-:Y:S07]  /*f050*/  IADD3 R165, PT, PT, R219, R208, RZ ;  /* 0x000000d0dba57210 */ /* 0x000fee0007ffe0ff */
        /* <DEDUP_REMOVED lines=42> */
[----:B------:R-:W-:Y:S01]  /*f300*/  LDSM.16.M88.4 R200, [R216+0x3000] ;  /* 0x00300000d8c8783b */ /* 0x000fe20000000200 */
[-C--:B----4-:R-:W-:Y:S07]  /*f310*/  HMMA.16816.F32 R36, R64, R48.reuse, RZ ;  /* 0x000000304024723c */ /* 0x090fee00000018ff */
[----:B------:R-:W-:Y:S01]  /*f320*/  LDSM.16.M88.4 R204, [R208+0x8400] ;  /* 0x00840000d0cc783b */ /* 0x000fe20000000200 */
[C---:B------:R-:W-:Y:S07]  /*f330*/  HMMA.16816.F32 R40, R60.reuse, R48, RZ ;  /* 0x000000303c28723c */ /* 0x040fee00000018ff */
[----:B------:R-:W-:Y:S01]  /*f340*/  LDSM.16.M88.4 R212, [R165+0x8000] ;  /* 0x00800000a5d4783b */ /* 0x000fe20000000200 */
[-C--:B------:R-:W-:Y:S08]  /*f350*/  HMMA.16816.F32 R44, R60, R50.reuse, RZ ;  /* 0x000000323c2c723c */ /* 0x080ff000000018ff */
[C---:B------:R-:W-:Y:S08]  /*f360*/  HMMA.16816.F32 R48, R64.reuse, R50, RZ ;  /* 0x000000324030723c */ /* 0x040ff000000018ff */
[-C--:B-----5:R-:W-:Y:S08]  /*f370*/  HMMA.16816.F32 R52, R64, R168.reuse, RZ ;  /* 0x000000a84034723c */ /* 0x0a0ff000000018ff */
[C---:B------:R-:W-:Y:S08]  /*f380*/  HMMA.16816.F32 R56, R60.reuse, R168, RZ ;  /* 0x000000a83c38723c */ /* 0x040ff000000018ff */
[-C--:B------:R-:W-:Y:S08]  /*f390*/  HMMA.16816.F32 R60, R60, R170.reuse, RZ ;  /* 0x000000aa3c3c723c */ /* 0x080ff000000018ff */
[----:B------:R-:W-:Y:S01]  /*f3a0*/  HMMA.16816.F32 R64, R64, R170, RZ ;  /* 0x000000aa4040723c */ /* 0x000fe200000018ff */
[----:B------:R-:W4:Y:S07]  /*f3b0*/  LDSM.16.M88.4 R168, [R222+0x2000] ;  /* 0x00200000dea8783b */ /* 0x000f2e0000000200 */
        /* <DEDUP_REMOVED lines=20> */
[----:B------:R-:W3:Y:S07]  /*f500*/  LDSM.16.M88.4 R172, [R208+0x7c00] ;  /* 0x007c0000d0ac783b */ /* 0x000eee0000000200 */
[-C--:B----4-:R-:W-:Y:S01]  /*f510*/  HMMA.16816.F32 R4, R168, R196.reuse, R4 ;  /* 0x000000c4a804723c */ /* 0x090fe20000001804 */
[----:B------:R-:W4:Y:S07]  /*f520*/  LDSM.16.M88.4 R192, [R165+0x7000] ;  /* 0x00700000a5c0783b */ /* 0x000f2e0000000200 */
        /* <DEDUP_REMOVED lines=21> */
[----:B------:R-:W3:Y:S07]  /*f680*/  LDSM.16.M88.4 R172, [R165+0x7c00] ;  /* 0x007c0000a5ac783b */ /* 0x000eee0000000200 */
[C---:B------:R-:W-:Y:S08]  /*f690*/  HMMA.16816.F32 R8, R200.reuse, R192, R8 ;  /* 0x000000c0c808723c */ /* 0x040ff00000001808 */
[-C--:B------:R-:W-:Y:S08]  /*f6a0*/  HMMA.16816.F32 R12, R200, R194.reuse, R12 ;  /* 0x000000c2c80c723c */ /* 0x080ff0000000180c */
[C---:B------:R-:W-:Y:S01]  /*f6b0*/  HMMA.16816.F32 R16, R188.reuse, R194, R16 ;  /* 0x000000c2bc10723c */ /* 0x040fe20000001810 */
[----:B------:R-:W4:Y:S07]  /*f6c0*/  LDSM.16.M88.4 R192, [R208+0x8800] ;  /* 0x00880000d0c0783b */ /* 0x000f2e0000000200 */
        /* <DEDUP_REMOVED lines=27> */
[-C--:B-1----:R-:W-:Y:S08]  /*f880*/  HMMA.16816.F32 R52, R176, R208.reuse, R52 ;  /* 0x000000d0b034723c */ /* 0x082ff00000001834 */
[C---:B------:R-:W-:Y:S08]  /*f890*/  HMMA.16816.F32 R56, R184.reuse, R208, R56 ;  /* 0x000000d0b838723c */ /* 0x040ff00000001838 */
[-C--:B------:R-:W-:Y:S08]  /*f8a0*/  HMMA.16816.F32 R60, R184, R210.reuse, R60 ;  /* 0x000000d2b83c723c */ /* 0x080ff0000000183c */
[----:B------:R-:W-:Y:S08]  /*f8b0*/  HMMA.16816.F32 R64, R176, R210, R64 ;  /* 0x000000d2b040723c */ /* 0x000ff00000001840 */
[-C--:B-----5:R-:W-:Y:S08]  /*f8c0*/  HMMA.16816.F32 R4, R196, R212.reuse, R4 ;  /* 0x000000d4c404723c */ /* 0x0a0ff00000001804 */
        /* <DEDUP_REMOVED lines=24> */
[----:B------:R2:W4:Y:S01]  /*fa50*/  MUFU.TANH R200, R13 ;  /* 0x0000000d00c87308 */ /* 0x0005220000002400 */
        /* <DEDUP_REMOVED lines=17> */
[----:B------:R-:W1:Y:S01]  /*fb70*/  MUFU.TANH R13, R13 ;  /* 0x0000000d000d7308 */ /* 0x000e620000002400 */
[----:B------:R-:W2:Y:S03]  /*fb80*/  LDSM.16.M88.4 R4, [R165+0x8c00] ;  /* 0x008c0000a504783b */ /* 0x000ea60000000200 */
        /* <DEDUP_REMOVED lines=10> */
[----:B------:R-:W-:Y:S01]  /*fc30*/  FMNMX3.FTZ R8, R3, R194, R193, !PT ;  /* 0x000000c203087276 */ /* 0x000fe200078100c1 */
[----:B------:R-:W-:Y:S01]  /*fc40*/  FMUL.FTZ R32, R32, UR13 ;  /* 0x0000000d20207c20 */ /* 0x000fe20008410000 */
[----:B------:R-:W-:Y:S01]  /*fc50*/  FMUL.FTZ R28, R28, UR13 ;  /* 0x0000000d1c1c7c20 */ /* 0x000fe20008410000 */
[----:B------:R-:W-:Y:S01]  /*fc60*/  FMUL.FTZ R31, R31, UR13 ;  /* 0x0000000d1f1f7c20 */ /* 0x000fe20008410000 */
[-C--:B------:R-:W-:Y:S05]  /*fc70*/  HMMA.16816.F32 R44, R168, R10.reuse, R44 ;  /* 0x0000000aa82c723c */ /* 0x080fea000000182c */
[----:B------:R-:W3:Y:S01]  /*fc80*/  MUFU.TANH R167, R22 ;  /* 0x0000001600a77308 */ /* 0x000ee20000002400 */
        /* <DEDUP_REMOVED lines=12> */
[----:B------:R-:W4:Y:S01]  /*fd50*/  MUFU.TANH R245, R25 ;  /* 0x0000001900f57308 */ /* 0x000f220000002400 */
[-C--:B--2---:R-:W-:Y:S03]  /*fd60*/  HMMA.16816.F32 R52, R196, R4.reuse, R52 ;  /* 0x00000004c434723c */ /* 0x084fe60000001834 */
        /* <DEDUP_REMOVED lines=9> */
[----:B------:R-:W2:Y:S01]  /*fe00*/  MUFU.TANH R247, R27 ;  /* 0x0000001b00f77308 */ /* 0x000ea20000002400 */
[-C--:B------:R-:W-:Y:S03]  /*fe10*/  HMMA.16816.F32 R60, R168, R6.reuse, R60 ;  /* 0x00000006a83c723c */ /* 0x080fe6000000183c */
[----:B------:R-:W-:Y:S01]  /*fe20*/  FMNMX3.FTZ R5, R164, R192, R191, !PT ;  /* 0x000000c0a4057276 */ /* 0x000fe200078100bf */
[----:B------:R-:W-:Y:S01]  /*fe30*/  FMUL.FTZ R48, R48, UR13 ;  /* 0x0000000d30307c20 */ /* 0x000fe20008410000 */
[----:B------:R-:W-:Y:S01]  /*fe40*/  FMUL.FTZ R49, R49, UR13 ;  /* 0x0000000d31317c20 */ /* 0x000fe20008410000 */
[----:B------:R-:W-:Y:S03]  /*fe50*/  FMUL.FTZ R50, R50, UR13 ;  /* 0x0000000d32327c20 */ /* 0x000fe60008410000 */
[----:B------:R3:W-:Y:S01]  /*fe60*/  MUFU.TANH R166, R32 ;  /* 0x0000002000a67308 */ /* 0x0007e20000002400 */
[----:B------:R-:W-:Y:S04]  /*fe70*/  HMMA.16816.F32 R64, R196, R6, R64 ;  /* 0x00000006c440723c */ /* 0x000fe80000001840 */
        /* <DEDUP_REMOVED lines=20> */
[----:B------:R-:W-:Y:S02]  /*ffc0*/  FMNMX3.FTZ R9, R2, R187, R190, !PT ;  /* 0x000000bb02097276 */ /* 0x000fe400078100be */
[----:B------:R-:W-:Y:S02]  /*ffd0*/  FMNMX3.FTZ R4, R0, R189, R188, !PT ;  /* 0x000000bd00047276 */ /* 0x000fe400078100bc */
[----:B------:R-:W-:Y:S02]  /*ffe0*/  FMNMX3.FTZ R8, R8, R201, R200, !PT ;  /* 0x000000c908087276 */ /* 0x000fe400078100c8 */
[----:B-1----:R-:W-:Y:S03]  /*fff0*/  FMNMX3.FTZ R5, R5, R13, R12, !PT ;  /* 0x0000000d05057276 */ /* 0x002fe6000781000c */
[----:B------:R-:W1:Y:S01]  /*10000*/  MUFU.TANH R251, R21 ;  /* 0x0000001500fb7308 */ /* 0x000e620000002400 */
[----:B---3--:R-:W-:Y:S02]  /*10010*/  MOV R32, R167 ;  /* 0x000000a700207202 */ /* 0x008fe40000000f00 */
[----:B------:R-:W-:Y:S02]  /*10020*/  FMNMX3.FTZ R9, R9, R195, R16, !PT ;  /* 0x000000c309097276 */ /* 0x000fe40007810010 */
[----:B------:R-:W-:Y:S02]  /*10030*/  FMNMX3.FTZ R4, R4, R15, R14, !PT ;  /* 0x0000000f04047276 */ /* 0x000fe4000781000e */
[----:B----4-:R-:W-:Y:S03]  /*10040*/  FMNMX3.FTZ R8, R8, R250, R245, !PT ;  /* 0x000000fa08087276 */ /* 0x010fe600078100f5 */
[----:B------:R-:W3:Y:S01]  /*10050*/  MUFU.TANH R252, R23 ;  /* 0x0000001700fc7308 */ /* 0x000ee20000002400 */
[----:B--2---:R-:W-:Y:S09]  /*10060*/  FMNMX3.FTZ R5, R5, R244, R247, !PT ;  /* 0x000000f405057276 */ /* 0x004ff200078100f7 */
[----:B------:R-:W2:Y:S01]  /*10070*/  MUFU.TANH R248, R29 ;  /* 0x0000001d00f87308 */ /* 0x000ea20000002400 */
[----:B-1----:R-:W-:Y:S09]  /*10080*/  FMNMX3.FTZ R9, R9, R249, R251, !PT ;  /* 0x000000f909097276 */ /* 0x002ff200078100fb */
[----:B------:R-:W1:Y:S01]  /*10090*/  MUFU.TANH R28, R30 ;  /* 0x0000001e001c7308 */ /* 0x000e620000002400 */
[----:B---3--:R-:W-:Y:S09]  /*100a0*/  FMNMX3.FTZ R4, R4, R32, R252, !PT ;  /* 0x0000002004047276 */ /* 0x008ff200078100fc */
[----:B------:R3:W4:Y:S01]  /*100b0*/  MUFU.TANH R31, R33 ;  /* 0x00000021001f7308 */ /* 0x0007220000002400 */
[----:B--2---:R-:W-:Y:S09]  /*100c0*/  FMNMX3.FTZ R8, R8, R26, R248, !PT ;  /* 0x0000001a08087276 */ /* 0x004ff200078100f8 */
[----:B------:R-:W-:Y:S01]  /*100d0*/  MUFU.TANH R30, R34 ;  /* 0x00000022001e7308 */ /* 0x000fe20000002400 */
[----:B-1----:R-:W-:Y:S09]  /*100e0*/  FMNMX3.FTZ R5, R5, R28, R27, !PT ;  /* 0x0000001c05057276 */ /* 0x002ff2000781001b */
[----:B------:R-:W1:Y:S01]  /*100f0*/  MUFU.TANH R29, R35 ;  /* 0x00000023001d7308 */ /* 0x000e620000002400 */
[----:B---3--:R-:W-:Y:S04]  /*10100*/  MOV R33, R166 ;  /* 0x000000a600217202 */ /* 0x008fe80000000f00 */
[----:B----4-:R-:W-:Y:S05]  /*10110*/  FMNMX3.FTZ R9, R9, R33, R31, !PT ;  /* 0x0000002109097276 */ /* 0x010fea000781001f */
        /* <DEDUP_REMOVED lines=42> */
[----:B------:R2:W3:Y:S10]  /*103c0*/  MUFU.TANH R186, R64 ;  /* 0x0000004000ba7308 */ /* 0x0004f40000002400 */
[----:B------:R2:W4:Y:S01]  /*103d0*/  MUFU.TANH R182, R65 ;  /* 0x0000004100b67308 */ /* 0x0005220000002400 */
[----:B-1----:R-:W-:Y:S09]  /*103e0*/  FMNMX3.FTZ R5, R5, R170, R169, !PT ;  /* 0x000000aa05057276 */ /* 0x002ff200078100a9 */
[----:B------:R2:W1:Y:S10]  /*103f0*/  MUFU.TANH R181, R66 ;  /* 0x0000004200b57308 */ /* 0x0004740000002400 */
[----:B------:R2:W1:Y:S01]  /*10400*/  MUFU.TANH R178, R67 ;  /* 0x0000004300b27308 */ /* 0x0004620000002400 */
[----:B---34-:R-:W-:Y:S05]  /*10410*/  BRA.U.ANY UP0, `(.L_x_724) ;  /* 0xffffffe500a47547 */ /* 0x018fea000b93ffff */
.L_x_723:
[----:B------:R-:W4:Y:S01]  /*10420*/  SHFL.BFLY PT, R11, R8, 0x2, 0x1f ;  /* 0x0c401f00080b7f89 */ /* 0x000f2200000e0000 */
[----:B---3--:R-:W-:Y:S01]  /*10430*/  FMNMX3.FTZ R6, R9, R186, R182, !PT ;  /* 0x000000ba09067276 */ /* 0x008fe200078100b6 */
[----:B------:R-:W-:Y:S01]  /*10440*/  UISETP.NE.AND UP0, UPT, UR6, URZ, UPT ;  /* 0x000000ff0600728c */ /* 0x000fe2000bf05270 */
[----:B-1----:R-:W-:Y:S05]  /*10450*/  FMNMX3.FTZ R9, R4, R181, R178, !PT ;  /* 0x000000b504097276 */ /* 0x002fea00078100b2 */
[----:B------:R-:W-:Y:S01]  /*10460*/  LDSM.16.MT88.4 R20, [R221+0x9000] ;  /* 0x00900000dd14783b */ /* 0x000fe20000004200 */
[----:B------:R-:W-:Y:S07]  /*10470*/  UIADD3 UR6, UPT, UPT, UR6, -0x1, URZ ;  /* 0xffffffff06067890 */ /* 0x000fee000fffe0ff */
[----:B------:R-:W1:Y:S08]  /*10480*/  SHFL.BFLY PT, R4, R5, 0x2, 0x1f ;  /* 0x0c401f0005047f89 */ /* 0x000e7000000e0000 */
[----:B------:R-:W3:Y:S08]  /*10490*/  SHFL.BFLY PT, R10, R6, 0x2, 0x1f ;  /* 0x0c401f00060a7f89 */ /* 0x000ef000000e0000 */
[----:B------:R-:W5:Y:S08]  /*104a0*/  SHFL.BFLY PT, R7, R9, 0x2, 0x1f ;  /* 0x0c401f0009077f89 */ /* 0x000f7000000e0000 */
[----:B------:R-:W-:Y:S01]  /*104b0*/  LDSM.16.MT88.4 R52, [R221+0xa000] ;  /* 0x00a00000dd34783b */ /* 0x000fe20000004200 */
[----:B----4-:R-:W-:Y:S07]  /*104c0*/  FMNMX.FTZ R8, R8, R11, !PT ;  /* 0x0000000b08087209 */ /* 0x010fee0007810000 */
[----:B------:R-:W4:Y:S01]  /*104d0*/  SHFL.BFLY PT, R166, R8, 0x1, 0x1f ;  /* 0x0c201f0008a67f89 */ /* 0x000f2200000e0000 */
[----:B-1----:R-:W-:Y:S02]  /*104e0*/  FMNMX.FTZ R4, R5, R4, !PT ;  /* 0x0000000405047209 */ /* 0x002fe40007810000 */
[----:B---3--:R-:W-:Y:S05]  /*104f0*/  FMNMX.FTZ R6, R6, R10, !PT ;  /* 0x0000000a06067209 */ /* 0x008fea0007810000 */
[----:B------:R-:W1:Y:S01]  /*10500*/  SHFL.BFLY PT, R165, R4, 0x1, 0x1f ;  /* 0x0c201f0004a57f89 */ /* 0x000e6200000e0000 */
[----:B-----5:R-:W-:Y:S07]  /*10510*/  FMNMX.FTZ R5, R9, R7, !PT ;  /* 0x0000000709057209 */ /* 0x020fee0007810000 */
[----:B------:R-:W3:Y:S08]  /*10520*/  SHFL.BFLY PT, R168, R6, 0x1, 0x1f ;  /* 0x0c201f0006a87f89 */ /* 0x000ef000000e0000 */
[----:B------:R-:W5:Y:S01]  /*10530*/  SHFL.BFLY PT, R167, R5, 0x1, 0x1f ;  /* 0x0c201f0005a77f89 */ /* 0x000f6200000e0000 */
[----:B----4-:R-:W-:Y:S04]  /*10540*/  FMNMX.FTZ R166, R8, R166, !PT ;  /* 0x000000a608a67209 */ /* 0x010fe80007810000 */
[C---:B------:R-:W-:Y:S01]  /*10550*/  FSETP.NEU.FTZ.AND P2, PT, R166.reuse, -INF , PT ;  /* 0xff800000a600780b */ /* 0x040fe20003f5d000 */
[----:B------:R-:W-:Y:S01]  /*10560*/  FMUL.FTZ R183, R166, UR4 ;  /* 0x00000004a6b77c20 */ /* 0x000fe20008410000 */
[----:B-1----:R-:W-:Y:S01]  /*10570*/  FMNMX.FTZ R165, R4, R165, !PT ;  /* 0x000000a504a57209 */ /* 0x002fe20007810000 */
[----:B------:R-:W-:Y:S03]  /*10580*/  FADD.FTZ R4, -R166, R3 ;  /* 0x00000003a6047221 */ /* 0x000fe60000010100 */
[----:B------:R-:W-:Y:S02]  /*10590*/  FSEL R183, R183, RZ, P2 ;  /* 0x000000ffb7b77208 */ /* 0x000fe40001000000 */
[----:B---3--:R-:W-:Y:S01]  /*105a0*/  FMNMX.FTZ R168, R6, R168, !PT ;  /* 0x000000a806a87209 */ /* 0x008fe20007810000 */
[----:B------:R-:W-:Y:S01]  /*105b0*/  FMUL.FTZ R4, R4, UR4 ;  /* 0x0000000404047c20 */ /* 0x000fe20008410000 */
[C---:B------:R-:W-:Y:S01]  /*105c0*/  FADD.FTZ R3, -R165.reuse, R164 ;  /* 0x000000a4a5037221 */ /* 0x040fe20000010100 */
[----:B------:R-:W-:Y:S01]  /*105d0*/  FMUL.FTZ R184, R165, UR4 ;  /* 0x00000004a5b87c20 */ /* 0x000fe20008410000 */
[----:B-----5:R-:W-:Y:S01]  /*105e0*/  FMNMX.FTZ R167, R5, R167, !PT ;  /* 0x000000a705a77209 */ /* 0x020fe20007810000 */
[C---:B------:R-:W-:Y:S01]  /*105f0*/  FADD.FTZ R5, -R168.reuse, R2 ;  /* 0x00000002a8057221 */ /* 0x040fe20000010100 */
[----:B------:R-:W-:Y:S01]  /*10600*/  FMUL.FTZ R3, R3, UR4 ;  /* 0x0000000403037c20 */ /* 0x000fe20008410000 */
[----:B------:R1:W3:Y:S01]  /*10610*/  MUFU.EX2 R2, R4 ;  /* 0x0000000400027308 */ /* 0x0002e20000000800 */
[----:B------:R-:W-:Y:S01]  /*10620*/  FSETP.NEU.FTZ.AND P1, PT, R165, -INF , PT ;  /* 0xff800000a500780b */ /* 0x000fe20003f3d000 */
[----:B------:R-:W-:Y:S01]  /*10630*/  FMUL.FTZ R205, R168, UR4 ;  /* 0x00000004a8cd7c20 */ /* 0x000fe20008410000 */
[--C-:B------:R-:W-:Y:S01]  /*10640*/  FFMA.FTZ R204, R194, UR4, -R183.reuse ;  /* 0x00000004c2cc7c23 */ /* 0x100fe200080108b7 */
[--C-:B------:R-:W-:Y:S01]  /*10650*/  FFMA.FTZ R194, R193, UR4, -R183.reuse ;  /* 0x00000004c1c27c23 */ /* 0x100fe200080108b7 */
[----:B------:R-:W-:Y:S01]  /*10660*/  FSEL R184, R184, RZ, P1 ;  /* 0x000000ffb8b87208 */ /* 0x000fe20000800000 */
[--C-:B------:R-:W-:Y:S01]  /*10670*/  FFMA.FTZ R193, R201, UR4, -R183.reuse ;  /* 0x00000004c9c17c23 */ /* 0x100fe200080108b7 */
[----:B------:R-:W-:Y:S01]  /*10680*/  FSETP.NEU.FTZ.AND P1, PT, R168, -INF , PT ;  /* 0xff800000a800780b */ /* 0x000fe20003f3d000 */
[----:B------:R-:W-:Y:S02]  /*10690*/  FMUL.FTZ R5, R5, UR4 ;  /* 0x0000000405057c20 */ /* 0x000fe40008410000 */
[----:B------:R-:W-:Y:S01]  /*106a0*/  MUFU.EX2 R204, R204 ;  /* 0x000000cc00cc7308 */ /* 0x000fe20000000800 */
[----:B------:R-:W-:Y:S01]  /*106b0*/  FFMA.FTZ R203, R192, UR4, -R184 ;  /* 0x00000004c0cb7c23 */ /* 0x000fe200080108b8 */
[----:B------:R-:W-:Y:S01]  /*106c0*/  FSEL R205, R205, RZ, P1 ;  /* 0x000000ffcdcd7208 */ /* 0x000fe20000800000 */
[----:B------:R-:W-:Y:S01]  /*106d0*/  FFMA.FTZ R192, R200, UR4, -R183 ;  /* 0x00000004c8c07c23 */ /* 0x000fe200080108b7 */
[C---:B------:R-:W-:Y:S01]  /*106e0*/  FSETP.NEU.FTZ.AND P1, PT, R167.reuse, -INF , PT ;  /* 0xff800000a700780b */ /* 0x040fe20003f3d000 */
[----:B-1----:R-:W-:Y:S05]  /*106f0*/  FADD.FTZ R4, -R167, R0 ;  /* 0x00000000a7047221 */ /* 0x002fea0000010100 */
[----:B------:R-:W1:Y:S01]  /*10700*/  MUFU.EX2 R164, R5 ;  /* 0x0000000500a47308 */ /* 0x000e620000000800 */
[--C-:B------:R-:W-:Y:S01]  /*10710*/  FFMA.FTZ R202, R187, UR4, -R205.reuse ;  /* 0x00000004bbca7c23 */ /* 0x100fe200080108cd */
[--C-:B------:R-:W-:Y:S01]  /*10720*/  FFMA.FTZ R200, R195, UR4, -R205.reuse ;  /* 0x00000004c3c87c23 */ /* 0x100fe200080108cd */
[--C-:B------:R-:W-:Y:S07]  /*10730*/  FFMA.FTZ R201, R190, UR4, -R205.reuse ;  /* 0x00000004bec97c23 */ /* 0x100fee00080108cd */
[----:B------:R4:W5:Y:S01]  /*10740*/  MUFU.EX2 R0, R3 ;  /* 0x0000000300007308 */ /* 0x0009620000000800 */
[----:B------:R-:W-:Y:S01]  /*10750*/  FFMA.FTZ R199, R16, UR4, -R205 ;  /* 0x0000000410c77c23 */ /* 0x000fe200080108cd */
[--C-:B------:R-:W-:Y:S01]  /*10760*/  FFMA.FTZ R191, R191, UR4, -R184.reuse ;  /* 0x00000004bfbf7c23 */ /* 0x100fe200080108b8 */
[--C-:B------:R-:W-:Y:S07]  /*10770*/  FFMA.FTZ R190, R13, UR4, -R184.reuse ;  /* 0x000000040dbe7c23 */ /* 0x100fee00080108b8 */
[----:B------:R-:W-:Y:S01]  /*10780*/  MUFU.EX2 R202, R202 ;  /* 0x000000ca00ca7308 */ /* 0x000fe20000000800 */
[C---:B---3--:R-:W-:Y:S01]  /*10790*/  FMUL.FTZ R8, R2.reuse, R160 ;  /* 0x000000a002087220 */ /* 0x048fe20000410000 */
[C---:B------:R-:W-:Y:S01]  /*107a0*/  FMUL.FTZ R9, R2.reuse, R161 ;  /* 0x000000a102097220 */ /* 0x040fe20000410000 */
[C---:B------:R-:W-:Y:S07]  /*107b0*/  FMUL.FTZ R13, R2.reuse, R153 ;  /* 0x00000099020d7220 */ /* 0x040fee0000410000 */
[----:B------:R-:W3:Y:S01]  /*107c0*/  MUFU.EX2 R201, R201 ;  /* 0x000000c900c97308 */ /* 0x000ee20000000800 */
[----:B------:R-:W-:Y:S01]  /*107d0*/  FMUL.FTZ R24, R2, R140 ;  /* 0x0000008c02187220 */ /* 0x000fe20000410000 */
[C---:B-1----:R-:W-:Y:S01]  /*107e0*/  FMUL.FTZ R5, R164.reuse, R157 ;  /* 0x0000009da4057220 */ /* 0x042fe20000410000 */
[C---:B------:R-:W-:Y:S07]  /*107f0*/  FMUL.FTZ R16, R164.reuse, R148 ;  /* 0x00000094a4107220 */ /* 0x040fee0000410000 */
[----:B------:R-:W-:Y:S01]  /*10800*/  MUFU.EX2 R200, R200 ;  /* 0x000000c800c87308 */ /* 0x000fe20000000800 */
[----:B------:R-:W-:Y:S01]  /*10810*/  FMUL.FTZ R17, R164, R149 ;  /* 0x00000095a4117220 */ /* 0x000fe20000410000 */
[----:B----4-:R-:W-:Y:S01]  /*10820*/  FMUL.FTZ R3, R4, UR4 ;  /* 0x0000000404037c20 */ /* 0x010fe20008410000 */
[----:B------:R-:W-:Y:S07]  /*10830*/  FMUL.FTZ R4, R167, UR4 ;  /* 0x00000004a7047c20 */ /* 0x000fee0008410000 */
[----:B------:R-:W-:Y:S01]  /*10840*/  MUFU.EX2 R199, R199 ;  /* 0x000000c700c77308 */ /* 0x000fe20000000800 */
[C---:B-----5:R-:W-:Y:S01]  /*10850*/  FMUL.FTZ R10, R0.reuse, R162 ;  /* 0x000000a2000a7220 */ /* 0x060fe20000410000 */
[----:B------:R-:W-:Y:S01]  /*10860*/  FMUL.FTZ R11, R0, R163 ;  /* 0x000000a3000b7220 */ /* 0x000fe20000410000 */
[----:B------:R-:W-:Y:S01]  /*10870*/  FMUL.FTZ R25, R2, R141 ;  /* 0x0000008d02197220 */ /* 0x000fe20000410000 */
[----:B------:R-:W-:Y:S06]  /*10880*/  FSEL R187, R4, RZ, P1 ;  /* 0x000000ff04bb7208 */ /* 0x000fec0000800000 */
[----:B------:R-:W1:Y:S01]  /*10890*/  MUFU.EX2 R3, R3 ;  /* 0x0000000300037308 */ /* 0x000e620000000800 */
[----:B------:R-:W-:Y:S01]  /*108a0*/  FMUL.FTZ R4, R164, R156 ;  /* 0x0000009ca4047220 */ /* 0x000fe20000410000 */
[----:B---3--:R-:W-:Y:S01]  /*108b0*/  F2FP.F16.F32.PACK_AB R156, R201, R202 ;  /* 0x000000cac99c723e */ /* 0x008fe200000000ff */
[----:B------:R-:W-:Y:S01]  /*108c0*/  FMUL.FTZ R40, R2, R124 ;  /* 0x0000007c02287220 */ /* 0x000fe20000410000 */
[--C-:B------:R-:W-:Y:S01]  /*108d0*/  FFMA.FTZ R198, R189, UR4, -R187.reuse ;  /* 0x00000004bdc67c23 */ /* 0x100fe200080108bb */
[--C-:B------:R-:W-:Y:S01]  /*108e0*/  FFMA.FTZ R197, R188, UR4, -R187.reuse ;  /* 0x00000004bcc57c23 */ /* 0x100fe200080108bb */
[--C-:B------:R-:W-:Y:S01]  /*108f0*/  FFMA.FTZ R196, R15, UR4, -R187.reuse ;  /* 0x000000040fc47c23 */ /* 0x100fe200080108bb */
[----:B------:R-:W-:Y:S01]  /*10900*/  FFMA.FTZ R195, R14, UR4, -R187 ;  /* 0x000000040ec37c23 */ /* 0x000fe200080108bb */
[--C-:B------:R-:W-:Y:S01]  /*10910*/  FFMA.FTZ R189, R12, UR4, -R184.reuse ;  /* 0x000000040cbd7c23 */ /* 0x100fe200080108b8 */
[----:B------:R-:W-:Y:S01]  /*10920*/  MOV R188, R233 ;  /* 0x000000e900bc7202 */ /* 0x000fe20000000f00 */
[----:B------:R-:W-:Y:S01]  /*10930*/  MUFU.EX2 R198, R198 ;  /* 0x000000c600c67308 */ /* 0x000fe20000000800 */
[----:B------:R-:W-:Y:S01]  /*10940*/  @P0 IADD3 R188, PT, PT, R236, -0x20, RZ ;  /* 0xffffffe0ecbc0810 */ /* 0x000fe20007ffe0ff */
[----:B------:R-:W-:Y:S01]  /*10950*/  FMUL.FTZ R12, R2, R152 ;  /* 0x00000098020c7220 */ /* 0x000fe20000410000 */
[C---:B------:R-:W-:Y:S07]  /*10960*/  FMUL.FTZ R14, R0.reuse, R154 ;  /* 0x0000009a000e7220 */ /* 0x040fee0000410000 */
[----:B------:R-:W3:Y:S01]  /*10970*/  MUFU.EX2 R197, R197 ;  /* 0x000000c500c57308 */ /* 0x000ee20000000800 */
[C---:B-1----:R-:W-:Y:S01]  /*10980*/  FMUL.FTZ R6, R3.reuse, R158 ;  /* 0x0000009e03067220 */ /* 0x042fe20000410000 */
[----:B------:R-:W1:Y:S01]  /*10990*/  LDSM.16.MT88.4 R36, [R188] ;  /* 0x00000000bc24783b */ /* 0x000e620000004200 */
[----:B------:R-:W-:Y:S07]  /*109a0*/  FMUL.FTZ R7, R3, R159 ;  /* 0x0000009f03077220 */ /* 0x000fee0000410000 */
[----:B------:R-:W-:Y:S01]  /*109b0*/  MUFU.EX2 R196, R196 ;  /* 0x000000c400c47308 */ /* 0x000fe20000000800 */
[----:B------:R-:W-:Y:S01]  /*109c0*/  F2FP.F16.F32.PACK_AB R158, R199, R200 ;  /* 0x000000c8c79e723e */ /* 0x000fe200000000ff */
[C---:B------:R-:W-:Y:S01]  /*109d0*/  FMUL.FTZ R15, R0.reuse, R155 ;  /* 0x0000009b000f7220 */ /* 0x040fe20000410000 */
[C---:B------:R-:W-:Y:S07]  /*109e0*/  FMUL.FTZ R18, R3.reuse, R150 ;  /* 0x0000009603127220 */ /* 0x040fee0000410000 */
[----:B------:R-:W4:Y:S01]  /*109f0*/  MUFU.EX2 R195, R195 ;  /* 0x000000c300c37308 */ /* 0x000f220000000800 */
[----:B------:R-:W-:Y:S01]  /*10a00*/  FMUL.FTZ R19, R3, R151 ;  /* 0x0000009703137220 */ /* 0x000fe20000410000 */
[----:B------:R-:W-:Y:S01]  /*10a10*/  MOV R151, R26 ;  /* 0x0000001a00977202 */ /* 0x000fe20000000f00 */
[C---:B------:R-:W-:Y:S07]  /*10a20*/  FMUL.FTZ R26, R0.reuse, R142 ;  /* 0x0000008e001a7220 */ /* 0x040fee0000410000 */
[----:B------:R-:W5:Y:S01]  /*10a30*/  MUFU.EX2 R194, R194 ;  /* 0x000000c200c27308 */ /* 0x000f620000000800 */
[----:B------:R-:W-:Y:S01]  /*10a40*/  MOV R152, R27 ;  /* 0x0000001b00987202 */ /* 0x000fe20000000f00 */
[C---:B------:R-:W-:Y:S01]  /*10a50*/  FMUL.FTZ R27, R0.reuse, R143 ;  /* 0x0000008f001b7220 */ /* 0x040fe20000410000 */
[----:B---3--:R-:W-:Y:S07]  /*10a60*/  F2FP.F16.F32.PACK_AB R157, R197, R198 ;  /* 0x000000c6c59d723e */ /* 0x008fee00000000ff */
[----:B------:R-:W-:Y:S01]  /*10a70*/  MUFU.EX2 R203, R203 ;  /* 0x000000cb00cb7308 */ /* 0x000fe20000000800 */
[----:B------:R-:W-:Y:S01]  /*10a80*/  MOV R148, R31 ;  /* 0x0000001f00947202 */ /* 0x000fe20000000f00 */
[----:B------:R-:W-:Y:S01]  /*10a90*/  FMUL.FTZ R31, R0, R139 ;  /* 0x0000008b001f7220 */ /* 0x000fe20000410000 */
[----:B------:R-:W-:Y:S07]  /*10aa0*/  MOV R154, R29 ;  /* 0x0000001d009a7202 */ /* 0x000fee0000000f00 */
[----:B------:R-:W3:Y:S01]  /*10ab0*/  MUFU.EX2 R191, R191 ;  /* 0x000000bf00bf7308 */ /* 0x000ee20000000800 */
[----:B------:R-:W-:Y:S01]  /*10ac0*/  MOV R153, R28 ;  /* 0x0000001c00997202 */ /* 0x000fe20000000f00 */
[----:B------:R-:W-:Y:S01]  /*10ad0*/  FMUL.FTZ R28, R2, R136 ;  /* 0x00000088021c7220 */ /* 0x000fe20000410000 */
[----:B----4-:R-:W-:Y:S07]  /*10ae0*/  F2FP.F16.F32.PACK_AB R159, R195, R196 ;  /* 0x000000c4c39f723e */ /* 0x010fee00000000ff */
[----:B------:R-:W-:Y:S01]  /*10af0*/  MUFU.EX2 R193, R193 ;  /* 0x000000c100c17308 */ /* 0x000fe20000000800 */
[----:B------:R-:W-:Y:S01]  /*10b00*/  MOV R149, R33 ;  /* 0x0000002100957202 */ /* 0x000fe20000000f00 */
[C---:B------:R-:W-:Y:S01]  /*10b10*/  FMUL.FTZ R33, R164.reuse, R133 ;  /* 0x00000085a4217220 */ /* 0x040fe20000410000 */
[----:B------:R-:W-:Y:S07]  /*10b20*/  MOV R150, R32 ;  /* 0x0000002000967202 */ /* 0x000fee0000000f00 */
[----:B------:R-:W4:Y:S01]  /*10b30*/  MUFU.EX2 R192, R192 ;  /* 0x000000c000c07308 */ /* 0x000f220000000800 */
[----:B------:R-:W-:Y:S01]  /*10b40*/  FMUL.FTZ R32, R164, R132 ;  /* 0x00000084a4207220 */ /* 0x000fe20000410000 */
[-C--:B------:R-:W-:Y:S08]  /*10b50*/  HMMA.16816.F32 R4, R156, R20.reuse, R4 ;  /* 0x000000149c04723c */ /* 0x080ff00000001804 */
[----:B------:R-:W-:Y:S01]  /*10b60*/  MUFU.EX2 R190, R190 ;  /* 0x000000be00be7308 */ /* 0x000fe20000000800 */
[----:B-----5:R-:W-:Y:S09]  /*10b70*/  F2FP.F16.F32.PACK_AB R160, R194, R204 ;  /* 0x000000ccc2a0723e */ /* 0x020ff200000000ff */
[----:B------:R-:W5:Y:S01]  /*10b80*/  MUFU.EX2 R189, R189 ;  /* 0x000000bd00bd7308 */ /* 0x000f620000000800 */
[----:B---3--:R-:W-:Y:S01]  /*10b90*/  F2FP.F16.F32.PACK_AB R161, R191, R203 ;  /* 0x000000cbbfa1723e */ /* 0x008fe200000000ff */
[----:B------:R-:W-:Y:S01]  /*10ba0*/  FMUL.FTZ R29, R2, R137 ;  /* 0x00000089021d7220 */ /* 0x000fe20000410000 */
[----:B------:R-:W-:Y:S01]  /*10bb0*/  MOV R155, R30 ;  /* 0x0000001e009b7202 */ /* 0x000fe20000000f00 */
[----:B------:R-:W-:Y:S01]  /*10bc0*/  FMUL.FTZ R30, R0, R138 ;  /* 0x0000008a001e7220 */ /* 0x000fe20000410000 */
[C---:B------:R-:W-:Y:S01]  /*10bd0*/  FMUL.FTZ R34, R3.reuse, R134 ;  /* 0x0000008603227220 */ /* 0x040fe20000410000 */
[----:B----4-:R-:W-:Y:S01]  /*10be0*/  F2FP.F16.F32.PACK_AB R162, R192, R193 ;  /* 0x000000c1c0a2723e */ /* 0x010fe200000000ff */
[----:B------:R-:W-:Y:S01]  /*10bf0*/  FMUL.FTZ R35, R3, R135 ;  /* 0x0000008703237220 */ /* 0x000fe20000410000 */
[----:B------:R-:W-:Y:S01]  /*10c00*/  FMUL.FTZ R41, R2, R125 ;  /* 0x0000007d02297220 */ /* 0x000fe20000410000 */
[C---:B------:R-:W-:Y:S01]  /*10c10*/  FMUL.FTZ R42, R0.reuse, R126 ;  /* 0x0000007e002a7220 */ /* 0x040fe20000410000 */
[----:B------:R-:W-:Y:S01]  /*10c20*/  FMUL.FTZ R43, R0, R127 ;  /* 0x0000007f002b7220 */ /* 0x000fe20000410000 */
[C---:B------:R-:W-:Y:S01]  /*10c30*/  FMUL.FTZ R44, R2.reuse, R120 ;  /* 0x00000078022c7220 */ /* 0x040fe20000410000 */
[----:B------:R-:W-:Y:S01]  /*10c40*/  FMUL.FTZ R45, R2, R121 ;  /* 0x00000079022d7220 */ /* 0x000fe20000410000 */
[C---:B------:R-:W-:Y:S01]  /*10c50*/  FMUL.FTZ R46, R0.reuse, R122 ;  /* 0x0000007a002e7220 */ /* 0x040fe20000410000 */
[----:B-----5:R-:W-:Y:S01]  /*10c60*/  F2FP.F16.F32.PACK_AB R163, R189, R190 ;  /* 0x000000bebda3723e */ /* 0x020fe200000000ff */
[----:B------:R-:W-:Y:S01]  /*10c70*/  LDSM.16.MT88.4 R124, [R221+0xb400] ;  /* 0x00b40000dd7c783b */ /* 0x000fe20000004200 */
[----:B------:R-:W-:Y:S01]  /*10c80*/  FMUL.FTZ R47, R0, R123 ;  /* 0x0000007b002f7220 */ /* 0x000fe20000410000 */
[C---:B------:R-:W-:Y:S01]  /*10c90*/  FMUL.FTZ R48, R164.reuse, R116 ;  /* 0x00000074a4307220 */ /* 0x040fe20000410000 */
[----:B------:R-:W-:Y:S01]  /*10ca0*/  FMUL.FTZ R49, R164, R117 ;  /* 0x00000075a4317220 */ /* 0x000fe20000410000 */
[C---:B------:R-:W-:Y:S01]  /*10cb0*/  FMUL.FTZ R50, R3.reuse, R118 ;  /* 0x0000007603327220 */ /* 0x040fe20000410000 */
[C---:B------:R-:W-:Y:S01]  /*10cc0*/  FMUL.FTZ R51, R3.reuse, R119 ;  /* 0x0000007703337220 */ /* 0x040fe20000410000 */
[C---:B------:R-:W-:Y:S02]  /*10cd0*/  HMMA.16816.F32 R8, R160.reuse, R20, R8 ;  /* 0x00000014a008723c */ /* 0x040fe40000001808 */
[----:B------:R-:W-:Y:S02]  /*10ce0*/  LDSM.16.MT88.4 R116, [R221+0xa400] ;  /* 0x00a40000dd74783b */ /* 0x000fe40000004200 */
[----:B------:R-:W-:Y:S01]  /*10cf0*/  FMUL.FTZ R63, R0, R107 ;  /* 0x0000006b003f7220 */ /* 0x000fe20000410000 */
[C---:B--2---:R-:W-:Y:S01]  /*10d00*/  FMUL.FTZ R64, R164.reuse, R100 ;  /* 0x00000064a4407220 */ /* 0x044fe20000410000 */
[----:B------:R-:W-:Y:S01]  /*10d10*/  FMUL.FTZ R65, R164, R101 ;  /* 0x00000065a4417220 */ /* 0x000fe20000410000 */
[C---:B------:R-:W-:Y:S01]  /*10d20*/  FMUL.FTZ R66, R3.reuse, R102 ;  /* 0x0000006603427220 */ /* 0x040fe20000410000 */
[-C--:B------:R-:W-:Y:S02]  /*10d30*/  HMMA.16816.F32 R12, R160, R22.reuse, R12 ;  /* 0x00000016a00c723c */ /* 0x080fe4000000180c */
[----:B------:R-:W-:Y:S01]  /*10d40*/  LDSM.16.MT88.4 R120, [R188+0x1400] ;  /* 0x00140000bc78783b */ /* 0x000fe20000004200 */
[----:B------:R-:W-:Y:S01]  /*10d50*/  FMUL.FTZ R67, R3, R103 ;  /* 0x0000006703437220 */ /* 0x000fe20000410000 */
[--C-:B------:R-:W-:Y:S01]  /*10d60*/  FFMA.FTZ R250, R250, UR4, -R183.reuse ;  /* 0x00000004fafa7c23 */ /* 0x100fe200080108b7 */
[--C-:B------:R-:W-:Y:S01]  /*10d70*/  FFMA.FTZ R246, R246, UR4, -R183.reuse ;  /* 0x00000004f6f67c23 */ /* 0x100fe200080108b7 */
[--C-:B------:R-:W-:Y:S01]  /*10d80*/  FFMA.FTZ R240, R240, UR4, -R183.reuse ;  /* 0x00000004f0f07c23 */ /* 0x100fe200080108b7 */
[----:B------:R-:W-:Y:S01]  /*10d90*/  FFMA.FTZ R241, R241, UR4, -R183 ;  /* 0x00000004f1f17c23 */ /* 0x000fe200080108b7 */
[C---:B------:R-:W-:Y:S02]  /*10da0*/  HMMA.16816.F32 R16, R156.reuse, R22, R16 ;  /* 0x000000169c10723c */ /* 0x040fe40000001810 */
[----:B------:R-:W-:Y:S02]  /*10db0*/  LDSM.16.MT88.4 R100, [R188+0x2000] ;  /* 0x00200000bc64783b */ /* 0x000fe40000004200 */
[C---:B------:R-:W-:Y:S01]  /*10dc0*/  FMUL.FTZ R20, R164.reuse, R144 ;  /* 0x00000090a4147220 */ /* 0x040fe20000410000 */
[----:B------:R-:W-:Y:S01]  /*10dd0*/  FMUL.FTZ R21, R164, R145 ;  /* 0x00000091a4157220 */ /* 0x000fe20000410000 */
[C---:B------:R-:W-:Y:S01]  /*10de0*/  FMUL.FTZ R22, R3.reuse, R146 ;  /* 0x0000009203167220 */ /* 0x040fe20000410000 */
[----:B------:R-:W-:Y:S01]  /*10df0*/  FMUL.FTZ R23, R3, R147 ;  /* 0x0000009303177220 */ /* 0x000fe20000410000 */
[----:B------:R-:W-:Y:S01]  /*10e00*/  FFMA.FTZ R186, R186, UR4, -R205 ;  /* 0x00000004baba7c23 */ /* 0x000fe200080108cd */
[----:B------:R-:W-:Y:S01]  /*10e10*/  FFMA.FTZ R181, R181, UR4, -R187 ;  /* 0x00000004b5b57c23 */ /* 0x000fe200080108bb */
[----:B------:R-:W-:Y:S01]  /*10e20*/  LDSM.16.MT88.4 R132, [R188+0xc00] ;  /* 0x000c0000bc84783b */ /* 0x000fe20000004200 */
[--C-:B------:R-:W-:Y:S01]  /*10e30*/  FFMA.FTZ R180, R180, UR4, -R183.reuse ;  /* 0x00000004b4b47c23 */ /* 0x100fe200080108b7 */
[--C-:B------:R-:W-:Y:S01]  /*10e40*/  FFMA.FTZ R179, R179, UR4, -R183.reuse ;  /* 0x00000004b3b37c23 */ /* 0x100fe200080108b7 */
[--C-:B------:R-:W-:Y:S01]  /*10e50*/  FFMA.FTZ R185, R185, UR4, -R183.reuse ;  /* 0x00000004b9b97c23 */ /* 0x100fe200080108b7 */
[-C--:B-1----:R-:W-:Y:S01]  /*10e60*/  HMMA.16816.F32 R20, R156, R36.reuse, R20 ;  /* 0x000000249c14723c */ /* 0x082fe20000001814 */
[----:B------:R-:W-:Y:S02]  /*10e70*/  MUFU.EX2 R139, R180 ;  /* 0x000000b4008b7308 */ /* 0x000fe40000000800 */
[--C-:B------:R-:W-:Y:S01]  /*10e80*/  FFMA.FTZ R177, R177, UR4, -R183.reuse ;  /* 0x00000004b1b17c23 */ /* 0x100fe200080108b7 */
[----:B------:R-:W-:Y:S01]  /*10e90*/  FMUL.FTZ R57, R2, R109 ;  /* 0x0000006d02397220 */ /* 0x000fe20000410000 */
[C---:B------:R-:W-:Y:S01]  /*10ea0*/  FMUL.FTZ R58, R0.reuse, R110 ;  /* 0x0000006e003a7220 */ /* 0x040fe20000410000 */
[C---:B------:R-:W-:Y:S01]  /*10eb0*/  FMUL.FTZ R59, R0.reuse, R111 ;  /* 0x0000006f003b7220 */ /* 0x040fe20000410000 */
[----:B------:R-:W-:Y:S01]  /*10ec0*/  FMUL.FTZ R62, R0, R106 ;  /* 0x0000006a003e7220 */ /* 0x000fe20000410000 */
[C---:B------:R-:W-:Y:S03]  /*10ed0*/  HMMA.16816.F32 R24, R160.reuse, R36, R24 ;  /* 0x00000024a018723c */ /* 0x040fe60000001818 */
[----:B------:R-:W-:Y:S01]  /*10ee0*/  MUFU.EX2 R240, R240 ;  /* 0x000000f000f07308 */ /* 0x000fe20000000800 */
[C---:B------:R-:W-:Y:S01]  /*10ef0*/  FMUL.FTZ R36, R164.reuse, R128 ;  /* 0x00000080a4247220 */ /* 0x040fe20000410000 */
[C---:B------:R-:W-:Y:S01]  /*10f00*/  FMUL.FTZ R37, R164.reuse, R129 ;  /* 0x00000081a4257220 */ /* 0x040fe20000410000 */
[--C-:B------:R-:W-:Y:S01]  /*10f10*/  FFMA.FTZ R106, R245, UR4, -R183.reuse ;  /* 0x00000004f56a7c23 */ /* 0x100fe200080108b7 */
[C---:B------:R-:W-:Y:S01]  /*10f20*/  FMUL.FTZ R68, R164.reuse, R68 ;  /* 0x00000044a4447220 */ /* 0x040fe20000410000 */
[-C--:B------:R-:W-:Y:S05]  /*10f30*/  HMMA.16816.F32 R28, R160, R38.reuse, R28 ;  /* 0x00000026a01c723c */ /* 0x080fea000000181c */
[----:B------:R1:W-:Y:S01]  /*10f40*/  MUFU.EX2 R245, R250 ;  /* 0x000000fa00f57308 */ /* 0x0003e20000000800 */
        /* <DEDUP_REMOVED lines=10> */
[----:B------:R-:W2:Y:S01]  /*10ff0*/  LDSM.16.MT88.4 R128, [R188+0x1000] ;  /* 0x00100000bc80783b */ /* 0x000ea20000004200 */
[----:B-1----:R-:W-:Y:S01]  /*11000*/  FFMA.FTZ R250, R151, UR4, -R183 ;  /* 0x0000000497fa7c23 */ /* 0x002fe200080108b7 */
[----:B------:R-:W-:Y:S01]  /*11010*/  FMUL.FTZ R75, R0, R75 ;  /* 0x0000004b004b7220 */ /* 0x000fe20000410000 */
[C---:B------:R-:W-:Y:S01]  /*11020*/  FMUL.FTZ R76, R2.reuse, R76 ;  /* 0x0000004c024c7220 */ /* 0x040fe20000410000 */
[----:B------:R-:W-:Y:S01]  /*11030*/  FMUL.FTZ R77, R2, R77 ;  /* 0x0000004d024d7220 */ /* 0x000fe20000410000 */
[-C--:B------:R-:W-:Y:S01]  /*11040*/  HMMA.16816.F32 R36, R156, R52.reuse, R36 ;  /* 0x000000349c24723c */ /* 0x080fe20000001824 */
[----:B------:R-:W-:Y:S02]  /*11050*/  MUFU.EX2 R144, R179 ;  /* 0x000000b300907308 */ /* 0x000fe40000000800 */
[C---:B------:R-:W-:Y:S01]  /*11060*/  FMUL.FTZ R78, R0.reuse, R78 ;  /* 0x0000004e004e7220 */ /* 0x040fe20000410000 */
[----:B------:R-:W-:Y:S07]  /*11070*/  FMUL.FTZ R79, R0, R79 ;  /* 0x0000004f004f7220 */ /* 0x000fee0000410000 */
[----:B------:R-:W-:Y:S01]  /*11080*/  MUFU.EX2 R250, R250 ;  /* 0x000000fa00fa7308 */ /* 0x000fe20000000800 */
[C---:B------:R-:W-:Y:S01]  /*11090*/  FMUL.FTZ R80, R164.reuse, R80 ;  /* 0x00000050a4507220 */ /* 0x040fe20000410000 */
[C---:B------:R-:W-:Y:S01]  /*110a0*/  FMUL.FTZ R81, R164.reuse, R81 ;  /* 0x00000051a4517220 */ /* 0x040fe20000410000 */
[C---:B------:R-:W-:Y:S04]  /*110b0*/  HMMA.16816.F32 R40, R160.reuse, R52, R40 ;  /* 0x00000034a028723c */ /* 0x040fe80000001828 */
[C---:B------:R-:W-:Y:S01]  /*110c0*/  FMUL.FTZ R52, R164.reuse, R112 ;  /* 0x00000070a4347220 */ /* 0x040fe20000410000 */
[----:B------:R-:W-:Y:S01]  /*110d0*/  FMUL.FTZ R53, R164, R113 ;  /* 0x00000071a4357220 */ /* 0x000fe20000410000 */
[C---:B------:R-:W-:Y:S01]  /*110e0*/  FMUL.FTZ R82, R3.reuse, R82 ;  /* 0x0000005203527220 */ /* 0x040fe20000410000 */
[----:B------:R-:W-:Y:S01]  /*110f0*/  FMUL.FTZ R83, R3, R83 ;  /* 0x0000005303537220 */ /* 0x000fe20000410000 */
[-C--:B------:R-:W-:Y:S03]  /*11100*/  HMMA.16816.F32 R44, R160, R54.reuse, R44 ;  /* 0x00000036a02c723c */ /* 0x080fe6000000182c */
[----:B------:R-:W-:Y:S01]  /*11110*/  FFMA.FTZ R252, R252, UR4, -R187 ;  /* 0x00000004fcfc7c23 */ /* 0x000fe200080108bb */
[----:B------:R-:W-:Y:S01]  /*11120*/  FFMA.FTZ R243, R243, UR4, -R205 ;  /* 0x00000004f3f37c23 */ /* 0x000fe200080108cd */
[----:B------:R-:W-:Y:S01]  /*11130*/  FFMA.FTZ R207, R207, UR4, -R187 ;  /* 0x00000004cfcf7c23 */ /* 0x000fe200080108bb */
[--C-:B------:R-:W-:Y:S01]  /*11140*/  FFMA.FTZ R242, R242, UR4, -R205.reuse ;  /* 0x00000004f2f27c23 */ /* 0x100fe200080108cd */
[--C-:B------:R-:W-:Y:S01]  /*11150*/  FFMA.FTZ R209, R209, UR4, -R184.reuse ;  /* 0x00000004d1d17c23 */ /* 0x100fe200080108b8 */
[C---:B------:R-:W-:Y:S03]  /*11160*/  HMMA.16816.F32 R48, R156.reuse, R54, R48 ;  /* 0x000000369c30723c */ /* 0x040fe60000001830 */
[----:B------:R-:W-:Y:S01]  /*11170*/  MUFU.EX2 R207, R207 ;  /* 0x000000cf00cf7308 */ /* 0x000fe20000000800 */
[C---:B------:R-:W-:Y:S01]  /*11180*/  FMUL.FTZ R54, R3.reuse, R114 ;  /* 0x0000007203367220 */ /* 0x040fe20000410000 */
[----:B------:R-:W-:Y:S01]  /*11190*/  FMUL.FTZ R55, R3, R115 ;  /* 0x0000007303377220 */ /* 0x000fe20000410000 */
[--C-:B------:R-:W-:Y:S01]  /*111a0*/  FFMA.FTZ R175, R175, UR4, -R205.reuse ;  /* 0x00000004afaf7c23 */ /* 0x100fe200080108cd */
[----:B------:R-:W1:Y:S01]  /*111b0*/  LDSM.16.MT88.4 R112, [R221+0xb000] ;  /* 0x00b00000dd70783b */ /* 0x000e620000004200 */
[----:B------:R-:W-:Y:S01]  /*111c0*/  FFMA.FTZ R176, R176, UR4, -R205 ;  /* 0x00000004b0b07c23 */ /* 0x000fe200080108cd */
[--C-:B------:R-:W-:Y:S01]  /*111d0*/  FFMA.FTZ R174, R174, UR4, -R187.reuse ;  /* 0x00000004aeae7c23 */ /* 0x100fe200080108bb */
[--C-:B------:R-:W-:Y:S01]  /*111e0*/  FFMA.FTZ R173, R173, UR4, -R187.reuse ;  /* 0x00000004adad7c23 */ /* 0x100fe200080108bb */
[--C-:B------:R-:W-:Y:S01]  /*111f0*/  FFMA.FTZ R172, R172, UR4, -R184.reuse ;  /* 0x00000004acac7c23 */ /* 0x100fe200080108b8 */
[-C--:B--2---:R-:W-:Y:S01]  /*11200*/  HMMA.16816.F32 R52, R156, R128.reuse, R52 ;  /* 0x000000809c34723c */ /* 0x084fe20000001834 */
[----:B------:R-:W-:Y:S02]  /*11210*/  MUFU.EX2 R242, R242 ;  /* 0x000000f200f27308 */ /* 0x000fe40000000800 */
[----:B------:R-:W-:Y:S01]  /*11220*/  FMUL.FTZ R56, R2, R108 ;  /* 0x0000006c02387220 */ /* 0x000fe20000410000 */
[----:B------:R-:W-:Y:S01]  /*11230*/  FFMA.FTZ R108, R154, UR4, -R187 ;  /* 0x000000049a6c7c23 */ /* 0x000fe200080108bb */
[----:B------:R-:W-:Y:S06]  /*11240*/  FMUL.FTZ R60, R2, R104 ;  /* 0x00000068023c7220 */ /* 0x000fec0000410000 */
[----:B------:R-:W-:Y:S01]  /*11250*/  MUFU.EX2 R154, R186 ;  /* 0x000000ba009a7308 */ /* 0x000fe20000000800 */
[--C-:B------:R-:W-:Y:S01]  /*11260*/  FFMA.FTZ R104, R244, UR4, -R184.reuse ;  /* 0x00000004f4687c23 */ /* 0x100fe200080108b8 */
[----:B------:R-:W-:Y:S01]  /*11270*/  FMUL.FTZ R61, R2, R105 ;  /* 0x00000069023d7220 */ /* 0x000fe20000410000 */
[----:B------:R-:W-:Y:S01]  /*11280*/  FFMA.FTZ R105, R247, UR4, -R184 ;  /* 0x00000004f7697c23 */ /* 0x000fe200080108b8 */
[C---:B------:R-:W-:Y:S06]  /*11290*/  HMMA.16816.F32 R56, R160.reuse, R128, R56 ;  /* 0x00000080a038723c */ /* 0x040fec0000001838 */
[----:B------:R-:W2:Y:S01]  /*112a0*/  MUFU.EX2 R244, R106 ;  /* 0x0000006a00f47308 */ /* 0x000ea20000000800 */
[C---:B------:R-:W-:Y:S09]  /*112b0*/  FMUL.FTZ R84, R164.reuse, R84 ;  /* 0x00000054a4547220 */ /* 0x040ff20000410000 */
[----:B------:R3:W-:Y:S01]  /*112c0*/  MUFU.EX2 R247, R104 ;  /* 0x0000006800f77308 */ /* 0x0007e20000000800 */
[----:B------:R-:W-:Y:S01]  /*112d0*/  FMUL.FTZ R85, R164, R85 ;  /* 0x00000055a4557220 */ /* 0x000fe20000410000 */
[C---:B------:R-:W-:Y:S01]  /*112e0*/  FMUL.FTZ R86, R3.reuse, R86 ;  /* 0x0000005603567220 */ /* 0x040fe20000410000 */
[-C--:B------:R-:W-:Y:S07]  /*112f0*/  HMMA.16816.F32 R60, R160, R130.reuse, R60 ;  /* 0x00000082a03c723c */ /* 0x080fee000000183c */
[----:B------:R2:W-:Y:S01]  /*11300*/  MUFU.EX2 R140, R108 ;  /* 0x0000006c008c7308 */ /* 0x0005e20000000800 */
[----:B------:R-:W-:Y:S01]  /*11310*/  FMUL.FTZ R87, R3, R87 ;  /* 0x0000005703577220 */ /* 0x000fe20000410000 */
[C---:B------:R-:W-:Y:S01]  /*11320*/  FMUL.FTZ R88, R2.reuse, R88 ;  /* 0x0000005802587220 */ /* 0x040fe20000410000 */
[----:B------:R-:W-:Y:S01]  /*11330*/  FMUL.FTZ R89, R2, R89 ;  /* 0x0000005902597220 */ /* 0x000fe20000410000 */
[C---:B------:R-:W-:Y:S01]  /*11340*/  FMUL.FTZ R90, R0.reuse, R90 ;  /* 0x0000005a005a7220 */ /* 0x040fe20000410000 */
[----:B------:R-:W-:Y:S01]  /*11350*/  FMUL.FTZ R91, R0, R91 ;  /* 0x0000005b005b7220 */ /* 0x000fe20000410000 */
[C---:B------:R-:W-:Y:S04]  /*11360*/  HMMA.16816.F32 R64, R156.reuse, R130, R64 ;  /* 0x000000829c40723c */ /* 0x040fe80000001840 */
[----:B------:R4:W-:Y:S01]  /*11370*/  MUFU.EX2 R130, R252 ;  /* 0x000000fc00827308 */ /* 0x0009e20000000800 */
[----:B---3--:R-:W-:Y:S01]  /*11380*/  FFMA.FTZ R104, R248, UR4, -R183 ;  /* 0x00000004f8687c23 */ /* 0x008fe200080108b7 */
[----:B------:R-:W-:Y:S08]  /*11390*/  FMUL.FTZ R92, R2, R92 ;  /* 0x0000005c025c7220 */ /* 0x000ff00000410000 */
[----:B------:R3:W5:Y:S01]  /*113a0*/  MUFU.EX2 R248, R105 ;  /* 0x0000006900f87308 */ /* 0x0007620000000800 */
[----:B--2---:R-:W-:Y:S01]  /*113b0*/  F2FP.F16.F32.PACK_AB R108, R244, R245 ;  /* 0x000000f5f46c723e */ /* 0x004fe200000000ff */
[----:B------:R-:W-:Y:S01]  /*113c0*/  FMUL.FTZ R93, R2, R93 ;  /* 0x0000005d025d7220 */ /* 0x000fe20000410000 */
[-C--:B-1----:R-:W-:Y:S07]  /*113d0*/  HMMA.16816.F32 R68, R156, R112.reuse, R68 ;  /* 0x000000709c44723c */ /* 0x082fee0000001844 */
[----:B------:R-:W-:Y:S01]  /*113e0*/  MUFU.EX2 R209, R209 ;  /* 0x000000d100d17308 */ /* 0x000fe20000000800 */
[C---:B------:R-:W-:Y:S01]  /*113f0*/  FMUL.FTZ R94, R0.reuse, R94 ;  /* 0x0000005e005e7220 */ /* 0x040fe20000410000 */
[----:B------:R-:W-:Y:S01]  /*11400*/  FMUL.FTZ R95, R0, R95 ;  /* 0x0000005f005f7220 */ /* 0x000fe20000410000 */
[----:B------:R-:W-:Y:S01]  /*11410*/  FMUL.FTZ R96, R164, R96 ;  /* 0x00000060a4607220 */ /* 0x000fe20000410000 */
[--C-:B----4-:R-:W-:Y:S01]  /*11420*/  FFMA.FTZ R252, R148, UR4, -R205.reuse ;  /* 0x0000000494fc7c23 */ /* 0x110fe200080108cd */
[----:B------:R-:W-:Y:S01]  /*11430*/  FMUL.FTZ R97, R164, R97 ;  /* 0x00000061a4617220 */ /* 0x000fe20000410000 */
[C---:B------:R-:W-:Y:S04]  /*11440*/  HMMA.16816.F32 R72, R160.reuse, R112, R72 ;  /* 0x00000070a048723c */ /* 0x040fe80000001848 */
[----:B------:R-:W-:Y:S01]  /*11450*/  MUFU.EX2 R141, R175 ;  /* 0x000000af008d7308 */ /* 0x000fe20000000800 */
[----:B---3--:R-:W-:Y:S01]  /*11460*/  FFMA.FTZ R105, R249, UR4, -R205 ;  /* 0x00000004f9697c23 */ /* 0x008fe200080108cd */
[----:B-----5:R-:W-:Y:S08]  /*11470*/  F2FP.F16.F32.PACK_AB R109, R248, R247 ;  /* 0x000000f7f86d723e */ /* 0x020ff000000000ff */
[----:B------:R1:W2:Y:S01]  /*11480*/  MUFU.EX2 R249, R104 ;  /* 0x0000006800f97308 */ /* 0x0002a20000000800 */
[C---:B------:R-:W-:Y:S01]  /*11490*/  FMUL.FTZ R98, R3.reuse, R98 ;  /* 0x0000006203627220 */ /* 0x040fe20000410000 */
[-C--:B------:R-:W-:Y:S08]  /*114a0*/  HMMA.16816.F32 R76, R160, R114.reuse, R76 ;  /* 0x00000072a04c723c */ /* 0x080ff0000000184c */
[----:B------:R-:W-:Y:S01]  /*114b0*/  MUFU.EX2 R252, R252 ;  /* 0x000000fc00fc7308 */ /* 0x000fe20000000800 */
[----:B------:R-:W-:Y:S01]  /*114c0*/  FMUL.FTZ R99, R3, R99 ;  /* 0x0000006303637220 */ /* 0x000fe20000410000 */
[----:B------:R-:W-:Y:S01]  /*114d0*/  FFMA.FTZ R204, R2, R238, R204 ;  /* 0x000000ee02cc7223 */ /* 0x000fe200000100cc */
[----:B------:R-:W-:Y:S07]  /*114e0*/  MOV R2, R168 ;  /* 0x000000a800027202 */ /* 0x000fee0000000f00 */
[----:B------:R3:W-:Y:S01]  /*114f0*/  MUFU.EX2 R146, R176 ;  /* 0x000000b000927308 */ /* 0x0007e20000000800 */
[----:B------:R-:W-:Y:S01]  /*11500*/  FFMA.FTZ R203, R0, R237, R203 ;  /* 0x000000ed00cb7223 */ /* 0x000fe200000100cb */
[C---:B------:R-:W-:Y:S01]  /*11510*/  HMMA.16816.F32 R80, R156.reuse, R114, R80 ;  /* 0x000000729c50723c */ /* 0x040fe20000001850 */
[----:B------:R-:W-:Y:S07]  /*11520*/  LDSM.16.MT88.4 R112, [R188+0x400] ;  /* 0x00040000bc70783b */ /* 0x000fee0000004200 */
[----:B------:R-:W-:Y:S01]  /*11530*/  MUFU.EX2 R143, R174 ;  /* 0x000000ae008f7308 */ /* 0x000fe20000000800 */
[--C-:B-1----:R-:W-:Y:S01]  /*11540*/  FFMA.FTZ R104, R251, UR4, -R205.reuse ;  /* 0x00000004fb687c23 */ /* 0x102fe200080108cd */
[----:B--2---:R-:W-:Y:S08]  /*11550*/  F2FP.F16.F32.PACK_AB R110, R249, R250 ;  /* 0x000000faf96e723e */ /* 0x004ff000000000ff */
[----:B------:R-:W-:Y:S01]  /*11560*/  MUFU.EX2 R251, R105 ;  /* 0x0000006900fb7308 */ /* 0x000fe20000000800 */
[----:B------:R-:W-:Y:S01]  /*11570*/  FFMA.FTZ R202, R164, R235, R202 ;  /* 0x000000eba4ca7223 */ /* 0x000fe200000100ca */
[-C--:B------:R-:W-:Y:S08]  /*11580*/  HMMA.16816.F32 R84, R156, R100.reuse, R84 ;  /* 0x000000649c54723c */ /* 0x080ff00000001854 */
[----:B------:R-:W-:Y:S01]  /*11590*/  MUFU.EX2 R129, R104 ;  /* 0x0000006800817308 */ /* 0x000fe20000000800 */
[----:B------:R-:W-:Y:S01]  /*115a0*/  MOV R164, R165 ;  /* 0x000000a500a47202 */ /* 0x000fe20000000f00 */
[----:B------:R-:W-:Y:S01]  /*115b0*/  FFMA.FTZ R198, R3, R234, R198 ;  /* 0x000000ea03c67223 */ /* 0x000fe200000100c6 */
[----:B---3--:R-:W-:Y:S07]  /*115c0*/  F2FP.F16.F32.PACK_AB R176, R144, R139 ;  /* 0x0000008b90b0723e */ /* 0x008fee00000000ff */
[----:B------:R-:W1:Y:S01]  /*115d0*/  MUFU.EX2 R147, R173 ;  /* 0x000000ad00937308 */ /* 0x000e620000000800 */
[----:B------:R-:W-:Y:S01]  /*115e0*/  FADD.FTZ R204, R194, R204 ;  /* 0x000000ccc2cc7221 */ /* 0x000fe20000010000 */
[C---:B------:R-:W-:Y:S04]  /*115f0*/  HMMA.16816.F32 R88, R160.reuse, R100, R88 ;  /* 0x00000064a058723c */ /* 0x040fe80000001858 */
[----:B------:R-:W-:Y:S01]  /*11600*/  FFMA.FTZ R100, R149, UR4, -R205 ;  /* 0x0000000495647c23 */ /* 0x000fe200080108cd */
[----:B------:R-:W-:Y:S01]  /*11610*/  FFMA.FTZ R101, R150, UR4, -R187 ;  /* 0x0000000496657c23 */ /* 0x000fe200080108bb */
[----:B------:R-:W-:Y:S01]  /*11620*/  FADD.FTZ R203, R191, R203 ;  /* 0x000000cbbfcb7221 */ /* 0x000fe20000010000 */
[----:B------:R-:W-:Y:S01]  /*11630*/  LDSM.16.MT88.4 R148, [R221+0x9c00] ;  /* 0x009c0000dd94783b */ /* 0x000fe20000004200 */
[-C--:B------:R-:W-:Y:S01]  /*11640*/  HMMA.16816.F32 R92, R160, R102.reuse, R92 ;  /* 0x00000066a05c723c */ /* 0x080fe2000000185c */
[----:B------:R2:W3:Y:S02]  /*11650*/  MUFU.EX2 R136, R100 ;  /* 0x0000006400887308 */ /* 0x0004e40000000800 */
[----:B------:R-:W-:Y:S01]  /*11660*/  FADD.FTZ R202, R201, R202 ;  /* 0x000000cac9ca7221 */ /* 0x000fe20000010000 */
[----:B-1----:R-:W-:Y:S07]  /*11670*/  F2FP.F16.F32.PACK_AB R173, R147, R143 ;  /* 0x0000008f93ad723e */ /* 0x002fee00000000ff */
[----:B------:R1:W-:Y:S01]  /*11680*/  MUFU.EX2 R128, R101 ;  /* 0x0000006500807308 */ /* 0x0003e20000000800 */
[----:B------:R-:W-:Y:S01]  /*11690*/  MOV R3, R166 ;  /* 0x000000a600037202 */ /* 0x000fe20000000f00 */
[----:B------:R-:W4:Y:S01]  /*116a0*/  LDSM.16.MT88.4 R104, [R221+0x9400] ;  /* 0x00940000dd68783b */ /* 0x000f220000004200 */
[----:B------:R-:W-:Y:S04]  /*116b0*/  HMMA.16816.F32 R96, R156, R102, R96 ;  /* 0x000000669c60723c */ /* 0x000fe80000001860 */
[----:B------:R-:W-:Y:S01]  /*116c0*/  FADD.FTZ R198, R197, R198 ;  /* 0x000000c6c5c67221 */ /* 0x000fe20000010000 */
[----:B------:R-:W-:Y:S01]  /*116d0*/  FADD.FTZ R204, R193, R204 ;  /* 0x000000ccc1cc7221 */ /* 0x000fe20000010000 */
[----:B------:R-:W-:Y:S01]  /*116e0*/  FADD.FTZ R203, R190, R203 ;  /* 0x000000cbbecb7221 */ /* 0x000fe20000010000 */
[----:B--2---:R-:W-:Y:S01]  /*116f0*/  FFMA.FTZ R100, R155, UR4, -R187 ;  /* 0x000000049b647c23 */ /* 0x004fe200080108bb */
[----:B---3--:R-:W-:Y:S01]  /*11700*/  F2FP.F16.F32.PACK_AB R102, R252, R136 ;  /* 0x00000088fc66723e */ /* 0x008fe200000000ff */
[----:B------:R-:W-:Y:S01]  /*11710*/  FADD.FTZ R202, R200, R202 ;  /* 0x000000cac8ca7221 */ /* 0x000fe20000010000 */
[----:B------:R-:W-:Y:S01]  /*11720*/  MOV R0, R167 ;  /* 0x000000a700007202 */ /* 0x000fe20000000f00 */
[----:B------:R2:W3:Y:S01]  /*11730*/  MUFU.EX2 R137, R100 ;  /* 0x0000006400897308 */ /* 0x0004e20000000800 */
[----:B-1----:R-:W-:Y:S01]  /*11740*/  FFMA.FTZ R101, R153, UR4, -R184 ;  /* 0x0000000499657c23 */ /* 0x002fe200080108b8 */
[----:B------:R-:W-:Y:S01]  /*11750*/  FADD.FTZ R198, R196, R198 ;  /* 0x000000c6c4c67221 */ /* 0x000fe20000010000 */
[----:B------:R-:W-:Y:S07]  /*11760*/  FADD.FTZ R204, R192, R204 ;  /* 0x000000ccc0cc7221 */ /* 0x000fee0000010000 */
[----:B------:R-:W-:Y:S01]  /*11770*/  MUFU.EX2 R153, R181 ;  /* 0x000000b500997308 */ /* 0x000fe20000000800 */
[----:B------:R-:W-:Y:S01]  /*11780*/  FADD.FTZ R203, R189, R203 ;  /* 0x000000cbbdcb7221 */ /* 0x000fe20000010000 */
[----:B------:R-:W-:Y:S01]  /*11790*/  FADD.FTZ R202, R199, R202 ;  /* 0x000000cac7ca7221 */ /* 0x000fe20000010000 */
[----:B------:R-:W-:Y:S07]  /*117a0*/  FADD.FTZ R198, R195, R198 ;  /* 0x000000c6c3c67221 */ /* 0x000fee0000010000 */
[----:B------:R1:W-:Y:S01]  /*117b0*/  MUFU.EX2 R131, R101 ;  /* 0x0000006500837308 */ /* 0x0003e20000000800 */
[----:B------:R-:W-:Y:S01]  /*117c0*/  FADD.FTZ R204, R245, R204 ;  /* 0x000000ccf5cc7221 */ /* 0x000fe20000010000 */
[----:B------:R-:W-:Y:S01]  /*117d0*/  FADD.FTZ R203, R247, R203 ;  /* 0x000000cbf7cb7221 */ /* 0x000fe20000010000 */
[----:B------:R-:W-:Y:S02]  /*117e0*/  FADD.FTZ R202, R251, R202 ;  /* 0x000000cafbca7221 */ /* 0x000fe40000010000 */
[----:B------:R-:W-:Y:S01]  /*117f0*/  FADD.FTZ R204, R244, R204 ;  /* 0x000000ccf4cc7221 */ /* 0x000fe20000010000 */
[----:B--2---:R-:W-:Y:S01]  /*11800*/  FFMA.FTZ R100, R152, UR4, -R184 ;  /* 0x0000000498647c23 */ /* 0x004fe200080108b8 */
[----:B---3--:R-:W-:Y:S01]  /*11810*/  F2FP.F16.F32.PACK_AB R103, R140, R137 ;  /* 0x000000898c67723e */ /* 0x008fe200000000ff */
[----:B------:R-:W-:Y:S01]  /*11820*/  FADD.FTZ R203, R248, R203 ;  /* 0x000000cbf8cb7221 */ /* 0x000fe20000010000 */
[----:B------:R-:W-:Y:S01]  /*11830*/  FADD.FTZ R204, R250, R204 ;  /* 0x000000ccfacc7221 */ /* 0x000fe20000010000 */
[----:B------:R2:W3:Y:S03]  /*11840*/  MUFU.EX2 R138, R100 ;  /* 0x00000064008a7308 */ /* 0x0004e60000000800 */
[----:B------:R-:W-:Y:S01]  /*11850*/  FADD.FTZ R204, R249, R204 ;  /* 0x000000ccf9cc7221 */ /* 0x000fe20000010000 */
[----:B-1----:R-:W-:Y:S03]  /*11860*/  F2FP.F16.F32.PACK_AB R101, R130, R128 ;  /* 0x000000808265723e */ /* 0x002fe600000000ff */
[----:B------:R-:W-:Y:S04]  /*11870*/  FADD.FTZ R204, R240, R204 ;  /* 0x000000ccf0cc7221 */ /* 0x000fe80000010000 */
[----:B------:R-:W-:Y:S01]  /*11880*/  FADD.FTZ R204, R241, R204 ;  /* 0x000000ccf1cc7221 */ /* 0x000fe20000010000 */
[----:B--2---:R-:W-:Y:S02]  /*11890*/  F2FP.F16.F32.PACK_AB R100, R129, R251 ;  /* 0x000000fb8164723e */ /* 0x004fe400000000ff */
[----:B---3--:R-:W-:Y:S05]  /*118a0*/  F2FP.F16.F32.PACK_AB R111, R138, R131 ;  /* 0x000000838a6f723e */ /* 0x008fea00000000ff */
[-C--:B----4-:R-:W-:Y:S08]  /*118b0*/  HMMA.16816.F32 R4, R100, R104.reuse, R4 ;  /* 0x000000686404723c */ /* 0x090ff00000001804 */
        /* <DEDUP_REMOVED lines=9> */
[----:B------:R2:W-:Y:S10]  /*11950*/  MUFU.EX2 R239, R112 ;  /* 0x0000007000ef7308 */ /* 0x0005f40000000800 */
[----:B------:R-:W-:Y:S01]  /*11960*/  MUFU.EX2 R215, R215 ;  /* 0x000000d700d77308 */ /* 0x000fe20000000800 */
[C---:B------:R-:W-:Y:S04]  /*11970*/  HMMA.16816.F32 R32, R100.reuse, R114, R32 ;  /* 0x000000726420723c */ /* 0x040fe80000001820 */
[--C-:B--2---:R-:W-:Y:S04]  /*11980*/  FFMA.FTZ R112, R206, UR4, -R205.reuse ;  /* 0x00000004ce707c23 */ /* 0x104fe800080108cd */
[-C--:B------:R-:W-:Y:S01]  /*11990*/  HMMA.16816.F32 R36, R100, R116.reuse, R36 ;  /* 0x000000746424723c */ /* 0x080fe20000001824 */
[----:B------:R2:W3:Y:S07]  /*119a0*/  MUFU.EX2 R206, R246 ;  /* 0x000000f600ce7308 */ /* 0x0004ee0000000800 */
[C---:B------:R-:W-:Y:S04]  /*119b0*/  HMMA.16816.F32 R40, R108.reuse, R116, R40 ;  /* 0x000000746c28723c */ /* 0x040fe80000001828 */
[--C-:B------:R-:W-:Y:S01]  /*119c0*/  FFMA.FTZ R116, R212, UR4, -R205.reuse ;  /* 0x00000004d4747c23 */ /* 0x100fe200080108cd */
[----:B------:R-:W-:Y:S01]  /*119d0*/  FFMA.FTZ R205, R182, UR4, -R205 ;  /* 0x00000004b6cd7c23 */ /* 0x000fe200080108cd */
[----:B------:R4:W-:Y:S01]  /*119e0*/  MUFU.EX2 R212, R112 ;  /* 0x0000007000d47308 */ /* 0x0009e20000000800 */
[--C-:B--2---:R-:W-:Y:S01]  /*119f0*/  FFMA.FTZ R246, R210, UR4, -R187.reuse ;  /* 0x00000004d2f67c23 */ /* 0x104fe200080108bb */
[-C--:B------:R-:W-:Y:S08]  /*11a00*/  HMMA.16816.F32 R44, R108, R118.reuse, R44 ;  /* 0x000000766c2c723c */ /* 0x080ff0000000182c */
[----:B------:R2:W-:Y:S01]  /*11a10*/  MUFU.EX2 R210, R116 ;  /* 0x0000007400d27308 */ /* 0x0005e20000000800 */
[----:B---3--:R-:W-:Y:S09]  /*11a20*/  FADD.FTZ R204, R206, R204 ;  /* 0x000000cccecc7221 */ /* 0x008ff20000010000 */
[----:B------:R-:W-:Y:S01]  /*11a30*/  MUFU.EX2 R246, R246 ;  /* 0x000000f600f67308 */ /* 0x000fe20000000800 */
[C---:B------:R-:W-:Y:S09]  /*11a40*/  HMMA.16816.F32 R48, R100.reuse, R118, R48 ;  /* 0x000000766430723c */ /* 0x040ff20000001830 */
[----:B------:R-:W3:Y:S01]  /*11a50*/  MUFU.EX2 R205, R205 ;  /* 0x000000cd00cd7308 */ /* 0x000ee20000000800 */
[----:B----4-:R-:W4:Y:S01]  /*11a60*/  LDSM.16.MT88.4 R112, [R221+0x9800] ;  /* 0x00980000dd70783b */ /* 0x010f220000004200 */
[-C--:B------:R-:W-:Y:S07]  /*11a70*/  HMMA.16816.F32 R52, R100, R120.reuse, R52 ;  /* 0x000000786434723c */ /* 0x080fee0000001834 */
[----:B--2---:R-:W2:Y:S01]  /*11a80*/  LDSM.16.MT88.4 R116, [R188+0x800] ;  /* 0x00080000bc74783b */ /* 0x004ea20000004200 */
[C---:B------:R-:W-:Y:S04]  /*11a90*/  HMMA.16816.F32 R56, R108.reuse, R120, R56 ;  /* 0x000000786c38723c */ /* 0x040fe80000001838 */
[----:B---3--:R-:W-:Y:S04]  /*11aa0*/  F2FP.F16.F32.PACK_AB R174, R205, R154 ;  /* 0x0000009acdae723e */ /* 0x008fe800000000ff */
[-C--:B------:R-:W-:Y:S08]  /*11ab0*/  HMMA.16816.F32 R60, R108, R122.reuse, R60 ;  /* 0x0000007a6c3c723c */ /* 0x080ff0000000183c */
[C---:B------:R-:W-:Y:S01]  /*11ac0*/  HMMA.16816.F32 R64, R100.reuse, R122, R64 ;  /* 0x0000007a6440723c */ /* 0x040fe20000001840 */
[----:B------:R-:W3:Y:S07]  /*11ad0*/  LDSM.16.MT88.4 R120, [R221+0xa800] ;  /* 0x00a80000dd78783b */ /* 0x000eee0000004200 */
        /* <DEDUP_REMOVED lines=8> */
[--C-:B------:R-:W-:Y:S01]  /*11b60*/  FFMA.FTZ R105, R213, UR4, -R187.reuse ;  /* 0x00000004d5697c23 */ /* 0x100fe200080108bb */
[----:B------:R1:W5:Y:S01]  /*11b70*/  MUFU.EX2 R214, R243 ;  /* 0x000000f300d67308 */ /* 0x0003620000000800 */
[----:B------:R-:W-:Y:S01]  /*11b80*/  FFMA.FTZ R187, R178, UR4, -R187 ;  /* 0x00000004b2bb7c23 */ /* 0x000fe200080108bb */
[-C--:B------:R-:W-:Y:S01]  /*11b90*/  HMMA.16816.F32 R92, R108, R106.reuse, R92 ;  /* 0x0000006a6c5c723c */ /* 0x080fe2000000185c */
[----:B------:R-:W3:Y:S07]  /*11ba0*/  LDSM.16.MT88.4 R108, [R188+0x1800] ;  /* 0x00180000bc6c783b */ /* 0x000eee0000004200 */
[----:B------:R4:W-:Y:S10]  /*11bb0*/  MUFU.EX2 R213, R104 ;  /* 0x0000006800d57308 */ /* 0x0009f40000000800 */
[----:B------:R-:W2:Y:S01]  /*11bc0*/  MUFU.EX2 R142, R187 ;  /* 0x000000bb008e7308 */ /* 0x000ea20000000800 */
[----:B------:R-:W-:Y:S04]  /*11bd0*/  HMMA.16816.F32 R96, R100, R106, R96 ;  /* 0x0000006a6460723c */ /* 0x000fe80000001860 */
[----:B-1----:R-:W-:Y:S01]  /*11be0*/  FFMA.FTZ R243, R208, UR4, -R184 ;  /* 0x00000004d0f37c23 */ /* 0x002fe200080108b8 */
[----:B------:R-:W-:Y:S02]  /*11bf0*/  F2FP.F16.F32.PACK_AB R100, R210, R212 ;  /* 0x000000d4d264723e */ /* 0x000fe400000000ff */
[----:B------:R-:W-:Y:S01]  /*11c00*/  F2FP.F16.F32.PACK_AB R101, R207, R246 ;  /* 0x000000f6cf65723e */ /* 0x000fe200000000ff */
[----:B----4-:R-:W-:Y:S01]  /*11c10*/  FFMA.FTZ R104, R211, UR4, -R183 ;  /* 0x00000004d3687c23 */ /* 0x010fe200080108b7 */
[----:B-----5:R-:W-:Y:S01]  /*11c20*/  F2FP.F16.F32.PACK_AB R102, R214, R242 ;  /* 0x000000f2d666723e */ /* 0x020fe200000000ff */
[----:B------:R-:W1:Y:S01]  /*11c30*/  MUFU.EX2 R211, R105 ;  /* 0x0000006900d37308 */ /* 0x000e620000000800 */
[----:B------:R-:W-:Y:S01]  /*11c40*/  LDSM.16.MT88.4 R180, [R188+0x1c00] ;  /* 0x001c0000bcb4783b */ /* 0x000fe20000004200 */
[----:B--2---:R-:W-:Y:S08]  /*11c50*/  F2FP.F16.F32.PACK_AB R175, R142, R153 ;  /* 0x000000998eaf723e */ /* 0x004ff000000000ff */
[----:B------:R2:W4:Y:S10]  /*11c60*/  MUFU.EX2 R208, R104 ;  /* 0x0000006800d07308 */ /* 0x0005340000000800 */
[----:B------:R-:W5:Y:S01]  /*11c70*/  MUFU.EX2 R243, R243 ;  /* 0x000000f300f37308 */ /* 0x000f620000000800 */
[----:B-1----:R-:W-:Y:S02]  /*11c80*/  F2FP.F16.F32.PACK_AB R103, R211, R213 ;  /* 0x000000d5d367723e */ /* 0x002fe400000000ff */
[----:B------:R-:W-:Y:S02]  /*11c90*/  F2FP.F16.F32.PACK_AB R105, R215, R239 ;  /* 0x000000efd769723e */ /* 0x000fe400000000ff */
[----:B--2---:R-:W-:Y:S01]  /*11ca0*/  F2FP.F16.F32.PACK_AB R104, R241, R240 ;  /* 0x000000f0f168723e */ /* 0x004fe200000000ff */
[C---:B----4-:R-:W-:Y:S01]  /*11cb0*/  FADD.FTZ R204, R208.reuse, R204 ;  /* 0x000000ccd0cc7221 */ /* 0x050fe20000010000 */
[----:B------:R-:W-:Y:S01]  /*11cc0*/  F2FP.F16.F32.PACK_AB R106, R208, R206 ;  /* 0x000000ced06a723e */ /* 0x000fe200000000ff */
[-C--:B------:R-:W-:Y:S03]  /*11cd0*/  HMMA.16816.F32 R4, R100, R112.reuse, R4 ;  /* 0x000000706404723c */ /* 0x080fe60000001804 */
[----:B-----5:R-:W-:Y:S07]  /*11ce0*/  F2FP.F16.F32.PACK_AB R107, R209, R243 ;  /* 0x000000f3d16b723e */ /* 0x020fee00000000ff */
[C---:B------:R-:W-:Y:S08]  /*11cf0*/  HMMA.16816.F32 R8, R104.reuse, R112, R8 ;  /* 0x000000706808723c */ /* 0x040ff00000001808 */
[-C--:B------:R-:W-:Y:S08]  /*11d00*/  HMMA.16816.F32 R12, R104, R114.reuse, R12 ;  /* 0x00000072680c723c */ /* 0x080ff0000000180c */
[C---:B------:R-:W-:Y:S01]  /*11d10*/  HMMA.16816.F32 R16, R100.reuse, R114, R16 ;  /* 0x000000726410723c */ /* 0x040fe20000001810 */
[----:B------:R-:W1:Y:S07]  /*11d20*/  LDSM.16.MT88.4 R112, [R188+0x2800] ;  /* 0x00280000bc70783b */ /* 0x000e6e0000004200 */
[-C--:B------:R-:W-:Y:S08]  /*11d30*/  HMMA.16816.F32 R20, R100, R116.reuse, R20 ;  /* 0x000000746414723c */ /* 0x080ff00000001814 */
[C---:B------:R-:W-:Y:S08]  /*11d40*/  HMMA.16816.F32 R24, R104.reuse, R116, R24 ;  /* 0x000000746818723c */ /* 0x040ff00000001818 */
[-C--:B------:R-:W-:Y:S08]  /*11d50*/  HMMA.16816.F32 R28, R104, R118.reuse, R28 ;  /* 0x00000076681c723c */ /* 0x080ff0000000181c */
[C---:B------:R-:W-:Y:S01]  /*11d60*/  HMMA.16816.F32 R32, R100.reuse, R118, R32 ;  /* 0x000000766420723c */ /* 0x040fe20000001820 */
[----:B------:R-:W2:Y:S07]  /*11d70*/  LDSM.16.MT88.4 R116, [R221+0xac00] ;  /* 0x00ac0000dd74783b */ /* 0x000eae0000004200 */
[-C--:B---3--:R-:W-:Y:S08]  /*11d80*/  HMMA.16816.F32 R36, R100, R120.reuse, R36 ;  /* 0x000000786424723c */ /* 0x088ff00000001824 */
[C---:B------:R-:W-:Y:S01]  /*11d90*/  HMMA.16816.F32 R40, R104.reuse, R120, R40 ;  /* 0x000000786828723c */ /* 0x040fe20000001828 */
[----:B------:R-:W-:Y:S07]  /*11da0*/  MUFU.EX2 R121, R185 ;  /* 0x000000b900797308 */ /* 0x000fee0000000800 */
        /* <DEDUP_REMOVED lines=10> */
[-C--:B------:R-:W-:Y:S08]  /*11e50*/  HMMA.16816.F32 R68, R100, R124.reuse, R68 ;  /* 0x0000007c6444723c */ /* 0x080ff00000001844 */
        /* <DEDUP_REMOVED lines=8> */
[----:B------:R4:W1:Y:S03]  /*11ee0*/  MUFU.EX2 R170, R177 ;  /* 0x000000b100aa7308 */ /* 0x0008660000000800 */
[----:B------:R-:W-:Y:S07]  /*11ef0*/  HMMA.16816.F32 R96, R100, R114, R96 ;  /* 0x000000726460723c */ /* 0x000fee0000001860 */
[----:B------:R3:W-:Y:S10]  /*11f00*/  MUFU.EX2 R169, R184 ;  /* 0x000000b800a97308 */ /* 0x0007f40000000800 */
[----:B------:R-:W5:Y:S01]  /*11f10*/  MUFU.EX2 R152, R104 ;  /* 0x0000006800987308 */ /* 0x000f620000000800 */
[-C--:B------:R-:W-:Y:S01]  /*11f20*/  HMMA.16816.F32 R156, R172, R148.reuse, R4 ;  /* 0x00000094ac9c723c */ /* 0x080fe20000001804 */
[----:B------:R-:W-:Y:S04]  /*11f30*/  LDSM.16.MT88.4 R4, [R188+0x2c00] ;  /* 0x002c0000bc04783b */ /* 0x000fe80000004200 */
[----:B----4-:R-:W-:Y:S02]  /*11f40*/  F2FP.F16.F32.PACK_AB R177, R145, R171 ;  /* 0x000000ab91b1723e */ /* 0x010fe400000000ff */
[----:B-1----:R-:W-:Y:S02]  /*11f50*/  F2FP.F16.F32.PACK_AB R178, R170, R121 ;  /* 0x00000079aab2723e */ /* 0x002fe400000000ff */
[----:B---3--:R-:W1:Y:S01]  /*11f60*/  LDSM.16.MT88.4 R184, [R221+0xbc00] ;  /* 0x00bc0000ddb8783b */ /* 0x008e620000004200 */
[----:B-----5:R-:W-:Y:S07]  /*11f70*/  F2FP.F16.F32.PACK_AB R179, R169, R152 ;  /* 0x00000098a9b3723e */ /* 0x020fee00000000ff */
        /* <DEDUP_REMOVED lines=20> */
[----:B------:R-:W-:Y:S02]  /*120c0*/  MOV R20, R136 ;  /* 0x0000008800147202 */ /* 0x000fe40000000f00 */
[-C--:B------:R-:W-:Y:S03]  /*120d0*/  HMMA.16816.F32 R136, R176, R134.reuse, R28 ;  /* 0x00000086b088723c */ /* 0x080fe6000000181c */
[----:B------:R-:W-:Y:S01]  /*120e0*/  MOV R27, R131 ;  /* 0x00000083001b7202 */ /* 0x000fe20000000f00 */
[----:B------:R-:W-:Y:S01]  /*120f0*/  FADD.FTZ R204, R19, R204 ;  /* 0x000000cc13cc7221 */ /* 0x000fe20000010000 */
[----:B------:R-:W-:Y:S02]  /*12100*/  MOV R26, R130 ;  /* 0x00000082001a7202 */ /* 0x000fe40000000f00 */
[----:B------:R-:W-:Y:S01]  /*12110*/  MOV R25, R129 ;  /* 0x0000008100197202 */ /* 0x000fe20000000f00 */
[C---:B------:R-:W-:Y:S04]  /*12120*/  HMMA.16816.F32 R132, R172.reuse, R134, R32 ;  /* 0x00000086ac84723c */ /* 0x040fe80000001820 */
[----:B------:R-:W-:Y:S01]  /*12130*/  MOV R24, R128 ;  /* 0x0000008000187202 */ /* 0x000fe20000000f00 */
[----:B------:R-:W-:Y:S01]  /*12140*/  FADD.FTZ R202, R25, R202 ;  /* 0x000000ca19ca7221 */ /* 0x000fe20000010000 */
[----:B------:R-:W-:Y:S01]  /*12150*/  MOV R15, R121 ;  /* 0x00000079000f7202 */ /* 0x000fe20000000f00 */
        /* <DEDUP_REMOVED lines=39> */
[-C--:B-1----:R-:W-:Y:S03]  /*123d0*/  HMMA.16816.F32 R68, R172, R184.reuse, R68 ;  /* 0x000000b8ac44723c */ /* 0x082fe60000001844 */
[----:B------:R-:W-:Y:S01]  /*123e0*/  FADD.FTZ R237, R169, R203 ;  /* 0x000000cba9ed7221 */ /* 0x000fe20000010000 */
[----:B------:R-:W-:Y:S01]  /*123f0*/  FADD.FTZ R235, R205, R202 ;  /* 0x000000cacdeb7221 */ /* 0x000fe20000010000 */
[----:B------:R-:W-:Y:S03]  /*12400*/  FADD.FTZ R234, R11, R198 ;  /* 0x000000c60bea7221 */ /* 0x000fe60000010000 */
        /* <DEDUP_REMOVED lines=9> */
.L_x_721:
[----:B------:R-:W2:Y:S01]  /*124a0*/  SHFL.BFLY PT, R0, R235, 0x2, 0x1f ;  /* 0x0c401f00eb007f89 */ /* 0x000ea200000e0000 */
[C---:B------:R-:W-:Y:S01]  /*124b0*/  LOP3.LUT R11, R223.reuse, 0x20, RZ, 0xc0, !PT ;  /* 0x00000020df0b7812 */ /* 0x040fe200078ec0ff */
[----:B------:R-:W-:Y:S01]  /*124c0*/  UISETP.NE.AND UP3, UPT, UR18, -0x1, UPT ;  /* 0xffffffff1200788c */ /* 0x000fe2000bf65270 */
[----:B------:R-:W-:Y:S01]  /*124d0*/  LOP3.LUT R223, R223, 0x40, RZ, 0xc0, !PT ;  /* 0x00000040dfdf7812 */ /* 0x000fe200078ec0ff */
[----:B------:R-:W3:Y:S01]  /*124e0*/  SHFL.BFLY PT, R3, R234, 0x2, 0x1f ;  /* 0x0c401f00ea037f89 */ /* 0x000ee200000e0000 */
[----:B------:R-:W4:Y:S01]  /*124f0*/  LDCU.U8 UR4, c[0x0][0x549] ;  /* 0x0000a920ff0477ac */ /* 0x000f220008000000 */
[----:B------:R-:W1:Y:S02]  /*12500*/  S2UR UR15, SR_CTAID.Z ;  /* 0x00000000000f79c3 */ /* 0x000e640000002700 */
[----:B------:R-:W5:Y:S01]  /*12510*/  SHFL.BFLY PT, R2, R238, 0x2, 0x1f ;  /* 0x0c401f00ee027f89 */ /* 0x000f6200000e0000 */
[----:B------:R-:W1:Y:S04]  /*12520*/  LDCU UR8, c[0x0][0x434] ;  /* 0x00008680ff0877ac */ /* 0x000e680008000800 */
[----:B------:R-:W1:Y:S01]  /*12530*/  @!UP3 LDCU.64 UR6, c[0x0][0x400] ;  /* 0x00008000ff06b7ac */ /* 0x000e620008000a00 */
[----:B------:R-:W5:Y:S01]  /*12540*/  LDCU.U8 UR9, c[0x0][0x548] ;  /* 0x0000a900ff0977ac */ /* 0x000f620008000000 */
[----:B------:R-:W-:-:S02]  /*12550*/  UISETP.NE.AND UP2, UPT, UR18, -0x1, UPT ;  /* 0xffffffff1200788c */ /* 0x000fc4000bf45270 */
[----:B----4-:R-:W-:Y:S01]  /*12560*/  UISETP.NE.AND UP1, UPT, UR4, URZ, UPT ;  /* 0x000000ff0400728c */ /* 0x010fe2000bf25270 */
[----:B--2---:R-:W-:Y:S01]  /*12570*/  FADD.FTZ R235, R0, R235 ;  /* 0x000000eb00eb7221 */ /* 0x004fe20000010000 */
[----:B------:R-:W2:Y:S01]  /*12580*/  LDCU UR12, c[0x0][0x434] ;  /* 0x00008680ff0c77ac */ /* 0x000ea20008000800 */
[----:B------:R-:W4:Y:S01]  /*12590*/  SHFL.BFLY PT, R0, R237, 0x2, 0x1f ;  /* 0x0c401f00ed007f89 */ /* 0x000f2200000e0000 */
[----:B---3--:R-:W-:-:S03]  /*125a0*/  FADD.FTZ R234, R3, R234 ;  /* 0x000000ea03ea7221 */ /* 0x008fc60000010000 */
[----:B------:R-:W3:Y:S01]  /*125b0*/  SHFL.BFLY PT, R4, R235, 0x1, 0x1f ;  /* 0x0c201f00eb047f89 */ /* 0x000ee200000e0000 */
[----:B-1----:R-:W-:Y:S01]  /*125c0*/  @!UP3 UIMAD.WIDE.U32 UR16, UR19, UR6, URZ ;  /* 0x000000061310b2a5 */ /* 0x002fe2000f8e00ff */
[----:B-----5:R-:W-:Y:S01]  /*125d0*/  FADD.FTZ R238, R2, R238 ;  /* 0x000000ee02ee7221 */ /* 0x020fe20000010000 */
[----:B------:R-:W-:Y:S01]  /*125e0*/  SHF.L.U32 R2, R220, 0x1, RZ ;  /* 0x00000001dc027819 */ /* 0x000fe200000006ff */
[----:B------:R-:W1:Y:S01]  /*125f0*/  SHFL.BFLY PT, R3, R234, 0x1, 0x1f ;  /* 0x0c201f00ea037f89 */ /* 0x000e6200000e0000 */
[----:B------:R-:W1:Y:S01]  /*12600*/  S2UR UR6, SR_CTAID.X ;  /* 0x00000000000679c3 */ /* 0x000e620000002500 */
[----:B------:R-:W2:Y:S01]  /*12610*/  @UP1 LDCU UR13, c[0x0][0x430] ;  /* 0x00008600ff0d17ac */ /* 0x000ea20008000800 */
[----:B------:R-:W-:Y:S01]  /*12620*/  LOP3.LUT R2, R2, 0x6, RZ, 0xc0, !PT ;  /* 0x0000000602027812 */ /* 0x000fe200078ec0ff */
[----:B------:R-:W5:Y:S01]  /*12630*/  SHFL.BFLY PT, R9, R238, 0x1, 0x1f ;  /* 0x0c201f00ee097f89 */ /* 0x000f6200000e0000 */
[----:B------:R-:W-:Y:S02]  /*12640*/  @!UP3 UIMAD UR7, UR19, UR7, UR17 ;  /* 0x000000071307b2a4 */ /* 0x000fe4000f8e0211 */
[----:B------:R-:W-:Y:S01]  /*12650*/  LOP3.LUT R2, R2, 0x3e00, R224, 0xf8, !PT ;  /* 0x00003e0002027812 */ /* 0x000fe200078ef8e0 */
[----:B------:R-:W-:Y:S01]  /*12660*/  UISETP.NE.AND UP0, UPT, UR9, URZ, !UP1 ;  /* 0x000000ff0900728c */ /* 0x000fe2000cf05270 */
[----:B----4-:R-:W-:Y:S01]  /*12670*/  FADD.FTZ R237, R0, R237 ;  /* 0x000000ed00ed7221 */ /* 0x010fe20000010000 */
[----:B------:R-:W-:Y:S01]  /*12680*/  SHF.L.U32 R0, R220, 0x3, RZ ;  /* 0x00000003dc007819 */ /* 0x000fe200000006ff */
[----:B---3--:R-:W-:-:S03]  /*12690*/  FADD.FTZ R4, R235, R4 ;  /* 0x00000004eb047221 */ /* 0x008fc60000010000 */
[----:B------:R-:W3:Y:S01]  /*126a0*/  SHFL.BFLY PT, R8, R237, 0x1, 0x1f ;  /* 0x0c201f00ed087f89 */ /* 0x000ee200000e0000 */
[----:B------:R-:W-:Y:S01]  /*126b0*/  LOP3.LUT R5, R0, 0xc0, RZ, 0xc0, !PT ;  /* 0x000000c000057812 */ /* 0x000fe200078ec0ff */
[----:B--2---:R-:W-:Y:S01]  /*126c0*/  @UP1 UIMAD UR12, UR13, UR8, URZ ;  /* 0x000000080d0c12a4 */ /* 0x004fe2000f8e02ff */
[----:B-1----:R-:W-:Y:S01]  /*126d0*/  FADD.FTZ R3, R234, R3 ;  /* 0x00000003ea037221 */ /* 0x002fe20000010000 */
[----:B------:R-:W-:Y:S01]  /*126e0*/  LOP3.LUT R2, R2, 0x20, R0, 0xf8, !PT ;  /* 0x0000002002027812 */ /* 0x000fe200078ef800 */
[----:B------:R-:W1:Y:S01]  /*126f0*/  MUFU.RCP R7, R4 ;  /* 0x0000000400077308 */ /* 0x000e620000001000 */
[----:B------:R-:W-:Y:S01]  /*12700*/  LOP3.LUT R5, R5, 0x18, R220, 0xf8, !PT ;  /* 0x0000001805057812 */ /* 0x000fe200078ef8dc */
[----:B-----5:R-:W-:Y:S01]  /*12710*/  FADD.FTZ R9, R238, R9 ;  /* 0x00000009ee097221 */ /* 0x020fe20000010000 */
[----:B------:R-:W-:Y:S02]  /*12720*/  FSETP.NE.FTZ.AND P3, PT, R4, RZ, PT ;  /* 0x000000ff0400720b */ /* 0x000fe40003f75000 */
[----:B------:R-:W-:-:S02]  /*12730*/  LOP3.LUT R2, R2, R5, RZ, 0xfc, !PT ;  /* 0x0000000502027212 */ /* 0x000fc400078efcff */
[----:B------:R-:W-:Y:S01]  /*12740*/  FSETP.NE.FTZ.AND P2, PT, R3, RZ, PT ;  /* 0x000000ff0300720b */ /* 0x000fe20003f55000 */
[----:B------:R-:W2:Y:S01]  /*12750*/  MUFU.RCP R6, R3 ;  /* 0x0000000300067308 */ /* 0x000ea20000001000 */
[----:B------:R-:W-:Y:S02]  /*12760*/  FSETP.NE.FTZ.AND P1, PT, R9, RZ, PT ;  /* 0x000000ff0900720b */ /* 0x000fe40003f35000 */
[----:B------:R-:W-:Y:S01]  /*12770*/  LEA R2, R2, UR5, 0x1 ;  /* 0x0000000502027c11 */ /* 0x000fe2000f8e08ff */
[----:B------:R-:W4:Y:S03]  /*12780*/  @UP3 LDCU.64 UR4, c[0x0][0x408] ;  /* 0x00008100ff0437ac */ /* 0x000f260008000a00 */
[C---:B------:R-:W-:Y:S01]  /*12790*/  IADD3 R11, PT, PT, R2.reuse, -R11, RZ ;  /* 0x8000000b020b7210 */ /* 0x040fe20007ffe0ff */
[----:B------:R-:W5:Y:S01]  /*127a0*/  MUFU.RCP R5, R9 ;  /* 0x0000000900057308 */ /* 0x000f620000001000 */
[----:B------:R-:W-:Y:S01]  /*127b0*/  IADD3 R12, PT, PT, R2, -R223, RZ ;  /* 0x800000df020c7210 */ /* 0x000fe20007ffe0ff */
[----:B------:R-:W4:Y:S01]  /*127c0*/  @P3 LDC R13, c[0x0][0x458] ;  /* 0x00011600ff0d3b82 */ /* 0x000f220000000800 */
[----:B---3--:R-:W-:Y:S01]  /*127d0*/  FADD.FTZ R8, R237, R8 ;  /* 0x00000008ed087221 */ /* 0x008fe20000010000 */
[----:B-1----:R-:W-:-:S02]  /*127e0*/  FSEL R7, R7, 1, P3 ;  /* 0x3f80000007077808 */ /* 0x002fc40001800000 */
[----:B------:R-:W-:Y:S02]  /*127f0*/  IADD3 R223, PT, PT, R11, -R223, RZ ;  /* 0x800000df0bdf7210 */ /* 0x000fe40007ffe0ff */
[----:B------:R-:W1:Y:S01]  /*12800*/  MUFU.RCP R10, R8 ;  /* 0x00000008000a7308 */ /* 0x000e620000001000 */
[----:B------:R-:W-:Y:S01]  /*12810*/  FSETP.NE.FTZ.AND P0, PT, R8, RZ, PT ;  /* 0x000000ff0800720b */ /* 0x000fe20003f15000 */
[C---:B------:R-:W-:Y:S01]  /*12820*/  FMUL.FTZ R156, R7.reuse, R156 ;  /* 0x0000009c079c7220 */ /* 0x040fe20000410000 */
[----:B--2---:R-:W-:Y:S01]  /*12830*/  FSEL R6, R6, 1, P2 ;  /* 0x3f80000006067808 */ /* 0x004fe20001000000 */
[C---:B------:R-:W-:Y:S01]  /*12840*/  FMUL.FTZ R157, R7.reuse, R157 ;  /* 0x0000009d079d7220 */ /* 0x040fe20000410000 */
[C---:B------:R-:W-:Y:S01]  /*12850*/  FMUL.FTZ R148, R7.reuse, R148 ;  /* 0x0000009407947220 */ /* 0x040fe20000410000 */
[C---:B------:R-:W-:Y:S01]  /*12860*/  FMUL.FTZ R149, R7.reuse, R149 ;  /* 0x0000009507957220 */ /* 0x040fe20000410000 */
[----:B------:R-:W-:Y:S01]  /*12870*/  FMUL.FTZ R144, R7, R144 ;  /* 0x0000009007907220 */ /* 0x000fe20000410000 */
[C---:B------:R-:W-:Y:S01]  /*12880*/  FMUL.FTZ R158, R6.reuse, R158 ;  /* 0x0000009e069e7220 */ /* 0x040fe20000410000 */
[C---:B------:R-:W-:Y:S01]  /*12890*/  FMUL.FTZ R159, R6.reuse, R159 ;  /* 0x0000009f069f7220 */ /* 0x040fe20000410000 */
[----:B-----5:R-:W-:Y:S01]  /*128a0*/  FSEL R5, R5, 1, P1 ;  /* 0x3f80000005057808 */ /* 0x020fe20000800000 */
[C---:B------:R-:W-:Y:S01]  /*128b0*/  FMUL.FTZ R150, R6.reuse, R150 ;  /* 0x0000009606967220 */ /* 0x040fe20000410000 */
[C---:B------:R-:W-:Y:S01]  /*128c0*/  FMUL.FTZ R151, R6.reuse, R151 ;  /* 0x0000009706977220 */ /* 0x040fe20000410000 */
[----:B------:R-:W-:Y:S01]  /*128d0*/  FMUL.FTZ R145, R7, R145 ;  /* 0x0000009107917220 */ /* 0x000fe20000410000 */
[----:B------:R-:W-:Y:S01]  /*128e0*/  FMUL.FTZ R146, R6, R146 ;  /* 0x0000009206927220 */ /* 0x000fe20000410000 */
[C---:B------:R-:W-:Y:S01]  /*128f0*/  FMUL.FTZ R160, R5.reuse, R160 ;  /* 0x000000a005a07220 */ /* 0x040fe20000410000 */
[C---:B------:R-:W-:Y:S01]  /*12900*/  FMUL.FTZ R161, R5.reuse, R161 ;  /* 0x000000a105a17220 */ /* 0x040fe20000410000 */
[C---:B------:R-:W-:Y:S01]  /*12910*/  FMUL.FTZ R152, R5.reuse, R152 ;  /* 0x0000009805987220 */ /* 0x040fe20000410000 */
[----:B-1----:R-:W-:Y:S01]  /*12920*/  FSEL R10, R10, 1, P0 ;  /* 0x3f8000000a0a7808 */ /* 0x002fe20000000000 */
[----:B------:R-:W-:Y:S01]  /*12930*/  FMUL.FTZ R153, R5, R153 ;  /* 0x0000009905997220 */ /* 0x000fe20000410000 */
[----:B------:R-:W-:Y:S01]  /*12940*/  FMUL.FTZ R147, R6, R147 ;  /* 0x0000009306937220 */ /* 0x000fe20000410000 */
        /* <DEDUP_REMOVED lines=152> */
[----:B----4-:R-:W-:Y:S01]  /*132d0*/  @UP3 UIMAD.WIDE.U32 UR20, UR18, UR4, URZ ;  /* 0x00000004121432a5 */ /* 0x010fe2000f8e00ff */
        /* <DEDUP_REMOVED lines=10> */
[----:B------:R-:W2:Y:S03]  /*13380*/  @UP1 LDCU UR5, c[0x0][0x430] ;  /* 0x00008600ff0517ac */ /* 0x000ea60008000800 */
[----:B------:R-:W-:Y:S01]  /*13390*/  STS [R223+0x3230], R106 ;  /* 0x0032306adf007388 */ /* 0x000fe20000000800 */
[----:B------:R-:W-:Y:S01]  /*133a0*/  @UP1 UMOV UR4, 0x1 ;  /* 0x0000000100041882 */ /* 0x000fe20000000000 */
[----:B------:R-:W-:Y:S01]  /*133b0*/  @UP3 UMOV UR16, UR20 ;  /* 0x0000001400103c82 */ /* 0x000fe20008000000 */
[----:B------:R-:W-:Y:S01]  /*133c0*/  USHF.R.S32.HI UR13, URZ, 0x1f, UR18 ;  /* 0x0000001fff0d7899 */ /* 0x000fe20008011412 */
        /* <DEDUP_REMOVED lines=11> */
[----:B------:R-:W-:Y:S01]  /*13480*/  STS [R223+0x4230], R6 ;  /* 0x00423006df007388 */ /* 0x000fe20000000800 */
[----:B---3--:R3:W4:Y:S03]  /*13490*/  @P3 MUFU.LG2 R2, R4 ;  /* 0x0000000400023308 */ /* 0x0087260000000c00 */
[----:B------:R-:W-:Y:S04]  /*134a0*/  STS [R12+0x5020], R88 ;  /* 0x005020580c007388 */ /* 0x000fe80000000800 */
[----:B------:R-:W-:Y:S04]  /*134b0*/  STS [R12+0x5220], R90 ;  /* 0x0052205a0c007388 */ /* 0x000fe80000000800 */
[----:B------:R-:W-:Y:S04]  /*134c0*/  STS [R223+0x5030], R5 ;  /* 0x00503005df007388 */ /* 0x000fe80000000800 */
[----:B------:R5:W-:Y:S02]  /*134d0*/  STS [R223+0x5230], R10 ;  /* 0x0052300adf007388 */ /* 0x000be40000000800 */
[----:B-----5:R3:W1:Y:S01]  /*134e0*/  @P1 MUFU.LG2 R10, R9 ;  /* 0x00000009000a1308 */ /* 0x0206620000000c00 */
[----:B--2-4-:R-:W-:Y:S05]  /*134f0*/  BRA.U UP1, `(.L_x_725) ;  /* 0x0000000101207547 */ /* 0x014fea000b800000 */
[----:B------:R-:W-:Y:S01]  /*13500*/  UISETP.NE.AND UP1, UPT, UR9, URZ, UPT ;  /* 0x000000ff0900728c */ /* 0x000fe2000bf25270 */
[----:B------:R-:W2:Y:S10]  /*13510*/  LDCU UR5, c[0x0][0x3e0] ;  /* 0x00007c00ff0577ac */ /* 0x000eb40008000800 */
[----:B------:R-:W2:Y:S01]  /*13520*/  @UP1 LDCU UR4, c[0x0][0x454] ;  /* 0x00008a80ff0417ac */ /* 0x000ea20008000800 */
[----:B------:R-:W4:Y:S01]  /*13530*/  @UP1 LDCU UR12, c[0x0][0x454] ;  /* 0x00008a80ff0c17ac */ /* 0x000f220008000800 */
[----:B--2---:R-:W-:-:S02]  /*13540*/  @UP1 UIMAD UR4, UR4, UR5, URZ ;  /* 0x00000005040412a4 */ /* 0x004fc4000f8e02ff */
[----:B------:R-:W-:-:S03]  /*13550*/  @!UP1 UIMAD UR4, UR8, UR5, URZ ;  /* 0x00000005080492a4 */ /* 0x000fc6000f8e02ff */
[----:B------:R-:W-:Y:S01]  /*13560*/  @UP1 UMOV UR5, 0x1 ;  /* 0x0000000100051882 */ /* 0x000fe20000000000 */
[----:B----4-:R-:W-:-:S08]  /*13570*/  @!UP1 UMOV UR5, 0x1 ;  /* 0x0000000100059882 */ /* 0x010fd00000000000 */
.L_x_725:
[----:B------:R-:W-:Y:S01]  /*13580*/  BAR.SYNC.DEFER_BLOCKING 0x0 ;  /* 0x0000000000007b1d */ /* 0x000fe20000010000 */
[----:B------:R-:W-:Y:S01]  /*13590*/  @P3 FMUL.FTZ R2, R2, 0.69314718246459960938 ;  /* 0x3f31721802023820 */ /* 0x000fe20000410000 */
[----:B------:R-:W-:Y:S01]  /*135a0*/  MOV R14, 0x7f800000 ;  /* 0x7f800000000e7802 */ /* 0x000fe20000000f00 */
[----:B------:R-:W-:Y:S01]  /*135b0*/  UIMAD UR12, UR15, UR12, URZ ;  /* 0x0000000c0f0c72a4 */ /* 0x000fe2000f8e02ff */
[----:B-1----:R-:W-:Y:S01]  /*135c0*/  @P2 FMUL.FTZ R3, R3, 0.69314718246459960938 ;  /* 0x3f31721803032820 */ /* 0x002fe20000410000 */
[----:B------:R-:W-:Y:S01]  /*135d0*/  @P3 FFMA.FTZ R14, R168, R13, R2 ;  /* 0x0000000da80e3223 */ /* 0x000fe20000010002 */
[----:B------:R1:W2:Y:S02]  /*135e0*/  @P0 MUFU.LG2 R12, R8 ;  /* 0x00000008000c0308 */ /* 0x0002a40000000c00 */
[----:B---3--:R-:W3:Y:S01]  /*135f0*/  @P2 LDC R9, c[0x0][0x458] ;  /* 0x00011600ff092b82 */ /* 0x008ee20000000800 */
[----:B------:R-:W4:Y:S01]  /*13600*/  S2R R20, SR_CTAID.X ;  /* 0x0000000000147919 */ /* 0x000f220000002500 */
[----:B------:R-:W-:Y:S01]  /*13610*/  LOP3.LUT P3, RZ, R220, 0x3, RZ, 0xc0, !PT ;  /* 0x00000003dcff7812 */ /* 0x000fe2000786c0ff */
[----:B------:R-:W-:Y:S01]  /*13620*/  UIMAD UR9, UR6, UR5, URZ ;  /* 0x00000005060972a4 */ /* 0x000fe2000f8e02ff */
[----:B------:R-:W-:Y:S01]  /*13630*/  @P1 FMUL.FTZ R10, R10, 0.69314718246459960938 ;  /* 0x3f3172180a0a1820 */ /* 0x000fe20000410000 */
[----:B------:R-:W-:Y:S01]  /*13640*/  USEL UR18, UR18, URZ, UP0 ;  /* 0x000000ff12127287 */ /* 0x000fe20008000000 */
[----:B------:R-:W-:Y:S01]  /*13650*/  BSSY.RECONVERGENT B0, `(.L_x_726) ;  /* 0x000003a000007945 */ /* 0x000fe20003800200 */
[----:B------:R-:W-:Y:S01]  /*13660*/  @!UP0 UIMAD UR12, UR19, UR4, UR12 ;  /* 0x00000004130c82a4 */ /* 0x000fe2000f8e020c */
[----:B------:R-:W5:Y:S01]  /*13670*/  @P1 LDC R11, c[0x0][0x458] ;  /* 0x00011600ff0b1b82 */ /* 0x000f620000000800 */
[----:B------:R-:W-:Y:S01]  /*13680*/  USHF.L.U32 UR9, UR9, 0x7, URZ ;  /* 0x0000000709097899 */ /* 0x000fe200080006ff */
[----:B------:R-:W-:Y:S01]  /*13690*/  MOV R17, 0x7f800000 ;  /* 0x7f80000000117802 */ /* 0x000fe20000000f00 */
[----:B------:R-:W-:Y:S01]  /*136a0*/  USEL UR13, UR13, URZ, UP0 ;  /* 0x000000ff0d0d7287 */ /* 0x000fe20008000000 */
[----:B------:R-:W-:Y:S01]  /*136b0*/  MOV R16, 0x7f800000 ;  /* 0x7f80000000107802 */ /* 0x000fe20000000f00 */
[----:B------:R-:W-:Y:S01]  /*136c0*/  USHF.R.S32.HI UR8, URZ, 0x1f, UR12 ;  /* 0x0000001fff087899 */ /* 0x000fe2000801140c */
[----:B------:R-:W-:Y:S01]  /*136d0*/  MOV R15, 0x7f800000 ;  /* 0x7f800000000f7802 */ /* 0x000fe20000000f00 */
[----:B------:R-:W-:Y:S01]  /*136e0*/  USHF.R.S32.HI UR4, URZ, 0x1f, UR9 ;  /* 0x0000001fff047899 */ /* 0x000fe20008011409 */
[----:B------:R-:W-:Y:S01]  /*136f0*/  SHF.R.U32.HI R18, RZ, 0x2, R220 ;  /* 0x00000002ff127819 */ /* 0x000fe200000116dc */
[----:B------:R3:W4:Y:S01]  /*13700*/  LDS.128 R4, [R232+0x1800] ;  /* 0x00180000e8047984 */ /* 0x0007220000000c00 */
[----:B-1----:R-:W1:Y:S01]  /*13710*/  @P0 LDC R8, c[0x0][0x458] ;  /* 0x00011600ff080b82 */ /* 0x002e620000000800 */
[----:B------:R-:W-:Y:S01]  /*13720*/  UIADD3 UR18, UP1, UP0, UR9, UR18, UR12 ;  /* 0x0000001209127290 */ /* 0x000fe2000f83e00c */
[----:B--2---:R-:W-:-:S03]  /*13730*/  @P0 FMUL.FTZ R12, R12, 0.69314718246459960938 ;  /* 0x3f3172180c0c0820 */ /* 0x004fc60000410000 */
[----:B------:R-:W-:Y:S01]  /*13740*/  UIADD3.X UR4, UPT, UPT, UR4, UR13, UR8, UP1, UP0 ;  /* 0x0000000d04047290 */ /* 0x000fe20008fe0408 */
[----:B---3--:R-:W-:Y:S01]  /*13750*/  @P2 FFMA.FTZ R17, R167, R9, R3 ;  /* 0x00000009a7112223 */ /* 0x008fe20000010003 */
[----:B-----5:R-:W-:Y:S01]  /*13760*/  @P1 FFMA.FTZ R16, R166, R11, R10 ;  /* 0x0000000ba6101223 */ /* 0x020fe2000001000a */
[----:B-1----:R-:W-:Y:S01]  /*13770*/  @P0 FFMA.FTZ R15, R165, R8, R12 ;  /* 0x00000008a50f0223 */ /* 0x002fe2000001000c */
[----:B----4-:R-:W-:Y:S08]  /*13780*/  @P3 BRA `(.L_x_727) ;  /* 0x0000000000983947 */ /* 0x010ff00003800000 */
        /* <DEDUP_REMOVED lines=38> */
.L_x_727:
[----:B------:R-:W-:Y:S05]  /*139f0*/  BSYNC.RECONVERGENT B0 ;  /* 0x0000000000007941 */ /* 0x000fea0003800200 */
.L_x_726:
[----:B------:R-:W2:Y:S01]  /*13a00*/  LDCU.64 UR4, c[0x0][0x410] ;  /* 0x00008200ff0477ac */ /* 0x000ea20008000a00 */
[----:B-1----:R-:W-:Y:S01]  /*13a10*/  LOP3.LUT R2, R0, 0x18, RZ, 0xc0, !PT ;  /* 0x0000001800027812 */ /* 0x002fe200078ec0ff */
[----:B------:R-:W-:Y:S01]  /*13a20*/  IMAD.MOV.U32 R19, RZ, RZ, RZ ;  /* 0x000000ffff137224 */ /* 0x000fe200078e00ff */
[C---:B------:R-:W-:Y:S01]  /*13a30*/  ISETP.GE.AND P3, PT, R18.reuse, UR14, PT ;  /* 0x0000000e12007c0c */ /* 0x040fe2000bf66270 */
[----:B------:R-:W-:Y:S01]  /*13a40*/  VIADD R3, R18, 0x20 ;  /* 0x0000002012037836 */ /* 0x000fe20000000000 */
        /* <DEDUP_REMOVED lines=34> */
.L_x_729:
[----:B------:R-:W-:Y:S05]  /*13c70*/  BSYNC.RECONVERGENT B0 ;  /* 0x0000000000007941 */ /* 0x000fea0003800200 */
.L_x_728:
        /* <DEDUP_REMOVED lines=24> */
.L_x_731:
[----:B------:R-:W-:Y:S05]  /*13e00*/  BSYNC.RECONVERGENT B0 ;  /* 0x0000000000007941 */ /* 0x000fea0003800200 */
.L_x_730:
        /* <DEDUP_REMOVED lines=24> */
.L_x_733:
[----:B------:R-:W-:Y:S05]  /*13f90*/  BSYNC.RECONVERGENT B0 ;  /* 0x0000000000007941 */ /* 0x000fea0003800200 */
.L_x_732:
        /* <DEDUP_REMOVED lines=24> */
.L_x_734:
        /* <DEDUP_REMOVED lines=14> */
.L_x_1274:


//--------------------- .text._ZN5flash16flash_fwd_kernelI23Flash_fwd_kernel_traitsILi96ELi128ELi64ELi4ELb0ELb0EN7cutlass6half_tE19Flash_kernel_traitsILi96ELi128ELi64ELi4ES3_EELb1ELb1ELb0ELb1ELb0ELb0ELb0ELb1EEEvNS_16Flash_fwd_paramsE --------------------------
	.section	.text._ZN5flash16flash_fwd_kernelI23Flash_fwd_kernel_traitsILi96ELi128ELi64ELi4ELb0ELb0EN7cutlass6half_tE19Flash_kernel_traitsILi96ELi128ELi64ELi4ES3_EELb1ELb1ELb0ELb1ELb0ELb0ELb0ELb1EEEvNS_16Flash_fwd_paramsE,"ax",@progbits
	.align	128
        .global         _ZN5flash16flash_fwd_kernelI23Flash_fwd_kernel_traitsILi96ELi128ELi64ELi4ELb0ELb0EN7cutlass6half_tE19Flash_kernel_traitsILi96ELi128ELi64ELi4ES3_EELb1ELb1ELb0ELb1ELb0ELb0ELb0ELb1EEEvNS_16Flash_fwd_paramsE
        .type           _ZN5flash16flash_fwd_kernelI23Flash_fwd_kernel_traitsILi96ELi128ELi64ELi4ELb0ELb0EN7cutlass6half_tE19Flash_kernel_traitsILi96ELi128ELi64ELi4ES3_EELb1ELb1ELb0ELb1ELb0ELb0ELb0ELb1EEEvNS_16Flash_fwd_paramsE,@function
        .size           _ZN5flash16flash_fwd_kernelI23Flash_fwd_kernel_traitsILi96ELi128ELi64ELi4ELb0ELb0EN7cutlass6half_tE19Flash_kernel_traitsILi96ELi128ELi64ELi4ES3_EELb1ELb1ELb0ELb1ELb0ELb0ELb0ELb1EEEvNS_16Flash_fwd_paramsE,(.L_x_1275 - _ZN5flash16flash_fwd_kernelI23Flash_fwd_kernel_traitsILi96ELi128ELi64ELi4ELb0ELb0EN7cutlass6half_tE19Flash_kernel_traitsILi96ELi128ELi64ELi4ES3_EELb1ELb1ELb0ELb1ELb0ELb0ELb0ELb1EEEvNS_16Flash_fwd_paramsE)
        .other          _ZN5flash16flash_fwd_kernelI23Flash_fwd_kernel_traitsILi96ELi128ELi64ELi4ELb0ELb0EN7cutlass6half_tE19Flash_kernel_traitsILi96ELi128ELi64ELi4ES3_EELb1ELb1ELb0ELb1ELb0ELb0ELb0ELb1EEEvNS_16Flash_fwd_paramsE,@"STO_CUDA_ENTRY STV_DEFAULT"
_ZN5flash16flash_fwd_kernelI23Flash_fwd_kernel_traitsILi96ELi128ELi64ELi4ELb0ELb0EN7cutlass6half_tE19Flash_kernel_traitsILi96ELi128ELi64ELi4ES3_EELb1ELb1ELb0ELb1ELb0ELb0ELb0ELb1EEEvNS_16Flash_fwd_paramsE:
.text._ZN5flash16flash_fwd_kernelI23Flash_fwd_kernel_traitsILi96ELi128ELi64ELi4ELb0ELb0EN7cutlass6half_tE19Flash_kernel_traitsILi96ELi128ELi64ELi4ES3_EELb1ELb1ELb0ELb1ELb0ELb0ELb0ELb1EEEvNS_16Flash_fwd_paramsE:
        /* <DEDUP_REMOVED lines=100> */
.L_x_735:
        /* <DEDUP_REMOVED lines=34> */
[----:B------:R-:W1:Y:S03]  /*0860*/  @UP1 LDCU UR6, c[0x0][0x430] ;  /* 0x00008600ff0617ac */ /* 0x000e660008000800 */
        /* <DEDUP_REMOVED lines=14> */
.L_x_737:
[----:B------:R-:W2:Y:S01]  /*0950*/  LDCU UR10, c[0x0][0x434] ;  /* 0x00008680ff0a77ac */ /* 0x000ea20008000800 */
[----:B------:R-:W-:Y:S01]  /*0960*/  SHF.R.U32.HI R10, RZ, 0x2, R188 ;  /* 0x00000002ff0a7819 */ /* 0x000fe200000116bc */
[----:B------:R-:W-:Y:S01]  /*0970*/  IMAD.SHL.U32 R188, R188, 0x8, RZ ;  /* 0x00000008bcbc7824 */ /* 0x000fe200078e00ff */
[----:B------:R-:W-:Y:S01]  /*0980*/  BSSY.RECONVERGENT B0, `(.L_x_738) ;  /* 0x0000034000007945 */ /* 0x000fe20003800200 */
[----:B------:R-:W5:Y:S01]  /*0990*/  LDCU.64 UR4, c[0x0][0x410] ;  /* 0x00008200ff0477ac */ /* 0x000f620008000a00 */
[----:B------:R-:W-:Y:S01]  /*09a0*/  IMAD.MOV.U32 R11, RZ, RZ, RZ ;  /* 0x000000ffff0b7224 */ /* 0x000fe200078e00ff */
[C---:B------:R-:W-:Y:S01]  /*09b0*/  IADD3 R16, PT, PT, R10.reuse, 0x20, RZ ;  /* 0x000000200a107810 */ /* 0x040fe20007ffe0ff */
[----:B------:R-:W-:Y:S01]  /*09c0*/  VIADD R17, R10, 0x40 ;  /* 0x000000400a117836 */ /* 0x000fe20000000000 */
[----:B---3--:R-:W-:Y:S01]  /*09d0*/  UISETP.NE.AND UP1, UPT, UR7, URZ, !UP1 ;  /* 0x000000ff0700728c */ /* 0x008fe2000cf25270 */
[----:B------:R-:W-:Y:S01]  /*09e0*/  LOP3.LUT R188, R188, 0x18, RZ, 0xc0, !PT ;  /* 0x00000018bcbc7812 */ /* 0x000fe200078ec0ff */
[----:B------:R-:W-:Y:S01]  /*09f0*/  UIADD3 UR33, UPT, UPT, -UR32, UR33, URZ ;  /* 0x0000002120217290 */ /* 0x000fe2000fffe1ff */
[----:B------:R-:W-:Y:S01]  /*0a00*/  VIADD R18, R10, 0x60 ;  /* 0x000000600a127836 */ /* 0x000fe20000000000 */
[----:B----4-:R-:W-:Y:S01]  /*0a10*/  UIMAD UR7, UR30, UR8, URZ ;  /* 0x000000081e0772a4 */ /* 0x010fe2000f8e02ff */
[----:B------:R-:W-:Y:S01]  /*0a20*/  IADD3 R2, P0, PT, R188, UR12, RZ ;  /* 0x0000000cbc027c10 */ /* 0x000fe2000ff1e0ff */
[----:B------:R-:W-:Y:S01]  /*0a30*/  UISETP.NE.AND UP0, UPT, UR18, -0x1, UPT ;  /* 0xffffffff1200788c */ /* 0x000fe2000bf05270 */
[----:B------:R-:W-:Y:S01]  /*0a40*/  IMAD.WIDE.U32 R6, R6, 0x80, R10 ;  /* 0x0000008006067825 */ /* 0x000fe200078e000a */
[----:B------:R-:W-:Y:S01]  /*0a50*/  ISETP.GE.AND P3, PT, R10, UR33, PT ;  /* 0x000000210a007c0c */ /* 0x000fe2000bf66270 */
[----:B-1----:R-:W-:Y:S01]  /*0a60*/  UIMAD UR32, UR32, UR6, URZ ;  /* 0x00000006202072a4 */ /* 0x002fe2000f8e02ff */
[----:B------:R-:W-:Y:S01]  /*0a70*/  IADD3.X R3, PT, PT, RZ, UR9, RZ, P0, !PT ;  /* 0x00000009ff037c10 */ /* 0x000fe200087fe4ff */
[----:B--2---:R-:W-:Y:S01]  /*0a80*/  UIMAD UR8, UR31, UR10, URZ ;  /* 0x0000000a1f0872a4 */ /* 0x004fe2000f8e02ff */
[----:B------:R-:W-:Y:S01]  /*0a90*/  ISETP.GE.AND P2, PT, R16, UR33, PT ;  /* 0x0000002110007c0c */ /* 0x000fe2000bf46270 */
[----:B------:R-:W-:Y:S01]  /*0aa0*/  @!UP1 UIMAD UR7, UR31, UR11, UR7 ;  /* 0x0000000b1f0792a4 */ /* 0x000fe2000f8e0207 */
[----:B-----5:R-:W-:Y:S01]  /*0ab0*/  IMAD.U32 R12, RZ, RZ, UR4 ;  /* 0x00000004ff0c7e24 */ /* 0x020fe2000f8e00ff */
[----:B------:R-:W-:Y:S01]  /*0ac0*/  USEL UR8, UR8, UR18, !UP0 ;  /* 0x0000001208087287 */ /* 0x000fe2000c000000 */
[----:B------:R-:W-:Y:S01]  /*0ad0*/  IMAD.U32 R8, RZ, RZ, UR5 ;  /* 0x00000005ff087e24 */ /* 0x000fe2000f8e00ff */
[----:B------:R-:W-:Y:S01]  /*0ae0*/  USHF.R.S32.HI UR5, URZ, 0x1f, UR7 ;  /* 0x0000001fff057899 */ /* 0x000fe20008011407 */
[----:B------:R-:W-:Y:S01]  /*0af0*/  IMAD.WIDE.U32 R12, R12, UR30, R2 ;  /* 0x0000001e0c0c7c25 */ /* 0x000fe2000f8e0002 */
[----:B------:R-:W-:Y:S01]  /*0b00*/  USHF.R.S32.HI UR4, URZ, 0x1f, UR8 ;  /* 0x0000001fff047899 */ /* 0x000fe20008011408 */
[----:B------:R-:W-:Y:S01]  /*0b10*/  ISETP.GE.AND P1, PT, R17, UR33, PT ;  /* 0x0000002111007c0c */ /* 0x000fe2000bf26270 */
[----:B------:R-:W-:Y:S01]  /*0b20*/  USEL UR8, UR8, URZ, UP1 ;  /* 0x000000ff08087287 */ /* 0x000fe20008800000 */
[----:B------:R-:W-:Y:S01]  /*0b30*/  ISETP.GE.AND P0, PT, R18, UR33, PT ;  /* 0x0000002112007c0c */ /* 0x000fe2000bf06270 */
[----:B------:R-:W-:Y:S01]  /*0b40*/  USEL UR4, UR4, URZ, UP1 ;  /* 0x000000ff04047287 */ /* 0x000fe20008800000 */
[C---:B------:R-:W-:Y:S01]  /*0b50*/  LOP3.LUT R15, R188.reuse, 0x20, RZ, 0xfc, !PT ;  /* 0x00000020bc0f7812 */ /* 0x040fe200078efcff */
[----:B------:R-:W-:Y:S01]  /*0b60*/  USHF.R.S32.HI UR10, URZ, 0x1f, UR32 ;  /* 0x0000001fff0a7899 */ /* 0x000fe20008011420 */
[----:B------:R-:W-:Y:S01]  /*0b70*/  LOP3.LUT R14, R188, 0x40, RZ, 0xfc, !PT ;  /* 0x00000040bc0e7812 */ /* 0x000fe200078efcff */
[----:B------:R-:W-:Y:S01]  /*0b80*/  UIADD3 UR7, UP1, UP0, UR32, UR8, UR7 ;  /* 0x0000000820077290 */ /* 0x000fe2000f83e007 */
[----:B------:R-:W-:-:S03]  /*0b90*/  IMAD R9, R8, UR30, R13 ;  /* 0x0000001e08097c24 */ /* 0x000fc6000f8e020d */
        /* <DEDUP_REMOVED lines=18> */
.L_x_739:
[----:B------:R-:W-:Y:S05]  /*0cc0*/  BSYNC.RECONVERGENT B0 ;  /* 0x0000000000007941 */ /* 0x000fea0003800200 */
.L_x_738:
        /* <DEDUP_REMOVED lines=22> */
.L_x_741:
[----:B------:R-:W-:Y:S05]  /*0e30*/  BSYNC.RECONVERGENT B0 ;  /* 0x0000000000007941 */ /* 0x000fea0003800200 */
.L_x_740:
        /* <DEDUP_REMOVED lines=22> */
.L_x_743:
[----:B------:R-:W-:Y:S05]  /*0fa0*/  BSYNC.RECONVERGENT B0 ;  /* 0x0000000000007941 */ /* 0x000fea0003800200 */
.L_x_742:
        /* <DEDUP_REMOVED lines=24> */
.L_x_745:
[----:B------:R-:W-:Y:S05]  /*1130*/  BSYNC.RECONVERGENT B0 ;  /* 0x0000000000007941 */ /* 0x000fea0003800200 */
.L_x_744:
        /* <DEDUP_REMOVED lines=10> */
.L_x_747:
[----:B------:R-:W-:Y:S05]  /*11e0*/  BSYNC.RECONVERGENT B0 ;  /* 0x0000000000007941 */ /* 0x000fea0003800200 */
.L_x_746:
        /* <DEDUP_REMOVED lines=10> */
.L_x_749:
[----:B------:R-:W-:Y:S05]  /*1290*/  BSYNC.RECONVERGENT B0 ;  /* 0x0000000000007941 */ /* 0x000fea0003800200 */
.L_x_748:
        /* <DEDUP_REMOVED lines=10> */
.L_x_751:
[----:B------:R-:W-:Y:S05]  /*1340*/  BSYNC.RECONVERGENT B0 ;  /* 0x0000000000007941 */ /* 0x000fea0003800200 */
.L_x_750:
        /* <DEDUP_REMOVED lines=10> */
.L_x_736:
        /* <DEDUP_REMOVED lines=27> */
.L_x_752:
[----:B------:R-:W1:Y:S01]  /*15a0*/  LDCU.64 UR10, c[0x0][0x3b8] ;  /* 0x00007700ff0a77ac */ /* 0x000e620008000a00 */
[----:B------:R-:W-:-:S04]  /*15b0*/  UIADD3 UR13, UPT, UPT, UR12, UR14, URZ ;  /* 0x0000000e0c0d7290 */ /* 0x000fc8000fffe0ff */
[----:B-1----:R-:W-:Y:S02]  /*15c0*/  UIMAD.WIDE.U32 UR6, UR13, UR10, URZ ;  /* 0x0000000a0d0672a5 */ /* 0x002fe4000f8e00ff */
[----:B------:R-:W-:-:S04]  /*15d0*/  UIMAD UR13, UR13, UR11, URZ ;  /* 0x0000000b0d0d72a4 */ /* 0x000fc8000f8e02ff */
[----:B------:R-:W-:Y:S02]  /*15e0*/  UIADD3 UR13, UPT, UPT, UR7, UR13, URZ ;  /* 0x0000000d070d7290 */ /* 0x000fe4000fffe0ff */
.L_x_753:
        /* <DEDUP_REMOVED lines=39> */
.L_x_754:
[----:B------:R-:W1:Y:S01]  /*1860*/  LDCU.64 UR8, c[0x0][0x3c0] ;  /* 0x00007800ff0877ac */ /* 0x000e620008000a00 */
[----:B------:R-:W-:-:S04]  /*1870*/  UIADD3 UR12, UPT, UPT, UR12, UR14, URZ ;  /* 0x0000000e0c0c7290 */ /* 0x000fc8000fffe0ff */
[----:B-1----:R-:W-:Y:S02]  /*1880*/  UIMAD.WIDE.U32 UR4, UR12, UR8, URZ ;  /* 0x000000080c0472a5 */ /* 0x002fe4000f8e00ff */
[----:B------:R-:W-:-:S04]  /*1890*/  UIMAD UR12, UR12, UR9, URZ ;  /* 0x000000090c0c72a4 */ /* 0x000fc8000f8e02ff */
[----:B------:R-:W-:-:S12]  /*18a0*/  UIADD3 UR12, UPT, UPT, UR5, UR12, URZ ;  /* 0x0000000c050c7290 */ /* 0x000fd8000fffe0ff */
.L_x_755:
[----:B------:R-:W1:Y:S01]  /*18b0*/  S2R R11, SR_CTAID.X ;  /* 0x00000000000b7919 */ /* 0x000e620000002500 */
[C---:B------:R-:W-:Y:S01]  /*18c0*/  IMAD.SHL.U32 R13, R188.reuse, 0x8, RZ ;  /* 0x00000008bc0d7824 */ /* 0x040fe200078e00ff */
[----:B------:R-:W-:Y:S01]  /*18d0*/  SHF.R.U32.HI R2, RZ, 0x2, R188 ;  /* 0x00000002ff027819 */ /* 0x000fe200000116bc */
[----:B------:R-:W2:Y:S01]  /*18e0*/  LDCU.64 UR16, c[0x0][0x388] ;  /* 0x00007100ff1077ac */ /* 0x000ea20008000a00 */
[----:B------:R-:W-:Y:S01]  /*18f0*/  SHF.R.S32.HI R10, RZ, 0x1f, R0 ;  /* 0x0000001fff0a7819 */ /* 0x000fe20000011400 */
[----:B------:R-:W-:Y:S01]  /*1900*/  IMAD.MOV.U32 R3, RZ, RZ, RZ ;  /* 0x000000ffff037224 */ /* 0x000fe200078e00ff */
[C---:B------:R-:W-:Y:S01]  /*1910*/  LOP3.LUT R167, R13.reuse, 0x18, RZ, 0xc0, !PT ;  /* 0x000000180da77812 */ /* 0x040fe200078ec0ff */
[----:B------:R-:W3:Y:S01]  /*1920*/  LDCU.64 UR14, c[0x0][0x390] ;  /* 0x00007200ff0e77ac */ /* 0x000ee20008000a00 */
[----:B------:R-:W-:Y:S01]  /*1930*/  LOP3.LUT R12, R13, 0xd8, RZ, 0xc0, !PT ;  /* 0x000000d80d0c7812 */ /* 0x000fe200078ec0ff */
[C---:B------:R-:W-:Y:S01]  /*1940*/  IMAD.SHL.U32 R211, R188.reuse, 0x4, RZ ;  /* 0x00000004bcd37824 */ /* 0x040fe200078e00ff */
[C---:B------:R-:W-:Y:S01]  /*1950*/  IADD3 R6, P1, PT, R167.reuse, UR6, RZ ;  /* 0x00000006a7067c10 */ /* 0x040fe2000ff3e0ff */
[----:B------:R-:W-:Y:S01]  /*1960*/  STL [R1+0x154], R167 ;  /* 0x000154a701007387 */ /* 0x000fe20000100800 */
[C---:B------:R-:W-:Y:S01]  /*1970*/  IADD3 R4, P0, PT, R167.reuse, UR4, RZ ;  /* 0x00000004a7047c10 */ /* 0x040fe2000ff1e0ff */
[----:B------:R-:W4:Y:S01]  /*1980*/  LDCU.128 UR4, c[0x0][0x3d0] ;  /* 0x00007a00ff0477ac */ /* 0x000f220008000c00 */
[----:B------:R-:W-:Y:S01]  /*1990*/  IMAD.SHL.U32 R19, R188, 0x20, RZ ;  /* 0x00000020bc137824 */ /* 0x000fe200078e00ff */
[----:B------:R-:W5:Y:S01]  /*19a0*/  S2UR UR37, SR_CgaCtaId ;  /* 0x00000000002579c3 */ /* 0x000f620000008800 */
[----:B------:R-:W-:Y:S01]  /*19b0*/  IMAD.X R7, RZ, RZ, UR13, P1 ;  /* 0x0000000dff077e24 */ /* 0x000fe200088e06ff */
[C---:B------:R-:W-:Y:S01]  /*19c0*/  LOP3.LUT R166, R167.reuse, 0x20, RZ, 0xfc, !PT ;  /* 0x00000020a7a67812 */ /* 0x040fe200078efcff */
[----:B------:R-:W-:Y:S01]  /*19d0*/  IMAD.X R5, RZ, RZ, UR12, P0 ;  /* 0x0000000cff057e24 */ /* 0x000fe200080e06ff */
[----:B------:R-:W5:Y:S01]  /*19e0*/  LDCU.64 UR12, c[0x0][0x3c8] ;  /* 0x00007900ff0c77ac */ /* 0x000f620008000a00 */
[C---:B------:R-:W-:Y:S01]  /*19f0*/  IMAD.WIDE.U32 R8, R2.reuse, UR10, R6 ;  /* 0x0000000a02087c25 */ /* 0x040fe2000f8e0006 */
[----:B------:R-:W-:Y:S01]  /*1a00*/  LOP3.LUT R165, R167, 0x40, RZ, 0xfc, !PT ;  /* 0x00000040a7a57812 */ /* 0x000fe200078efcff */
[----:B------:R-:W-:Y:S01]  /*1a10*/  BSSY.RECONVERGENT B0, `(.L_x_756) ;  /* 0x0000054000007945 */ /* 0x000fe20003800200 */
[----:B------:R-:W-:Y:S01]  /*1a20*/  SHF.R.U32.HI R210, RZ, 0x1, R188 ;  /* 0x00000001ffd27819 */ /* 0x000fe200000116bc */
[----:B------:R-:W-:Y:S01]  /*1a30*/  IMAD.WIDE.U32 R6, R2, UR8, R4 ;  /* 0x0000000802067c25 */ /* 0x000fe2000f8e0004 */
[----:B------:R-:W-:-:S03]  /*1a40*/  LOP3.LUT R159, R19, 0x120, RZ, 0xc0, !PT ;  /* 0x00000120139f7812 */ /* 0x000fc600078ec0ff */
[C---:B------:R-:W-:Y:S02]  /*1a50*/  IMAD R9, R2.reuse, UR11, R9 ;  /* 0x0000000b02097c24 */ /* 0x040fe4000f8e0209 */
[----:B------:R-:W-:Y:S02]  /*1a60*/  IMAD R7, R2, UR9, R7 ;  /* 0x0000000902077c24 */ /* 0x000fe4000f8e0207 */
[----:B-1----:R-:W-:-:S04]  /*1a70*/  IMAD.WIDE.U32 R4, R11, 0x80, R2 ;  /* 0x000000800b047825 */ /* 0x002fc800078e0002 */
[C---:B----4-:R-:W-:Y:S02]  /*1a80*/  IMAD R11, R10.reuse, UR4, RZ ;  /* 0x000000040a0b7c24 */ /* 0x050fe4000f8e02ff */
[----:B------:R-:W-:Y:S02]  /*1a90*/  IMAD R10, R10, UR6, RZ ;  /* 0x000000060a0a7c24 */ /* 0x000fe4000f8e02ff */
[C---:B------:R-:W-:Y:S02]  /*1aa0*/  IMAD R14, R0.reuse, UR5, R11 ;  /* 0x00000005000e7c24 */ /* 0x040fe4000f8e020b */
[----:B------:R-:W-:Y:S01]  /*1ab0*/  IMAD R11, R0, UR7, R10 ;  /* 0x00000007000b7c24 */ /* 0x000fe2000f8e020a */
[----:B------:R-:W-:Y:S01]  /*1ac0*/  LOP3.LUT R10, R12, 0x18, R188, 0x78, !PT ;  /* 0x000000180c0a7812 */ /* 0x000fe200078e78bc */
[----:B------:R-:W-:Y:S01]  /*1ad0*/  IMAD.WIDE.U32 R8, R0, UR4, R8 ;  /* 0x0000000400087c25 */ /* 0x000fe2000f8e0008 */
[----:B------:R-:W-:Y:S01]  /*1ae0*/  IADD3 R12, P0, PT, R167, UR36, RZ ;  /* 0x00000024a70c7c10 */ /* 0x000fe2000ff1e0ff */
[----:B------:R-:W-:Y:S01]  /*1af0*/  UMOV UR4, 0x400 ;  /* 0x0000040000047882 */ /* 0x000fe20000000000 */
[----:B------:R-:W-:Y:S01]  /*1b00*/  LOP3.LUT R10, R10, 0x1f20, R13, 0xf8, !PT ;  /* 0x00001f200a0a7812 */ /* 0x000fe200078ef80d */
[----:B------:R-:W-:Y:S01]  /*1b10*/  IMAD.WIDE.U32 R6, R0, UR6, R6 ;  /* 0x0000000600067c25 */ /* 0x000fe2000f8e0006 */
[----:B--2---:R-:W-:-:S03]  /*1b20*/  LEA R164, P1, R8, UR16, 0x1 ;  /* 0x0000001008a47c11 */ /* 0x004fc6000f8208ff */
[----:B------:R-:W-:Y:S02]  /*1b30*/  IMAD.IADD R9, R9, 0x1, R14 ;  /* 0x0000000109097824 */ /* 0x000fe400078e020e */
[----:B------:R-:W-:Y:S01]  /*1b40*/  IMAD.X R13, RZ, RZ, UR35, P0 ;  /* 0x00000023ff0d7e24 */ /* 0x000fe200080e06ff */
[----:B---3--:R-:W-:Y:S01]  /*1b50*/  LEA R23, P0, R6, UR14, 0x1 ;  /* 0x0000000e06177c11 */ /* 0x008fe2000f8008ff */
[----:B------:R-:W-:Y:S01]  /*1b60*/  IMAD.IADD R7, R7, 0x1, R11 ;  /* 0x0000000107077824 */ /* 0x000fe200078e020b */
[----:B------:R-:W-:Y:S01]  /*1b70*/  LEA.HI.X R163, R8, UR17, R9, 0x1, P1 ;  /* 0x0000001108a37c11 */ /* 0x000fe200088f0c09 */
[----:B-----5:R-:W-:Y:S01]  /*1b80*/  IMAD.U32 R0, RZ, RZ, UR12 ;  /* 0x0000000cff007e24 */ /* 0x020fe2000f8e00ff */
[----:B------:R-:W-:Y:S01]  /*1b90*/  STL [R1+0x184], R164 ;  /* 0x000184a401007387 */ /* 0x000fe20000100800 */
[----:B------:R-:W-:Y:S01]  /*1ba0*/  IMAD.SHL.U32 R20, R188, 0x2, RZ ;  /* 0x00000002bc147824 */ /* 0x000fe200078e00ff */
[----:B------:R-:W-:Y:S01]  /*1bb0*/  LEA.HI.X R22, R6, UR15, R7, 0x1, P0 ;  /* 0x0000000f06167c11 */ /* 0x000fe200080f0c07 */
[----:B------:R-:W-:Y:S01]  /*1bc0*/  IMAD.WIDE.U32 R12, R0, UR30, R12 ;  /* 0x0000001e000c7c25 */ /* 0x000fe2000f8e000c */
[----:B------:R-:W-:Y:S01]  /*1bd0*/  STL [R1+0x18c], R23 ;  /* 0x00018c1701007387 */ /* 0x000fe20000100800 */
[----:B------:R-:W-:Y:S01]  /*1be0*/  LOP3.LUT R0, R211, 0x18, RZ, 0xc0, !PT ;  /* 0x00000018d3007812 */ /* 0x000fe200078ec0ff */
[----:B------:R-:W-:Y:S01]  /*1bf0*/  UIADD3 UR12, UPT, UPT, -UR32, UR33, URZ ;  /* 0x00000021200c7290 */ /* 0x000fe2000fffe1ff */
[----:B------:R-:W-:Y:S01]  /*1c00*/  LOP3.LUT R9, R19, 0xc0, RZ, 0xc0, !PT ;  /* 0x000000c013097812 */ /* 0x000fe200078ec0ff */
[----:B------:R-:W-:Y:S01]  /*1c10*/  STL [R1+0x180], R163 ;  /* 0x000180a301007387 */ /* 0x000fe20000100800 */
[----:B------:R-:W-:Y:S01]  /*1c20*/  LOP3.LUT R162, R20, 0x6, RZ, 0xc0, !PT ;  /* 0x0000000614a27812 */ /* 0x000fe200078ec0ff */
[----:B------:R-:W-:Y:S01]  /*1c30*/  IMAD.U32 R8, RZ, RZ, UR13 ;  /* 0x0000000dff087e24 */ /* 0x000fe2000f8e00ff */
[----:B------:R-:W-:Y:S01]  /*1c40*/  ULEA UR13, UR37, UR4, 0x18 ;  /* 0x00000004250d7291 */ /* 0x000fe2000f8ec0ff */
[----:B------:R-:W-:Y:S01]  /*1c50*/  STL [R1+0x188], R22 ;  /* 0x0001881601007387 */ /* 0x000fe20000100800 */
[----:B------:R-:W-:Y:S01]  /*1c60*/  ISETP.GE.AND P0, PT, R2, UR12, PT ;  /* 0x0000000c02007c0c */ /* 0x000fe2000bf06270 */
[----:B------:R-:W-:Y:S01]  /*1c70*/  IMAD.SHL.U32 R17, R188, 0x10, RZ ;  /* 0x00000010bc117824 */ /* 0x000fe200078e00ff */
[C---:B------:R-:W-:Y:S01]  /*1c80*/  LOP3.LUT R7, R210.reuse, 0x30, RZ, 0xc0, !PT ;  /* 0x00000030d2077812 */ /* 0x040fe200078ec0ff */
[----:B------:R-:W-:Y:S01]  /*1c90*/  STL [R1+0x118], R19 ;  /* 0x0001181301007387 */ /* 0x000fe20000100800 */
[----:B------:R-:W-:-:S02]  /*1ca0*/  LOP3.LUT R6, R210, 0x8, RZ, 0xc0, !PT ;  /* 0x00000008d2067812 */ /* 0x000fc400078ec0ff */
[----:B------:R-:W-:Y:S01]  /*1cb0*/  LEA.HI R161, R18, R7, RZ, 0x1e ;  /* 0x0000000712a17211 */ /* 0x000fe200078ff0ff */
[----:B------:R1:W-:Y:S01]  /*1cc0*/  STL [R1+0x11c], R20 ;  /* 0x00011c1401007387 */ /* 0x0003e20000100800 */
[----:B------:R-:W-:Y:S01]  /*1cd0*/  LEA R215, R10, UR13, 0x1 ;  /* 0x0000000d0ad77c11 */ /* 0x000fe2000f8e08ff */
[----:B------:R-:W-:Y:S02]  /*1ce0*/  IMAD R7, R8, UR30, R13 ;  /* 0x0000001e08077c24 */ /* 0x000fe4000f8e020d */
[----:B------:R2:W-:Y:S04]  /*1cf0*/  STL [R1+0x120], R9 ;  /* 0x0001200901007387 */ /* 0x0005e80000100800 */
[----:B------:R2:W-:Y:S01]  /*1d00*/  STL [R1+0x17c], R162 ;  /* 0x00017ca201007387 */ /* 0x0005e20000100800 */
[----:B-1----:R-:W-:-:S04]  /*1d10*/  LOP3.LUT R20, R0, 0xc0, R19, 0xf8, !PT ;  /* 0x000000c000147812 */ /* 0x002fc800078ef813 */
[----:B------:R-:W-:Y:S01]  /*1d20*/  LOP3.LUT R158, R20, R6, RZ, 0x3c, !PT ;  /* 0x00000006149e7212 */ /* 0x000fe200078e3cff */
[----:B------:R2:W-:Y:S04]  /*1d30*/  STL [R1+0x20], R20 ;  /* 0x0000201401007387 */ /* 0x0005e80000100800 */
[----:B------:R2:W-:Y:S04]  /*1d40*/  STL [R1+0x174], R166 ;  /* 0x000174a601007387 */ /* 0x0005e80000100800 */
[----:B------:R2:W-:Y:S01]  /*1d50*/  STL [R1+0x178], R165 ;  /* 0x000178a501007387 */ /* 0x0005e20000100800 */
[----:B------:R-:W-:Y:S05]  /*1d60*/  @P0 BRA `(.L_x_757) ;  /* 0x0000000000780947 */ /* 0x000fea0003800000 */
        /* <DEDUP_REMOVED lines=8> */
[----:B------:R-:W-:Y:S02]  /*1df0*/  ISETP.GE.AND P0, PT, R166, UR14, PT ;  /* 0x0000000ea6007c0c */ /* 0x000fe4000bf06270 */
[----:B----4-:R-:W-:Y:S01]  /*1e00*/  LEA R8, P2, R10, UR6, 0x1 ;  /* 0x000000060a087c11 */ /* 0x010fe2000f8408ff */
[----:B------:R-:W-:-:S05]  /*1e10*/  IMAD.IADD R0, R11, 0x1, R0 ;  /* 0x000000010b007824 */ /* 0x000fca00078e0200 */
[----:B--2---:R-:W-:-:S05]  /*1e20*/  LEA.HI.X R9, R10, UR7, R0, 0x1, P2 ;  /* 0x000000070a097c11 */ /* 0x004fca00090f0c00 */
        /* <DEDUP_REMOVED lines=17> */
.L_x_758:
[----:B------:R3:W-:Y:S02]  /*1f40*/  STS.128 [R215+0x4000], RZ ;  /* 0x004000ffd7007388 */ /* 0x0007e40000000c00 */
.L_x_757:
[----:B------:R-:W-:Y:S05]  /*1f50*/  BSYNC.RECONVERGENT B0 ;  /* 0x0000000000007941 */ /* 0x000fea0003800200 */
.L_x_756:
        /* <DEDUP_REMOVED lines=8> */
[----:B------:R-:W2:Y:S02]  /*1fe0*/  LDCU UR14, c[0x0][0x440] ;  /* 0x00008800ff0e77ac */ /* 0x000ea40008000800 */
[----:B-1--4-:R-:W-:Y:S01]  /*1ff0*/  IMAD.X R8, RZ, RZ, R5, P0 ;  /* 0x000000ffff087224 */ /* 0x012fe200000e0605 */
[----:B------:R-:W1:Y:S03]  /*2000*/  LDCU.64 UR4, c[0x0][0x380] ;  /* 0x00007000ff0477ac */ /* 0x000e660008000a00 */
[----:B-----5:R-:W-:-:S02]  /*2010*/  IMAD R8, R8, UR6, RZ ;  /* 0x0000000608087c24 */ /* 0x020fc4000f8e02ff */
[----:B------:R-:W-:Y:S01]  /*2020*/  IMAD.WIDE.U32 R10, R0, UR6, R10 ;  /* 0x00000006000a7c25 */ /* 0x000fe2000f8e000a */
[----:B--2---:R-:W-:-:S03]  /*2030*/  ISETP.GE.AND P1, PT, R167, UR14, PT ;  /* 0x0000000ea7007c0c */ /* 0x004fc6000bf26270 */
        /* <DEDUP_REMOVED lines=22> */
.L_x_761:
[----:B------:R2:W-:Y:S02]  /*21a0*/  STS.128 [R215+0x4800], RZ ;  /* 0x004800ffd7007388 */ /* 0x0005e40000000c00 */
.L_x_760:
[----:B------:R-:W-:Y:S05]  /*21b0*/  BSYNC.RECONVERGENT B0 ;  /* 0x0000000000007941 */ /* 0x000fea0003800200 */
.L_x_759:
        /* <DEDUP_REMOVED lines=36> */
.L_x_764:
[----:B------:R2:W-:Y:S02]  /*2400*/  STS.128 [R215+0x5000], RZ ;  /* 0x005000ffd7007388 */ /* 0x0005e40000000c00 */
.L_x_763:
[----:B------:R-:W-:Y:S05]  /*2410*/  BSYNC.RECONVERGENT B0 ;  /* 0x0000000000007941 */ /* 0x000fea0003800200 */
.L_x_762:
        /* <DEDUP_REMOVED lines=37> */
.L_x_767:
[----:B------:R2:W-:Y:S02]  /*2670*/  STS.128 [R215+0x5800], RZ ;  /* 0x005800ffd7007388 */ /* 0x0005e40000000c00 */
.L_x_766:
[----:B------:R-:W-:Y:S05]  /*2680*/  BSYNC.RECONVERGENT B0 ;  /* 0x0000000000007941 */ /* 0x000fea0003800200 */
.L_x_765:
        /* <DEDUP_REMOVED lines=32> */
.L_x_770:
[----:B------:R2:W-:Y:S02]  /*2890*/  STS.128 [R215+0x8000], RZ ;  /* 0x008000ffd7007388 */ /* 0x0005e40000000c00 */
.L_x_769:
[----:B------:R-:W-:Y:S05]  /*28a0*/  BSYNC.RECONVERGENT B0 ;  /* 0x0000000000007941 */ /* 0x000fea0003800200 */
.L_x_768:
        /* <DEDUP_REMOVED lines=31> */
.L_x_773:
[----:B------:R2:W-:Y:S02]  /*2aa0*/  STS.128 [R215+0x8800], RZ ;  /* 0x008800ffd7007388 */ /* 0x0005e40000000c00 */
.L_x_772:
[----:B------:R-:W-:Y:S05]  /*2ab0*/  BSYNC.RECONVERGENT B0 ;  /* 0x0000000000007941 */ /* 0x000fea0003800200 */
.L_x_771:
[----:B------:R-:W5:Y:S01]  /*2ac0*/  LDCU.64 UR6, c[0x0][0x538] ;  /* 0x0000a700ff0677ac */ /* 0x000f620008000a00 */
[----:B------:R-:W0:Y:S01]  /*2ad0*/  LDGDEPBAR ;  /* 0x00000000000079af */ /* 0x000e220000000000 */
[----:B-----5:R-:W-:-:S04]  /*2ae0*/  UISETP.NE.U32.AND UP1, UPT, UR6, URZ, UPT ;  /* 0x000000ff0600728c */ /* 0x020fc8000bf25070 */
[----:B------:R-:W-:Y:S01]  /*2af0*/  UISETP.NE.AND.EX UP1, UPT, UR7, URZ, UPT, UP1 ;  /* 0x000000ff0700728c */ /* 0x000fe2000bf25310 */
[----:B------:R-:W5:Y:S01]  /*2b00*/  S2R R156, SR_CTAID.X ;  /* 0x00000000009c7919 */ /* 0x000f620000002500 */
[----:B------:R-:W-:Y:S01]  /*2b10*/  LOP3.LUT R3, R210, 0x1f0, RZ, 0xc0, !PT ;  /* 0x000001f0d2037812 */ /* 0x000fe200078ec0ff */
        /* <DEDUP_REMOVED lines=10> */
[----:B--2---:R-:W-:-:S04]  /*2bc0*/  IMAD.U32 R4, RZ, RZ, UR6 ;  /* 0x00000006ff047e24 */ /* 0x004fc8000f8e00ff */
[----:B------:R-:W-:-:S05]  /*2bd0*/  IMAD.U32 R5, RZ, RZ, UR7 ;  /* 0x00000007ff057e24 */ /* 0x000fca000f8e00ff */
[----:B------:R2:W3:Y:S01]  /*2be0*/  @P0 LDG.E R4, desc[UR20][R4.64] ;  /* 0x0000001404040981 */ /* 0x0004e2000c1e1900 */
[----:B-1----:R-:W3:Y:S01]  /*2bf0*/  @P0 MUFU.RCP R0, UR4 ;  /* 0x0000000400000d08 */ /* 0x002ee20008001000 */
[----:B------:R-:W-:Y:S01]  /*2c00*/  USHF.L.U32 UR6, UR34, 0x5, URZ ;  /* 0x0000000522067899 */ /* 0x000fe200080006ff */
[----:B------:R-:W-:Y:S01]  /*2c10*/  LOP3.LUT R2, R2, 0x7, RZ, 0xc0, !PT ;  /* 0x0000000702027812 */ /* 0x000fe200078ec0ff */
[----:B------:R-:W-:Y:S01]  /*2c20*/  USHF.L.U32 UR30, UR8, 0x6, URZ ;  /* 0x00000006081e7899 */ /* 0x000fe200080006ff */
[----:B------:R-:W-:Y:S01]  /*2c30*/  BSSY.RECONVERGENT B0, `(.L_x_774) ;  /* 0x0000033000007945 */ /* 0x000fe20003800200 */
[----:B------:R-:W-:Y:S01]  /*2c40*/  USHF.L.U64.HI UR5, UR8, 0x6, UR9 ;  /* 0x0000000608057899 */ /* 0x000fe20008010209 */
[----:B------:R-:W-:Y:S01]  /*2c50*/  BAR.SYNC.DEFER_BLOCKING 0x0 ;  /* 0x0000000000007b1d */ /* 0x000fe20000010000 */
[----:B------:R-:W-:Y:S01]  /*2c60*/  IADD3 R160, P2, P1, R15, UR6, R18 ;  /* 0x000000060fa07c10 */ /* 0x000fe2000f95e012 */
[----:B------:R-:W-:Y:S02]  /*2c70*/  USHF.R.S32.HI UR6, URZ, 0x1f, UR6 ;  /* 0x0000001fff067899 */ /* 0x000fe40008011406 */
[----:B------:R-:W-:-:S02]  /*2c80*/  UIMAD.WIDE.U32 UR30, UR30, UR25, URZ ;  /* 0x000000191e1e72a5 */ /* 0x000fc4000f8e00ff */
[----:B------:R-:W-:Y:S01]  /*2c90*/  UIMAD UR5, UR5, UR25, URZ ;  /* 0x00000019050572a4 */ /* 0x000fe2000f8e02ff */
[----:B------:R-:W-:Y:S01]  /*2ca0*/  UMOV UR7, URZ ;  /* 0x000000ff00077c82 */ /* 0x000fe20008000000 */
[----:B------:R-:W-:Y:S02]  /*2cb0*/  IADD3.X R157, PT, PT, R16, UR6, RZ, P2, P1 ;  /* 0x00000006109d7c10 */ /* 0x000fe400097e24ff */
[----:B------:R-:W-:Y:S01]  /*2cc0*/  UIADD3 UR5, UPT, UPT, UR31, UR5, URZ ;  /* 0x000000051f057290 */ /* 0x000fe2000fffe0ff */
[----:B--2---:R-:W-:-:S05]  /*2cd0*/  IMAD.U32 R5, RZ, RZ, UR32 ;  /* 0x00000020ff057e24 */ /* 0x004fca000f8e00ff */
[----:B------:R-:W-:-:S04]  /*2ce0*/  IADD3 R3, PT, PT, R3, 0x1, R5 ;  /* 0x0000000103037810 */ /* 0x000fc80007ffe005 */
[----:B------:R-:W-:Y:S02]  /*2cf0*/  IADD3 R3, PT, PT, R3, -UR33, R2 ;  /* 0x8000002103037c10 */ /* 0x000fe4000fffe002 */
[----:B------:R-:W-:-:S05]  /*2d00*/  SHF.R.U32.HI R2, RZ, 0x5, R188 ;  /* 0x00000005ff027819 */ /* 0x000fca00000116bc */
[----:B-----5:R-:W-:Y:S02]  /*2d10*/  IMAD R156, R156, 0x8, R2 ;  /* 0x000000089c9c7824 */ /* 0x020fe400078e0202 */
[----:B---3--:R-:W-:-:S05]  /*2d20*/  @P0 FMUL.FTZ R0, R4, R0 ;  /* 0x0000000004000220 */ /* 0x008fca0000410000 */
        /* <DEDUP_REMOVED lines=30> */
.L_x_776:
[----:B------:R3:W-:Y:S01]  /*2f10*/  STS.128 [R215+0xb000], RZ ;  /* 0x00b000ffd7007388 */ /* 0x0007e20000000c00 */
[----:B------:R-:W-:Y:S05]  /*2f20*/  BRA `(.L_x_777) ;  /* 0x00000000000c7947 */ /* 0x000fea0003800000 */
.L_x_775:
[----:B------:R1:W-:Y:S04]  /*2f30*/  STS.128 [R215+0x9000], RZ ;  /* 0x009000ffd7007388 */ /* 0x0003e80000000c00 */
[----:B------:R1:W-:Y:S04]  /*2f40*/  STS.128 [R215+0xa000], RZ ;  /* 0x00a000ffd7007388 */ /* 0x0003e80000000c00 */
[----:B------:R1:W-:Y:S02]  /*2f50*/  STS.128 [R215+0xb000], RZ ;  /* 0x00b000ffd7007388 */ /* 0x0003e40000000c00 */
.L_x_777:
[----:B------:R-:W-:Y:S05]  /*2f60*/  BSYNC.RECONVERGENT B0 ;  /* 0x0000000000007941 */ /* 0x000fea0003800200 */
.L_x_774:
[----:B------:R-:W-:Y:S01]  /*2f70*/  ISETP.GE.AND P0, PT, R14, UR16, PT ;  /* 0x000000100e007c0c */ /* 0x000fe2000bf06270 */
[----:B------:R-:W-:Y:S01]  /*2f80*/  BSSY.RECONVERGENT B0, `(.L_x_778) ;  /* 0x0000022000007945 */ /* 0x000fe20003800200 */
[----:B------:R-:W-:Y:S02]  /*2f90*/  LOP3.LUT R212, R17, 0x3e00, RZ, 0xc0, !PT ;  /* 0x00003e0011d47812 */ /* 0x000fe400078ec0ff */
[----:B------:R-:W-:-:S09]  /*2fa0*/  LOP3.LUT R4, R188, 0x8, RZ, 0xc0, !PT ;  /* 0x00000008bc047812 */ /* 0x000fd200078ec0ff */
        /* <DEDUP_REMOVED lines=30> */
.L_x_780:
[----:B------:R2:W-:Y:S02]  /*3190*/  STS.128 [R215+0xb800], RZ ;  /* 0x00b800ffd7007388 */ /* 0x0005e40000000c00 */
.L_x_779:
[----:B------:R-:W-:Y:S05]  /*31a0*/  BSYNC.RECONVERGENT B0 ;  /* 0x0000000000007941 */ /* 0x000fea0003800200 */
.L_x_778:
[----:B------:R-:W-:Y:S01]  /*31b0*/  LOP3.LUT R0, R17, 0x100, RZ, 0xc0, !PT ;  /* 0x0000010011007812 */ /* 0x000fe200078ec0ff */
[----:B------:R-:W0:Y:S01]  /*31c0*/  LDGDEPBAR ;  /* 0x00000000000079af */ /* 0x000e220000000000 */
[----:B-12---:R-:W-:Y:S01]  /*31d0*/  LOP3.LUT R3, R20, R4, RZ, 0x3c, !PT ;  /* 0x0000000414037212 */ /* 0x006fe200078e3cff */
[----:B------:R-:W-:Y:S01]  /*31e0*/  UISETP.NE.AND UP1, UPT, UR26, 0x1, UPT ;  /* 0x000000011a00788c */ /* 0x000fe2000bf25270 */
[----:B------:R-:W-:Y:S01]  /*31f0*/  LOP3.LUT R0, R0, 0x20, R19, 0xf8, !PT ;  /* 0x0000002000007812 */ /* 0x000fe200078ef813 */
[----:B------:R-:W1:Y:S01]  /*3200*/  LDCU.U8 UR6, c[0x0][0x4f8] ;  /* 0x00009f00ff0677ac */ /* 0x000e620008000000 */
[----:B------:R-:W-:Y:S01]  /*3210*/  IADD3 R2, PT, PT, R158, R159, R212 ;  /* 0x0000009f9e027210 */ /* 0x000fe20007ffe0d4 */
[----:B------:R-:W-:Y:S01]  /*3220*/  STL [R1+0x34], R3 ;  /* 0x0000340301007387 */ /* 0x000fe20000100800 */
[----:B------:R-:W-:Y:S02]  /*3230*/  LOP3.LUT P6, RZ, R188, 0x4, RZ, 0xc0, !PT ;  /* 0x00000004bcff7812 */ /* 0x000fe400078cc0ff */
[----:B------:R-:W-:Y:S01]  /*3240*/  LEA R2, R2, UR13, 0x1 ;  /* 0x0000000d02027c11 */ /* 0x000fe2000f8e08ff */
[----:B------:R2:W-:Y:S04]  /*3250*/  STL [R1+0x30], R0 ;  /* 0x0000300001007387 */ /* 0x0005e80000100800 */
[----:B----4-:R-:W-:Y:S04]  /*3260*/  LDSM.16.M88.4 R8, [R2] ;  /* 0x000000000208783b */ /* 0x010fe80000000200 */
[----:B------:R-:W-:Y:S01]  /*3270*/  LDSM.16.M88.4 R4, [R2+0x1000] ;  /* 0x001000000204783b */ /* 0x000fe20000000200 */
[----:B--2---:R-:W-:-:S02]  /*3280*/  IMAD.IADD R0, R3, 0x1, R0 ;  /* 0x0000000103007824 */ /* 0x004fc400078e0200 */
[----:B------:R-:W-:-:S03]  /*3290*/  IMAD.MOV.U32 R3, RZ, RZ, 0x20 ;  /* 0x00000020ff037424 */ /* 0x000fc600078e00ff */
[----:B------:R-:W-:Y:S02]  /*32a0*/  LEA R0, R0, UR13, 0x1 ;  /* 0x0000000d00007c11 */ /* 0x000fe4000f8e08ff */
[----:B------:R-:W-:-:S03]  /*32b0*/  SEL R251, R3, 0xffffffe0, !P6 ;  /* 0xffffffe003fb7807 */ /* 0x000fc60007000000 */
[----:B------:R-:W2:Y:S02]  /*32c0*/  LDSM.16.M88.4 R16, [R0+0x6000] ;  /* 0x006000000010783b */ /* 0x000ea40000000200 */
[--C-:B------:R-:W-:Y:S02]  /*32d0*/  IMAD.IADD R3, R2, 0x1, R251.reuse ;  /* 0x0000000102037824 */ /* 0x100fe400078e02fb */
[----:B------:R-:W4:Y:S01]  /*32e0*/  LDSM.16.M88.4 R24, [R0+0x6c00] ;  /* 0x006c00000018783b */ /* 0x000f220000000200 */
[----:B------:R-:W-:-:S03]  /*32f0*/  IMAD.IADD R20, R0, 0x1, R251 ;  /* 0x0000000100147824 */ /* 0x000fc600078e02fb */
[----:B------:R-:W5:Y:S04]  /*3300*/  LDSM.16.M88.4 R32, [R0+0x6400] ;  /* 0x006400000020783b */ /* 0x000f680000000200 */
[----:B------:R-:W3:Y:S04]  /*3310*/  LDSM.16.M88.4 R28, [R0+0x6800] ;  /* 0x00680000001c783b */ /* 0x000ee80000000200 */
[----:B------:R-:W-:Y:S04]  /*3320*/  LDSM.16.M88.4 R12, [R3+0x1000] ;  /* 0x00100000030c783b */ /* 0x000fe80000000200 */
[----:B------:R-:W1:Y:S04]  /*3330*/  LDSM.16.M88.4 R44, [R20+0x6c00] ;  /* 0x006c0000142c783b */ /* 0x000e680000000200 */
[----:B------:R-:W1:Y:S04]  /*3340*/  LDSM.16.M88.4 R52, [R20+0x6400] ;  /* 0x006400001434783b */ /* 0x000e680000000200 */
[----:B------:R-:W1:Y:S04]  /*3350*/  LDSM.16.M88.4 R40, [R20+0x6000] ;  /* 0x006000001428783b */ /* 0x000e680000000200 */
[----:B------:R-:W1:Y:S04]  /*3360*/  LDSM.16.M88.4 R48, [R20+0x6800] ;  /* 0x006800001430783b */ /* 0x000e680000000200 */
[----:B------:R-:W-:Y:S01]  /*3370*/  STL [R1+0xf4], R251 ;  /* 0x0000f4fb01007387 */ /* 0x000fe20000100800 */
[-C--:B--2---:R-:W-:Y:S08]  /*3380*/  HMMA.16816.F32 R96, R8, R16.reuse, RZ ;  /* 0x000000100860723c */ /* 0x084ff000000018ff */
[C---:B------:R-:W-:Y:S08]  /*3390*/  HMMA.16816.F32 R72, R4.reuse, R16, RZ ;  /* 0x000000100448723c */ /* 0x040ff000000018ff */
[-C--:B------:R-:W-:Y:S08]  /*33a0*/  HMMA.16816.F32 R68, R4, R18.reuse, RZ ;  /* 0x000000120444723c */ /* 0x080ff000000018ff */
[----:B------:R-:W-:Y:S01]  /*33b0*/  HMMA.16816.F32 R132, R8, R18, RZ ;  /* 0x000000120884723c */ /* 0x000fe200000018ff */
[----:B------:R-:W2:Y:S07]  /*33c0*/  LDSM.16.M88.4 R16, [R3] ;  /* 0x000000000310783b */ /* 0x000eae0000000200 */
        /* <DEDUP_REMOVED lines=9> */
[----:B------:R-:W3:Y:S07]  /*3460*/  LDSM.16.M88.4 R32, [R0+0x7400] ;  /* 0x007400000020783b */ /* 0x000eee0000000200 */
[C---:B------:R-:W-:Y:S08]  /*3470*/  HMMA.16816.F32 R92, R8.reuse, R28, RZ ;  /* 0x0000001c085c723c */ /* 0x040ff000000018ff */
[C---:B------:R-:W-:Y:S01]  /*3480*/  HMMA.16816.F32 R116, R8.reuse, R30, RZ ;  /* 0x0000001e0874723c */ /* 0x040fe200000018ff */
[----:B------:R-:W4:Y:S07]  /*3490*/  LDSM.16.M88.4 R28, [R0+0x7800] ;  /* 0x00780000001c783b */ /* 0x000f2e0000000200 */
[C---:B------:R-:W-:Y:S08]  /*34a0*/  HMMA.16816.F32 R88, R8.reuse, R24, RZ ;  /* 0x000000180858723c */ /* 0x040ff000000018ff */
[----:B------:R-:W-:Y:S01]  /*34b0*/  HMMA.16816.F32 R108, R8, R26, RZ ;  /* 0x0000001a086c723c */ /* 0x000fe200000018ff */
[----:B------:R-:W-:Y:S04]  /*34c0*/  LDSM.16.M88.4 R24, [R0+0x7c00] ;  /* 0x007c00000018783b */ /* 0x000fe80000000200 */
[----:B------:R-:W-:Y:S03]  /*34d0*/  LDSM.16.M88.4 R8, [R2+0x2000] ;  /* 0x002000000208783b */ /* 0x000fe60000000200 */
[C---:B-1----:R-:W-:Y:S01]  /*34e0*/  HMMA.16816.F32 R124, R12.reuse, R44, R36 ;  /* 0x0000002c0c7c723c */ /* 0x042fe20000001824 */
[----:B------:R-:W1:Y:S07]  /*34f0*/  LDSM.16.M88.4 R36, [R0+0x7000] ;  /* 0x007000000024783b */ /* 0x000e6e0000000200 */
[C---:B------:R-:W-:Y:S08]  /*3500*/  HMMA.16816.F32 R64, R12.reuse, R52, R64 ;  /* 0x000000340c40723c */ /* 0x040ff00000001840 */
[C---:B------:R-:W-:Y:S08]  /*3510*/  HMMA.16816.F32 R128, R12.reuse, R40, R72 ;  /* 0x000000280c80723c */ /* 0x040ff00000001848 */
[C---:B------:R-:W-:Y:S08]  /*3520*/  HMMA.16816.F32 R136, R12.reuse, R48, R56 ;  /* 0x000000300c88723c */ /* 0x040ff00000001838 */
[C---:B------:R-:W-:Y:S08]  /*3530*/  HMMA.16816.F32 R112, R12.reuse, R42, R68 ;  /* 0x0000002a0c70723c */ /* 0x040ff00000001844 */
[C---:B------:R-:W-:Y:S01]  /*3540*/  HMMA.16816.F32 R104, R12.reuse, R54, R60 ;  /* 0x000000360c68723c */ /* 0x040fe2000000183c */
[----:B------:R-:W-:Y:S07]  /*3550*/  LDSM.16.M88.4 R60, [R20+0x7000] ;  /* 0x00700000143c783b */ /* 0x000fee0000000200 */
[----:B------:R-:W-:Y:S08]  /*3560*/  HMMA.16816.F32 R100, R12, R50, R80 ;  /* 0x000000320c64723c */ /* 0x000ff00000001850 */
[C---:B--2---:R-:W-:Y:S08]  /*3570*/  HMMA.16816.F32 R72, R16.reuse, R40, R96 ;  /* 0x000000281048723c */ /* 0x044ff00000001860 */
[C---:B------:R-:W-:Y:S08]  /*3580*/  HMMA.16816.F32 R84, R16.reuse, R52, R84 ;  /* 0x000000341054723c */ /* 0x040ff00000001854 */
[C---:B------:R-:W-:Y:S08]  /*3590*/  HMMA.16816.F32 R68, R16.reuse, R48, R92 ;  /* 0x000000301044723c */ /* 0x040ff0000000185c */
[----:B------:R-:W-:Y:S08]  /*35a0*/  HMMA.16816.F32 R56, R16, R42, R132 ;  /* 0x0000002a1038723c */ /* 0x000ff00000001884 */
[----:B------:R-:W-:Y:S01]  /*35b0*/  HMMA.16816.F32 R76, R12, R46, R76 ;  /* 0x0000002e0c4c723c */ /* 0x000fe2000000184c */
[----:B------:R-:W2:Y:S07]  /*35c0*/  LDSM.16.M88.4 R12, [R3+0x3000] ;  /* 0x00300000030c783b */ /* 0x000eae0000000200 */
[C---:B------:R-:W-:Y:S08]  /*35d0*/  HMMA.16816.F32 R80, R16.reuse, R44, R88 ;  /* 0x0000002c1050723c */ /* 0x040ff00000001858 */
[C---:B------:R-:W-:Y:S08]  /*35e0*/  HMMA.16816.F32 R52, R16.reuse, R54, R120 ;  /* 0x000000361034723c */ /* 0x040ff00000001878 */
[C---:B------:R-:W-:Y:S08]  /*35f0*/  HMMA.16816.F32 R48, R16.reuse, R50, R116 ;  /* 0x000000321030723c */ /* 0x040ff00000001874 */
[----:B------:R-:W-:Y:S01]  /*3600*/  HMMA.16816.F32 R40, R16, R46, R108 ;  /* 0x0000002e1028723c */ /* 0x000fe2000000186c */
[----:B------:R-:W5:Y:S07]  /*3610*/  LDSM.16.M88.4 R16, [R3+0x2000] ;  /* 0x002000000310783b */ /* 0x000f6e0000000200 */
[C---:B---3--:R-:W-:Y:S01]  /*3620*/  HMMA.16816.F32 R144, R4.reuse, R32, R64 ;  /* 0x000000200490723c */ /* 0x048fe20000001840 */
[----:B------:R-:W3:Y:S07]  /*3630*/  LDSM.16.M88.4 R64, [R20+0x7c00] ;  /* 0x007c00001440783b */ /* 0x000eee0000000200 */
[C---:B----4-:R-:W-:Y:S08]  /*3640*/  HMMA.16816.F32 R148, R4.reuse, R28, R136 ;  /* 0x0000001c0494723c */ /* 0x050ff00000001888 */
[C---:B-1----:R-:W-:Y:S08]  /*3650*/  HMMA.16816.F32 R44, R4.reuse, R36, R128 ;  /* 0x00000024042c723c */ /* 0x042ff00000001880 */
[C---:B------:R-:W-:Y:S01]  /*3660*/  HMMA.16816.F32 R152, R4.reuse, R24, R124 ;  /* 0x000000180498723c */ /* 0x040fe2000000187c */
[----:B------:R-:W-:Y:S07]  /*3670*/  LDSM.16.M88.4 R124, [R20+0x8c00] ;  /* 0x008c0000147c783b */ /* 0x000fee0000000200 */
[C---:B------:R-:W-:Y:S08]  /*3680*/  HMMA.16816.F32 R132, R4.reuse, R38, R112 ;  /* 0x000000260484723c */ /* 0x040ff00000001870 */
[C---:B------:R-:W-:Y:S08]  /*3690*/  HMMA.16816.F32 R136, R4.reuse, R34, R104 ;  /* 0x000000220488723c */ /* 0x040ff00000001868 */
[C---:B------:R-:W-:Y:S08]  /*36a0*/  HMMA.16816.F32 R140, R4.reuse, R30, R100 ;  /* 0x0000001e048c723c */ /* 0x040ff00000001864 */
[----:B------:R-:W-:Y:S08]  /*36b0*/  HMMA.16816.F32 R88, R4, R26, R76 ;  /* 0x0000001a0458723c */ /* 0x000ff0000000184c */
[C---:B------:R-:W-:Y:S08]  /*36c0*/  HMMA.16816.F32 R4, R8.reuse, R36, R72 ;  /* 0x000000240804723c */ /* 0x040ff00000001848 */
[C---:B------:R-:W-:Y:S01]  /*36d0*/  HMMA.16816.F32 R56, R8.reuse, R38, R56 ;  /* 0x000000260838723c */ /* 0x040fe20000001838 */
[----:B------:R-:W1:Y:S07]  /*36e0*/  LDSM.16.M88.4 R36, [R20+0x7400] ;  /* 0x007400001424783b */ /* 0x000e6e0000000200 */
[C---:B------:R-:W-:Y:S08]  /*36f0*/  HMMA.16816.F32 R108, R8.reuse, R32, R84 ;  /* 0x00000020086c723c */ /* 0x040ff00000001854 */
[C---:B------:R-:W-:Y:S01]  /*3700*/  HMMA.16816.F32 R84, R8.reuse, R34, R52 ;  /* 0x000000220854723c */ /* 0x040fe20000001834 */
[----:B------:R-:W4:Y:S04]  /*3710*/  LDSM.16.M88.4 R32, [R20+0x7800] ;  /* 0x007800001420783b */ /* 0x000f280000000200 */
[----:B------:R-:W-:Y:S03]  /*3720*/  LDSM.16.M88.4 R52, [R0+0x8400] ;  /* 0x008400000034783b */ /* 0x000fe60000000200 */
[C---:B------:R-:W-:Y:S08]  /*3730*/  HMMA.16816.F32 R76, R8.reuse, R28, R68 ;  /* 0x0000001c084c723c */ /* 0x040ff00000001844 */
[C---:B------:R-:W-:Y:S08]  /*3740*/  HMMA.16816.F32 R68, R8.reuse, R24, R80 ;  /* 0x000000180844723c */ /* 0x040ff00000001850 */
[C---:B------:R-:W-:Y:S01]  /*3750*/  HMMA.16816.F32 R72, R8.reuse, R30, R48 ;  /* 0x0000001e0848723c */ /* 0x040fe20000001830 */
[----:B------:R-:W-:Y:S04]  /*3760*/  LDSM.16.M88.4 R48, [R0+0x8800] ;  /* 0x008800000030783b */ /* 0x000fe80000000200 */
[----:B------:R-:W-:Y:S03]  /*3770*/  LDSM.16.M88.4 R28, [R3+0x5000] ;  /* 0x00500000031c783b */ /* 0x000fe60000000200 */
[----:B------:R-:W-:Y:S01]  /*3780*/  HMMA.16816.F32 R24, R8, R26, R40 ;  /* 0x0000001a0818723c */ /* 0x000fe20000001828 */
[----:B------:R-:W-:Y:S04]  /*3790*/  LDSM.16.M88.4 R8, [R2+0x4000] ;  /* 0x004000000208783b */ /* 0x000fe80000000200 */
[----:B------:R-:W4:Y:S03]  /*37a0*/  LDSM.16.M88.4 R40, [R0+0x8c00] ;  /* 0x008c00000028783b */ /* 0x000f260000000200 */
[-C--:B--2---:R-:W-:Y:S01]  /*37b0*/  HMMA.16816.F32 R128, R12, R60.reuse, R44 ;  /* 0x0000003c0c80723c */ /* 0x084fe2000000182c */
[----:B------:R2:W-:Y:S07]  /*37c0*/  LDSM.16.M88.4 R44, [R0+0x8000] ;  /* 0x00800000002c783b */ /* 0x0005ee0000000200 */
[C---:B-----5:R-:W-:Y:S01]  /*37d0*/  HMMA.16816.F32 R120, R16.reuse, R60, R4 ;  /* 0x0000003c1078723c */ /* 0x060fe20000001804 */
[----:B------:R-:W5:Y:S07]  /*37e0*/  LDSM.16.M88.4 R4, [R2+0x5000] ;  /* 0x005000000204783b */ /* 0x000f6e0000000200 */
[C---:B---3--:R-:W-:Y:S01]  /*37f0*/  HMMA.16816.F32 R112, R16.reuse, R66, R24 ;  /* 0x000000421070723c */ /* 0x048fe20000001818 */
[----:B------:R-:W3:Y:S07]  /*3800*/  LDSM.16.M88.4 R24, [R3+0x4000] ;  /* 0x004000000318783b */ /* 0x000eee0000000200 */
[----:B------:R-:W-:Y:S01]  /*3810*/  HMMA.16816.F32 R104, R16, R62, R56 ;  /* 0x0000003e1068723c */ /* 0x000fe20000001838 */
[----:B------:R-:W3:Y:S01]  /*3820*/  LDSM.16.M88.4 R56, [R20+0x8000] ;  /* 0x008000001438783b */ /* 0x000ee20000000200 */
[----:B--2---:R-:W-:-:S06]  /*3830*/  IMAD.U32 R0, RZ, RZ, UR28 ;  /* 0x0000001cff007e24 */ /* 0x004fcc000f8e00ff */
[----:B------:R-:W-:Y:S08]  /*3840*/  HMMA.16816.F32 R116, R12, R66, R88 ;  /* 0x000000420c74723c */ /* 0x000ff00000001858 */
[C---:B-1----:R-:W-:Y:S08]  /*3850*/  HMMA.16816.F32 R100, R16.reuse, R38, R84 ;  /* 0x000000261064723c */ /* 0x042ff00000001854 */
[C---:B----4-:R-:W-:Y:S08]  /*3860*/  HMMA.16816.F32 R96, R16.reuse, R32, R76 ;  /* 0x000000201060723c */ /* 0x050ff0000000184c */
[C---:B------:R-:W-:Y:S08]  /*3870*/  HMMA.16816.F32 R92, R16.reuse, R34, R72 ;  /* 0x00000022105c723c */ /* 0x040ff00000001848 */
[----:B------:R-:W-:Y:S08]  /*3880*/  HMMA.16816.F32 R84, R16, R64, R68 ;  /* 0x000000401054723c */ /* 0x000ff00000001844 */
[C---:B------:R-:W-:Y:S08]  /*3890*/  HMMA.16816.F32 R80, R12.reuse, R62, R132 ;  /* 0x0000003e0c50723c */ /* 0x040ff00000001884 */
[C---:B------:R-:W-:Y:S08]  /*38a0*/  HMMA.16816.F32 R88, R12.reuse, R36, R144 ;  /* 0x000000240c58723c */ /* 0x040ff00000001890 */
[C---:B------:R-:W-:Y:S08]  /*38b0*/  HMMA.16816.F32 R76, R12.reuse, R38, R136 ;  /* 0x000000260c4c723c */ /* 0x040ff00000001888 */
[C---:B------:R-:W-:Y:S08]  /*38c0*/  HMMA.16816.F32 R72, R12.reuse, R32, R148 ;  /* 0x000000200c48723c */ /* 0x040ff00000001894 */
[C---:B------:R-:W-:Y:S08]  /*38d0*/  HMMA.16816.F32 R68, R12.reuse, R34, R140 ;  /* 0x000000220c44723c */ /* 0x040ff0000000188c */
[----:B------:R-:W-:Y:S08]  /*38e0*/  HMMA.16816.F32 R60, R12, R64, R152 ;  /* 0x000000400c3c723c */ /* 0x000ff00000001898 */
[----:B------:R-:W-:Y:S08]  /*38f0*/  HMMA.16816.F32 R12, R8, R42, R112 ;  /* 0x0000002a080c723c */ /* 0x000ff00000001870 */
[----:B------:R-:W-:Y:S08]  /*3900*/  HMMA.16816.F32 R108, R16, R36, R108 ;  /* 0x00000024106c723c */ /* 0x000ff0000000186c */
[C---:B-----5:R-:W-:Y:S08]  /*3910*/  HMMA.16816.F32 R36, R4.reuse, R44, R128 ;  /* 0x0000002c0424723c */ /* 0x060ff00000001880 */
[----:B------:R-:W-:Y:S08]  /*3920*/  HMMA.16816.F32 R16, R4, R42, R116 ;  /* 0x0000002a0410723c */ /* 0x000ff00000001874 */
[C---:B------:R-:W-:Y:S08]  /*3930*/  HMMA.16816.F32 R32, R8.reuse, R44, R120 ;  /* 0x0000002c0820723c */ /* 0x040ff00000001878 */
[C---:B------:R-:W-:Y:S08]  /*3940*/  HMMA.16816.F32 R64, R8.reuse, R46, R104 ;  /* 0x0000002e0840723c */ /* 0x040ff00000001868 */
[----:B------:R-:W-:Y:S08]  /*3950*/  HMMA.16816.F32 R104, R8, R50, R92 ;  /* 0x000000320868723c */ /* 0x000ff0000000185c */
[----:B------:R-:W-:Y:S08]  /*3960*/  HMMA.16816.F32 R92, R4, R40, R60 ;  /* 0x00000028045c723c */ /* 0x000ff0000000183c */
[----:B---3--:R-:W-:Y:S08]  /*3970*/  HMMA.16816.F32 R60, R24, R126, R12 ;  /* 0x0000007e183c723c */ /* 0x008ff0000000180c */
[C---:B------:R-:W-:Y:S08]  /*3980*/  HMMA.16816.F32 R108, R8.reuse, R52, R108 ;  /* 0x00000034086c723c */ /* 0x040ff0000000186c */
[C---:B------:R-:W-:Y:S08]  /*3990*/  HMMA.16816.F32 R100, R8.reuse, R54, R100 ;  /* 0x000000360864723c */ /* 0x040ff00000001864 */
[C---:B------:R-:W-:Y:S08]  /*39a0*/  HMMA.16816.F32 R96, R8.reuse, R48, R96 ;  /* 0x000000300860723c */ /* 0x040ff00000001860 */
[----:B------:R-:W-:Y:S01]  /*39b0*/  HMMA.16816.F32 R112, R8, R40, R84 ;  /* 0x000000280870723c */ /* 0x000fe20000001854 */
[----:B------:R-:W1:Y:S07]  /*39c0*/  LDSM.16.M88.4 R8, [R20+0x8400] ;  /* 0x008400001408783b */ /* 0x000e6e0000000200 */
[C---:B------:R-:W-:Y:S08]  /*39d0*/  HMMA.16816.F32 R44, R4.reuse, R46, R80 ;  /* 0x0000002e042c723c */ /* 0x040ff00000001850 */
[----:B------:R-:W-:Y:S01]  /*39e0*/  HMMA.16816.F32 R80, R4, R48, R72 ;  /* 0x000000300450723c */ /* 0x000fe20000001848 */
[----:B------:R-:W-:-:S02]  /*39f0*/  VIMNMX R48, PT, PT, R21, UR28, PT ;  /* 0x0000001c15307c48 */ /* 0x000fc4000bfe0100 */
[----:B------:R-:W-:-:S05]  /*3a00*/  VIADDMNMX R49, R21, 0x48, R0, PT ;  /* 0x0000004815317846 */ /* 0x000fca0003800100 */
[----:B------:R-:W-:Y:S01]  /*3a10*/  HMMA.16816.F32 R72, R28, R56, R36 ;  /* 0x000000381c48723c */ /* 0x000fe20000001824 */
[----:B------:R-:W-:-:S04]  /*3a20*/  VIADD R36, R162, UR24 ;  /* 0x00000018a2247c36 */ /* 0x000fc80008000000 */
[----:B------:R-:W-:-:S03]  /*3a30*/  VIADD R2, R36, 0x38 ;  /* 0x0000003824027836 */ /* 0x000fc60000000000 */
[----:B------:R-:W-:Y:S02]  /*3a40*/  HMMA.16816.F32 R88, R4, R52, R88 ;  /* 0x000000340458723c */ /* 0x000fe40000001858 */
[C---:B------:R-:W-:Y:S02]  /*3a50*/  ISETP.GE.AND P5, PT, R2.reuse, R48, PT ;  /* 0x000000300200720c */ /* 0x040fe40003fa6270 */
[----:B------:R-:W-:-:S04]  /*3a60*/  ISETP.GE.AND P0, PT, R2, R49, PT ;  /* 0x000000310200720c */ /* 0x000fc80003f06270 */
[----:B------:R-:W-:Y:S08]  /*3a70*/  HMMA.16816.F32 R76, R4, R54, R76 ;  /* 0x00000036044c723c */ /* 0x000ff0000000184c */
[----:B------:R-:W-:Y:S08]  /*3a80*/  HMMA.16816.F32 R52, R28, R126, R16 ;  /* 0x0000007e1c34723c */ /* 0x000ff00000001810 */
[----:B------:R-:W-:Y:S01]  /*3a90*/  HMMA.16816.F32 R84, R4, R50, R68 ;  /* 0x000000320454723c */ /* 0x000fe20000001844 */
[C-C-:B------:R-:W-:Y:S01]  /*3aa0*/  VIADDMNMX R51, R21.reuse, 0x8, R0.reuse, PT ;  /* 0x0000000815337846 */ /* 0x140fe20003800100 */
[C---:B------:R-:W-:Y:S01]  /*3ab0*/  VIADD R7, R36.reuse, 0x9 ;  /* 0x0000000924077836 */ /* 0x040fe20000000000 */
[----:B------:R-:W-:Y:S01]  /*3ac0*/  VIADDMNMX R50, R21, 0x40, R0, PT ;  /* 0x0000004015327846 */ /* 0x000fe20003800100 */
[----:B------:R-:W-:Y:S01]  /*3ad0*/  VIADD R0, R36, 0x1 ;  /* 0x0000000124007836 */ /* 0x000fe20000000000 */
[----:B------:R-:W-:Y:S01]  /*3ae0*/  I2FP.F32.U32 R4, R2 ;  /* 0x0000000200047245 */ /* 0x000fe20000201000 */
[----:B------:R-:W2:Y:S01]  /*3af0*/  LDSM.16.M88.4 R20, [R20+0x8800] ;  /* 0x008800001414783b */ /* 0x000ea20000000200 */
[C---:B------:R-:W-:Y:S01]  /*3b00*/  ISETP.GE.AND P4, PT, R2.reuse, R51, PT ;  /* 0x000000330200720c */ /* 0x040fe20003f86270 */
[----:B------:R-:W-:Y:S01]  /*3b10*/  HMMA.16816.F32 R68, R24, R56, R32 ;  /* 0x000000381844723c */ /* 0x000fe20000001820 */
[----:B------:R-:W-:Y:S01]  /*3b20*/  ISETP.GE.AND P2, PT, R2, R50, PT ;  /* 0x000000320200720c */ /* 0x000fe20003f46270 */
[C---:B------:R-:W-:Y:S01]  /*3b30*/  FFMA.FTZ R3, R4.reuse, UR7, R60 ;  /* 0x0000000704037c23 */ /* 0x040fe2000801003c */
[----:B------:R-:W-:Y:S01]  /*3b40*/  FFMA.FTZ R2, R4, UR7, R62 ;  /* 0x0000000704027c23 */ /* 0x000fe2000801003e */
[----:B------:R-:W-:Y:S01]  /*3b50*/  ISETP.GE.AND P3, PT, R0, R48, PT ;  /* 0x000000300000720c */ /* 0x000fe20003f66270 */
[----:B------:R-:W-:-:S04]  /*3b60*/  DEPBAR.LE SB0, 0x0 ;  /* 0x000080000000791a */ /* 0x000fc80000000000 */
[-C--:B------:R-:W-:Y:S01]  /*3b70*/  HMMA.16816.F32 R12, R24, R58.reuse, R64 ;  /* 0x0000003a180c723c */ /* 0x080fe20000001840 */
[----:B------:R-:W-:Y:S01]  /*3b80*/  FSEL R137, R3, -INF , !P5 ;  /* 0xff80000003897808 */ /* 0x000fe20006800000 */
[----:B------:R-:W-:Y:S01]  /*3b90*/  FFMA.FTZ R3, R4, UR7, R52 ;  /* 0x0000000704037c23 */ /* 0x000fe20008010034 */
[----:B------:R-:W-:Y:S01]  /*3ba0*/  FSEL R133, R2, -INF , !P4 ;  /* 0xff80000002857808 */ /* 0x000fe20006000000 */
[----:B------:R-:W-:Y:S01]  /*3bb0*/  VIADD R2, R36, 0x8 ;  /* 0x0000000824027836 */ /* 0x000fe20000000000 */
[C---:B------:R-:W-:Y:S02]  /*3bc0*/  ISETP.GE.AND P1, PT, R0.reuse, R51, PT ;  /* 0x000000330000720c */ /* 0x040fe40003f26270 */
[C---:B------:R-:W-:Y:S01]  /*3bd0*/  ISETP.GE.AND P5, PT, R0.reuse, R50, PT ;  /* 0x000000320000720c */ /* 0x040fe20003fa6270 */
[----:B------:R-:W-:Y:S01]  /*3be0*/  HMMA.16816.F32 R40, R28, R58, R44 ;  /* 0x0000003a1c28723c */ /* 0x000fe2000000182c */
[----:B------:R-:W-:Y:S01]  /*3bf0*/  BAR.SYNC.DEFER_BLOCKING 0x0 ;  /* 0x0000000000007b1d */ /* 0x000fe20000010000 */
[----:B------:R-:W-:-:S02]  /*3c00*/  ISETP.GE.AND P4, PT, R0, R49, PT ;  /* 0x000000310000720c */ /* 0x000fc40003f86270 */
[----:B------:R-:W-:Y:S01]  /*3c10*/  I2FP.F32.U32 R5, R0 ;  /* 0x0000000000057245 */ /* 0x000fe20000201000 */
[----:B------:R-:W-:Y:S01]  /*3c20*/  FFMA.FTZ R0, R4, UR7, R54 ;  /* 0x0000000704007c23 */ /* 0x000fe20008010036 */
[----:B------:R-:W-:Y:S02]  /*3c30*/  I2FP.F32.U32 R6, R2 ;  /* 0x0000000200067245 */ /* 0x000fe40000201000 */
[----:B------:R-:W-:Y:S01]  /*3c40*/  FSEL R135, R3, -INF , !P2 ;  /* 0xff80000003877808 */ /* 0x000fe20005000000 */
[C---:B------:R-:W-:Y:S01]  /*3c50*/  FFMA.FTZ R4, R5.reuse, UR7, R69 ;  /* 0x0000000705047c23 */ /* 0x040fe20008010045 */
[----:B------:R-:W-:Y:S01]  /*3c60*/  FSEL R136, R0, -INF , !P0 ;  /* 0xff80000000887808 */ /* 0x000fe20004000000 */
[C---:B------:R-:W-:Y:S01]  /*3c70*/  FFMA.FTZ R0, R5.reuse, UR7, R71 ;  /* 0x0000000705007c23 */ /* 0x040fe20008010047 */
[----:B------:R-:W-:Y:S01]  /*3c80*/  ISETP.GE.AND P2, PT, R2, R48, PT ;  /* 0x000000300200720c */ /* 0x000fe20003f46270 */
[C---:B------:R-:W-:Y:S01]  /*3c90*/  FFMA.FTZ R3, R5.reuse, UR7, R73 ;  /* 0x0000000705037c23 */ /* 0x040fe20008010049 */
[----:B------:R-:W-:Y:S01]  /*3ca0*/  FSEL R134, R4, -INF , !P3 ;  /* 0xff80000004867808 */ /* 0x000fe20005800000 */
[----:B-1----:R-:W-:Y:S01]  /*3cb0*/  HMMA.16816.F32 R32, R24, R8, R108 ;  /* 0x000000081820723c */ /* 0x002fe2000000186c */
[----:B------:R-:W-:Y:S01]  /*3cc0*/  FSEL R127, R0, -INF , !P1 ;  /* 0xff800000007f7808 */ /* 0x000fe20004800000 */
[----:B------:R-:W-:Y:S01]  /*3cd0*/  FFMA.FTZ R0, R5, UR7, R75 ;  /* 0x0000000705007c23 */ /* 0x000fe2000801004b */
[----:B------:R-:W-:Y:S01]  /*3ce0*/  ISETP.GE.AND P0, PT, R2, R51, PT ;  /* 0x000000330200720c */ /* 0x000fe20003f06270 */
[----:B------:R-:W-:Y:S01]  /*3cf0*/  FFMA.FTZ R4, R6, UR7, R40 ;  /* 0x0000000706047c23 */ /* 0x000fe20008010028 */
[----:B------:R-:W-:-:S02]  /*3d00*/  ISETP.GE.AND P3, PT, R2, R50, PT ;  /* 0x000000320200720c */ /* 0x000fc40003f66270 */
[----:B------:R-:W-:Y:S01]  /*3d10*/  ISETP.GE.AND P1, PT, R2, R49, PT ;  /* 0x000000310200720c */ /* 0x000fe20003f26270 */
[C---:B------:R-:W-:Y:S01]  /*3d20*/  FFMA.FTZ R2, R6.reuse, UR7, R14 ;  /* 0x0000000706027c23 */ /* 0x040fe2000801000e */
[----:B------:R-:W-:Y:S01]  /*3d30*/  FSEL R129, R3, -INF , !P5 ;  /* 0xff80000003817808 */ /* 0x000fe20006800000 */
[----:B------:R-:W-:Y:S01]  /*3d40*/  FFMA.FTZ R3, R6, UR7, R12 ;  /* 0x0000000706037c23 */ /* 0x000fe2000801000c */
[----:B------:R-:W-:Y:S01]  /*3d50*/  FSEL R130, R0, -INF , !P4 ;  /* 0xff80000000827808 */ /* 0x000fe20006000000 */
[----:B------:R-:W-:Y:S01]  /*3d60*/  VIADD R0, R36, 0x10 ;  /* 0x0000001024007836 */ /* 0x000fe20000000000 */
[----:B------:R-:W-:Y:S01]  /*3d70*/  FSEL R122, R2, -INF , !P0 ;  /* 0xff800000027a7808 */ /* 0x000fe20004000000 */
[----:B------:R-:W-:Y:S01]  /*3d80*/  HMMA.16816.F32 R16, R28, R8, R88 ;  /* 0x000000081c10723c */ /* 0x000fe20000001858 */
[----:B------:R-:W-:Y:S02]  /*3d90*/  I2FP.F32.U32 R2, R7 ;  /* 0x0000000700027245 */ /* 0x000fe40000201000 */
[----:B------:R-:W-:-:S02]  /*3da0*/  ISETP.GE.AND P5, PT, R7, R48, PT ;  /* 0x000000300700720c */ /* 0x000fc40003fa6270 */
[----:B------:R-:W-:Y:S01]  /*3db0*/  FSEL R132, R3, -INF , !P2 ;  /* 0xff80000003847808 */ /* 0x000fe20005000000 */
[----:B------:R-:W-:Y:S01]  /*3dc0*/  FFMA.FTZ R5, R2, UR7, R13 ;  /* 0x0000000702057c23 */ /* 0x000fe2000801000d */
[C---:B------:R-:W-:Y:S01]  /*3dd0*/  ISETP.GE.AND P4, PT, R7.reuse, R51, PT ;  /* 0x000000330700720c */ /* 0x040fe20003f86270 */
[----:B------:R-:W-:Y:S01]  /*3de0*/  FFMA.FTZ R3, R6, UR7, R42 ;  /* 0x0000000706037c23 */ /* 0x000fe2000801002a */
[C---:B------:R-:W-:Y:S01]  /*3df0*/  ISETP.GE.AND P2, PT, R7.reuse, R50, PT ;  /* 0x000000320700720c */ /* 0x040fe20003f46270 */
[----:B------:R-:W-:Y:S01]  /*3e00*/  VIADD R6, R36, 0x11 ;  /* 0x0000001124067836 */ /* 0x000fe20000000000 */
[----:B------:R-:W-:Y:S01]  /*3e10*/  ISETP.GE.AND P0, PT, R7, R49, PT ;  /* 0x000000310700720c */ /* 0x000fe20003f06270 */
[----:B------:R-:W-:Y:S01]  /*3e20*/  FFMA.FTZ R7, R2, UR7, R15 ;  /* 0x0000000702077c23 */ /* 0x000fe2000801000f */
[----:B------:R-:W-:Y:S01]  /*3e30*/  FSEL R131, R5, -INF , !P5 ;  /* 0xff80000005837808 */ /* 0x000fe20006800000 */
[----:B--2---:R-:W-:Y:S01]  /*3e40*/  HMMA.16816.F32 R12, R28, R20, R80 ;  /* 0x000000141c0c723c */ /* 0x004fe20000001850 */
[----:B------:R-:W-:-:S02]  /*3e50*/  I2FP.F32.U32 R5, R0 ;  /* 0x0000000000057245 */ /* 0x000fc40000201000 */
[----:B------:R-:W-:Y:S02]  /*3e60*/  FSEL R119, R4, -INF , !P3 ;  /* 0xff80000004777808 */ /* 0x000fe40005800000 */
        /* <DEDUP_REMOVED lines=8> */
[----:B------:R-:W-:Y:S01]  /*3ef0*/  FFMA.FTZ R0, R2, UR7, R43 ;  /* 0x0000000702007c23 */ /* 0x000fe2000801002b */
[----:B------:R-:W-:Y:S01]  /*3f00*/  FFMA.FTZ R2, R5, UR7, R34 ;  /* 0x0000000705027c23 */ /* 0x000fe20008010022 */
[-C--:B------:R-:W-:Y:S01]  /*3f10*/  HMMA.16816.F32 R40, R28, R10.reuse, R76 ;  /* 0x0000000a1c28723c */ /* 0x080fe2000000184c */
[----:B------:R-:W-:Y:S01]  /*3f20*/  FSEL R120, R3, -INF , !P2 ;  /* 0xff80000003787808 */ /* 0x000fe20005000000 */
[----:B------:R-:W-:Y:S01]  /*3f30*/  FFMA.FTZ R3, R5, UR7, R32 ;  /* 0x0000000705037c23 */ /* 0x000fe20008010020 */
[----:B------:R-:W-:Y:S01]  /*3f40*/  FSEL R123, R0, -INF , !P0 ;  /* 0xff800000007b7808 */ /* 0x000fe20004000000 */
[----:B------:R-:W-:Y:S01]  /*3f50*/  VIADD R0, R36, 0x18 ;  /* 0x0000001824007836 */ /* 0x000fe20000000000 */
[----:B------:R-:W-:Y:S02]  /*3f60*/  FSEL R111, R2, -INF , !P1 ;  /* 0xff800000026f7808 */ /* 0x000fe40004800000 */
[----:B------:R-:W-:Y:S01]  /*3f70*/  I2FP.F32.U32 R2, R6 ;  /* 0x0000000600027245 */ /* 0x000fe20000201000 */
[----:B------:R-:W-:Y:S01]  /*3f80*/  HMMA.16816.F32 R8, R24, R10, R100 ;  /* 0x0000000a1808723c */ /* 0x000fe20000001864 */
[----:B------:R-:W-:Y:S01]  /*3f90*/  FSEL R128, R3, -INF , !P3 ;  /* 0xff80000003807808 */ /* 0x000fe20005800000 */
[----:B------:R-:W-:Y:S01]  /*3fa0*/  FFMA.FTZ R3, R5, UR7, R18 ;  /* 0x0000000705037c23 */ /* 0x000fe20008010012 */
[----:B------:R-:W-:Y:S01]  /*3fb0*/  ISETP.GE.AND P2, PT, R6, R48, PT ;  /* 0x000000300600720c */ /* 0x000fe20003f46270 */
[C---:B------:R-:W-:Y:S01]  /*3fc0*/  FFMA.FTZ R5, R2.reuse, UR7, R33 ;  /* 0x0000000702057c23 */ /* 0x040fe20008010021 */
[----:B------:R-:W-:Y:S01]  /*3fd0*/  FFMA.FTZ R7, R2, UR7, R35 ;  /* 0x0000000702077c23 */ /* 0x000fe20008010023 */
[----:B------:R-:W-:-:S02]  /*3fe0*/  ISETP.GE.AND P0, PT, R6, R51, PT ;  /* 0x000000330600720c */ /* 0x000fc40003f06270 */
[----:B------:R-:W-:Y:S01]  /*3ff0*/  FSEL R117, R3, -INF , !P4 ;  /* 0xff80000003757808 */ /* 0x000fe20006000000 */
[----:B------:R-:W-:Y:S01]  /*4000*/  FFMA.FTZ R3, R2, UR7, R17 ;  /* 0x0000000702037c23 */ /* 0x000fe20008010011 */
[----:B------:R-:W-:Y:S02]  /*4010*/  FSEL R121, R5, -INF , !P2 ;  /* 0xff80000005797808 */ /* 0x000fe40005000000 */
[----:B------:R-:W-:Y:S02]  /*4020*/  I2FP.F32.U32 R5, R0 ;  /* 0x0000000000057245 */ /* 0x000fe40000201000 */
[----:B------:R-:W-:Y:S02]  /*4030*/  ISETP.GE.AND P3, PT, R6, R50, PT ;  /* 0x000000320600720c */ /* 0x000fe40003f66270 */
[----:B------:R-:W-:Y:S01]  /*4040*/  FSEL R110, R4, -INF , !P5 ;  /* 0xff800000046e7808 */ /* 0x000fe20006800000 */
[----:B------:R-:W-:Y:S01]  /*4050*/  FFMA.FTZ R4, R5, UR7, R40 ;  /* 0x0000000705047c23 */ /* 0x000fe20008010028 */
[----:B------:R-:W-:-:S02]  /*4060*/  FSEL R35, R7, -INF , !P0 ;  /* 0xff80000007237808 */ /* 0x000fc40004000000 */
[C---:B------:R-:W-:Y:S02]  /*4070*/  ISETP.GE.AND P5, PT, R0.reuse, R48, PT ;  /* 0x000000300000720c */ /* 0x040fe40003fa6270 */
[C---:B------:R-:W-:Y:S02]  /*4080*/  ISETP.GE.AND P4, PT, R0.reuse, R51, PT ;  /* 0x000000330000720c */ /* 0x040fe40003f86270 */
[C---:B------:R-:W-:Y:S02]  /*4090*/  ISETP.GE.AND P2, PT, R0.reuse, R50, PT ;  /* 0x000000320000720c */ /* 0x040fe40003f46270 */
[-C--:B------:R-:W-:Y:S01]  /*40a0*/  ISETP.GE.AND P0, PT, R0, R49.reuse, PT ;  /* 0x000000310000720c */ /* 0x080fe20003f06270 */
[----:B------:R-:W-:Y:S01]  /*40b0*/  FFMA.FTZ R0, R2, UR7, R19 ;  /* 0x0000000702007c23 */ /* 0x000fe20008010013 */
[----:B------:R-:W-:Y:S01]  /*40c0*/  ISETP.GE.AND P1, PT, R6, R49, PT ;  /* 0x000000310600720c */ /* 0x000fe20003f26270 */
[----:B------:R-:W-:Y:S01]  /*40d0*/  HMMA.16816.F32 R16, R24, R20, R96 ;  /* 0x000000141810723c */ /* 0x000fe20000001860 */
[----:B------:R-:W-:Y:S01]  /*40e0*/  FSEL R108, R3, -INF , !P3 ;  /* 0xff800000036c7808 */ /* 0x000fe20005800000 */
[----:B------:R-:W-:Y:S01]  /*40f0*/  FFMA.FTZ R2, R5, UR7, R10 ;  /* 0x0000000705027c23 */ /* 0x000fe2000801000a */
[----:B------:R-:W-:-:S02]  /*4100*/  VIADD R6, R36, 0x19 ;  /* 0x0000001924067836 */ /* 0x000fc40000000000 */
[----:B------:R-:W-:Y:S01]  /*4110*/  FFMA.FTZ R3, R5, UR7, R8 ;  /* 0x0000000705037c23 */ /* 0x000fe20008010008 */
[----:B------:R-:W-:Y:S01]  /*4120*/  FSEL R109, R0, -INF , !P1 ;  /* 0xff800000006d7808 */ /* 0x000fe20004800000 */
[----:B------:R-:W-:Y:S01]  /*4130*/  VIADD R0, R36, 0x20 ;  /* 0x0000002024007836 */ /* 0x000fe20000000000 */
[----:B------:R-:W-:Y:S02]  /*4140*/  FSEL R58, R2, -INF , !P4 ;  /* 0xff800000023a7808 */ /* 0x000fe40006000000 */
        /* <DEDUP_REMOVED lines=86> */
[----:B------:R-:W-:-:S02]  /*46b0*/  FSEL R80, R4, -INF , !P5 ;  /* 0xff80000004507808 */ /* 0x000fc40006800000 */
[----:B------:R-:W-:Y:S02]  /*46c0*/  I2FP.F32.U32 R5, R0 ;  /* 0x0000000000057245 */ /* 0x000fe40000201000 */
[----:B------:R-:W-:Y:S02]  /*46d0*/  FSEL R45, R3, -INF , !P4 ;  /* 0xff800000032d7808 */ /* 0x000fe40006000000 */
[C---:B------:R-:W-:Y:S01]  /*46e0*/  ISETP.GE.AND P3, PT, R0.reuse, R48, PT ;  /* 0x000000300000720c */ /* 0x040fe20003f66270 */
[C---:B------:R-:W-:Y:S01]  /*46f0*/  FFMA.FTZ R3, R5.reuse, UR7, R27 ;  /* 0x0000000705037c23 */ /* 0x040fe2000801001b */
[C---:B------:R-:W-:Y:S01]  /*4700*/  ISETP.GE.AND P1, PT, R0.reuse, R51, PT ;  /* 0x000000330000720c */ /* 0x040fe20003f26270 */
[----:B------:R-:W-:Y:S01]  /*4710*/  FFMA.FTZ R4, R5, UR7, R25 ;  /* 0x0000000705047c23 */ /* 0x000fe20008010019 */
[C---:B------:R-:W-:Y:S02]  /*4720*/  ISETP.GE.AND P5, PT, R0.reuse, R50, PT ;  /* 0x000000320000720c */ /* 0x040fe40003fa6270 */
[----:B------:R-:W-:Y:S01]  /*4730*/  ISETP.GE.AND P4, PT, R0, R49, PT ;  /* 0x000000310000720c */ /* 0x000fe20003f86270 */
[----:B------:R-:W-:Y:S01]  /*4740*/  FFMA.FTZ R0, R7, UR7, R30 ;  /* 0x0000000707007c23 */ /* 0x000fe2000801001e */
[----:B------:R-:W-:Y:S01]  /*4750*/  I2FP.F32.U32 R6, R36 ;  /* 0x0000002400067245 */ /* 0x000fe20000201000 */
[C---:B------:R-:W-:Y:S01]  /*4760*/  FFMA.FTZ R7, R5.reuse, UR7, R29 ;  /* 0x0000000705077c23 */ /* 0x040fe2000801001d */
[----:B------:R-:W-:Y:S01]  /*4770*/  FSEL R62, R2, -INF , !P2 ;  /* 0xff800000023e7808 */ /* 0x000fe20005000000 */
[----:B------:R-:W-:Y:S01]  /*4780*/  VIADD R2, R36, 0x39 ;  /* 0x0000003924027836 */ /* 0x000fe20000000000 */
[----:B------:R-:W-:Y:S01]  /*4790*/  FSEL R66, R0, -INF , !P0 ;  /* 0xff80000000427808 */ /* 0x000fe20004000000 */
[----:B------:R-:W-:Y:S01]  /*47a0*/  FFMA.FTZ R0, R6, UR7, R68 ;  /* 0x0000000706007c23 */ /* 0x000fe20008010044 */
[----:B------:R-:W-:Y:S01]  /*47b0*/  ISETP.GE.AND P2, PT, R36, R48, PT ;  /* 0x000000302400720c */ /* 0x000fe20003f46270 */
[----:B------:R-:W-:Y:S01]  /*47c0*/  FFMA.FTZ R5, R5, UR7, R31 ;  /* 0x0000000705057c23 */ /* 0x000fe2000801001f */
[----:B------:R-:W-:Y:S01]  /*47d0*/  FSEL R44, R3, -INF , !P1 ;  /* 0xff800000032c7808 */ /* 0x000fe20004800000 */
[----:B------:R-:W-:Y:S01]  /*47e0*/  FFMA.FTZ R3, R6, UR7, R70 ;  /* 0x0000000706037c23 */ /* 0x000fe20008010046 */
[----:B------:R-:W-:-:S02]  /*47f0*/  ISETP.GE.AND P0, PT, R36, R51, PT ;  /* 0x000000332400720c */ /* 0x000fc40003f06270 */
[----:B------:R-:W-:Y:S02]  /*4800*/  FSEL R64, R0, -INF , !P2 ;  /* 0xff80000000407808 */ /* 0x000fe40005000000 */
[----:B------:R-:W-:Y:S02]  /*4810*/  I2FP.F32.U32 R0, R2 ;  /* 0x0000000200007245 */ /* 0x000fe40000201000 */
[----:B------:R-:W-:Y:S02]  /*4820*/  FSEL R56, R7, -INF , !P5 ;  /* 0xff80000007387808 */ /* 0x000fe40006800000 */
[----:B------:R-:W-:Y:S01]  /*4830*/  FSEL R65, R5, -INF , !P4 ;  /* 0xff80000005417808 */ /* 0x000fe20006000000 */
[C---:B------:R-:W-:Y:S01]  /*4840*/  FFMA.FTZ R5, R0.reuse, UR7, R63 ;  /* 0x0000000700057c23 */ /* 0x040fe2000801003f */
[----:B------:R-:W-:Y:S01]  /*4850*/  FSEL R34, R3, -INF , !P0 ;  /* 0xff80000003227808 */ /* 0x000fe20004000000 */
[----:B------:R-:W-:Y:S01]  /*4860*/  FFMA.FTZ R3, R0, UR7, R53 ;  /* 0x0000000700037c23 */ /* 0x000fe20008010035 */
[----:B------:R-:W-:Y:S01]  /*4870*/  FSEL R69, R4, -INF , !P3 ;  /* 0xff80000004457808 */ /* 0x000fe20005800000 */
[----:B------:R-:W-:Y:S01]  /*4880*/  FFMA.FTZ R4, R6, UR7, R72 ;  /* 0x0000000706047c23 */ /* 0x000fe20008010048 */
[----:B------:R-:W-:-:S02]  /*4890*/  ISETP.GE.AND P5, PT, R2, R48, PT ;  /* 0x000000300200720c */ /* 0x000fc40003fa6270 */
[C---:B------:R-:W-:Y:S02]  /*48a0*/  ISETP.GE.AND P4, PT, R2.reuse, R51, PT ;  /* 0x000000330200720c */ /* 0x040fe40003f86270 */
[CC--:B------:R-:W-:Y:S02]  /*48b0*/  ISETP.GE.AND P2, PT, R2.reuse, R50.reuse, PT ;  /* 0x000000320200720c */ /* 0x0c0fe40003f46270 */
[-C--:B------:R-:W-:Y:S01]  /*48c0*/  ISETP.GE.AND P0, PT, R2, R49.reuse, PT ;  /* 0x000000310200720c */ /* 0x080fe20003f06270 */
[----:B------:R-:W-:Y:S01]  /*48d0*/  FFMA.FTZ R2, R6, UR7, R74 ;  /* 0x0000000706027c23 */ /* 0x000fe2000801004a */
        /* <DEDUP_REMOVED lines=62> */
.L_x_783:
[----:B------:R3:W-:Y:S02]  /*4cc0*/  STS.128 [R215+0x8800], RZ ;  /* 0x008800ffd7007388 */ /* 0x0007e40000000c00 */
.L_x_784:
[----:B------:R-:W-:Y:S05]  /*4cd0*/  BSYNC.RECONVERGENT B0 ;  /* 0x0000000000007941 */ /* 0x000fea0003800200 */
.L_x_782:
[----:B------:R-:W0:Y:S02]  /*4ce0*/  LDGDEPBAR ;  /* 0x00000000000079af */ /* 0x000e240000000000 */
.L_x_781:
[----:B------:R-:W4:Y:S01]  /*4cf0*/  LDCU.64 UR4, c[0x0][0x418] ;  /* 0x00008300ff0477ac */ /* 0x000f220008000a00 */
[----:B------:R-:W-:Y:S01]  /*4d00*/  IMAD R0, R161, UR27, R162 ;  /* 0x0000001ba1007c24 */ /* 0x000fe2000f8e02a2 */
[----:B-1----:R-:W-:Y:S01]  /*4d10*/  FMNMX3.FTZ R5, R64, R134, R132, !PT ;  /* 0x0000008640057276 */ /* 0x002fe20007810084 */
[----:B--2---:R-:W-:Y:S01]  /*4d20*/  IMAD.U32 R3, RZ, RZ, UR19 ;  /* 0x00000013ff037e24 */ /* 0x004fe2000f8e00ff */
[----:B------:R-:W-:Y:S01]  /*4d30*/  USHF.L.U32 UR14, UR6, 0x10, URZ ;  /* 0x00000010060e7899 */ /* 0x000fe200080006ff */
[----:B------:R-:W-:Y:S01]  /*4d40*/  IMAD.WIDE.U32 R14, R160, -0x2daee0ad, RZ ;  /* 0xd2511f53a00e7825 */ /* 0x000fe200078e00ff */
[----:B------:R-:W-:Y:S01]  /*4d50*/  SHF.R.S32.HI R4, RZ, 0x1f, R0 ;  /* 0x0000001fff047819 */ /* 0x000fe20000011400 */
[----:B------:R-:W-:Y:S01]  /*4d60*/  USHF.L.U32 UR25, UR25, 0x1, URZ ;  /* 0x0000000119197899 */ /* 0x000fe200080006ff */
[----:B------:R-:W-:Y:S01]  /*4d70*/  IADD3 R2, P0, PT, R0, UR19, RZ ;  /* 0x0000001300027c10 */ /* 0x000fe2000ff1e0ff */
[----:B------:R-:W-:Y:S01]  /*4d80*/  IMAD.U32 R6, RZ, RZ, UR23 ;  /* 0x00000017ff067e24 */ /* 0x000fe2000f8e00ff */
[----:B------:R-:W-:Y:S01]  /*4d90*/  FMNMX3.FTZ R5, R5, R131, R128, !PT ;  /* 0x0000008305057276 */ /* 0x000fe20007810080 */
[----:B------:R-:W-:Y:S01]  /*4da0*/  IMAD.U32 R0, RZ, RZ, UR14 ;  /* 0x0000000eff007e24 */ /* 0x000fe2000f8e00ff */
[----:B------:R-:W-:Y:S01]  /*4db0*/  LEA.HI.X.SX32 R3, R3, R4, 0x1, P0 ;  /* 0x0000000403037211 */ /* 0x000fe200000f0eff */
[----:B------:R-:W-:Y:S01]  /*4dc0*/  IMAD.U32 R4, RZ, RZ, UR6 ;  /* 0x00000006ff047e24 */ /* 0x000fe2000f8e00ff */
[----:B------:R-:W-:Y:S01]  /*4dd0*/  UIADD3 UR16, UPT, UPT, UR22, -0x61c88647, URZ ;  /* 0x9e3779b916107890 */ /* 0x000fe2000fffe0ff */
[C---:B------:R-:W-:Y:S01]  /*4de0*/  VIADD R9, R156.reuse, 0x4 ;  /* 0x000000049c097836 */ /* 0x040fe20000000000 */
[----:B------:R-:W-:Y:S01]  /*4df0*/  STL.64 [R1+0x138], R14 ;  /* 0x0001380e01007387 */ /* 0x000fe20000100a00 */
[----:B------:R-:W-:Y:S01]  /*4e00*/  IMAD.WIDE.U32 R16, R156, -0x326172a9, RZ ;  /* 0xcd9e8d579c107825 */ /* 0x000fe200078e00ff */
[----:B----4-:R-:W-:Y:S01]  /*4e10*/  LEA R42, P0, R2, UR4, 0x1 ;  /* 0x00000004022a7c11 */ /* 0x010fe2000f8008ff */
[----:B------:R-:W-:Y:S01]  /*4e20*/  UIADD3 UR4, UPT, UPT, UR23, -0x4498517b, URZ ;  /* 0xbb67ae8517047890 */ /* 0x000fe2000fffe0ff */
[----:B------:R-:W-:Y:S01]  /*4e30*/  LOP3.LUT R0, R4, 0xff0000, R0, 0xf8, !PT ;  /* 0x00ff000004007812 */ /* 0x000fe200078ef800 */
[----:B------:R-:W-:Y:S01]  /*4e40*/  IMAD.WIDE.U32 R12, R9, -0x326172a9, RZ ;  /* 0xcd9e8d57090c7825 */ /* 0x000fe200078e00ff */
[----:B------:R-:W-:Y:S01]  /*4e50*/  LEA.HI.X R43, R2, UR5, R3, 0x1, P0 ;  /* 0x00000005022b7c11 */ /* 0x000fe200080f0c03 */
[----:B------:R-:W-:Y:S01]  /*4e60*/  UIADD3 UR5, UPT, UPT, UR25, 0x1, URZ ;  /* 0x0000000119057890 */ /* 0x000fe2000fffe0ff */
[----:B------:R-:W-:Y:S01]  /*4e70*/  FMNMX3.FTZ R4, R34, R127, R122, !PT ;  /* 0x0000007f22047276 */ /* 0x000fe2000781007a */
[----:B------:R-:W-:Y:S01]  /*4e80*/  UIADD3 UR31, UPT, UPT, UR22, 0x3c6ef372, URZ ;  /* 0x3c6ef372161f7890 */ /* 0x000fe2000fffe0ff */
[----:B------:R-:W-:Y:S01]  /*4e90*/  FMNMX3.FTZ R3, R39, R129, R119, !PT ;  /* 0x0000008127037276 */ /* 0x000fe20007810077 */
[----:B------:R1:W-:Y:S01]  /*4ea0*/  STL.64 [R1+0x108], R16 ;  /* 0x0001081001007387 */ /* 0x0003e20000100a00 */
[----:B------:R-:W-:Y:S01]  /*4eb0*/  FMNMX3.FTZ R2, R40, R130, R126, !PT ;  /* 0x0000008228027276 */ /* 0x000fe2000781007e */
[----:B------:R-:W-:Y:S01]  /*4ec0*/  UIADD3 UR28, UPT, UPT, UR23, 0x32370b8f, URZ ;  /* 0x32370b8f171c7890 */ /* 0x000fe2000fffe0ff */
[----:B------:R-:W-:Y:S01]  /*4ed0*/  FMNMX3.FTZ R8, R4, R118, R111, !PT ;  /* 0x0000007604087276 */ /* 0x000fe2000781006f */
[----:B------:R-:W-:Y:S01]  /*4ee0*/  UIADD3 UR30, UPT, UPT, UR23, 0x76cf5d0a, URZ ;  /* 0x76cf5d0a171e7890 */ /* 0x000fe2000fffe0ff */
[----:B------:R-:W-:Y:S01]  /*4ef0*/  FMNMX3.FTZ R7, R3, R120, R110, !PT ;  /* 0x0000007803077276 */ /* 0x000fe2000781006e */
[----:B------:R-:W-:Y:S01]  /*4f00*/  STL.64 [R1+0x110], R12 ;  /* 0x0001100c01007387 */ /* 0x000fe20000100a00 */
[----:B------:R-:W-:Y:S01]  /*4f10*/  FMNMX3.FTZ R3, R2, R123, R117, !PT ;  /* 0x0000007b02037276 */ /* 0x000fe20007810075 */
[----:B------:R-:W-:Y:S01]  /*4f20*/  UIADD3 UR29, UPT, UPT, UR22, -0x255992d5, URZ ;  /* 0xdaa66d2b161d7890 */ /* 0x000fe2000fffe0ff */
[----:B------:R-:W-:Y:S01]  /*4f30*/  LOP3.LUT R4, R6, UR25, R15, 0x96, !PT ;  /* 0x0000001906047c12 */ /* 0x000fe2000f8e960f */
[----:B------:R-:W-:Y:S01]  /*4f40*/  UIADD3 UR24, UPT, UPT, UR22, 0x78dde6e4, URZ ;  /* 0x78dde6e416187890 */ /* 0x000fe2000fffe0ff */
[----:B------:R-:W-:Y:S01]  /*4f50*/  FMNMX3.FTZ R8, R8, R35, R58, !PT ;  /* 0x0000002308087276 */ /* 0x000fe2000781003a */
[----:B------:R-:W-:Y:S01]  /*4f60*/  UIADD3 UR19, UPT, UPT, UR23, -0x126145ec, URZ ;  /* 0xed9eba1417137890 */ /* 0x000fe2000fffe0ff */
[----:B------:R-:W-:Y:S01]  /*4f70*/  FMNMX3.FTZ R7, R7, R108, R96, !PT ;  /* 0x0000006c07077276 */ /* 0x000fe20007810060 */
[----:B------:R-:W2:Y:S01]  /*4f80*/  LDCU UR32, c[0x0][0x45c] ;  /* 0x00008b80ff2077ac */ /* 0x000ea20008000800 */
[----:B------:R-:W-:Y:S01]  /*4f90*/  FMNMX3.FTZ R3, R3, R109, R98, !PT ;  /* 0x0000006d03037276 */ /* 0x000fe20007810062 */
[----:B------:R-:W-:Y:S01]  /*4fa0*/  IMAD.IADD R181, R159, 0x1, R158 ;  /* 0x000000019fb57824 */ /* 0x000fe200078e029e */
[----:B------:R-:W-:Y:S01]  /*4fb0*/  FMNMX3.FTZ R9, R5, R121, R116, !PT ;  /* 0x0000007905097276 */ /* 0x000fe20007810074 */
[----:B------:R-:W-:Y:S01]  /*4fc0*/  IMAD.WIDE.U32 R4, R4, -0x326172a9, RZ ;  /* 0xcd9e8d5704047825 */ /* 0x000fe200078e00ff */
[----:B------:R-:W-:Y:S01]  /*4fd0*/  FMNMX3.FTZ R8, R8, R57, R85, !PT ;  /* 0x0000003908087276 */ /* 0x000fe20007810055 */
[----:B------:R-:W-:Y:S01]  /*4fe0*/  UIADD3 UR15, UPT, UPT, UR22, 0x1715609d, URZ ;  /* 0x1715609d160f7890 */ /* 0x000fe2000fffe0ff */
[----:B------:R-:W-:Y:S01]  /*4ff0*/  FMNMX3.FTZ R7, R7, R89, R86, !PT ;  /* 0x0000005907077276 */ /* 0x000fe20007810056 */
[----:B------:R-:W-:Y:S01]  /*5000*/  UIADD3 UR14, UPT, UPT, UR22, -0x4ab325aa, URZ ;  /* 0xb54cda56160e7890 */ /* 0x000fe2000fffe0ff */
[----:B------:R-:W-:Y:S01]  /*5010*/  FMNMX3.FTZ R6, R3, R91, R88, !PT ;  /* 0x0000005b03067276 */ /* 0x000fe20007810058 */
[----:B------:R-:W-:Y:S01]  /*5020*/  USHF.L.U32 UR17, UR27, 0x3, URZ ;  /* 0x000000031b117899 */ /* 0x000fe200080006ff */
[----:B------:R-:W-:-:S02]  /*5030*/  FMNMX3.FTZ R9, R9, R99, R97, !PT ;  /* 0x0000006309097276 */ /* 0x000fc40007810061 */
[--C-:B------:R-:W-:Y:S02]  /*5040*/  LOP3.LUT R18, R16, UR16, R5.reuse, 0x96, !PT ;  /* 0x0000001010127c12 */ /* 0x100fe4000f8e9605 */
[----:B------:R-:W-:Y:S02]  /*5050*/  LOP3.LUT R20, R12, UR16, R5, 0x96, !PT ;  /* 0x000000100c147c12 */ /* 0x000fe4000f8e9605 */
        /* <DEDUP_REMOVED lines=8> */
[----:B------:R-:W-:Y:S02]  /*50e0*/  FMNMX3.FTZ R7, R7, R71, R66, !PT ;  /* 0x0000004707077276 */ /* 0x000fe40007810042 */
[----:B------:R-:W-:Y:S02]  /*50f0*/  FMNMX3.FTZ R9, R9, R83, R80, !PT ;  /* 0x0000005309097276 */ /* 0x000fe40007810050 */
[----:B------:R-:W-:Y:S02]  /*5100*/  LOP3.LUT R2, R157, UR22, R17, 0x96, !PT ;  /* 0x000000169d027c12 */ /* 0x000fe4000f8e9611 */
[----:B------:R-:W-:-:S02]  /*5110*/  FMNMX3.FTZ R8, R6, R44, R133, !PT ;  /* 0x0000002c06087276 */ /* 0x000fc40007810085 */
[----:B------:R-:W-:Y:S01]  /*5120*/  FMNMX3.FTZ R6, R5, R56, R135, !PT ;  /* 0x0000003805067276 */ /* 0x000fe20007810087 */
[----:B------:R-:W-:Y:S01]  /*5130*/  IMAD.WIDE.U32 R24, R2, -0x2daee0ad, RZ ;  /* 0xd2511f5302187825 */ /* 0x000fe200078e00ff */
[----:B------:R-:W-:Y:S02]  /*5140*/  FMNMX3.FTZ R5, R7, R65, R136, !PT ;  /* 0x0000004107057276 */ /* 0x000fe40007810088 */
[----:B------:R-:W-:Y:S01]  /*5150*/  FMNMX3.FTZ R7, R9, R69, R137, !PT ;  /* 0x0000004509077276 */ /* 0x000fe20007810089 */
[----:B------:R-:W-:Y:S01]  /*5160*/  IMAD.U32 R2, RZ, RZ, UR5 ;  /* 0x00000005ff027e24 */ /* 0x000fe2000f8e00ff */
[----:B------:R-:W-:Y:S01]  /*5170*/  FMNMX.FTZ R102, R37, R8, !PT ;  /* 0x0000000825667209 */ /* 0x000fe20007810000 */
[----:B------:R-:W-:Y:S01]  /*5180*/  STL.64 [R1+0x148], R24 ;  /* 0x0001481801007387 */ /* 0x000fe20000100a00 */
[----:B------:R-:W-:Y:S01]  /*5190*/  FMNMX.FTZ R8, R54, R5, !PT ;  /* 0x0000000536087209 */ /* 0x000fe20007810000 */
[----:B------:R-:W-:Y:S01]  /*51a0*/  UIADD3 UR5, UPT, UPT, UR23, -0x56f99767, URZ ;  /* 0xa906689917057890 */ /* 0x000fe2000fffe0ff */
[----:B------:R-:W-:Y:S01]  /*51b0*/  FMNMX.FTZ R103, R63, R7, !PT ;  /* 0x000000073f677209 */ /* 0x000fe20007810000 */
[----:B------:R-:W-:Y:S01]  /*51c0*/  SHFL.BFLY PT, R11, R102, 0x2, 0x1f ;  /* 0x0c401f00660b7f89 */ /* 0x000fe200000e0000 */
[----:B------:R-:W-:-:S02]  /*51d0*/  LOP3.LUT R10, R157, UR22, R13, 0x96, !PT ;  /* 0x000000169d0a7c12 */ /* 0x000fc4000f8e960d */
[----:B------:R-:W-:Y:S01]  /*51e0*/  LOP3.LUT R2, R2, UR23, R15, 0x96, !PT ;  /* 0x0000001702027c12 */ /* 0x000fe2000f8e960f */
[----:B------:R-:W4:Y:S01]  /*51f0*/  SHFL.BFLY PT, R100, R8, 0x2, 0x1f ;  /* 0x0c401f0008647f89 */ /* 0x000f2200000e0000 */
[----:B------:R-:W-:Y:S01]  /*5200*/  LOP3.LUT R3, R14, UR4, R25, 0x96, !PT ;  /* 0x000000040e037c12 */ /* 0x000fe2000f8e9619 */
[----:B------:R-:W-:Y:S01]  /*5210*/  IMAD.WIDE.U32 R32, R10, -0x2daee0ad, RZ ;  /* 0xd2511f530a207825 */ /* 0x000fe200078e00ff */
[----:B------:R-:W-:Y:S01]  /*5220*/  FMNMX.FTZ R101, R41, R6, !PT ;  /* 0x0000000629657209 */ /* 0x000fe20007810000 */
[----:B------:R-:W5:Y:S02]  /*5230*/  SHFL.BFLY PT, R15, R103, 0x2, 0x1f ;  /* 0x0c401f00670f7f89 */ /* 0x000f6400000e0000 */
[----:B------:R-:W-:Y:S01]  /*5240*/  IMAD.WIDE.U32 R52, R3, -0x326172a9, RZ ;  /* 0xcd9e8d5703347825 */ /* 0x000fe200078e00ff */
[----:B------:R-:W-:Y:S01]  /*5250*/  LOP3.LUT R10, R14, UR4, R33, 0x96, !PT ;  /* 0x000000040e0a7c12 */ /* 0x000fe2000f8e9621 */
[----:B------:R-:W-:Y:S01]  /*5260*/  STL.64 [R1+0x158], R32 ;  /* 0x0001582001007387 */ /* 0x000fe20000100a00 */
[----:B------:R-:W-:Y:S01]  /*5270*/  UIADD3 UR4, UPT, UPT, UR23, 0x646e171e, URZ ;  /* 0x646e171e17047890 */ /* 0x000fe2000fffe0ff */
[----:B------:R-:W-:Y:S01]  /*5280*/  IMAD.WIDE.U32 R2, R2, -0x326172a9, RZ ;  /* 0xcd9e8d5702027825 */ /* 0x000fe200078e00ff */
[----:B------:R-:W-:Y:S01]  /*5290*/  LOP3.LUT R5, R4, UR31, R53, 0x96, !PT ;  /* 0x0000001f04057c12 */ /* 0x000fe2000f8e9635 */
[----:B------:R-:W3:Y:S02]  /*52a0*/  SHFL.BFLY PT, R14, R101, 0x2, 0x1f ;  /* 0x0c401f00650e7f89 */ /* 0x000ee400000e0000 */
[----:B------:R-:W-:Y:S01]  /*52b0*/  IMAD.WIDE.U32 R46, R10, -0x326172a9, RZ ;  /* 0xcd9e8d570a2e7825 */ /* 0x000fe200078e00ff */
[----:B------:R-:W-:Y:S01]  /*52c0*/  LOP3.LUT R7, R16, UR16, R3, 0x96, !PT ;  /* 0x0000001010077c12 */ /* 0x000fe2000f8e9603 */
[----:B------:R-:W-:Y:S01]  /*52d0*/  STL.64 [R1+0x8], R52 ;  /* 0x0000083401007387 */ /* 0x000fe20000100a00 */
[----:B------:R-:W-:-:S02]  /*52e0*/  LOP3.LUT R6, R2, UR31, R53, 0x96, !PT ;  /* 0x0000001f02067c12 */ /* 0x000fc4000f8e9635 */
[----:B------:R-:W-:Y:S01]  /*52f0*/  LOP3.LUT R9, R4, UR31, R47, 0x96, !PT ;  /* 0x0000001f04097c12 */ /* 0x000fe2000f8e962f */
[----:B------:R-:W-:Y:S01]  /*5300*/  IMAD.WIDE.U32 R4, R5, -0x2daee0ad, RZ ;  /* 0xd2511f5305047825 */ /* 0x000fe200078e00ff */
[----:B-1----:R-:W-:Y:S01]  /*5310*/  LOP3.LUT R16, R12, UR16, R3, 0x96, !PT ;  /* 0x000000100c107c12 */ /* 0x002fe2000f8e9603 */
[----:B------:R-:W-:Y:S01]  /*5320*/  STL.64 [R1+0x18], R46 ;  /* 0x0000182e01007387 */ /* 0x000fe20000100a00 */
[----:B------:R-:W-:Y:S01]  /*5330*/  LOP3.LUT R22, R2, UR31, R47, 0x96, !PT ;  /* 0x0000001f02167c12 */ /* 0x000fe2000f8e962f */
[----:B------:R-:W-:Y:S01]  /*5340*/  IMAD.WIDE.U32 R2, R9, -0x2daee0ad, RZ ;  /* 0xd2511f5309027825 */ /* 0x000fe200078e00ff */
[----:B----4-:R-:W-:Y:S02]  /*5350*/  FMNMX.FTZ R100, R8, R100, !PT ;  /* 0x0000006408647209 */ /* 0x010fe40007810000 */
[----:B------:R-:W-:Y:S01]  /*5360*/  LOP3.LUT R17, R18, UR28, R5, 0x96, !PT ;  /* 0x0000001c12117c12 */ /* 0x000fe2000f8e9605 */
[----:B------:R-:W-:Y:S01]  /*5370*/  IMAD.WIDE.U32 R12, R7, -0x2daee0ad, RZ ;  /* 0xd2511f53070c7825 */ /* 0x000fe200078e00ff */
[----:B-----5:R-:W-:-:S02]  /*5380*/  FMNMX.FTZ R103, R103, R15, !PT ;  /* 0x0000000f67677209 */ /* 0x020fc40007810000 */
[----:B------:R-:W-:Y:S01]  /*5390*/  LOP3.LUT R5, R32, UR30, R21, 0x96, !PT ;  /* 0x0000001e20057c12 */ /* 0x000fe2000f8e9615 */
[----:B------:R-:W-:Y:S01]  /*53a0*/  IMAD.WIDE.U32 R6, R6, -0x2daee0ad, RZ ;  /* 0xd2511f5306067825 */ /* 0x000fe200078e00ff */
[----:B------:R-:W-:Y:S01]  /*53b0*/  LOP3.LUT R23, R20, UR28, R3, 0x96, !PT ;  /* 0x0000001c14177c12 */ /* 0x000fe2000f8e9603 */
[----:B------:R-:W1:Y:S01]  /*53c0*/  SHFL.BFLY PT, R21, R103, 0x1, 0x1f ;  /* 0x0c201f0067157f89 */ /* 0x000e6200000e0000 */
[----:B------:R-:W-:Y:S01]  /*53d0*/  LOP3.LUT R10, R24, UR30, R19, 0x96, !PT ;  /* 0x0000001e180a7c12 */ /* 0x000fe2000f8e9613 */
[----:B------:R-:W-:Y:S01]  /*53e0*/  IMAD.WIDE.U32 R30, R5, -0x326172a9, RZ ;  /* 0xcd9e8d57051e7825 */ /* 0x000fe200078e00ff */
[----:B------:R-:W-:Y:S01]  /*53f0*/  FMNMX.FTZ R102, R102, R11, !PT ;  /* 0x0000000b66667209 */ /* 0x000fe20007810000 */
[----:B------:R-:W4:Y:S01]  /*5400*/  SHFL.BFLY PT, R20, R100, 0x1, 0x1f ;  /* 0x0c201f0064147f89 */ /* 0x000f2200000e0000 */
[----:B---3--:R-:W-:Y:S01]  /*5410*/  FMNMX.FTZ R101, R101, R14, !PT ;  /* 0x0000000e65657209 */ /* 0x008fe20007810000 */
[----:B------:R-:W-:Y:S01]  /*5420*/  IMAD.WIDE.U32 R26, R10, -0x326172a9, RZ ;  /* 0xcd9e8d570a1a7825 */ /* 0x000fe200078e00ff */
[----:B------:R-:W-:Y:S01]  /*5430*/  LOP3.LUT R25, R24, UR30, R13, 0x96, !PT ;  /* 0x0000001e18197c12 */ /* 0x000fe2000f8e960d */
[----:B------:R-:W3:Y:S01]  /*5440*/  SHFL.BFLY PT, R18, R102, 0x1, 0x1f ;  /* 0x0c201f0066127f89 */ /* 0x000ee200000e0000 */
[----:B------:R-:W-:Y:S01]  /*5450*/  LOP3.LUT R24, R12, UR28, R7, 0x96, !PT ;  /* 0x0000001c0c187c12 */ /* 0x000fe2000f8e9607 */
[----:B------:R-:W-:Y:S01]  /*5460*/  IMAD.WIDE.U32 R14, R16, -0x2daee0ad, RZ ;  /* 0xd2511f53100e7825 */ /* 0x000fe200078e00ff */
[----:B------:R-:W-:Y:S01]  /*5470*/  LOP3.LUT R8, R52, UR29, R27, 0x96, !PT ;  /* 0x0000001d34087c12 */ /* 0x000fe2000f8e961b */
[----:B------:R-:W5:Y:S01]  /*5480*/  SHFL.BFLY PT, R19, R101, 0x1, 0x1f ;  /* 0x0c201f0065137f89 */ /* 0x000f6200000e0000 */
[----:B------:R-:W-:Y:S01]  /*5490*/  LOP3.LUT R12, R46, UR29, R31, 0x96, !PT ;  /* 0x0000001d2e0c7c12 */ /* 0x000fe2000f8e961f */
[----:B------:R-:W-:Y:S01]  /*54a0*/  IMAD.WIDE.U32 R10, R22, -0x2daee0ad, RZ ;  /* 0xd2511f53160a7825 */ /* 0x000fe200078e00ff */
[----:B------:R-:W-:-:S03]  /*54b0*/  LOP3.LUT R3, R32, UR30, R15, 0x96, !PT ;  /* 0x0000001e20037c12 */ /* 0x000fc6000f8e960f */
[----:B------:R-:W-:Y:S01]  /*54c0*/  IMAD.WIDE.U32 R28, R17, -0x326172a9, RZ ;  /* 0xcd9e8d57111c7825 */ /* 0x000fe200078e00ff */
[----:B------:R-:W-:-:S03]  /*54d0*/  LOP3.LUT R5, R14, UR28, R11, 0x96, !PT ;  /* 0x0000001c0e057c12 */ /* 0x000fc6000f8e960b */
[----:B------:R-:W-:Y:S01]  /*54e0*/  IMAD.WIDE.U32 R8, R8, -0x2daee0ad, RZ ;  /* 0xd2511f5308087825 */ /* 0x000fe200078e00ff */
[----:B------:R-:W-:Y:S02]  /*54f0*/  LOP3.LUT R11, R26, UR24, R29, 0x96, !PT ;  /* 0x000000181a0b7c12 */ /* 0x000fe4000f8e961d */
[----:B-1----:R-:W-:Y:S01]  /*5500*/  FMNMX.FTZ R103, R103, R21, !PT ;  /* 0x0000001567677209 */ /* 0x002fe20007810000 */
[----:B------:R-:W-:Y:S01]  /*5510*/  IMAD.WIDE.U32 R12, R12, -0x2daee0ad, RZ ;  /* 0xd2511f530c0c7825 */ /* 0x000fe200078e00ff */
[----:B------:R-:W-:Y:S02]  /*5520*/  LOP3.LUT R4, R4, UR19, R9, 0x96, !PT ;  /* 0x0000001304047c12 */ /* 0x000fe4000f8e9609 */
[----:B----4-:R-:W-:Y:S01]  /*5530*/  FMNMX.FTZ R100, R100, R20, !PT ;  /* 0x0000001464647209 */ /* 0x010fe20007810000 */
[----:B------:R-:W-:Y:S01]  /*5540*/  IMAD.WIDE.U32 R14, R25, -0x326172a9, RZ ;  /* 0xcd9e8d57190e7825 */ /* 0x000fe200078e00ff */
[----:B------:R-:W-:Y:S02]  /*5550*/  LOP3.LUT R7, R2, UR19, R13, 0x96, !PT ;  /* 0x0000001302077c12 */ /* 0x000fe4000f8e960d */
[----:B---3--:R-:W-:Y:S01]  /*5560*/  FMNMX.FTZ R102, R102, R18, !PT ;  /* 0x0000001266667209 */ /* 0x008fe20007810000 */
[----:B------:R-:W-:Y:S01]  /*5570*/  IMAD.WIDE.U32 R32, R24, -0x326172a9, RZ ;  /* 0xcd9e8d5718207825 */ /* 0x000fe200078e00ff */
[----:B------:R-:W-:-:S02]  /*5580*/  LOP3.LUT R16, R52, UR29, R15, 0x96, !PT ;  /* 0x0000001d34107c12 */ /* 0x000fc4000f8e960f */
[----:B-----5:R-:W-:Y:S01]  /*5590*/  FMNMX.FTZ R101, R101, R19, !PT ;  /* 0x0000001365657209 */ /* 0x020fe20007810000 */
[----:B------:R-:W-:Y:S01]  /*55a0*/  IMAD.WIDE.U32 R2, R3, -0x326172a9, RZ ;  /* 0xcd9e8d5703027825 */ /* 0x000fe200078e00ff */
[----:B------:R-:W-:Y:S02]  /*55b0*/  LOP3.LUT R9, R14, UR24, R33, 0x96, !PT ;  /* 0x000000180e097c12 */ /* 0x000fe4000f8e9621 */
[----:B------:R-:W-:Y:S01]  /*55c0*/  FSETP.NEU.FTZ.AND P0, PT, R102, -INF , PT ;  /* 0xff8000006600780b */ /* 0x000fe20003f1d000 */
[----:B------:R-:W-:Y:S01]  /*55d0*/  IMAD.WIDE.U32 R26, R5, -0x326172a9, RZ ;  /* 0xcd9e8d57051a7825 */ /* 0x000fe200078e00ff */
[----:B------:R-:W-:Y:S02]  /*55e0*/  LOP3.LUT R3, R46, UR29, R3, 0x96, !PT ;  /* 0x0000001d2e037c12 */ /* 0x000fe4000f8e9603 */
[----:B------:R-:W-:Y:S01]  /*55f0*/  FSETP.NEU.FTZ.AND P1, PT, R101, -INF , PT ;  /* 0xff8000006500780b */ /* 0x000fe20003f3d000 */
[----:B------:R-:W-:Y:S01]  /*5600*/  IMAD.WIDE.U32 R24, R23, -0x326172a9, RZ ;  /* 0xcd9e8d5717187825 */ /* 0x000fe200078e00ff */
[----:B------:R-:W-:-:S03]  /*5610*/  LOP3.LUT R13, R2, UR24, R27, 0x96, !PT ;  /* 0x00000018020d7c12 */ /* 0x000fc6000f8e961b */
        /* <DEDUP_REMOVED lines=17> */
[C---:B------:R-:W-:Y:S02]  /*5730*/  PRMT R22, R2.reuse, 0x7770, RZ ;  /* 0x0000777002167816 */ /* 0x040fe400000000ff */
[C---:B------:R-:W-:Y:S01]  /*5740*/  PRMT R31, R2.reuse, 0x7773, RZ ;  /* 0x00007773021f7816 */ /* 0x040fe200000000ff */
[----:B------:R-:W-:Y:S01]  /*5750*/  IMAD.MOV.U32 R73, RZ, RZ, R2 ;  /* 0x000000ffff497224 */ /* 0x000fe200078e0002 */
[C---:B------:R-:W-:Y:S01]  /*5760*/  PRMT R30, R2.reuse, 0x7772, RZ ;  /* 0x00007772021e7816 */ /* 0x040fe200000000ff */
[----:B------:R-:W-:Y:S01]  /*5770*/  IMAD.WIDE.U32 R160, R11, -0x326172a9, RZ ;  /* 0xcd9e8d570ba07825 */ /* 0x000fe200078e00ff */
[----:B------:R-:W-:-:S03]  /*5780*/  PRMT R36, R2, 0x7771, RZ ;  /* 0x0000777102247816 */ /* 0x000fc600000000ff */
[----:B--2---:R-:W-:Y:S01]  /*5790*/  FMUL.FTZ R2, R102, UR32 ;  /* 0x0000002066027c20 */ /* 0x004fe20008410000 */
[----:B------:R-:W-:Y:S01]  /*57a0*/  LOP3.LUT R12, R4, UR14, R3, 0x96, !PT ;  /* 0x0000000e040c7c12 */ /* 0x000fe2000f8e9603 */
[----:B------:R-:W-:Y:S01]  /*57b0*/  IMAD.WIDE.U32 R4, R5, -0x2daee0ad, RZ ;  /* 0xd2511f5305047825 */ /* 0x000fe200078e00ff */
[----:B------:R-:W-:-:S03]  /*57c0*/  LOP3.LUT R38, R6, UR5, R163, 0x96, !PT ;  /* 0x0000000506267c12 */ /* 0x000fc6000f8e96a3 */
[----:B------:R-:W-:Y:S01]  /*57d0*/  FMUL.FTZ R3, R101, UR32 ;  /* 0x0000002065037c20 */ /* 0x000fe20008410000 */
[----:B------:R-:W-:Y:S01]  /*57e0*/  FSEL R2, R2, RZ, P0 ;  /* 0x000000ff02027208 */ /* 0x000fe20000000000 */
[----:B------:R-:W-:Y:S01]  /*57f0*/  IMAD.WIDE.U32 R6, R8, -0x2daee0ad, RZ ;  /* 0xd2511f5308067825 */ /* 0x000fe200078e00ff */
[C---:B------:R-:W-:Y:S02]  /*5800*/  PRMT R47, R4.reuse, 0x7770, RZ ;  /* 0x00007770042f7816 */ /* 0x040fe400000000ff */
[C---:B------:R-:W-:Y:S01]  /*5810*/  PRMT R92, R4.reuse, 0x7771, RZ ;  /* 0x00007771045c7816 */ /* 0x040fe200000000ff */
[----:B------:R-:W-:Y:S01]  /*5820*/  IMAD.WIDE.U32 R8, R9, -0x326172a9, RZ ;  /* 0xcd9e8d5709087825 */ /* 0x000fe200078e00ff */
[----:B------:R-:W-:-:S03]  /*5830*/  PRMT R76, R4, 0x7772, RZ ;  /* 0x00007772044c7816 */ /* 0x000fc600000000ff */
[----:B------:R-:W-:Y:S01]  /*5840*/  FFMA.FTZ R21, R122, UR32, -R2 ;  /* 0x000000207a157c23 */ /* 0x000fe20008010802 */
[----:B------:R-:W-:Y:S01]  /*5850*/  PRMT R75, R4, 0x7773, RZ ;  /* 0x00007773044b7816 */ /* 0x000fe200000000ff */
[----:B------:R-:W-:Y:S02]  /*5860*/  IMAD.MOV.U32 R172, RZ, RZ, R4 ;  /* 0x000000ffffac7224 */ /* 0x000fe400078e0004 */
[----:B------:R-:W-:Y:S01]  /*5870*/  FMUL.FTZ R4, R100, UR32 ;  /* 0x0000002064047c20 */ /* 0x000fe20008410000 */
[----:B------:R-:W-:Y:S01]  /*5880*/  FSEL R3, R3, RZ, P1 ;  /* 0x000000ff03037208 */ /* 0x000fe20000800000 */
[----:B------:R-:W-:Y:S01]  /*5890*/  IMAD.MOV.U32 R174, RZ, RZ, R6 ;  /* 0x000000ffffae7224 */ /* 0x000fe200078e0006 */
[----:B------:R-:W-:Y:S01]  /*58a0*/  LOP3.LUT R17, R20, UR4, R5, 0x96, !PT ;  /* 0x0000000414117c12 */ /* 0x000fe2000f8e9605 */
[----:B------:R-:W-:Y:S01]  /*58b0*/  FMUL.FTZ R5, R103, UR32 ;  /* 0x0000002067057c20 */ /* 0x000fe20008410000 */
[----:B------:R-:W-:Y:S01]  /*58c0*/  FSETP.NEU.FTZ.AND P0, PT, R100, -INF , PT ;  /* 0xff8000006400780b */ /* 0x000fe20003f1d000 */
[--C-:B------:R-:W-:Y:S01]  /*58d0*/  FFMA.FTZ R23, R118, UR32, -R2.reuse ;  /* 0x0000002076177c23 */ /* 0x100fe20008010802 */
[----:B------:R-:W-:Y:S01]  /*58e0*/  LOP3.LUT R78, R32, UR15, R9, 0x96, !PT ;  /* 0x0000000f204e7c12 */ /* 0x000fe2000f8e9609 */
[--C-:B------:R-:W-:Y:S01]  /*58f0*/  FFMA.FTZ R9, R34, UR32, -R2.reuse ;  /* 0x0000002022097c23 */ /* 0x100fe20008010802 */
[C---:B------:R-:W-:Y:S01]  /*5900*/  PRMT R46, R6.reuse, 0x7770, RZ ;  /* 0x00007770062e7816 */ /* 0x040fe200000000ff */
[--C-:B------:R-:W-:Y:S01]  /*5910*/  FFMA.FTZ R34, R111, UR32, -R2.reuse ;  /* 0x000000206f227c23 */ /* 0x100fe20008010802 */
[C---:B------:R-:W-:Y:S01]  /*5920*/  PRMT R114, R6.reuse, 0x7771, RZ ;  /* 0x0000777106727816 */ /* 0x040fe200000000ff */
[--C-:B------:R-:W-:Y:S01]  /*5930*/  FFMA.FTZ R35, R35, UR32, -R2.reuse ;  /* 0x0000002023237c23 */ /* 0x100fe20008010802 */
[----:B------:R-:W-:Y:S01]  /*5940*/  PRMT R72, R6, 0x7772, RZ ;  /* 0x0000777206487816 */ /* 0x000fe200000000ff */
[--C-:B------:R-:W-:Y:S01]  /*5950*/  FFMA.FTZ R58, R58, UR32, -R2.reuse ;  /* 0x000000203a3a7c23 */ /* 0x100fe20008010802 */
[----:B------:R-:W-:Y:S01]  /*5960*/  PRMT R70, R6, 0x7773, RZ ;  /* 0x0000777306467816 */ /* 0x000fe200000000ff */
        /* <DEDUP_REMOVED lines=11> */
[----:B------:R-:W-:Y:S01]  /*5a20*/  IMAD.WIDE.U32 R18, R10, -0x326172a9, RZ ;  /* 0xcd9e8d570a127825 */ /* 0x000fe200078e00ff */
[----:B------:R-:W-:-:S03]  /*5a30*/  FSEL R2, R4, RZ, P0 ;  /* 0x000000ff04027208 */ /* 0x000fc60000000000 */
        /* <DEDUP_REMOVED lines=17> */
[--C-:B------:R-:W-:Y:S01]  /*5b50*/  FFMA.FTZ R25, R123, UR32, -R2.reuse ;  /* 0x000000207b197c23 */ /* 0x100fe20008010802 */
[----:B------:R-:W-:Y:S01]  /*5b60*/  LOP3.LUT R52, R8, UR14, R161, 0x96, !PT ;  /* 0x0000000e08347c12 */ /* 0x000fe2000f8e96a1 */
[--C-:B------:R-:W-:Y:S01]  /*5b70*/  FFMA.FTZ R62, R91, UR32, -R2.reuse ;  /* 0x000000205b3e7c23 */ /* 0x100fe20008010802 */
[----:B------:R-:W-:Y:S01]  /*5b80*/  LOP3.LUT R74, R26, UR15, R19, 0x96, !PT ;  /* 0x0000000f1a4a7c12 */ /* 0x000fe2000f8e9613 */
[----:B------:R-:W-:Y:S01]  /*5b90*/  MUFU.EX2 R167, R9 ;  /* 0x0000000900a77308 */ /* 0x000fe20000000800 */
[----:B------:R-:W-:Y:S01]  /*5ba0*/  LOP3.LUT R16, R16, UR4, R7, 0x96, !PT ;  /* 0x0000000410107c12 */ /* 0x000fe2000f8e9607 */
[--C-:B------:R-:W-:Y:S01]  /*5bb0*/  FFMA.FTZ R10, R40, UR32, -R2.reuse ;  /* 0x00000020280a7c23 */ /* 0x100fe20008010802 */
[--C-:B------:R-:W-:Y:S01]  /*5bc0*/  FFMA.FTZ R15, R130, UR32, -R2.reuse ;  /* 0x00000020820f7c23 */ /* 0x100fe20008010802 */
[----:B------:R1:W2:Y:S01]  /*5bd0*/  MUFU.EX2 R161, R6 ;  /* 0x0000000600a17308 */ /* 0x0002a20000000800 */
        /* <DEDUP_REMOVED lines=14> */
[----:B------:R-:W-:Y:S01]  /*5cc0*/  PRMT R2, R12, 0x7632, R2 ;  /* 0x000076320c027816 */ /* 0x000fe20000000002 */
[----:B------:R-:W-:Y:S01]  /*5cd0*/  IMAD.WIDE.U32 R4, R24, -0x326172a9, RZ ;  /* 0xcd9e8d5718047825 */ /* 0x000fe200078e00ff */
[----:B------:R-:W-:Y:S03]  /*5ce0*/  MUFU.EX2 R163, R7 ;  /* 0x0000000700a37308 */ /* 0x000fe60000000800 */
[--C-:B------:R-:W-:Y:S01]  /*5cf0*/  FFMA.FTZ R54, R116, UR32, -R3.reuse ;  /* 0x0000002074367c23 */ /* 0x100fe20008010803 */
[----:B-1----:R-:W-:Y:S01]  /*5d00*/  LOP3.LUT R6, R2, 0xff, RZ, 0xc0, !PT ;  /* 0x000000ff02067812 */ /* 0x002fe200078ec0ff */
[--C-:B------:R-:W-:Y:S01]  /*5d10*/  FFMA.FTZ R20, R132, UR32, -R3.reuse ;  /* 0x0000002084147c23 */ /* 0x100fe20008010803 */
[----:B------:R-:W1:Y:S01]  /*5d20*/  MUFU.EX2 R159, R8 ;  /* 0x00000008009f7308 */ /* 0x000e620000000800 */
[----:B------:R-:W-:Y:S01]  /*5d30*/  LOP3.LUT R2, R12, 0xffff, RZ, 0xc0, !PT ;  /* 0x0000ffff0c027812 */ /* 0x000fe200078ec0ff */
[--C-:B------:R-:W-:Y:S01]  /*5d40*/  FFMA.FTZ R19, R131, UR32, -R3.reuse ;  /* 0x0000002083137c23 */ /* 0x100fe20008010803 */
[----:B------:R-:W-:Y:S01]  /*5d50*/  ISETP.LE.U32.AND P4, PT, R6, UR6, PT ;  /* 0x0000000606007c0c */ /* 0x000fe2000bf83070 */
[--C-:B------:R-:W-:Y:S01]  /*5d60*/  FFMA.FTZ R32, R128, UR32, -R3.reuse ;  /* 0x0000002080207c23 */ /* 0x100fe20008010803 */
[----:B------:R-:W-:Y:S01]  /*5d70*/  SHF.R.U32.HI R29, RZ, 0x8, R2 ;  /* 0x00000008ff1d7819 */ /* 0x000fe20000011602 */
[--C-:B------:R-:W-:Y:S01]  /*5d80*/  FFMA.FTZ R33, R121, UR32, -R3.reuse ;  /* 0x0000002079217c23 */ /* 0x100fe20008010803 */
[----:B--2---:R-:W-:Y:S01]  /*5d90*/  F2FP.F16.F32.PACK_AB R2, R161, R167 ;  /* 0x000000a7a102723e */ /* 0x004fe200000000ff */
[--C-:B------:R-:W-:Y:S01]  /*5da0*/  FFMA.FTZ R55, R99, UR32, -R3.reuse ;  /* 0x0000002063377c23 */ /* 0x100fe20008010803 */
[----:B------:R-:W-:Y:S01]  /*5db0*/  LOP3.LUT R24, R12, 0xff, RZ, 0xc0, !PT ;  /* 0x000000ff0c187812 */ /* 0x000fe200078ec0ff */
        /* <DEDUP_REMOVED lines=8> */
[----:B------:R-:W-:Y:S01]  /*5e40*/  LOP3.LUT R3, R29, 0xffff, RZ, 0xc0, !PT ;  /* 0x0000ffff1d037812 */ /* 0x000fe200078ec0ff */
[----:B------:R-:W-:Y:S01]  /*5e50*/  MUFU.EX2 R146, R10 ;  /* 0x0000000a00927308 */ /* 0x000fe20000000800 */
[----:B------:R-:W-:Y:S01]  /*5e60*/  LOP3.LUT R14, R14, UR14, R5, 0x96, !PT ;  /* 0x0000000e0e0e7c12 */ /* 0x000fe2000f8e9605 */
[----:B------:R-:W-:Y:S01]  /*5e70*/  IMAD.WIDE.U32 R124, R38, -0x326172a9, RZ ;  /* 0xcd9e8d57267c7825 */ /* 0x000fe200078e00ff */
[----:B------:R-:W-:Y:S01]  /*5e80*/  PRMT R41, R2, 0x7610, R41 ;  /* 0x0000761002297816 */ /* 0x000fe20000000029 */
[----:B------:R2:W3:Y:S01]  /*5e90*/  MUFU.EX2 R136, R15 ;  /* 0x0000000f00887308 */ /* 0x0004e20000000800 */
[----:B------:R-:W-:-:S02]  /*5ea0*/  ISETP.LE.U32.AND P3, PT, R24, UR6, PT ;  /* 0x0000000618007c0c */ /* 0x000fc4000bf63070 */
[----:B------:R-:W-:Y:S01]  /*5eb0*/  PRMT R40, R2, 0x7632, R40 ;  /* 0x0000763202287816 */ /* 0x000fe20000000028 */
[----:B------:R-:W-:Y:S01]  /*5ec0*/  @!P4 HADD2 R63, -R41.H0_H0, -RZ.H0_H0 ;  /* 0xa00000ff293fc230 */ /* 0x000fe20000000900 */
[----:B------:R-:W-:Y:S01]  /*5ed0*/  ISETP.LE.U32.AND P2, PT, R3, UR6, PT ;  /* 0x0000000603007c0c */ /* 0x000fe2000bf43070 */
[----:B------:R-:W-:Y:S01]  /*5ee0*/  MUFU.EX2 R149, R13 ;  /* 0x0000000d00957308 */ /* 0x000fe20000000800 */
[----:B-1----:R-:W-:Y:S02]  /*5ef0*/  F2FP.F16.F32.PACK_AB R2, R159, R163 ;  /* 0x000000a39f02723e */ /* 0x002fe400000000ff */
[----:B------:R-:W-:Y:S01]  /*5f00*/  PRMT R3, R14, 0x7632, R3 ;  /* 0x000076320e037816 */ /* 0x000fe20000000003 */
[----:B------:R-:W1:Y:S01]  /*5f10*/  MUFU.EX2 R142, R11 ;  /* 0x0000000b008e7308 */ /* 0x000e620000000800 */
[----:B------:R-:W-:Y:S02]  /*5f20*/  ISETP.LE.U32.AND P1, PT, R22, UR6, PT ;  /* 0x0000000616007c0c */ /* 0x000fe4000bf23070 */
[----:B------:R-:W-:Y:S01]  /*5f30*/  SHF.R.U32.HI R22, RZ, 0x18, R12 ;  /* 0x00000018ff167819 */ /* 0x000fe2000001160c */
[----:B------:R4:W-:Y:S01]  /*5f40*/  MUFU.EX2 R177, R21 ;  /* 0x0000001500b17308 */ /* 0x0009e20000000800 */
[C---:B------:R-:W-:Y:S01]  /*5f50*/  PRMT R39, R2.reuse, 0x7610, R39 ;  /* 0x0000761002277816 */ /* 0x040fe20000000027 */
[----:B--2---:R-:W-:Y:S01]  /*5f60*/  IMAD.MOV.U32 R15, RZ, RZ, R4 ;  /* 0x000000ffff0f7224 */ /* 0x004fe200078e0004 */
[----:B------:R-:W-:Y:S01]  /*5f70*/  PRMT R37, R2, 0x7632, R37 ;  /* 0x0000763202257816 */ /* 0x000fe20000000025 */
[----:B------:R1:W-:Y:S01]  /*5f80*/  MUFU.EX2 R178, R20 ;  /* 0x0000001400b27308 */ /* 0x0003e20000000800 */
[----:B------:R-:W-:Y:S01]  /*5f90*/  LOP3.LUT R2, R3, 0xff, RZ, 0xc0, !PT ;  /* 0x000000ff03027812 */ /* 0x000fe200078ec0ff */
[----:B------:R-:W-:Y:S01]  /*5fa0*/  @!P3 HADD2 R67, -R39.H0_H0, -RZ.H0_H0 ;  /* 0xa00000ff2743b230 */ /* 0x000fe20000000900 */
[----:B------:R-:W-:Y:S01]  /*5fb0*/  ISETP.LE.U32.AND P0, PT, R22, UR6, PT ;  /* 0x0000000616007c0c */ /* 0x000fe2000bf03070 */
[----:B------:R-:W2:Y:S01]  /*5fc0*/  MUFU.EX2 R180, R19 ;  /* 0x0000001300b47308 */ /* 0x000ea20000000800 */
[----:B------:R-:W-:Y:S01]  /*5fd0*/  PRMT R119, R41, 0x5410, R40 ;  /* 0x0000541029777816 */ /* 0x000fe20000000028 */
[----:B------:R-:W-:Y:S01]  /*5fe0*/  @!P2 HADD2 R66, -R37.H0_H0, -RZ.H0_H0 ;  /* 0xa00000ff2542a230 */ /* 0x000fe20000000900 */
[----:B------:R-:W-:Y:S01]  /*5ff0*/  @!P4 PRMT R41, R63, 0x5410, RZ ;  /* 0x000054103f29c816 */ /* 0x000fe200000000ff */
[----:B------:R-:W5:Y:S01]  /*6000*/  MUFU.EX2 R179, R23 ;  /* 0x0000001700b37308 */ /* 0x000f620000000800 */
[----:B------:R-:W-:-:S02]  /*6010*/  ISETP.LE.U32.AND P4, PT, R2, UR6, PT ;  /* 0x0000000602007c0c */ /* 0x000fc4000bf83070 */
[----:B---3--:R-:W-:Y:S01]  /*6020*/  F2FP.F16.F32.PACK_AB R2, R136, R146 ;  /* 0x000000928802723e */ /* 0x008fe200000000ff */
[----:B------:R-:W-:Y:S01]  /*6030*/  MUFU.EX2 R152, R27 ;  /* 0x0000001b00987308 */ /* 0x000fe20000000800 */
[----:B----4-:R-:W-:Y:S01]  /*6040*/  LOP3.LUT R21, R14, 0xff, RZ, 0xc0, !PT ;  /* 0x000000ff0e157812 */ /* 0x010fe200078ec0ff */
[----:B-1----:R-:W-:Y:S01]  /*6050*/  FADD.FTZ R20, R149, R142 ;  /* 0x0000008e95147221 */ /* 0x002fe20000010000 */
[----:B------:R-:W-:Y:S01]  /*6060*/  PRMT R117, R39, 0x5410, R37 ;  /* 0x0000541027757816 */ /* 0x000fe20000000025 */
[----:B------:R-:W-:Y:S01]  /*6070*/  @!P0 HADD2 R68, -R40.H0_H0, -RZ.H0_H0 ;  /* 0xa00000ff28448230 */ /* 0x000fe20000000900 */
[----:B------:R-:W-:Y:S01]  /*6080*/  @!P3 PRMT R39, R67, 0x5410, RZ ;  /* 0x000054104327b816 */ /* 0x000fe200000000ff */
[----:B------:R-:W1:Y:S01]  /*6090*/  MUFU.EX2 R171, R28 ;  /* 0x0000001c00ab7308 */ /* 0x000e620000000800 */
[----:B------:R-:W-:Y:S02]  /*60a0*/  PRMT R67, R2, 0x7610, R67 ;  /* 0x0000761002437816 */ /* 0x000fe40000000043 */
[----:B------:R-:W-:Y:S01]  /*60b0*/  ISETP.LE.U32.AND P5, PT, R21, UR6, PT ;  /* 0x0000000615007c0c */ /* 0x000fe2000bfa3070 */
[----:B------:R-:W-:Y:S01]  /*60c0*/  MUFU.EX2 R148, R26 ;  /* 0x0000001a00947308 */ /* 0x000fe20000000800 */
[----:B------:R-:W-:Y:S01]  /*60d0*/  @!P2 PRMT R37, R66, 0x5410, RZ ;  /* 0x000054104225a816 */ /* 0x000fe200000000ff */
[----:B------:R-:W-:Y:S01]  /*60e0*/  @!P4 HADD2 R71, -R67.H0_H0, -RZ.H0_H0 ;  /* 0xa00000ff4347c230 */ /* 0x000fe20000000900 */
[----:B------:R-:W-:Y:S01]  /*60f0*/  F2FP.F16.F32.PACK_AB R3, R142, R149 ;  /* 0x000000958e03723e */ /* 0x000fe200000000ff */
[----:B------:R-:W-:Y:S01]  /*6100*/  MUFU.EX2 R246, R32 ;  /* 0x0000002000f67308 */ /* 0x000fe20000000800 */
[----:B------:R-:W-:Y:S01]  /*6110*/  PRMT R66, R2, 0x7632, R66 ;  /* 0x0000763202427816 */ /* 0x000fe20000000042 */
[----:B------:R-:W-:Y:S01]  /*6120*/  STG.E.U16 desc[UR20][R42.64], R39 ;  /* 0x000000272a007986 */ /* 0x000fe2000c101514 */
[----:B------:R-:W-:Y:S01]  /*6130*/  ISETP.LE.U32.AND P3, PT, R47, UR6, PT ;  /* 0x000000062f007c0c */ /* 0x000fe2000bf63070 */
[----:B------:R-:W-:Y:S01]  /*6140*/  MUFU.EX2 R247, R33 ;  /* 0x0000002100f77308 */ /* 0x000fe20000000800 */
[----:B------:R-:W-:Y:S01]  /*6150*/  @!P0 PRMT R40, R68, 0x5410, RZ ;  /* 0x0000541044288816 */ /* 0x000fe200000000ff */
[----:B------:R-:W-:Y:S01]  /*6160*/  STG.E.U16 desc[UR20][R42.64+0x2], R37 ;  /* 0x000002252a007986 */ /* 0x000fe2000c101514 */
[----:B------:R-:W-:Y:S01]  /*6170*/  PRMT R47, R3, 0x7610, R47 ;  /* 0x00007610032f7816 */ /* 0x000fe2000000002f */
[----:B------:R-:W-:Y:S01]  /*6180*/  MUFU.EX2 R33, R34 ;  /* 0x0000002200217308 */ /* 0x000fe20000000800 */
[----:B------:R-:W-:-:S02]  /*6190*/  ISETP.LE.U32.AND P2, PT, R46, UR6, PT ;  /* 0x000000062e007c0c */ /* 0x000fc4000bf43070 */
[----:B------:R-:W-:Y:S01]  /*61a0*/  ISETP.GT.U32.AND P0, PT, R31, UR6, PT ;  /* 0x000000061f007c0c */ /* 0x000fe2000bf04070 */
[----:B------:R-:W-:Y:S01]  /*61b0*/  @!P5 HADD2 R69, -R47.H0_H0, -RZ.H0_H0 ;  /* 0xa00000ff2f45d230 */ /* 0x000fe20000000900 */
[----:B------:R-:W-:Y:S01]  /*61c0*/  PRMT R126, R67, 0x5410, R66 ;  /* 0x00005410437e7816 */ /* 0x000fe20000000042 */
[----:B------:R-:W-:Y:S01]  /*61d0*/  MUFU.EX2 R245, R35 ;  /* 0x0000002300f57308 */ /* 0x000fe20000000800 */
[----:B------:R-:W-:Y:S02]  /*61e0*/  PRMT R46, R3, 0x7632, R46 ;  /* 0x00007632032e7816 */ /* 0x000fe4000000002e */
[----:B------:R-:W-:Y:S01]  /*61f0*/  @!P4 PRMT R67, R71, 0x5410, RZ ;  /* 0x000054104743c816 */ /* 0x000fe200000000ff */
[----:B------:R-:W-:Y:S01]  /*6200*/  MUFU.EX2 R32, R45 ;  /* 0x0000002d00207308 */ /* 0x000fe20000000800 */
[----:B--2---:R-:W-:Y:S02]  /*6210*/  F2FP.F16.F32.PACK_AB R3, R180, R178 ;  /* 0x000000b2b403723e */ /* 0x004fe400000000ff */
[----:B------:R-:W-:Y:S01]  /*6220*/  ISETP.GT.U32.AND P4, PT, R30, UR6, PT ;  /* 0x000000061e007c0c */ /* 0x000fe2000bf84070 */
[----:B------:R-:W-:Y:S01]  /*6230*/  MUFU.EX2 R244, R44 ;  /* 0x0000002c00f47308 */ /* 0x000fe20000000800 */
[----:B-----5:R-:W-:-:S02]  /*6240*/  F2FP.F16.F32.PACK_AB R2, R179, R177 ;  /* 0x000000b1b302723e */ /* 0x020fc400000000ff */
[----:B------:R-:W-:Y:S01]  /*6250*/  PRMT R68, R3, 0x7610, R68 ;  /* 0x0000761003447816 */ /* 0x000fe20000000044 */
[----:B------:R-:W-:Y:S01]  /*6260*/  MUFU.EX2 R248, R54 ;  /* 0x0000003600f87308 */ /* 0x000fe20000000800 */
[C---:B------:R-:W-:Y:S02]  /*6270*/  PRMT R84, R2.reuse, 0x7632, R84 ;  /* 0x0000763202547816 */ /* 0x040fe40000000054 */
[----:B------:R-:W-:Y:S01]  /*6280*/  PRMT R127, R47, 0x5410, R46 ;  /* 0x000054102f7f7816 */ /* 0x000fe2000000002e */
[----:B------:R-:W-:Y:S01]  /*6290*/  @!P1 HADD2 R77, -R68.H0_H0, -RZ.H0_H0 ;  /* 0xa00000ff444d9230 */ /* 0x000fe20000000900 */
[----:B------:R-:W-:Y:S01]  /*62a0*/  @!P5 PRMT R47, R69, 0x5410, RZ ;  /* 0x00005410452fd816 */ /* 0x000fe200000000ff */
[----:B------:R-:W-:Y:S01]  /*62b0*/  @P0 HADD2 R79, -R84.H0_H0, -RZ.H0_H0 ;  /* 0xa00000ff544f0230 */ /* 0x000fe20000000900 */
[----:B------:R-:W-:Y:S01]  /*62c0*/  PRMT R71, R2, 0x7610, R71 ;  /* 0x0000761002477816 */ /* 0x000fe20000000047 */
[----:B------:R-:W-:Y:S01]  /*62d0*/  MUFU.EX2 R250, R55 ;  /* 0x0000003700fa7308 */ /* 0x000fe20000000800 */
[----:B------:R-:W-:-:S02]  /*62e0*/  LOP3.LUT R38, R18, UR14, R125, 0x96, !PT ;  /* 0x0000000e12267c12 */ /* 0x000fc4000f8e967d */
[----:B------:R-:W-:Y:S01]  /*62f0*/  PRMT R69, R3, 0x7632, R69 ;  /* 0x0000763203457816 */ /* 0x000fe20000000045 */
[----:B------:R2:W3:Y:S01]  /*6300*/  MUFU.EX2 R125, R25 ;  /* 0x00000019007d7308 */ /* 0x0004e20000000800 */
[----:B------:R-:W-:Y:S01]  /*6310*/  SHF.R.U32.HI R19, RZ, 0x18, R14 ;  /* 0x00000018ff137819 */ /* 0x000fe2000001160e */
[----:B------:R-:W-:Y:S01]  /*6320*/  @P4 HADD2 R82, -R71.H0_H0, -RZ.H0_H0 ;  /* 0xa00000ff47524230 */ /* 0x000fe20000000900 */
[----:B------:R-:W-:Y:S01]  /*6330*/  PRMT R80, R68, 0x5410, R69 ;  /* 0x0000541044507816 */ /* 0x000fe20000000045 */
[----:B------:R-:W-:Y:S01]  /*6340*/  MUFU.EX2 R249, R57 ;  /* 0x0000003900f97308 */ /* 0x000fe20000000800 */
[----:B------:R-:W-:Y:S02]  /*6350*/  PRMT R2, R4, 0x7770, RZ ;  /* 0x0000777004027816 */ /* 0x000fe400000000ff */
[----:B------:R-:W-:Y:S01]  /*6360*/  ISETP.GT.U32.AND P5, PT, R36, UR6, PT ;  /* 0x0000000624007c0c */ /* 0x000fe2000bfa4070 */
[----:B------:R-:W-:Y:S01]  /*6370*/  MUFU.EX2 R149, R64 ;  /* 0x0000004000957308 */ /* 0x000fe20000000800 */
[----:B------:R-:W-:-:S02]  /*6380*/  @!P1 PRMT R68, R77, 0x5410, RZ ;  /* 0x000054104d449816 */ /* 0x000fc400000000ff */
[----:B------:R-:W-:Y:S01]  /*6390*/  ISETP.LE.U32.AND P1, PT, R19, UR6, PT ;  /* 0x0000000613007c0c */ /* 0x000fe2000bf23070 */
[----:B------:R-:W-:Y:S01]  /*63a0*/  MUFU.EX2 R138, R138 ;  /* 0x0000008a008a7308 */ /* 0x000fe20000000800 */
[----:B------:R-:W-:Y:S01]  /*63b0*/  PRMT R88, R71, 0x5410, R84 ;  /* 0x0000541047587816 */ /* 0x000fe20000000054 */
[----:B--2---:R-:W-:Y:S01]  /*63c0*/  FADD.FTZ R25, R163, R159 ;  /* 0x0000009fa3197221 */ /* 0x004fe20000010000 */
[----:B------:R-:W-:Y:S01]  /*63d0*/  PRMT R8, R4, 0x7773, RZ ;  /* 0x0000777304087816 */ /* 0x000fe200000000ff */
[----:B------:R-:W-:Y:S01]  /*63e0*/  MUFU.EX2 R163, R96 ;  /* 0x0000006000a37308 */ /* 0x000fe20000000800 */
[----:B------:R-:W-:Y:S02]  /*63f0*/  @P0 PRMT R84, R79, 0x5410, RZ ;  /* 0x000054104f540816 */ /* 0x000fe400000000ff */
[----:B------:R-:W-:Y:S01]  /*6400*/  ISETP.LE.U32.AND P0, PT, R2, UR6, PT ;  /* 0x0000000602007c0c */ /* 0x000fe2000bf03070 */
[----:B------:R-:W-:Y:S01]  /*6410*/  @P5 HADD2 R81, -R69.H0_H0, -RZ.H0_H0 ;  /* 0xa00000ff45515230 */ /* 0x000fe20000000900 */
[----:B-1----:R-:W-:Y:S01]  /*6420*/  F2FP.F16.F32.PACK_AB R2, R171, R152 ;  /* 0x00000098ab02723e */ /* 0x002fe200000000ff */
[----:B------:R-:W-:Y:S01]  /*6430*/  MUFU.EX2 R141, R141 ;  /* 0x0000008d008d7308 */ /* 0x000fe20000000800 */
[----:B------:R-:W-:Y:S01]  /*6440*/  @P4 PRMT R71, R82, 0x5410, RZ ;  /* 0x0000541052474816 */ /* 0x000fe200000000ff */
[----:B------:R-:W-:Y:S01]  /*6450*/  @!P1 HADD2 R89, -R66.H0_H0, -RZ.H0_H0 ;  /* 0xa00000ff42599230 */ /* 0x000fe20000000900 */
[----:B------:R-:W-:Y:S01]  /*6460*/  ISETP.GT.U32.AND P4, PT, R8, UR6, PT ;  /* 0x0000000608007c0c */ /* 0x000fe2000bf84070 */
[----:B------:R-:W-:Y:S01]  /*6470*/  MUFU.EX2 R140, R140 ;  /* 0x0000008c008c7308 */ /* 0x000fe20000000800 */
[----:B------:R-:W-:-:S02]  /*6480*/  PRMT R87, R2, 0x7610, R87 ;  /* 0x0000761002577816 */ /* 0x000fc40000000057 */
[----:B------:R-:W-:Y:S01]  /*6490*/  PRMT R86, R2, 0x7632, R86 ;  /* 0x0000763202567816 */ /* 0x000fe20000000056 */
[----:B------:R-:W-:Y:S01]  /*64a0*/  MUFU.EX2 R139, R139 ;  /* 0x0000008b008b7308 */ /* 0x000fe20000000800 */
[----:B---3--:R-:W-:Y:S01]  /*64b0*/  F2FP.F16.F32.PACK_AB R2, R125, R148 ;  /* 0x000000947d02723e */ /* 0x008fe200000000ff */
[----:B------:R-:W-:Y:S01]  /*64c0*/  @!P0 HADD2 R90, -R87.H0_H0, -RZ.H0_H0 ;  /* 0xa00000ff575a8230 */ /* 0x000fe20000000900 */
[----:B------:R-:W-:Y:S01]  /*64d0*/  LOP3.LUT R3, R17, 0xffff, RZ, 0xc0, !PT ;  /* 0x0000ffff11037812 */ /* 0x000fe200078ec0ff */
[----:B------:R-:W-:Y:S01]  /*64e0*/  MUFU.EX2 R96, R129 ;  /* 0x0000008100607308 */ /* 0x000fe20000000800 */
[----:B------:R-:W-:Y:S02]  /*64f0*/  PRMT R224, R2, 0x7632, R224 ;  /* 0x0000763202e07816 */ /* 0x000fe400000000e0 */
[----:B------:R-:W-:Y:S01]  /*6500*/  SHF.R.U32.HI R11, RZ, 0x8, R3 ;  /* 0x00000008ff0b7819 */ /* 0x000fe20000011603 */
[----:B------:R-:W-:Y:S01]  /*6510*/  MUFU.EX2 R230, R230 ;  /* 0x000000e600e67308 */ /* 0x000fe20000000800 */
[----:B------:R-:W-:Y:S01]  /*6520*/  PRMT R18, R4, 0x7771, RZ ;  /* 0x0000777104127816 */ /* 0x000fe200000000ff */
[----:B------:R-:W-:Y:S01]  /*6530*/  @P4 HADD2 R95, -R224.H0_H0, -RZ.H0_H0 ;  /* 0xa00000ffe05f4230 */ /* 0x000fe20000000900 */
[----:B------:R-:W-:Y:S01]  /*6540*/  PRMT R223, R2, 0x7610, R223 ;  /* 0x0000761002df7816 */ /* 0x000fe200000000df */
[----:B------:R-:W-:Y:S01]  /*6550*/  MUFU.EX2 R234, R234 ;  /* 0x000000ea00ea7308 */ /* 0x000fe20000000800 */
[----:B------:R-:W-:-:S02]  /*6560*/  @P5 PRMT R69, R81, 0x5410, RZ ;  /* 0x0000541051455816 */ /* 0x000fc400000000ff */
[----:B------:R-:W-:Y:S02]  /*6570*/  PRMT R6, R4, 0x7772, RZ ;  /* 0x0000777204067816 */ /* 0x000fe400000000ff */
[----:B------:R-:W-:Y:S02]  /*6580*/  LOP3.LUT R2, R11, 0xffff, RZ, 0xc0, !PT ;  /* 0x0000ffff0b027812 */ /* 0x000fe400078ec0ff */
[----:B------:R-:W-:Y:S02]  /*6590*/  ISETP.GT.U32.AND P5, PT, R18, UR6, PT ;  /* 0x0000000612007c0c */ /* 0x000fe4000bfa4070 */
[----:B------:R-:W-:Y:S02]  /*65a0*/  @!P1 PRMT R66, R89, 0x5410, RZ ;  /* 0x0000541059429816 */ /* 0x000fe400000000ff */
[----:B------:R-:W-:Y:S02]  /*65b0*/  PRMT R89, R87, 0x5410, R86 ;  /* 0x0000541057597816 */ /* 0x000fe40000000056 */
[----:B------:R-:W-:-:S02]  /*65c0*/  LOP3.LUT R9, R17, 0xff, RZ, 0xc0, !PT ;  /* 0x000000ff11097812 */ /* 0x000fc400078ec0ff */
[----:B------:R-:W-:Y:S02]  /*65d0*/  @!P0 PRMT R87, R90, 0x5410, RZ ;  /* 0x000054105a578816 */ /* 0x000fe400000000ff */
[----:B------:R-:W-:Y:S02]  /*65e0*/  ISETP.GT.U32.AND P0, PT, R6, UR6, PT ;  /* 0x0000000606007c0c */ /* 0x000fe4000bf04070 */
[----:B------:R-:W-:Y:S01]  /*65f0*/  ISETP.LE.U32.AND P1, PT, R2, UR6, PT ;  /* 0x0000000602007c0c */ /* 0x000fe2000bf23070 */
[----:B------:R-:W-:Y:S01]  /*6600*/  @P5 HADD2 R94, -R86.H0_H0, -RZ.H0_H0 ;  /* 0xa00000ff565e5230 */ /* 0x000fe20000000900 */
[----:B------:R-:W-:Y:S02]  /*6610*/  PRMT R90, R223, 0x5410, R224 ;  /* 0x00005410df5a7816 */ /* 0x000fe400000000e0 */
[----:B------:R-:W-:Y:S02]  /*6620*/  @P4 PRMT R224, R95, 0x5410, RZ ;  /* 0x000054105fe04816 */ /* 0x000fe400000000ff */
[----:B------:R-:W-:Y:S01]  /*6630*/  PRMT R2, R17, 0x7632, R2 ;  /* 0x0000763211027816 */ /* 0x000fe20000000002 */
[----:B------:R-:W-:Y:S01]  /*6640*/  MUFU.EX2 R95, R59 ;  /* 0x0000003b005f7308 */ /* 0x000fe20000000800 */
[----:B------:R-:W-:-:S02]  /*6650*/  ISETP.LE.U32.AND P4, PT, R9, UR6, PT ;  /* 0x0000000609007c0c */ /* 0x000fc4000bf83070 */
[----:B------:R-:W-:Y:S01]  /*6660*/  LOP3.LUT R3, R2, 0xff, RZ, 0xc0, !PT ;  /* 0x000000ff02037812 */ /* 0x000fe200078ec0ff */
[----:B------:R-:W-:Y:S01]  /*6670*/  @P0 HADD2 R97, -R223.H0_H0, -RZ.H0_H0 ;  /* 0xa00000ffdf610230 */ /* 0x000fe20000000900 */
[----:B------:R-:W-:Y:S02]  /*6680*/  F2FP.F16.F32.PACK_AB R2, R247, R246 ;  /* 0x000000f6f702723e */ /* 0x000fe400000000ff */
[----:B------:R-:W-:Y:S02]  /*6690*/  LOP3.LUT R5, R16, 0xffff, RZ, 0xc0, !PT ;  /* 0x0000ffff10057812 */ /* 0x000fe400078ec0ff */
[C---:B------:R-:W-:Y:S02]  /*66a0*/  PRMT R222, R2.reuse, 0x7610, R222 ;  /* 0x0000761002de7816 */ /* 0x040fe400000000de */
[----:B------:R-:W-:Y:S02]  /*66b0*/  SHF.R.U32.HI R13, RZ, 0x8, R5 ;  /* 0x00000008ff0d7819 */ /* 0x000fe40000011605 */
[----:B------:R-:W-:Y:S01]  /*66c0*/  PRMT R221, R2, 0x7632, R221 ;  /* 0x0000763202dd7816 */ /* 0x000fe200000000dd */
[----:B------:R-:W-:Y:S01]  /*66d0*/  @!P4 HADD2 R99, -R222.H0_H0, -RZ.H0_H0 ;  /* 0xa00000ffde63c230 */ /* 0x000fe20000000900 */
[----:B------:R-:W-:-:S02]  /*66e0*/  @P5 PRMT R86, R94, 0x5410, RZ ;  /* 0x000054105e565816 */ /* 0x000fc400000000ff */
[----:B------:R-:W-:Y:S01]  /*66f0*/  LOP3.LUT R2, R13, 0xffff, RZ, 0xc0, !PT ;  /* 0x0000ffff0d027812 */ /* 0x000fe200078ec0ff */
[----:B------:R-:W-:Y:S01]  /*6700*/  @!P1 HADD2 R98, -R221.H0_H0, -RZ.H0_H0 ;  /* 0xa00000ffdd629230 */ /* 0x000fe20000000900 */
[----:B------:R-:W-:Y:S01]  /*6710*/  ISETP.LE.U32.AND P5, PT, R3, UR6, PT ;  /* 0x0000000603007c0c */ /* 0x000fe2000bfa3070 */
[----:B------:R-:W-:Y:S01]  /*6720*/  MUFU.EX2 R94, R53 ;  /* 0x00000035005e7308 */ /* 0x000fe20000000800 */
[----:B------:R-:W-:Y:S02]  /*6730*/  SHF.R.U32.HI R7, RZ, 0x18, R17 ;  /* 0x00000018ff077819 */ /* 0x000fe40000011611 */
[----:B------:R-:W-:Y:S02]  /*6740*/  @P0 PRMT R223, R97, 0x5410, RZ ;  /* 0x0000541061df0816 */ /* 0x000fe400000000ff */
[----:B------:R-:W-:Y:S02]  /*6750*/  ISETP.LE.U32.AND P0, PT, R2, UR6, PT ;  /* 0x0000000602007c0c */ /* 0x000fe4000bf03070 */
[----:B------:R-:W-:-:S02]  /*6760*/  PRMT R79, R222, 0x5410, R221 ;  /* 0x00005410de4f7816 */ /* 0x000fc400000000dd */
[----:B------:R-:W-:Y:S02]  /*6770*/  F2FP.F16.F32.PACK_AB R2, R245, R33 ;  /* 0x00000021f502723e */ /* 0x000fe400000000ff */
[----:B------:R-:W-:Y:S02]  /*6780*/  @!P4 PRMT R222, R99, 0x5410, RZ ;  /* 0x0000541063dec816 */ /* 0x000fe400000000ff */
[----:B------:R-:W-:Y:S01]  /*6790*/  LOP3.LUT R10, R16, 0xff, RZ, 0xc0, !PT ;  /* 0x000000ff100a7812 */ /* 0x000fe200078ec0ff */
[----:B------:R-:W-:Y:S01]  /*67a0*/  MUFU.EX2 R99, R60 ;  /* 0x0000003c00637308 */ /* 0x000fe20000000800 */
[----:B------:R-:W-:Y:S02]  /*67b0*/  ISETP.LE.U32.AND P4, PT, R7, UR6, PT ;  /* 0x0000000607007c0c */ /* 0x000fe4000bf83070 */
[----:B------:R-:W-:Y:S02]  /*67c0*/  PRMT R220, R2, 0x7610, R220 ;  /* 0x0000761002dc7816 */ /* 0x000fe400000000dc */
[----:B------:R-:W-:-:S02]  /*67d0*/  @!P1 PRMT R221, R98, 0x5410, RZ ;  /* 0x0000541062dd9816 */ /* 0x000fc400000000ff */
[----:B------:R-:W-:Y:S01]  /*67e0*/  ISETP.LE.U32.AND P1, PT, R10, UR6, PT ;  /* 0x000000060a007c0c */ /* 0x000fe2000bf23070 */
[----:B------:R1:W2:Y:S01]  /*67f0*/  MUFU.EX2 R98, R56 ;  /* 0x0000003800627308 */ /* 0x0002a20000000800 */
[----:B------:R-:W-:Y:S01]  /*6800*/  PRMT R219, R2, 0x7632, R219 ;  /* 0x0000763202db7816 */ /* 0x000fe200000000db */
[----:B------:R-:W-:Y:S01]  /*6810*/  @!P5 HADD2 R105, -R220.H0_H0, -RZ.H0_H0 ;  /* 0xa00000ffdc69d230 */ /* 0x000fe20000000900 */
[----:B------:R-:W-:Y:S02]  /*6820*/  PRMT R2, R16, 0x7632, R2 ;  /* 0x0000763210027816 */ /* 0x000fe40000000002 */
[----:B------:R-:W-:Y:S01]  /*6830*/  F2FP.F16.F32.PACK_AB R3, R244, R32 ;  /* 0x00000020f403723e */ /* 0x000fe200000000ff */
[----:B------:R-:W-:Y:S01]  /*6840*/  @!P4 HADD2 R107, -R219.H0_H0, -RZ.H0_H0 ;  /* 0xa00000ffdb6bc230 */ /* 0x000fe20000000900 */
[----:B------:R-:W-:Y:S02]  /*6850*/  LOP3.LUT R2, R2, 0xff, RZ, 0xc0, !PT ;  /* 0x000000ff02027812 */ /* 0x000fe400078ec0ff */
[----:B------:R-:W-:-:S02]  /*6860*/  PRMT R77, R220, 0x5410, R219 ;  /* 0x00005410dc4d7816 */ /* 0x000fc400000000db */
[----:B------:R-:W-:Y:S02]  /*6870*/  PRMT R218, R3, 0x7610, R218 ;  /* 0x0000761003da7816 */ /* 0x000fe400000000da */
[----:B------:R-:W-:Y:S01]  /*6880*/  @!P5 PRMT R220, R105, 0x5410, RZ ;  /* 0x0000541069dcd816 */ /* 0x000fe200000000ff */
[----:B-1----:R-:W-:Y:S01]  /*6890*/  IMAD.WIDE.U32 R56, R78, -0x2daee0ad, RZ ;  /* 0xd2511f534e387825 */ /* 0x002fe200078e00ff */
[----:B------:R-:W-:-:S03]  /*68a0*/  ISETP.LE.U32.AND P5, PT, R2, UR6, PT ;  /* 0x0000000602007c0c */ /* 0x000fc6000bfa3070 */
[----:B------:R-:W-:Y:S01]  /*68b0*/  @!P1 HADD2 R106, -R218.H0_H0, -RZ.H0_H0 ;  /* 0xa00000ffda6a9230 */ /* 0x000fe20000000900 */
[----:B------:R-:W-:Y:S01]  /*68c0*/  SHF.R.U32.HI R5, RZ, 0x18, R16 ;  /* 0x00000018ff057819 */ /* 0x000fe20000011610 */
[----:B------:R-:W-:Y:S01]  /*68d0*/  MUFU.EX2 R78, R61 ;  /* 0x0000003d004e7308 */ /* 0x000fe20000000800 */
[----:B------:R-:W-:Y:S02]  /*68e0*/  PRMT R217, R3, 0x7632, R217 ;  /* 0x0000763203d97816 */ /* 0x000fe400000000d9 */
[----:B------:R-:W-:Y:S02]  /*68f0*/  @!P4 PRMT R219, R107, 0x5410, RZ ;  /* 0x000054106bdbc816 */ /* 0x000fe400000000ff */
[----:B--2---:R-:W-:Y:S01]  /*6900*/  F2FP.F16.F32.PACK_AB R2, R98, R94 ;  /* 0x0000005e6202723e */ /* 0x004fe200000000ff */
[----:B------:R-:W-:Y:S01]  /*6910*/  @!P0 HADD2 R108, -R217.H0_H0, -RZ.H0_H0 ;  /* 0xa00000ffd96c8230 */ /* 0x000fe20000000900 */
[----:B------:R-:W-:Y:S01]  /*6920*/  ISETP.LE.U32.AND P4, PT, R5, UR6, PT ;  /* 0x0000000605007c0c */ /* 0x000fe2000bf83070 */
[----:B------:R-:W-:Y:S01]  /*6930*/  MUFU.EX2 R107, R62 ;  /* 0x0000003e006b7308 */ /* 0x000fe20000000800 */
[----:B------:R-:W-:-:S02]  /*6940*/  PRMT R82, R218, 0x5410, R217 ;  /* 0x00005410da527816 */ /* 0x000fc400000000d9 */
[----:B------:R-:W-:Y:S02]  /*6950*/  @!P1 PRMT R218, R106, 0x5410, RZ ;  /* 0x000054106ada9816 */ /* 0x000fe400000000ff */
[C---:B------:R-:W-:Y:S01]  /*6960*/  PRMT R216, R2.reuse, 0x7610, R216 ;  /* 0x0000761002d87816 */ /* 0x040fe200000000d8 */
[----:B------:R1:W2:Y:S01]  /*6970*/  MUFU.EX2 R106, R58 ;  /* 0x0000003a006a7308 */ /* 0x0002a20000000800 */
[----:B------:R-:W-:Y:S02]  /*6980*/  PRMT R214, R2, 0x7632, R214 ;  /* 0x0000763202d67816 */ /* 0x000fe400000000d6 */
[----:B------:R-:W-:Y:S01]  /*6990*/  F2FP.F16.F32.PACK_AB R2, R250, R248 ;  /* 0x000000f8fa02723e */ /* 0x000fe200000000ff */
[----:B------:R-:W-:Y:S01]  /*69a0*/  @!P5 HADD2 R110, -R216.H0_H0, -RZ.H0_H0 ;  /* 0xa00000ffd86ed230 */ /* 0x000fe20000000900 */
[----:B------:R-:W-:Y:S01]  /*69b0*/  PRMT R81, R216, 0x5410, R214 ;  /* 0x00005410d8517816 */ /* 0x000fe200000000d6 */
[----:B------:R-:W-:Y:S01]  /*69c0*/  @!P4 HADD2 R109, -R214.H0_H0, -RZ.H0_H0 ;  /* 0xa00000ffd66dc230 */ /* 0x000fe20000000900 */
[----:B------:R-:W-:-:S02]  /*69d0*/  PRMT R213, R2, 0x7610, R213 ;  /* 0x0000761002d57816 */ /* 0x000fc400000000d5 */
[----:B------:R-:W-:Y:S02]  /*69e0*/  @!P5 PRMT R216, R110, 0x5410, RZ ;  /* 0x000054106ed8d816 */ /* 0x000fe400000000ff */
[----:B------:R-:W-:Y:S01]  /*69f0*/  ISETP.GT.U32.AND P5, PT, R76, UR6, PT ;  /* 0x000000064c007c0c */ /* 0x000fe2000bfa4070 */
[----:B------:R-:W-:Y:S01]  /*6a00*/  @!P3 HADD2 R112, -R213.H0_H0, -RZ.H0_H0 ;  /* 0xa00000ffd570b230 */ /* 0x000fe20000000900 */
[----:B------:R-:W-:Y:S01]  /*6a10*/  PRMT R209, R2, 0x7632, R209 ;  /* 0x0000763202d17816 */ /* 0x000fe200000000d1 */
[----:B-1----:R-:W-:Y:S01]  /*6a20*/  IMAD.WIDE.U32 R58, R74, -0x2daee0ad, RZ ;  /* 0xd2511f534a3a7825 */ /* 0x002fe200078e00ff */
[----:B------:R-:W-:Y:S02]  /*6a30*/  @!P4 PRMT R214, R109, 0x5410, RZ ;  /* 0x000054106dd6c816 */ /* 0x000fe400000000ff */
[----:B--2---:R-:W-:Y:S02]  /*6a40*/  F2FP.F16.F32.PACK_AB R2, R249, R106 ;  /* 0x0000006af902723e */ /* 0x004fe400000000ff */
[----:B------:R-:W-:-:S02]  /*6a50*/  ISETP.GT.U32.AND P4, PT, R75, UR6, PT ;  /* 0x000000064b007c0c */ /* 0x000fc4000bf84070 */
[C---:B------:R-:W-:Y:S02]  /*6a60*/  PRMT R208, R2.reuse, 0x7610, R208 ;  /* 0x0000761002d07816 */ /* 0x040fe400000000d0 */
[----:B------:R-:W-:Y:S02]  /*6a70*/  PRMT R207, R2, 0x7632, R207 ;  /* 0x0000763202cf7816 */ /* 0x000fe400000000cf */
[----:B------:R-:W-:Y:S01]  /*6a80*/  PRMT R2, R124, 0x7770, RZ ;  /* 0x000077707c027816 */ /* 0x000fe200000000ff */
[----:B------:R-:W-:Y:S01]  /*6a90*/  @P5 HADD2 R113, -R208.H0_H0, -RZ.H0_H0 ;  /* 0xa00000ffd0715230 */ /* 0x000fe20000000900 */
[----:B------:R-:W-:Y:S02]  /*6aa0*/  PRMT R45, R208, 0x5410, R207 ;  /* 0x00005410d02d7816 */ /* 0x000fe400000000cf */
[----:B------:R-:W-:Y:S02]  /*6ab0*/  @!P0 PRMT R217, R108, 0x5410, RZ ;  /* 0x000054106cd98816 */ /* 0x000fe400000000ff */
[----:B------:R-:W-:Y:S01]  /*6ac0*/  @P5 PRMT R208, R113, 0x5410, RZ ;  /* 0x0000541071d05816 */ /* 0x000fe200000000ff */
[----:B------:R-:W-:Y:S01]  /*6ad0*/  @P4 HADD2 R115, -R207.H0_H0, -RZ.H0_H0 ;  /* 0xa00000ffcf734230 */ /* 0x000fe20000000900 */
[----:B------:R-:W-:-:S02]  /*6ae0*/  ISETP.LE.U32.AND P5, PT, R2, UR6, PT ;  /* 0x0000000602007c0c */ /* 0x000fc4000bfa3070 */
[----:B------:R-:W-:Y:S02]  /*6af0*/  LOP3.LUT R2, R73, 0xff, RZ, 0xc0, !PT ;  /* 0x000000ff49027812 */ /* 0x000fe400078ec0ff */
[----:B------:R-:W-:Y:S02]  /*6b00*/  PRMT R3, R160, 0x7770, RZ ;  /* 0x00007770a0037816 */ /* 0x000fe400000000ff */
[----:B------:R-:W-:Y:S02]  /*6b10*/  ISETP.GT.U32.AND P0, PT, R92, UR6, PT ;  /* 0x000000065c007c0c */ /* 0x000fe4000bf04070 */
[----:B------:R-:W-:Y:S02]  /*6b20*/  @P4 PRMT R207, R115, 0x5410, RZ ;  /* 0x0000541073cf4816 */ /* 0x000fe400000000ff */
[----:B------:R-:W-:Y:S02]  /*6b30*/  PRMT R26, R2, 0x5410, R36 ;  /* 0x00005410021a7816 */ /* 0x000fe40000000024 */
[----:B------:R-:W-:-:S02]  /*6b40*/  ISETP.GT.U32.AND P4, PT, R114, UR6, PT ;  /* 0x0000000672007c0c */ /* 0x000fc4000bf84070 */
[----:B------:R-:W-:Y:S02]  /*6b50*/  ISETP.LE.U32.AND P1, PT, R3, UR6, PT ;  /* 0x0000000603007c0c */ /* 0x000fe4000bf23070 */
[----:B------:R-:W-:Y:S02]  /*6b60*/  F2FP.F16.F32.PACK_AB R2, R99, R95 ;  /* 0x0000005f6302723e */ /* 0x000fe400000000ff */
[----:B------:R-:W-:Y:S01]  /*6b70*/  LOP3.LUT R3, R172, 0xff, RZ, 0xc0, !PT ;  /* 0x000000ffac037812 */ /* 0x000fe200078ec0ff */
[----:B------:R-:W-:Y:S01]  /*6b80*/  @P0 HADD2 R111, -R209.H0_H0, -RZ.H0_H0 ;  /* 0xa00000ffd16f0230 */ /* 0x000fe20000000900 */
[----:B------:R-:W-:Y:S02]  /*6b90*/  PRMT R27, R30, 0x5410, R31 ;  /* 0x000054101e1b7816 */ /* 0x000fe4000000001f */
[----:B------:R-:W-:Y:S02]  /*6ba0*/  PRMT R206, R2, 0x7610, R206 ;  /* 0x0000761002ce7816 */ /* 0x000fe400000000ce */
[----:B------:R-:W-:Y:S01]  /*6bb0*/  PRMT R30, R3, 0x5410, R92 ;  /* 0x00005410031e7816 */ /* 0x000fe2000000005c */
[----:B------:R-:W-:Y:S01]  /*6bc0*/  IMAD.MOV.U32 R92, RZ, RZ, R250 ;  /* 0x000000ffff5c7224 */ /* 0x000fe200078e00fa */
[----:B------:R-:W-:Y:S01]  /*6bd0*/  LOP3.LUT R3, R174, 0xff, RZ, 0xc0, !PT ;  /* 0x000000ffae037812 */ /* 0x000fe200078ec0ff */
[----:B------:R-:W-:Y:S01]  /*6be0*/  @!P2 HADD2 R120, -R206.H0_H0, -RZ.H0_H0 ;  /* 0xa00000ffce78a230 */ /* 0x000fe20000000900 */
[----:B------:R-:W-:-:S02]  /*6bf0*/  PRMT R205, R2, 0x7632, R205 ;  /* 0x0000763202cd7816 */ /* 0x000fc400000000cd */
[----:B------:R-:W-:Y:S02]  /*6c00*/  PRMT R2, R52, 0x7632, R2 ;  /* 0x0000763234027816 */ /* 0x000fe40000000002 */
[----:B------:R-:W-:Y:S01]  /*6c10*/  PRMT R54, R3, 0x5410, R114 ;  /* 0x0000541003367816 */ /* 0x000fe20000000072 */
[----:B------:R-:W-:Y:S01]  /*6c20*/  @P4 HADD2 R121, -R205.H0_H0, -RZ.H0_H0 ;  /* 0xa00000ffcd794230 */ /* 0x000fe20000000900 */
[----:B------:R-:W-:Y:S02]  /*6c30*/  LOP3.LUT R3, R2, 0xff, RZ, 0xc0, !PT ;  /* 0x000000ff02037812 */ /* 0x000fe400078ec0ff */
[----:B------:R-:W-:Y:S02]  /*6c40*/  PRMT R75, R76, 0x5410, R75 ;  /* 0x000054104c4b7816 */ /* 0x000fe4000000004b */
[----:B------:R-:W-:Y:S02]  /*6c50*/  SHF.R.U32.HI R2, RZ, 0x10, R12 ;  /* 0x00000010ff027819 */ /* 0x000fe4000001160c */
[----:B------:R-:W-:-:S02]  /*6c60*/  PRMT R76, R213, 0x5410, R209 ;  /* 0x00005410d54c7816 */ /* 0x000fc400000000d1 */
[----:B------:R-:W-:Y:S02]  /*6c70*/  PRMT R53, R206, 0x5410, R205 ;  /* 0x00005410ce357816 */ /* 0x000fe400000000cd */
[----:B------:R-:W-:Y:S02]  /*6c80*/  @!P3 PRMT R213, R112, 0x5410, RZ ;  /* 0x0000541070d5b816 */ /* 0x000fe400000000ff */
[----:B------:R-:W-:Y:S02]  /*6c90*/  @P0 PRMT R209, R111, 0x5410, RZ ;  /* 0x000054106fd10816 */ /* 0x000fe400000000ff */
[----:B------:R-:W-:Y:S02]  /*6ca0*/  @!P2 PRMT R206, R120, 0x5410, RZ ;  /* 0x0000541078cea816 */ /* 0x000fe400000000ff */
[----:B------:R-:W-:Y:S02]  /*6cb0*/  PRMT R4, R56, 0x7770, RZ ;  /* 0x0000777038047816 */ /* 0x000fe400000000ff */
[----:B------:R-:W-:-:S02]  /*6cc0*/  ISETP.GT.U32.AND P3, PT, R72, UR6, PT ;  /* 0x0000000648007c0c */ /* 0x000fc4000bf64070 */
[----:B------:R-:W-:Y:S02]  /*6cd0*/  ISETP.GT.U32.AND P0, PT, R70, UR6, PT ;  /* 0x0000000646007c0c */ /* 0x000fe4000bf04070 */
[----:B------:R-:W-:Y:S02]  /*6ce0*/  ISETP.LE.U32.AND P2, PT, R3, UR6, PT ;  /* 0x0000000603007c0c */ /* 0x000fe4000bf43070 */
[----:B------:R-:W-:Y:S02]  /*6cf0*/  LOP3.LUT R3, R2, 0xff, RZ, 0xc0, !PT ;  /* 0x000000ff02037812 */ /* 0x000fe400078ec0ff */
[----:B------:R-:W-:Y:S02]  /*6d00*/  @P4 PRMT R205, R121, 0x5410, RZ ;  /* 0x0000541079cd4816 */ /* 0x000fe400000000ff */
[----:B------:R-:W-:Y:S02]  /*6d10*/  SHF.R.U32.HI R2, RZ, 0x10, R17 ;  /* 0x00000010ff027819 */ /* 0x000fe40000011611 */
[----:B------:R-:W-:-:S02]  /*6d20*/  ISETP.LE.U32.AND P4, PT, R4, UR6, PT ;  /* 0x0000000604007c0c */ /* 0x000fc4000bf83070 */
[----:B------:R-:W-:Y:S02]  /*6d30*/  F2FP.F16.F32.PACK_AB R4, R107, R78 ;  /* 0x0000004e6b04723e */ /* 0x000fe400000000ff */
[----:B------:R-:W-:Y:S01]  /*6d40*/  PRMT R28, R6, 0x5410, R8 ;  /* 0x00005410061c7816 */ /* 0x000fe20000000008 */
[----:B------:R-:W-:Y:S01]  /*6d50*/  FADD.FTZ R8, R146, R136 ;  /* 0x0000008892087221 */ /* 0x000fe20000010000 */
[----:B------:R-:W-:Y:S01]  /*6d60*/  PRMT R17, R3, 0x5410, R22 ;  /* 0x0000541003117816 */ /* 0x000fe20000000016 */
[----:B------:R-:W1:Y:S01]  /*6d70*/  MUFU.EX2 R146, R65 ;  /* 0x0000004100927308 */ /* 0x000e620000000800 */
[----:B------:R-:W-:Y:S01]  /*6d80*/  LOP3.LUT R3, R2, 0xff, RZ, 0xc0, !PT ;  /* 0x000000ff02037812 */ /* 0x000fe200078ec0ff */
[----:B------:R-:W-:Y:S01]  /*6d90*/  FADD.FTZ R6, R167, R161 ;  /* 0x000000a1a7067221 */ /* 0x000fe20000010000 */
[----:B------:R-:W-:Y:S01]  /*6da0*/  LOP3.LUT R2, R52, 0xffff, RZ, 0xc0, !PT ;  /* 0x0000ffff34027812 */ /* 0x000fe200078ec0ff */
[----:B------:R-:W-:Y:S01]  /*6db0*/  MUFU.EX2 R167, R93 ;  /* 0x0000005d00a77308 */ /* 0x000fe20000000800 */
[----:B------:R-:W-:Y:S01]  /*6dc0*/  PRMT R204, R4, 0x7610, R204 ;  /* 0x0000761004cc7816 */ /* 0x000fe200000000cc */
[----:B------:R-:W-:Y:S01]  /*6dd0*/  FADD.FTZ R8, R148, R8 ;  /* 0x0000000894087221 */ /* 0x000fe20000010000 */
[----:B------:R-:W-:Y:S01]  /*6de0*/  PRMT R203, R4, 0x7632, R203 ;  /* 0x0000763204cb7816 */ /* 0x000fe200000000cb */
[----:B------:R-:W-:Y:S01]  /*6df0*/  MUFU.EX2 R93, R83 ;  /* 0x00000053005d7308 */ /* 0x000fe20000000800 */
[----:B------:R-:W-:Y:S01]  /*6e00*/  SHF.R.U32.HI R64, RZ, 0x8, R2 ;  /* 0x00000008ff407819 */ /* 0x000fe20000011602 */
[----:B------:R-:W-:Y:S01]  /*6e10*/  @P3 HADD2 R128, -R204.H0_H0, -RZ.H0_H0 ;  /* 0xa00000ffcc803230 */ /* 0x000fe20000000900 */
[----:B------:R-:W-:Y:S01]  /*6e20*/  PRMT R12, R3, 0x5410, R7 ;  /* 0x00005410030c7816 */ /* 0x000fe20000000007 */
[----:B------:R-:W-:Y:S01]  /*6e30*/  @P0 HADD2 R130, -R203.H0_H0, -RZ.H0_H0 ;  /* 0xa00000ffcb820230 */ /* 0x000fe20000000900 */
[----:B------:R-:W-:Y:S01]  /*6e40*/  LOP3.LUT R63, R52, 0xff, RZ, 0xc0, !PT ;  /* 0x000000ff343f7812 */ /* 0x000fe200078ec0ff */
[----:B------:R-:W-:Y:S01]  /*6e50*/  FADD.FTZ R7, R177, R6 ;  /* 0x00000006b1077221 */ /* 0x000fe20000010000 */
[----:B------:R-:W-:Y:S01]  /*6e60*/  LOP3.LUT R3, R64, 0xffff, RZ, 0xc0, !PT ;  /* 0x0000ffff40037812 */ /* 0x000fe200078ec0ff */
[----:B------:R-:W-:Y:S01]  /*6e70*/  FADD.FTZ R6, R152, R20 ;  /* 0x0000001498067221 */ /* 0x000fe20000010000 */
[----:B------:R-:W-:Y:S01]  /*6e80*/  SHF.R.U32.HI R2, RZ, 0x10, R16 ;  /* 0x00000010ff027819 */ /* 0x000fe20000011610 */
[----:B------:R-:W-:Y:S01]  /*6e90*/  MUFU.EX2 R152, R85 ;  /* 0x0000005500987308 */ /* 0x000fe20000000800 */
[----:B------:R-:W-:Y:S01]  /*6ea0*/  PRMT R44, R204, 0x5410, R203 ;  /* 0x00005410cc2c7816 */ /* 0x000fe200000000cb */
[----:B------:R-:W-:Y:S01]  /*6eb0*/  IMAD.MOV.U32 R148, RZ, RZ, R138 ;  /* 0x000000ffff947224 */ /* 0x000fe200078e008a */
[----:B------:R-:W-:Y:S01]  /*6ec0*/  @P3 PRMT R204, R128, 0x5410, RZ ;  /* 0x0000541080cc3816 */ /* 0x000fe200000000ff */
[----:B------:R-:W2:Y:S01]  /*6ed0*/  MUFU.EX2 R16, R104 ;  /* 0x0000006800107308 */ /* 0x000ea20000000800 */
[----:B------:R-:W-:Y:S01]  /*6ee0*/  @P0 PRMT R203, R130, 0x5410, RZ ;  /* 0x0000541082cb0816 */ /* 0x000fe200000000ff */
[----:B------:R-:W-:Y:S01]  /*6ef0*/  FADD.FTZ R7, R179, R7 ;  /* 0x00000007b3077221 */ /* 0x000fe20000010000 */
[----:B------:R-:W-:-:S02]  /*6f00*/  ISETP.LE.U32.AND P3, PT, R63, UR6, PT ;  /* 0x000000063f007c0c */ /* 0x000fc4000bf63070 */
[----:B------:R-:W-:Y:S01]  /*6f10*/  ISETP.LE.U32.AND P0, PT, R3, UR6, PT ;  /* 0x0000000603007c0c */ /* 0x000fe2000bf03070 */
[----:B------:R-:W-:Y:S01]  /*6f20*/  FADD.FTZ R33, R33, R7 ;  /* 0x0000000721217221 */ /* 0x000fe20000010000 */
[----:B------:R-:W-:Y:S02]  /*6f30*/  LOP3.LUT R34, R166, UR4, R57, 0x96, !PT ;  /* 0x00000004a6227c12 */ /* 0x000fe4000f8e9639 */
[----:B------:R-:W-:Y:S01]  /*6f40*/  LOP3.LUT R3, R2, 0xff, RZ, 0xc0, !PT ;  /* 0x000000ff02037812 */ /* 0x000fe200078ec0ff */
[----:B------:R-:W3:Y:S01]  /*6f50*/  MUFU.EX2 R166, R122 ;  /* 0x0000007a00a67308 */ /* 0x000ee20000000800 */
[----:B------:R-:W-:Y:S02]  /*6f60*/  LOP3.LUT R35, R162, UR4, R59, 0x96, !PT ;  /* 0x00000004a2237c12 */ /* 0x000fe4000f8e963b */
[----:B-1----:R-:W-:Y:S01]  /*6f70*/  F2FP.F16.F32.PACK_AB R2, R146, R149 ;  /* 0x000000959202723e */ /* 0x002fe200000000ff */
[----:B------:R-:W1:Y:S01]  /*6f80*/  MUFU.EX2 R162, R91 ;  /* 0x0000005b00a27308 */ /* 0x000e620000000800 */
[----:B------:R-:W-:Y:S01]  /*6f90*/  LOP3.LUT R4, R15, 0xff, RZ, 0xc0, !PT ;  /* 0x000000ff0f047812 */ /* 0x000fe200078ec0ff */
[----:B--2---:R-:W-:Y:S01]  /*6fa0*/  IMAD.MOV.U32 R85, RZ, RZ, R16 ;  /* 0x000000ffff557224 */ /* 0x004fe200078e0010 */
[C---:B------:R-:W-:Y:S01]  /*6fb0*/  PRMT R202, R2.reuse, 0x7610, R202 ;  /* 0x0000761002ca7816 */ /* 0x040fe200000000ca */
[----:B------:R-:W-:Y:S01]  /*6fc0*/  MUFU.EX2 R91, R153 ;  /* 0x00000099005b7308 */ /* 0x000fe20000000800 */
[----:B------:R-:W-:-:S02]  /*6fd0*/  PRMT R201, R2, 0x7632, R201 ;  /* 0x0000763202c97816 */ /* 0x000fc400000000c9 */
[----:B------:R-:W-:Y:S01]  /*6fe0*/  PRMT R15, R3, 0x5410, R5 ;  /* 0x00005410030f7816 */ /* 0x000fe20000000005 */
[----:B------:R-:W-:Y:S01]  /*6ff0*/  @!P3 HADD2 R132, -R202.H0_H0, -RZ.H0_H0 ;  /* 0xa00000ffca84b230 */ /* 0x000fe20000000900 */
[----:B------:R-:W-:Y:S01]  /*7000*/  PRMT R2, R38, 0x7632, R2 ;  /* 0x0000763226027816 */ /* 0x000fe20000000002 */
[----:B------:R-:W-:Y:S01]  /*7010*/  @!P0 HADD2 R131, -R201.H0_H0, -RZ.H0_H0 ;  /* 0xa00000ffc9838230 */ /* 0x000fe20000000900 */
[----:B------:R-:W-:Y:S02]  /*7020*/  SHF.R.U32.HI R5, RZ, 0x10, R14 ;  /* 0x00000010ff057819 */ /* 0x000fe4000001160e */
[----:B------:R-:W-:Y:S02]  /*7030*/  LOP3.LUT R3, R2, 0xff, RZ, 0xc0, !PT ;  /* 0x000000ff02037812 */ /* 0x000fe400078ec0ff */
[----:B------:R-:W-:Y:S01]  /*7040*/  LOP3.LUT R2, R5, 0xff, RZ, 0xc0, !PT ;  /* 0x000000ff05027812 */ /* 0x000fe200078ec0ff */
[----:B------:R-:W-:Y:S01]  /*7050*/  FADD.FTZ R5, R171, R6 ;  /* 0x00000006ab057221 */ /* 0x000fe20000010000 */
[----:B------:R-:W-:Y:S01]  /*7060*/  PRMT R22, R9, 0x5410, R11 ;  /* 0x0000541009167816 */ /* 0x000fe2000000000b */
[----:B------:R-:W-:Y:S01]  /*7070*/  FADD.FTZ R9, R178, R25 ;  /* 0x00000019b2097221 */ /* 0x000fe20000010000 */
[----:B------:R-:W-:Y:S01]  /*7080*/  PRMT R11, R4, 0x5410, R18 ;  /* 0x00005410040b7816 */ /* 0x000fe20000000012 */
[----:B------:R-:W-:Y:S01]  /*7090*/  FADD.FTZ R32, R32, R5 ;  /* 0x0000000520207221 */ /* 0x000fe20000010000 */
[----:B------:R-:W-:Y:S01]  /*70a0*/  PRMT R13, R10, 0x5410, R13 ;  /* 0x000054100a0d7816 */ /* 0x000fe2000000000d */
[----:B------:R-:W-:Y:S01]  /*70b0*/  FADD.FTZ R36, R180, R9 ;  /* 0x00000009b4247221 */ /* 0x000fe20000010000 */
[----:B------:R-:W-:-:S02]  /*70c0*/  SHF.R.U32.HI R59, RZ, 0x18, R52 ;  /* 0x00000018ff3b7819 */ /* 0x000fc40000011634 */
[----:B---3--:R-:W-:Y:S02]  /*70d0*/  F2FP.F16.F32.PACK_AB R4, R148, R166 ;  /* 0x000000a69404723e */ /* 0x008fe400000000ff */
[----:B------:R-:W-:Y:S02]  /*70e0*/  PRMT R10, R2, 0x5410, R19 ;  /* 0x00005410020a7816 */ /* 0x000fe40000000013 */
[----:B------:R-:W-:Y:S02]  /*70f0*/  PRMT R161, R202, 0x5410, R201 ;  /* 0x00005410caa17816 */ /* 0x000fe400000000c9 */
[----:B-1----:R-:W-:Y:S02]  /*7100*/  F2FP.F16.F32.PACK_AB R2, R167, R162 ;  /* 0x000000a2a702723e */ /* 0x002fe400000000ff */
[----:B------:R-:W-:Y:S02]  /*7110*/  @!P3 PRMT R202, R132, 0x5410, RZ ;  /* 0x0000541084cab816 */ /* 0x000fe400000000ff */
[----:B------:R-:W-:Y:S01]  /*7120*/  ISETP.LE.U32.AND P3, PT, R59, UR6, PT ;  /* 0x000000063b007c0c */ /* 0x000fe2000bf63070 */
[----:B------:R-:W-:Y:S01]  /*7130*/  MUFU.EX2 R132, R123 ;  /* 0x0000007b00847308 */ /* 0x000fe20000000800 */
[----:B------:R-:W-:-:S02]  /*7140*/  PRMT R200, R4, 0x7610, R200 ;  /* 0x0000761004c87816 */ /* 0x000fc400000000c8 */
[C---:B------:R-:W-:Y:S02]  /*7150*/  PRMT R194, R2.reuse, 0x7610, R194 ;  /* 0x0000761002c27816 */ /* 0x040fe400000000c2 */
[----:B------:R-:W-:Y:S01]  /*7160*/  PRMT R193, R2, 0x7632, R193 ;  /* 0x0000763202c17816 */ /* 0x000fe200000000c1 */
[----:B------:R-:W-:Y:S01]  /*7170*/  @!P2 HADD2 R134, -R200.H0_H0, -RZ.H0_H0 ;  /* 0xa00000ffc886a230 */ /* 0x000fe20000000900 */
[----:B------:R-:W-:Y:S02]  /*7180*/  F2FP.F16.F32.PACK_AB R2, R93, R152 ;  /* 0x000000985d02723e */ /* 0x000fe400000000ff */
[----:B------:R-:W-:Y:S01]  /*7190*/  PRMT R199, R4, 0x7632, R199 ;  /* 0x0000763204c77816 */ /* 0x000fe200000000c7 */
[----:B------:R-:W-:Y:S01]  /*71a0*/  FADD.FTZ R4, R125, R8 ;  /* 0x000000087d047221 */ /* 0x000fe20000010000 */
[----:B------:R-:W-:Y:S02]  /*71b0*/  PRMT R197, R2, 0x7610, R197 ;  /* 0x0000761002c57816 */ /* 0x000fe400000000c5 */
[----:B------:R-:W-:Y:S01]  /*71c0*/  LOP3.LUT R62, R38, 0xff, RZ, 0xc0, !PT ;  /* 0x000000ff263e7812 */ /* 0x000fe200078ec0ff */
[----:B------:R-:W-:Y:S01]  /*71d0*/  @!P3 HADD2 R135, -R199.H0_H0, -RZ.H0_H0 ;  /* 0xa00000ffc787b230 */ /* 0x000fe20000000900 */
[----:B------:R-:W-:Y:S01]  /*71e0*/  PRMT R142, R200, 0x5410, R199 ;  /* 0x00005410c88e7816 */ /* 0x000fe200000000c7 */
[----:B------:R-:W-:Y:S01]  /*71f0*/  @!P1 HADD2 R144, -R197.H0_H0, -RZ.H0_H0 ;  /* 0xa00000ffc5909230 */ /* 0x000fe20000000900 */
[----:B------:R-:W-:Y:S01]  /*7200*/  @!P2 PRMT R200, R134, 0x5410, RZ ;  /* 0x0000541086c8a816 */ /* 0x000fe200000000ff */
[----:B------:R-:W-:Y:S01]  /*7210*/  FADD.FTZ R7, R94, R4 ;  /* 0x000000045e077221 */ /* 0x000fe20000010000 */
[----:B------:R-:W-:Y:S01]  /*7220*/  PRMT R195, R2, 0x7632, R195 ;  /* 0x0000763202c37816 */ /* 0x000fe200000000c3 */
[----:B------:R-:W1:Y:S01]  /*7230*/  MUFU.EX2 R134, R133 ;  /* 0x0000008500867308 */ /* 0x000e620000000800 */
[----:B------:R-:W-:-:S02]  /*7240*/  ISETP.LE.U32.AND P2, PT, R62, UR6, PT ;  /* 0x000000063e007c0c */ /* 0x000fc4000bf43070 */
[----:B------:R-:W-:Y:S01]  /*7250*/  LOP3.LUT R2, R14, 0xffff, RZ, 0xc0, !PT ;  /* 0x0000ffff0e027812 */ /* 0x000fe200078ec0ff */
[----:B------:R-:W-:Y:S01]  /*7260*/  MUFU.EX2 R133, R170 ;  /* 0x000000aa00857308 */ /* 0x000fe20000000800 */
[----:B------:R-:W-:Y:S02]  /*7270*/  @!P0 PRMT R201, R131, 0x5410, RZ ;  /* 0x0000541083c98816 */ /* 0x000fe400000000ff */
[----:B------:R-:W-:Y:S02]  /*7280*/  ISETP.LE.U32.AND P0, PT, R3, UR6, PT ;  /* 0x0000000603007c0c */ /* 0x000fe4000bf03070 */
[----:B------:R-:W-:Y:S02]  /*7290*/  PRMT R73, R160, 0x7772, RZ ;  /* 0x00007772a0497816 */ /* 0x000fe400000000ff */
[----:B------:R-:W-:Y:S02]  /*72a0*/  F2FP.F16.F32.PACK_AB R3, R85, R163 ;  /* 0x000000a35503723e */ /* 0x000fe400000000ff */
[----:B------:R-:W-:-:S02]  /*72b0*/  SHF.R.U32.HI R61, RZ, 0x18, R38 ;  /* 0x00000018ff3d7819 */ /* 0x000fc40000011626 */
[----:B------:R-:W-:Y:S02]  /*72c0*/  PRMT R136, R197, 0x5410, R195 ;  /* 0x00005410c5887816 */ /* 0x000fe400000000c3 */
[----:B------:R-:W-:Y:S02]  /*72d0*/  SHF.R.U32.HI R2, RZ, 0x8, R2 ;  /* 0x00000008ff027819 */ /* 0x000fe40000011602 */
[----:B------:R-:W-:Y:S01]  /*72e0*/  @!P1 PRMT R197, R144, 0x5410, RZ ;  /* 0x0000541090c59816 */ /* 0x000fe200000000ff */
[----:B------:R-:W-:Y:S01]  /*72f0*/  @!P0 HADD2 R143, -R194.H0_H0, -RZ.H0_H0 ;  /* 0xa00000ffc28f8230 */ /* 0x000fe20000000900 */
[----:B------:R-:W-:Y:S01]  /*7300*/  @!P3 PRMT R199, R135, 0x5410, RZ ;  /* 0x0000541087c7b816 */ /* 0x000fe200000000ff */
[----:B------:R-:W-:Y:S01]  /*7310*/  IMAD.MOV.U32 R144, RZ, RZ, R249 ;  /* 0x000000ffff907224 */ /* 0x000fe200078e00f9 */
[----:B------:R-:W-:Y:S01]  /*7320*/  ISETP.GT.U32.AND P1, PT, R73, UR6, PT ;  /* 0x0000000649007c0c */ /* 0x000fe2000bf24070 */
[----:B------:R-:W-:Y:S01]  /*7330*/  MUFU.EX2 R135, R116 ;  /* 0x0000007400877308 */ /* 0x000fe20000000800 */
[----:B------:R-:W-:-:S02]  /*7340*/  PRMT R198, R3, 0x7610, R198 ;  /* 0x0000761003c67816 */ /* 0x000fc400000000c6 */
[----:B------:R-:W-:Y:S02]  /*7350*/  PRMT R196, R3, 0x7632, R196 ;  /* 0x0000763203c47816 */ /* 0x000fe400000000c4 */
[----:B------:R-:W-:Y:S01]  /*7360*/  ISETP.LE.U32.AND P3, PT, R61, UR6, PT ;  /* 0x000000063d007c0c */ /* 0x000fe2000bf63070 */
[----:B------:R-:W-:Y:S01]  /*7370*/  @!P2 HADD2 R137, -R198.H0_H0, -RZ.H0_H0 ;  /* 0xa00000ffc689a230 */ /* 0x000fe20000000900 */
[----:B------:R-:W-:Y:S02]  /*7380*/  PRMT R6, R21, 0x5410, R2 ;  /* 0x0000541015067816 */ /* 0x000fe40000000002 */
[----:B------:R-:W-:Y:S02]  /*7390*/  LOP3.LUT R3, R2, 0xffff, RZ, 0xc0, !PT ;  /* 0x0000ffff02037812 */ /* 0x000fe400078ec0ff */
[----:B------:R-:W-:Y:S02]  /*73a0*/  F2FP.F16.F32.PACK_AB R2, R140, R141 ;  /* 0x0000008d8c02723e */ /* 0x000fe400000000ff */
[----:B------:R-:W-:-:S02]  /*73b0*/  PRMT R138, R198, 0x5410, R196 ;  /* 0x00005410c68a7816 */ /* 0x000fc400000000c4 */
[C---:B------:R-:W-:Y:S02]  /*73c0*/  PRMT R191, R2.reuse, 0x7632, R191 ;  /* 0x0000763202bf7816 */ /* 0x040fe400000000bf */
[----:B------:R-:W-:Y:S01]  /*73d0*/  PRMT R189, R2, 0x7610, R189 ;  /* 0x0000761002bd7816 */ /* 0x000fe200000000bd */
[----:B------:R-:W-:Y:S01]  /*73e0*/  @!P3 HADD2 R145, -R193.H0_H0, -RZ.H0_H0 ;  /* 0xa00000ffc191b230 */ /* 0x000fe20000000900 */
[----:B-1----:R-:W-:Y:S02]  /*73f0*/  F2FP.F16.F32.PACK_AB R2, R134, R139 ;  /* 0x0000008b8602723e */ /* 0x002fe400000000ff */
[----:B------:R-:W-:Y:S01]  /*7400*/  @!P2 PRMT R198, R137, 0x5410, RZ ;  /* 0x0000541089c6a816 */ /* 0x000fe200000000ff */
[----:B------:R-:W-:Y:S01]  /*7410*/  @P1 HADD2 R151, -R189.H0_H0, -RZ.H0_H0 ;  /* 0xa00000ffbd971230 */ /* 0x000fe20000000900 */
[----:B------:R-:W-:Y:S02]  /*7420*/  PRMT R192, R2, 0x7610, R192 ;  /* 0x0000761002c07816 */ /* 0x000fe400000000c0 */
[----:B------:R-:W-:-:S02]  /*7430*/  PRMT R137, R194, 0x5410, R193 ;  /* 0x00005410c2897816 */ /* 0x000fc400000000c1 */
[----:B------:R-:W-:Y:S01]  /*7440*/  @!P0 PRMT R194, R143, 0x5410, RZ ;  /* 0x000054108fc28816 */ /* 0x000fe200000000ff */
[----:B------:R-:W-:Y:S01]  /*7450*/  @!P5 HADD2 R154, -R192.H0_H0, -RZ.H0_H0 ;  /* 0xa00000ffc09ad230 */ /* 0x000fe20000000900 */
[----:B------:R-:W-:Y:S01]  /*7460*/  PRMT R190, R2, 0x7632, R190 ;  /* 0x0000763202be7816 */ /* 0x000fe200000000be */
[----:B------:R-:W1:Y:S01]  /*7470*/  MUFU.EX2 R143, R118 ;  /* 0x00000076008f7308 */ /* 0x000e620000000800 */
[----:B------:R-:W-:Y:S02]  /*7480*/  PRMT R65, R124, 0x7772, RZ ;  /* 0x000077727c417816 */ /* 0x000fe400000000ff */
[----:B------:R-:W-:Y:S02]  /*7490*/  PRMT R2, R34, 0x7632, R2 ;  /* 0x0000763222027816 */ /* 0x000fe40000000002 */
[----:B------:R-:W-:Y:S02]  /*74a0*/  PRMT R130, R189, 0x5410, R191 ;  /* 0x00005410bd827816 */ /* 0x000fe400000000bf */
[----:B------:R-:W-:-:S02]  /*74b0*/  @P1 PRMT R189, R151, 0x5410, RZ ;  /* 0x0000541097bd1816 */ /* 0x000fc400000000ff */
[----:B------:R-:W-:Y:S02]  /*74c0*/  @!P3 PRMT R193, R145, 0x5410, RZ ;  /* 0x0000541091c1b816 */ /* 0x000fe400000000ff */
[----:B------:R-:W-:Y:S01]  /*74d0*/  ISETP.GT.U32.AND P1, PT, R65, UR6, PT ;  /* 0x0000000641007c0c */ /* 0x000fe2000bf24070 */
[----:B------:R-:W2:Y:S01]  /*74e0*/  MUFU.EX2 R145, R155 ;  /* 0x0000009b00917308 */ /* 0x000ea20000000800 */
[----:B------:R-:W-:Y:S02]  /*74f0*/  LOP3.LUT R2, R2, 0xff, RZ, 0xc0, !PT ;  /* 0x000000ff02027812 */ /* 0x000fe400078ec0ff */
[----:B------:R-:W-:Y:S02]  /*7500*/  LEA R105, R181, UR13, 0x1 ;  /* 0x0000000db5697c11 */ /* 0x000fe4000f8e08ff */
[----:B------:R-:W-:Y:S02]  /*7510*/  PRMT R131, R192, 0x5410, R190 ;  /* 0x00005410c0837816 */ /* 0x000fe400000000be */
[----:B------:R-:W-:Y:S01]  /*7520*/  ISETP.LE.U32.AND P3, PT, R3, UR6, PT ;  /* 0x0000000603007c0c */ /* 0x000fe2000bf63070 */
[----:B------:R-:W3:Y:S01]  /*7530*/  LDSM.16.MT88.4 R120, [R105+0x9000] ;  /* 0x009000006978783b */ /* 0x000ee20000004200 */
[----:B------:R-:W-:Y:S01]  /*7540*/  @!P5 PRMT R192, R154, 0x5410, RZ ;  /* 0x000054109ac0d816 */ /* 0x000fe200000000ff */
[----:B------:R-:W-:Y:S01]  /*7550*/  IMAD.IADD R104, R251, 0x1, R105 ;  /* 0x00000001fb687824 */ /* 0x000fe200078e0269 */
[----:B------:R-:W-:-:S02]  /*7560*/  F2FP.F16.F32.PACK_AB R3, R96, R132 ;  /* 0x000000846003723e */ /* 0x000fc400000000ff */
[----:B------:R-:W-:Y:S02]  /*7570*/  ISETP.LE.U32.AND P5, PT, R2, UR6, PT ;  /* 0x0000000602007c0c */ /* 0x000fe4000bfa3070 */
[----:B------:R-:W-:Y:S01]  /*7580*/  PRMT R2, R35, 0x7632, R2 ;  /* 0x0000763223027816 */ /* 0x000fe20000000002 */
[----:B------:R-:W-:Y:S01]  /*7590*/  LDSM.16.MT88.4 R112, [R104+0x9000] ;  /* 0x009000006870783b */ /* 0x000fe20000004200 */
[C---:B------:R-:W-:Y:S02]  /*75a0*/  PRMT R187, R3.reuse, 0x7610, R187 ;  /* 0x0000761003bb7816 */ /* 0x040fe400000000bb */
[----:B------:R-:W-:Y:S01]  /*75b0*/  PRMT R186, R3, 0x7632, R186 ;  /* 0x0000763203ba7816 */ /* 0x000fe200000000ba */
[----:B------:R-:W-:Y:S01]  /*75c0*/  LDSM.16.MT88.4 R108, [R104+0x9400] ;  /* 0x00940000686c783b */ /* 0x000fe20000004200 */
[----:B------:R-:W-:Y:S01]  /*75d0*/  LOP3.LUT R3, R2, 0xff, RZ, 0xc0, !PT ;  /* 0x000000ff02037812 */ /* 0x000fe200078ec0ff */
[----:B------:R-:W-:Y:S01]  /*75e0*/  @P1 HADD2 R157, -R187.H0_H0, -RZ.H0_H0 ;  /* 0xa00000ffbb9d1230 */ /* 0x000fe20000000900 */
[----:B-1----:R-:W-:Y:S01]  /*75f0*/  F2FP.F16.F32.PACK_AB R2, R143, R135 ;  /* 0x000000878f02723e */ /* 0x002fe200000000ff */
[----:B------:R-:W-:Y:S01]  /*7600*/  @!P3 HADD2 R233, -R46.H0_H0, -RZ.H0_H0 ;  /* 0xa00000ff2ee9b230 */ /* 0x000fe20000000900 */
[----:B------:R-:W-:-:S02]  /*7610*/  PRMT R23, R24, 0x5410, R29 ;  /* 0x0000541018177816 */ /* 0x000fc4000000001d */
[C---:B------:R-:W-:Y:S02]  /*7620*/  PRMT R185, R2.reuse, 0x7610, R185 ;  /* 0x0000761002b97816 */ /* 0x040fe400000000b9 */
[----:B------:R-:W-:Y:S02]  /*7630*/  PRMT R184, R2, 0x7632, R184 ;  /* 0x0000763202b87816 */ /* 0x000fe400000000b8 */
[----:B--2---:R-:W-:Y:S02]  /*7640*/  F2FP.F16.F32.PACK_AB R2, R145, R91 ;  /* 0x0000005b9102723e */ /* 0x004fe400000000ff */
[----:B------:R-:W-:Y:S02]  /*7650*/  PRMT R129, R187, 0x5410, R186 ;  /* 0x00005410bb817816 */ /* 0x000fe400000000ba */
[----:B------:R-:W-:Y:S02]  /*7660*/  @P1 PRMT R187, R157, 0x5410, RZ ;  /* 0x000054109dbb1816 */ /* 0x000fe400000000ff */
[----:B------:R-:W-:-:S02]  /*7670*/  ISETP.LE.U32.AND P1, PT, R3, UR6, PT ;  /* 0x0000000603007c0c */ /* 0x000fc4000bf23070 */
[C---:B------:R-:W-:Y:S02]  /*7680*/  PRMT R183, R2.reuse, 0x7632, R183 ;  /* 0x0000763202b77816 */ /* 0x040fe400000000b7 */
[----:B------:R-:W-:Y:S02]  /*7690*/  PRMT R182, R2, 0x7610, R182 ;  /* 0x0000761002b67816 */ /* 0x000fe400000000b6 */
[--C-:B------:R-:W-:Y:S02]  /*76a0*/  HSET2.LE.AND R2, R23, R0.reuse, PT ;  /* 0x0000000017027233 */ /* 0x100fe40003803000 */
[----:B------:R-:W-:Y:S02]  /*76b0*/  HSET2.LE.AND R3, R17, R0, PT ;  /* 0x0000000011037233 */ /* 0x000fe40003803000 */
[----:B------:R-:W-:Y:S02]  /*76c0*/  LOP3.LUT R5, R27, 0xff00ff, RZ, 0xc0, !PT ;  /* 0x00ff00ff1b057812 */ /* 0x000fe400078ec0ff */
[----:B------:R-:W-:-:S02]  /*76d0*/  LOP3.LUT R24, R117, R2, RZ, 0xc0, !PT ;  /* 0x0000000275187212 */ /* 0x000fc400078ec0ff */
[----:B------:R-:W-:Y:S02]  /*76e0*/  LOP3.LUT R25, R119, R3, RZ, 0xc0, !PT ;  /* 0x0000000377197212 */ /* 0x000fe400078ec0ff */
[----:B------:R-:W1:Y:S01]  /*76f0*/  LDSM.16.MT88.4 R116, [R105+0x9400] ;  /* 0x009400006974783b */ /* 0x000e620000004200 */
[--C-:B------:R-:W-:Y:S02]  /*7700*/  HSET2.LE.AND R2, R5, R0.reuse, PT ;  /* 0x0000000005027233 */ /* 0x100fe40003803000 */
[--C-:B------:R-:W-:Y:S02]  /*7710*/  HSET2.LE.AND R3, R22, R0.reuse, PT ;  /* 0x0000000016037233 */ /* 0x100fe40003803000 */
[--C-:B------:R-:W-:Y:S02]  /*7720*/  HSET2.LE.AND R4, R26, R0.reuse, PT ;  /* 0x000000001a047233 */ /* 0x100fe40003803000 */
[----:B------:R-:W-:Y:S02]  /*7730*/  HSET2.LE.AND R5, R6, R0, PT ;  /* 0x0000000006057233 */ /* 0x000fe40003803000 */
[----:B------:R-:W-:-:S02]  /*7740*/  LOP3.LUT R27, R88, R2, RZ, 0xc0, !PT ;  /* 0x00000002581b7212 */ /* 0x000fc400078ec0ff */
[--C-:B------:R-:W-:Y:S02]  /*7750*/  HSET2.LE.AND R6, R10, R0.reuse, PT ;  /* 0x000000000a067233 */ /* 0x100fe40003803000 */
[----:B------:R-:W-:Y:S02]  /*7760*/  LOP3.LUT R20, R79, R3, RZ, 0xc0, !PT ;  /* 0x000000034f147212 */ /* 0x000fe400078ec0ff */
[--C-:B------:R-:W-:Y:S02]  /*7770*/  HSET2.LE.AND R2, R11, R0.reuse, PT ;  /* 0x000000000b027233 */ /* 0x100fe40003803000 */
[----:B------:R-:W-:Y:S01]  /*7780*/  LOP3.LUT R26, R80, R4, RZ, 0xc0, !PT ;  /* 0x00000004501a7212 */ /* 0x000fe200078ec0ff */
[----:B------:R-:W-:Y:S01]  /*7790*/  IMAD.MOV.U32 R80, RZ, RZ, R149 ;  /* 0x000000ffff507224 */ /* 0x000fe200078e0095 */
[----:B------:R-:W-:Y:S02]  /*77a0*/  LOP3.LUT R3, R28, 0xff00ff, RZ, 0xc0, !PT ;  /* 0x00ff00ff1c037812 */ /* 0x000fe400078ec0ff */
[----:B------:R-:W-:-:S02]  /*77b0*/  HSET2.LE.AND R4, R12, R0, PT ;  /* 0x000000000c047233 */ /* 0x000fc40003803000 */
[----:B------:R-:W-:Y:S02]  /*77c0*/  PRMT R83, R160, 0x7771, RZ ;  /* 0x00007771a0537816 */ /* 0x000fe400000000ff */
[----:B------:R-:W-:Y:S02]  /*77d0*/  LOP3.LUT R17, R126, R6, RZ, 0xc0, !PT ;  /* 0x000000067e117212 */ /* 0x000fe400078ec0ff */
[----:B------:R-:W-:Y:S01]  /*77e0*/  LOP3.LUT R18, R89, R2, RZ, 0xc0, !PT ;  /* 0x0000000259127212 */ /* 0x000fe200078ec0ff */
[----:B------:R-:W2:Y:S01]  /*77f0*/  MUFU.EX2 R6, R173 ;  /* 0x000000ad00067308 */ /* 0x000ea20000000800 */
[--C-:B------:R-:W-:Y:S02]  /*7800*/  HSET2.LE.AND R2, R3, R0.reuse, PT ;  /* 0x0000000003027233 */ /* 0x100fe40003803000 */
[----:B------:R-:W-:Y:S01]  /*7810*/  LOP3.LUT R21, R77, R4, RZ, 0xc0, !PT ;  /* 0x000000044d157212 */ /* 0x000fe200078ec0ff */
[----:B------:R-:W-:Y:S01]  /*7820*/  MUFU.EX2 R126, R176 ;  /* 0x000000b0007e7308 */ /* 0x000fe20000000800 */
[----:B------:R-:W-:-:S02]  /*7830*/  HSET2.LE.AND R3, R30, R0, PT ;  /* 0x000000001e037233 */ /* 0x000fc40003803000 */
[----:B------:R-:W-:Y:S01]  /*7840*/  ISETP.GT.U32.AND P2, PT, R83, UR6, PT ;  /* 0x0000000653007c0c */ /* 0x000fe2000bf44070 */
[----:B---3--:R-:W-:Y:S01]  /*7850*/  HMMA.16816.F32 R28, R24, R120, RZ ;  /* 0x00000078181c723c */ /* 0x008fe200000018ff */
[----:B------:R-:W-:Y:S02]  /*7860*/  PRMT R74, R160, 0x7773, RZ ;  /* 0x00007773a04a7816 */ /* 0x000fe400000000ff */
[----:B------:R-:W-:Y:S01]  /*7870*/  LOP3.LUT R4, R75, 0xff00ff, RZ, 0xc0, !PT ;  /* 0x00ff00ff4b047812 */ /* 0x000fe200078ec0ff */
[----:B------:R-:W-:Y:S01]  /*7880*/  IMAD.MOV.U32 R75, RZ, RZ, R93 ;  /* 0x000000ffff4b7224 */ /* 0x000fe200078e005d */
[----:B------:R-:W-:Y:S02]  /*7890*/  ISETP.GT.U32.AND P0, PT, R74, UR6, PT ;  /* 0x000000064a007c0c */ /* 0x000fe4000bf04070 */
[----:B------:R-:W-:Y:S02]  /*78a0*/  LOP3.LUT R16, R127, R5, RZ, 0xc0, !PT ;  /* 0x000000057f107212 */ /* 0x000fe400078ec0ff */
[----:B------:R-:W-:Y:S01]  /*78b0*/  LOP3.LUT R19, R90, R2, RZ, 0xc0, !PT ;  /* 0x000000025a137212 */ /* 0x000fe200078ec0ff */
[----:B------:R-:W-:Y:S01]  /*78c0*/  MUFU.EX2 R127, R235 ;  /* 0x000000eb007f7308 */ /* 0x000fe20000000800 */
[----:B------:R-:W-:Y:S01]  /*78d0*/  HSET2.LE.AND R4, R4, R0, PT ;  /* 0x0000000004047233 */ /* 0x000fe20003803000 */
[----:B------:R-:W-:Y:S01]  /*78e0*/  @P2 HADD2 R147, -R195.H0_H0, -RZ.H0_H0 ;  /* 0xa00000ffc3932230 */ /* 0x000fe20000000900 */
[----:B------:R-:W-:-:S02]  /*78f0*/  PRMT R70, R72, 0x5410, R70 ;  /* 0x0000541048467816 */ /* 0x000fc40000000046 */
[--C-:B------:R-:W-:Y:S01]  /*7900*/  HSET2.LE.AND R2, R15, R0.reuse, PT ;  /* 0x000000000f027233 */ /* 0x100fe20003803000 */
[----:B------:R-:W-:Y:S01]  /*7910*/  HMMA.16816.F32 R8, R16, R120, RZ ;  /* 0x000000781008723c */ /* 0x000fe200000018ff */
[----:B------:R-:W-:Y:S01]  /*7920*/  LOP3.LUT R23, R45, R4, RZ, 0xc0, !PT ;  /* 0x000000042d177212 */ /* 0x000fe200078ec0ff */
[----:B--2---:R-:W-:Y:S01]  /*7930*/  IMAD.MOV.U32 R120, RZ, RZ, R6 ;  /* 0x000000ffff787224 */ /* 0x004fe200078e0006 */
[----:B------:R-:W-:Y:S01]  /*7940*/  LOP3.LUT R4, R70, 0xff00ff, RZ, 0xc0, !PT ;  /* 0x00ff00ff46047812 */ /* 0x000fe200078ec0ff */
[----:B------:R-:W-:Y:S01]  /*7950*/  @P0 HADD2 R150, -R191.H0_H0, -RZ.H0_H0 ;  /* 0xa00000ffbf960230 */ /* 0x000fe20000000900 */
[----:B------:R-:W-:Y:S01]  /*7960*/  LOP3.LUT R22, R76, R3, RZ, 0xc0, !PT ;  /* 0x000000034c167212 */ /* 0x000fe200078ec0ff */
[----:B------:R-:W2:Y:S01]  /*7970*/  MUFU.EX2 R70, R169 ;  /* 0x000000a900467308 */ /* 0x000ea20000000800 */
[--C-:B------:R-:W-:Y:S02]  /*7980*/  HSET2.LE.AND R5, R13, R0.reuse, PT ;  /* 0x000000000d057233 */ /* 0x100fe40003803000 */
[----:B------:R-:W-:Y:S01]  /*7990*/  LOP3.LUT R13, R81, R2, RZ, 0xc0, !PT ;  /* 0x00000002510d7212 */ /* 0x000fe200078ec0ff */
[----:B------:R-:W-:Y:S01]  /*79a0*/  IMAD.MOV.U32 R81, RZ, RZ, R91 ;  /* 0x000000ffff517224 */ /* 0x000fe200078e005b */
[--C-:B------:R-:W-:Y:S01]  /*79b0*/  HSET2.LE.AND R2, R4, R0.reuse, PT ;  /* 0x0000000004027233 */ /* 0x100fe20003803000 */
[----:B------:R-:W-:Y:S01]  /*79c0*/  LDSM.16.MT88.4 R88, [R105+0xa400] ;  /* 0x00a400006958783b */ /* 0x000fe20000004200 */
[----:B------:R-:W-:Y:S01]  /*79d0*/  F2FP.F16.F32.PACK_AB R4, R120, R133 ;  /* 0x000000857804723e */ /* 0x000fe200000000ff */
[----:B------:R-:W-:Y:S01]  /*79e0*/  MUFU.EX2 R121, R175 ;  /* 0x000000af00797308 */ /* 0x000fe20000000800 */
[----:B------:R-:W-:Y:S01]  /*79f0*/  @P2 PRMT R195, R147, 0x5410, RZ ;  /* 0x0000541093c32816 */ /* 0x000fe200000000ff */
[----:B------:R-:W-:Y:S01]  /*7a00*/  IMAD.MOV.U32 R147, RZ, RZ, R248 ;  /* 0x000000ffff937224 */ /* 0x000fe200078e00f8 */
[C---:B------:R-:W-:Y:S01]  /*7a10*/  PRMT R97, R124.reuse, 0x7771, RZ ;  /* 0x000077717c617816 */ /* 0x040fe200000000ff */
[----:B-1----:R-:W-:Y:S01]  /*7a20*/  HMMA.16816.F32 R248, R20, R116, R28 ;  /* 0x0000007414f8723c */ /* 0x002fe2000000181c */
[----:B------:R-:W-:Y:S01]  /*7a30*/  PRMT R72, R124, 0x7773, RZ ;  /* 0x000077737c487816 */ /* 0x000fe200000000ff */
[----:B------:R-:W-:Y:S01]  /*7a40*/  FADD.FTZ R29, R98, R7 ;  /* 0x00000007621d7221 */ /* 0x000fe20000010000 */
[----:B------:R-:W-:Y:S01]  /*7a50*/  LOP3.LUT R12, R82, R5, RZ, 0xc0, !PT ;  /* 0x00000005520c7212 */ /* 0x000fe200078ec0ff */
[----:B------:R-:W-:Y:S01]  /*7a60*/  FADD.FTZ R30, R244, R32 ;  /* 0x00000020f41e7221 */ /* 0x000fe20000010000 */
[C---:B------:R-:W-:Y:S01]  /*7a70*/  PRMT R181, R4.reuse, 0x7610, R181 ;  /* 0x0000761004b57816 */ /* 0x040fe200000000b5 */
[----:B------:R-:W-:Y:S01]  /*7a80*/  FADD.FTZ R28, R245, R33 ;  /* 0x00000021f51c7221 */ /* 0x000fe20000010000 */
[----:B------:R-:W-:Y:S01]  /*7a90*/  PRMT R180, R4, 0x7632, R180 ;  /* 0x0000763204b47816 */ /* 0x000fe200000000b4 */
[----:B------:R-:W1:Y:S01]  /*7aa0*/  MUFU.EX2 R82, R165 ;  /* 0x000000a500527308 */ /* 0x000e620000000800 */
[----:B------:R-:W-:Y:S01]  /*7ab0*/  @P0 PRMT R191, R150, 0x5410, RZ ;  /* 0x0000541096bf0816 */ /* 0x000fe200000000ff */
[----:B------:R-:W-:Y:S01]  /*7ac0*/  HMMA.16816.F32 R4, R16, R112, RZ ;  /* 0x000000701004723c */ /* 0x000fe200000018ff */
[----:B------:R-:W-:Y:S01]  /*7ad0*/  ISETP.GT.U32.AND P2, PT, R97, UR6, PT ;  /* 0x0000000661007c0c */ /* 0x000fe2000bf44070 */
[----:B------:R-:W-:Y:S01]  /*7ae0*/  IMAD.MOV.U32 R33, RZ, RZ, R160 ;  /* 0x000000ffff217224 */ /* 0x000fe200078e00a0 */
[----:B------:R-:W-:Y:S01]  /*7af0*/  ISETP.GT.U32.AND P0, PT, R72, UR6, PT ;  /* 0x0000000648007c0c */ /* 0x000fe2000bf04070 */
[----:B--2---:R-:W-:Y:S01]  /*7b00*/  IMAD.MOV.U32 R235, RZ, RZ, R70 ;  /* 0x000000ffffeb7224 */ /* 0x004fe200078e0046 */
[----:B------:R-:W-:-:S02]  /*7b10*/  HSET2.LE.AND R3, R54, R0, PT ;  /* 0x0000000036037233 */ /* 0x000fc40003803000 */
[----:B------:R-:W-:Y:S01]  /*7b20*/  LOP3.LUT R15, R44, R2, RZ, 0xc0, !PT ;  /* 0x000000022c0f7212 */ /* 0x000fe200078ec0ff */
[----:B------:R-:W-:Y:S01]  /*7b30*/  FADD.FTZ R2, R246, R36 ;  /* 0x00000024f6027221 */ /* 0x000fe20000010000 */
[----:B------:R-:W-:Y:S02]  /*7b40*/  SHF.R.U32.HI R60, RZ, 0x18, R34 ;  /* 0x00000018ff3c7819 */ /* 0x000fe40000011622 */
[----:B------:R-:W-:Y:S01]  /*7b50*/  LOP3.LUT R14, R53, R3, RZ, 0xc0, !PT ;  /* 0x00000003350e7212 */ /* 0x000fe200078ec0ff */
[----:B------:R-:W-:Y:S01]  /*7b60*/  FADD.FTZ R31, R247, R2 ;  /* 0x00000002f71f7221 */ /* 0x000fe20000010000 */
[----:B------:R-:W-:Y:S01]  /*7b70*/  PRMT R125, R182, 0x5410, R183 ;  /* 0x00005410b67d7816 */ /* 0x000fe200000000b7 */
[----:B------:R-:W-:Y:S01]  /*7b80*/  @P2 HADD2 R156, -R190.H0_H0, -RZ.H0_H0 ;  /* 0xa00000ffbe9c2230 */ /* 0x000fe20000000900 */
[----:B------:R-:W-:Y:S01]  /*7b90*/  PRMT R57, R56, 0x7771, RZ ;  /* 0x0000777138397816 */ /* 0x000fe200000000ff */
[----:B------:R-:W-:Y:S01]  /*7ba0*/  @P0 HADD2 R158, -R186.H0_H0, -RZ.H0_H0 ;  /* 0xa00000ffba9e0230 */ /* 0x000fe20000000900 */
[----:B-1----:R-:W-:Y:S01]  /*7bb0*/  F2FP.F16.F32.PACK_AB R2, R82, R70 ;  /* 0x000000465202723e */ /* 0x002fe200000000ff */
[----:B------:R-:W-:Y:S01]  /*7bc0*/  IMAD.MOV.U32 R165, RZ, RZ, R92 ;  /* 0x000000ffffa57224 */ /* 0x000fe200078e005c */
[----:B------:R-:W-:-:S02]  /*7bd0*/  @P2 PRMT R190, R156, 0x5410, RZ ;  /* 0x000054109cbe2816 */ /* 0x000fc400000000ff */
[----:B------:R-:W-:Y:S02]  /*7be0*/  @P0 PRMT R186, R158, 0x5410, RZ ;  /* 0x000054109eba0816 */ /* 0x000fe400000000ff */
[C---:B------:R-:W-:Y:S01]  /*7bf0*/  HMMA.16816.F32 R156, R12.reuse, R108, R4 ;  /* 0x0000006c0c9c723c */ /* 0x040fe20000001804 */
[----:B------:R-:W-:Y:S01]  /*7c00*/  FADD.FTZ R4, R95, R30 ;  /* 0x0000001e5f047221 */ /* 0x000fe20000010000 */
[----:B------:R-:W-:Y:S01]  /*7c10*/  ISETP.LE.U32.AND P0, PT, R60, UR6, PT ;  /* 0x000000063c007c0c */ /* 0x000fe2000bf03070 */
[----:B------:R-:W-:Y:S01]  /*7c20*/  FADD.FTZ R30, R78, R29 ;  /* 0x0000001d4e1e7221 */ /* 0x000fe20000010000 */
[----:B------:R-:W-:Y:S01]  /*7c30*/  FADD.FTZ R5, R106, R28 ;  /* 0x0000001c6a057221 */ /* 0x000fe20000010000 */
[----:B------:R-:W1:Y:S01]  /*7c40*/  LDSM.16.MT88.4 R76, [R105+0xa000] ;  /* 0x00a00000694c783b */ /* 0x000e620000004200 */
[----:B------:R-:W-:Y:S01]  /*7c50*/  FADD.FTZ R28, R147, R31 ;  /* 0x0000001f931c7221 */ /* 0x000fe20000010000 */
[----:B------:R-:W-:Y:S01]  /*7c60*/  PRMT R31, R56, 0x7773, RZ ;  /* 0x00007773381f7816 */ /* 0x000fe200000000ff */
[----:B------:R-:W-:Y:S01]  /*7c70*/  FADD.FTZ R54, R144, R5 ;  /* 0x0000000590367221 */ /* 0x000fe20000010000 */
[----:B------:R-:W-:Y:S01]  /*7c80*/  IMAD.MOV.U32 R144, RZ, RZ, R148 ;  /* 0x000000ffff907224 */ /* 0x000fe200078e0094 */
[----:B------:R-:W-:Y:S01]  /*7c90*/  PRMT R29, R56, 0x7772, RZ ;  /* 0x00007772381d7816 */ /* 0x000fe200000000ff */
[----:B------:R-:W-:Y:S01]  /*7ca0*/  FADD.FTZ R53, R99, R4 ;  /* 0x0000000463357221 */ /* 0x000fe20000010000 */
[----:B------:R-:W-:Y:S01]  /*7cb0*/  F2FP.F16.F32.PACK_AB R3, R126, R121 ;  /* 0x000000797e03723e */ /* 0x000fe200000000ff */
[----:B------:R-:W-:Y:S01]  /*7cc0*/  IMAD.U32 R7, RZ, RZ, UR27 ;  /* 0x0000001bff077e24 */ /* 0x000fe2000f8e00ff */
[C---:B------:R-:W-:Y:S01]  /*7cd0*/  PRMT R178, R2.reuse, 0x7610, R178 ;  /* 0x0000761002b27816 */ /* 0x040fe200000000b2 */
[----:B------:R-:W-:Y:S01]  /*7ce0*/  @!P0 HADD2 R168, -R183.H0_H0, -RZ.H0_H0 ;  /* 0xa00000ffb7a88230 */ /* 0x000fe20000000900 */
[----:B------:R-:W-:Y:S01]  /*7cf0*/  PRMT R176, R2, 0x7632, R176 ;  /* 0x0000763202b07816 */ /* 0x000fe200000000b0 */
[----:B------:R-:W-:Y:S01]  /*7d00*/  IMAD.U32 R2, RZ, RZ, UR17 ;  /* 0x00000011ff027e24 */ /* 0x000fe2000f8e00ff */
[C---:B------:R-:W-:Y:S01]  /*7d10*/  PRMT R179, R3.reuse, 0x7632, R179 ;  /* 0x0000763203b37816 */ /* 0x040fe200000000b3 */
[----:B------:R-:W-:Y:S01]  /*7d20*/  IMAD.MOV.U32 R147, RZ, RZ, R152 ;  /* 0x000000ffff937224 */ /* 0x000fe200078e0098 */
[----:B------:R-:W-:Y:S01]  /*7d30*/  @!P0 PRMT R183, R168, 0x5410, RZ ;  /* 0x00005410a8b78816 */ /* 0x000fe200000000ff */
[----:B------:R-:W-:Y:S01]  /*7d40*/  @!P4 HADD2 R227, -R178.H0_H0, -RZ.H0_H0 ;  /* 0xa00000ffb2e3c230 */ /* 0x000fe20000000900 */
[----:B------:R-:W-:Y:S01]  /*7d50*/  HMMA.16816.F32 R168, R12, R116, R8 ;  /* 0x000000740ca8723c */ /* 0x000fe20000001808 */
[----:B------:R-:W-:Y:S01]  /*7d60*/  PRMT R177, R3, 0x7610, R177 ;  /* 0x0000761003b17816 */ /* 0x000fe200000000b1 */
[----:B------:R-:W-:Y:S01]  /*7d70*/  IMAD.WIDE R2, R2, 0x2, R42 ;  /* 0x0000000202027825 */ /* 0x000fe200078e022a */
[----:B------:R-:W-:-:S03]  /*7d80*/  LOP3.LUT R55, R34, 0xff, RZ, 0xc0, !PT ;  /* 0x000000ff22377812 */ /* 0x000fc600078ec0ff */
[----:B------:R-:W-:Y:S01]  /*7d90*/  FADD.FTZ R36, R165, R28 ;  /* 0x0000001ca5247221 */ /* 0x000fe20000010000 */
[----:B------:R-:W-:Y:S01]  /*7da0*/  SHF.R.U32.HI R44, RZ, 0x18, R35 ;  /* 0x00000018ff2c7819 */ /* 0x000fe20000011623 */
[----:B------:R-:W-:Y:S01]  /*7db0*/  IMAD.MOV.U32 R117, RZ, RZ, R75 ;  /* 0x000000ffff757224 */ /* 0x000fe200078e004b */
[----:B------:R-:W-:Y:S01]  /*7dc0*/  STG.E.U16 desc[UR20][R2.64+0x2], R40 ;  /* 0x0000022802007986 */ /* 0x000fe2000c101514 */
[----:B------:R-:W-:Y:S01]  /*7dd0*/  HMMA.16816.F32 R8, R24, R112, RZ ;  /* 0x000000701808723c */ /* 0x000fe200000018ff */
[----:B------:R-:W-:Y:S01]  /*7de0*/  ISETP.LE.U32.AND P2, PT, R55, UR6, PT ;  /* 0x0000000637007c0c */ /* 0x000fe2000bf43070 */
[----:B------:R-:W-:Y:S01]  /*7df0*/  IMAD.MOV.U32 R113, RZ, RZ, R82 ;  /* 0x000000ffff717224 */ /* 0x000fe200078e0052 */
[----:B------:R-:W-:Y:S01]  /*7e00*/  LOP3.LUT R45, R35, 0xff, RZ, 0xc0, !PT ;  /* 0x000000ff232d7812 */ /* 0x000fe200078ec0ff */
[----:B------:R2:W-:Y:S01]  /*7e10*/  STG.E.U16 desc[UR20][R2.64], R41 ;  /* 0x0000002902007986 */ /* 0x0005e2000c101514 */
[----:B------:R-:W-:Y:S01]  /*7e20*/  ISETP.LE.U32.AND P0, PT, R44, UR6, PT ;  /* 0x000000062c007c0c */ /* 0x000fe2000bf03070 */
[----:B------:R-:W-:Y:S01]  /*7e30*/  IMAD.MOV.U32 R165, RZ, RZ, R145 ;  /* 0x000000ffffa57224 */ /* 0x000fe200078e0091 */
[----:B------:R-:W-:-:S02]  /*7e40*/  PRMT R128, R185, 0x5410, R184 ;  /* 0x00005410b9807816 */ /* 0x000fc400000000b8 */
[----:B------:R-:W-:Y:S02]  /*7e50*/  PRMT R6, R58, 0x7770, RZ ;  /* 0x000077703a067816 */ /* 0x000fe400000000ff */
[----:B------:R-:W-:Y:S02]  /*7e60*/  PRMT R112, R177, 0x5410, R179 ;  /* 0x00005410b1707816 */ /* 0x000fe400000000b3 */
[----:B------:R-:W-:Y:S01]  /*7e70*/  PRMT R116, R181, 0x5410, R180 ;  /* 0x00005410b5747816 */ /* 0x000fe200000000b4 */
[----:B------:R-:W-:Y:S01]  /*7e80*/  @!P2 HADD2 R164, -R185.H0_H0, -RZ.H0_H0 ;  /* 0xa00000ffb9a4a230 */ /* 0x000fe20000000900 */
[----:B------:R-:W-:Y:S02]  /*7e90*/  LOP3.LUT R4, R38, 0xffff, RZ, 0xc0, !PT ;  /* 0x0000ffff26047812 */ /* 0x000fe400078ec0ff */
[----:B------:R-:W-:Y:S01]  /*7ea0*/  PRMT R98, R178, 0x5410, R176 ;  /* 0x00005410b2627816 */ /* 0x000fe200000000b0 */
[----:B------:R-:W-:Y:S01]  /*7eb0*/  @!P0 HADD2 R226, -R179.H0_H0, -RZ.H0_H0 ;  /* 0xa00000ffb3e28230 */ /* 0x000fe20000000900 */
[----:B------:R-:W-:Y:S01]  /*7ec0*/  @!P2 PRMT R185, R164, 0x5410, RZ ;  /* 0x00005410a4b9a816 */ /* 0x000fe200000000ff */
[----:B------:R-:W-:Y:S01]  /*7ed0*/  HMMA.16816.F32 R244, R20, R108, R8 ;  /* 0x0000006c14f4723c */ /* 0x000fe20000001808 */
[----:B------:R-:W-:Y:S01]  /*7ee0*/  ISETP.LE.U32.AND P2, PT, R45, UR6, PT ;  /* 0x000000062d007c0c */ /* 0x000fe2000bf43070 */
[----:B------:R-:W3:Y:S01]  /*7ef0*/  MUFU.EX2 R109, R229 ;  /* 0x000000e5006d7308 */ /* 0x000ee20000000800 */
[----:B------:R-:W-:Y:S01]  /*7f00*/  @!P0 PRMT R179, R226, 0x5410, RZ ;  /* 0x00005410e2b38816 */ /* 0x000fe200000000ff */
[----:B------:R-:W-:Y:S01]  /*7f10*/  IMAD.MOV.U32 R164, RZ, RZ, R96 ;  /* 0x000000ffffa47224 */ /* 0x000fe200078e0060 */
[----:B------:R-:W-:-:S02]  /*7f20*/  ISETP.LE.U32.AND P0, PT, R6, UR6, PT ;  /* 0x0000000606007c0c */ /* 0x000fc4000bf03070 */
[----:B------:R-:W-:Y:S01]  /*7f30*/  SHF.R.U32.HI R32, RZ, 0x8, R4 ;  /* 0x00000008ff207819 */ /* 0x000fe20000011604 */
[----:B-1----:R-:W-:Y:S01]  /*7f40*/  HMMA.16816.F32 R8, R24, R76, RZ ;  /* 0x0000004c1808723c */ /* 0x002fe200000018ff */
[----:B------:R-:W-:Y:S01]  /*7f50*/  F2FP.F16.F32.PACK_AB R6, R234, R127 ;  /* 0x0000007fea06723e */ /* 0x000fe200000000ff */
[----:B--2---:R-:W-:Y:S01]  /*7f60*/  IMAD.WIDE R2, R7, 0x70, R2 ;  /* 0x0000007007027825 */ /* 0x004fe200078e0202 */
[----:B------:R-:W-:-:S03]  /*7f70*/  LOP3.LUT R4, R32, 0xffff, RZ, 0xc0, !PT ;  /* 0x0000ffff20047812 */ /* 0x000fc600078ec0ff */
[----:B------:R-:W-:Y:S01]  /*7f80*/  @!P2 HADD2 R225, -R181.H0_H0, -RZ.H0_H0 ;  /* 0xa00000ffb5e1a230 */ /* 0x000fe20000000900 */
[----:B------:R-:W-:Y:S02]  /*7f90*/  PRMT R174, R6, 0x7632, R174 ;  /* 0x0000763206ae7816 */ /* 0x000fe400000000ae */
[----:B------:R-:W-:Y:S02]  /*7fa0*/  PRMT R37, R58, 0x7771, RZ ;  /* 0x000077713a257816 */ /* 0x000fe400000000ff */
[----:B------:R-:W-:Y:S02]  /*7fb0*/  PRMT R93, R73, 0x5410, R74 ;  /* 0x00005410495d7816 */ /* 0x000fe4000000004a */
[----:B------:R-:W-:Y:S01]  /*7fc0*/  PRMT R94, R65, 0x5410, R72 ;  /* 0x00005410415e7816 */ /* 0x000fe20000000048 */
[----:B------:R-:W-:Y:S01]  /*7fd0*/  MUFU.EX2 R108, R241 ;  /* 0x000000f1006c7308 */ /* 0x000fe20000000800 */
[----:B------:R-:W-:Y:S01]  /*7fe0*/  @!P2 PRMT R181, R225, 0x5410, RZ ;  /* 0x00005410e1b5a816 */ /* 0x000fe200000000ff */
[----:B------:R-:W1:Y:S01]  /*7ff0*/  LDSM.16.MT88.4 R72, [R104+0xa000] ;  /* 0x00a000006848783b */ /* 0x000e620000004200 */
[----:B------:R-:W-:Y:S01]  /*8000*/  ISETP.GT.U32.AND P2, PT, R57, UR6, PT ;  /* 0x0000000639007c0c */ /* 0x000fe2000bf44070 */
[----:B------:R-:W-:Y:S01]  /*8010*/  IMAD.MOV.U32 R225, RZ, RZ, R81 ;  /* 0x000000ffffe17224 */ /* 0x000fe200078e0051 */
[----:B---3--:R-:W-:Y:S01]  /*8020*/  F2FP.F16.F32.PACK_AB R5, R109, R230 ;  /* 0x000000e66d05723e */ /* 0x008fe200000000ff */
[----:B------:R-:W-:Y:S01]  /*8030*/  HMMA.16816.F32 R148, R20, R88, R8 ;  /* 0x000000581494723c */ /* 0x000fe20000001808 */
[----:B------:R-:W-:Y:S01]  /*8040*/  IMAD.MOV.U32 R10, RZ, RZ, R56 ;  /* 0x000000ffff0a7224 */ /* 0x000fe200078e0038 */
[----:B------:R-:W-:Y:S01]  /*8050*/  PRMT R172, R6, 0x7610, R172 ;  /* 0x0000761006ac7816 */ /* 0x000fe200000000ac */
[----:B------:R2:W3:Y:S01]  /*8060*/  LDL.LU.S16 R56, [R1] ;  /* 0x0000000001387983 */ /* 0x0004e20000300600 */
[C---:B------:R-:W-:Y:S01]  /*8070*/  PRMT R175, R5.reuse, 0x7610, R175 ;  /* 0x0000761005af7816 */ /* 0x040fe200000000af */
[----:B------:R-:W-:Y:S01]  /*8080*/  IMAD.MOV.U32 R9, RZ, RZ, R124 ;  /* 0x000000ffff097224 */ /* 0x000fe200078e007c */
[----:B------:R-:W-:Y:S01]  /*8090*/  PRMT R173, R5, 0x7632, R173 ;  /* 0x0000763205ad7816 */ /* 0x000fe200000000ad */
[----:B------:R2:W4:Y:S01]  /*80a0*/  LDL.LU.S16 R40, [R1+0x4] ;  /* 0x0000040001287983 */ /* 0x0005220000300600 */
[----:B------:R-:W-:Y:S01]  /*80b0*/  PRMT R99, R172, 0x5410, R174 ;  /* 0x00005410ac637816 */ /* 0x000fe200000000ae */
[----:B------:R-:W-:Y:S01]  /*80c0*/  @!P0 HADD2 R231, -R175.H0_H0, -RZ.H0_H0 ;  /* 0xa00000ffafe78230 */ /* 0x000fe20000000900 */
[----:B------:R-:W-:Y:S01]  /*80d0*/  PRMT R96, R175, 0x5410, R173 ;  /* 0x00005410af607816 */ /* 0x000fe200000000ad */
[----:B------:R-:W-:Y:S01]  /*80e0*/  @P2 HADD2 R228, -R176.H0_H0, -RZ.H0_H0 ;  /* 0xa00000ffb0e42230 */ /* 0x000fe20000000900 */
[----:B------:R-:W-:Y:S01]  /*80f0*/  @!P3 PRMT R46, R233, 0x5410, RZ ;  /* 0x00005410e92eb816 */ /* 0x000fe200000000ff */
[----:B------:R-:W-:Y:S01]  /*8100*/  IMAD.MOV.U32 R41, RZ, RZ, R144 ;  /* 0x000000ffff297224 */ /* 0x000fe200078e0090 */
[----:B------:R-:W-:Y:S01]  /*8110*/  @!P0 PRMT R175, R231, 0x5410, RZ ;  /* 0x00005410e7af8816 */ /* 0x000fe200000000ff */
[----:B------:R-:W-:Y:S01]  /*8120*/  IMAD.MOV.U32 R226, RZ, RZ, R146 ;  /* 0x000000ffffe27224 */ /* 0x000fe200078e0092 */
[----:B------:R-:W-:Y:S01]  /*8130*/  ISETP.GT.U32.AND P0, PT, R29, UR6, PT ;  /* 0x000000061d007c0c */ /* 0x000fe2000bf04070 */
[----:B------:R-:W-:Y:S01]  /*8140*/  IMAD.MOV.U32 R39, RZ, RZ, R58 ;  /* 0x000000ffff277224 */ /* 0x000fe200078e003a */
[----:B------:R-:W-:Y:S01]  /*8150*/  @P2 PRMT R176, R228, 0x5410, RZ ;  /* 0x00005410e4b02816 */ /* 0x000fe200000000ff */
[----:B------:R-:W5:Y:S01]  /*8160*/  MUFU.EX2 R124, R242 ;  /* 0x000000f2007c7308 */ /* 0x000f620000000800 */
[----:B------:R-:W-:Y:S01]  /*8170*/  ISETP.LE.U32.AND P2, PT, R4, UR6, PT ;  /* 0x0000000604007c0c */ /* 0x000fe2000bf43070 */
[----:B------:R-:W-:Y:S01]  /*8180*/  IMAD.MOV.U32 R228, RZ, RZ, R80 ;  /* 0x000000ffffe47224 */ /* 0x000fe200078e0050 */
[----:B------:R-:W-:Y:S01]  /*8190*/  HMMA.16816.F32 R4, R16, R76, RZ ;  /* 0x0000004c1004723c */ /* 0x000fe200000018ff */
[----:B------:R-:W-:Y:S01]  /*81a0*/  @!P4 PRMT R178, R227, 0x5410, RZ ;  /* 0x00005410e3b2c816 */ /* 0x000fe200000000ff */
[----:B------:R-:W-:Y:S01]  /*81b0*/  IMAD.MOV.U32 R227, RZ, RZ, R147 ;  /* 0x000000ffffe37224 */ /* 0x000fe200078e0093 */
[----:B------:R-:W-:Y:S01]  /*81c0*/  PRMT R8, R58, 0x7772, RZ ;  /* 0x000077723a087816 */ /* 0x000fe200000000ff */
[----:B------:R-:W-:Y:S01]  /*81d0*/  IMAD.MOV.U32 R229, RZ, RZ, R85 ;  /* 0x000000ffffe57224 */ /* 0x000fe200078e0055 */
[----:B------:R-:W-:-:S02]  /*81e0*/  LOP3.LUT R9, R9, 0xff, RZ, 0xc0, !PT ;  /* 0x000000ff09097812 */ /* 0x000fc400078ec0ff */
[----:B------:R-:W-:Y:S01]  /*81f0*/  @P0 HADD2 R236, -R172.H0_H0, -RZ.H0_H0 ;  /* 0xa00000ffacec0230 */ /* 0x000fe20000000900 */
[----:B------:R-:W-:-:S03]  /*8200*/  ISETP.GT.U32.AND P4, PT, R31, UR6, PT ;  /* 0x000000061f007c0c */ /* 0x000fc6000bf84070 */
[----:B------:R-:W-:Y:S01]  /*8210*/  @!P2 HADD2 R237, -R196.H0_H0, -RZ.H0_H0 ;  /* 0xa00000ffc4eda230 */ /* 0x000fe20000000900 */
[----:B------:R-:W-:Y:S02]  /*8220*/  @P0 PRMT R172, R236, 0x5410, RZ ;  /* 0x00005410ecac0816 */ /* 0x000fe400000000ff */
[----:B------:R-:W-:Y:S02]  /*8230*/  ISETP.GT.U32.AND P0, PT, R37, UR6, PT ;  /* 0x0000000625007c0c */ /* 0x000fe4000bf04070 */
[----:B------:R-:W-:-:S04]  /*8240*/  @!P2 PRMT R196, R237, 0x5410, RZ ;  /* 0x00005410edc4a816 */ /* 0x000fc800000000ff */
[----:B------:R-:W-:Y:S01]  /*8250*/  HMMA.16816.F32 R152, R12, R88, R4 ;  /* 0x000000580c98723c */ /* 0x000fe20000001804 */
[----:B------:R-:W-:Y:S02]  /*8260*/  LOP3.LUT R5, R34, 0xffff, RZ, 0xc0, !PT ;  /* 0x0000ffff22057812 */ /* 0x000fe400078ec0ff */
[----:B------:R-:W-:Y:S01]  /*8270*/  PRMT R65, R62, 0x5410, R32 ;  /* 0x000054103e417816 */ /* 0x000fe20000000020 */
[----:B------:R-:W-:Y:S01]  /*8280*/  @!P1 HADD2 R240, -R177.H0_H0, -RZ.H0_H0 ;  /* 0xa00000ffb1f09230 */ /* 0x000fe20000000900 */
[----:B------:R-:W-:Y:S01]  /*8290*/  LOP3.LUT R4, R33, 0xff, RZ, 0xc0, !PT ;  /* 0x000000ff21047812 */ /* 0x000fe200078ec0ff */
[----:B------:R-:W-:Y:S01]  /*82a0*/  FADD.FTZ R33, R107, R30 ;  /* 0x0000001e6b217221 */ /* 0x000fe20000010000 */
[----:B------:R-:W-:Y:S01]  /*82b0*/  SHF.R.U32.HI R5, RZ, 0x8, R5 ;  /* 0x00000008ff057819 */ /* 0x000fe20000011605 */
[----:B------:R-:W-:Y:S01]  /*82c0*/  @P0 HADD2 R238, -R173.H0_H0, -RZ.H0_H0 ;  /* 0xa00000ffadee0230 */ /* 0x000fe20000000900 */
[----:B------:R-:W-:Y:S01]  /*82d0*/  PRMT R92, R4, 0x5410, R83 ;  /* 0x00005410045c7816 */ /* 0x000fe20000000053 */
[----:B------:R-:W-:Y:S01]  /*82e0*/  IMAD.MOV.U32 R160, RZ, RZ, R41 ;  /* 0x000000ffffa07224 */ /* 0x000fe200078e0029 */
[----:B------:R-:W-:Y:S01]  /*82f0*/  LOP3.LUT R4, R5, 0xffff, RZ, 0xc0, !PT ;  /* 0x0000ffff05047812 */ /* 0x000fe200078ec0ff */
[----:B------:R-:W2:Y:S01]  /*8300*/  LDSM.16.MT88.4 R80, [R104+0xa400] ;  /* 0x00a400006850783b */ /* 0x000ea20000004200 */
[----:B------:R-:W-:Y:S01]  /*8310*/  @P0 PRMT R173, R238, 0x5410, RZ ;  /* 0x00005410eead0816 */ /* 0x000fe200000000ff */
[----:B------:R-:W-:Y:S01]  /*8320*/  @P4 HADD2 R232, -R174.H0_H0, -RZ.H0_H0 ;  /* 0xa00000ffaee84230 */ /* 0x000fe20000000900 */
[----:B------:R-:W-:-:S02]  /*8330*/  ISETP.LE.U32.AND P0, PT, R4, UR6, PT ;  /* 0x0000000604007c0c */ /* 0x000fc4000bf03070 */
[----:B------:R-:W-:Y:S02]  /*8340*/  LOP3.LUT R4, R35, 0xffff, RZ, 0xc0, !PT ;  /* 0x0000ffff23047812 */ /* 0x000fe400078ec0ff */
[----:B-----5:R-:W-:Y:S02]  /*8350*/  F2FP.F16.F32.PACK_AB R7, R108, R124 ;  /* 0x0000007c6c07723e */ /* 0x020fe400000000ff */
[----:B------:R-:W-:Y:S02]  /*8360*/  SHF.R.U32.HI R4, RZ, 0x8, R4 ;  /* 0x00000008ff047819 */ /* 0x000fe40000011604 */
[----:B------:R-:W-:Y:S02]  /*8370*/  ISETP.GT.U32.AND P2, PT, R8, UR6, PT ;  /* 0x0000000608007c0c */ /* 0x000fe4000bf44070 */
[----:B------:R-:W-:Y:S02]  /*8380*/  LOP3.LUT R6, R4, 0xffff, RZ, 0xc0, !PT ;  /* 0x0000ffff04067812 */ /* 0x000fe400078ec0ff */
[----:B------:R-:W-:-:S02]  /*8390*/  PRMT R89, R9, 0x5410, R97 ;  /* 0x0000541009597816 */ /* 0x000fc40000000061 */
[----:B------:R-:W-:Y:S02]  /*83a0*/  ISETP.LE.U32.AND P3, PT, R6, UR6, PT ;  /* 0x0000000606007c0c */ /* 0x000fe4000bf63070 */
[----:B------:R-:W-:Y:S02]  /*83b0*/  SHF.R.U32.HI R6, RZ, 0x10, R52 ;  /* 0x00000010ff067819 */ /* 0x000fe40000011634 */
[C---:B------:R-:W-:Y:S02]  /*83c0*/  PRMT R107, R7.reuse, 0x7610, R107 ;  /* 0x00007610076b7816 */ /* 0x040fe4000000006b */
[----:B------:R-:W-:Y:S02]  /*83d0*/  PRMT R106, R7, 0x7632, R106 ;  /* 0x00007632076a7816 */ /* 0x000fe4000000006a */
[----:B------:R-:W-:Y:S02]  /*83e0*/  LOP3.LUT R6, R6, 0xff, RZ, 0xc0, !PT ;  /* 0x000000ff06067812 */ /* 0x000fe400078ec0ff */
[----:B------:R-:W-:-:S02]  /*83f0*/  PRMT R7, R58, 0x7773, RZ ;  /* 0x000077733a077816 */ /* 0x000fc400000000ff */
[----:B------:R-:W-:Y:S02]  /*8400*/  PRMT R77, R6, 0x5410, R59 ;  /* 0x00005410064d7816 */ /* 0x000fe4000000003b */
[----:B------:R-:W-:Y:S02]  /*8410*/  LOP3.LUT R6, R10, 0xff, RZ, 0xc0, !PT ;  /* 0x000000ff0a067812 */ /* 0x000fe400078ec0ff */
[----:B------:R-:W-:Y:S02]  /*8420*/  PRMT R76, R8, 0x5410, R7 ;  /* 0x00005410084c7816 */ /* 0x000fe40000000007 */
[----:B-1----:R-:W-:Y:S01]  /*8430*/  HMMA.16816.F32 R8, R16, R72, RZ ;  /* 0x000000481008723c */ /* 0x002fe200000018ff */
[----:B------:R-:W-:Y:S02]  /*8440*/  PRMT R70, R6, 0x5410, R57 ;  /* 0x0000541006467816 */ /* 0x000fe40000000039 */
[----:B------:R-:W-:Y:S01]  /*8450*/  SHF.R.U32.HI R6, RZ, 0x10, R38 ;  /* 0x00000010ff067819 */ /* 0x000fe20000011626 */
[----:B------:R-:W-:Y:S01]  /*8460*/  @!P0 HADD2 R252, -R184.H0_H0, -RZ.H0_H0 ;  /* 0xa00000ffb8fc8230 */ /* 0x000fe20000000900 */
[----:B------:R-:W-:-:S02]  /*8470*/  PRMT R88, R29, 0x5410, R31 ;  /* 0x000054101d587816 */ /* 0x000fc4000000001f */
[----:B------:R-:W-:Y:S01]  /*8480*/  LOP3.LUT R6, R6, 0xff, RZ, 0xc0, !PT ;  /* 0x000000ff06067812 */ /* 0x000fe200078ec0ff */
[----:B------:R-:W-:Y:S01]  /*8490*/  HMMA.16816.F32 R28, R24, R72, RZ ;  /* 0x00000048181c723c */ /* 0x000fe200000018ff */
[----:B------:R-:W-:Y:S02]  /*84a0*/  PRMT R85, R63, 0x5410, R64 ;  /* 0x000054103f557816 */ /* 0x000fe40000000040 */
[----:B------:R-:W-:Y:S01]  /*84b0*/  @!P1 PRMT R177, R240, 0x5410, RZ ;  /* 0x00005410f0b19816 */ /* 0x000fe200000000ff */
[----:B------:R-:W-:Y:S04]  /*84c0*/  STG.E.U16 desc[UR20][R2.64], R47 ;  /* 0x0000002f02007986 */ /* 0x000fe8000c101514 */
[----:B------:R-:W-:Y:S01]  /*84d0*/  STG.E.U16 desc[UR20][R2.64+0x2], R46 ;  /* 0x0000022e02007986 */ /* 0x000fe2000c101514 */
[----:B------:R-:W-:Y:S01]  /*84e0*/  IMAD.MOV.U32 R233, RZ, RZ, R229 ;  /* 0x000000ffffe97224 */ /* 0x000fe200078e00e5 */
[----:B------:R-:W-:-:S02]  /*84f0*/  @P4 PRMT R174, R232, 0x5410, RZ ;  /* 0x00005410e8ae4816 */ /* 0x000fc400000000ff */
[----:B--2---:R-:W-:Y:S01]  /*8500*/  HMMA.16816.F32 R144, R12, R80, R8 ;  /* 0x000000500c90723c */ /* 0x004fe20000001808 */
[----:B------:R-:W-:Y:S02]  /*8510*/  PRMT R38, R6, 0x5410, R61 ;  /* 0x0000541006267816 */ /* 0x000fe4000000003d */
[----:B------:R-:W-:Y:S02]  /*8520*/  SHF.R.U32.HI R6, RZ, 0x10, R34 ;  /* 0x00000010ff067819 */ /* 0x000fe40000011622 */
[----:B------:R-:W-:Y:S02]  /*8530*/  @!P0 PRMT R184, R252, 0x5410, RZ ;  /* 0x00005410fcb88816 */ /* 0x000fe400000000ff */
[----:B------:R-:W-:Y:S02]  /*8540*/  ISETP.GT.U32.AND P0, PT, R7, UR6, PT ;  /* 0x0000000607007c0c */ /* 0x000fe4000bf04070 */
[----:B------:R-:W-:Y:S02]  /*8550*/  LOP3.LUT R6, R6, 0xff, RZ, 0xc0, !PT ;  /* 0x000000ff06067812 */ /* 0x000fe400078ec0ff */
[----:B------:R-:W-:-:S02]  /*8560*/  LOP3.LUT R7, R39, 0xff, RZ, 0xc0, !PT ;  /* 0x000000ff27077812 */ /* 0x000fc400078ec0ff */
[----:B------:R-:W-:Y:S02]  /*8570*/  PRMT R39, R6, 0x5410, R60 ;  /* 0x0000541006277816 */ /* 0x000fe4000000003c */
[----:B------:R-:W-:Y:S01]  /*8580*/  LDSM.16.MT88.4 R60, [R105+0xb400] ;  /* 0x00b40000693c783b */ /* 0x000fe20000004200 */
[----:B------:R-:W-:Y:S01]  /*8590*/  @P2 HADD2 R243, -R107.H0_H0, -RZ.H0_H0 ;  /* 0xa00000ff6bf32230 */ /* 0x000fe20000000900 */
[----:B------:R-:W-:Y:S02]  /*85a0*/  PRMT R95, R107, 0x5410, R106 ;  /* 0x000054106b5f7816 */ /* 0x000fe4000000006a */
[----:B------:R-:W-:Y:S02]  /*85b0*/  PRMT R64, R55, 0x5410, R5 ;  /* 0x0000541037407816 */ /* 0x000fe40000000005 */
[----:B------:R-:W-:Y:S02]  /*85c0*/  @P2 PRMT R107, R243, 0x5410, RZ ;  /* 0x00005410f36b2816 */ /* 0x000fe400000000ff */
[----:B------:R-:W-:Y:S01]  /*85d0*/  HMMA.16816.F32 R240, R20, R80, R28 ;  /* 0x0000005014f0723c */ /* 0x000fe2000000181c */
[----:B------:R-:W-:Y:S01]  /*85e0*/  FADD.FTZ R30, R166, R54 ;  /* 0x00000036a61e7221 */ /* 0x000fe20000010000 */
[----:B------:R-:W-:Y:S01]  /*85f0*/  FADD.FTZ R31, R163, R53 ;  /* 0x00000035a31f7221 */ /* 0x000fe20000010000 */
[----:B------:R-:W-:Y:S01]  /*8600*/  SHF.R.U32.HI R5, RZ, 0x10, R35 ;  /* 0x00000010ff057819 */ /* 0x000fe20000011623 */
[----:B------:R-:W-:Y:S01]  /*8610*/  LDSM.16.MT88.4 R52, [R104+0xb000] ;  /* 0x00b000006834783b */ /* 0x000fe20000004200 */
[----:B------:R-:W-:-:S02]  /*8620*/  PRMT R37, R7, 0x5410, R37 ;  /* 0x0000541007257816 */ /* 0x000fc40000000025 */
[----:B------:R-:W-:-:S04]  /*8630*/  LOP3.LUT R5, R5, 0xff, RZ, 0xc0, !PT ;  /* 0x000000ff05057812 */ /* 0x000fc800078ec0ff */
[----:B------:R-:W-:Y:S01]  /*8640*/  PRMT R41, R5, 0x5410, R44 ;  /* 0x0000541005297816 */ /* 0x000fe2000000002c */
[----:B------:R-:W-:Y:S01]  /*8650*/  FADD.FTZ R32, R162, R33 ;  /* 0x00000021a2207221 */ /* 0x000fe20000010000 */
[----:B------:R-:W-:Y:S02]  /*8660*/  IMAD.MOV.U32 R232, RZ, RZ, R230 ;  /* 0x000000ffffe87224 */ /* 0x000fe400078e00e6 */
[----:B------:R-:W-:Y:S01]  /*8670*/  FADD.FTZ R33, R228, R36 ;  /* 0x00000024e4217221 */ /* 0x000fe20000010000 */
[----:B------:R-:W-:-:S05]  /*8680*/  @!P5 HADD2 R239, -R182.H0_H0, -RZ.H0_H0 ;  /* 0xa00000ffb6efd230 */ /* 0x000fca0000000900 */
[----:B------:R-:W-:Y:S01]  /*8690*/  @!P5 PRMT R182, R239, 0x5410, RZ ;  /* 0x00005410efb6d816 */ /* 0x000fe200000000ff */
        /* <DEDUP_REMOVED lines=9> */
[--C-:B------:R-:W-:Y:S02]  /*8730*/  HSET2.LE.AND R36, R37, R0.reuse, PT ;  /* 0x0000000025247233 */ /* 0x100fe40003803000 */
[--C-:B------:R-:W-:Y:S02]  /*8740*/  HSET2.LE.AND R34, R89, R0.reuse, PT ;  /* 0x0000000059227233 */ /* 0x100fe40003803000 */
[----:B------:R-:W-:Y:S01]  /*8750*/  HSET2.LE.AND R39, R39, R0, PT ;  /* 0x0000000027277233 */ /* 0x000fe20003803000 */
[----:B------:R-:W-:-:S02]  /*8760*/  IMAD.MOV.U32 R72, RZ, RZ, R108 ;  /* 0x000000ffff487224 */ /* 0x000fc400078e006c */
[----:B------:R-:W-:Y:S02]  /*8770*/  IMAD.MOV.U32 R108, RZ, RZ, R225 ;  /* 0x000000ffff6c7224 */ /* 0x000fe400078e00e1 */
[----:B------:R-:W-:Y:S01]  /*8780*/  LOP3.LUT R97, R125, R39, RZ, 0xc0, !PT ;  /* 0x000000277d617212 */ /* 0x000fe200078ec0ff */
[----:B---3--:R-:W-:-:S05]  /*8790*/  @!P3 HADD2 R56, -R180.H0_H0, -RZ.H0_H0 ;  /* 0xa00000ffb438b230 */ /* 0x008fca0000000900 */
[----:B------:R-:W-:Y:S02]  /*87a0*/  PRMT R8, R56, 0x7610, R8 ;  /* 0x0000761038087816 */ /* 0x000fe40000000008 */
[----:B------:R-:W1:Y:S01]  /*87b0*/  LDSM.16.MT88.4 R56, [R105+0xb000] ;  /* 0x00b000006938783b */ /* 0x000e620000004200 */
[----:B----4-:R-:W-:-:S05]  /*87c0*/  @P0 HADD2 R40, -R106.H0_H0, -RZ.H0_H0 ;  /* 0xa00000ff6a280230 */ /* 0x010fca0000000900 */
[----:B------:R-:W-:Y:S02]  /*87d0*/  PRMT R7, R40, 0x7610, R7 ;  /* 0x0000761028077816 */ /* 0x000fe40000000007 */
[----:B------:R-:W-:Y:S01]  /*87e0*/  PRMT R40, R45, 0x5410, R4 ;  /* 0x000054102d287816 */ /* 0x000fe20000000004 */
[----:B------:R-:W-:Y:S01]  /*87f0*/  IMAD.U32 R4, RZ, RZ, UR17 ;  /* 0x00000011ff047e24 */ /* 0x000fe2000f8e00ff */
[----:B------:R-:W-:Y:S01]  /*8800*/  @P0 PRMT R106, R7, 0x5410, RZ ;  /* 0x00005410076a0816 */ /* 0x000fe200000000ff */
[----:B------:R-:W2:Y:S02]  /*8810*/  LDSM.16.MT88.4 R44, [R104+0xb400] ;  /* 0x00b40000682c783b */ /* 0x000ea40000004200 */
[----:B------:R-:W-:Y:S01]  /*8820*/  IMAD.WIDE R28, R4, 0x2, R2 ;  /* 0x00000002041c7825 */ /* 0x000fe200078e0202 */
[----:B------:R-:W-:Y:S01]  /*8830*/  @!P3 PRMT R180, R8, 0x5410, RZ ;  /* 0x0000541008b4b816 */ /* 0x000fe200000000ff */
[-C--:B-1----:R-:W-:Y:S08]  /*8840*/  HMMA.16816.F32 R4, R16, R56.reuse, RZ ;  /* 0x000000381004723c */ /* 0x082ff000000018ff */
[----:B------:R-:W-:-:S12]  /*8850*/  HMMA.16816.F32 R8, R24, R56, RZ ;  /* 0x000000381808723c */ /* 0x000fd800000018ff */
[-C--:B------:R-:W-:Y:S01]  /*8860*/  HMMA.16816.F32 R228, R12, R60.reuse, R4 ;  /* 0x0000003c0ce4723c */ /* 0x080fe20000001804 */
[----:B------:R-:W-:Y:S01]  /*8870*/  FADD.FTZ R4, R233, R31 ;  /* 0x0000001fe9047221 */ /* 0x000fe20000010000 */
[----:B------:R-:W-:Y:S01]  /*8880*/  FADD.FTZ R5, R160, R30 ;  /* 0x0000001ea0057221 */ /* 0x000fe20000010000 */
[----:B------:R-:W-:Y:S01]  /*8890*/  FADD.FTZ R6, R167, R32 ;  /* 0x00000020a7067221 */ /* 0x000fe20000010000 */
[----:B------:R-:W-:Y:S01]  /*88a0*/  FADD.FTZ R7, R226, R33 ;  /* 0x00000021e2077221 */ /* 0x000fe20000010000 */
[----:B------:R-:W-:Y:S01]  /*88b0*/  FADD.FTZ R252, R139, R4 ;  /* 0x000000048bfc7221 */ /* 0x000fe20000010000 */
[----:B------:R-:W-:Y:S02]  /*88c0*/  IMAD.U32 R4, RZ, RZ, UR27 ;  /* 0x0000001bff047e24 */ /* 0x000fe4000f8e00ff */
[----:B------:R-:W-:Y:S01]  /*88d0*/  FADD.FTZ R30, R141, R5 ;  /* 0x000000058d1e7221 */ /* 0x000fe20000010000 */
[----:B------:R-:W-:Y:S01]  /*88e0*/  FADD.FTZ R226, R132, R6 ;  /* 0x0000000684e27221 */ /* 0x000fe20000010000 */
[----:B------:R-:W-:Y:S01]  /*88f0*/  FADD.FTZ R227, R227, R7 ;  /* 0x00000007e3e37221 */ /* 0x000fe20000010000 */
[----:B------:R-:W-:Y:S01]  /*8900*/  IMAD.WIDE R2, R4, -0x70, R2 ;  /* 0xffffff9004027825 */ /* 0x000fe200078e0202 */
[----:B------:R-:W-:Y:S08]  /*8910*/  HMMA.16816.F32 R236, R20, R60, R8 ;  /* 0x0000003c14ec723c */ /* 0x000ff00000001808 */
[-C--:B------:R-:W-:Y:S08]  /*8920*/  HMMA.16816.F32 R4, R16, R52.reuse, RZ ;  /* 0x000000341004723c */ /* 0x080ff000000018ff */
[----:B------:R-:W-:Y:S01]  /*8930*/  HMMA.16816.F32 R8, R24, R52, RZ ;  /* 0x000000341808723c */ /* 0x000fe200000018ff */
[----:B------:R-:W-:Y:S01]  /*8940*/  IMAD.MOV.U32 R160, RZ, RZ, R232 ;  /* 0x000000ffffa07224 */ /* 0x000fe200078e00e8 */
[----:B------:R-:W-:Y:S04]  /*8950*/  STG.E.U16 desc[UR20][R28.64], R67 ;  /* 0x000000431c007986 */ /* 0x000fe8000c101514 */
[----:B------:R-:W-:Y:S06]  /*8960*/  STG.E.U16 desc[UR20][R28.64+0x2], R66 ;  /* 0x000002421c007986 */ /* 0x000fec000c101514 */
[-C--:B--2---:R-:W-:Y:S01]  /*8970*/  HMMA.16816.F32 R132, R12, R44.reuse, R4 ;  /* 0x0000002c0c84723c */ /* 0x084fe20000001804 */
[----:B------:R-:W-:Y:S01]  /*8980*/  IMAD.U32 R4, RZ, RZ, UR27 ;  /* 0x0000001bff047e24 */ /* 0x000fe2000f8e00ff */
[----:B------:R-:W-:Y:S01]  /*8990*/  LOP3.LUT R7, R93, 0xff00ff, RZ, 0xc0, !PT ;  /* 0x00ff00ff5d077812 */ /* 0x000fe200078ec0ff */
[----:B------:R-:W-:Y:S05]  /*89a0*/  STG.E.U16 desc[UR20][R42.64+0x10], R68 ;  /* 0x000010442a007986 */ /* 0x000fea000c101514 */
[----:B------:R-:W-:Y:S01]  /*89b0*/  HMMA.16816.F32 R232, R20, R44, R8 ;  /* 0x0000002c14e8723c */ /* 0x000fe20000001808 */
[----:B------:R-:W-:Y:S01]  /*89c0*/  LOP3.LUT R9, R94, 0xff00ff, RZ, 0xc0, !PT ;  /* 0x00ff00ff5e097812 */ /* 0x000fe200078ec0ff */
[----:B------:R-:W-:Y:S01]  /*89d0*/  STG.E.U16 desc[UR20][R42.64+0x12], R69 ;  /* 0x000012452a007986 */ /* 0x000fe2000c101514 */
[----:B------:R-:W-:-:S02]  /*89e0*/  LOP3.LUT R10, R76, 0xff00ff, RZ, 0xc0, !PT ;  /* 0x00ff00ff4c0a7812 */ /* 0x000fc400078ec0ff */
[----:B------:R-:W-:Y:S01]  /*89f0*/  LOP3.LUT R8, R88, 0xff00ff, RZ, 0xc0, !PT ;  /* 0x00ff00ff58087812 */ /* 0x000fe200078ec0ff */
[----:B------:R-:W-:Y:S01]  /*8a00*/  STG.E.U16 desc[UR20][R2.64+0x10], R71 ;  /* 0x0000104702007986 */ /* 0x000fe2000c101514 */
[----:B------:R-:W-:-:S03]  /*8a10*/  HSET2.LE.AND R6, R92, R0, PT ;  /* 0x000000005c067233 */ /* 0x000fc60003803000 */
[----:B------:R1:W-:Y:S01]  /*8a20*/  STG.E.U16 desc[UR20][R2.64+0x12], R84 ;  /* 0x0000125402007986 */ /* 0x0003e2000c101514 */
[--C-:B------:R-:W-:Y:S02]  /*8a30*/  HSET2.LE.AND R7, R7, R0.reuse, PT ;  /* 0x0000000007077233 */ /* 0x100fe40003803000 */
[--C-:B------:R-:W-:Y:S02]  /*8a40*/  HSET2.LE.AND R5, R77, R0.reuse, PT ;  /* 0x000000004d057233 */ /* 0x100fe40003803000 */
[--C-:B------:R-:W-:Y:S02]  /*8a50*/  HSET2.LE.AND R33, R38, R0.reuse, PT ;  /* 0x0000000026217233 */ /* 0x100fe40003803000 */
[--C-:B------:R-:W-:Y:S02]  /*8a60*/  HSET2.LE.AND R35, R9, R0.reuse, PT ;  /* 0x0000000009237233 */ /* 0x100fe40003803000 */
[--C-:B------:R-:W-:Y:S02]  /*8a70*/  HSET2.LE.AND R32, R65, R0.reuse, PT ;  /* 0x0000000041207233 */ /* 0x100fe40003803000 */
[----:B------:R-:W-:-:S02]  /*8a80*/  HSET2.LE.AND R37, R10, R0, PT ;  /* 0x000000000a257233 */ /* 0x000fc40003803000 */
[--C-:B------:R-:W-:Y:S01]  /*8a90*/  HSET2.LE.AND R38, R64, R0.reuse, PT ;  /* 0x0000000040267233 */ /* 0x100fe20003803000 */
[----:B------:R-:W-:Y:S01]  /*8aa0*/  FADD.FTZ R225, R140, R30 ;  /* 0x0000001e8ce17221 */ /* 0x000fe20000010000 */
[--C-:B------:R-:W-:Y:S02]  /*8ab0*/  HSET2.LE.AND R31, R8, R0.reuse, PT ;  /* 0x00000000081f7233 */ /* 0x100fe40003803000 */
[----:B------:R-:W-:Y:S02]  /*8ac0*/  LOP3.LUT R9, R142, R5, RZ, 0xc0, !PT ;  /* 0x000000058e097212 */ /* 0x000fe400078ec0ff */
[----:B------:R-:W-:Y:S02]  /*8ad0*/  LOP3.LUT R10, R136, R6, RZ, 0xc0, !PT ;  /* 0x00000006880a7212 */ /* 0x000fe400078ec0ff */
[----:B------:R-:W-:Y:S01]  /*8ae0*/  LOP3.LUT R11, R130, R7, RZ, 0xc0, !PT ;  /* 0x00000007820b7212 */ /* 0x000fe200078ec0ff */
[----:B-1----:R-:W-:Y:S01]  /*8af0*/  IMAD.WIDE R2, R4, 0x70, R2 ;  /* 0x0000007004027825 */ /* 0x002fe200078e0202 */
[----:B------:R-:W-:-:S02]  /*8b00*/  HSET2.LE.AND R4, R85, R0, PT ;  /* 0x0000000055047233 */ /* 0x000fc40003803000 */
[----:B------:R-:W-:Y:S01]  /*8b10*/  LOP3.LUT R94, R96, R36, RZ, 0xc0, !PT ;  /* 0x00000024605e7212 */ /* 0x000fe200078ec0ff */
[C---:B------:R-:W-:Y:S01]  /*8b20*/  HMMA.16816.F32 R64, R16.reuse, R78, RZ ;  /* 0x0000004e1040723c */ /* 0x040fe200000018ff */
[----:B------:R-:W-:Y:S01]  /*8b30*/  HSET2.LE.AND R30, R70, R0, PT ;  /* 0x00000000461e7233 */ /* 0x000fe20003803000 */
[----:B------:R-:W-:Y:S01]  /*8b40*/  STG.E.U16 desc[UR20][R2.64+0x10], R87 ;  /* 0x0000105702007986 */ /* 0x000fe2000c101514 */
[----:B------:R-:W-:Y:S02]  /*8b50*/  LOP3.LUT R8, R161, R4, RZ, 0xc0, !PT ;  /* 0x00000004a1087212 */ /* 0x000fe400078ec0ff */
[----:B------:R-:W-:Y:S01]  /*8b60*/  LOP3.LUT R4, R138, R32, RZ, 0xc0, !PT ;  /* 0x000000208a047212 */ /* 0x000fe200078ec0ff */
[----:B------:R1:W-:Y:S01]  /*8b70*/  STG.E.U16 desc[UR20][R2.64+0x12], R86 ;  /* 0x0000125602007986 */ /* 0x0003e2000c101514 */
[----:B------:R-:W-:Y:S01]  /*8b80*/  LOP3.LUT R5, R137, R33, RZ, 0xc0, !PT ;  /* 0x0000002189057212 */ /* 0x000fe200078ec0ff */
[----:B------:R-:W-:Y:S01]  /*8b90*/  HMMA.16816.F32 R68, R16, R114, RZ ;  /* 0x000000721044723c */ /* 0x000fe200000018ff */
[----:B------:R-:W-:-:S02]  /*8ba0*/  LOP3.LUT R6, R131, R34, RZ, 0xc0, !PT ;  /* 0x0000002283067212 */ /* 0x000fc400078ec0ff */
[----:B------:R-:W-:Y:S02]  /*8bb0*/  LOP3.LUT R7, R129, R35, RZ, 0xc0, !PT ;  /* 0x0000002381077212 */ /* 0x000fe400078ec0ff */
[----:B------:R-:W-:Y:S02]  /*8bc0*/  LOP3.LUT R95, R95, R37, RZ, 0xc0, !PT ;  /* 0x000000255f5f7212 */ /* 0x000fe400078ec0ff */
[----:B------:R-:W-:Y:S01]  /*8bd0*/  LOP3.LUT R96, R128, R38, RZ, 0xc0, !PT ;  /* 0x0000002680607212 */ /* 0x000fe200078ec0ff */
[C---:B------:R-:W-:Y:S08]  /*8be0*/  HMMA.16816.F32 R32, R16.reuse, R58, RZ ;  /* 0x0000003a1020723c */ /* 0x040ff000000018ff */
[C---:B------:R-:W-:Y:S08]  /*8bf0*/  HMMA.16816.F32 R36, R16.reuse, R74, RZ ;  /* 0x0000004a1024723c */ /* 0x040ff000000018ff */
[C---:B-1----:R-:W-:Y:S08]  /*8c00*/  HMMA.16816.F32 R84, R16.reuse, R122, RZ ;  /* 0x0000007a1054723c */ /* 0x042ff000000018ff */
[----:B------:R-:W-:Y:S01]  /*8c10*/  HMMA.16816.F32 R16, R16, R54, RZ ;  /* 0x000000361010723c */ /* 0x000fe200000018ff */
[----:B------:R-:W-:-:S02]  /*8c20*/  HSET2.LE.AND R40, R40, R0, PT ;  /* 0x0000000028287233 */ /* 0x000fc40003803000 */
[----:B------:R-:W-:Y:S02]  /*8c30*/  HSET2.LE.AND R0, R41, R0, PT ;  /* 0x0000000029007233 */ /* 0x000fe40003803000 */
[----:B------:R-:W-:Y:S01]  /*8c40*/  LOP3.LUT R98, R98, R30, RZ, 0xc0, !PT ;  /* 0x0000001e62627212 */ /* 0x000fe200078ec0ff */
[----:B------:R-:W-:Y:S01]  /*8c50*/  IMAD.U32 R30, RZ, RZ, UR27 ;  /* 0x0000001bff1e7e24 */ /* 0x000fe2000f8e00ff */
[----:B------:R-:W-:Y:S02]  /*8c60*/  LOP3.LUT R99, R99, R31, RZ, 0xc0, !PT ;  /* 0x0000001f63637212 */ /* 0x000fe400078ec0ff */
[----:B------:R-:W-:Y:S01]  /*8c70*/  LOP3.LUT R92, R116, R40, RZ, 0xc0, !PT ;  /* 0x00000028745c7212 */ /* 0x000fe200078ec0ff */
[----:B------:R-:W-:Y:S01]  /*8c80*/  IMAD.WIDE R30, R30, -0x70, R2 ;  /* 0xffffff901e1e7825 */ /* 0x000fe200078e0202 */
[----:B------:R-:W-:Y:S01]  /*8c90*/  LOP3.LUT R93, R112, R0, RZ, 0xc0, !PT ;  /* 0x00000000705d7212 */ /* 0x000fe200078ec0ff */
[----:B------:R-:W-:Y:S02]  /*8ca0*/  HMMA.16816.F32 R84, R12, R118, R84 ;  /* 0x000000760c54723c */ /* 0x000fe40000001854 */
[----:B------:R-:W-:-:S02]  /*8cb0*/  IMAD.MOV.U32 R40, RZ, RZ, R124 ;  /* 0x000000ffff287224 */ /* 0x000fc400078e007c */
[----:B------:R-:W-:Y:S02]  /*8cc0*/  IMAD.MOV.U32 R0, RZ, RZ, R127 ;  /* 0x000000ffff007224 */ /* 0x000fe400078e007f */
[----:B------:R-:W-:Y:S02]  /*8cd0*/  IMAD.MOV.U32 R112, RZ, RZ, R143 ;  /* 0x000000ffff707224 */ /* 0x000fe400078e008f */
[----:B------:R-:W-:Y:S01]  /*8ce0*/  IMAD.MOV.U32 R2, RZ, RZ, R126 ;  /* 0x000000ffff027224 */ /* 0x000fe200078e007e */
[C---:B------:R-:W-:Y:S08]  /*8cf0*/  HMMA.16816.F32 R68, R12.reuse, R110, R68 ;  /* 0x0000006e0c44723c */ /* 0x040ff00000001844 */
[C---:B------:R-:W-:Y:S08]  /*8d00*/  HMMA.16816.F32 R64, R12.reuse, R90, R64 ;  /* 0x0000005a0c40723c */ /* 0x040ff00000001840 */
        /* <DEDUP_REMOVED lines=12> */
[----:B------:R-:W-:-:S02]  /*8dd0*/  IMAD.MOV.U32 R76, RZ, RZ, R80 ;  /* 0x000000ffff4c7224 */ /* 0x000fc400078e0050 */
[----:B------:R-:W-:-:S05]  /*8de0*/  IMAD.MOV.U32 R41, RZ, RZ, R81 ;  /* 0x000000ffff297224 */ /* 0x000fca00078e0051 */
[C---:B------:R-:W-:Y:S01]  /*8df0*/  HMMA.16816.F32 R80, R20.reuse, R82, R16 ;  /* 0x000000521450723c */ /* 0x040fe20000001810 */
[----:B------:R-:W1:Y:S07]  /*8e00*/  LDSM.16.MT88.4 R16, [R104+0x9800] ;  /* 0x009800006810783b */ /* 0x000e6e0000004200 */
[C---:B------:R-:W-:Y:S01]  /*8e10*/  HMMA.16816.F32 R60, R20.reuse, R62, R12 ;  /* 0x0000003e143c723c */ /* 0x040fe2000000180c */
[----:B------:R-:W2:Y:S07]  /*8e20*/  LDSM.16.MT88.4 R12, [R105+0xa800] ;  /* 0x00a80000690c783b */ /* 0x000eae0000004200 */
[----:B------:R-:W-:Y:S01]  /*8e30*/  HMMA.16816.F32 R24, R20, R46, R24 ;  /* 0x0000002e1418723c */ /* 0x000fe20000001818 */
[----:B------:R-:W3:Y:S01]  /*8e40*/  LDSM.16.MT88.4 R20, [R105+0x9800] ;  /* 0x009800006914783b */ /* 0x000ee20000004200 */
[----:B------:R-:W-:-:S02]  /*8e50*/  IMAD.MOV.U32 R3, RZ, RZ, R163 ;  /* 0x000000ffff037224 */ /* 0x000fc400078e00a3 */
[----:B------:R-:W-:Y:S02]  /*8e60*/  IMAD.MOV.U32 R116, RZ, RZ, R160 ;  /* 0x000000ffff747224 */ /* 0x000fe400078e00a0 */
[----:B------:R-:W-:Y:S02]  /*8e70*/  IMAD.MOV.U32 R119, RZ, RZ, R120 ;  /* 0x000000ffff777224 */ /* 0x000fe400078e0078 */
[----:B------:R-:W-:Y:S02]  /*8e80*/  IMAD.MOV.U32 R114, RZ, RZ, R121 ;  /* 0x000000ffff727224 */ /* 0x000fe400078e0079 */
[----:B------:R-:W-:Y:S02]  /*8e90*/  IMAD.MOV.U32 R77, RZ, RZ, R166 ;  /* 0x000000ffff4d7224 */ /* 0x000fe400078e00a6 */
[----:B------:R-:W-:Y:S02]  /*8ea0*/  IMAD.MOV.U32 R118, RZ, RZ, R165 ;  /* 0x000000ffff767224 */ /* 0x000fe400078e00a5 */
[----:B------:R-:W-:Y:S01]  /*8eb0*/  IMAD.MOV.U32 R115, RZ, RZ, R164 ;  /* 0x000000ffff737224 */ /* 0x000fe200078e00a4 */
[----:B-1----:R-:W-:Y:S08]  /*8ec0*/  HMMA.16816.F32 R160, R4, R16, R156 ;  /* 0x0000001004a0723c */ /* 0x002ff0000000189c */
[C---:B--2---:R-:W-:Y:S08]  /*8ed0*/  HMMA.16816.F32 R120, R8.reuse, R12, R148 ;  /* 0x0000000c0878723c */ /* 0x044ff00000001894 */
[C---:B---3--:R-:W-:Y:S08]  /*8ee0*/  HMMA.16816.F32 R44, R8.reuse, R22, R36 ;  /* 0x00000016082c723c */ /* 0x048ff00000001824 */
[-C--:B------:R-:W-:Y:S08]  /*8ef0*/  HMMA.16816.F32 R136, R8, R20.reuse, R248 ;  /* 0x000000140888723c */ /* 0x080ff000000018f8 */
[C---:B------:R-:W-:Y:S08]  /*8f00*/  HMMA.16816.F32 R168, R4.reuse, R20, R168 ;  /* 0x0000001404a8723c */ /* 0x040ff000000018a8 */
[----:B------:R-:W-:Y:S01]  /*8f10*/  HMMA.16816.F32 R164, R4, R22, R84 ;  /* 0x0000001604a4723c */ /* 0x000fe20000001854 */
[----:B------:R-:W1:Y:S07]  /*8f20*/  LDSM.16.MT88.4 R20, [R104+0xa800] ;  /* 0x00a800006814783b */ /* 0x000e6e0000004200 */
[----:B------:R-:W-:Y:S08]  /*8f30*/  HMMA.16816.F32 R56, R8, R16, R244 ;  /* 0x000000100838723c */ /* 0x000ff000000018f4 */
[-C--:B------:R-:W-:Y:S08]  /*8f40*/  HMMA.16816.F32 R156, R4, R18.reuse, R68 ;  /* 0x00000012049c723c */ /* 0x080ff00000001844 */
[----:B------:R-:W-:Y:S01]  /*8f50*/  HMMA.16816.F32 R52, R8, R18, R32 ;  /* 0x000000120834723c */ /* 0x000fe20000001820 */
[----:B------:R-:W2:Y:S07]  /*8f60*/  LDSM.16.MT88.4 R16, [R105+0xb800] ;  /* 0x00b800006910783b */ /* 0x000eae0000004200 */
[C---:B------:R-:W-:Y:S08]  /*8f70*/  HMMA.16816.F32 R152, R4.reuse, R12, R152 ;  /* 0x0000000c0498723c */ /* 0x040ff00000001898 */
[-C--:B------:R-:W-:Y:S08]  /*8f80*/  HMMA.16816.F32 R148, R4, R14.reuse, R64 ;  /* 0x0000000e0494723c */ /* 0x080ff00000001840 */
[----:B------:R-:W-:Y:S01]  /*8f90*/  HMMA.16816.F32 R36, R8, R14, R88 ;  /* 0x0000000e0824723c */ /* 0x000fe20000001858 */
[----:B------:R-:W3:Y:S01]  /*8fa0*/  LDSM.16.MT88.4 R12, [R104+0xb800] ;  /* 0x00b80000680c783b */ /* 0x000ee20000004200 */
[----:B------:R-:W-:-:S02]  /*8fb0*/  IMAD.MOV.U32 R249, RZ, RZ, R40 ;  /* 0x000000fffff97224 */ /* 0x000fc400078e0028 */
[----:B------:R-:W-:Y:S02]  /*8fc0*/  IMAD.MOV.U32 R248, RZ, RZ, R41 ;  /* 0x000000fffff87224 */ /* 0x000fe400078e0029 */
[----:B------:R-:W-:Y:S02]  /*8fd0*/  IMAD.MOV.U32 R250, RZ, RZ, R76 ;  /* 0x000000fffffa7224 */ /* 0x000fe400078e004c */
[----:B------:R-:W-:Y:S01]  /*8fe0*/  IMAD.MOV.U32 R251, RZ, RZ, R77 ;  /* 0x000000fffffb7224 */ /* 0x000fe200078e004d */
[----:B-1----:R-:W-:Y:S01]  /*8ff0*/  HMMA.16816.F32 R144, R4, R20, R144 ;  /* 0x000000140490723c */ /* 0x002fe20000001890 */
[----:B------:R-:W-:Y:S02]  /*9000*/  IMAD.MOV.U32 R40, RZ, RZ, R72 ;  /* 0x000000ffff287224 */ /* 0x000fe400078e0048 */
[----:B------:R-:W-:Y:S02]  /*9010*/  IMAD.MOV.U32 R41, RZ, RZ, R73 ;  /* 0x000000ffff297224 */ /* 0x000fe400078e0049 */
[----:B------:R-:W-:-:S03]  /*9020*/  IMAD.MOV.U32 R244, RZ, RZ, R2 ;  /* 0x000000fffff47224 */ /* 0x000fc600078e0002 */
[----:B--2---:R-:W-:Y:S01]  /*9030*/  HMMA.16816.F32 R72, R4, R16, R228 ;  /* 0x000000100448723c */ /* 0x004fe200000018e4 */
[----:B------:R-:W-:Y:S02]  /*9040*/  IMAD.MOV.U32 R64, RZ, RZ, R114 ;  /* 0x000000ffff407224 */ /* 0x000fe400078e0072 */
[----:B------:R-:W-:Y:S02]  /*9050*/  IMAD.MOV.U32 R65, RZ, RZ, R115 ;  /* 0x000000ffff417224 */ /* 0x000fe400078e0073 */
[----:B------:R-:W-:-:S03]  /*9060*/  IMAD.MOV.U32 R245, RZ, RZ, R112 ;  /* 0x000000fffff57224 */ /* 0x000fc600078e0070 */
[----:B------:R-:W-:Y:S01]  /*9070*/  HMMA.16816.F32 R140, R4, R22, R140 ;  /* 0x00000016048c723c */ /* 0x000fe2000000188c */
[----:B------:R-:W-:Y:S02]  /*9080*/  IMAD.MOV.U32 R2, RZ, RZ, R113 ;  /* 0x000000ffff027224 */ /* 0x000fe400078e0071 */
[----:B------:R-:W-:-:S05]  /*9090*/  IMAD.MOV.U32 R246, RZ, RZ, R0 ;  /* 0x000000fffff67224 */ /* 0x000fca00078e0000 */
[----:B------:R-:W-:Y:S01]  /*90a0*/  HMMA.16816.F32 R76, R4, R18, R128 ;  /* 0x00000012044c723c */ /* 0x000fe20000001880 */
[----:B------:R-:W-:Y:S02]  /*90b0*/  IMAD.MOV.U32 R66, RZ, RZ, R118 ;  /* 0x000000ffff427224 */ /* 0x000fe400078e0076 */
[----:B------:R-:W-:-:S05]  /*90c0*/  IMAD.MOV.U32 R67, RZ, RZ, R119 ;  /* 0x000000ffff437224 */ /* 0x000fca00078e0077 */
[----:B---3--:R-:W-:Y:S01]  /*90d0*/  HMMA.16816.F32 R88, R4, R12, R132 ;  /* 0x0000000c0458723c */ /* 0x008fe20000001884 */
[----:B------:R-:W-:Y:S01]  /*90e0*/  IMAD.MOV.U32 R247, RZ, RZ, R116 ;  /* 0x000000fffff77224 */ /* 0x000fe200078e0074 */
[----:B------:R-:W-:Y:S01]  /*90f0*/  LDSM.16.MT88.4 R132, [R105+0x9c00] ;  /* 0x009c00006984783b */ /* 0x000fe20000004200 */
[----:B------:R-:W-:-:S05]  /*9100*/  IMAD.MOV.U32 R231, RZ, RZ, R108 ;  /* 0x000000ffffe77224 */ /* 0x000fca00078e006c */
[----:B------:R-:W-:Y:S01]  /*9110*/  HMMA.16816.F32 R32, R4, R14, R124 ;  /* 0x0000000e0420723c */ /* 0x000fe2000000187c */
[----:B------:R-:W1:Y:S01]  /*9120*/  LDSM.16.MT88.4 R4, [R104+0xbc00] ;  /* 0x00bc00006804783b */ /* 0x000e620000004200 */
[----:B------:R-:W-:Y:S02]  /*9130*/  IMAD.MOV.U32 R230, RZ, RZ, R109 ;  /* 0x000000ffffe67224 */ /* 0x000fe400078e006d */
[----:B------:R-:W-:Y:S01]  /*9140*/  IMAD.MOV.U32 R0, RZ, RZ, R117 ;  /* 0x000000ffff007224 */ /* 0x000fe200078e0075 */
[----:B------:R-:W2:Y:S03]  /*9150*/  LDSM.16.MT88.4 R124, [R104+0x9c00] ;  /* 0x009c0000687c783b */ /* 0x000ea60000004200 */
[C---:B------:R-:W-:Y:S01]  /*9160*/  HMMA.16816.F32 R112, R8.reuse, R20, R240 ;  /* 0x000000140870723c */ /* 0x040fe200000018f0 */
[----:B------:R-:W3:Y:S04]  /*9170*/  LDSM.16.MT88.4 R116, [R105+0xac00] ;  /* 0x00ac00006974783b */ /* 0x000ee80000004200 */
[----:B------:R-:W4:Y:S03]  /*9180*/  LDSM.16.MT88.4 R108, [R104+0xac00] ;  /* 0x00ac0000686c783b */ /* 0x000f260000004200 */
[C---:B------:R-:W-:Y:S01]  /*9190*/  HMMA.16816.F32 R20, R8.reuse, R22, R80 ;  /* 0x000000160814723c */ /* 0x040fe20000001850 */
[----:B------:R-:W5:Y:S07]  /*91a0*/  LDSM.16.MT88.4 R80, [R105+0xbc00] ;  /* 0x00bc00006950783b */ /* 0x000f6e0000004200 */
[C---:B------:R-:W-:Y:S08]  /*91b0*/  HMMA.16816.F32 R84, R8.reuse, R12, R232 ;  /* 0x0000000c0854723c */ /* 0x040ff000000018e8 */
[C---:B------:R-:W-:Y:S08]  /*91c0*/  HMMA.16816.F32 R68, R8.reuse, R16, R236 ;  /* 0x000000100844723c */ /* 0x040ff000000018ec */
[C---:B------:R-:W-:Y:S08]  /*91d0*/  HMMA.16816.F32 R60, R8.reuse, R18, R60 ;  /* 0x00000012083c723c */ /* 0x040ff0000000183c */
[----:B------:R-:W-:Y:S01]  /*91e0*/  HMMA.16816.F32 R24, R8, R14, R24 ;  /* 0x0000000e0818723c */ /* 0x000fe20000001818 */
[----:B------:R-:W-:Y:S01]  /*91f0*/  FADD.FTZ R8, R2, R226 ;  /* 0x000000e202087221 */ /* 0x000fe20000010000 */
[----:B------:R-:W-:-:S02]  /*9200*/  IMAD.U32 R2, RZ, RZ, UR27 ;  /* 0x0000001bff027e24 */ /* 0x000fc4000f8e00ff */
[----:B------:R-:W-:Y:S01]  /*9210*/  FADD.FTZ R10, R231, R225 ;  /* 0x000000e1e70a7221 */ /* 0x000fe20000010000 */
[----:B------:R-:W-:Y:S02]  /*9220*/  IMAD.MOV.U32 R231, RZ, RZ, R3 ;  /* 0x000000ffffe77224 */ /* 0x000fe400078e0003 */
[----:B------:R-:W-:Y:S01]  /*9230*/  IMAD.WIDE R2, R2, 0x70, R30 ;  /* 0x0000007002027825 */ /* 0x000fe200078e021e */
[-C--:B-1----:R-:W-:Y:S01]  /*9240*/  HMMA.16816.F32 R88, R92, R4.reuse, R88 ;  /* 0x000000045c58723c */ /* 0x082fe20000001858 */
[----:B------:R-:W-:Y:S07]  /*9250*/  STG.E.U16 desc[UR20][R28.64+0x12], R224 ;  /* 0x000012e01c007986 */ /* 0x000fee000c101514 */
        /* <DEDUP_REMOVED lines=10> */
[C---:B--2---:R-:W-:Y:S01]  /*9300*/  HMMA.16816.F32 R160, R92.reuse, R124, R160 ;  /* 0x0000007c5ca0723c */ /* 0x044fe200000018a0 */
[----:B------:R-:W-:Y:S07]  /*9310*/  STG.E.U16 desc[UR20][R30.64+0x22], R219 ;  /* 0x000022db1e007986 */ /* 0x000fee000c101514 */
[C---:B------:R-:W-:Y:S01]  /*9320*/  HMMA.16816.F32 R156, R92.reuse, R126, R156 ;  /* 0x0000007e5c9c723c */ /* 0x040fe2000000189c */
[----:B------:R-:W-:Y:S07]  /*9330*/  STG.E.U16 desc[UR20][R2.64+0x20], R218 ;  /* 0x000020da02007986 */ /* 0x000fee000c101514 */
[C---:B---3--:R-:W-:Y:S01]  /*9340*/  HMMA.16816.F32 R152, R92.reuse, R116, R152 ;  /* 0x000000745c98723c */ /* 0x048fe20000001898 */
[----:B------:R1:W-:Y:S07]  /*9350*/  STG.E.U16 desc[UR20][R2.64+0x22], R217 ;  /* 0x000022d902007986 */ /* 0x0003ee000c101514 */
        /* <DEDUP_REMOVED lines=58> */
[----:B------:R-:W-:-:S03]  /*9700*/  FADD.FTZ R0, R0, R252 ;  /* 0x000000fc00007221 */ /* 0x000fc60000010000 */
[----:B------:R-:W-:Y:S01]  /*9710*/  STG.E.U16 desc[UR20][R12.64+0x60], R181 ;  /* 0x000060b50c007986 */ /* 0x000fe2000c101514 */
[----:B------:R-:W-:-:S03]  /*9720*/  FADD.FTZ R9, R230, R227 ;  /* 0x000000e3e6097221 */ /* 0x000fc60000010000 */
[----:B------:R-:W-:Y:S04]  /*9730*/  STG.E.U16 desc[UR20][R12.64+0x62], R180 ;  /* 0x000062b40c007986 */ /* 0x000fe8000c101514 */
[----:B------:R-:W-:Y:S04]  /*9740*/  STG.E.U16 desc[UR20][R28.64+0x60], R177 ;  /* 0x000060b11c007986 */ /* 0x000fe8000c101514 */
[----:B------:R-:W-:Y:S01]  /*9750*/  STG.E.U16 desc[UR20][R28.64+0x62], R179 ;  /* 0x000062b31c007986 */ /* 0x000fe2000c101514 */
[----:B-1----:R-:W-:-:S03]  /*9760*/  IMAD.WIDE R2, R4, -0x70, R12 ;  /* 0xffffff9004027825 */ /* 0x002fc600078e020c */
[----:B------:R-:W-:Y:S01]  /*9770*/  STG.E.U16 desc[UR20][R42.64+0x70], R178 ;  /* 0x000070b22a007986 */ /* 0x000fe2000c101514 */
[----:B------:R-:W-:-:S03]  /*9780*/  IMAD.WIDE R4, R4, 0x70, R2 ;  /* 0x0000007004047825 */ /* 0x000fc600078e0202 */
[----:B------:R-:W-:Y:S04]  /*9790*/  STG.E.U16 desc[UR20][R42.64+0x72], R176 ;  /* 0x000072b02a007986 */ /* 0x000fe8000c101514 */
[----:B------:R-:W-:Y:S04]  /*97a0*/  STG.E.U16 desc[UR20][R2.64+0x70], R172 ;  /* 0x000070ac02007986 */ /* 0x000fe8000c101514 */
[----:B------:R1:W-:Y:S04]  /*97b0*/  STG.E.U16 desc[UR20][R2.64+0x72], R174 ;  /* 0x000072ae02007986 */ /* 0x0003e8000c101514 */
[----:B------:R-:W-:Y:S04]  /*97c0*/  STG.E.U16 desc[UR20][R4.64+0x70], R175 ;  /* 0x000070af04007986 */ /* 0x000fe8000c101514 */
[----:B------:R2:W-:Y:S04]  /*97d0*/  STG.E.U16 desc[UR20][R4.64+0x72], R173 ;  /* 0x000072ad04007986 */ /* 0x0005e8000c101514 */
[----:B------:R3:W-:Y:S01]  /*97e0*/  STL.64 [R1+0xd8], R12 ;  /* 0x0000d80c01007387 */ /* 0x0007e20000100a00 */
[----:B-1----:R-:W-:Y:S01]  /*97f0*/  FADD.FTZ R2, R231, R0 ;  /* 0x00000000e7027221 */ /* 0x002fe20000010000 */
[----:B------:R-:W-:Y:S01]  /*9800*/  FADD.FTZ R0, R64, R8 ;  /* 0x0000000840007221 */ /* 0x000fe20000010000 */
[----:B------:R-:W-:-:S02]  /*9810*/  FADD.FTZ R3, R66, R10 ;  /* 0x0000000a42037221 */ /* 0x000fc40000010000 */
[----:B------:R-:W-:Y:S01]  /*9820*/  FADD.FTZ R2, R67, R2 ;  /* 0x0000000243027221 */ /* 0x000fe20000010000 */
[----:B------:R-:W-:Y:S01]  /*9830*/  FADD.FTZ R0, R244, R0 ;  /* 0x00000000f4007221 */ /* 0x000fe20000010000 */
[----:B--2---:R-:W-:-:S03]  /*9840*/  FADD.FTZ R4, R65, R9 ;  /* 0x0000000941047221 */ /* 0x004fc60000010000 */
[----:B------:R-:W-:Y:S01]  /*9850*/  FADD.FTZ R0, R249, R0 ;  /* 0x00000000f9007221 */ /* 0x000fe20000010000 */
[----:B------:R-:W-:Y:S01]  /*9860*/  FADD.FTZ R5, R245, R4 ;  /* 0x00000004f5057221 */ /* 0x000fe20000010000 */
[----:B------:R-:W-:Y:S01]  /*9870*/  FADD.FTZ R4, R246, R3 ;  /* 0x00000003f6047221 */ /* 0x000fe20000010000 */
[----:B------:R-:W-:Y:S02]  /*9880*/  FADD.FTZ R3, R247, R2 ;  /* 0x00000002f7037221 */ /* 0x000fe40000010000 */
[----:B------:R-:W-:Y:S01]  /*9890*/  FADD.FTZ R2, R248, R5 ;  /* 0x00000005f8027221 */ /* 0x000fe20000010000 */
[----:B------:R-:W-:Y:S01]  /*98a0*/  FADD.FTZ R5, R250, R4 ;  /* 0x00000004fa057221 */ /* 0x000fe20000010000 */
[----:B------:R-:W-:Y:S01]  /*98b0*/  FADD.FTZ R4, R251, R3 ;  /* 0x00000003fb047221 */ /* 0x000fe20000010000 */
[----:B------:R-:W-:Y:S01]  /*98c0*/  FADD.FTZ R3, R40, R0 ;  /* 0x0000000028037221 */ /* 0x000fe20000010000 */
[----:B------:R-:W-:Y:S02]  /*98d0*/  FADD.FTZ R0, R41, R2 ;  /* 0x0000000229007221 */ /* 0x000fe40000010000 */
[----:B------:R3:W-:Y:S04]  /*98e0*/  STL [R1+0x160], R5 ;  /* 0x0001600501007387 */ /* 0x0007e80000100800 */
[----:B------:R3:W-:Y:S04]  /*98f0*/  STL [R1+0x168], R4 ;  /* 0x0001680401007387 */ /* 0x0007e80000100800 */
[----:B------:R3:W-:Y:S04]  /*9900*/  STL [R1+0x150], R3 ;  /* 0x0001500301007387 */ /* 0x0007e80000100800 */
[----:B------:R3:W-:Y:S04]  /*9910*/  STG.E.U16 desc[UR20][R28.64+0x70], R107 ;  /* 0x0000706b1c007986 */ /* 0x0007e8000c101514 */
[----:B------:R3:W-:Y:S04]  /*9920*/  STG.E.U16 desc[UR20][R28.64+0x72], R106 ;  /* 0x0000726a1c007986 */ /* 0x0007e8000c101514 */
[----:B------:R3:W-:Y:S01]  /*9930*/  STL [R1+0x164], R0 ;  /* 0x0001640001007387 */ /* 0x0007e20000100800 */
[----:B------:R-:W-:Y:S01]  /*9940*/  IADD3 R249, P0, PT, R42, -0x80, RZ ;  /* 0xffffff802af97810 */ /* 0x000fe20007f1e0ff */
[----:B------:R-:W-:-:S03]  /*9950*/  UMOV UR17, 0xffffffff ;  /* 0xffffffff00117882 */ /* 0x000fc60000000000 */
[----:B------:R-:W-:Y:S01]  /*9960*/  IADD3.X R248, PT, PT, R43, -0x1, RZ, P0, !PT ;  /* 0xffffffff2bf87810 */ /* 0x000fe200007fe4ff */
[----:B------:R-:W-:Y:S08]  /*9970*/  BRA.U !UP1, `(.L_x_785) ;  /* 0x00000105090c7547 */ /* 0x000ff0000b800000 */
[----:B------:R-:W2:Y:S01]  /*9980*/  LDL.LU R65, [R1+0x34] ;  /* 0x0000340001417983 */ /* 0x000ea20000300800 */
[----:B------:R-:W-:Y:S01]  /*9990*/  UIADD3 UR35, UPT, UPT, UR26, -0x2, URZ ;  /* 0xfffffffe1a237890 */ /* 0x000fe2000fffe0ff */
[----:B------:R-:W1:Y:S02]  /*99a0*/  LDCU UR27, c[0x0][0x440] ;  /* 0x00008800ff1b77ac */ /* 0x000e640008000800 */
[----:B------:R-:W2:Y:S01]  /*99b0*/  LDL.LU R41, [R1+0x30] ;  /* 0x0000300001297983 */ /* 0x000ea20000300800 */
[----:B------:R-:W-:Y:S01]  /*99c0*/  SHF.R.U32.HI R210, RZ, 0x1, R188 ;  /* 0x00000001ffd27819 */ /* 0x000fe200000116bc */
[----:B------:R-:W-:-:S04]  /*99d0*/  DEPBAR.LE SB0, 0x0 ;  /* 0x000080000000791a */ /* 0x000fc80000000000 */
[----:B------:R-:W4:Y:S04]  /*99e0*/  LDL.LU R66, [R1+0x20] ;  /* 0x0000200001427983 */ /* 0x000f280000300800 */
[----:B------:R-:W5:Y:S04]  /*99f0*/  LDL R67, [R1+0x18c] ;  /* 0x00018c0001437983 */ /* 0x000f680000100800 */
[----:B------:R-:W1:Y:S04]  /*9a00*/  LDL R244, [R1+0x154] ;  /* 0x0001540001f47983 */ /* 0x000e680000100800 */
[----:B------:R-:W2:Y:S04]  /*9a10*/  LDL R246, [R1+0x188] ;  /* 0x0001880001f67983 */ /* 0x000ea80000100800 */
[----:B------:R-:W2:Y:S04]  /*9a20*/  LDL R245, [R1+0x174] ;  /* 0x0001740001f57983 */ /* 0x000ea80000100800 */
[----:B------:R-:W2:Y:S04]  /*9a30*/  LDL R247, [R1+0x178] ;  /* 0x0001780001f77983 */ /* 0x000ea80000100800 */
[----:B------:R-:W2:Y:S04]  /*9a40*/  LDL R250, [R1+0x118] ;  /* 0x0001180001fa7983 */ /* 0x000ea80000100800 */
[----:B------:R-:W2:Y:S01]  /*9a50*/  LDL R251, [R1+0xf4] ;  /* 0x0000f40001fb7983 */ /* 0x000ea20000100800 */
[----:B------:R-:W-:-:S03]  /*9a60*/  UIMAD.WIDE.U32 UR36, UR35, UR8, URZ ;  /* 0x00000008232472a5 */ /* 0x000fc6000f8e00ff */
[----:B------:R-:W2:Y:S01]  /*9a70*/  LDL R40, [R1+0x17c] ;  /* 0x00017c0001287983 */ /* 0x000ea20000100800 */
[----:B------:R-:W-:Y:S02]  /*9a80*/  UIMAD UR35, UR35, UR9, UR37 ;  /* 0x00000009232372a4 */ /* 0x000fe4000f8e0225 */
[----:B------:R-:W-:Y:S02]  /*9a90*/  USHF.L.U32 UR33, UR36, 0x6, URZ ;  /* 0x0000000624217899 */ /* 0x000fe400080006ff */
[----:B------:R-:W-:Y:S02]  /*9aa0*/  USHF.L.U64.HI UR34, UR36, 0x6, UR35 ;  /* 0x0000000624227899 */ /* 0x000fe40008010223 */
[----:B------:R-:W-:Y:S01]  /*9ab0*/  ULEA UR33, UP0, UR8, UR33, 0x5 ;  /* 0x0000002108217291 */ /* 0x000fe2000f8028ff */
[----:B---3--:R-:W-:Y:S01]  /*9ac0*/  LOP3.LUT R0, R210, 0x8, RZ, 0xc0, !PT ;  /* 0x00000008d2007812 */ /* 0x008fe200078ec0ff */
[----:B------:R-:W-:Y:S02]  /*9ad0*/  IMAD.U32 R6, RZ, RZ, UR36 ;  /* 0x00000024ff067e24 */ /* 0x000fe4000f8e00ff */
[----:B------:R-:W-:-:S02]  /*9ae0*/  ULEA.HI.X UR34, UR8, UR34, UR9, 0x5, UP0 ;  /* 0x0000002208227291 */ /* 0x000fc400080f2c09 */
[----:B------:R-:W-:Y:S02]  /*9af0*/  IMAD.U32 R3, RZ, RZ, UR33 ;  /* 0x00000021ff037e24 */ /* 0x000fe4000f8e00ff */
[----:B------:R-:W-:Y:S02]  /*9b00*/  IMAD.U32 R7, RZ, RZ, UR37 ;  /* 0x00000025ff077e24 */ /* 0x000fe4000f8e00ff */
[----:B------:R-:W-:Y:S01]  /*9b10*/  IMAD.U32 R7, RZ, RZ, UR34 ;  /* 0x00000022ff077e24 */ /* 0x000fe2000f8e00ff */
[----:B------:R-:W-:Y:S01]  /*9b20*/  BAR.SYNC.DEFER_BLOCKING 0x0 ;  /* 0x0000000000007b1d */ /* 0x000fe20000010000 */
[----:B----4-:R-:W-:Y:S01]  /*9b30*/  LOP3.LUT R8, R66, R0, RZ, 0x3c, !PT ;  /* 0x0000000042087212 */ /* 0x010fe200078e3cff */
[----:B------:R-:W-:Y:S01]  /*9b40*/  IMAD.U32 R0, RZ, RZ, UR35 ;  /* 0x00000023ff007e24 */ /* 0x000fe2000f8e00ff */
[-C--:B-----5:R-:W-:Y:S02]  /*9b50*/  LEA R4, P1, R6, R67.reuse, 0x7 ;  /* 0x0000004306047211 */ /* 0x0a0fe400078238ff */
[----:B------:R-:W-:-:S02]  /*9b60*/  LEA R2, P0, R3, R67, 0x1 ;  /* 0x0000004303027211 */ /* 0x000fc400078008ff */
[----:B-1----:R-:W-:Y:S02]  /*9b70*/  ISETP.GE.AND P2, PT, R244, UR27, PT ;  /* 0x0000001bf4007c0c */ /* 0x002fe4000bf46270 */
[-C--:B--2---:R-:W-:Y:S02]  /*9b80*/  LEA.HI.X R5, R6, R246.reuse, R0, 0x7, P1 ;  /* 0x000000f606057211 */ /* 0x084fe400008f3c00 */
[----:B------:R-:W-:Y:S02]  /*9b90*/  LEA.HI.X R3, R3, R246, R7, 0x1, P0 ;  /* 0x000000f603037211 */ /* 0x000fe400000f0c07 */
[----:B------:R-:W-:Y:S02]  /*9ba0*/  ISETP.GE.AND P1, PT, R245, UR27, PT ;  /* 0x0000001bf5007c0c */ /* 0x000fe4000bf26270 */
[----:B------:R-:W-:-:S05]  /*9bb0*/  ISETP.GE.AND P0, PT, R247, UR27, PT ;  /* 0x0000001bf7007c0c */ /* 0x000fca000bf06270 */
[----:B------:R-:W-:Y:S01]  /*9bc0*/  @!PT LDS RZ, [RZ] ;  /* 0x00000000fffff984 */ /* 0x000fe20000000800 */
[----:B------:R-:W-:Y:S01]  /*9bd0*/  @!PT LDS RZ, [RZ] ;  /* 0x00000000fffff984 */ /* 0x000fe20000000800 */
[----:B------:R-:W-:Y:S01]  /*9be0*/  @!PT LDS RZ, [RZ] ;  /* 0x00000000fffff984 */ /* 0x000fe20000000800 */
[----:B------:R-:W-:Y:S01]  /*9bf0*/  @!P2 LDGSTS.E.BYPASS.LTC128B.128 [R215+0x9000], desc[UR20][R4.64] ;  /* 0x0900000004d7afae */ /* 0x000fe2000b981a14 */
[----:B------:R-:W-:-:S03]  /*9c00*/  LOP3.LUT R0, R212, 0x120, R250, 0xf8, !PT ;  /* 0x00000120d4007812 */ /* 0x000fc600078ef8fa */
[----:B------:R-:W-:Y:S01]  /*9c10*/  @P2 STS.128 [R215+0x9000], RZ ;  /* 0x009000ffd7002388 */ /* 0x000fe20000000c00 */
[----:B------:R-:W-:Y:S02]  /*9c20*/  LOP3.LUT R41, R41, R65, RZ, 0xfc, !PT ;  /* 0x0000004129297212 */ /* 0x000fe400078efcff */
[----:B------:R-:W-:Y:S01]  /*9c30*/  LOP3.LUT R0, R0, R8, RZ, 0xfc, !PT ;  /* 0x0000000800007212 */ /* 0x000fe200078efcff */
        /* <DEDUP_REMOVED lines=9> */
[----:B------:R1:W-:Y:S01]  /*9cd0*/  @!P0 LDGSTS.E.BYPASS.LTC128B.128 [R215+0xb000], desc[UR20][R4.64+0x80] ;  /* 0x0b00008004d78fae */ /* 0x0003e2000b981a14 */
        /* <DEDUP_REMOVED lines=18> */
[----:B------:R-:W3:Y:S01]  /*9e00*/  LDSM.16.M88.4 R52, [R41+0x6800] ;  /* 0x006800002934783b */ /* 0x000ee20000000200 */
[----:B------:R-:W-:-:S02]  /*9e10*/  IMAD.IADD R44, R251, 0x1, R41 ;  /* 0x00000001fb2c7824 */ /* 0x000fc400078e0229 */
[----:B------:R-:W-:Y:S01]  /*9e20*/  IMAD.IADD R252, R251, 0x1, R208 ;  /* 0x00000001fbfc7824 */ /* 0x000fe200078e02d0 */
[----:B------:R-:W-:Y:S04]  /*9e30*/  LDSM.16.M88.4 R16, [R208] ;  /* 0x00000000d010783b */ /* 0x000fe80000000200 */
[----:B-1----:R-:W-:Y:S04]  /*9e40*/  LDSM.16.M88.4 R4, [R252+0x1000] ;  /* 0x00100000fc04783b */ /* 0x002fe80000000200 */
[----:B------:R-:W-:Y:S04]  /*9e50*/  LDSM.16.M88.4 R24, [R44+0x6800] ;  /* 0x006800002c18783b */ /* 0x000fe80000000200 */
[----:B------:R-:W1:Y:S04]  /*9e60*/  LDSM.16.M88.4 R60, [R41+0x6000] ;  /* 0x00600000293c783b */ /* 0x000e680000000200 */
[----:B------:R-:W4:Y:S04]  /*9e70*/  LDSM.16.M88.4 R36, [R41+0x6c00] ;  /* 0x006c00002924783b */ /* 0x000f280000000200 */
[----:B------:R-:W5:Y:S04]  /*9e80*/  LDSM.16.M88.4 R56, [R41+0x6400] ;  /* 0x006400002938783b */ /* 0x000f680000000200 */
[----:B------:R-:W-:Y:S04]  /*9e90*/  STL [R1+0x104], R8 ;  /* 0x0001040801007387 */ /* 0x000fe80000100800 */
[----:B------:R-:W2:Y:S04]  /*9ea0*/  LDSM.16.M88.4 R20, [R44+0x6c00] ;  /* 0x006c00002c14783b */ /* 0x000ea80000000200 */
[----:B------:R-:W-:Y:S01]  /*9eb0*/  LDSM.16.M88.4 R32, [R44+0x6000] ;  /* 0x006000002c20783b */ /* 0x000fe20000000200 */
[C---:B---3--:R-:W-:Y:S03]  /*9ec0*/  HMMA.16816.F32 R176, R12.reuse, R52, RZ ;  /* 0x000000340cb0723c */ /* 0x048fe600000018ff */
[----:B------:R-:W-:Y:S04]  /*9ed0*/  LDSM.16.M88.4 R28, [R44+0x6400] ;  /* 0x006400002c1c783b */ /* 0x000fe80000000200 */
[----:B------:R-:W3:Y:S01]  /*9ee0*/  LDSM.16.M88.4 R8, [R252] ;  /* 0x00000000fc08783b */ /* 0x000ee20000000200 */
[----:B------:R-:W-:Y:S03]  /*9ef0*/  HMMA.16816.F32 R172, R12, R54, RZ ;  /* 0x000000360cac723c */ /* 0x000fe600000018ff */
[----:B------:R-:W0:Y:S05]  /*9f00*/  LDGDEPBAR ;  /* 0x00000000000079af */ /* 0x000e2a0000000000 */
[----:B-1----:R-:W-:Y:S08]  /*9f10*/  HMMA.16816.F32 R200, R16, R60, RZ ;  /* 0x0000003c10c8723c */ /* 0x002ff000000018ff */
[----:B------:R-:W-:Y:S08]  /*9f20*/  HMMA.16816.F32 R224, R4, R24, R176 ;  /* 0x0000001804e0723c */ /* 0x000ff000000018b0 */
[C---:B------:R-:W-:Y:S08]  /*9f30*/  HMMA.16816.F32 R196, R12.reuse, R60, RZ ;  /* 0x0000003c0cc4723c */ /* 0x040ff000000018ff */
[-C--:B------:R-:W-:Y:S08]  /*9f40*/  HMMA.16816.F32 R192, R12, R62.reuse, RZ ;  /* 0x0000003e0cc0723c */ /* 0x080ff000000018ff */
[----:B------:R-:W-:Y:S08]  /*9f50*/  HMMA.16816.F32 R220, R16, R62, RZ ;  /* 0x0000003e10dc723c */ /* 0x000ff000000018ff */
[C---:B----4-:R-:W-:Y:S08]  /*9f60*/  HMMA.16816.F32 R64, R12.reuse, R38, RZ ;  /* 0x000000260c40723c */ /* 0x050ff000000018ff */
[C---:B-----5:R-:W-:Y:S08]  /*9f70*/  HMMA.16816.F32 R184, R12.reuse, R56, RZ ;  /* 0x000000380cb8723c */ /* 0x060ff000000018ff */
[----:B------:R-:W-:Y:S08]  /*9f80*/  HMMA.16816.F32 R180, R12, R58, RZ ;  /* 0x0000003a0cb4723c */ /* 0x000ff000000018ff */
[C---:B------:R-:W-:Y:S08]  /*9f90*/  HMMA.16816.F32 R60, R16.reuse, R56, RZ ;  /* 0x00000038103c723c */ /* 0x040ff000000018ff */
[----:B------:R-:W-:Y:S08]  /*9fa0*/  HMMA.16816.F32 R216, R16, R58, RZ ;  /* 0x0000003a10d8723c */ /* 0x000ff000000018ff */
[----:B------:R-:W-:Y:S08]  /*9fb0*/  HMMA.16816.F32 R104, R12, R36, RZ ;  /* 0x000000240c68723c */ /* 0x000ff000000018ff */
[C---:B------:R-:W-:Y:S08]  /*9fc0*/  HMMA.16816.F32 R56, R16.reuse, R52, RZ ;  /* 0x000000341038723c */ /* 0x040ff000000018ff */
[C---:B------:R-:W-:Y:S08]  /*9fd0*/  HMMA.16816.F32 R204, R16.reuse, R54, RZ ;  /* 0x0000003610cc723c */ /* 0x040ff000000018ff */
[C---:B------:R-:W-:Y:S08]  /*9fe0*/  HMMA.16816.F32 R12, R16.reuse, R36, RZ ;  /* 0x00000024100c723c */ /* 0x040ff000000018ff */
[----:B------:R-:W-:Y:S01]  /*9ff0*/  HMMA.16816.F32 R16, R16, R38, RZ ;  /* 0x000000261010723c */ /* 0x000fe200000018ff */
[----:B------:R-:W-:-:S02]  /*a000*/  IMAD.MOV.U32 R36, RZ, RZ, R224 ;  /* 0x000000ffff247224 */ /* 0x000fc400078e00e0 */
[----:B--2---:R-:W-:Y:S02]  /*a010*/  IMAD.MOV.U32 R3, RZ, RZ, R225 ;  /* 0x000000ffff037224 */ /* 0x004fe400078e00e1 */
[----:B------:R-:W-:-:S03]  /*a020*/  IMAD.MOV.U32 R2, RZ, RZ, R226 ;  /* 0x000000ffff027224 */ /* 0x000fc600078e00e2 */
[----:B------:R-:W-:Y:S01]  /*a030*/  HMMA.16816.F32 R244, R4, R22, R64 ;  /* 0x0000001604f4723c */ /* 0x000fe20000001840 */
[----:B------:R-:W-:-:S07]  /*a040*/  IMAD.MOV.U32 R0, RZ, RZ, R227 ;  /* 0x000000ffff007224 */ /* 0x000fce00078e00e3 */
[C---:B---3--:R-:W-:Y:S08]  /*a050*/  HMMA.16816.F32 R64, R8.reuse, R28, R60 ;  /* 0x0000001c0840723c */ /* 0x048ff0000000183c */
[----:B------:R-:W-:Y:S01]  /*a060*/  HMMA.16816.F32 R52, R8, R34, R220 ;  /* 0x000000220834723c */ /* 0x000fe200000018dc */
[----:B------:R-:W-:-:S07]  /*a070*/  IMAD.MOV.U32 R220, RZ, RZ, R36 ;  /* 0x000000ffffdc7224 */ /* 0x000fce00078e0024 */
[----:B------:R-:W-:Y:S08]  /*a080*/  HMMA.16816.F32 R60, R8, R24, R56 ;  /* 0x00000018083c723c */ /* 0x000ff00000001838 */
[C---:B------:R-:W-:Y:S08]  /*a090*/  HMMA.16816.F32 R240, R4.reuse, R28, R184 ;  /* 0x0000001c04f0723c */ /* 0x040ff000000018b8 */
[C---:B------:R-:W-:Y:S08]  /*a0a0*/  HMMA.16816.F32 R236, R4.reuse, R20, R104 ;  /* 0x0000001404ec723c */ /* 0x040ff00000001868 */
[----:B------:R-:W-:Y:S08]  /*a0b0*/  HMMA.16816.F32 R228, R4, R30, R180 ;  /* 0x0000001e04e4723c */ /* 0x000ff000000018b4 */
[C---:B------:R-:W-:Y:S01]  /*a0c0*/  HMMA.16816.F32 R56, R8.reuse, R20, R12 ;  /* 0x000000140838723c */ /* 0x040fe2000000180c */
[----:B------:R-:W-:Y:S07]  /*a0d0*/  LDSM.16.M88.4 R12, [R208+0x3000] ;  /* 0x00300000d00c783b */ /* 0x000fee0000000200 */
[----:B------:R-:W-:Y:S08]  /*a0e0*/  HMMA.16816.F32 R36, R8, R30, R216 ;  /* 0x0000001e0824723c */ /* 0x000ff000000018d8 */
[C---:B------:R-:W-:Y:S08]  /*a0f0*/  HMMA.16816.F32 R232, R4.reuse, R32, R196 ;  /* 0x0000002004e8723c */ /* 0x040ff000000018c4 */
[C---:B------:R-:W-:Y:S08]  /*a100*/  HMMA.16816.F32 R224, R4.reuse, R34, R192 ;  /* 0x0000002204e0723c */ /* 0x040ff000000018c0 */
[----:B------:R-:W-:Y:S01]  /*a110*/  HMMA.16816.F32 R248, R4, R26, R172 ;  /* 0x0000001a04f8723c */ /* 0x000fe200000018ac */
[----:B------:R-:W-:Y:S07]  /*a120*/  LDSM.16.M88.4 R4, [R208+0x2000] ;  /* 0x00200000d004783b */ /* 0x000fee0000000200 */
[C---:B------:R-:W-:Y:S01]  /*a130*/  HMMA.16816.F32 R104, R8.reuse, R32, R200 ;  /* 0x000000200868723c */ /* 0x040fe200000018c8 */
[----:B------:R-:W1:Y:S07]  /*a140*/  LDSM.16.M88.4 R32, [R41+0x7800] ;  /* 0x007800002920783b */ /* 0x000e6e0000000200 */
[C---:B------:R-:W-:Y:S01]  /*a150*/  HMMA.16816.F32 R28, R8.reuse, R26, R204 ;  /* 0x0000001a081c723c */ /* 0x040fe200000018cc */
[----:B------:R-:W2:Y:S07]  /*a160*/  LDSM.16.M88.4 R24, [R41+0x7c00] ;  /* 0x007c00002918783b */ /* 0x000eae0000000200 */
[----:B------:R-:W-:Y:S01]  /*a170*/  HMMA.16816.F32 R20, R8, R22, R16 ;  /* 0x000000160814723c */ /* 0x000fe20000001810 */
[----:B------:R-:W3:Y:S04]  /*a180*/  LDSM.16.M88.4 R16, [R41+0x7000] ;  /* 0x007000002910783b */ /* 0x000ee80000000200 */
[----:B------:R-:W4:Y:S03]  /*a190*/  LDSM.16.M88.4 R8, [R41+0x7400] ;  /* 0x007400002908783b */ /* 0x000f260000000200 */
[C---:B-1----:R-:W-:Y:S08]  /*a1a0*/  HMMA.16816.F32 R196, R4.reuse, R32, R60 ;  /* 0x0000002004c4723c */ /* 0x042ff0000000183c */
[C---:B--2---:R-:W-:Y:S08]  /*a1b0*/  HMMA.16816.F32 R192, R4.reuse, R24, R56 ;  /* 0x0000001804c0723c */ /* 0x044ff00000001838 */
[C---:B---3--:R-:W-:Y:S08]  /*a1c0*/  HMMA.16816.F32 R204, R4.reuse, R16, R104 ;  /* 0x0000001004cc723c */ /* 0x048ff00000001868 */
[C---:B----4-:R-:W-:Y:S08]  /*a1d0*/  HMMA.16816.F32 R200, R4.reuse, R8, R64 ;  /* 0x0000000804c8723c */ /* 0x050ff00000001840 */
[C---:B------:R-:W-:Y:S08]  /*a1e0*/  HMMA.16816.F32 R184, R4.reuse, R18, R52 ;  /* 0x0000001204b8723c */ /* 0x040ff00000001834 */
[C---:B------:R-:W-:Y:S01]  /*a1f0*/  HMMA.16816.F32 R180, R4.reuse, R10, R36 ;  /* 0x0000000a04b4723c */ /* 0x040fe20000001824 */
[----:B------:R-:W-:Y:S07]  /*a200*/  LDSM.16.M88.4 R36, [R44+0x7c00] ;  /* 0x007c00002c24783b */ /* 0x000fee0000000200 */
[C---:B------:R-:W-:Y:S01]  /*a210*/  HMMA.16816.F32 R176, R4.reuse, R34, R28 ;  /* 0x0000002204b0723c */ /* 0x040fe2000000181c */
[----:B------:R-:W-:Y:S07]  /*a220*/  LDSM.16.M88.4 R28, [R44+0x7800] ;  /* 0x007800002c1c783b */ /* 0x000fee0000000200 */
[----:B------:R-:W-:Y:S01]  /*a230*/  HMMA.16816.F32 R172, R4, R26, R20 ;  /* 0x0000001a04ac723c */ /* 0x000fe20000001814 */
[----:B------:R-:W-:Y:S04]  /*a240*/  LDSM.16.M88.4 R20, [R44+0x7000] ;  /* 0x007000002c14783b */ /* 0x000fe80000000200 */
[----:B------:R-:W1:Y:S03]  /*a250*/  LDSM.16.M88.4 R4, [R252+0x2000] ;  /* 0x00200000fc04783b */ /* 0x000e660000000200 */
[C---:B------:R-:W-:Y:S08]  /*a260*/  HMMA.16816.F32 R104, R12.reuse, R16, R232 ;  /* 0x000000100c68723c */ /* 0x040ff000000018e8 */
[C---:B------:R-:W-:Y:S01]  /*a270*/  HMMA.16816.F32 R64, R12.reuse, R18, R224 ;  /* 0x000000120c40723c */ /* 0x040fe200000018e0 */
[----:B------:R-:W2:Y:S07]  /*a280*/  LDSM.16.M88.4 R16, [R44+0x7400] ;  /* 0x007400002c10783b */ /* 0x000eae0000000200 */
[C---:B------:R-:W-:Y:S08]  /*a290*/  HMMA.16816.F32 R60, R12.reuse, R8, R240 ;  /* 0x000000080c3c723c */ /* 0x040ff000000018f0 */
[----:B------:R-:W-:Y:S01]  /*a2a0*/  HMMA.16816.F32 R56, R12, R10, R228 ;  /* 0x0000000a0c38723c */ /* 0x000fe200000018e4 */
[----:B------:R-:W3:Y:S01]  /*a2b0*/  LDSM.16.M88.4 R8, [R252+0x3000] ;  /* 0x00300000fc08783b */ /* 0x000ee20000000200 */
[----:B------:R-:W-:-:S02]  /*a2c0*/  IMAD.MOV.U32 R221, RZ, RZ, R3 ;  /* 0x000000ffffdd7224 */ /* 0x000fc400078e0003 */
[----:B------:R-:W-:Y:S02]  /*a2d0*/  IMAD.MOV.U32 R222, RZ, RZ, R2 ;  /* 0x000000ffffde7224 */ /* 0x000fe400078e0002 */
[----:B------:R-:W-:Y:S02]  /*a2e0*/  IMAD.MOV.U32 R223, RZ, RZ, R0 ;  /* 0x000000ffffdf7224 */ /* 0x000fe400078e0000 */
[C---:B------:R-:W-:Y:S08]  /*a2f0*/  HMMA.16816.F32 R228, R12.reuse, R34, R248 ;  /* 0x000000220ce4723c */ /* 0x040ff000000018f8 */
[----:B------:R-:W-:Y:S01]  /*a300*/  HMMA.16816.F32 R52, R12, R32, R220 ;  /* 0x000000200c34723c */ /* 0x000fe200000018dc */
[----:B------:R-:W-:Y:S07]  /*a310*/  LDSM.16.M88.4 R32, [R41+0x8c00] ;  /* 0x008c00002920783b */ /* 0x000fee0000000200 */
        /* <DEDUP_REMOVED lines=10> */
[----:B------:R-:W-:Y:S01]  /*a3c0*/  HMMA.16816.F32 R224, R12, R26, R244 ;  /* 0x0000001a0ce0723c */ /* 0x000fe200000018f4 */
[----:B------:R-:W2:Y:S04]  /*a3d0*/  LDSM.16.M88.4 R24, [R41+0x8000] ;  /* 0x008000002918783b */ /* 0x000ea80000000200 */
[----:B------:R-:W4:Y:S03]  /*a3e0*/  LDSM.16.M88.4 R12, [R208+0x5000] ;  /* 0x00500000d00c783b */ /* 0x000f260000000200 */
[C---:B---3--:R-:W-:Y:S08]  /*a3f0*/  HMMA.16816.F32 R104, R8.reuse, R20, R104 ;  /* 0x000000140868723c */ /* 0x048ff00000001868 */
[C---:B------:R-:W-:Y:S01]  /*a400*/  HMMA.16816.F32 R64, R8.reuse, R22, R64 ;  /* 0x000000160840723c */ /* 0x040fe20000001840 */
[----:B------:R-:W3:Y:S07]  /*a410*/  LDSM.16.M88.4 R20, [R41+0x8400] ;  /* 0x008400002914783b */ /* 0x000eee0000000200 */
[C---:B------:R-:W-:Y:S08]  /*a420*/  HMMA.16816.F32 R60, R8.reuse, R16, R60 ;  /* 0x00000010083c723c */ /* 0x040ff0000000183c */
[C---:B------:R-:W-:Y:S01]  /*a430*/  HMMA.16816.F32 R56, R8.reuse, R18, R56 ;  /* 0x000000120838723c */ /* 0x040fe20000001838 */
[----:B------:R-:W5:Y:S07]  /*a440*/  LDSM.16.M88.4 R16, [R41+0x8800] ;  /* 0x008800002910783b */ /* 0x000f6e0000000200 */
[C---:B------:R-:W-:Y:S08]  /*a450*/  HMMA.16816.F32 R52, R8.reuse, R28, R52 ;  /* 0x0000001c0834723c */ /* 0x040ff00000001834 */
[C---:B------:R-:W-:Y:S08]  /*a460*/  HMMA.16816.F32 R28, R8.reuse, R30, R228 ;  /* 0x0000001e081c723c */ /* 0x040ff000000018e4 */
[----:B------:R-:W-:Y:S08]  /*a470*/  HMMA.16816.F32 R236, R8, R36, R232 ;  /* 0x0000002408ec723c */ /* 0x000ff000000018e8 */
[C---:B-1----:R-:W-:Y:S08]  /*a480*/  HMMA.16816.F32 R232, R4.reuse, R32, R192 ;  /* 0x0000002004e8723c */ /* 0x042ff000000018c0 */
[----:B------:R-:W-:Y:S08]  /*a490*/  HMMA.16816.F32 R192, R4, R34, R172 ;  /* 0x0000002204c0723c */ /* 0x000ff000000018ac */
[----:B------:R-:W-:Y:S01]  /*a4a0*/  HMMA.16816.F32 R180, R8, R38, R224 ;  /* 0x0000002608b4723c */ /* 0x000fe200000018e0 */
[----:B------:R-:W-:Y:S07]  /*a4b0*/  LDSM.16.M88.4 R8, [R252+0x4000] ;  /* 0x00400000fc08783b */ /* 0x000fee0000000200 */
[C---:B--2---:R-:W-:Y:S08]  /*a4c0*/  HMMA.16816.F32 R184, R4.reuse, R24, R220 ;  /* 0x0000001804b8723c */ /* 0x044ff000000018dc */
[----:B------:R-:W-:Y:S08]  /*a4d0*/  HMMA.16816.F32 R216, R4, R26, R216 ;  /* 0x0000001a04d8723c */ /* 0x000ff000000018d8 */
[C---:B----4-:R-:W-:Y:S08]  /*a4e0*/  HMMA.16816.F32 R104, R12.reuse, R24, R104 ;  /* 0x000000180c68723c */ /* 0x050ff00000001868 */
[----:B------:R-:W-:Y:S01]  /*a4f0*/  HMMA.16816.F32 R172, R12, R26, R64 ;  /* 0x0000001a0cac723c */ /* 0x000fe20000001840 */
[----:B------:R-:W1:Y:S07]  /*a500*/  LDSM.16.M88.4 R24, [R44+0x8000] ;  /* 0x008000002c18783b */ /* 0x000e6e0000000200 */
[C---:B---3--:R-:W-:Y:S08]  /*a510*/  HMMA.16816.F32 R220, R4.reuse, R22, R200 ;  /* 0x0000001604dc723c */ /* 0x048ff000000018c8 */
[C---:B-----5:R-:W-:Y:S08]  /*a520*/  HMMA.16816.F32 R200, R4.reuse, R16, R196 ;  /* 0x0000001004c8723c */ /* 0x060ff000000018c4 */
[C---:B------:R-:W-:Y:S08]  /*a530*/  HMMA.16816.F32 R196, R4.reuse, R18, R176 ;  /* 0x0000001204c4723c */ /* 0x040ff000000018b0 */
[-C--:B------:R-:W-:Y:S01]  /*a540*/  HMMA.16816.F32 R204, R4, R20.reuse, R204 ;  /* 0x0000001404cc723c */ /* 0x080fe200000018cc */
[----:B------:R-:W-:Y:S07]  /*a550*/  LDSM.16.M88.4 R4, [R252+0x5000] ;  /* 0x00500000fc04783b */ /* 0x000fee0000000200 */
[C---:B------:R-:W-:Y:S08]  /*a560*/  HMMA.16816.F32 R176, R12.reuse, R20, R60 ;  /* 0x000000140cb0723c */ /* 0x040ff0000000183c */
[C---:B------:R-:W-:Y:S01]  /*a570*/  HMMA.16816.F32 R64, R12.reuse, R22, R56 ;  /* 0x000000160c40723c */ /* 0x040fe20000001838 */
[----:B------:R-:W2:Y:S07]  /*a580*/  LDSM.16.M88.4 R20, [R44+0x8400] ;  /* 0x008400002c14783b */ /* 0x000eae0000000200 */
[C---:B------:R-:W-:Y:S08]  /*a590*/  HMMA.16816.F32 R56, R12.reuse, R16, R52 ;  /* 0x000000100c38723c */ /* 0x040ff00000001834 */
[----:B------:R-:W-:Y:S01]  /*a5a0*/  HMMA.16816.F32 R36, R12, R18, R28 ;  /* 0x000000120c24723c */ /* 0x000fe2000000181c */
[----:B------:R-:W3:Y:S04]  /*a5b0*/  LDSM.16.M88.4 R16, [R44+0x8800] ;  /* 0x008800002c10783b */ /* 0x000ee80000000200 */
[----:B------:R-:W4:Y:S01]  /*a5c0*/  LDSM.16.M88.4 R28, [R44+0x8c00] ;  /* 0x008c00002c1c783b */ /* 0x000f220000000200 */
[----:B------:R-:W-:Y:S01]  /*a5d0*/  IMAD.U32 R0, RZ, RZ, UR26 ;  /* 0x0000001aff007e24 */ /* 0x000fe2000f8e00ff */
[----:B------:R-:W-:-:S04]  /*a5e0*/  DEPBAR.LE SB0, 0x0 ;  /* 0x000080000000791a */ /* 0x000fc80000000000 */
[----:B-1----:R-:W-:Y:S01]  /*a5f0*/  HMMA.16816.F32 R60, R8, R24, R184 ;  /* 0x00000018083c723c */ /* 0x002fe200000018b8 */
[----:B------:R-:W-:-:S04]  /*a600*/  IMAD R0, R0, 0x40, R40 ;  /* 0x0000004000007824 */ /* 0x000fc800078e0228 */
[----:B------:R-:W-:-:S03]  /*a610*/  VIADD R2, R0, 0xffffff80 ;  /* 0xffffff8000027836 */ /* 0x000fc60000000000 */
[----:B------:R-:W-:Y:S02]  /*a620*/  HMMA.16816.F32 R52, R12, R34, R180 ;  /* 0x000000220c34723c */ /* 0x000fe400000018b4 */
[----:B------:R-:W-:-:S06]  /*a630*/  I2FP.F32.U32 R3, R2 ;  /* 0x0000000200037245 */ /* 0x000fcc0000201000 */
[----:B--2---:R-:W-:Y:S01]  /*a640*/  HMMA.16816.F32 R180, R8, R20, R204 ;  /* 0x0000001408b4723c */ /* 0x004fe200000018cc */
[----:B------:R-:W-:-:S07]  /*a650*/  ISETP.GE.AND P3, PT, R2, R48, PT ;  /* 0x000000300200720c */ /* 0x000fce0003f66270 */
[C---:B------:R-:W-:Y:S08]  /*a660*/  HMMA.16816.F32 R104, R4.reuse, R24, R104 ;  /* 0x000000180468723c */ /* 0x040ff00000001868 */
[C---:B------:R-:W-:Y:S08]  /*a670*/  HMMA.16816.F32 R172, R4.reuse, R26, R172 ;  /* 0x0000001a04ac723c */ /* 0x040ff000000018ac */
[C---:B------:R-:W-:Y:S08]  /*a680*/  HMMA.16816.F32 R176, R4.reuse, R20, R176 ;  /* 0x0000001404b0723c */ /* 0x040ff000000018b0 */
[----:B------:R-:W-:Y:S08]  /*a690*/  HMMA.16816.F32 R204, R4, R22, R64 ;  /* 0x0000001604cc723c */ /* 0x000ff00000001840 */
[C---:B---3--:R-:W-:Y:S08]  /*a6a0*/  HMMA.16816.F32 R224, R8.reuse, R18, R196 ;  /* 0x0000001208e0723c */ /* 0x048ff000000018c4 */
[C---:B------:R-:W-:Y:S08]  /*a6b0*/  HMMA.16816.F32 R24, R8.reuse, R26, R216 ;  /* 0x0000001a0818723c */ /* 0x040ff000000018d8 */
[C---:B------:R-:W-:Y:S08]  /*a6c0*/  HMMA.16816.F32 R20, R8.reuse, R22, R220 ;  /* 0x000000160814723c */ /* 0x040ff000000018dc */
[----:B----4-:R-:W-:Y:S01]  /*a6d0*/  HMMA.16816.F32 R196, R8, R30, R192 ;  /* 0x0000001e08c4723c */ /* 0x010fe200000018c0 */
[----:B------:R-:W-:-:S07]  /*a6e0*/  ISETP.GE.AND P5, PT, R2, R51, PT ;  /* 0x000000330200720c */ /* 0x000fce0003fa6270 */
[-C--:B------:R-:W-:Y:S01]  /*a6f0*/  HMMA.16816.F32 R220, R8, R16.reuse, R200 ;  /* 0x0000001008dc723c */ /* 0x080fe200000018c8 */
[----:B------:R-:W-:Y:S07]  /*a700*/  BAR.SYNC.DEFER_BLOCKING 0x0 ;  /* 0x0000000000007b1d */ /* 0x000fee0000010000 */
[----:B------:R-:W-:Y:S01]  /*a710*/  HMMA.16816.F32 R216, R4, R16, R56 ;  /* 0x0000001004d8723c */ /* 0x000fe20000001838 */
[----:B------:R-:W-:Y:S01]  /*a720*/  FFMA.FTZ R16, R3, UR7, R60 ;  /* 0x0000000703107c23 */ /* 0x000fe2000801003c */
[----:B------:R-:W-:-:S04]  /*a730*/  ISETP.GE.AND P4, PT, R2, R50, PT ;  /* 0x000000320200720c */ /* 0x000fc80003f86270 */
[----:B------:R-:W-:Y:S02]  /*a740*/  FSEL R200, R16, -INF , !P3 ;  /* 0xff80000010c87808 */ /* 0x000fe40005800000 */
[----:B------:R-:W-:Y:S01]  /*a750*/  ISETP.GE.AND P3, PT, R2, R49, PT ;  /* 0x000000310200720c */ /* 0x000fe20003f66270 */
[----:B------:R-:W-:Y:S02]  /*a760*/  VIADD R2, R0, 0xffffffb8 ;  /* 0xffffffb800027836 */ /* 0x000fe40000000000 */
[----:B------:R-:W-:Y:S01]  /*a770*/  FFMA.FTZ R17, R3, UR7, R62 ;  /* 0x0000000703117c23 */ /* 0x000fe2000801003e */
[----:B------:R-:W-:Y:S02]  /*a780*/  HMMA.16816.F32 R192, R4, R30, R52 ;  /* 0x0000001e04c0723c */ /* 0x000fe40000001834 */
[----:B------:R-:W-:Y:S02]  /*a790*/  I2FP.F32.U32 R16, R2 ;  /* 0x0000000200107245 */ /* 0x000fe40000201000 */
[----:B------:R-:W-:-:S04]  /*a7a0*/  FSEL R184, R17, -INF , !P5 ;  /* 0xff80000011b87808 */ /* 0x000fc80006800000 */
[----:B------:R-:W-:Y:S01]  /*a7b0*/  HMMA.16816.F32 R228, R4, R18, R36 ;  /* 0x0000001204e4723c */ /* 0x000fe20000001824 */
[C---:B------:R-:W-:Y:S01]  /*a7c0*/  FFMA.FTZ R18, R3.reuse, UR7, R104 ;  /* 0x0000000703127c23 */ /* 0x040fe20008010068 */
[----:B------:R-:W-:Y:S01]  /*a7d0*/  FFMA.FTZ R3, R3, UR7, R106 ;  /* 0x0000000703037c23 */ /* 0x000fe2000801006a */
[----:B------:R-:W-:Y:S01]  /*a7e0*/  FFMA.FTZ R17, R16, UR7, R196 ;  /* 0x0000000710117c23 */ /* 0x000fe200080100c4 */
[----:B------:R-:W-:Y:S02]  /*a7f0*/  ISETP.GE.AND P5, PT, R2, R48, PT ;  /* 0x000000300200720c */ /* 0x000fe40003fa6270 */
[----:B------:R-:W-:Y:S02]  /*a800*/  FSEL R196, R18, -INF , !P4 ;  /* 0xff80000012c47808 */ /* 0x000fe40006000000 */
[----:B------:R-:W-:Y:S02]  /*a810*/  FSEL R201, R3, -INF , !P3 ;  /* 0xff80000003c97808 */ /* 0x000fe40005800000 */
[----:B------:R-:W-:-:S02]  /*a820*/  FSEL R203, R17, -INF , !P5 ;  /* 0xff80000011cb7808 */ /* 0x000fc40006800000 */
[C---:B------:R-:W-:Y:S02]  /*a830*/  ISETP.GE.AND P4, PT, R2.reuse, R51, PT ;  /* 0x000000330200720c */ /* 0x040fe40003f86270 */
[C---:B------:R-:W-:Y:S02]  /*a840*/  ISETP.GE.AND P3, PT, R2.reuse, R50, PT ;  /* 0x000000320200720c */ /* 0x040fe40003f66270 */
[----:B------:R-:W-:Y:S01]  /*a850*/  ISETP.GE.AND P5, PT, R2, R49, PT ;  /* 0x000000310200720c */ /* 0x000fe20003fa6270 */
[----:B------:R-:W-:Y:S02]  /*a860*/  VIADD R2, R0, 0xffffff81 ;  /* 0xffffff8100027836 */ /* 0x000fe40000000000 */
[----:B------:R-:W-:-:S03]  /*a870*/  FFMA.FTZ R17, R16, UR7, R198 ;  /* 0x0000000710117c23 */ /* 0x000fc600080100c6 */
[----:B------:R-:W-:Y:S01]  /*a880*/  I2FP.F32.U32 R3, R2 ;  /* 0x0000000200037245 */ /* 0x000fe20000201000 */
[C---:B------:R-:W-:Y:S01]  /*a890*/  FFMA.FTZ R18, R16.reuse, UR7, R192 ;  /* 0x0000000710127c23 */ /* 0x040fe200080100c0 */
[----:B------:R-:W-:Y:S01]  /*a8a0*/  FSEL R186, R17, -INF , !P4 ;  /* 0xff80000011ba7808 */ /* 0x000fe20006000000 */
[----:B------:R-:W-:Y:S01]  /*a8b0*/  FFMA.FTZ R16, R16, UR7, R194 ;  /* 0x0000000710107c23 */ /* 0x000fe200080100c2 */
[----:B------:R-:W-:Y:S01]  /*a8c0*/  ISETP.GE.AND P4, PT, R2, R48, PT ;  /* 0x000000300200720c */ /* 0x000fe20003f86270 */
[----:B------:R-:W-:Y:S01]  /*a8d0*/  FFMA.FTZ R17, R3, UR7, R61 ;  /* 0x0000000703117c23 */ /* 0x000fe2000801003d */
        /* <DEDUP_REMOVED lines=9> */
[----:B------:R-:W-:Y:S01]  /*a970*/  FFMA.FTZ R18, R3, UR7, R105 ;  /* 0x0000000703127c23 */ /* 0x000fe20008010069 */
        /* <DEDUP_REMOVED lines=90> */
[----:B------:R-:W-:Y:S01]  /*af20*/  FSEL R66, R16, -INF , !P3 ;  /* 0xff80000010427808 */ /* 0x000fe20005800000 */
[----:B------:R-:W-:Y:S01]  /*af30*/  FFMA.FTZ R3, R17, UR7, R218 ;  /* 0x0000000711037c23 */ /* 0x000fe200080100da */
[----:B------:R-:W-:-:S02]  /*af40*/  ISETP.GE.AND P5, PT, R2, R51, PT ;  /* 0x000000330200720c */ /* 0x000fc40003fa6270 */
[C---:B------:R-:W-:Y:S02]  /*af50*/  ISETP.GE.AND P4, PT, R2.reuse, R50, PT ;  /* 0x000000320200720c */ /* 0x040fe40003f86270 */
[----:B------:R-:W-:Y:S01]  /*af60*/  ISETP.GE.AND P3, PT, R2, R49, PT ;  /* 0x000000310200720c */ /* 0x000fe20003f66270 */
[C---:B------:R-:W-:Y:S02]  /*af70*/  VIADD R2, R0.reuse, 0xffffffa1 ;  /* 0xffffffa100027836 */ /* 0x040fe40000000000 */
[C---:B------:R-:W-:Y:S01]  /*af80*/  FFMA.FTZ R19, R17.reuse, UR7, R216 ;  /* 0x0000000711137c23 */ /* 0x040fe200080100d8 */
[----:B------:R-:W-:Y:S01]  /*af90*/  FFMA.FTZ R18, R17, UR7, R222 ;  /* 0x0000000711127c23 */ /* 0x000fe200080100de */
[----:B------:R-:W-:Y:S01]  /*afa0*/  FSEL R58, R3, -INF , !P3 ;  /* 0xff800000033a7808 */ /* 0x000fe20005800000 */
[----:B------:R-:W-:Y:S01]  /*afb0*/  VIADD R3, R0, 0xffffffa8 ;  /* 0xffffffa800037836 */ /* 0x000fe20000000000 */
[----:B------:R-:W-:Y:S01]  /*afc0*/  I2FP.F32.U32 R16, R2 ;  /* 0x0000000200107245 */ /* 0x000fe20000201000 */
[----:B------:R-:W-:Y:S01]  /*afd0*/  HMMA.16816.F32 R32, R12, R32, R236 ;  /* 0x000000200c20723c */ /* 0x000fe200000018ec */
[----:B------:R-:W-:-:S02]  /*afe0*/  FSEL R53, R19, -INF , !P4 ;  /* 0xff80000013357808 */ /* 0x000fc40006000000 */
[----:B------:R-:W-:Y:S01]  /*aff0*/  FSEL R37, R18, -INF , !P5 ;  /* 0xff80000012257808 */ /* 0x000fe20006800000 */
[C---:B------:R-:W-:Y:S01]  /*b000*/  FFMA.FTZ R14, R16.reuse, UR7, R223 ;  /* 0x00000007100e7c23 */ /* 0x040fe200080100df */
[----:B------:R-:W-:Y:S01]  /*b010*/  FFMA.FTZ R17, R16, UR7, R221 ;  /* 0x0000000710117c23 */ /* 0x000fe200080100dd */
[C---:B------:R-:W-:Y:S02]  /*b020*/  ISETP.GE.AND P4, PT, R2.reuse, R51, PT ;  /* 0x000000330200720c */ /* 0x040fe40003f86270 */
[----:B------:R-:W-:Y:S02]  /*b030*/  I2FP.F32.U32 R12, R3 ;  /* 0x00000003000c7245 */ /* 0x000fe40000201000 */
[----:B------:R-:W-:Y:S01]  /*b040*/  ISETP.GE.AND P5, PT, R2, R48, PT ;  /* 0x000000300200720c */ /* 0x000fe20003fa6270 */
[----:B------:R-:W-:Y:S01]  /*b050*/  FFMA.FTZ R15, R16, UR7, R217 ;  /* 0x00000007100f7c23 */ /* 0x000fe200080100d9 */
[----:B------:R-:W-:Y:S01]  /*b060*/  FSEL R27, R14, -INF , !P4 ;  /* 0xff8000000e1b7808 */ /* 0x000fe20006000000 */
[----:B------:R-:W-:Y:S01]  /*b070*/  FFMA.FTZ R13, R16, UR7, R219 ;  /* 0x00000007100d7c23 */ /* 0x000fe200080100db */
[----:B------:R-:W-:Y:S01]  /*b080*/  FSEL R63, R17, -INF , !P5 ;  /* 0xff800000113f7808 */ /* 0x000fe20006800000 */
[----:B------:R-:W-:Y:S01]  /*b090*/  FFMA.FTZ R14, R12, UR7, R224 ;  /* 0x000000070c0e7c23 */ /* 0x000fe200080100e0 */
[----:B------:R-:W-:-:S02]  /*b0a0*/  ISETP.GE.AND P3, PT, R2, R50, PT ;  /* 0x000000320200720c */ /* 0x000fc40003f66270 */
[----:B------:R-:W-:Y:S02]  /*b0b0*/  ISETP.GE.AND P5, PT, R2, R49, PT ;  /* 0x000000310200720c */ /* 0x000fe40003fa6270 */
[----:B------:R-:W-:Y:S01]  /*b0c0*/  ISETP.GE.AND P4, PT, R3, R48, PT ;  /* 0x000000300300720c */ /* 0x000fe20003f86270 */
[----:B------:R-:W-:Y:S01]  /*b0d0*/  HMMA.16816.F32 R20, R8, R28, R232 ;  /* 0x0000001c0814723c */ /* 0x000fe200000018e8 */
[----:B------:R-:W-:Y:S02]  /*b0e0*/  FSEL R40, R15, -INF , !P3 ;  /* 0xff8000000f287808 */ /* 0x000fe40005800000 */
[----:B------:R-:W-:Y:S02]  /*b0f0*/  FSEL R52, R13, -INF , !P5 ;  /* 0xff8000000d347808 */ /* 0x000fe40006800000 */
[----:B------:R-:W-:Y:S01]  /*b100*/  FSEL R55, R14, -INF , !P4 ;  /* 0xff8000000e377808 */ /* 0x000fe20006000000 */
[----:B------:R-:W-:Y:S01]  /*b110*/  VIADD R2, R0, 0xffffffa9 ;  /* 0xffffffa900027836 */ /* 0x000fe20000000000 */
[----:B------:R-:W-:-:S02]  /*b120*/  ISETP.GE.AND P3, PT, R3, R51, PT ;  /* 0x000000330300720c */ /* 0x000fc40003f66270 */
[C---:B------:R-:W-:Y:S02]  /*b130*/  ISETP.GE.AND P5, PT, R3.reuse, R50, PT ;  /* 0x000000320300720c */ /* 0x040fe40003fa6270 */
[----:B------:R-:W-:Y:S01]  /*b140*/  ISETP.GE.AND P4, PT, R3, R49, PT ;  /* 0x000000310300720c */ /* 0x000fe20003f86270 */
[C---:B------:R-:W-:Y:S01]  /*b150*/  FFMA.FTZ R3, R12.reuse, UR7, R230 ;  /* 0x000000070c037c23 */ /* 0x040fe200080100e6 */
[----:B------:R-:W-:Y:S01]  /*b160*/  I2FP.F32.U32 R8, R2 ;  /* 0x0000000200087245 */ /* 0x000fe20000201000 */
[C---:B------:R-:W-:Y:S01]  /*b170*/  FFMA.FTZ R13, R12.reuse, UR7, R226 ;  /* 0x000000070c0d7c23 */ /* 0x040fe200080100e2 */
[----:B------:R-:W-:Y:S02]  /*b180*/  FFMA.FTZ R10, R12, UR7, R228 ;  /* 0x000000070c0a7c23 */ /* 0x000fe400080100e4 */
[----:B------:R-:W-:Y:S01]  /*b190*/  FSEL R39, R3, -INF , !P4 ;  /* 0xff80000003277808 */ /* 0x000fe20006000000 */
[----:B------:R-:W-:Y:S01]  /*b1a0*/  VIADD R3, R0, 0xffffffb0 ;  /* 0xffffffb000037836 */ /* 0x000fe20000000000 */
[----:B------:R-:W-:Y:S01]  /*b1b0*/  HMMA.16816.F32 R28, R4, R28, R32 ;  /* 0x0000001c041c723c */ /* 0x000fe20000001820 */
[C---:B------:R-:W-:Y:S01]  /*b1c0*/  FFMA.FTZ R6, R8.reuse, UR7, R229 ;  /* 0x0000000708067c23 */ /* 0x040fe200080100e5 */
[----:B------:R-:W-:Y:S01]  /*b1d0*/  FSEL R24, R13, -INF , !P3 ;  /* 0xff8000000d187808 */ /* 0x000fe20005800000 */
[----:B------:R-:W-:Y:S01]  /*b1e0*/  FFMA.FTZ R9, R8, UR7, R225 ;  /* 0x0000000708097c23 */ /* 0x000fe200080100e1 */
[----:B------:R-:W-:Y:S01]  /*b1f0*/  FSEL R36, R10, -INF , !P5 ;  /* 0xff8000000a247808 */ /* 0x000fe20006800000 */
[----:B------:R-:W-:Y:S01]  /*b200*/  FFMA.FTZ R7, R8, UR7, R227 ;  /* 0x0000000708077c23 */ /* 0x000fe200080100e3 */
[----:B------:R-:W-:-:S02]  /*b210*/  ISETP.GE.AND P4, PT, R2, R50, PT ;  /* 0x000000320200720c */ /* 0x000fc40003f86270 */
[----:B------:R-:W-:Y:S02]  /*b220*/  I2FP.F32.U32 R4, R3 ;  /* 0x0000000300047245 */ /* 0x000fe40000201000 */
[C---:B------:R-:W-:Y:S02]  /*b230*/  ISETP.GE.AND P3, PT, R2.reuse, R48, PT ;  /* 0x000000300200720c */ /* 0x040fe40003f66270 */
[----:B------:R-:W-:Y:S01]  /*b240*/  ISETP.GE.AND P5, PT, R2, R51, PT ;  /* 0x000000330200720c */ /* 0x000fe20003fa6270 */
[----:B------:R-:W-:Y:S01]  /*b250*/  FFMA.FTZ R5, R8, UR7, R231 ;  /* 0x0000000708057c23 */ /* 0x000fe200080100e7 */
[----:B------:R-:W-:Y:S01]  /*b260*/  FSEL R25, R6, -INF , !P4 ;  /* 0xff80000006197808 */ /* 0x000fe20006000000 */
[----:B------:R-:W-:Y:S01]  /*b270*/  FFMA.FTZ R6, R4, UR7, R20 ;  /* 0x0000000704067c23 */ /* 0x000fe20008010014 */
[----:B------:R-:W-:Y:S02]  /*b280*/  FSEL R46, R9, -INF , !P3 ;  /* 0xff800000092e7808 */ /* 0x000fe40005800000 */
[----:B------:R-:W-:-:S02]  /*b290*/  FSEL R13, R7, -INF , !P5 ;  /* 0xff800000070d7808 */ /* 0x000fc40006800000 */
[----:B------:R-:W-:Y:S01]  /*b2a0*/  ISETP.GE.AND P3, PT, R2, R49, PT ;  /* 0x000000310200720c */ /* 0x000fe20003f66270 */
[----:B------:R-:W-:Y:S01]  /*b2b0*/  VIADD R2, R0, 0xffffffb1 ;  /* 0xffffffb100027836 */ /* 0x000fe20000000000 */
[----:B------:R-:W-:Y:S02]  /*b2c0*/  ISETP.GE.AND P5, PT, R3, R48, PT ;  /* 0x000000300300720c */ /* 0x000fe40003fa6270 */
[----:B------:R-:W-:Y:S01]  /*b2d0*/  FSEL R26, R5, -INF , !P3 ;  /* 0xff800000051a7808 */ /* 0x000fe20005800000 */
[----:B------:R-:W-:Y:S01]  /*b2e0*/  FFMA.FTZ R5, R4, UR7, R22 ;  /* 0x0000000704057c23 */ /* 0x000fe20008010016 */
[----:B------:R-:W-:Y:S02]  /*b2f0*/  FSEL R34, R6, -INF , !P5 ;  /* 0xff80000006227808 */ /* 0x000fe40006800000 */
[C---:B------:R-:W-:Y:S02]  /*b300*/  ISETP.GE.AND P4, PT, R3.reuse, R51, PT ;  /* 0x000000330300720c */ /* 0x040fe40003f86270 */
[----:B------:R-:W-:-:S02]  /*b310*/  ISETP.GE.AND P3, PT, R3, R50, PT ;  /* 0x000000320300720c */ /* 0x000fc40003f66270 */
[----:B------:R-:W-:Y:S02]  /*b320*/  ISETP.GE.AND P5, PT, R3, R49, PT ;  /* 0x000000310300720c */ /* 0x000fe40003fa6270 */
[----:B------:R-:W-:Y:S01]  /*b330*/  I2FP.F32.U32 R3, R2 ;  /* 0x0000000200037245 */ /* 0x000fe20000201000 */
[C---:B------:R-:W-:Y:S01]  /*b340*/  FFMA.FTZ R6, R4.reuse, UR7, R28 ;  /* 0x0000000704067c23 */ /* 0x040fe2000801001c */
[----:B------:R-:W-:Y:S01]  /*b350*/  FSEL R10, R5, -INF , !P4 ;  /* 0xff800000050a7808 */ /* 0x000fe20006000000 */
[----:B------:R-:W-:Y:S01]  /*b360*/  FFMA.FTZ R4, R4, UR7, R30 ;  /* 0x0000000704047c23 */ /* 0x000fe2000801001e */
[----:B------:R-:W-:Y:S01]  /*b370*/  ISETP.GE.AND P4, PT, R2, R48, PT ;  /* 0x000000300200720c */ /* 0x000fe20003f86270 */
[----:B------:R-:W-:Y:S01]  /*b380*/  FFMA.FTZ R5, R3, UR7, R21 ;  /* 0x0000000703057c23 */ /* 0x000fe20008010015 */
[----:B------:R-:W-:Y:S01]  /*b390*/  VIADD R0, R0, 0xffffffb9 ;  /* 0xffffffb900007836 */ /* 0x000fe20000000000 */
[----:B------:R-:W-:Y:S02]  /*b3a0*/  FSEL R19, R6, -INF , !P3 ;  /* 0xff80000006137808 */ /* 0x000fe40005800000 */
[----:B------:R-:W-:-:S02]  /*b3b0*/  FSEL R21, R4, -INF , !P5 ;  /* 0xff80000004157808 */ /* 0x000fc40006800000 */
[----:B------:R-:W-:Y:S01]  /*b3c0*/  FSEL R22, R5, -INF , !P4 ;  /* 0xff80000005167808 */ /* 0x000fe20006000000 */
[C---:B------:R-:W-:Y:S01]  /*b3d0*/  FFMA.FTZ R7, R3.reuse, UR7, R23 ;  /* 0x0000000703077c23 */ /* 0x040fe20008010017 */
[C---:B------:R-:W-:Y:S02]  /*b3e0*/  ISETP.GE.AND P3, PT, R2.reuse, R51, PT ;  /* 0x000000330200720c */ /* 0x040fe40003f66270 */
[C---:B------:R-:W-:Y:S02]  /*b3f0*/  ISETP.GE.AND P5, PT, R2.reuse, R50, PT ;  /* 0x000000320200720c */ /* 0x040fe40003fa6270 */
[----:B------:R-:W-:Y:S02]  /*b400*/  ISETP.GE.AND P4, PT, R2, R49, PT ;  /* 0x000000310200720c */ /* 0x000fe40003f86270 */
[----:B------:R-:W-:Y:S01]  /*b410*/  I2FP.F32.U32 R2, R0 ;  /* 0x0000000000027245 */ /* 0x000fe20000201000 */
[C---:B------:R-:W-:Y:S01]  /*b420*/  FFMA.FTZ R5, R3.reuse, UR7, R29 ;  /* 0x0000000703057c23 */ /* 0x040fe2000801001d */
[----:B------:R-:W-:Y:S01]  /*b430*/  FFMA.FTZ R4, R3, UR7, R31 ;  /* 0x0000000703047c23 */ /* 0x000fe2000801001f */
[----:B------:R-:W-:-:S02]  /*b440*/  FSEL R7, R7, -INF , !P3 ;  /* 0xff80000007077808 */ /* 0x000fc40005800000 */
[----:B------:R-:W-:Y:S01]  /*b450*/  FFMA.FTZ R3, R2, UR7, R197 ;  /* 0x0000000702037c23 */ /* 0x000fe200080100c5 */
[----:B------:R-:W-:Y:S01]  /*b460*/  ISETP.GE.AND P3, PT, R0, R48, PT ;  /* 0x000000300000720c */ /* 0x000fe20003f66270 */
[----:B------:R-:W-:Y:S01]  /*b470*/  UISETP.GE.U32.AND UP1, UPT, UR26, 0x3, UPT ;  /* 0x000000031a00788c */ /* 0x000fe2000bf26070 */
[----:B------:R-:W-:Y:S02]  /*b480*/  FSEL R14, R5, -INF , !P5 ;  /* 0xff800000050e7808 */ /* 0x000fe40006800000 */
[----:B------:R-:W-:Y:S02]  /*b490*/  FSEL R18, R4, -INF , !P4 ;  /* 0xff80000004127808 */ /* 0x000fe40006000000 */
[----:B------:R-:W-:Y:S01]  /*b4a0*/  FSEL R20, R3, -INF , !P3 ;  /* 0xff80000003147808 */ /* 0x000fe20005800000 */
[----:B------:R-:W-:Y:S01]  /*b4b0*/  FFMA.FTZ R6, R2, UR7, R199 ;  /* 0x0000000702067c23 */ /* 0x000fe200080100c7 */
[C---:B------:R-:W-:Y:S02]  /*b4c0*/  ISETP.GE.AND P5, PT, R0.reuse, R51, PT ;  /* 0x000000330000720c */ /* 0x040fe40003fa6270 */
[----:B------:R-:W-:-:S02]  /*b4d0*/  ISETP.GE.AND P4, PT, R0, R50, PT ;  /* 0x000000320000720c */ /* 0x000fc40003f86270 */
[----:B------:R-:W-:Y:S01]  /*b4e0*/  ISETP.GE.AND P3, PT, R0, R49, PT ;  /* 0x000000310000720c */ /* 0x000fe20003f66270 */
[C---:B------:R-:W-:Y:S01]  /*b4f0*/  FFMA.FTZ R0, R2.reuse, UR7, R193 ;  /* 0x0000000702007c23 */ /* 0x040fe200080100c1 */
[----:B------:R-:W-:Y:S01]  /*b500*/  FFMA.FTZ R2, R2, UR7, R195 ;  /* 0x0000000702027c23 */ /* 0x000fe200080100c3 */
[----:B------:R-:W-:-:S03]  /*b510*/  FSEL R6, R6, -INF , !P5 ;  /* 0xff80000006067808 */ /* 0x000fc60006800000 */
        /* <DEDUP_REMOVED lines=54> */
.L_x_788:
[----:B------:R2:W-:Y:S02]  /*b880*/  STS.128 [R215+0x8800], RZ ;  /* 0x008800ffd7007388 */ /* 0x0005e40000000c00 */
.L_x_789:
[----:B------:R-:W-:Y:S05]  /*b890*/  BSYNC.RECONVERGENT B0 ;  /* 0x0000000000007941 */ /* 0x000fea0003800200 */
.L_x_787:
[----:B------:R-:W0:Y:S02]  /*b8a0*/  LDGDEPBAR ;  /* 0x00000000000079af */ /* 0x000e240000000000 */
.L_x_786:
[----:B-1----:R-:W4:Y:S04]  /*b8b0*/  LDL.64 R4, [R1+0x138] ;  /* 0x0001380001047983 */ /* 0x002f280000100a00 */
[----:B------:R-:W2:Y:S04]  /*b8c0*/  LDL.64 R222, [R1+0x18] ;  /* 0x0000180001de7983 */ /* 0x000ea80000100a00 */
[----:B------:R-:W2:Y:S04]  /*b8d0*/  LDL.64 R218, [R1+0x110] ;  /* 0x0001100001da7983 */ /* 0x000ea80000100a00 */
[----:B------:R-:W2:Y:S04]  /*b8e0*/  LDL.64 R16, [R1+0xd8] ;  /* 0x0000d80001107983 */ /* 0x000ea80000100a00 */
[----:B------:R-:W2:Y:S04]  /*b8f0*/  LDL.64 R8, [R1+0x108] ;  /* 0x0001080001087983 */ /* 0x000ea80000100a00 */
[----:B------:R-:W2:Y:S04]  /*b900*/  LDL.64 R28, [R1+0x148] ;  /* 0x00014800011c7983 */ /* 0x000ea80000100a00 */
[----:B------:R1:W-:Y:S04]  /*b910*/  STL.64 [R1+0x218], R224 ;  /* 0x000218e001007387 */ /* 0x0003e80000100a00 */
[----:B-1----:R-:W2:Y:S01]  /*b920*/  LDL.64 R224, [R1+0x8] ;  /* 0x0000080001e07983 */ /* 0x002ea20000100a00 */
[----:B------:R-:W-:-:S04]  /*b930*/  FMNMX3.FTZ R0, R102, R184, R61, !PT ;  /* 0x000000b866007276 */ /* 0x000fc8000781003d */
[----:B------:R-:W-:-:S04]  /*b940*/  FMNMX3.FTZ R0, R0, R60, R57, !PT ;  /* 0x0000003c00007276 */ /* 0x000fc80007810039 */
[----:B------:R-:W-:-:S04]  /*b950*/  FMNMX3.FTZ R0, R0, R54, R47, !PT ;  /* 0x0000003600007276 */ /* 0x000fc8000781002f */
[----:B------:R-:W-:-:S04]  /*b960*/  FMNMX3.FTZ R0, R0, R45, R38, !PT ;  /* 0x0000002d00007276 */ /* 0x000fc80007810026 */
[----:B------:R-:W-:-:S04]  /*b970*/  FMNMX3.FTZ R0, R0, R37, R27, !PT ;  /* 0x0000002500007276 */ /* 0x000fc8000781001b */
[----:B------:R-:W-:-:S04]  /*b980*/  FMNMX3.FTZ R0, R0, R24, R13, !PT ;  /* 0x0000001800007276 */ /* 0x000fc8000781000d */
[----:B------:R-:W-:Y:S01]  /*b990*/  FMNMX3.FTZ R0, R0, R10, R7, !PT ;  /* 0x0000000a00007276 */ /* 0x000fe20007810007 */
[----:B------:R-:W-:Y:S01]  /*b9a0*/  UIADD3 UR27, UPT, UPT, UR25, -0x2, URZ ;  /* 0xfffffffe191b7890 */ /* 0x000fe2000fffe0ff */
[----:B---3--:R-:W-:Y:S02]  /*b9b0*/  FMNMX3.FTZ R3, R103, R200, R185, !PT ;  /* 0x000000c867037276 */ /* 0x008fe400078100b9 */
[----:B------:R-:W-:Y:S01]  /*b9c0*/  FMNMX3.FTZ R0, R0, R186, R6, !PT ;  /* 0x000000ba00007276 */ /* 0x000fe20007810006 */
[----:B------:R-:W-:Y:S01]  /*b9d0*/  IMAD.U32 R2, RZ, RZ, UR23 ;  /* 0x00000017ff027e24 */ /* 0x000fe2000f8e00ff */
[----:B------:R-:W-:-:S03]  /*b9e0*/  FMNMX3.FTZ R3, R3, R198, R192, !PT ;  /* 0x000000c603037276 */ /* 0x000fc600078100c0 */
[----:B------:R-:W1:Y:S04]  /*b9f0*/  SHFL.BFLY PT, R12, R0, 0x2, 0x1f ;  /* 0x0c401f00000c7f89 */ /* 0x000e6800000e0000 */
[----:B------:R-:W-:Y:S04]  /*ba00*/  STL.64 [R1+0x200], R250 ;  /* 0x000200fa01007387 */ /* 0x000fe80000100a00 */
[----:B------:R-:W-:Y:S04]  /*ba10*/  STL [R1+0x1fc], R249 ;  /* 0x0001fcf901007387 */ /* 0x000fe80000100800 */
        /* <DEDUP_REMOVED lines=14> */
[----:B------:R-:W-:Y:S01]  /*bb00*/  STL [R1+0x190], R41 ;  /* 0x0001902901007387 */ /* 0x000fe20000100800 */
[----:B----4-:R-:W-:-:S02]  /*bb10*/  LOP3.LUT R2, R2, UR27, R5, 0x96, !PT ;  /* 0x0000001b02027c12 */ /* 0x010fc4000f8e9605 */
[----:B------:R-:W-:-:S03]  /*bb20*/  FMNMX3.FTZ R4, R3, R175, R173, !PT ;  /* 0x000000af03047276 */ /* 0x000fc600078100ad */
[----:B------:R-:W-:Y:S01]  /*bb30*/  IMAD.WIDE.U32 R2, R2, -0x326172a9, RZ ;  /* 0xcd9e8d5702027825 */ /* 0x000fe200078e00ff */
[----:B------:R-:W-:-:S04]  /*bb40*/  FMNMX3.FTZ R4, R4, R106, R104, !PT ;  /* 0x0000006a04047276 */ /* 0x000fc80007810068 */
[----:B------:R-:W-:Y:S02]  /*bb50*/  FMNMX3.FTZ R4, R4, R66, R63, !PT ;  /* 0x0000004204047276 */ /* 0x000fe4000781003f */
[--C-:B--2---:R-:W-:Y:S02]  /*bb60*/  LOP3.LUT R195, R218, UR16, R3.reuse, 0x96, !PT ;  /* 0x00000010dac37c12 */ /* 0x104fe4000f8e9603 */
[----:B------:R-:W-:Y:S02]  /*bb70*/  LOP3.LUT R8, R8, UR16, R3, 0x96, !PT ;  /* 0x0000001008087c12 */ /* 0x000fe4000f8e9603 */
[----:B------:R-:W-:Y:S02]  /*bb80*/  LOP3.LUT R193, R2, UR31, R223, 0x96, !PT ;  /* 0x0000001f02c17c12 */ /* 0x000fe4000f8e96df */
[----:B------:R-:W-:Y:S01]  /*bb90*/  FMNMX3.FTZ R4, R4, R55, R46, !PT ;  /* 0x0000003704047276 */ /* 0x000fe2000781002e */
[----:B------:R-:W-:-:S05]  /*bba0*/  IMAD.WIDE.U32 R8, R8, -0x2daee0ad, RZ ;  /* 0xd2511f5308087825 */ /* 0x000fca00078e00ff */
[----:B------:R-:W-:Y:S01]  /*bbb0*/  LOP3.LUT R9, R28, UR30, R9, 0x96, !PT ;  /* 0x0000001e1c097c12 */ /* 0x000fe2000f8e9609 */
[----:B------:R-:W-:Y:S02]  /*bbc0*/  IMAD.MOV.U32 R216, RZ, RZ, R16 ;  /* 0x000000ffffd87224 */ /* 0x000fe400078e0010 */
[----:B------:R-:W-:Y:S02]  /*bbd0*/  IMAD.MOV.U32 R217, RZ, RZ, R17 ;  /* 0x000000ffffd97224 */ /* 0x000fe400078e0011 */
[----:B------:R-:W-:Y:S01]  /*bbe0*/  IMAD.WIDE.U32 R16, R9, -0x326172a9, RZ ;  /* 0xcd9e8d5709107825 */ /* 0x000fe200078e00ff */
[----:B------:R-:W-:-:S05]  /*bbf0*/  LOP3.LUT R5, R2, UR31, R225, 0x96, !PT ;  /* 0x0000001f02057c12 */ /* 0x000fca000f8e96e1 */
[----:B------:R-:W-:Y:S01]  /*bc00*/  IMAD.WIDE.U32 R2, R5, -0x2daee0ad, RZ ;  /* 0xd2511f5305027825 */ /* 0x000fe200078e00ff */
[----:B------:R-:W-:Y:S02]  /*bc10*/  FMNMX3.FTZ R5, R4, R34, R22, !PT ;  /* 0x0000002204057276 */ /* 0x000fe40007810016 */
[----:B-1----:R-:W-:Y:S02]  /*bc20*/  FMNMX.FTZ R4, R0, R12, !PT ;  /* 0x0000000c00047209 */ /* 0x002fe40007810000 */
[----:B------:R-:W-:Y:S02]  /*bc30*/  LOP3.LUT R8, R8, UR28, R3, 0x96, !PT ;  /* 0x0000001c08087c12 */ /* 0x000fe4000f8e9603 */
[----:B------:R-:W-:Y:S02]  /*bc40*/  FMNMX3.FTZ R3, R101, R196, R189, !PT ;  /* 0x000000c465037276 */ /* 0x000fe400078100bd */
[----:B------:R-:W-:Y:S02]  /*bc50*/  FMNMX3.FTZ R0, R5, R203, R20, !PT ;  /* 0x000000cb05007276 */ /* 0x000fe40007810014 */
[----:B------:R-:W-:-:S03]  /*bc60*/  FMNMX3.FTZ R3, R3, R187, R107, !PT ;  /* 0x000000bb03037276 */ /* 0x000fc6000781006b */
[----:B------:R-:W1:Y:S01]  /*bc70*/  SHFL.BFLY PT, R9, R0, 0x2, 0x1f ;  /* 0x0c401f0000097f89 */ /* 0x000e6200000e0000 */
[----:B------:R-:W-:Y:S02]  /*bc80*/  FMNMX3.FTZ R3, R3, R67, R64, !PT ;  /* 0x0000004303037276 */ /* 0x000fe40007810040 */
[----:B------:R-:W-:Y:S01]  /*bc90*/  LOP3.LUT R5, R224, UR29, R17, 0x96, !PT ;  /* 0x0000001de0057c12 */ /* 0x000fe2000f8e9611 */
[----:B------:R-:W-:Y:S01]  /*bca0*/  IMAD.WIDE.U32 R30, R8, -0x326172a9, RZ ;  /* 0xcd9e8d57081e7825 */ /* 0x000fe200078e00ff */
[----:B------:R-:W-:-:S03]  /*bcb0*/  FMNMX3.FTZ R3, R3, R59, R56, !PT ;  /* 0x0000003b03037276 */ /* 0x000fc60007810038 */
[----:B------:R-:W-:Y:S01]  /*bcc0*/  IMAD.WIDE.U32 R28, R5, -0x2daee0ad, RZ ;  /* 0xd2511f53051c7825 */ /* 0x000fe200078e00ff */
[----:B------:R-:W-:Y:S01]  /*bcd0*/  FMNMX3.FTZ R3, R3, R53, R40, !PT ;  /* 0x0000003503037276 */ /* 0x000fe20007810028 */
[----:B------:R-:W2:Y:S01]  /*bce0*/  SHFL.BFLY PT, R12, R4, 0x1, 0x1f ;  /* 0x0c201f00040c7f89 */ /* 0x000ea200000e0000 */
[----:B------:R-:W-:Y:S02]  /*bcf0*/  LOP3.LUT R8, R16, UR24, R31, 0x96, !PT ;  /* 0x0000001810087c12 */ /* 0x000fe4000f8e961f */
[----:B------:R-:W-:Y:S02]  /*bd00*/  LOP3.LUT R16, R2, UR19, R29, 0x96, !PT ;  /* 0x0000001302107c12 */ /* 0x000fe4000f8e961d */
[----:B------:R-:W-:-:S04]  /*bd10*/  FMNMX3.FTZ R2, R3, R36, R25, !PT ;  /* 0x0000002403027276 */ /* 0x000fc80007810019 */
[----:B------:R-:W-:Y:S01]  /*bd20*/  FMNMX3.FTZ R3, R2, R19, R14, !PT ;  /* 0x0000001302037276 */ /* 0x000fe2000781000e */
[----:B------:R-:W-:-:S03]  /*bd30*/  IMAD.WIDE.U32 R206, R8, -0x2daee0ad, RZ ;  /* 0xd2511f5308ce7825 */ /* 0x000fc600078e00ff */
[----:B------:R-:W-:Y:S02]  /*bd40*/  FMNMX3.FTZ R3, R3, R194, R11, !PT ;  /* 0x000000c203037276 */ /* 0x000fe4000781000b */
[----:B-1----:R-:W-:Y:S02]  /*bd50*/  FMNMX.FTZ R2, R0, R9, !PT ;  /* 0x0000000900027209 */ /* 0x002fe40007810000 */
[----:B------:R-:W-:Y:S01]  /*bd60*/  LOP3.LUT R0, R28, UR5, R207, 0x96, !PT ;  /* 0x000000051c007c12 */ /* 0x000fe2000f8e96cf */
[----:B------:R-:W1:Y:S04]  /*bd70*/  SHFL.BFLY PT, R5, R3, 0x2, 0x1f ;  /* 0x0c401f0003057f89 */ /* 0x000e6800000e0000 */
[----:B------:R-:W3:Y:S01]  /*bd80*/  SHFL.BFLY PT, R8, R2, 0x1, 0x1f ;  /* 0x0c201f0002087f89 */ /* 0x000ee200000e0000 */
[----:B------:R-:W-:Y:S01]  /*bd90*/  IMAD.WIDE.U32 R204, R0, -0x326172a9, RZ ;  /* 0xcd9e8d5700cc7825 */ /* 0x000fe200078e00ff */
[----:B--2---:R-:W-:-:S03]  /*bda0*/  FMNMX.FTZ R44, R4, R12, !PT ;  /* 0x0000000c042c7209 */ /* 0x004fc60007810000 */
[----:B------:R-:W-:Y:S01]  /*bdb0*/  IMAD.MOV.U32 R4, RZ, RZ, R204 ;  /* 0x000000ffff047224 */ /* 0x000fe200078e00cc */
[----:B------:R-:W-:-:S04]  /*bdc0*/  FMNMX3.FTZ R0, R100, R201, R191, !PT ;  /* 0x000000c964007276 */ /* 0x000fc800078100bf */
[----:B------:R-:W-:Y:S02]  /*bdd0*/  LOP3.LUT R4, R4, 0xff, RZ, 0xc0, !PT ;  /* 0x000000ff04047812 */ /* 0x000fe400078ec0ff */
[----:B------:R-:W-:Y:S02]  /*bde0*/  FMNMX3.FTZ R0, R0, R190, R174, !PT ;  /* 0x000000be00007276 */ /* 0x000fe400078100ae */
[----:B------:R-:W-:Y:S02]  /*bdf0*/  ISETP.LE.U32.AND P3, PT, R4, UR6, PT ;  /* 0x0000000604007c0c */ /* 0x000fe4000bf63070 */
[----:B------:R-:W-:-:S04]  /*be00*/  FMNMX3.FTZ R4, R0, R172, R105, !PT ;  /* 0x000000ac00047276 */ /* 0x000fc80007810069 */
[----:B------:R-:W-:Y:S02]  /*be10*/  FMNMX3.FTZ R4, R4, R65, R62, !PT ;  /* 0x0000004104047276 */ /* 0x000fe4000781003e */
[----:B-1----:R-:W-:Y:S02]  /*be20*/  FMNMX.FTZ R3, R3, R5, !PT ;  /* 0x0000000503037209 */ /* 0x002fe40007810000 */
[----:B---3--:R-:W-:Y:S02]  /*be30*/  FMNMX.FTZ R41, R2, R8, !PT ;  /* 0x0000000802297209 */ /* 0x008fe40007810000 */
[----:B------:R-:W-:Y:S02]  /*be40*/  FMNMX3.FTZ R2, R4, R58, R52, !PT ;  /* 0x0000003a04027276 */ /* 0x000fe40007810034 */
[----:B------:R-:W1:Y:S01]  /*be50*/  SHFL.BFLY PT, R4, R3, 0x1, 0x1f ;  /* 0x0c201f0003047f89 */ /* 0x000e6200000e0000 */
[C---:B------:R-:W-:Y:S01]  /*be60*/  FMUL.FTZ R0, R44.reuse, UR32 ;  /* 0x000000202c007c20 */ /* 0x040fe20008410000 */
[----:B------:R-:W-:-:S04]  /*be70*/  FSETP.NEU.FTZ.AND P4, PT, R44, -INF , PT ;  /* 0xff8000002c00780b */ /* 0x000fc80003f9d000 */
[----:B------:R-:W-:Y:S01]  /*be80*/  FSEL R0, R0, RZ, P4 ;  /* 0x000000ff00007208 */ /* 0x000fe20002000000 */
[----:B------:R-:W-:Y:S04]  /*be90*/  STL [R1+0x14], R44 ;  /* 0x0000142c01007387 */ /* 0x000fe80000100800 */
[--C-:B------:R-:W-:Y:S01]  /*bea0*/  FFMA.FTZ R248, R10, UR32, -R0.reuse ;  /* 0x000000200af87c23 */ /* 0x100fe20008010800 */
[--C-:B------:R-:W-:Y:S01]  /*beb0*/  FFMA.FTZ R249, R7, UR32, -R0.reuse ;  /* 0x0000002007f97c23 */ /* 0x100fe20008010800 */
[----:B------:R-:W-:Y:S01]  /*bec0*/  FFMA.FTZ R5, R186, UR32, -R0 ;  /* 0x00000020ba057c23 */ /* 0x000fe20008010800 */
[----:B------:R-:W-:Y:S04]  /*bed0*/  STL [R1+0x10], R41 ;  /* 0x0000102901007387 */ /* 0x000fe80000100800 */
[----:B------:R-:W-:Y:S01]  /*bee0*/  STL.64 [R1+0x208], R248 ;  /* 0x000208f801007387 */ /* 0x000fe20000100a00 */
[----:B-1----:R-:W-:-:S03]  /*bef0*/  FMNMX.FTZ R48, R3, R4, !PT ;  /* 0x0000000403307209 */ /* 0x002fc60007810000 */
[----:B------:R1:W-:Y:S01]  /*bf00*/  STL [R1+0xc4], R5 ;  /* 0x0000c40501007387 */ /* 0x0003e20000100800 */
[----:B------:R-:W-:-:S03]  /*bf10*/  IMAD.MOV.U32 R221, RZ, RZ, R217 ;  /* 0x000000ffffdd7224 */ /* 0x000fc600078e00d9 */
[----:B------:R-:W-:Y:S04]  /*bf20*/  STL [R1+0x1c4], R44 ;  /* 0x0001c42c01007387 */ /* 0x000fe80000100800 */
[----:B------:R-:W-:Y:S04]  /*bf30*/  STL [R1+0x24], R48 ;  /* 0x0000243001007387 */ /* 0x000fe80000100800 */
[----:B------:R-:W-:Y:S04]  /*bf40*/  STL [R1+0x1c8], R48 ;  /* 0x0001c83001007387 */ /* 0x000fe80000100800 */
[----:B------:R-:W-:Y:S04]  /*bf50*/  STL [R1+0x1cc], R41 ;  /* 0x0001cc2901007387 */ /* 0x000fe80000100800 */
[----:B------:R-:W2:Y:S01]  /*bf60*/  LDL.LU R217, [R1+0x164] ;  /* 0x0001640001d97983 */ /* 0x000ea20000300800 */
[----:B------:R-:W-:-:S04]  /*bf70*/  IMAD.WIDE.U32 R16, R16, -0x326172a9, RZ ;  /* 0xcd9e8d5710107825 */ /* 0x000fc800078e00ff */
[--C-:B------:R-:W-:Y:S01]  /*bf80*/  FFMA.FTZ R9, R184, UR32, -R0.reuse ;  /* 0x00000020b8097c23 */ /* 0x100fe20008010800 */
[--C-:B------:R-:W-:Y:S01]  /*bf90*/  FFMA.FTZ R8, R61, UR32, -R0.reuse ;  /* 0x000000203d087c23 */ /* 0x100fe20008010800 */
[--C-:B------:R-:W-:Y:S01]  /*bfa0*/  FFMA.FTZ R23, R60, UR32, -R0.reuse ;  /* 0x000000203c177c23 */ /* 0x100fe20008010800 */
[--C-:B------:R-:W-:Y:S01]  /*bfb0*/  FFMA.FTZ R57, R57, UR32, -R0.reuse ;  /* 0x0000002039397c23 */ /* 0x100fe20008010800 */
[----:B------:R-:W-:Y:S01]  /*bfc0*/  LOP3.LUT R16, R16, UR14, R205, 0x96, !PT ;  /* 0x0000000e10107c12 */ /* 0x000fe2000f8e96cd */
        /* <DEDUP_REMOVED lines=9> */
[----:B------:R-:W-:Y:S01]  /*c060*/  FMNMX3.FTZ R0, R2, R39, R26, !PT ;  /* 0x0000002702007276 */ /* 0x000fe2000781001a */
[C---:B------:R-:W-:Y:S01]  /*c070*/  FMUL.FTZ R2, R41.reuse, UR32 ;  /* 0x0000002029027c20 */ /* 0x040fe20008410000 */
[----:B------:R-:W-:-:S02]  /*c080*/  FSETP.NEU.FTZ.AND P5, PT, R41, -INF , PT ;  /* 0xff8000002900780b */ /* 0x000fc40003fbd000 */
[----:B------:R-:W-:Y:S02]  /*c090*/  FMNMX3.FTZ R0, R0, R21, R18, !PT ;  /* 0x0000001500007276 */ /* 0x000fe40007810012 */
[----:B------:R-:W-:Y:S02]  /*c0a0*/  FSEL R2, R2, RZ, P5 ;  /* 0x000000ff02027208 */ /* 0x000fe40002800000 */
[----:B------:R-:W-:-:S03]  /*c0b0*/  FMNMX3.FTZ R3, R0, R202, R15, !PT ;  /* 0x000000ca00037276 */ /* 0x000fc6000781000f */
[--C-:B------:R-:W-:Y:S01]  /*c0c0*/  FFMA.FTZ R0, R200, UR32, -R2.reuse ;  /* 0x00000020c8007c23 */ /* 0x100fe20008010802 */
[----:B------:R-:W-:-:S03]  /*c0d0*/  FFMA.FTZ R4, R185, UR32, -R2 ;  /* 0x00000020b9047c23 */ /* 0x000fc60008010802 */
[----:B------:R3:W-:Y:S01]  /*c0e0*/  MUFU.EX2 R29, R0 ;  /* 0x00000000001d7308 */ /* 0x0007e20000000800 */
[----:B------:R-:W4:Y:S03]  /*c0f0*/  SHFL.BFLY PT, R6, R3, 0x2, 0x1f ;  /* 0x0c401f0003067f89 */ /* 0x000f2600000e0000 */
[----:B------:R1:W4:Y:S01]  /*c100*/  MUFU.EX2 R37, R4 ;  /* 0x0000000400257308 */ /* 0x0003220000000800 */
[----:B------:R-:W-:Y:S02]  /*c110*/  FSEL R12, R44, RZ, P4 ;  /* 0x000000ff2c0c7208 */ /* 0x000fe40002000000 */
[----:B------:R-:W-:Y:S02]  /*c120*/  FSETP.NEU.FTZ.AND P4, PT, R48, -INF , PT ;  /* 0xff8000003000780b */ /* 0x000fe40003f9d000 */
[----:B---3--:R-:W-:-:S04]  /*c130*/  LOP3.LUT R0, R16, 0xffff, RZ, 0xc0, !PT ;  /* 0x0000ffff10007812 */ /* 0x008fc800078ec0ff */
[----:B-1----:R-:W-:Y:S01]  /*c140*/  SHF.R.U32.HI R4, RZ, 0x8, R0 ;  /* 0x00000008ff047819 */ /* 0x002fe20000011600 */
[----:B------:R-:W-:Y:S01]  /*c150*/  FMUL.FTZ R0, R48, UR32 ;  /* 0x0000002030007c20 */ /* 0x000fe20008410000 */
[----:B------:R-:W-:Y:S02]  /*c160*/  LOP3.LUT R5, R16, 0xff, RZ, 0xc0, !PT ;  /* 0x000000ff10057812 */ /* 0x000fe400078ec0ff */
[----:B------:R-:W-:Y:S02]  /*c170*/  FSEL R178, R48, RZ, P4 ;  /* 0x000000ff30b27208 */ /* 0x000fe40002000000 */
[----:B------:R-:W-:Y:S02]  /*c180*/  FSEL R0, R0, RZ, P4 ;  /* 0x000000ff00007208 */ /* 0x000fe40002000000 */
[----:B------:R-:W-:Y:S02]  /*c190*/  LOP3.LUT R4, R4, 0xffff, RZ, 0xc0, !PT ;  /* 0x0000ffff04047812 */ /* 0x000fe400078ec0ff */
[----:B------:R-:W-:-:S02]  /*c1a0*/  ISETP.LE.U32.AND P4, PT, R5, UR6, PT ;  /* 0x0000000605007c0c */ /* 0x000fc4000bf83070 */
[----:B------:R-:W-:Y:S02]  /*c1b0*/  FSEL R5, R41, RZ, P5 ;  /* 0x000000ff29057208 */ /* 0x000fe40002800000 */
[----:B------:R-:W-:Y:S02]  /*c1c0*/  ISETP.LE.U32.AND P5, PT, R4, UR6, PT ;  /* 0x0000000604007c0c */ /* 0x000fe4000bfa3070 */
[----:B----4-:R-:W-:-:S04]  /*c1d0*/  F2FP.F16.F32.PACK_AB R4, R37, R29 ;  /* 0x0000001d2504723e */ /* 0x010fc800000000ff */
[C---:B------:R-:W-:Y:S02]  /*c1e0*/  PRMT R35, R4.reuse, 0x7610, R35 ;  /* 0x0000761004237816 */ /* 0x040fe40000000023 */
[----:B------:R-:W-:Y:S02]  /*c1f0*/  PRMT R33, R4, 0x7632, R33 ;  /* 0x0000763204217816 */ /* 0x000fe40000000021 */
[----:B------:R-:W-:Y:S01]  /*c200*/  PRMT R4, R16, 0x7632, R4 ;  /* 0x0000763210047816 */ /* 0x000fe20000000004 */
[----:B------:R-:W-:Y:S01]  /*c210*/  @!P4 HADD2 R10, -R35.H0_H0, -RZ.H0_H0 ;  /* 0xa00000ff230ac230 */ /* 0x000fe20000000900 */
[----:B------:R-:W-:Y:S02]  /*c220*/  FMNMX.FTZ R3, R3, R6, !PT ;  /* 0x0000000603037209 */ /* 0x000fe40007810000 */
[----:B------:R-:W-:Y:S02]  /*c230*/  LOP3.LUT R4, R4, 0xff, RZ, 0xc0, !PT ;  /* 0x000000ff04047812 */ /* 0x000fe400078ec0ff */
[----:B------:R-:W-:-:S02]  /*c240*/  PRMT R6, R35, 0x5410, R33 ;  /* 0x0000541023067816 */ /* 0x000fc40000000021 */
[----:B------:R-:W-:Y:S02]  /*c250*/  @!P4 PRMT R35, R10, 0x5410, RZ ;  /* 0x000054100a23c816 */ /* 0x000fe400000000ff */
[----:B------:R-:W-:Y:S02]  /*c260*/  ISETP.LE.U32.AND P4, PT, R4, UR6, PT ;  /* 0x0000000604007c0c */ /* 0x000fe4000bf83070 */
[----:B------:R-:W1:Y:S01]  /*c270*/  SHFL.BFLY PT, R4, R3, 0x1, 0x1f ;  /* 0x0c201f0003047f89 */ /* 0x000e6200000e0000 */
[----:B------:R-:W-:Y:S04]  /*c280*/  MUFU.EX2 R200, R9 ;  /* 0x0000000900c87308 */ /* 0x000fe80000000800 */
[----:B------:R-:W3:Y:S01]  /*c290*/  MUFU.EX2 R213, R8 ;  /* 0x0000000800d57308 */ /* 0x000ee20000000800 */
[----:B-1----:R-:W-:-:S02]  /*c2a0*/  FMNMX.FTZ R49, R3, R4, !PT ;  /* 0x0000000403317209 */ /* 0x002fc40007810000 */
[----:B---3--:R-:W-:-:S04]  /*c2b0*/  F2FP.F16.F32.PACK_AB R3, R213, R200 ;  /* 0x000000c8d503723e */ /* 0x008fc800000000ff */
[C---:B------:R-:W-:Y:S02]  /*c2c0*/  PRMT R32, R3.reuse, 0x7610, R32 ;  /* 0x0000761003207816 */ /* 0x040fe40000000020 */
[----:B------:R-:W-:-:S03]  /*c2d0*/  PRMT R27, R3, 0x7632, R27 ;  /* 0x00007632031b7816 */ /* 0x000fc6000000001b */
[----:B------:R-:W-:Y:S01]  /*c2e0*/  @!P4 HADD2 R7, -R32.H0_H0, -RZ.H0_H0 ;  /* 0xa00000ff2007c230 */ /* 0x000fe20000000900 */
[----:B------:R-:W-:Y:S02]  /*c2f0*/  SHF.R.U32.HI R3, RZ, 0x18, R16 ;  /* 0x00000018ff037819 */ /* 0x000fe40000011610 */
[----:B------:R-:W-:Y:S02]  /*c300*/  PRMT R41, R32, 0x5410, R27 ;  /* 0x0000541020297816 */ /* 0x000fe4000000001b */
[----:B------:R-:W-:Y:S02]  /*c310*/  @!P4 PRMT R32, R7, 0x5410, RZ ;  /* 0x000054100720c816 */ /* 0x000fe400000000ff */
[----:B------:R-:W-:Y:S01]  /*c320*/  ISETP.LE.U32.AND P4, PT, R3, UR6, PT ;  /* 0x0000000603007c0c */ /* 0x000fe2000bf83070 */
[----:B------:R-:W-:Y:S01]  /*c330*/  FADD.FTZ R3, R103, -R5 ;  /* 0x8000000567037221 */ /* 0x000fe20000010000 */
[----:B------:R-:W-:-:S03]  /*c340*/  @!P5 HADD2 R24, -R33.H0_H0, -RZ.H0_H0 ;  /* 0xa00000ff2118d230 */ /* 0x000fc60000000900 */
[----:B------:R-:W-:Y:S01]  /*c350*/  FMUL.FTZ R4, R3, UR32 ;  /* 0x0000002003047c20 */ /* 0x000fe20008410000 */
[----:B------:R-:W-:Y:S02]  /*c360*/  IMAD.MOV.U32 R220, RZ, RZ, R216 ;  /* 0x000000ffffdc7224 */ /* 0x000fe400078e00d8 */
        /* <DEDUP_REMOVED lines=16> */
[----:B------:R-:W2:Y:S01]  /*c470*/  MUFU.EX2 R4, R4 ;  /* 0x0000000400047308 */ /* 0x000ea20000000800 */
[----:B------:R-:W-:Y:S01]  /*c480*/  @!P5 PRMT R33, R24, 0x5410, RZ ;  /* 0x000054101821d816 */ /* 0x000fe200000000ff */
[C---:B------:R-:W-:Y:S01]  /*c490*/  FMUL.FTZ R0, R49.reuse, UR32 ;  /* 0x0000002031007c20 */ /* 0x040fe20008410000 */
[----:B------:R-:W-:Y:S01]  /*c4a0*/  FSETP.NEU.FTZ.AND P5, PT, R49, -INF , PT ;  /* 0xff8000003100780b */ /* 0x000fe20003fbd000 */
[----:B------:R1:W-:Y:S03]  /*c4b0*/  STL [R1+0xe4], R6 ;  /* 0x0000e40601007387 */ /* 0x0003e60000100800 */
[----:B------:R-:W-:Y:S01]  /*c4c0*/  FSEL R0, R0, RZ, P5 ;  /* 0x000000ff00007208 */ /* 0x000fe20002800000 */
[----:B------:R-:W3:Y:S01]  /*c4d0*/  LDL.64 R250, [R1+0x158] ;  /* 0x0001580001fa7983 */ /* 0x000ee20000100a00 */
[----:B------:R-:W-:-:S03]  /*c4e0*/  LOP3.LUT R30, R30, UR15, R17, 0x96, !PT ;  /* 0x0000000f1e1e7c12 */ /* 0x000fc6000f8e9611 */
[----:B------:R-:W-:Y:S01]  /*c4f0*/  STL [R1+0x1f0], R35 ;  /* 0x0001f02301007387 */ /* 0x000fe20000100800 */
[--C-:B------:R-:W-:Y:S01]  /*c500*/  FFMA.FTZ R8, R201, UR32, -R0.reuse ;  /* 0x00000020c9087c23 */ /* 0x100fe20008010800 */
[--C-:B------:R-:W-:Y:S02]  /*c510*/  FFMA.FTZ R43, R202, UR32, -R0.reuse ;  /* 0x00000020ca2b7c23 */ /* 0x100fe40008010800 */
[----:B------:R-:W-:Y:S01]  /*c520*/  STL [R1+0x210], R237 ;  /* 0x000210ed01007387 */ /* 0x000fe20000100800 */
[--C-:B------:R-:W-:Y:S01]  /*c530*/  FFMA.FTZ R7, R191, UR32, -R0.reuse ;  /* 0x00000020bf077c23 */ /* 0x100fe20008010800 */
[--C-:B------:R-:W-:Y:S01]  /*c540*/  FFMA.FTZ R17, R190, UR32, -R0.reuse ;  /* 0x00000020be117c23 */ /* 0x100fe20008010800 */
[--C-:B------:R-:W-:Y:S01]  /*c550*/  FFMA.FTZ R19, R174, UR32, -R0.reuse ;  /* 0x00000020ae137c23 */ /* 0x100fe20008010800 */
        /* <DEDUP_REMOVED lines=13> */
[----:B------:R-:W-:Y:S01]  /*c630*/  STL [R1+0x1f8], R16 ;  /* 0x0001f81001007387 */ /* 0x000fe20000100800 */
[--C-:B------:R-:W-:Y:S01]  /*c640*/  FFMA.FTZ R3, R198, UR32, -R2.reuse ;  /* 0x00000020c6037c23 */ /* 0x100fe20008010802 */
[--C-:B------:R-:W-:Y:S01]  /*c650*/  FFMA.FTZ R0, R192, UR32, -R2.reuse ;  /* 0x00000020c0007c23 */ /* 0x100fe20008010802 */
[--C-:B-1----:R-:W-:Y:S01]  /*c660*/  FFMA.FTZ R6, R175, UR32, -R2.reuse ;  /* 0x00000020af067c23 */ /* 0x102fe20008010802 */
        /* <DEDUP_REMOVED lines=11> */
[----:B------:R-:W4:Y:S01]  /*c720*/  LDL.LU R252, [R1+0x160] ;  /* 0x0001600001fc7983 */ /* 0x000f220000300800 */
[----:B--2---:R-:W-:-:S03]  /*c730*/  FFMA.FTZ R2, R217, R4, R29 ;  /* 0x00000004d9027223 */ /* 0x004fc6000001001d */
[----:B------:R-:W2:Y:S01]  /*c740*/  LDL.LU R217, [R1+0x150] ;  /* 0x0001500001d97983 */ /* 0x000ea20000300800 */
[----:B------:R-:W-:Y:S04]  /*c750*/  MUFU.EX2 R36, R3 ;  /* 0x0000000300247308 */ /* 0x000fe80000000800 */
[----:B------:R1:W1:Y:S01]  /*c760*/  MUFU.EX2 R28, R0 ;  /* 0x00000000001c7308 */ /* 0x0002620000000800 */
[----:B------:R-:W-:Y:S02]  /*c770*/  @!P4 HADD2 R14, -R27.H0_H0, -RZ.H0_H0 ;  /* 0xa00000ff1b0ec230 */ /* 0x000fe40000000900 */
[----:B------:R-:W-:-:S03]  /*c780*/  IMAD.WIDE.U32 R30, R30, -0x2daee0ad, RZ ;  /* 0xd2511f531e1e7825 */ /* 0x000fc600078e00ff */
[----:B------:R-:W-:Y:S02]  /*c790*/  @!P4 PRMT R27, R14, 0x5410, RZ ;  /* 0x000054100e1bc816 */ /* 0x000fe400000000ff */
[----:B-1----:R-:W-:-:S04]  /*c7a0*/  PRMT R0, R204, 0x7771, RZ ;  /* 0x00007771cc007816 */ /* 0x002fc800000000ff */
[----:B------:R-:W-:Y:S02]  /*c7b0*/  ISETP.GT.U32.AND P4, PT, R0, UR6, PT ;  /* 0x0000000600007c0c */ /* 0x000fe4000bf84070 */
[----:B------:R-:W-:-:S04]  /*c7c0*/  F2FP.F16.F32.PACK_AB R0, R28, R36 ;  /* 0x000000241c00723e */ /* 0x000fc800000000ff */
[C---:B------:R-:W-:Y:S02]  /*c7d0*/  PRMT R25, R0.reuse, 0x7610, R25 ;  /* 0x0000761000197816 */ /* 0x040fe40000000019 */
[----:B------:R-:W-:Y:S01]  /*c7e0*/  PRMT R24, R0, 0x7632, R24 ;  /* 0x0000763200187816 */ /* 0x000fe20000000018 */
[----:B------:R-:W-:Y:S02]  /*c7f0*/  IMAD.MOV.U32 R0, RZ, RZ, R30 ;  /* 0x000000ffff007224 */ /* 0x000fe400078e001e */
[----:B------:R-:W-:Y:S01]  /*c800*/  @!P3 HADD2 R11, -R25.H0_H0, -RZ.H0_H0 ;  /* 0xa00000ff190bb230 */ /* 0x000fe20000000900 */
[----:B------:R-:W-:Y:S01]  /*c810*/  LOP3.LUT R29, R206, UR4, R31, 0x96, !PT ;  /* 0x00000004ce1d7c12 */ /* 0x000fe2000f8e961f */
[----:B------:R-:W-:Y:S01]  /*c820*/  MUFU.EX2 R198, R23 ;  /* 0x0000001700c67308 */ /* 0x000fe20000000800 */
[----:B------:R-:W-:Y:S02]  /*c830*/  LOP3.LUT R0, R0, 0xff, RZ, 0xc0, !PT ;  /* 0x000000ff00007812 */ /* 0x000fe400078ec0ff */
[----:B------:R-:W-:Y:S01]  /*c840*/  PRMT R206, R25, 0x5410, R24 ;  /* 0x0000541019ce7816 */ /* 0x000fe20000000018 */
[----:B------:R-:W1:Y:S01]  /*c850*/  MUFU.EX2 R57, R57 ;  /* 0x0000003900397308 */ /* 0x000e620000000800 */
[----:B------:R-:W-:-:S02]  /*c860*/  @!P3 PRMT R25, R11, 0x5410, RZ ;  /* 0x000054100b19b816 */ /* 0x000fc400000000ff */
[----:B------:R-:W-:Y:S02]  /*c870*/  ISETP.LE.U32.AND P3, PT, R0, UR6, PT ;  /* 0x0000000600007c0c */ /* 0x000fe4000bf63070 */
[----:B------:R-:W-:Y:S01]  /*c880*/  PRMT R0, R204, 0x7772, RZ ;  /* 0x00007772cc007816 */ /* 0x000fe200000000ff */
[----:B------:R-:W-:Y:S01]  /*c890*/  FADD.FTZ R11, R37, R2 ;  /* 0x00000002250b7221 */ /* 0x000fe20000010000 */
[----:B------:R-:W-:Y:S01]  /*c8a0*/  @P4 HADD2 R13, -R24.H0_H0, -RZ.H0_H0 ;  /* 0xa00000ff180d4230 */ /* 0x000fe20000000900 */
[----:B------:R-:W-:Y:S02]  /*c8b0*/  FSEL R2, R49, RZ, P5 ;  /* 0x000000ff31027208 */ /* 0x000fe40002800000 */
[----:B------:R-:W-:Y:S02]  /*c8c0*/  ISETP.GT.U32.AND P5, PT, R0, UR6, PT ;  /* 0x0000000600007c0c */ /* 0x000fe4000bfa4070 */
[----:B------:R-:W-:Y:S02]  /*c8d0*/  PRMT R0, R204, 0x7773, RZ ;  /* 0x00007773cc007816 */ /* 0x000fe400000000ff */
[----:B------:R-:W-:-:S02]  /*c8e0*/  @P4 PRMT R24, R13, 0x5410, RZ ;  /* 0x000054100d184816 */ /* 0x000fc400000000ff */
[----:B------:R-:W-:Y:S02]  /*c8f0*/  ISETP.GT.U32.AND P4, PT, R0, UR6, PT ;  /* 0x0000000600007c0c */ /* 0x000fe4000bf84070 */
[----:B-1----:R-:W-:Y:S02]  /*c900*/  F2FP.F16.F32.PACK_AB R0, R57, R198 ;  /* 0x000000c63900723e */ /* 0x002fe400000000ff */
[----:B------:R-:W-:Y:S02]  /*c910*/  LOP3.LUT R3, R29, 0xffff, RZ, 0xc0, !PT ;  /* 0x0000ffff1d037812 */ /* 0x000fe400078ec0ff */
[C---:B------:R-:W-:Y:S02]  /*c920*/  PRMT R26, R0.reuse, 0x7610, R26 ;  /* 0x00007610001a7816 */ /* 0x040fe4000000001a */
[----:B------:R-:W-:Y:S02]  /*c930*/  PRMT R236, R0, 0x7632, R236 ;  /* 0x0000763200ec7816 */ /* 0x000fe400000000ec */
[----:B------:R-:W-:Y:S01]  /*c940*/  SHF.R.U32.HI R0, RZ, 0x8, R3 ;  /* 0x00000008ff007819 */ /* 0x000fe20000011603 */
[----:B------:R-:W-:Y:S01]  /*c950*/  @P5 HADD2 R15, -R26.H0_H0, -RZ.H0_H0 ;  /* 0xa00000ff1a0f5230 */ /* 0x000fe20000000900 */
[----:B------:R-:W-:-:S02]  /*c960*/  PRMT R203, R26, 0x5410, R236 ;  /* 0x000054101acb7816 */ /* 0x000fc400000000ec */
[----:B------:R-:W-:Y:S02]  /*c970*/  LOP3.LUT R0, R0, 0xffff, RZ, 0xc0, !PT ;  /* 0x0000ffff00007812 */ /* 0x000fe400078ec0ff */
[----:B------:R-:W-:Y:S02]  /*c980*/  @P5 PRMT R26, R15, 0x5410, RZ ;  /* 0x000054100f1a5816 */ /* 0x000fe400000000ff */
[----:B------:R-:W-:Y:S01]  /*c990*/  ISETP.LE.U32.AND P5, PT, R0, UR6, PT ;  /* 0x0000000600007c0c */ /* 0x000fe2000bfa3070 */
[----:B------:R-:W-:Y:S01]  /*c9a0*/  FADD.FTZ R0, R36, R11 ;  /* 0x0000000b24007221 */ /* 0x000fe20000010000 */
[----:B------:R-:W-:Y:S04]  /*c9b0*/  MUFU.EX2 R6, R6 ;  /* 0x0000000600067308 */ /* 0x000fe80000000800 */
[----:B------:R1:W1:Y:S01]  /*c9c0*/  MUFU.EX2 R11, R5 ;  /* 0x00000005000b7308 */ /* 0x0002620000000800 */
[----:B------:R-:W-:Y:S01]  /*c9d0*/  @P4 HADD2 R18, -R236.H0_H0, -RZ.H0_H0 ;  /* 0xa00000ffec124230 */ /* 0x000fe20000000900 */
[----:B------:R-:W-:Y:S01]  /*c9e0*/  LOP3.LUT R3, R29, 0xff, RZ, 0xc0, !PT ;  /* 0x000000ff1d037812 */ /* 0x000fe200078ec0ff */
[----:B------:R-:W-:-:S03]  /*c9f0*/  FADD.FTZ R2, R100, -R2 ;  /* 0x8000000264027221 */ /* 0x000fc60000010000 */
[----:B------:R-:W-:Y:S02]  /*ca00*/  @P4 PRMT R236, R18, 0x5410, RZ ;  /* 0x0000541012ec4816 */ /* 0x000fe400000000ff */
[----:B------:R-:W-:Y:S01]  /*ca10*/  ISETP.LE.U32.AND P4, PT, R3, UR6, PT ;  /* 0x0000000603007c0c */ /* 0x000fe2000bf83070 */
[----:B-1----:R-:W-:Y:S01]  /*ca20*/  FADD.FTZ R5, R28, R0 ;  /* 0x000000001c057221 */ /* 0x002fe20000010000 */
[----:B------:R-:W-:Y:S01]  /*ca30*/  FADD.FTZ R0, R102, -R12 ;  /* 0x8000000c66007221 */ /* 0x000fe20000010000 */
[----:B------:R-:W-:-:S03]  /*ca40*/  FMUL.FTZ R2, R2, UR32 ;  /* 0x0000002002027c20 */ /* 0x000fc60008410000 */
[----:B------:R-:W-:Y:S01]  /*ca50*/  FMUL.FTZ R3, R0, UR32 ;  /* 0x0000002000037c20 */ /* 0x000fe20008410000 */
[----:B------:R-:W-:Y:S01]  /*ca60*/  F2FP.F16.F32.PACK_AB R0, R11, R6 ;  /* 0x000000060b00723e */ /* 0x000fe200000000ff */
[----:B------:R-:W-:Y:S03]  /*ca70*/  MUFU.EX2 R8, R8 ;  /* 0x0000000800087308 */ /* 0x000fe60000000800 */
[C---:B------:R-:W-:Y:S01]  /*ca80*/  PRMT R235, R0.reuse, 0x7610, R235 ;  /* 0x0000761000eb7816 */ /* 0x040fe200000000eb */
[----:B------:R-:W2:Y:S01]  /*ca90*/  MUFU.EX2 R2, R2 ;  /* 0x0000000200027308 */ /* 0x000ea20000000800 */
[----:B------:R-:W-:Y:S02]  /*caa0*/  PRMT R234, R0, 0x7632, R234 ;  /* 0x0000763200ea7816 */ /* 0x000fe400000000ea */
[----:B------:R-:W-:Y:S01]  /*cab0*/  PRMT R0, R29, 0x7632, R0 ;  /* 0x000076321d007816 */ /* 0x000fe20000000000 */
[----:B------:R-:W-:-:S02]  /*cac0*/  @!P4 HADD2 R20, -R235.H0_H0, -RZ.H0_H0 ;  /* 0xa00000ffeb14c230 */ /* 0x000fc40000000900 */
[----:B------:R-:W-:Y:S01]  /*cad0*/  @!P5 HADD2 R21, -R234.H0_H0, -RZ.H0_H0 ;  /* 0xa00000ffea15d230 */ /* 0x000fe20000000900 */
[----:B------:R-:W-:Y:S01]  /*cae0*/  PRMT R215, R235, 0x5410, R234 ;  /* 0x00005410ebd77816 */ /* 0x000fe200000000ea */
[----:B------:R-:W-:Y:S01]  /*caf0*/  STL [R1+0x1d0], R206 ;  /* 0x0001d0ce01007387 */ /* 0x000fe20000100800 */
[----:B------:R-:W-:Y:S01]  /*cb00*/  LOP3.LUT R0, R0, 0xff, RZ, 0xc0, !PT ;  /* 0x000000ff00007812 */ /* 0x000fe200078ec0ff */
[----:B------:R-:W-:Y:S01]  /*cb10*/  FADD.FTZ R5, R6, R5 ;  /* 0x0000000506057221 */ /* 0x000fe20000010000 */
[----:B------:R-:W-:Y:S01]  /*cb20*/  @!P4 PRMT R235, R20, 0x5410, RZ ;  /* 0x0000541014ebc816 */ /* 0x000fe200000000ff */
[----:B------:R-:W-:Y:S01]  /*cb30*/  STL [R1+0x1d4], R49 ;  /* 0x0001d43101007387 */ /* 0x000fe20000100800 */
[----:B------:R-:W-:Y:S02]  /*cb40*/  @!P5 PRMT R234, R21, 0x5410, RZ ;  /* 0x0000541015ead816 */ /* 0x000fe400000000ff */
[----:B------:R-:W-:Y:S01]  /*cb50*/  ISETP.LE.U32.AND P4, PT, R0, UR6, PT ;  /* 0x0000000600007c0c */ /* 0x000fe2000bf83070 */
[----:B------:R1:W-:Y:S01]  /*cb60*/  STL [R1+0x1d8], R203 ;  /* 0x0001d8cb01007387 */ /* 0x0003e20000100800 */
[----:B------:R-:W-:-:S03]  /*cb70*/  FADD.FTZ R0, R11, R5 ;  /* 0x000000050b007221 */ /* 0x000fc60000010000 */
[----:B------:R-:W-:Y:S04]  /*cb80*/  STL [R1+0x1dc], R236 ;  /* 0x0001dcec01007387 */ /* 0x000fe80000100800 */
[----:B------:R-:W-:Y:S04]  /*cb90*/  STL [R1+0x1e0], R235 ;  /* 0x0001e0eb01007387 */ /* 0x000fe80000100800 */
[----:B------:R1:W-:Y:S01]  /*cba0*/  STL [R1+0x1e4], R234 ;  /* 0x0001e4ea01007387 */ /* 0x0003e20000100800 */
[----:B--2---:R-:W-:-:S03]  /*cbb0*/  FFMA.FTZ R5, R217, R2, R8 ;  /* 0x00000002d9057223 */ /* 0x004fc60000010008 */
[----:B------:R-:W2:Y:S01]  /*cbc0*/  LDL.LU R217, [R1+0x168] ;  /* 0x0001680001d97983 */ /* 0x000ea20000300800 */
[----:B------:R-:W1:Y:S04]  /*cbd0*/  MUFU.EX2 R10, R10 ;  /* 0x0000000a000a7308 */ /* 0x000e680000000800 */
[----:B------:R-:W3:Y:S04]  /*cbe0*/  MUFU.EX2 R7, R7 ;  /* 0x0000000700077308 */ /* 0x000ee80000000800 */
[----:B------:R-:W4:Y:S01]  /*cbf0*/  MUFU.EX2 R9, R9 ;  /* 0x0000000900097308 */ /* 0x000f220000000800 */
[----:B-1----:R-:W-:-:S03]  /*cc00*/  FADD.FTZ R0, R10, R0 ;  /* 0x000000000a007221 */ /* 0x002fc60000010000 */
[----:B------:R-:W-:Y:S01]  /*cc10*/  MUFU.EX2 R177, R177 ;  /* 0x000000b100b17308 */ /* 0x000fe20000000800 */
[C---:B---3--:R-:W-:Y:S01]  /*cc20*/  FADD.FTZ R18, R7.reuse, R5 ;  /* 0x0000000507127221 */ /* 0x048fe20000010000 */
[----:B------:R-:W-:Y:S01]  /*cc30*/  F2FP.F16.F32.PACK_AB R20, R7, R8 ;  /* 0x000000080714723e */ /* 0x000fe200000000ff */
[----:B------:R-:W-:Y:S01]  /*cc40*/  IMAD.WIDE.U32 R6, R195, -0x2daee0ad, RZ ;  /* 0xd2511f53c3067825 */ /* 0x000fe200078e00ff */
[----:B------:R-:W1:Y:S03]  /*cc50*/  MUFU.EX2 R176, R176 ;  /* 0x000000b000b07308 */ /* 0x000e660000000800 */
[C---:B----4-:R-:W-:Y:S01]  /*cc60*/  FADD.FTZ R11, R9.reuse, R0 ;  /* 0x00000000090b7221 */ /* 0x050fe20000010000 */
[----:B------:R-:W-:Y:S01]  /*cc70*/  F2FP.F16.F32.PACK_AB R10, R9, R10 ;  /* 0x0000000a090a723e */ /* 0x000fe200000000ff */
[----:B------:R-:W-:Y:S01]  /*cc80*/  IMAD.WIDE.U32 R8, R193, -0x2daee0ad, RZ ;  /* 0xd2511f53c1087825 */ /* 0x000fe200078e00ff */
[----:B------:R-:W-:-:S04]  /*cc90*/  LOP3.LUT R0, R250, UR30, R7, 0x96, !PT ;  /* 0x0000001efa007c12 */ /* 0x000fc8000f8e9607 */
[----:B------:R-:W-:Y:S01]  /*cca0*/  LOP3.LUT R5, R6, UR28, R9, 0x96, !PT ;  /* 0x0000001c06057c12 */ /* 0x000fe2000f8e9609 */
[----:B------:R-:W-:Y:S01]  /*ccb0*/  IMAD.WIDE.U32 R14, R0, -0x326172a9, RZ ;  /* 0xcd9e8d57000e7825 */ /* 0x000fe200078e00ff */
[----:B------:R-:W-:Y:S01]  /*ccc0*/  SHF.R.U32.HI R0, RZ, 0x18, R29 ;  /* 0x00000018ff007819 */ /* 0x000fe2000001161d */
[----:B------:R-:W3:Y:S02]  /*ccd0*/  MUFU.EX2 R3, R3 ;  /* 0x0000000300037308 */ /* 0x000ee40000000800 */
[----:B------:R-:W-:Y:S01]  /*cce0*/  IMAD.WIDE.U32 R12, R5, -0x326172a9, RZ ;  /* 0xcd9e8d57050c7825 */ /* 0x000fe200078e00ff */
[----:B------:R-:W-:Y:S02]  /*ccf0*/  ISETP.LE.U32.AND P5, PT, R0, UR6, PT ;  /* 0x0000000600007c0c */ /* 0x000fe4000bfa3070 */
[----:B-1----:R-:W-:Y:S02]  /*cd00*/  F2FP.F16.F32.PACK_AB R0, R176, R177 ;  /* 0x000000b1b000723e */ /* 0x002fe400000000ff */
[----:B------:R-:W-:-:S02]  /*cd10*/  LOP3.LUT R6, R222, UR29, R15, 0x96, !PT ;  /* 0x0000001dde067c12 */ /* 0x000fc4000f8e960f */
[----:B------:R-:W-:Y:S02]  /*cd20*/  LOP3.LUT R5, R14, UR24, R13, 0x96, !PT ;  /* 0x000000180e057c12 */ /* 0x000fe4000f8e960d */
[----:B------:R-:W-:Y:S01]  /*cd30*/  PRMT R233, R0, 0x7610, R233 ;  /* 0x0000761000e97816 */ /* 0x000fe200000000e9 */
[----:B------:R-:W-:Y:S01]  /*cd40*/  IMAD.WIDE.U32 R6, R6, -0x2daee0ad, RZ ;  /* 0xd2511f5306067825 */ /* 0x000fe200078e00ff */
[----:B------:R-:W-:-:S03]  /*cd50*/  PRMT R232, R0, 0x7632, R232 ;  /* 0x0000763200e87816 */ /* 0x000fc600000000e8 */
[----:B------:R-:W-:-:S04]  /*cd60*/  IMAD.WIDE.U32 R36, R5, -0x2daee0ad, RZ ;  /* 0xd2511f5305247825 */ /* 0x000fc800078e00ff */
[----:B------:R-:W-:Y:S01]  /*cd70*/  @!P4 HADD2 R100, -R233.H0_H0, -RZ.H0_H0 ;  /* 0xa00000ffe964c230 */ /* 0x000fe20000000900 */
[----:B------:R-:W1:Y:S01]  /*cd80*/  MUFU.EX2 R17, R17 ;  /* 0x0000001100117308 */ /* 0x000e620000000800 */
[----:B------:R-:W-:Y:S01]  /*cd90*/  PRMT R0, R30, 0x7771, RZ ;  /* 0x000077711e007816 */ /* 0x000fe200000000ff */
[----:B---3--:R-:W-:Y:S01]  /*cda0*/  FFMA.FTZ R22, R252, R3, R200 ;  /* 0x00000003fc167223 */ /* 0x008fe200000100c8 */
[----:B------:R-:W-:Y:S01]  /*cdb0*/  LOP3.LUT R14, R6, UR5, R37, 0x96, !PT ;  /* 0x00000005060e7c12 */ /* 0x000fe2000f8e9625 */
[----:B------:R-:W-:Y:S01]  /*cdc0*/  @!P5 HADD2 R102, -R232.H0_H0, -RZ.H0_H0 ;  /* 0xa00000ffe866d230 */ /* 0x000fe20000000900 */
[----:B------:R-:W-:Y:S01]  /*cdd0*/  PRMT R200, R233, 0x5410, R232 ;  /* 0x00005410e9c87816 */ /* 0x000fe200000000e8 */
[----:B------:R-:W3:Y:S01]  /*cde0*/  MUFU.EX2 R19, R19 ;  /* 0x0000001300137308 */ /* 0x000ee20000000800 */
[----:B------:R-:W-:Y:S02]  /*cdf0*/  @!P4 PRMT R233, R100, 0x5410, RZ ;  /* 0x0000541064e9c816 */ /* 0x000fe400000000ff */
[----:B------:R-:W-:Y:S01]  /*ce00*/  PRMT R231, R10, 0x7610, R231 ;  /* 0x000076100ae77816 */ /* 0x000fe200000000e7 */
[----:B------:R-:W-:Y:S01]  /*ce10*/  MUFU.EX2 R179, R179 ;  /* 0x000000b300b37308 */ /* 0x000fe20000000800 */
[----:B------:R-:W-:Y:S01]  /*ce20*/  ISETP.GT.U32.AND P4, PT, R0, UR6, PT ;  /* 0x0000000600007c0c */ /* 0x000fe2000bf84070 */
[----:B------:R-:W-:Y:S01]  /*ce30*/  IMAD.WIDE.U32 R14, R14, -0x326172a9, RZ ;  /* 0xcd9e8d570e0e7825 */ /* 0x000fe200078e00ff */
[----:B------:R-:W-:Y:S01]  /*ce40*/  PRMT R0, R30, 0x7772, RZ ;  /* 0x000077721e007816 */ /* 0x000fe200000000ff */
[----:B------:R-:W4:Y:S01]  /*ce50*/  MUFU.EX2 R180, R180 ;  /* 0x000000b400b47308 */ /* 0x000f220000000800 */
[----:B------:R-:W-:Y:S01]  /*ce60*/  @!P5 PRMT R232, R102, 0x5410, RZ ;  /* 0x0000541066e8d816 */ /* 0x000fe200000000ff */
[----:B------:R-:W-:Y:S01]  /*ce70*/  @!P3 HADD2 R103, -R231.H0_H0, -RZ.H0_H0 ;  /* 0xa00000ffe767b230 */ /* 0x000fe20000000900 */
[----:B------:R-:W-:-:S02]  /*ce80*/  PRMT R230, R10, 0x7632, R230 ;  /* 0x000076320ae67816 */ /* 0x000fc400000000e6 */
[----:B------:R-:W-:Y:S02]  /*ce90*/  ISETP.GT.U32.AND P5, PT, R0, UR6, PT ;  /* 0x0000000600007c0c */ /* 0x000fe4000bfa4070 */
[----:B------:R-:W-:Y:S02]  /*cea0*/  PRMT R0, R14, 0x7772, RZ ;  /* 0x000077720e007816 */ /* 0x000fe400000000ff */
[----:B------:R-:W-:Y:S01]  /*ceb0*/  PRMT R203, R231, 0x5410, R230 ;  /* 0x00005410e7cb7816 */ /* 0x000fe200000000e6 */
[----:B-1----:R-:W-:Y:S01]  /*cec0*/  FADD.FTZ R5, R17, R18 ;  /* 0x0000001211057221 */ /* 0x002fe20000010000 */
[----:B------:R-:W-:Y:S02]  /*ced0*/  @!P3 PRMT R231, R103, 0x5410, RZ ;  /* 0x0000541067e7b816 */ /* 0x000fe400000000ff */
[----:B------:R-:W-:Y:S02]  /*cee0*/  ISETP.GT.U32.AND P3, PT, R0, UR6, PT ;  /* 0x0000000600007c0c */ /* 0x000fe4000bf64070 */
[----:B------:R-:W-:Y:S01]  /*cef0*/  LOP3.LUT R7, R8, UR19, R7, 0x96, !PT ;  /* 0x0000001308077c12 */ /* 0x000fe2000f8e9607 */
[----:B---3--:R-:W-:Y:S01]  /*cf00*/  FADD.FTZ R10, R19, R5 ;  /* 0x00000005130a7221 */ /* 0x008fe20000010000 */
[----:B----4-:R-:W-:Y:S01]  /*cf10*/  F2FP.F16.F32.PACK_AB R5, R180, R179 ;  /* 0x000000b3b405723e */ /* 0x010fe200000000ff */
[----:B------:R-:W-:Y:S02]  /*cf20*/  MUFU.EX2 R9, R196 ;  /* 0x000000c400097308 */ /* 0x000fe40000000800 */
[----:B------:R-:W-:-:S02]  /*cf30*/  IMAD.WIDE.U32 R6, R7, -0x326172a9, RZ ;  /* 0xcd9e8d5707067825 */ /* 0x000fc400078e00ff */
[----:B------:R-:W1:Y:S01]  /*cf40*/  MUFU.EX2 R37, R189 ;  /* 0x000000bd00257308 */ /* 0x000e620000000800 */
[----:B------:R-:W-:Y:S01]  /*cf50*/  F2FP.F16.F32.PACK_AB R31, R19, R17 ;  /* 0x00000011131f723e */ /* 0x000fe200000000ff */
[----:B------:R-:W-:Y:S01]  /*cf60*/  @P4 HADD2 R104, -R230.H0_H0, -RZ.H0_H0 ;  /* 0xa00000ffe6684230 */ /* 0x000fe20000000900 */
[----:B------:R-:W-:Y:S01]  /*cf70*/  PRMT R229, R5, 0x7610, R229 ;  /* 0x0000761005e57816 */ /* 0x000fe200000000e5 */
[----:B------:R-:W-:Y:S01]  /*cf80*/  FADD.FTZ R0, R101, -R178 ;  /* 0x800000b265007221 */ /* 0x000fe20000010000 */
[----:B------:R-:W-:Y:S02]  /*cf90*/  PRMT R228, R5, 0x7632, R228 ;  /* 0x0000763205e47816 */ /* 0x000fe400000000e4 */
[----:B------:R-:W-:Y:S02]  /*cfa0*/  PRMT R5, R30, 0x7773, RZ ;  /* 0x000077731e057816 */ /* 0x000fe400000000ff */
[----:B------:R-:W-:Y:S01]  /*cfb0*/  LOP3.LUT R15, R6, UR14, R15, 0x96, !PT ;  /* 0x0000000e060f7c12 */ /* 0x000fe2000f8e960f */
[----:B------:R-:W-:Y:S01]  /*cfc0*/  @P3 HADD2 R101, -R31.H0_H0, -RZ.H0_H0 ;  /* 0xa00000ff1f653230 */ /* 0x000fe20000000900 */
[----:B------:R-:W-:Y:S01]  /*cfd0*/  @P4 PRMT R230, R104, 0x5410, RZ ;  /* 0x0000541068e64816 */ /* 0x000fe200000000ff */
[----:B------:R-:W-:Y:S01]  /*cfe0*/  FMUL.FTZ R0, R0, UR32 ;  /* 0x0000002000007c20 */ /* 0x000fe20008410000 */
[----:B------:R-:W-:-:S02]  /*cff0*/  ISETP.GT.U32.AND P4, PT, R5, UR6, PT ;  /* 0x0000000605007c0c */ /* 0x000fc4000bf84070 */
[----:B------:R-:W-:Y:S02]  /*d000*/  LOP3.LUT R5, R15, 0xff, RZ, 0xc0, !PT ;  /* 0x000000ff0f057812 */ /* 0x000fe400078ec0ff */
[----:B------:R-:W-:Y:S02]  /*d010*/  PRMT R35, R31, 0x7610, R35 ;  /* 0x000076101f237816 */ /* 0x000fe40000000023 */
[----:B------:R-:W-:Y:S01]  /*d020*/  @P3 PRMT R35, R101, 0x5410, RZ ;  /* 0x0000541065233816 */ /* 0x000fe200000000ff */
[----:B------:R-:W-:Y:S01]  /*d030*/  MUFU.EX2 R0, R0 ;  /* 0x0000000000007308 */ /* 0x000fe20000000800 */
[----:B------:R-:W-:Y:S02]  /*d040*/  ISETP.LE.U32.AND P3, PT, R5, UR6, PT ;  /* 0x0000000605007c0c */ /* 0x000fe4000bf63070 */
[----:B-1----:R-:W-:-:S04]  /*d050*/  F2FP.F16.F32.PACK_AB R5, R37, R9 ;  /* 0x000000092505723e */ /* 0x002fc800000000ff */
[C---:B------:R-:W-:Y:S02]  /*d060*/  PRMT R21, R5.reuse, 0x7610, R21 ;  /* 0x0000761005157816 */ /* 0x040fe40000000015 */
[----:B------:R-:W-:Y:S02]  /*d070*/  PRMT R18, R5, 0x7632, R18 ;  /* 0x0000763205127816 */ /* 0x000fe40000000012 */
[----:B------:R-:W-:Y:S01]  /*d080*/  LOP3.LUT R5, R15, 0xffff, RZ, 0xc0, !PT ;  /* 0x0000ffff0f057812 */ /* 0x000fe200078ec0ff */
[----:B------:R-:W-:-:S03]  /*d090*/  @P4 HADD2 R172, -R228.H0_H0, -RZ.H0_H0 ;  /* 0xa00000ffe4ac4230 */ /* 0x000fc60000000900 */
[----:B------:R-:W-:Y:S02]  /*d0a0*/  SHF.R.U32.HI R5, RZ, 0x8, R5 ;  /* 0x00000008ff057819 */ /* 0x000fe40000011605 */
[----:B------:R-:W-:Y:S02]  /*d0b0*/  PRMT R210, R229, 0x5410, R228 ;  /* 0x00005410e5d27816 */ /* 0x000fe400000000e4 */
[----:B------:R-:W-:Y:S02]  /*d0c0*/  LOP3.LUT R5, R5, 0xffff, RZ, 0xc0, !PT ;  /* 0x0000ffff05057812 */ /* 0x000fe400078ec0ff */
[----:B------:R-:W-:Y:S02]  /*d0d0*/  @P4 PRMT R228, R172, 0x5410, RZ ;  /* 0x00005410ace44816 */ /* 0x000fe400000000ff */
[----:B------:R-:W-:Y:S01]  /*d0e0*/  ISETP.LE.U32.AND P4, PT, R5, UR6, PT ;  /* 0x0000000605007c0c */ /* 0x000fe2000bf83070 */
[----:B------:R-:W-:Y:S01]  /*d0f0*/  MUFU.EX2 R17, R63 ;  /* 0x0000003f00117308 */ /* 0x000fe20000000800 */
[----:B------:R-:W-:Y:S01]  /*d100*/  PRMT R5, R15, 0x7632, R5 ;  /* 0x000076320f057816 */ /* 0x000fe20000000005 */
[----:B------:R-:W-:Y:S01]  /*d110*/  @!P3 HADD2 R107, -R21.H0_H0, -RZ.H0_H0 ;  /* 0xa00000ff156bb230 */ /* 0x000fe20000000900 */
[----:B------:R-:W-:-:S02]  /*d120*/  PRMT R193, R21, 0x5410, R18 ;  /* 0x0000541015c17816 */ /* 0x000fc40000000012 */
[----:B------:R-:W-:Y:S02]  /*d130*/  LOP3.LUT R5, R5, 0xff, RZ, 0xc0, !PT ;  /* 0x000000ff05057812 */ /* 0x000fe400078ec0ff */
[----:B------:R-:W-:Y:S02]  /*d140*/  @!P3 PRMT R21, R107, 0x5410, RZ ;  /* 0x000054106b15b816 */ /* 0x000fe400000000ff */
[----:B------:R-:W-:-:S03]  /*d150*/  ISETP.LE.U32.AND P3, PT, R5, UR6, PT ;  /* 0x0000000605007c0c */ /* 0x000fc6000bf63070 */
[----:B------:R-:W-:Y:S01]  /*d160*/  @!P4 HADD2 R174, -R18.H0_H0, -RZ.H0_H0 ;  /* 0xa00000ff12aec230 */ /* 0x000fe20000000900 */
[----:B------:R-:W-:-:S04]  /*d170*/  PRMT R19, R20, 0x7632, R19 ;  /* 0x0000763214137816 */ /* 0x000fc80000000013 */
[----:B------:R-:W-:Y:S02]  /*d180*/  @!P4 PRMT R18, R174, 0x5410, RZ ;  /* 0x00005410ae12c816 */ /* 0x000fe400000000ff */
[----:B------:R-:W-:-:S03]  /*d190*/  LOP3.LUT R7, R12, UR15, R7, 0x96, !PT ;  /* 0x0000000f0c077c12 */ /* 0x000fc6000f8e9607 */
[----:B------:R-:W-:Y:S01]  /*d1a0*/  @!P3 HADD2 R173, -R20.H0_H0, -RZ.H0_H0 ;  /* 0xa00000ff14adb230 */ /* 0x000fe20000000900 */
[----:B------:R-:W-:Y:S01]  /*d1b0*/  PRMT R192, R20, 0x5410, R19 ;  /* 0x0000541014c07816 */ /* 0x000fe20000000013 */
[----:B------:R-:W-:-:S03]  /*d1c0*/  @P5 HADD2 R106, -R229.H0_H0, -RZ.H0_H0 ;  /* 0xa00000ffe56a5230 */ /* 0x000fc60000000900 */
[----:B------:R-:W-:Y:S01]  /*d1d0*/  @!P3 PRMT R20, R173, 0x5410, RZ ;  /* 0x00005410ad14b816 */ /* 0x000fe200000000ff */
[----:B------:R-:W-:Y:S01]  /*d1e0*/  IMAD.WIDE.U32 R172, R7, -0x2daee0ad, RZ ;  /* 0xd2511f5307ac7825 */ /* 0x000fe200078e00ff */
[----:B------:R-:W-:Y:S01]  /*d1f0*/  @P5 PRMT R229, R106, 0x5410, RZ ;  /* 0x000054106ae55816 */ /* 0x000fe200000000ff */
[----:B------:R-:W-:Y:S03]  /*d200*/  MUFU.EX2 R7, R55 ;  /* 0x0000003700077308 */ /* 0x000fe60000000800 */
[----:B------:R-:W-:Y:S01]  /*d210*/  LOP3.LUT R28, R36, UR4, R173, 0x96, !PT ;  /* 0x00000004241c7c12 */ /* 0x000fe2000f8e96ad */
[----:B------:R-:W-:Y:S04]  /*d220*/  MUFU.EX2 R23, R46 ;  /* 0x0000002e00177308 */ /* 0x000fe80000000800 */
[----:B------:R-:W-:Y:S04]  /*d230*/  MUFU.EX2 R34, R34 ;  /* 0x0000002200227308 */ /* 0x000fe80000000800 */
[----:B------:R-:W-:Y:S04]  /*d240*/  MUFU.EX2 R13, R181 ;  /* 0x000000b5000d7308 */ /* 0x000fe80000000800 */
[----:B------:R-:W1:Y:S01]  /*d250*/  MUFU.EX2 R12, R182 ;  /* 0x000000b6000c7308 */ /* 0x000e620000000800 */
[----:B------:R-:W-:-:S03]  /*d260*/  PRMT R102, R31, 0x7632, R102 ;  /* 0x000076321f667816 */ /* 0x000fc60000000066 */
[----:B------:R3:W-:Y:S01]  /*d270*/  MUFU.EX2 R55, R105 ;  /* 0x0000006900377308 */ /* 0x0007e20000000800 */
[----:B-1----:R-:W-:-:S04]  /*d280*/  F2FP.F16.F32.PACK_AB R174, R12, R13 ;  /* 0x0000000d0cae723e */ /* 0x002fc800000000ff */
[----:B------:R-:W-:Y:S01]  /*d290*/  PRMT R103, R174, 0x7610, R103 ;  /* 0x00007610ae677816 */ /* 0x000fe20000000067 */
[-C--:B---3--:R-:W-:Y:S01]  /*d2a0*/  FMUL.FTZ R105, R169, R0.reuse ;  /* 0x00000000a9697220 */ /* 0x088fe20000410000 */
        /* <DEDUP_REMOVED lines=13> */
[----:B--2---:R-:W-:-:S02]  /*d380*/  FFMA.FTZ R8, R217, R0, R9 ;  /* 0x00000000d9087223 */ /* 0x004fc40000010009 */
[----:B------:R-:W1:Y:S02]  /*d390*/  MUFU.EX2 R9, R66 ;  /* 0x0000004200097308 */ /* 0x000e640000000800 */
[----:B-1----:R-:W-:-:S04]  /*d3a0*/  FADD.FTZ R5, R9, R11 ;  /* 0x0000000b09057221 */ /* 0x002fc80000010000 */
[----:B------:R-:W-:Y:S01]  /*d3b0*/  FADD.FTZ R6, R17, R5 ;  /* 0x0000000511067221 */ /* 0x000fe20000010000 */
[----:B------:R-:W-:-:S04]  /*d3c0*/  SHF.R.U32.HI R5, RZ, 0x18, R15 ;  /* 0x00000018ff057819 */ /* 0x000fc8000001160f */
[----:B------:R-:W-:Y:S01]  /*d3d0*/  ISETP.LE.U32.AND P4, PT, R5, UR6, PT ;  /* 0x0000000605007c0c */ /* 0x000fe2000bf83070 */
[----:B------:R-:W-:-:S05]  /*d3e0*/  IMAD.MOV.U32 R5, RZ, RZ, R14 ;  /* 0x000000ffff057224 */ /* 0x000fca00078e000e */
[----:B------:R-:W-:-:S04]  /*d3f0*/  LOP3.LUT R5, R5, 0xff, RZ, 0xc0, !PT ;  /* 0x000000ff05057812 */ /* 0x000fc800078ec0ff */
[----:B------:R-:W-:Y:S02]  /*d400*/  ISETP.LE.U32.AND P5, PT, R5, UR6, PT ;  /* 0x0000000605007c0c */ /* 0x000fe4000bfa3070 */
[----:B------:R-:W-:-:S04]  /*d410*/  PRMT R5, R14, 0x7773, RZ ;  /* 0x000077730e057816 */ /* 0x000fc800000000ff */
[----:B------:R-:W-:Y:S02]  /*d420*/  ISETP.GT.U32.AND P3, PT, R5, UR6, PT ;  /* 0x0000000605007c0c */ /* 0x000fe4000bf64070 */
[----:B------:R-:W-:Y:S01]  /*d430*/  LOP3.LUT R5, R28, 0xffff, RZ, 0xc0, !PT ;  /* 0x0000ffff1c057812 */ /* 0x000fe200078ec0ff */
[----:B------:R-:W-:-:S03]  /*d440*/  @!P4 HADD2 R183, -R19.H0_H0, -RZ.H0_H0 ;  /* 0xa00000ff13b7c230 */ /* 0x000fc60000000900 */
[----:B------:R-:W-:-:S04]  /*d450*/  SHF.R.U32.HI R5, RZ, 0x8, R5 ;  /* 0x00000008ff057819 */ /* 0x000fc80000011605 */
[----:B------:R-:W-:Y:S02]  /*d460*/  LOP3.LUT R5, R5, 0xffff, RZ, 0xc0, !PT ;  /* 0x0000ffff05057812 */ /* 0x000fe400078ec0ff */
[----:B------:R-:W-:Y:S01]  /*d470*/  F2FP.F16.F32.PACK_AB R17, R17, R9 ;  /* 0x000000091111723e */ /* 0x000fe200000000ff */
[----:B------:R-:W-:Y:S01]  /*d480*/  @P3 HADD2 R175, -R31.H1_H1, -RZ.H0_H0 ;  /* 0xa00000ff1faf3230 */ /* 0x000fe20000000d00 */
[----:B------:R-:W-:Y:S01]  /*d490*/  @!P4 PRMT R19, R183, 0x5410, RZ ;  /* 0x00005410b713c816 */ /* 0x000fe200000000ff */
[----:B------:R-:W1:Y:S01]  /*d4a0*/  MUFU.EX2 R9, R38 ;  /* 0x0000002600097308 */ /* 0x000e620000000800 */
[----:B------:R-:W-:Y:S01]  /*d4b0*/  ISETP.LE.U32.AND P4, PT, R5, UR6, PT ;  /* 0x0000000605007c0c */ /* 0x000fe2000bf83070 */
[----:B------:R-:W-:Y:S01]  /*d4c0*/  FADD.FTZ R5, R7, R6 ;  /* 0x0000000607057221 */ /* 0x000fe20000010000 */
[----:B------:R-:W-:Y:S02]  /*d4d0*/  LOP3.LUT R6, R28, 0xff, RZ, 0xc0, !PT ;  /* 0x000000ff1c067812 */ /* 0x000fe400078ec0ff */
[----:B------:R-:W-:Y:S01]  /*d4e0*/  @P3 PRMT R102, R175, 0x5410, RZ ;  /* 0x00005410af663816 */ /* 0x000fe200000000ff */
[----:B------:R-:W-:Y:S01]  /*d4f0*/  FADD.FTZ R5, R23, R5 ;  /* 0x0000000517057221 */ /* 0x000fe20000010000 */
[----:B------:R-:W-:-:S03]  /*d500*/  ISETP.LE.U32.AND P3, PT, R6, UR6, PT ;  /* 0x0000000606007c0c */ /* 0x000fc6000bf63070 */
[----:B------:R-:W-:-:S04]  /*d510*/  FADD.FTZ R5, R34, R5 ;  /* 0x0000000522057221 */ /* 0x000fc80000010000 */
[C-C-:B-1----:R-:W-:Y:S01]  /*d520*/  FADD.FTZ R6, R9.reuse, R5.reuse ;  /* 0x0000000509067221 */ /* 0x142fe20000010000 */
[----:B------:R-:W-:Y:S02]  /*d530*/  F2FP.F16.F32.PACK_AB R34, R9, R34 ;  /* 0x000000220922723e */ /* 0x000fe400000000ff */
[----:B------:R-:W1:Y:S01]  /*d540*/  MUFU.EX2 R9, R47 ;  /* 0x0000002f00097308 */ /* 0x000e620000000800 */
[----:B------:R-:W-:Y:S02]  /*d550*/  PRMT R5, R28, 0x7632, R5 ;  /* 0x000076321c057816 */ /* 0x000fe40000000005 */
[----:B------:R-:W-:Y:S01]  /*d560*/  F2FP.F16.F32.PACK_AB R23, R23, R7 ;  /* 0x000000071717723e */ /* 0x000fe200000000ff */
[----:B------:R-:W2:Y:S01]  /*d570*/  MUFU.EX2 R11, R64 ;  /* 0x00000040000b7308 */ /* 0x000ea20000000800 */
[----:B------:R-:W-:Y:S01]  /*d580*/  @!P3 HADD2 R190, -R174.H0_H0, -RZ.H0_H0 ;  /* 0xa00000ffaebeb230 */ /* 0x000fe20000000900 */
[----:B------:R-:W-:Y:S02]  /*d590*/  LOP3.LUT R5, R5, 0xff, RZ, 0xc0, !PT ;  /* 0x000000ff05057812 */ /* 0x000fe400078ec0ff */
[----:B------:R-:W3:Y:S02]  /*d5a0*/  MUFU.EX2 R7, R45 ;  /* 0x0000002d00077308 */ /* 0x000ee40000000800 */
[----:B------:R-:W-:-:S02]  /*d5b0*/  @!P3 PRMT R103, R190, 0x5410, RZ ;  /* 0x00005410be67b816 */ /* 0x000fc400000000ff */
[----:B------:R-:W-:Y:S01]  /*d5c0*/  ISETP.LE.U32.AND P3, PT, R5, UR6, PT ;  /* 0x0000000605007c0c */ /* 0x000fe2000bf63070 */
[----:B-1----:R-:W-:Y:S02]  /*d5d0*/  FADD.FTZ R5, R9, R6 ;  /* 0x0000000609057221 */ /* 0x002fe40000010000 */
[----:B------:R-:W-:Y:S01]  /*d5e0*/  MUFU.EX2 R6, R187 ;  /* 0x000000bb00067308 */ /* 0x000fe20000000800 */
[----:B--2---:R-:W-:Y:S01]  /*d5f0*/  F2FP.F16.F32.PACK_AB R173, R55, R11 ;  /* 0x0000000b37ad723e */ /* 0x004fe200000000ff */
[C---:B---3--:R-:W-:Y:S01]  /*d600*/  FADD.FTZ R5, R7.reuse, R5 ;  /* 0x0000000507057221 */ /* 0x048fe20000010000 */
[----:B------:R-:W-:Y:S02]  /*d610*/  F2FP.F16.F32.PACK_AB R45, R7, R9 ;  /* 0x00000009072d723e */ /* 0x000fe400000000ff */
[----:B------:R-:W1:Y:S05]  /*d620*/  MUFU.EX2 R7, R186 ;  /* 0x000000ba00077308 */ /* 0x000e6a0000000800 */
[----:B------:R-:W-:Y:S01]  /*d630*/  @!P3 HADD2 R191, -R173.H0_H0, -RZ.H0_H0 ;  /* 0xa00000ffadbfb230 */ /* 0x000fe20000000900 */
[----:B------:R2:W-:Y:S01]  /*d640*/  STL [R1+0x164], R5 ;  /* 0x0001640501007387 */ /* 0x0005e20000100800 */
        /* <DEDUP_REMOVED lines=12> */
[----:B------:R-:W-:-:S02]  /*d710*/  PRMT R47, R173, 0x7610, R47 ;  /* 0x00007610ad2f7816 */ /* 0x000fc4000000002f */
[----:B------:R-:W-:Y:S01]  /*d720*/  @!P3 PRMT R47, R191, 0x5410, RZ ;  /* 0x00005410bf2fb816 */ /* 0x000fe200000000ff */
[----:B--2---:R-:W-:Y:S01]  /*d730*/  FMUL.FTZ R5, R141, R0 ;  /* 0x000000008d057220 */ /* 0x004fe20000410000 */
[----:B------:R-:W-:-:S04]  /*d740*/  SHF.R.U32.HI R0, RZ, 0x18, R28 ;  /* 0x00000018ff007819 */ /* 0x000fc8000001161c */
[----:B------:R-:W-:Y:S02]  /*d750*/  ISETP.LE.U32.AND P3, PT, R0, UR6, PT ;  /* 0x0000000600007c0c */ /* 0x000fe4000bf63070 */
[----:B-1----:R-:W-:-:S04]  /*d760*/  F2FP.F16.F32.PACK_AB R0, R7, R6 ;  /* 0x000000060700723e */ /* 0x002fc800000000ff */
[C---:B------:R-:W-:Y:S02]  /*d770*/  PRMT R227, R0.reuse, 0x7610, R227 ;  /* 0x0000761000e37816 */ /* 0x040fe400000000e3 */
[----:B------:R-:W-:Y:S01]  /*d780*/  PRMT R226, R0, 0x7632, R226 ;  /* 0x0000763200e27816 */ /* 0x000fe200000000e2 */
[----:B------:R-:W-:Y:S01]  /*d790*/  IMAD.MOV.U32 R0, RZ, RZ, R172 ;  /* 0x000000ffff007224 */ /* 0x000fe200078e00ac */
[----:B------:R-:W-:Y:S01]  /*d7a0*/  MUFU.EX2 R36, R197 ;  /* 0x000000c500247308 */ /* 0x000fe20000000800 */
[----:B------:R-:W-:Y:S02]  /*d7b0*/  IMAD.MOV.U32 R46, RZ, RZ, R210 ;  /* 0x000000ffff2e7224 */ /* 0x000fe400078e00d2 */
[----:B------:R-:W-:Y:S01]  /*d7c0*/  @!P3 HADD2 R54, -R173.H1_H1, -RZ.H0_H0 ;  /* 0xa00000ffad36b230 */ /* 0x000fe20000000d00 */
[----:B------:R-:W1:Y:S01]  /*d7d0*/  MUFU.EX2 R38, R199 ;  /* 0x000000c700267308 */ /* 0x000e620000000800 */
[-C--:B------:R-:W-:Y:S01]  /*d7e0*/  FMUL.FTZ R210, R154, R2.reuse ;  /* 0x000000029ad27220 */ /* 0x080fe20000410000 */
[----:B------:R-:W-:Y:S01]  /*d7f0*/  LOP3.LUT R0, R0, 0xff, RZ, 0xc0, !PT ;  /* 0x000000ff00007812 */ /* 0x000fe200078ec0ff */
[----:B------:R-:W-:Y:S01]  /*d800*/  FMUL.FTZ R154, R142, R2 ;  /* 0x000000028e9a7220 */ /* 0x000fe20000410000 */
[----:B------:R-:W-:-:S02]  /*d810*/  PRMT R142, R173, 0x7632, R142 ;  /* 0x00007632ad8e7816 */ /* 0x000fc4000000008e */
[----:B------:R-:W-:Y:S02]  /*d820*/  @!P3 PRMT R142, R54, 0x5410, RZ ;  /* 0x00005410368eb816 */ /* 0x000fe400000000ff */
[----:B------:R-:W-:Y:S01]  /*d830*/  ISETP.LE.U32.AND P3, PT, R0, UR6, PT ;  /* 0x0000000600007c0c */ /* 0x000fe2000bf63070 */
[----:B------:R-:W-:Y:S01]  /*d840*/  @!P5 HADD2 R61, -R227.H0_H0, -RZ.H0_H0 ;  /* 0xa00000ffe33dd230 */ /* 0x000fe20000000900 */
[----:B------:R-:W-:Y:S02]  /*d850*/  PRMT R0, R14, 0x7771, RZ ;  /* 0x000077710e007816 */ /* 0x000fe400000000ff */
[----:B-1----:R-:W-:Y:S02]  /*d860*/  F2FP.F16.F32.PACK_AB R141, R38, R36 ;  /* 0x00000024268d723e */ /* 0x002fe400000000ff */
[----:B------:R-:W-:Y:S02]  /*d870*/  PRMT R63, R227, 0x5410, R226 ;  /* 0x00005410e33f7816 */ /* 0x000fe400000000e2 */
[----:B------:R-:W-:-:S02]  /*d880*/  @!P5 PRMT R227, R61, 0x5410, RZ ;  /* 0x000054103de3d816 */ /* 0x000fc400000000ff */
[----:B------:R-:W-:-:S03]  /*d890*/  ISETP.GT.U32.AND P5, PT, R0, UR6, PT ;  /* 0x0000000600007c0c */ /* 0x000fc6000bfa4070 */
[----:B------:R-:W-:Y:S01]  /*d8a0*/  @!P3 HADD2 R65, -R141.H0_H0, -RZ.H0_H0 ;  /* 0xa00000ff8d41b230 */ /* 0x000fe20000000900 */
[----:B------:R-:W-:Y:S02]  /*d8b0*/  PRMT R0, R172, 0x7771, RZ ;  /* 0x00007771ac007816 */ /* 0x000fe400000000ff */
[----:B------:R-:W-:Y:S02]  /*d8c0*/  PRMT R237, R141, 0x7610, R237 ;  /* 0x000076108ded7816 */ /* 0x000fe400000000ed */
[----:B------:R-:W-:Y:S02]  /*d8d0*/  @!P3 PRMT R237, R65, 0x5410, RZ ;  /* 0x0000541041edb816 */ /* 0x000fe400000000ff */
[----:B------:R-:W-:Y:S01]  /*d8e0*/  ISETP.GT.U32.AND P3, PT, R0, UR6, PT ;  /* 0x0000000600007c0c */ /* 0x000fe2000bf64070 */
[----:B------:R-:W-:Y:S02]  /*d8f0*/  IMAD.MOV.U32 R168, RZ, RZ, R220 ;  /* 0x000000ffffa87224 */ /* 0x000fe400078e00dc */
[----:B------:R-:W-:Y:S01]  /*d900*/  FMUL.FTZ R106, R170, R2 ;  /* 0x00000002aa6a7220 */ /* 0x000fe20000410000 */
[----:B------:R-:W-:-:S02]  /*d910*/  IMAD.MOV.U32 R170, RZ, RZ, R103 ;  /* 0x000000ffffaa7224 */ /* 0x000fc400078e0067 */
[-C--:B------:R-:W-:Y:S01]  /*d920*/  FMUL.FTZ R107, R171, R2.reuse ;  /* 0x00000002ab6b7220 */ /* 0x080fe20000410000 */
[----:B------:R-:W-:Y:S02]  /*d930*/  IMAD.MOV.U32 R186, RZ, RZ, R168 ;  /* 0x000000ffffba7224 */ /* 0x000fe400078e00a8 */
[-C--:B------:R-:W-:Y:S01]  /*d940*/  FMUL.FTZ R103, R167, R2.reuse ;  /* 0x00000002a7677220 */ /* 0x080fe20000410000 */
[----:B------:R-:W-:Y:S02]  /*d950*/  IMAD.MOV.U32 R187, RZ, RZ, R169 ;  /* 0x000000ffffbb7224 */ /* 0x000fe400078e00a9 */
[----:B------:R-:W-:Y:S02]  /*d960*/  IMAD.MOV.U32 R164, RZ, RZ, R102 ;  /* 0x000000ffffa47224 */ /* 0x000fe400078e0066 */
[-C--:B------:R-:W-:Y:S01]  /*d970*/  FMUL.FTZ R102, R166, R2.reuse ;  /* 0x00000002a6667220 */ /* 0x080fe20000410000 */
        /* <DEDUP_REMOVED lines=29> */
[----:B------:R-:W-:Y:S01]  /*db50*/  FADD.FTZ R2, R37, R8 ;  /* 0x0000000825027221 */ /* 0x000fe20000010000 */
[----:B------:R-:W-:Y:S01]  /*db60*/  @P3 HADD2 R67, -R141.H1_H1, -RZ.H0_H0 ;  /* 0xa00000ff8d433230 */ /* 0x000fe20000000d00 */
[----:B------:R-:W-:Y:S01]  /*db70*/  MUFU.EX2 R22, R185 ;  /* 0x000000b900167308 */ /* 0x000fe20000000800 */
[----:B------:R-:W-:-:S03]  /*db80*/  PRMT R0, R172, 0x7772, RZ ;  /* 0x00007772ac007816 */ /* 0x000fc600000000ff */
[----:B------:R-:W1:Y:S01]  /*db90*/  MUFU.EX2 R37, R184 ;  /* 0x000000b800257308 */ /* 0x000e620000000800 */
[----:B------:R-:W-:Y:S02]  /*dba0*/  PRMT R51, R141, 0x7632, R51 ;  /* 0x000076328d337816 */ /* 0x000fe40000000033 */
[----:B------:R-:W-:Y:S02]  /*dbb0*/  @P3 PRMT R51, R67, 0x5410, RZ ;  /* 0x0000541043333816 */ /* 0x000fe400000000ff */
[----:B------:R-:W-:Y:S02]  /*dbc0*/  ISETP.GT.U32.AND P3, PT, R0, UR6, PT ;  /* 0x0000000600007c0c */ /* 0x000fe4000bf64070 */
[----:B-1----:R-:W-:Y:S01]  /*dbd0*/  F2FP.F16.F32.PACK_AB R140, R37, R22 ;  /* 0x00000016258c723e */ /* 0x002fe200000000ff */
[----:B------:R-:W-:-:S10]  /*dbe0*/  FADD.FTZ R2, R6, R2 ;  /* 0x0000000206027221 */ /* 0x000fd40000010000 */
[----:B------:R-:W-:Y:S01]  /*dbf0*/  @P3 HADD2 R72, -R140.H0_H0, -RZ.H0_H0 ;  /* 0xa00000ff8c483230 */ /* 0x000fe20000000900 */
[----:B------:R-:W-:Y:S01]  /*dc00*/  PRMT R155, R140, 0x7610, R155 ;  /* 0x000076108c9b7816 */ /* 0x000fe2000000009b */
[----:B------:R-:W-:-:S03]  /*dc10*/  IMAD.MOV.U32 R8, RZ, RZ, R154 ;  /* 0x000000ffff087224 */ /* 0x000fc600078e009a */
[----:B------:R-:W-:Y:S01]  /*dc20*/  @P3 PRMT R155, R72, 0x5410, RZ ;  /* 0x00005410489b3816 */ /* 0x000fe200000000ff */
[----:B------:R-:W-:Y:S01]  /*dc30*/  FADD.FTZ R2, R7, R2 ;  /* 0x0000000207027221 */ /* 0x000fe20000010000 */
[----:B------:R-:W-:Y:S02]  /*dc40*/  IMAD.MOV.U32 R7, RZ, RZ, R167 ;  /* 0x000000ffff077224 */ /* 0x000fe400078e00a7 */
[-C--:B------:R-:W-:Y:S01]  /*dc50*/  FMUL.FTZ R154, R114, R3.reuse ;  /* 0x00000003729a7220 */ /* 0x080fe20000410000 */
[----:B------:R-:W-:Y:S02]  /*dc60*/  IMAD.MOV.U32 R167, RZ, RZ, R171 ;  /* 0x000000ffffa77224 */ /* 0x000fe400078e00ab */
[----:B------:R-:W-:Y:S02]  /*dc70*/  IMAD.MOV.U32 R114, RZ, RZ, R155 ;  /* 0x000000ffff727224 */ /* 0x000fe400078e009b */
[----:B------:R-:W-:Y:S01]  /*dc80*/  FMUL.FTZ R155, R115, R3 ;  /* 0x00000003739b7220 */ /* 0x000fe20000410000 */
[----:B------:R-:W-:-:S02]  /*dc90*/  IMAD.MOV.U32 R115, RZ, RZ, R166 ;  /* 0x000000ffff737224 */ /* 0x000fc400078e00a6 */
[-C--:B------:R-:W-:Y:S01]  /*dca0*/  FMUL.FTZ R166, R110, R3.reuse ;  /* 0x000000036ea67220 */ /* 0x080fe20000410000 */
[----:B------:R-:W-:Y:S01]  /*dcb0*/  IMAD.MOV.U32 R110, RZ, RZ, R167 ;  /* 0x000000ffff6e7224 */ /* 0x000fe200078e00a7 */
[----:B------:R-:W-:Y:S01]  /*dcc0*/  PRMT R0, R172, 0x7773, RZ ;  /* 0x00007773ac007816 */ /* 0x000fe200000000ff */
[----:B------:R-:W-:Y:S01]  /*dcd0*/  FMUL.FTZ R167, R111, R3 ;  /* 0x000000036fa77220 */ /* 0x000fe20000410000 */
[----:B------:R-:W-:Y:S01]  /*dce0*/  FADD.FTZ R5, R198, R5 ;  /* 0x00000005c6057221 */ /* 0x000fe20000010000 */
[----:B------:R-:W-:Y:S02]  /*dcf0*/  IMAD.MOV.U32 R111, RZ, RZ, R145 ;  /* 0x000000ffff6f7224 */ /* 0x000fe400078e0091 */
[----:B------:R-:W-:Y:S01]  /*dd00*/  IMAD.MOV.U32 R145, RZ, RZ, R152 ;  /* 0x000000ffff917224 */ /* 0x000fe200078e0098 */
[----:B------:R-:W-:Y:S01]  /*dd10*/  ISETP.GT.U32.AND P3, PT, R0, UR6, PT ;  /* 0x0000000600007c0c */ /* 0x000fe2000bf64070 */
[----:B------:R-:W-:Y:S01]  /*dd20*/  FADD.FTZ R0, R57, R5 ;  /* 0x0000000539007221 */ /* 0x000fe20000010000 */
[----:B------:R-:W-:-:S02]  /*dd30*/  IMAD.MOV.U32 R143, RZ, RZ, R148 ;  /* 0x000000ffff8f7224 */ /* 0x000fc400078e0094 */
[----:B------:R-:W-:Y:S02]  /*dd40*/  IMAD.MOV.U32 R148, RZ, RZ, R153 ;  /* 0x000000ffff947224 */ /* 0x000fe400078e0099 */
[----:B------:R-:W-:Y:S02]  /*dd50*/  IMAD.MOV.U32 R5, RZ, RZ, R145 ;  /* 0x000000ffff057224 */ /* 0x000fe400078e0091 */
[-C--:B------:R-:W-:Y:S01]  /*dd60*/  FMUL.FTZ R145, R117, R4.reuse ;  /* 0x0000000475917220 */ /* 0x080fe20000410000 */
[----:B------:R-:W-:Y:S02]  /*dd70*/  IMAD.MOV.U32 R72, RZ, RZ, R144 ;  /* 0x000000ffff487224 */ /* 0x000fe400078e0090 */
[----:B------:R-:W-:Y:S01]  /*dd80*/  FMUL.FTZ R144, R116, R4 ;  /* 0x0000000474907220 */ /* 0x000fe20000410000 */
[----:B------:R-:W-:Y:S01]  /*dd90*/  IMAD.MOV.U32 R153, RZ, RZ, R66 ;  /* 0x000000ffff997224 */ /* 0x000fe200078e0042 */
[----:B------:R-:W2:Y:S01]  /*dda0*/  LDL.64 R116, [R1+0x138] ;  /* 0x0001380001747983 */ /* 0x000ea20000100a00 */
[----:B------:R-:W-:-:S02]  /*ddb0*/  IMAD.MOV.U32 R152, RZ, RZ, R222 ;  /* 0x000000ffff987224 */ /* 0x000fc400078e00de */
[----:B------:R-:W-:Y:S02]  /*ddc0*/  IMAD.MOV.U32 R54, RZ, RZ, R153 ;  /* 0x000000ffff367224 */ /* 0x000fe400078e0099 */
[----:B------:R-:W-:Y:S02]  /*ddd0*/  IMAD.MOV.U32 R153, RZ, RZ, R223 ;  /* 0x000000ffff997224 */ /* 0x000fe400078e00df */
[-C--:B------:R-:W-:Y:S01]  /*dde0*/  FMUL.FTZ R66, R130, R3.reuse ;  /* 0x0000000382427220 */ /* 0x080fe20000410000 */
[----:B------:R-:W-:Y:S01]  /*ddf0*/  FMUL.FTZ R67, R131, R3 ;  /* 0x0000000383437220 */ /* 0x000fe20000410000 */
[----:B------:R-:W-:Y:S02]  /*de00*/  IMAD.MOV.U32 R130, RZ, RZ, R152 ;  /* 0x000000ffff827224 */ /* 0x000fe400078e0098 */
[-C--:B------:R-:W-:Y:S01]  /*de10*/  FMUL.FTZ R152, R112, R4.reuse ;  /* 0x0000000470987220 */ /* 0x080fe20000410000 */
[----:B------:R-:W-:Y:S02]  /*de20*/  IMAD.MOV.U32 R131, RZ, RZ, R153 ;  /* 0x000000ffff837224 */ /* 0x000fe400078e0099 */
[----:B------:R-:W-:-:S02]  /*de30*/  FMUL.FTZ R153, R113, R4 ;  /* 0x0000000471997220 */ /* 0x000fc40000410000 */
[----:B------:R-:W3:Y:S01]  /*de40*/  LDL.64 R112, [R1+0x108] ;  /* 0x0001080001707983 */ /* 0x000ee20000100a00 */
[-C--:B------:R-:W-:Y:S01]  /*de50*/  FMUL.FTZ R150, R126, R3.reuse ;  /* 0x000000037e967220 */ /* 0x080fe20000410000 */
[-C--:B------:R-:W-:Y:S01]  /*de60*/  FMUL.FTZ R171, R123, R3.reuse ;  /* 0x000000037bab7220 */ /* 0x080fe20000410000 */
[----:B------:R-:W-:Y:S01]  /*de70*/  MOV R126, R170 ;  /* 0x000000aa007e7202 */ /* 0x000fe20000000f00 */
        /* <DEDUP_REMOVED lines=22> */
[----:B------:R-:W-:Y:S01]  /*dfe0*/  FADD.FTZ R3, R177, R0 ;  /* 0x00000000b1037221 */ /* 0x000fe20000010000 */
[----:B------:R-:W-:Y:S01]  /*dff0*/  UIADD3 UR27, UPT, UPT, UR25, -0x1, URZ ;  /* 0xffffffff191b7890 */ /* 0x000fe2000fffe0ff */
[----:B------:R-:W-:-:S02]  /*e000*/  IMAD.MOV.U32 R124, RZ, RZ, R149 ;  /* 0x000000ffff7c7224 */ /* 0x000fc400078e0095 */
[----:B------:R-:W-:Y:S01]  /*e010*/  FMUL.FTZ R149, R125, R4 ;  /* 0x000000047d957220 */ /* 0x000fe20000410000 */
[----:B------:R-:W-:Y:S02]  /*e020*/  IMAD.U32 R0, RZ, RZ, UR23 ;  /* 0x00000017ff007e24 */ /* 0x000fe4000f8e00ff */
[----:B------:R-:W-:Y:S02]  /*e030*/  IMAD.MOV.U32 R125, RZ, RZ, R169 ;  /* 0x000000ffff7d7224 */ /* 0x000fe400078e00a9 */
[----:B------:R-:W-:-:S04]  /*e040*/  FADD.FTZ R2, R13, R2 ;  /* 0x000000020d027221 */ /* 0x000fc80000010000 */
[----:B------:R-:W-:Y:S01]  /*e050*/  FADD.FTZ R12, R12, R2 ;  /* 0x000000020c0c7221 */ /* 0x000fe20000010000 */
[----:B--2---:R-:W-:Y:S01]  /*e060*/  LOP3.LUT R0, R0, UR27, R117, 0x96, !PT ;  /* 0x0000001b00007c12 */ /* 0x004fe2000f8e9675 */
[----:B------:R-:W-:Y:S02]  /*e070*/  IMAD.MOV.U32 R116, RZ, RZ, R125 ;  /* 0x000000ffff747224 */ /* 0x000fe400078e007d */
[----:B------:R-:W-:Y:S02]  /*e080*/  IMAD.MOV.U32 R117, RZ, RZ, R124 ;  /* 0x000000ffff757224 */ /* 0x000fe400078e007c */
[----:B------:R-:W-:Y:S02]  /*e090*/  IMAD.MOV.U32 R125, RZ, RZ, R111 ;  /* 0x000000ffff7d7224 */ /* 0x000fe400078e006f */
[----:B------:R-:W-:Y:S02]  /*e0a0*/  IMAD.MOV.U32 R124, RZ, RZ, R110 ;  /* 0x000000ffff7c7224 */ /* 0x000fe400078e006e */
[----:B------:R-:W-:-:S02]  /*e0b0*/  IMAD.MOV.U32 R111, RZ, RZ, R115 ;  /* 0x000000ffff6f7224 */ /* 0x000fc400078e0073 */
[----:B------:R-:W-:Y:S02]  /*e0c0*/  IMAD.MOV.U32 R110, RZ, RZ, R7 ;  /* 0x000000ffff6e7224 */ /* 0x000fe400078e0007 */
[----:B------:R-:W-:Y:S02]  /*e0d0*/  IMAD.MOV.U32 R115, RZ, RZ, R8 ;  /* 0x000000ffff737224 */ /* 0x000fe400078e0008 */
[----:B------:R-:W-:Y:S02]  /*e0e0*/  IMAD.MOV.U32 R7, RZ, RZ, R9 ;  /* 0x000000ffff077224 */ /* 0x000fe400078e0009 */
[----:B------:R-:W-:-:S05]  /*e0f0*/  IMAD.WIDE.U32 R8, R0, -0x326172a9, RZ ;  /* 0xcd9e8d5700087825 */ /* 0x000fca00078e00ff */
[----:B---3--:R-:W-:Y:S02]  /*e100*/  LOP3.LUT R2, R112, UR16, R9, 0x96, !PT ;  /* 0x0000001070027c12 */ /* 0x008fe4000f8e9609 */
[----:B------:R-:W2:Y:S01]  /*e110*/  LDL.64 R112, [R1+0x148] ;  /* 0x0001480001707983 */ /* 0x000ea20000100a00 */
[----:B------:R-:W-:Y:S01]  /*e120*/  FADD.FTZ R13, R11, R10 ;  /* 0x0000000a0b0d7221 */ /* 0x000fe20000010000 */
[----:B------:R-:W-:Y:S01]  /*e130*/  FADD.FTZ R11, R176, R3 ;  /* 0x00000003b00b7221 */ /* 0x000fe20000010000 */
[----:B------:R-:W-:-:S04]  /*e140*/  IMAD.WIDE.U32 R2, R2, -0x2daee0ad, RZ ;  /* 0xd2511f5302027825 */ /* 0x000fc800078e00ff */
[----:B------:R-:W-:Y:S02]  /*e150*/  IMAD.MOV.U32 R6, RZ, RZ, R54 ;  /* 0x000000ffff067224 */ /* 0x000fe400078e0036 */
[----:B------:R-:W-:Y:S02]  /*e160*/  IMAD.MOV.U32 R54, RZ, RZ, R164 ;  /* 0x000000ffff367224 */ /* 0x000fe400078e00a4 */
[----:B------:R-:W-:Y:S01]  /*e170*/  FMUL.FTZ R164, R108, R4 ;  /* 0x000000046ca47220 */ /* 0x000fe20000410000 */
[----:B------:R-:W-:Y:S02]  /*e180*/  IMAD.MOV.U32 R108, RZ, RZ, R117 ;  /* 0x000000ffff6c7224 */ /* 0x000fe400078e0075 */
[----:B------:R-:W-:Y:S02]  /*e190*/  @P5 HADD2 R73, -R226.H0_H0, -RZ.H0_H0 ;  /* 0xa00000ffe2495230 */ /* 0x000fe40000000900 */
[----:B------:R-:W-:Y:S02]  /*e1a0*/  IMAD.MOV.U32 R117, RZ, RZ, R111 ;  /* 0x000000ffff757224 */ /* 0x000fe400078e006f */
[----:B------:R-:W-:-:S02]  /*e1b0*/  @P3 HADD2 R74, -R140.H1_H1, -RZ.H0_H0 ;  /* 0xa00000ff8c4a3230 */ /* 0x000fc40000000d00 */
[----:B------:R-:W-:Y:S02]  /*e1c0*/  IMAD.MOV.U32 R111, RZ, RZ, R110 ;  /* 0x000000ffff6f7224 */ /* 0x000fe400078e006e */
[----:B------:R-:W-:Y:S02]  /*e1d0*/  @!P4 HADD2 R75, -R174.H1_H1, -RZ.H0_H0 ;  /* 0xa00000ffae4bc230 */ /* 0x000fe40000000d00 */
[----:B------:R-:W-:Y:S01]  /*e1e0*/  IMAD.MOV.U32 R110, RZ, RZ, R115 ;  /* 0x000000ffff6e7224 */ /* 0x000fe200078e0073 */
[----:B------:R-:W-:Y:S01]  /*e1f0*/  PRMT R50, R140, 0x7632, R50 ;  /* 0x000076328c327816 */ /* 0x000fe20000000032 */
[----:B------:R-:W-:Y:S01]  /*e200*/  IMAD.MOV.U32 R115, RZ, RZ, R7 ;  /* 0x000000ffff737224 */ /* 0x000fe200078e0007 */
[----:B------:R-:W-:Y:S01]  /*e210*/  PRMT R188, R174, 0x7632, R188 ;  /* 0x00007632aebc7816 */ /* 0x000fe200000000bc */
[----:B------:R-:W-:Y:S01]  /*e220*/  IMAD.MOV.U32 R57, RZ, RZ, R168 ;  /* 0x000000ffff397224 */ /* 0x000fe200078e00a8 */
[----:B------:R-:W-:Y:S01]  /*e230*/  @P5 PRMT R226, R73, 0x5410, RZ ;  /* 0x0000541049e25816 */ /* 0x000fe200000000ff */
[-C--:B------:R-:W-:Y:S01]  /*e240*/  FMUL.FTZ R168, R120, R4.reuse ;  /* 0x0000000478a87220 */ /* 0x080fe20000410000 */
[----:B------:R-:W-:Y:S01]  /*e250*/  @P3 PRMT R50, R74, 0x5410, RZ ;  /* 0x000054104a323816 */ /* 0x000fe200000000ff */
[----:B------:R-:W-:Y:S01]  /*e260*/  FMUL.FTZ R169, R121, R4 ;  /* 0x0000000479a97220 */ /* 0x000fe20000410000 */
[----:B------:R-:W-:Y:S01]  /*e270*/  @!P4 PRMT R188, R75, 0x5410, RZ ;  /* 0x000054104bbcc816 */ /* 0x000fe200000000ff */
[----:B------:R-:W-:Y:S01]  /*e280*/  IMAD.MOV.U32 R122, RZ, RZ, R64 ;  /* 0x000000ffff7a7224 */ /* 0x000fe200078e0040 */
[----:B------:R-:W-:Y:S01]  /*e290*/  MOV R73, R196 ;  /* 0x000000c400497202 */ /* 0x000fe20000000f00 */
        /* <DEDUP_REMOVED lines=23> */
[----:B--2---:R-:W-:Y:S01]  /*e410*/  LOP3.LUT R0, R112, UR30, R3, 0x96, !PT ;  /* 0x0000001e70007c12 */ /* 0x004fe2000f8e9603 */
[----:B------:R-:W-:Y:S01]  /*e420*/  IMAD.MOV.U32 R112, RZ, RZ, R124 ;  /* 0x000000ffff707224 */ /* 0x000fe200078e007c */
[----:B------:R-:W-:Y:S01]  /*e430*/  LOP3.LUT R3, R8, UR31, R225, 0x96, !PT ;  /* 0x0000001f08037c12 */ /* 0x000fe2000f8e96e1 */
[----:B------:R-:W-:-:S02]  /*e440*/  IMAD.MOV.U32 R124, RZ, RZ, R6 ;  /* 0x000000ffff7c7224 */ /* 0x000fc400078e0006 */
[----:B------:R-:W-:-:S04]  /*e450*/  IMAD.WIDE.U32 R6, R0, -0x326172a9, RZ ;  /* 0xcd9e8d5700067825 */ /* 0x000fc800078e00ff */
[----:B------:R-:W-:Y:S02]  /*e460*/  IMAD.MOV.U32 R113, RZ, RZ, R125 ;  /* 0x000000ffff717224 */ /* 0x000fe400078e007d */
[----:B------:R-:W-:Y:S02]  /*e470*/  IMAD.MOV.U32 R125, RZ, RZ, R5 ;  /* 0x000000ffff7d7224 */ /* 0x000fe400078e0005 */
[----:B------:R-:W-:Y:S01]  /*e480*/  IMAD.WIDE.U32 R4, R3, -0x2daee0ad, RZ ;  /* 0xd2511f5303047825 */ /* 0x000fe200078e00ff */
[----:B------:R-:W-:Y:S02]  /*e490*/  LOP3.LUT R3, R224, UR29, R7, 0x96, !PT ;  /* 0x0000001de0037c12 */ /* 0x000fe4000f8e9607 */
[----:B------:R-:W2:Y:S02]  /*e4a0*/  LDL.LU.64 R224, [R1+0x218] ;  /* 0x0002180001e07983 */ /* 0x000ea40000300a00 */
[----:B------:R-:W-:Y:S01]  /*e4b0*/  LOP3.LUT R0, R2, UR28, R5, 0x96, !PT ;  /* 0x0000001c02007c12 */ /* 0x000fe2000f8e9605 */
[----:B------:R-:W-:-:S05]  /*e4c0*/  IMAD.WIDE.U32 R2, R3, -0x2daee0ad, RZ ;  /* 0xd2511f5303027825 */ /* 0x000fca00078e00ff */
[----:B------:R-:W-:Y:S01]  /*e4d0*/  LOP3.LUT R3, R4, UR19, R3, 0x96, !PT ;  /* 0x0000001304037c12 */ /* 0x000fe2000f8e9603 */
[----:B------:R-:W-:-:S05]  /*e4e0*/  IMAD.WIDE.U32 R4, R0, -0x326172a9, RZ ;  /* 0xcd9e8d5700047825 */ /* 0x000fca00078e00ff */
[----:B------:R-:W-:-:S05]  /*e4f0*/  LOP3.LUT R0, R6, UR24, R5, 0x96, !PT ;  /* 0x0000001806007c12 */ /* 0x000fca000f8e9605 */
[----:B------:R-:W-:-:S05]  /*e500*/  IMAD.WIDE.U32 R6, R0, -0x2daee0ad, RZ ;  /* 0xd2511f5300067825 */ /* 0x000fca00078e00ff */
[----:B------:R-:W-:Y:S01]  /*e510*/  LOP3.LUT R0, R2, UR5, R7, 0x96, !PT ;  /* 0x0000000502007c12 */ /* 0x000fe2000f8e9607 */
[----:B------:R-:W-:Y:S02]  /*e520*/  IMAD.MOV.U32 R84, RZ, RZ, R125 ;  /* 0x000000ffff547224 */ /* 0x000fe400078e007d */
[----:B------:R-:W-:Y:S02]  /*e530*/  IMAD.MOV.U32 R125, RZ, RZ, R124 ;  /* 0x000000ffff7d7224 */ /* 0x000fe400078e007c */
[----:B------:R-:W-:Y:S02]  /*e540*/  IMAD.MOV.U32 R124, RZ, RZ, R47 ;  /* 0x000000ffff7c7224 */ /* 0x000fe400078e002f */
[----:B------:R-:W-:Y:S02]  /*e550*/  IMAD.MOV.U32 R7, RZ, RZ, R46 ;  /* 0x000000ffff077224 */ /* 0x000fe400078e002e */
[----:B------:R-:W-:-:S04]  /*e560*/  IMAD.WIDE.U32 R2, R3, -0x326172a9, RZ ;  /* 0xcd9e8d5703027825 */ /* 0x000fc800078e00ff */
[----:B------:R-:W-:-:S04]  /*e570*/  IMAD.WIDE.U32 R46, R0, -0x326172a9, RZ ;  /* 0xcd9e8d57002e7825 */ /* 0x000fc800078e00ff */
[----:B------:R-:W-:Y:S02]  /*e580*/  IMAD.MOV.U32 R85, RZ, RZ, R108 ;  /* 0x000000ffff557224 */ /* 0x000fe400078e006c */
[----:B------:R-:W-:Y:S02]  /*e590*/  IMAD.MOV.U32 R108, RZ, RZ, R112 ;  /* 0x000000ffff6c7224 */ /* 0x000fe400078e0070 */
[----:B------:R-:W-:Y:S02]  /*e5a0*/  IMAD.MOV.U32 R112, RZ, RZ, R127 ;  /* 0x000000ffff707224 */ /* 0x000fe400078e007f */
[----:B------:R-:W-:Y:S01]  /*e5b0*/  IMAD.MOV.U32 R127, RZ, RZ, R54 ;  /* 0x000000ffff7f7224 */ /* 0x000fe200078e0036 */
[----:B------:R-:W-:-:S04]  /*e5c0*/  LOP3.LUT R54, R2, UR14, R47, 0x96, !PT ;  /* 0x0000000e02367c12 */ /* 0x000fc8000f8e962f */
[----:B------:R-:W-:-:S04]  /*e5d0*/  LOP3.LUT R0, R54, 0xff, RZ, 0xc0, !PT ;  /* 0x000000ff36007812 */ /* 0x000fc800078ec0ff */
[----:B------:R-:W-:Y:S02]  /*e5e0*/  ISETP.LE.U32.AND P3, PT, R0, UR6, PT ;  /* 0x0000000600007c0c */ /* 0x000fe4000bf63070 */
[----:B------:R-:W-:-:S04]  /*e5f0*/  LOP3.LUT R0, R54, 0xffff, RZ, 0xc0, !PT ;  /* 0x0000ffff36007812 */ /* 0x000fc800078ec0ff */
[----:B------:R-:W-:-:S04]  /*e600*/  SHF.R.U32.HI R0, RZ, 0x8, R0 ;  /* 0x00000008ff007819 */ /* 0x000fc80000011600 */
[----:B------:R-:W-:-:S04]  /*e610*/  LOP3.LUT R0, R0, 0xffff, RZ, 0xc0, !PT ;  /* 0x0000ffff00007812 */ /* 0x000fc800078ec0ff */
[----:B------:R-:W-:Y:S02]  /*e620*/  ISETP.LE.U32.AND P4, PT, R0, UR6, PT ;  /* 0x0000000600007c0c */ /* 0x000fe4000bf83070 */
[----:B------:R-:W-:-:S04]  /*e630*/  PRMT R0, R54, 0x7632, R0 ;  /* 0x0000763236007816 */ /* 0x000fc80000000000 */
[----:B------:R-:W-:Y:S01]  /*e640*/  LOP3.LUT R0, R0, 0xff, RZ, 0xc0, !PT ;  /* 0x000000ff00007812 */ /* 0x000fe200078ec0ff */
[----:B------:R-:W-:-:S03]  /*e650*/  FADD.FTZ R2, R55, R13 ;  /* 0x0000000d37027221 */ /* 0x000fc60000010000 */
[----:B------:R-:W-:Y:S01]  /*e660*/  ISETP.LE.U32.AND P5, PT, R0, UR6, PT ;  /* 0x0000000600007c0c */ /* 0x000fe2000bfa3070 */
[----:B------:R-:W-:Y:S01]  /*e670*/  IMAD.MOV.U32 R0, RZ, RZ, R46 ;  /* 0x000000ffff007224 */ /* 0x000fe200078e002e */
[----:B------:R-:W-:Y:S01]  /*e680*/  MUFU.EX2 R13, R205 ;  /* 0x000000cd000d7308 */ /* 0x000fe20000000800 */
[----:B------:R-:W-:Y:S02]  /*e690*/  IMAD.MOV.U32 R109, RZ, RZ, R113 ;  /* 0x000000ffff6d7224 */ /* 0x000fe400078e0071 */
[----:B------:R-:W-:Y:S01]  /*e6a0*/  IMAD.MOV.U32 R113, RZ, RZ, R117 ;  /* 0x000000ffff717224 */ /* 0x000fe200078e0075 */
[----:B------:R-:W-:Y:S01]  /*e6b0*/  LOP3.LUT R0, R0, 0xff, RZ, 0xc0, !PT ;  /* 0x000000ff00007812 */ /* 0x000fe200078ec0ff */
[----:B------:R-:W-:Y:S01]  /*e6c0*/  FADD.FTZ R2, R22, R2 ;  /* 0x0000000216027221 */ /* 0x000fe20000010000 */
[----:B------:R-:W-:Y:S01]  /*e6d0*/  PRMT R214, R23, 0x7610, R214 ;  /* 0x0000761017d67816 */ /* 0x000fe200000000d6 */
[----:B------:R-:W-:Y:S01]  /*e6e0*/  MUFU.EX2 R22, R238 ;  /* 0x000000ee00167308 */ /* 0x000fe20000000800 */
[----:B------:R-:W-:Y:S01]  /*e6f0*/  LOP3.LUT R10, R4, UR15, R3, 0x96, !PT ;  /* 0x0000000f040a7c12 */ /* 0x000fe2000f8e9603 */
[----:B------:R-:W-:-:S04]  /*e700*/  FADD.FTZ R3, R179, R11 ;  /* 0x0000000bb3037221 */ /* 0x000fc80000010000 */
[----:B------:R-:W-:Y:S01]  /*e710*/  FADD.FTZ R5, R180, R3 ;  /* 0x00000003b4057221 */ /* 0x000fe20000010000 */
[----:B------:R-:W-:Y:S01]  /*e720*/  FADD.FTZ R4, R36, R12 ;  /* 0x0000000c24047221 */ /* 0x000fe20000010000 */
[C---:B--2---:R-:W-:Y:S02]  /*e730*/  PRMT R225, R17.reuse, 0x7610, R225 ;  /* 0x0000761011e17816 */ /* 0x044fe400000000e1 */
[----:B------:R-:W-:Y:S02]  /*e740*/  PRMT R224, R17, 0x7632, R224 ;  /* 0x0000763211e07816 */ /* 0x000fe400000000e0 */
[----:B------:R-:W1:Y:S01]  /*e750*/  MUFU.EX2 R17, R209 ;  /* 0x000000d100117308 */ /* 0x000e620000000800 */
[----:B------:R-:W-:Y:S01]  /*e760*/  @!P3 HADD2 R40, -R225.H0_H0, -RZ.H0_H0 ;  /* 0xa00000ffe128b230 */ /* 0x000fe20000000900 */
[----:B------:R-:W-:Y:S01]  /*e770*/  PRMT R117, R225, 0x5410, R224 ;  /* 0x00005410e1757816 */ /* 0x000fe200000000e0 */
[----:B------:R-:W-:-:S03]  /*e780*/  @!P4 HADD2 R39, -R224.H0_H0, -RZ.H0_H0 ;  /* 0xa00000ffe027c230 */ /* 0x000fc60000000900 */
[----:B------:R-:W-:Y:S02]  /*e790*/  @!P3 PRMT R225, R40, 0x5410, RZ ;  /* 0x0000541028e1b816 */ /* 0x000fe400000000ff */
[----:B------:R-:W-:Y:S02]  /*e7a0*/  ISETP.LE.U32.AND P3, PT, R0, UR6, PT ;  /* 0x0000000600007c0c */ /* 0x000fe4000bf63070 */
[----:B------:R-:W-:Y:S02]  /*e7b0*/  SHF.R.U32.HI R0, RZ, 0x18, R54 ;  /* 0x00000018ff007819 */ /* 0x000fe40000011636 */
[----:B------:R-:W-:Y:S02]  /*e7c0*/  @!P4 PRMT R224, R39, 0x5410, RZ ;  /* 0x0000541027e0c816 */ /* 0x000fe400000000ff */
[----:B------:R-:W-:Y:S02]  /*e7d0*/  ISETP.LE.U32.AND P4, PT, R0, UR6, PT ;  /* 0x0000000600007c0c */ /* 0x000fe4000bf83070 */
[----:B-1----:R-:W-:-:S04]  /*e7e0*/  F2FP.F16.F32.PACK_AB R0, R17, R13 ;  /* 0x0000000d1100723e */ /* 0x002fc800000000ff */
[C---:B------:R-:W-:Y:S02]  /*e7f0*/  PRMT R213, R0.reuse, 0x7610, R213 ;  /* 0x0000761000d57816 */ /* 0x040fe400000000d5 */
[----:B------:R-:W-:-:S03]  /*e800*/  PRMT R191, R0, 0x7632, R191 ;  /* 0x0000763200bf7816 */ /* 0x000fc600000000bf */
[----:B------:R-:W-:Y:S01]  /*e810*/  @!P5 HADD2 R53, -R213.H0_H0, -RZ.H0_H0 ;  /* 0xa00000ffd535d230 */ /* 0x000fe20000000900 */
[----:B------:R-:W-:Y:S01]  /*e820*/  PRMT R0, R46, 0x7771, RZ ;  /* 0x000077712e007816 */ /* 0x000fe200000000ff */
[----:B------:R-:W-:Y:S01]  /*e830*/  IMAD.MOV.U32 R40, RZ, RZ, R116 ;  /* 0x000000ffff287224 */ /* 0x000fe200078e0074 */
[----:B------:R-:W-:Y:S02]  /*e840*/  PRMT R209, R23, 0x7632, R209 ;  /* 0x0000763217d17816 */ /* 0x000fe400000000d1 */
[----:B------:R-:W1:Y:S01]  /*e850*/  MUFU.EX2 R23, R239 ;  /* 0x000000ef00177308 */ /* 0x000e620000000800 */
[----:B------:R-:W-:Y:S01]  /*e860*/  PRMT R116, R213, 0x5410, R191 ;  /* 0x00005410d5747816 */ /* 0x000fe200000000bf */
[----:B------:R-:W-:Y:S01]  /*e870*/  @!P4 HADD2 R52, -R191.H0_H0, -RZ.H0_H0 ;  /* 0xa00000ffbf34c230 */ /* 0x000fe20000000900 */
[----:B------:R-:W-:Y:S02]  /*e880*/  @!P5 PRMT R213, R53, 0x5410, RZ ;  /* 0x0000541035d5d816 */ /* 0x000fe400000000ff */
[----:B------:R-:W-:-:S02]  /*e890*/  ISETP.GT.U32.AND P5, PT, R0, UR6, PT ;  /* 0x0000000600007c0c */ /* 0x000fc4000bfa4070 */
[----:B------:R-:W-:Y:S01]  /*e8a0*/  PRMT R0, R46, 0x7772, RZ ;  /* 0x000077722e007816 */ /* 0x000fe200000000ff */
[----:B------:R-:W-:Y:S01]  /*e8b0*/  @!P3 HADD2 R58, -R214.H0_H0, -RZ.H0_H0 ;  /* 0xa00000ffd63ab230 */ /* 0x000fe20000000900 */
[----:B------:R-:W-:Y:S02]  /*e8c0*/  @!P4 PRMT R191, R52, 0x5410, RZ ;  /* 0x0000541034bfc816 */ /* 0x000fe400000000ff */
[----:B------:R-:W-:Y:S01]  /*e8d0*/  ISETP.GT.U32.AND P4, PT, R0, UR6, PT ;  /* 0x0000000600007c0c */ /* 0x000fe2000bf84070 */
[----:B------:R-:W-:Y:S01]  /*e8e0*/  IMAD.MOV.U32 R53, RZ, RZ, R131 ;  /* 0x000000ffff357224 */ /* 0x000fe200078e0083 */
[----:B------:R-:W-:Y:S01]  /*e8f0*/  PRMT R0, R46, 0x7773, RZ ;  /* 0x000077732e007816 */ /* 0x000fe200000000ff */
[----:B------:R-:W-:Y:S01]  /*e900*/  IMAD.MOV.U32 R52, RZ, RZ, R130 ;  /* 0x000000ffff347224 */ /* 0x000fe200078e0082 */
[----:B------:R-:W-:Y:S02]  /*e910*/  PRMT R131, R214, 0x5410, R209 ;  /* 0x00005410d6837816 */ /* 0x000fe400000000d1 */
[----:B------:R-:W-:-:S02]  /*e920*/  @!P3 PRMT R214, R58, 0x5410, RZ ;  /* 0x000054103ad6b816 */ /* 0x000fc400000000ff */
[----:B------:R-:W-:Y:S01]  /*e930*/  MOV R39, R7 ;  /* 0x0000000700277202 */ /* 0x000fe20000000f00 */
[----:B------:R-:W-:Y:S01]  /*e940*/  FADD.FTZ R7, R37, R2 ;  /* 0x0000000225077221 */ /* 0x000fe20000010000 */
[----:B------:R-:W-:Y:S01]  /*e950*/  ISETP.GT.U32.AND P3, PT, R0, UR6, PT ;  /* 0x0000000600007c0c */ /* 0x000fe2000bf64070 */
[----:B------:R-:W-:Y:S01]  /*e960*/  IMAD.MOV.U32 R2, RZ, RZ, R52 ;  /* 0x000000ffff027224 */ /* 0x000fe200078e0034 */
[----:B-1----:R-:W-:Y:S01]  /*e970*/  F2FP.F16.F32.PACK_AB R0, R23, R22 ;  /* 0x000000161700723e */ /* 0x002fe200000000ff */
[----:B------:R-:W-:Y:S02]  /*e980*/  IMAD.MOV.U32 R3, RZ, RZ, R53 ;  /* 0x000000ffff037224 */ /* 0x000fe400078e0035 */
[----:B------:R-:W-:Y:S01]  /*e990*/  IMAD.WIDE.U32 R52, R10, -0x2daee0ad, RZ ;  /* 0xd2511f530a347825 */ /* 0x000fe200078e00ff */
[C---:B------:R-:W-:Y:S02]  /*e9a0*/  PRMT R190, R0.reuse, 0x7610, R190 ;  /* 0x0000761000be7816 */ /* 0x040fe400000000be */
[----:B------:R-:W-:-:S02]  /*e9b0*/  PRMT R189, R0, 0x7632, R189 ;  /* 0x0000763200bd7816 */ /* 0x000fc400000000bd */
[----:B------:R-:W-:Y:S01]  /*e9c0*/  LOP3.LUT R55, R6, UR4, R53, 0x96, !PT ;  /* 0x0000000406377c12 */ /* 0x000fe2000f8e9635 */
[----:B------:R-:W-:Y:S01]  /*e9d0*/  @P4 HADD2 R60, -R190.H0_H0, -RZ.H0_H0 ;  /* 0xa00000ffbe3c4230 */ /* 0x000fe20000000900 */
[----:B------:R-:W-:Y:S02]  /*e9e0*/  PRMT R130, R190, 0x5410, R189 ;  /* 0x00005410be827816 */ /* 0x000fe400000000bd */
[C---:B------:R-:W-:Y:S01]  /*e9f0*/  LOP3.LUT R0, R55.reuse, 0xff, RZ, 0xc0, !PT ;  /* 0x000000ff37007812 */ /* 0x040fe200078ec0ff */
[----:B------:R-:W-:Y:S01]  /*ea00*/  @P3 HADD2 R59, -R189.H0_H0, -RZ.H0_H0 ;  /* 0xa00000ffbd3b3230 */ /* 0x000fe20000000900 */
[----:B------:R-:W-:Y:S02]  /*ea10*/  @P4 PRMT R190, R60, 0x5410, RZ ;  /* 0x000054103cbe4816 */ /* 0x000fe400000000ff */
[----:B------:R-:W-:Y:S02]  /*ea20*/  ISETP.LE.U32.AND P4, PT, R0, UR6, PT ;  /* 0x0000000600007c0c */ /* 0x000fe4000bf83070 */
[----:B------:R-:W-:-:S02]  /*ea30*/  LOP3.LUT R0, R55, 0xffff, RZ, 0xc0, !PT ;  /* 0x0000ffff37007812 */ /* 0x000fc400078ec0ff */
[----:B------:R-:W-:Y:S01]  /*ea40*/  @P3 PRMT R189, R59, 0x5410, RZ ;  /* 0x000054103bbd3816 */ /* 0x000fe200000000ff */
[----:B------:R-:W-:Y:S01]  /*ea50*/  IMAD.MOV.U32 R59, RZ, RZ, R3 ;  /* 0x000000ffff3b7224 */ /* 0x000fe200078e0003 */
[--C-:B------:R-:W-:Y:S02]  /*ea60*/  SHF.R.U32.HI R3, RZ, 0x8, R0.reuse ;  /* 0x00000008ff037819 */ /* 0x100fe40000011600 */
[----:B------:R-:W-:Y:S01]  /*ea70*/  PRMT R0, R55, 0x7632, R0 ;  /* 0x0000763237007816 */ /* 0x000fe20000000000 */
[----:B------:R-:W-:Y:S02]  /*ea80*/  @P5 HADD2 R56, -R209.H0_H0, -RZ.H0_H0 ;  /* 0xa00000ffd1385230 */ /* 0x000fe40000000900 */
[----:B------:R-:W-:Y:S01]  /*ea90*/  IMAD.MOV.U32 R58, RZ, RZ, R2 ;  /* 0x000000ffff3a7224 */ /* 0x000fe200078e0002 */
[----:B------:R-:W-:Y:S01]  /*eaa0*/  LOP3.LUT R2, R0, 0xff, RZ, 0xc0, !PT ;  /* 0x000000ff00027812 */ /* 0x000fe200078ec0ff */
[----:B------:R-:W-:Y:S01]  /*eab0*/  IMAD.MOV.U32 R36, RZ, RZ, R39 ;  /* 0x000000ffff247224 */ /* 0x000fe200078e0027 */
[----:B------:R-:W-:Y:S01]  /*eac0*/  @P5 PRMT R209, R56, 0x5410, RZ ;  /* 0x0000541038d15816 */ /* 0x000fe200000000ff */
[----:B------:R-:W-:Y:S01]  /*ead0*/  IMAD.MOV.U32 R39, RZ, RZ, R121 ;  /* 0x000000ffff277224 */ /* 0x000fe200078e0079 */
[----:B------:R-:W-:Y:S01]  /*eae0*/  ISETP.LE.U32.AND P5, PT, R2, UR6, PT ;  /* 0x0000000602007c0c */ /* 0x000fe2000bfa3070 */
[----:B------:R-:W-:Y:S01]  /*eaf0*/  IMAD.MOV.U32 R121, RZ, RZ, R118 ;  /* 0x000000ffff797224 */ /* 0x000fe200078e0076 */
[----:B------:R-:W-:Y:S01]  /*eb00*/  LOP3.LUT R2, R248, UR16, R9, 0x96, !PT ;  /* 0x00000010f8027c12 */ /* 0x000fe2000f8e9609 */
[----:B------:R-:W-:-:S02]  /*eb10*/  IMAD.MOV.U32 R118, RZ, RZ, R237 ;  /* 0x000000ffff767224 */ /* 0x000fc400078e00ed */
[----:B------:R-:W2:Y:S04]  /*eb20*/  LDL.LU R237, [R1+0x210] ;  /* 0x0002100001ed7983 */ /* 0x000ea80000300800 */
[----:B------:R-:W3:Y:S01]  /*eb30*/  LDL.LU.64 R248, [R1+0x208] ;  /* 0x0002080001f87983 */ /* 0x000ee20000300a00 */
[----:B------:R-:W-:Y:S01]  /*eb40*/  LOP3.LUT R6, R8, UR31, R59, 0x96, !PT ;  /* 0x0000001f08067c12 */ /* 0x000fe2000f8e963b */
[----:B------:R-:W-:Y:S02]  /*eb50*/  IMAD.MOV.U32 R8, RZ, RZ, R250 ;  /* 0x000000ffff087224 */ /* 0x000fe400078e00fa */
[----:B------:R-:W-:Y:S02]  /*eb60*/  IMAD.MOV.U32 R9, RZ, RZ, R251 ;  /* 0x000000ffff097224 */ /* 0x000fe400078e00fb */
[----:B------:R-:W4:Y:S01]  /*eb70*/  LDL.LU.64 R250, [R1+0x200] ;  /* 0x0002000001fa7983 */ /* 0x000f220000300a00 */
[----:B------:R-:W-:Y:S01]  /*eb80*/  LOP3.LUT R0, R3, 0xffff, RZ, 0xc0, !PT ;  /* 0x0000ffff03007812 */ /* 0x000fe200078ec0ff */
[----:B------:R-:W1:Y:S01]  /*eb90*/  MUFU.EX2 R12, R207 ;  /* 0x000000cf000c7308 */ /* 0x000e620000000800 */
[----:B------:R-:W-:Y:S01]  /*eba0*/  PRMT R183, R34, 0x7610, R183 ;  /* 0x0000761022b77816 */ /* 0x000fe200000000b7 */
[----:B------:R-:W-:Y:S01]  /*ebb0*/  FADD.FTZ R3, R13, R5 ;  /* 0x000000050d037221 */ /* 0x000fe20000010000 */
[----:B------:R-:W-:Y:S01]  /*ebc0*/  ISETP.LE.U32.AND P3, PT, R0, UR6, PT ;  /* 0x0000000600007c0c */ /* 0x000fe2000bf63070 */
[----:B------:R-:W-:Y:S01]  /*ebd0*/  IMAD.MOV.U32 R0, RZ, RZ, R52 ;  /* 0x000000ffff007224 */ /* 0x000fe200078e0034 */
[----:B------:R-:W-:Y:S01]  /*ebe0*/  MUFU.EX2 R5, R194 ;  /* 0x000000c200057308 */ /* 0x000fe20000000800 */
[----:B------:R-:W-:Y:S01]  /*ebf0*/  @!P4 HADD2 R62, -R183.H0_H0, -RZ.H0_H0 ;  /* 0xa00000ffb73ec230 */ /* 0x000fe20000000900 */
[----:B------:R-:W-:Y:S01]  /*ec00*/  PRMT R182, R34, 0x7632, R182 ;  /* 0x0000763222b67816 */ /* 0x000fe200000000b6 */
[----:B------:R-:W-:Y:S01]  /*ec10*/  FADD.FTZ R11, R38, R4 ;  /* 0x00000004260b7221 */ /* 0x000fe20000010000 */
[----:B------:R-:W-:Y:S01]  /*ec20*/  IMAD.MOV.U32 R38, RZ, RZ, R120 ;  /* 0x000000ffff267224 */ /* 0x000fe200078e0078 */
[----:B------:R-:W-:Y:S01]  /*ec30*/  LOP3.LUT R0, R0, 0xff, RZ, 0xc0, !PT ;  /* 0x000000ff00007812 */ /* 0x000fe200078ec0ff */
[----:B------:R-:W1:Y:S01]  /*ec40*/  MUFU.EX2 R4, R201 ;  /* 0x000000c900047308 */ /* 0x000e620000000800 */
[----:B------:R-:W-:Y:S01]  /*ec50*/  IMAD.MOV.U32 R120, RZ, RZ, R119 ;  /* 0x000000ffff787224 */ /* 0x000fe200078e0077 */
[----:B------:R-:W-:-:S02]  /*ec60*/  PRMT R119, R183, 0x5410, R182 ;  /* 0x00005410b7777816 */ /* 0x000fc400000000b6 */
[----:B------:R-:W-:Y:S02]  /*ec70*/  @!P4 PRMT R183, R62, 0x5410, RZ ;  /* 0x000054103eb7c816 */ /* 0x000fe400000000ff */
[----:B------:R-:W-:Y:S01]  /*ec80*/  ISETP.LE.U32.AND P4, PT, R0, UR6, PT ;  /* 0x0000000600007c0c */ /* 0x000fe2000bf83070 */
[----:B-1----:R-:W-:Y:S01]  /*ec90*/  FADD.FTZ R0, R12, R11 ;  /* 0x0000000b0c007221 */ /* 0x002fe20000010000 */
[----:B------:R-:W-:Y:S01]  /*eca0*/  F2FP.F16.F32.PACK_AB R129, R4, R5 ;  /* 0x000000050481723e */ /* 0x000fe200000000ff */
[----:B------:R-:W-:Y:S01]  /*ecb0*/  FADD.FTZ R13, R17, R3 ;  /* 0x00000003110d7221 */ /* 0x000fe20000010000 */
[----:B------:R-:W-:Y:S02]  /*ecc0*/  IMAD.MOV.U32 R59, RZ, RZ, R39 ;  /* 0x000000ffff3b7224 */ /* 0x000fe400078e0027 */
[----:B------:R-:W-:-:S05]  /*ecd0*/  @!P3 HADD2 R68, -R182.H0_H0, -RZ.H0_H0 ;  /* 0xa00000ffb644b230 */ /* 0x000fca0000000900 */
[----:B------:R-:W-:Y:S01]  /*ece0*/  @!P3 PRMT R182, R68, 0x5410, RZ ;  /* 0x0000541044b6b816 */ /* 0x000fe200000000ff */
[----:B---3--:R-:W-:Y:S02]  /*ecf0*/  IMAD.MOV.U32 R47, RZ, RZ, R249 ;  /* 0x000000ffff2f7224 */ /* 0x008fe400078e00f9 */
[----:B------:R-:W3:Y:S04]  /*ed00*/  LDL.LU R249, [R1+0x1fc] ;  /* 0x0001fc0001f97983 */ /* 0x000ee80000300800 */
[----:B------:R-:W3:Y:S01]  /*ed10*/  LDL.LU R37, [R1+0xc4] ;  /* 0x0000c40001257983 */ /* 0x000ee20000300800 */
[----:B--2---:R-:W1:Y:S02]  /*ed20*/  MUFU.EX2 R10, R237 ;  /* 0x000000ed000a7308 */ /* 0x004e640000000800 */
[C---:B-1----:R-:W-:Y:S01]  /*ed30*/  F2FP.F16.F32.PACK_AB R128, R10.reuse, R12 ;  /* 0x0000000c0a80723e */ /* 0x042fe200000000ff */
[----:B------:R-:W-:Y:S01]  /*ed40*/  FADD.FTZ R12, R10, R0 ;  /* 0x000000000a0c7221 */ /* 0x000fe20000010000 */
[----:B------:R-:W-:Y:S01]  /*ed50*/  FADD.FTZ R0, R5, R7 ;  /* 0x0000000705007221 */ /* 0x000fe20000010000 */
[----:B------:R-:W-:-:S03]  /*ed60*/  IMAD.MOV.U32 R5, RZ, RZ, R9 ;  /* 0x000000ffff057224 */ /* 0x000fc600078e0009 */
[----:B------:R-:W-:Y:S01]  /*ed70*/  FADD.FTZ R10, R4, R0 ;  /* 0x00000000040a7221 */ /* 0x000fe20000010000 */
[----:B------:R-:W-:Y:S02]  /*ed80*/  IMAD.MOV.U32 R4, RZ, RZ, R8 ;  /* 0x000000ffff047224 */ /* 0x000fe400078e0008 */
[----:B------:R-:W-:-:S05]  /*ed90*/  IMAD.WIDE.U32 R8, R2, -0x2daee0ad, RZ ;  /* 0xd2511f5302087825 */ /* 0x000fca00078e00ff */
[----:B------:R-:W-:-:S05]  /*eda0*/  LOP3.LUT R0, R4, UR30, R9, 0x96, !PT ;  /* 0x0000001e04007c12 */ /* 0x000fca000f8e9609 */
[----:B------:R-:W-:-:S04]  /*edb0*/  IMAD.WIDE.U32 R4, R0, -0x326172a9, RZ ;  /* 0xcd9e8d5700047825 */ /* 0x000fc800078e00ff */
[----:B------:R-:W-:Y:S01]  /*edc0*/  IMAD.WIDE.U32 R6, R6, -0x2daee0ad, RZ ;  /* 0xd2511f5306067825 */ /* 0x000fe200078e00ff */
[----:B------:R-:W-:-:S04]  /*edd0*/  LOP3.LUT R2, R58, UR29, R5, 0x96, !PT ;  /* 0x0000001d3a027c12 */ /* 0x000fc8000f8e9605 */
        /* <DEDUP_REMOVED lines=8> */
[----:B------:R-:W-:-:S04]  /*ee60*/  IMAD.WIDE.U32 R2, R3, -0x326172a9, RZ ;  /* 0xcd9e8d5703027825 */ /* 0x000fc800078e00ff */
[----:B------:R-:W-:-:S05]  /*ee70*/  IMAD.WIDE.U32 R38, R0, -0x326172a9, RZ ;  /* 0xcd9e8d5700267825 */ /* 0x000fca00078e00ff */
[----:B------:R-:W-:-:S04]  /*ee80*/  LOP3.LUT R39, R2, UR14, R39, 0x96, !PT ;  /* 0x0000000e02277c12 */ /* 0x000fc8000f8e9627 */
[----:B------:R-:W-:-:S04]  /*ee90*/  LOP3.LUT R0, R39, 0xff, RZ, 0xc0, !PT ;  /* 0x000000ff27007812 */ /* 0x000fc800078ec0ff */
        /* <DEDUP_REMOVED lines=8> */
[----:B------:R-:W-:Y:S02]  /*ef20*/  PRMT R0, R39, 0x7632, R0 ;  /* 0x0000763227007816 */ /* 0x000fe40000000000 */
[----:B----4-:R-:W-:Y:S02]  /*ef30*/  PRMT R251, R128, 0x7632, R251 ;  /* 0x0000763280fb7816 */ /* 0x010fe400000000fb */
[----:B------:R-:W-:-:S07]  /*ef40*/  LOP3.LUT R0, R0, 0xff, RZ, 0xc0, !PT ;  /* 0x000000ff00007812 */ /* 0x000fce00078ec0ff */
[----:B------:R-:W-:-:S05]  /*ef50*/  @!P3 HADD2 R69, -R128.H1_H1, -RZ.H0_H0 ;  /* 0xa00000ff8045b230 */ /* 0x000fca0000000d00 */
[----:B------:R-:W-:Y:S02]  /*ef60*/  @!P3 PRMT R251, R69, 0x5410, RZ ;  /* 0x0000541045fbb816 */ /* 0x000fe400000000ff */
[----:B------:R-:W-:Y:S02]  /*ef70*/  ISETP.LE.U32.AND P3, PT, R0, UR6, PT ;  /* 0x0000000600007c0c */ /* 0x000fe4000bf63070 */
[----:B------:R-:W-:Y:S02]  /*ef80*/  SHF.R.U32.HI R0, RZ, 0x18, R39 ;  /* 0x00000018ff007819 */ /* 0x000fe40000011627 */
[----:B------:R-:W-:-:S09]  /*ef90*/  PRMT R250, R129, 0x7610, R250 ;  /* 0x0000761081fa7816 */ /* 0x000fd200000000fa */
[----:B------:R-:W-:-:S05]  /*efa0*/  @!P3 HADD2 R71, -R129.H0_H0, -RZ.H0_H0 ;  /* 0xa00000ff8147b230 */ /* 0x000fca0000000900 */
[----:B------:R-:W-:Y:S02]  /*efb0*/  @!P3 PRMT R250, R71, 0x5410, RZ ;  /* 0x0000541047fab816 */ /* 0x000fe400000000ff */
[----:B------:R-:W-:Y:S01]  /*efc0*/  ISETP.LE.U32.AND P3, PT, R0, UR6, PT ;  /* 0x0000000600007c0c */ /* 0x000fe2000bf63070 */
[----:B------:R-:W-:Y:S01]  /*efd0*/  MUFU.EX2 R4, R242 ;  /* 0x000000f200047308 */ /* 0x000fe20000000800 */
[----:B------:R-:W-:Y:S01]  /*efe0*/  LOP3.LUT R11, R6, UR15, R3, 0x96, !PT ;  /* 0x0000000f060b7c12 */ /* 0x000fe2000f8e9603 */
[----:B------:R-:W-:Y:S02]  /*eff0*/  IMAD.MOV.U32 R0, RZ, RZ, R38 ;  /* 0x000000ffff007224 */ /* 0x000fe400078e0026 */
[----:B------:R-:W1:Y:S04]  /*f000*/  MUFU.EX2 R3, R243 ;  /* 0x000000f300037308 */ /* 0x000e680000000800 */
[----:B------:R-:W-:Y:S01]  /*f010*/  MUFU.EX2 R6, R241 ;  /* 0x000000f100067308 */ /* 0x000fe20000000800 */
[----:B------:R-:W-:-:S03]  /*f020*/  LOP3.LUT R0, R0, 0xff, RZ, 0xc0, !PT ;  /* 0x000000ff00007812 */ /* 0x000fc600078ec0ff */
[----:B------:R-:W-:Y:S01]  /*f030*/  @!P3 HADD2 R76, -R129.H1_H1, -RZ.H0_H0 ;  /* 0xa00000ff814cb230 */ /* 0x000fe20000000d00 */
[----:B------:R-:W2:Y:S04]  /*f040*/  MUFU.EX2 R5, R240 ;  /* 0x000000f000057308 */ /* 0x000ea80000000800 */
[----:B------:R4:W4:Y:S04]  /*f050*/  MUFU.EX2 R7, R248 ;  /* 0x000000f800077308 */ /* 0x0009280000000800 */
[----:B------:R4:W3:Y:S01]  /*f060*/  MUFU.EX2 R9, R47 ;  /* 0x0000002f00097308 */ /* 0x0008e20000000800 */
[----:B-1----:R-:W-:-:S02]  /*f070*/  F2FP.F16.F32.PACK_AB R87, R3, R4 ;  /* 0x000000040357723e */ /* 0x002fc400000000ff */
[----:B--2---:R-:W-:Y:S01]  /*f080*/  F2FP.F16.F32.PACK_AB R86, R5, R6 ;  /* 0x000000060556723e */ /* 0x004fe200000000ff */
[----:B------:R-:W-:Y:S01]  /*f090*/  FADD.FTZ R2, R22, R13 ;  /* 0x0000000d16027221 */ /* 0x000fe20000010000 */
[----:B----4-:R-:W-:-:S03]  /*f0a0*/  PRMT R248, R87, 0x7610, R248 ;  /* 0x0000761057f87816 */ /* 0x010fc600000000f8 */
[----:B------:R-:W-:-:S04]  /*f0b0*/  FADD.FTZ R2, R23, R2 ;  /* 0x0000000217027221 */ /* 0x000fc80000010000 */
[----:B------:R-:W-:Y:S01]  /*f0c0*/  FADD.FTZ R2, R7, R2 ;  /* 0x0000000207027221 */ /* 0x000fe20000010000 */
[----:B------:R-:W-:Y:S02]  /*f0d0*/  IMAD.MOV.U32 R68, RZ, RZ, R58 ;  /* 0x000000ffff447224 */ /* 0x000fe400078e003a */
[----:B------:R-:W-:Y:S02]  /*f0e0*/  IMAD.MOV.U32 R58, RZ, RZ, R36 ;  /* 0x000000ffff3a7224 */ /* 0x000fe400078e0024 */
[----:B------:R-:W-:Y:S02]  /*f0f0*/  IMAD.MOV.U32 R36, RZ, RZ, R125 ;  /* 0x000000ffff247224 */ /* 0x000fe400078e007d */
[----:B------:R-:W-:Y:S01]  /*f100*/  IMAD.MOV.U32 R56, RZ, RZ, R84 ;  /* 0x000000ffff387224 */ /* 0x000fe200078e0054 */
[----:B------:R-:W-:Y:S01]  /*f110*/  PRMT R177, R45, 0x7610, R177 ;  /* 0x000076102db17816 */ /* 0x000fe200000000b1 */
[----:B------:R-:W-:Y:S02]  /*f120*/  IMAD.MOV.U32 R47, RZ, RZ, R40 ;  /* 0x000000ffff2f7224 */ /* 0x000fe400078e0028 */
[----:B------:R-:W-:-:S02]  /*f130*/  IMAD.MOV.U32 R40, RZ, RZ, R85 ;  /* 0x000000ffff287224 */ /* 0x000fc400078e0055 */
[----:B------:R-:W-:-:S04]  /*f140*/  IMAD.WIDE.U32 R84, R11, -0x2daee0ad, RZ ;  /* 0xd2511f530b547825 */ /* 0x000fc800078e00ff */
[----:B------:R-:W-:Y:S01]  /*f150*/  @!P4 HADD2 R81, -R177.H0_H0, -RZ.H0_H0 ;  /* 0xa00000ffb151c230 */ /* 0x000fe20000000900 */
[----:B------:R-:W-:Y:S02]  /*f160*/  PRMT R178, R45, 0x7632, R178 ;  /* 0x000076322db27816 */ /* 0x000fe400000000b2 */
[----:B------:R-:W-:Y:S02]  /*f170*/  LOP3.LUT R45, R8, UR4, R85, 0x96, !PT ;  /* 0x00000004082d7c12 */ /* 0x000fe4000f8e9655 */
[----:B------:R-:W-:Y:S02]  /*f180*/  PRMT R194, R177, 0x5410, R178 ;  /* 0x00005410b1c27816 */ /* 0x000fe400000000b2 */
[----:B------:R-:W-:Y:S02]  /*f190*/  @!P4 PRMT R177, R81, 0x5410, RZ ;  /* 0x0000541051b1c816 */ /* 0x000fe400000000ff */
[----:B---3--:R-:W-:Y:S02]  /*f1a0*/  PRMT R249, R129, 0x7632, R249 ;  /* 0x0000763281f97816 */ /* 0x008fe400000000f9 */
[----:B------:R-:W-:-:S02]  /*f1b0*/  @!P3 PRMT R249, R76, 0x5410, RZ ;  /* 0x000054104cf9b816 */ /* 0x000fc400000000ff */
[----:B------:R-:W-:Y:S01]  /*f1c0*/  ISETP.LE.U32.AND P3, PT, R0, UR6, PT ;  /* 0x0000000600007c0c */ /* 0x000fe2000bf63070 */
[----:B------:R-:W-:-:S04]  /*f1d0*/  FADD.FTZ R0, R4, R12 ;  /* 0x0000000c04007221 */ /* 0x000fc80000010000 */
[----:B------:R-:W-:Y:S01]  /*f1e0*/  FADD.FTZ R3, R3, R0 ;  /* 0x0000000003037221 */ /* 0x000fe20000010000 */
[----:B------:R-:W-:-:S04]  /*f1f0*/  FADD.FTZ R0, R6, R10 ;  /* 0x0000000a06007221 */ /* 0x000fc80000010000 */
[----:B------:R-:W-:Y:S01]  /*f200*/  FADD.FTZ R5, R5, R0 ;  /* 0x0000000005057221 */ /* 0x000fe20000010000 */
[----:B------:R-:W-:Y:S02]  /*f210*/  F2FP.F16.F32.PACK_AB R0, R9, R7 ;  /* 0x000000070900723e */ /* 0x000fe400000000ff */
[----:B------:R-:W-:Y:S02]  /*f220*/  @!P3 HADD2 R77, -R87.H0_H0, -RZ.H0_H0 ;  /* 0xa00000ff574db230 */ /* 0x000fe40000000900 */
[C---:B------:R-:W-:Y:S02]  /*f230*/  PRMT R181, R0.reuse, 0x7610, R181 ;  /* 0x0000761000b57816 */ /* 0x040fe400000000b5 */
[----:B------:R-:W-:Y:S02]  /*f240*/  PRMT R179, R0, 0x7632, R179 ;  /* 0x0000763200b37816 */ /* 0x000fe400000000b3 */
[----:B------:R-:W-:Y:S02]  /*f250*/  PRMT R0, R38, 0x7771, RZ ;  /* 0x0000777126007816 */ /* 0x000fe400000000ff */
[----:B------:R-:W-:-:S02]  /*f260*/  @!P3 PRMT R248, R77, 0x5410, RZ ;  /* 0x000054104df8b816 */ /* 0x000fc400000000ff */
[----:B------:R-:W-:Y:S01]  /*f270*/  ISETP.GT.U32.AND P3, PT, R0, UR6, PT ;  /* 0x0000000600007c0c */ /* 0x000fe2000bf64070 */
[----:B------:R-:W1:Y:S01]  /*f280*/  MUFU.EX2 R4, R246 ;  /* 0x000000f600047308 */ /* 0x000e620000000800 */
[----:B------:R-:W-:Y:S02]  /*f290*/  @!P5 HADD2 R78, -R181.H0_H0, -RZ.H0_H0 ;  /* 0xa00000ffb54ed230 */ /* 0x000fe40000000900 */
[----:B------:R-:W-:Y:S01]  /*f2a0*/  FADD.FTZ R6, R9, R2 ;  /* 0x0000000209067221 */ /* 0x000fe20000010000 */
[----:B------:R-:W-:Y:S01]  /*f2b0*/  SHF.R.U32.HI R0, RZ, 0x18, R55 ;  /* 0x00000018ff007819 */ /* 0x000fe20000011637 */
[----:B------:R2:W3:Y:S01]  /*f2c0*/  MUFU.EX2 R2, R247 ;  /* 0x000000f700027308 */ /* 0x0004e20000000800 */
[----:B------:R-:W-:Y:S02]  /*f2d0*/  PRMT R125, R181, 0x5410, R179 ;  /* 0x00005410b57d7816 */ /* 0x000fe400000000b3 */
[----:B------:R-:W-:Y:S02]  /*f2e0*/  @!P5 PRMT R181, R78, 0x5410, RZ ;  /* 0x000054104eb5d816 */ /* 0x000fe400000000ff */
[----:B------:R-:W-:-:S02]  /*f2f0*/  ISETP.LE.U32.AND P5, PT, R0, UR6, PT ;  /* 0x0000000600007c0c */ /* 0x000fc4000bfa3070 */
[----:B------:R-:W-:Y:S01]  /*f300*/  @P3 HADD2 R79, -R87.H1_H1, -RZ.H0_H0 ;  /* 0xa00000ff574f3230 */ /* 0x000fe20000000d00 */
[----:B------:R-:W-:Y:S02]  /*f310*/  PRMT R0, R38, 0x7772, RZ ;  /* 0x0000777226007816 */ /* 0x000fe400000000ff */
[----:B--2---:R-:W-:Y:S02]  /*f320*/  PRMT R247, R87, 0x7632, R247 ;  /* 0x0000763257f77816 */ /* 0x004fe400000000f7 */
[----:B------:R-:W-:Y:S02]  /*f330*/  @P3 PRMT R247, R79, 0x5410, RZ ;  /* 0x000054104ff73816 */ /* 0x000fe400000000ff */
[----:B------:R-:W-:Y:S01]  /*f340*/  ISETP.GT.U32.AND P3, PT, R0, UR6, PT ;  /* 0x0000000600007c0c */ /* 0x000fe2000bf64070 */
[----:B-1----:R-:W-:Y:S02]  /*f350*/  FADD.FTZ R0, R4, R3 ;  /* 0x0000000304007221 */ /* 0x002fe40000010000 */
[----:B------:R-:W1:Y:S01]  /*f360*/  MUFU.EX2 R3, R244 ;  /* 0x000000f400037308 */ /* 0x000e620000000800 */
[C---:B---3--:R-:W-:Y:S01]  /*f370*/  F2FP.F16.F32.PACK_AB R180, R2.reuse, R4 ;  /* 0x0000000402b4723e */ /* 0x048fe200000000ff */
[----:B------:R-:W-:-:S02]  /*f380*/  FADD.FTZ R7, R2, R0 ;  /* 0x0000000002077221 */ /* 0x000fc40000010000 */
[----:B------:R-:W2:Y:S01]  /*f390*/  MUFU.EX2 R2, R245 ;  /* 0x000000f500027308 */ /* 0x000ea20000000800 */
[----:B------:R-:W-:-:S05]  /*f3a0*/  PRMT R246, R86, 0x7610, R246 ;  /* 0x0000761056f67816 */ /* 0x000fca00000000f6 */
[----:B------:R-:W-:Y:S02]  /*f3b0*/  @P3 HADD2 R80, -R86.H0_H0, -RZ.H0_H0 ;  /* 0xa00000ff56503230 */ /* 0x000fe40000000900 */
[----:B-1----:R-:W-:-:S04]  /*f3c0*/  FADD.FTZ R0, R3, R5 ;  /* 0x0000000503007221 */ /* 0x002fc80000010000 */
[----:B--2---:R-:W-:Y:S01]  /*f3d0*/  FADD.FTZ R5, R2, R0 ;  /* 0x0000000002057221 */ /* 0x004fe20000010000 */
[----:B------:R-:W-:Y:S02]  /*f3e0*/  PRMT R0, R38, 0x7773, RZ ;  /* 0x0000777326007816 */ /* 0x000fe400000000ff */
[----:B------:R-:W-:Y:S02]  /*f3f0*/  @P3 PRMT R246, R80, 0x5410, RZ ;  /* 0x0000541050f63816 */ /* 0x000fe400000000ff */
[----:B------:R-:W-:Y:S02]  /*f400*/  F2FP.F16.F32.PACK_AB R163, R2, R3 ;  /* 0x0000000302a3723e */ /* 0x000fe400000000ff */
[----:B------:R-:W-:Y:S01]  /*f410*/  ISETP.GT.U32.AND P3, PT, R0, UR6, PT ;  /* 0x0000000600007c0c */ /* 0x000fe2000bf64070 */
[----:B------:R1:W-:Y:S01]  /*f420*/  MUFU.EX2 R3, R37 ;  /* 0x0000002500037308 */ /* 0x0003e20000000800 */
[----:B------:R-:W-:Y:S01]  /*f430*/  @!P5 HADD2 R82, -R179.H0_H0, -RZ.H0_H0 ;  /* 0xa00000ffb352d230 */ /* 0x000fe20000000900 */
[----:B------:R-:W-:-:S04]  /*f440*/  PRMT R0, R52, 0x7771, RZ ;  /* 0x0000777134007816 */ /* 0x000fc800000000ff */
[----:B------:R-:W-:Y:S02]  /*f450*/  @!P5 PRMT R179, R82, 0x5410, RZ ;  /* 0x0000541052b3d816 */ /* 0x000fe400000000ff */
[----:B-1----:R-:W-:-:S04]  /*f460*/  MOV R37, R56 ;  /* 0x0000003800257202 */ /* 0x002fc80000000f00 */
[----:B------:R-:W1:Y:S01]  /*f470*/  MUFU.EX2 R4, R37 ;  /* 0x0000002500047308 */ /* 0x000e620000000800 */
[----:B------:R-:W-:Y:S02]  /*f480*/  ISETP.GT.U32.AND P5, PT, R0, UR6, PT ;  /* 0x0000000600007c0c */ /* 0x000fe4000bfa4070 */
[----:B------:R-:W-:Y:S01]  /*f490*/  PRMT R0, R52, 0x7772, RZ ;  /* 0x0000777234007816 */ /* 0x000fe200000000ff */
[----:B------:R-:W-:-:S03]  /*f4a0*/  @P3 HADD2 R83, -R86.H1_H1, -RZ.H0_H0 ;  /* 0xa00000ff56533230 */ /* 0x000fc60000000d00 */
[----:B------:R-:W-:Y:S02]  /*f4b0*/  ISETP.GT.U32.AND P4, PT, R0, UR6, PT ;  /* 0x0000000600007c0c */ /* 0x000fe4000bf84070 */
[----:B------:R-:W-:Y:S02]  /*f4c0*/  LOP3.LUT R0, R45, 0xff, RZ, 0xc0, !PT ;  /* 0x000000ff2d007812 */ /* 0x000fe400078ec0ff */
[----:B------:R-:W-:Y:S02]  /*f4d0*/  PRMT R245, R86, 0x7632, R245 ;  /* 0x0000763256f57816 */ /* 0x000fe400000000f5 */
[----:B------:R-:W-:Y:S02]  /*f4e0*/  @P3 PRMT R245, R83, 0x5410, RZ ;  /* 0x0000541053f53816 */ /* 0x000fe400000000ff */
[----:B------:R-:W-:Y:S02]  /*f4f0*/  ISETP.LE.U32.AND P3, PT, R0, UR6, PT ;  /* 0x0000000600007c0c */ /* 0x000fe4000bf63070 */
[----:B-1----:R-:W-:Y:S01]  /*f500*/  F2FP.F16.F32.PACK_AB R0, R4, R3 ;  /* 0x000000030400723e */ /* 0x002fe200000000ff */
[----:B------:R-:W-:-:S03]  /*f510*/  IMAD.MOV.U32 R56, RZ, RZ, R112 ;  /* 0x000000ffff387224 */ /* 0x000fc600078e0070 */
[C---:B------:R-:W-:Y:S02]  /*f520*/  PRMT R176, R0.reuse, 0x7610, R176 ;  /* 0x0000761000b07816 */ /* 0x040fe400000000b0 */
[----:B------:R-:W-:Y:S02]  /*f530*/  PRMT R175, R0, 0x7632, R175 ;  /* 0x0000763200af7816 */ /* 0x000fe400000000af */
[----:B------:R-:W-:Y:S01]  /*f540*/  LOP3.LUT R0, R45, 0xffff, RZ, 0xc0, !PT ;  /* 0x0000ffff2d007812 */ /* 0x000fe200078ec0ff */
[----:B------:R-:W-:Y:S01]  /*f550*/  FADD.FTZ R2, R3, R6 ;  /* 0x0000000603027221 */ /* 0x000fe20000010000 */
[----:B------:R-:W-:Y:S02]  /*f560*/  IMAD.MOV.U32 R37, RZ, RZ, R56 ;  /* 0x000000ffff257224 */ /* 0x000fe400078e0038 */
[----:B------:R-:W-:Y:S01]  /*f570*/  IMAD.MOV.U32 R56, RZ, RZ, R36 ;  /* 0x000000ffff387224 */ /* 0x000fe200078e0024 */
[----:B------:R-:W-:Y:S01]  /*f580*/  SHF.R.U32.HI R0, RZ, 0x8, R0 ;  /* 0x00000008ff007819 */ /* 0x000fe20000011600 */
[----:B------:R-:W-:Y:S01]  /*f590*/  FADD.FTZ R2, R4, R2 ;  /* 0x0000000204027221 */ /* 0x000fe20000010000 */
[----:B------:R-:W-:-:S02]  /*f5a0*/  @P4 HADD2 R89, -R176.H0_H0, -RZ.H0_H0 ;  /* 0xa00000ffb0594230 */ /* 0x000fc40000000900 */
[----:B------:R-:W-:Y:S01]  /*f5b0*/  IMAD.MOV.U32 R112, RZ, RZ, R75 ;  /* 0x000000ffff707224 */ /* 0x000fe200078e004b */
[----:B------:R1:W2:Y:S01]  /*f5c0*/  MUFU.EX2 R3, R37 ;  /* 0x0000002500037308 */ /* 0x0002a20000000800 */
[----:B------:R-:W-:Y:S01]  /*f5d0*/  IMAD.MOV.U32 R75, RZ, RZ, R73 ;  /* 0x000000ffff4b7224 */ /* 0x000fe200078e0049 */
[----:B------:R-:W-:Y:S01]  /*f5e0*/  LOP3.LUT R0, R0, 0xffff, RZ, 0xc0, !PT ;  /* 0x0000ffff00007812 */ /* 0x000fe200078ec0ff */
[----:B------:R-:W-:Y:S01]  /*f5f0*/  IMAD.MOV.U32 R73, RZ, RZ, R16 ;  /* 0x000000ffff497224 */ /* 0x000fe200078e0010 */
[----:B------:R-:W-:Y:S01]  /*f600*/  PRMT R12, R176, 0x5410, R175 ;  /* 0x00005410b00c7816 */ /* 0x000fe200000000af */
[----:B------:R-:W3:Y:S01]  /*f610*/  LDL.LU R16, [R1+0x1f8] ;  /* 0x0001f80001107983 */ /* 0x000ee20000300800 */
[----:B------:R-:W-:Y:S01]  /*f620*/  @P4 PRMT R176, R89, 0x5410, RZ ;  /* 0x0000541059b04816 */ /* 0x000fe200000000ff */
[----:B------:R-:W-:Y:S01]  /*f630*/  @!P3 HADD2 R88, -R180.H0_H0, -RZ.H0_H0 ;  /* 0xa00000ffb458b230 */ /* 0x000fe20000000900 */
[----:B------:R-:W-:Y:S01]  /*f640*/  ISETP.LE.U32.AND P4, PT, R0, UR6, PT ;  /* 0x0000000600007c0c */ /* 0x000fe2000bf83070 */
[----:B------:R4:W-:Y:S01]  /*f650*/  STL [R1+0x160], R2 ;  /* 0x0001600201007387 */ /* 0x0009e20000100800 */
[----:B------:R-:W-:Y:S01]  /*f660*/  PRMT R244, R180, 0x7610, R244 ;  /* 0x00007610b4f47816 */ /* 0x000fe200000000f4 */
[----:B------:R-:W-:-:S02]  /*f670*/  IMAD.MOV.U32 R36, RZ, RZ, R99 ;  /* 0x000000ffff247224 */ /* 0x000fc400078e0063 */
[----:B------:R-:W-:Y:S01]  /*f680*/  @P5 HADD2 R90, -R178.H0_H0, -RZ.H0_H0 ;  /* 0xa00000ffb25a5230 */ /* 0x000fe20000000900 */
[----:B------:R-:W-:Y:S01]  /*f690*/  PRMT R243, R163, 0x7610, R243 ;  /* 0x00007610a3f37816 */ /* 0x000fe200000000f3 */
[----:B-1----:R-:W-:Y:S01]  /*f6a0*/  IMAD.MOV.U32 R37, RZ, RZ, R56 ;  /* 0x000000ffff257224 */ /* 0x002fe200078e0038 */
[----:B------:R-:W-:Y:S01]  /*f6b0*/  PRMT R0, R45, 0x7632, R0 ;  /* 0x000076322d007816 */ /* 0x000fe20000000000 */
[----:B------:R-:W1:Y:S03]  /*f6c0*/  LDC R4, c[0x0][0x448] ;  /* 0x00011200ff047b82 */ /* 0x000e660000000800 */
[----:B------:R-:W-:Y:S02]  /*f6d0*/  LOP3.LUT R0, R0, 0xff, RZ, 0xc0, !PT ;  /* 0x000000ff00007812 */ /* 0x000fe400078ec0ff */
[----:B------:R-:W-:Y:S02]  /*f6e0*/  @!P3 PRMT R244, R88, 0x5410, RZ ;  /* 0x0000541058f4b816 */ /* 0x000fe400000000ff */
[----:B------:R-:W-:Y:S01]  /*f6f0*/  ISETP.LE.U32.AND P3, PT, R0, UR6, PT ;  /* 0x0000000600007c0c */ /* 0x000fe2000bf63070 */
[----:B--2---:R-:W-:Y:S01]  /*f700*/  FADD.FTZ R0, R3, R7 ;  /* 0x0000000703007221 */ /* 0x004fe20000010000 */
[----:B----4-:R-:W2:Y:S01]  /*f710*/  MUFU.EX2 R2, R37 ;  /* 0x0000002500027308 */ /* 0x010ea20000000800 */
[----:B------:R-:W-:-:S02]  /*f720*/  IMAD.MOV.U32 R56, RZ, RZ, R40 ;  /* 0x000000ffff387224 */ /* 0x000fc400078e0028 */
[----:B------:R-:W-:Y:S02]  /*f730*/  IMAD.MOV.U32 R40, RZ, RZ, R109 ;  /* 0x000000ffff287224 */ /* 0x000fe400078e006d */
[----:B------:R-:W-:Y:S02]  /*f740*/  IMAD.MOV.U32 R109, RZ, RZ, R108 ;  /* 0x000000ffff6d7224 */ /* 0x000fe400078e006c */
[----:B------:R-:W-:Y:S02]  /*f750*/  IMAD.MOV.U32 R99, RZ, RZ, R33 ;  /* 0x000000ffff637224 */ /* 0x000fe400078e0021 */
[----:B------:R-:W-:Y:S01]  /*f760*/  IMAD.MOV.U32 R108, RZ, RZ, R113 ;  /* 0x000000ffff6c7224 */ /* 0x000fe200078e0071 */
[----:B------:R-:W4:Y:S01]  /*f770*/  LDL.LU R33, [R1+0x1f4] ;  /* 0x0001f40001217983 */ /* 0x000f220000300800 */
[----:B------:R-:W-:Y:S02]  /*f780*/  IMAD.MOV.U32 R113, RZ, RZ, R35 ;  /* 0x000000ffff717224 */ /* 0x000fe400078e0023 */
[----:B--2---:R-:W-:Y:S01]  /*f790*/  FADD.FTZ R0, R2, R0 ;  /* 0x0000000002007221 */ /* 0x004fe20000010000 */
[----:B------:R-:W2:Y:S04]  /*f7a0*/  LDL.LU R35, [R1+0x1f0] ;  /* 0x0001f00001237983 */ /* 0x000ea80000300800 */
[----:B------:R1:W-:Y:S01]  /*f7b0*/  STL [R1+0x168], R0 ;  /* 0x0001680001007387 */ /* 0x0003e20000100800 */
[----:B------:R-:W-:Y:S01]  /*f7c0*/  @P5 PRMT R178, R90, 0x5410, RZ ;  /* 0x000054105ab25816 */ /* 0x000fe200000000ff */
[----:B------:R-:W-:-:S05]  /*f7d0*/  @!P3 HADD2 R92, -R163.H0_H0, -RZ.H0_H0 ;  /* 0xa00000ffa35cb230 */ /* 0x000fca0000000900 */
[----:B------:R-:W-:Y:S02]  /*f7e0*/  @!P3 PRMT R243, R92, 0x5410, RZ ;  /* 0x000054105cf3b816 */ /* 0x000fe400000000ff */
[----:B-1----:R-:W-:-:S04]  /*f7f0*/  PRMT R0, R52, 0x7773, RZ ;  /* 0x0000777334007816 */ /* 0x002fc800000000ff */
[----:B------:R-:W-:Y:S02]  /*f800*/  ISETP.GT.U32.AND P5, PT, R0, UR6, PT ;  /* 0x0000000600007c0c */ /* 0x000fe4000bfa4070 */
[----:B------:R-:W-:-:S04]  /*f810*/  SHF.R.U32.HI R0, RZ, 0x18, R45 ;  /* 0x00000018ff007819 */ /* 0x000fc8000001162d */
[----:B------:R-:W-:Y:S01]  /*f820*/  ISETP.LE.U32.AND P3, PT, R0, UR6, PT ;  /* 0x0000000600007c0c */ /* 0x000fe2000bf63070 */
[----:B------:R-:W-:Y:S01]  /*f830*/  IMAD.MOV.U32 R0, RZ, RZ, R84 ;  /* 0x000000ffff007224 */ /* 0x000fe200078e0054 */
[----:B------:R-:W-:-:S04]  /*f840*/  PRMT R241, R163, 0x7632, R241 ;  /* 0x00007632a3f17816 */ /* 0x000fc800000000f1 */
[----:B------:R-:W-:-:S07]  /*f850*/  LOP3.LUT R0, R0, 0xff, RZ, 0xc0, !PT ;  /* 0x000000ff00007812 */ /* 0x000fce00078ec0ff */
[----:B------:R-:W-:Y:S02]  /*f860*/  @!P3 HADD2 R91, -R163.H1_H1, -RZ.H0_H0 ;  /* 0xa00000ffa35bb230 */ /* 0x000fe40000000d00 */
[----:B------:R-:W-:-:S03]  /*f870*/  IMAD.MOV.U32 R37, RZ, RZ, R56 ;  /* 0x000000ffff257224 */ /* 0x000fc600078e0038 */
[----:B------:R-:W-:Y:S02]  /*f880*/  @!P3 PRMT R241, R91, 0x5410, RZ ;  /* 0x000054105bf1b816 */ /* 0x000fe400000000ff */
[----:B------:R-:W-:Y:S02]  /*f890*/  ISETP.LE.U32.AND P3, PT, R0, UR6, PT ;  /* 0x0000000600007c0c */ /* 0x000fe4000bf63070 */
[----:B------:R-:W-:Y:S02]  /*f8a0*/  F2FP.F16.F32.PACK_AB R162, R2, R3 ;  /* 0x0000000302a2723e */ /* 0x000fe400000000ff */
[----:B------:R-:W1:Y:S04]  /*f8b0*/  MUFU.EX2 R3, R37 ;  /* 0x0000002500037308 */ /* 0x000e680000000800 */
[----:B------:R-:W1:Y:S01]  /*f8c0*/  MUFU.EX2 R2, R202 ;  /* 0x000000ca00027308 */ /* 0x000e620000000800 */
[----:B------:R-:W-:-:S04]  /*f8d0*/  PRMT R0, R84, 0x7771, RZ ;  /* 0x0000777154007816 */ /* 0x000fc800000000ff */
[----:B------:R-:W-:Y:S01]  /*f8e0*/  @!P3 HADD2 R93, -R162.H0_H0, -RZ.H0_H0 ;  /* 0xa00000ffa25db230 */ /* 0x000fe20000000900 */
[----:B------:R-:W-:Y:S01]  /*f8f0*/  PRMT R242, R162, 0x7610, R242 ;  /* 0x00007610a2f27816 */ /* 0x000fe200000000f2 */
[----:B------:R-:W-:-:S03]  /*f900*/  IMAD.MOV.U32 R56, RZ, RZ, R36 ;  /* 0x000000ffff387224 */ /* 0x000fc600078e0024 */
[----:B------:R-:W-:Y:S02]  /*f910*/  @!P3 PRMT R242, R93, 0x5410, RZ ;  /* 0x000054105df2b816 */ /* 0x000fe400000000ff */
[----:B------:R-:W-:Y:S01]  /*f920*/  ISETP.GT.U32.AND P3, PT, R0, UR6, PT ;  /* 0x0000000600007c0c */ /* 0x000fe2000bf64070 */
[----:B-1----:R-:W-:Y:S01]  /*f930*/  FADD.FTZ R0, R3, R5 ;  /* 0x0000000503007221 */ /* 0x002fe20000010000 */
[----:B------:R-:W-:Y:S02]  /*f940*/  IMAD.MOV.U32 R36, RZ, RZ, R109 ;  /* 0x000000ffff247224 */ /* 0x000fe400078e006d */
[----:B------:R-:W-:Y:S02]  /*f950*/  IMAD.MOV.U32 R109, RZ, RZ, R108 ;  /* 0x000000ffff6d7224 */ /* 0x000fe400078e006c */
[----:B------:R-:W-:Y:S01]  /*f960*/  FADD.FTZ R0, R2, R0 ;  /* 0x0000000002007221 */ /* 0x000fe20000010000 */
[----:B------:R-:W-:Y:S02]  /*f970*/  IMAD.MOV.U32 R108, RZ, RZ, R113 ;  /* 0x000000ffff6c7224 */ /* 0x000fe400078e0071 */
[----:B------:R-:W-:-:S02]  /*f980*/  IMAD.MOV.U32 R113, RZ, RZ, R112 ;  /* 0x000000ffff717224 */ /* 0x000fc400078e0070 */
[----:B------:R-:W-:Y:S02]  /*f990*/  IMAD.MOV.U32 R112, RZ, RZ, R121 ;  /* 0x000000ffff707224 */ /* 0x000fe400078e0079 */
[----:B------:R-:W-:Y:S02]  /*f9a0*/  IMAD.MOV.U32 R121, RZ, RZ, R120 ;  /* 0x000000ffff797224 */ /* 0x000fe400078e0078 */
[----:B------:R-:W-:Y:S02]  /*f9b0*/  IMAD.MOV.U32 R37, RZ, RZ, R56 ;  /* 0x000000ffff257224 */ /* 0x000fe400078e0038 */
[----:B------:R-:W-:Y:S02]  /*f9c0*/  IMAD.MOV.U32 R120, RZ, RZ, R42 ;  /* 0x000000ffff787224 */ /* 0x000fe400078e002a */
[----:B------:R-:W-:Y:S01]  /*f9d0*/  IMAD.MOV.U32 R56, RZ, RZ, R114 ;  /* 0x000000ffff387224 */ /* 0x000fe200078e0072 */
[----:B------:R-:W3:Y:S01]  /*f9e0*/  LDL.LU R42, [R1+0x1ec] ;  /* 0x0001ec00012a7983 */ /* 0x000ee20000300800 */
[----:B------:R-:W-:-:S02]  /*f9f0*/  IMAD.MOV.U32 R114, RZ, RZ, R61 ;  /* 0x000000ffff727224 */ /* 0x000fc400078e003d */
[----:B------:R-:W-:Y:S01]  /*fa00*/  IMAD.MOV.U32 R61, RZ, RZ, R43 ;  /* 0x000000ffff3d7224 */ /* 0x000fe200078e002b */
[----:B------:R1:W-:Y:S04]  /*fa10*/  STL [R1+0x150], R0 ;  /* 0x0001500001007387 */ /* 0x0003e80000100800 */
[----:B------:R-:W3:Y:S04]  /*fa20*/  LDL.LU R43, [R1+0x1e8] ;  /* 0x0001e800012b7983 */ /* 0x000ee80000300800 */
[----:B------:R-:W4:Y:S01]  /*fa30*/  LDL.LU R17, [R1+0xe4] ;  /* 0x0000e40001117983 */ /* 0x000f220000300800 */
[----:B------:R-:W-:-:S02]  /*fa40*/  @P3 HADD2 R95, -R162.H1_H1, -RZ.H0_H0 ;  /* 0xa00000ffa25f3230 */ /* 0x000fc40000000d00 */
[----:B------:R-:W-:Y:S01]  /*fa50*/  IMAD.MOV.U32 R69, RZ, RZ, R59 ;  /* 0x000000ffff457224 */ /* 0x000fe200078e003b */
[----:B------:R-:W-:Y:S02]  /*fa60*/  PRMT R240, R162, 0x7632, R240 ;  /* 0x00007632a2f07816 */ /* 0x000fe400000000f0 */
[----:B------:R-:W-:Y:S01]  /*fa70*/  F2FP.F16.F32.PACK_AB R161, R2, R3 ;  /* 0x0000000302a1723e */ /* 0x000fe200000000ff */
[----:B------:R-:W-:Y:S01]  /*fa80*/  IMAD.WIDE R2, R4, -0x70, R68 ;  /* 0xffffff9004027825 */ /* 0x000fe200078e0244 */
[----:B------:R-:W-:Y:S01]  /*fa90*/  @P3 PRMT R240, R95, 0x5410, RZ ;  /* 0x000054105ff03816 */ /* 0x000fe200000000ff */
[----:B------:R-:W2:Y:S02]  /*faa0*/  LDL R13, [R1+0x118] ;  /* 0x00011800010d7983 */ /* 0x000ea40000100800 */
[----:B------:R-:W-:Y:S01]  /*fab0*/  IMAD.MOV.U32 R60, RZ, RZ, R36 ;  /* 0x000000ffff3c7224 */ /* 0x000fe200078e0024 */
[----:B-1----:R-:W-:Y:S01]  /*fac0*/  PRMT R0, R84, 0x7772, RZ ;  /* 0x0000777254007816 */ /* 0x002fe200000000ff */
[----:B------:R-:W-:-:S03]  /*fad0*/  IMAD.SHL.U32 R36, R4, 0x8, RZ ;  /* 0x0000000804247824 */ /* 0x000fc600078e00ff */
[----:B------:R-:W-:Y:S02]  /*fae0*/  ISETP.GT.U32.AND P3, PT, R0, UR6, PT ;  /* 0x0000000600007c0c */ /* 0x000fe4000bf64070 */
[----:B------:R-:W-:Y:S01]  /*faf0*/  MOV R207, R58 ;  /* 0x0000003a00cf7202 */ /* 0x000fe20000000f00 */
[----:B------:R-:W-:Y:S01]  /*fb00*/  IMAD.WIDE R58, R4, 0x70, R2 ;  /* 0x00000070043a7825 */ /* 0x000fe200078e0202 */
[----:B------:R-:W-:Y:S02]  /*fb10*/  PRMT R0, R84, 0x7773, RZ ;  /* 0x0000777354007816 */ /* 0x000fe400000000ff */
[----:B------:R-:W-:Y:S01]  /*fb20*/  PRMT R239, R161, 0x7610, R239 ;  /* 0x00007610a1ef7816 */ /* 0x000fe200000000ef */
[----:B------:R-:W-:-:S06]  /*fb30*/  IMAD.MOV.U32 R201, RZ, RZ, R37 ;  /* 0x000000ffffc97224 */ /* 0x000fcc00078e0025 */
[----:B------:R-:W-:-:S05]  /*fb40*/  @P3 HADD2 R97, -R161.H0_H0, -RZ.H0_H0 ;  /* 0xa00000ffa1613230 */ /* 0x000fca0000000900 */
[----:B------:R-:W-:Y:S02]  /*fb50*/  @P3 PRMT R239, R97, 0x5410, RZ ;  /* 0x0000541061ef3816 */ /* 0x000fe400000000ff */
[----:B------:R-:W-:Y:S02]  /*fb60*/  ISETP.GT.U32.AND P3, PT, R0, UR6, PT ;  /* 0x0000000600007c0c */ /* 0x000fe4000bf64070 */
[----:B------:R-:W-:Y:S01]  /*fb70*/  PRMT R0, R204, 0x7772, RZ ;  /* 0x00007772cc007816 */ /* 0x000fe200000000ff */
[----:B------:R-:W-:Y:S02]  /*fb80*/  IMAD.MOV.U32 R62, RZ, RZ, R56 ;  /* 0x000000ffff3e7224 */ /* 0x000fe400078e0038 */
[----:B------:R-:W-:Y:S02]  /*fb90*/  IMAD.MOV.U32 R34, RZ, RZ, R57 ;  /* 0x000000ffff227224 */ /* 0x000fe400078e0039 */
[----:B------:R-:W-:Y:S01]  /*fba0*/  IMAD.WIDE R56, R4, -0x70, R58 ;  /* 0xffffff9004387825 */ /* 0x000fe200078e023a */
[----:B------:R-:W-:-:S03]  /*fbb0*/  SHF.R.U32.HI R5, RZ, 0x18, R15 ;  /* 0x00000018ff057819 */ /* 0x000fc6000001160f */
[----:B---3--:R-:W-:-:S04]  /*fbc0*/  IMAD.WIDE R2, R36, 0x2, R42 ;  /* 0x0000000224027825 */ /* 0x008fc800078e022a */
[----:B------:R-:W-:-:S04]  /*fbd0*/  IMAD.WIDE R2, R4, 0x70, R2 ;  /* 0x0000007004027825 */ /* 0x000fc800078e0202 */
[----:B------:R-:W-:Y:S01]  /*fbe0*/  IMAD.WIDE R36, R36, 0x2, R2 ;  /* 0x0000000224247825 */ /* 0x000fe200078e0202 */
[----:B------:R-:W-:-:S04]  /*fbf0*/  PRMT R2, R204, 0x7773, RZ ;  /* 0x00007773cc027816 */ /* 0x000fc800000000ff */
[----:B------:R-:W-:Y:S02]  /*fc00*/  PRMT R11, R0, 0x5410, R2 ;  /* 0x00005410000b7816 */ /* 0x000fe40000000002 */
[C---:B------:R-:W-:Y:S02]  /*fc10*/  PRMT R2, R30.reuse, 0x7773, RZ ;  /* 0x000077731e027816 */ /* 0x040fe400000000ff */
[----:B------:R-:W-:Y:S01]  /*fc20*/  PRMT R0, R30, 0x7772, RZ ;  /* 0x000077721e007816 */ /* 0x000fe200000000ff */
[----:B------:R-:W-:-:S03]  /*fc30*/  IMAD.MOV.U32 R3, RZ, RZ, R204 ;  /* 0x000000ffff037224 */ /* 0x000fc600078e00cc */
[----:B------:R-:W-:Y:S02]  /*fc40*/  PRMT R85, R0, 0x5410, R2 ;  /* 0x0000541000557816 */ /* 0x000fe40000000002 */
[----:B------:R-:W-:Y:S02]  /*fc50*/  LOP3.LUT R0, R16, 0xffff, RZ, 0xc0, !PT ;  /* 0x0000ffff10007812 */ /* 0x000fe400078ec0ff */
[----:B------:R-:W-:Y:S02]  /*fc60*/  LOP3.LUT R3, R3, 0xff, RZ, 0xc0, !PT ;  /* 0x000000ff03037812 */ /* 0x000fe400078ec0ff */
[----:B------:R-:W-:Y:S02]  /*fc70*/  PRMT R4, R204, 0x7771, RZ ;  /* 0x00007771cc047816 */ /* 0x000fe400000000ff */
[----:B------:R-:W-:Y:S02]  /*fc80*/  SHF.R.U32.HI R0, RZ, 0x8, R0 ;  /* 0x00000008ff007819 */ /* 0x000fe40000011600 */
[----:B------:R-:W-:-:S02]  /*fc90*/  LOP3.LUT R2, R16, 0xff, RZ, 0xc0, !PT ;  /* 0x000000ff10027812 */ /* 0x000fc400078ec0ff */
[----:B------:R-:W-:Y:S02]  /*fca0*/  PRMT R10, R3, 0x5410, R4 ;  /* 0x00005410030a7816 */ /* 0x000fe40000000004 */
[--C-:B------:R-:W-:Y:S01]  /*fcb0*/  PRMT R8, R2, 0x5410, R0.reuse ;  /* 0x0000541002087816 */ /* 0x100fe20000000000 */
[----:B------:R-:W1:Y:S01]  /*fcc0*/  LDC R3, c[0x0][0x4f8] ;  /* 0x00013e00ff037b82 */ /* 0x000e620000000800 */
        /* <DEDUP_REMOVED lines=9> */
[----:B------:R-:W-:-:S04]  /*fd60*/  SHF.R.U32.HI R0, RZ, 0x8, R0 ;  /* 0x00000008ff007819 */ /* 0x000fc80000011600 */
[--C-:B------:R-:W-:Y:S02]  /*fd70*/  PRMT R16, R2, 0x5410, R0.reuse ;  /* 0x0000541002107816 */ /* 0x100fe40000000000 */
[----:B-1----:R-:W-:Y:S02]  /*fd80*/  LOP3.LUT R2, R3, 0xff, RZ, 0xc0, !PT ;  /* 0x000000ff03027812 */ /* 0x002fe400078ec0ff */
[----:B------:R-:W-:-:S03]  /*fd90*/  PRMT R0, R15, 0x7632, R0 ;  /* 0x000076320f007816 */ /* 0x000fc60000000000 */
[----:B------:R-:W-:Y:S01]  /*fda0*/  IMAD R2, R2, 0x10000, R2 ;  /* 0x0001000002027824 */ /* 0x000fe200078e0202 */
[----:B------:R-:W-:-:S04]  /*fdb0*/  LOP3.LUT R3, R0, 0xff, RZ, 0xc0, !PT ;  /* 0x000000ff00037812 */ /* 0x000fc800078ec0ff */
[----:B------:R-:W-:Y:S02]  /*fdc0*/  PRMT R5, R3, 0x5410, R5 ;  /* 0x0000541003057816 */ /* 0x000fe40000000005 */
[----:B------:R-:W-:-:S05]  /*fdd0*/  HSET2.LE.AND R3, R8, R2, PT ;  /* 0x0000000208037233 */ /* 0x000fca0003803000 */
[----:B----4-:R-:W-:Y:S02]  /*fde0*/  LOP3.LUT R8, R17, R3, RZ, 0xc0, !PT ;  /* 0x0000000311087212 */ /* 0x010fe400078ec0ff */
[----:B------:R-:W2:Y:S01]  /*fdf0*/  LDL.LU R17, [R1+0x104] ;  /* 0x0001040001117983 */ /* 0x000ea20000300800 */
[----:B------:R-:W-:Y:S01]  /*fe00*/  IMAD.MOV.U32 R6, RZ, RZ, R14 ;  /* 0x000000ffff067224 */ /* 0x000fe200078e000e */
[----:B------:R-:W-:Y:S02]  /*fe10*/  PRMT R7, R14, 0x7771, RZ ;  /* 0x000077710e077816 */ /* 0x000fe400000000ff */
[----:B------:R-:W-:Y:S02]  /*fe20*/  LOP3.LUT R4, R4, 0xff00ff, RZ, 0xc0, !PT ;  /* 0x00ff00ff04047812 */ /* 0x000fe400078ec0ff */
[----:B------:R-:W-:Y:S01]  /*fe30*/  LOP3.LUT R0, R6, 0xff, RZ, 0xc0, !PT ;  /* 0x000000ff06007812 */ /* 0x000fe200078ec0ff */
[----:B------:R-:W-:-:S03]  /*fe40*/  IMAD.MOV.U32 R68, RZ, RZ, R47 ;  /* 0x000000ffff447224 */ /* 0x000fc600078e002f */
[----:B------:R-:W-:Y:S02]  /*fe50*/  PRMT R6, R0, 0x5410, R7 ;  /* 0x0000541000067816 */ /* 0x000fe40000000007 */
[----:B------:R-:W-:Y:S01]  /*fe60*/  HSET2.LE.AND R0, R4, R2, PT ;  /* 0x0000000204007233 */ /* 0x000fe20003803000 */
[----:B------:R-:W-:Y:S01]  /*fe70*/  IMAD.MOV.U32 R70, RZ, RZ, R110 ;  /* 0x000000ffff467224 */ /* 0x000fe200078e006e */
[----:B------:R-:W-:Y:S01]  /*fe80*/  MOV R69, R111 ;  /* 0x0000006f00457202 */ /* 0x000fe20000000f00 */
[----:B------:R-:W-:Y:S02]  /*fe90*/  IMAD.MOV.U32 R111, RZ, RZ, R234 ;  /* 0x000000ffff6f7224 */ /* 0x000fe400078e00ea */
[----:B------:R-:W-:Y:S01]  /*fea0*/  IMAD.MOV.U32 R71, RZ, RZ, R115 ;  /* 0x000000ffff477224 */ /* 0x000fe200078e0073 */
[----:B------:R-:W3:Y:S01]  /*feb0*/  LDL.LU R234, [R1+0x1e4] ;  /* 0x0001e40001ea7983 */ /* 0x000ee20000300800 */
[----:B------:R-:W-:Y:S02]  /*fec0*/  IMAD.MOV.U32 R110, RZ, RZ, R235 ;  /* 0x000000ffff6e7224 */ /* 0x000fe400078e00eb */
[----:B------:R-:W-:Y:S01]  /*fed0*/  IMAD.MOV.U32 R115, RZ, RZ, R236 ;  /* 0x000000ffff737224 */ /* 0x000fe200078e00ec */
[----:B------:R-:W4:Y:S01]  /*fee0*/  LDL.LU R235, [R1+0x1e0] ;  /* 0x0001e00001eb7983 */ /* 0x000f220000300800 */
[----:B------:R-:W-:-:S03]  /*fef0*/  IMAD.MOV.U32 R76, RZ, RZ, R49 ;  /* 0x000000ffff4c7224 */ /* 0x000fc600078e0031 */
[----:B------:R-:W3:Y:S01]  /*ff00*/  LDL.LU R236, [R1+0x1dc] ;  /* 0x0001dc0001ec7983 */ /* 0x000ee20000300800 */
[----:B------:R-:W-:Y:S02]  /*ff10*/  IMAD.MOV.U32 R77, RZ, RZ, R206 ;  /* 0x000000ffff4d7224 */ /* 0x000fe400078e00ce */
[----:B------:R-:W-:Y:S02]  /*ff20*/  IMAD.MOV.U32 R78, RZ, RZ, R41 ;  /* 0x000000ffff4e7224 */ /* 0x000fe400078e0029 */
[----:B------:R-:W-:Y:S01]  /*ff30*/  IMAD.MOV.U32 R79, RZ, RZ, R160 ;  /* 0x000000ffff4f7224 */ /* 0x000fe200078e00a0 */
[----:B--2---:R-:W-:Y:S01]  /*ff40*/  LOP3.LUT R4, R17, 0x120, R13, 0xf8, !PT ;  /* 0x0000012011047812 */ /* 0x004fe200078ef80d */
[----:B------:R-:W-:Y:S02]  /*ff50*/  IMAD.MOV.U32 R17, RZ, RZ, R68 ;  /* 0x000000ffff117224 */ /* 0x000fe400078e0044 */
[----:B------:R-:W-:-:S04]  /*ff60*/  IMAD.MOV.U32 R68, RZ, RZ, R201 ;  /* 0x000000ffff447224 */ /* 0x000fc800078e00c9 */
[----:B------:R-:W-:Y:S02]  /*ff70*/  IMAD.MOV.U32 R53, RZ, RZ, R68 ;  /* 0x000000ffff357224 */ /* 0x000fe400078e0044 */
[----:B------:R-:W-:Y:S02]  /*ff80*/  IMAD.MOV.U32 R68, RZ, RZ, R99 ;  /* 0x000000ffff447224 */ /* 0x000fe400078e0063 */
[----:B------:R-:W-:Y:S02]  /*ff90*/  IMAD.MOV.U32 R99, RZ, RZ, R114 ;  /* 0x000000ffff637224 */ /* 0x000fe400078e0072 */
[----:B------:R-:W-:Y:S02]  /*ffa0*/  IMAD.MOV.U32 R114, RZ, RZ, R203 ;  /* 0x000000ffff727224 */ /* 0x000fe400078e00cb */
[----:B------:R-:W2:Y:S04]  /*ffb0*/  LDL.LU R203, [R1+0x1d8] ;  /* 0x0001d80001cb7983 */ /* 0x000ea80000300800 */
[----:B------:R-:W4:Y:S04]  /*ffc0*/  LDL.LU R49, [R1+0x1d4] ;  /* 0x0001d40001317983 */ /* 0x000f280000300800 */
[----:B------:R-:W3:Y:S04]  /*ffd0*/  LDL.LU R206, [R1+0x1d0] ;  /* 0x0001d00001ce7983 */ /* 0x000ee80000300800 */
[----:B------:R-:W4:Y:S04]  /*ffe0*/  LDL.LU R41, [R1+0x1cc] ;  /* 0x0001cc0001297983 */ /* 0x000f280000300800 */
[----:B------:R-:W4:Y:S01]  /*fff0*/  LDL.LU R160, [R1+0xf4] ;  /* 0x0000f40001a07983 */ /* 0x000f220000300800 */
[----:B------:R-:W-:-:S02]  /*10000*/  IMAD.MOV.U32 R201, RZ, RZ, R62 ;  /* 0x000000ffffc97224 */ /* 0x000fc400078e003e */
[----:B------:R-:W-:Y:S02]  /*10010*/  IMAD.MOV.U32 R62, RZ, RZ, R207 ;  /* 0x000000ffff3e7224 */ /* 0x000fe400078e00cf */
[----:B------:R-:W-:Y:S02]  /*10020*/  IMAD.MOV.U32 R207, RZ, RZ, R34 ;  /* 0x000000ffffcf7224 */ /* 0x000fe400078e0022 */
[----:B------:R-:W-:Y:S01]  /*10030*/  IMAD.MOV.U32 R34, RZ, RZ, R40 ;  /* 0x000000ffff227224 */ /* 0x000fe200078e0028 */
[----:B------:R-:W-:Y:S01]  /*10040*/  LEA R40, R4, UR13, 0x1 ;  /* 0x0000000d04287c11 */ /* 0x000fe2000f8e08ff */
[----:B------:R-:W-:-:S04]  /*10050*/  IMAD.MOV.U32 R202, RZ, RZ, R12 ;  /* 0x000000ffffca7224 */ /* 0x000fc800078e000c */
[----:B------:R-:W1:Y:S01]  /*10060*/  LDSM.16.MT88.4 R12, [R40+0x9000] ;  /* 0x00900000280c783b */ /* 0x000e620000004200 */
[----:B------:R-:W-:-:S05]  /*10070*/  IMAD.MOV.U32 R7, RZ, RZ, R31 ;  /* 0x000000ffff077224 */ /* 0x000fca00078e001f */
[----:B------:R-:W-:Y:S02]  /*10080*/  LOP3.LUT R7, R7, R0, RZ, 0xc0, !PT ;  /* 0x0000000007077212 */ /* 0x000fe400078ec0ff */
[----:B------:R-:W-:-:S05]  /*10090*/  HSET2.LE.AND R0, R9, R2, PT ;  /* 0x0000000209007233 */ /* 0x000fca0003803000 */
[----:B------:R-:W-:Y:S02]  /*100a0*/  LOP3.LUT R9, R17, R0, RZ, 0xc0, !PT ;  /* 0x0000000011097212 */ /* 0x000fe400078ec0ff */
[----:B------:R-:W-:Y:S02]  /*100b0*/  LOP3.LUT R0, R11, 0xff00ff, RZ, 0xc0, !PT ;  /* 0x00ff00ff0b007812 */ /* 0x000fe400078ec0ff */
[----:B------:R-:W-:-:S03]  /*100c0*/  HSET2.LE.AND R3, R10, R2, PT ;  /* 0x000000020a037233 */ /* 0x000fc60003803000 */
[--C-:B------:R-:W-:Y:S02]  /*100d0*/  HSET2.LE.AND R0, R0, R2.reuse, PT ;  /* 0x0000000200007233 */ /* 0x100fe40003803000 */
[----:B------:R-:W-:Y:S01]  /*100e0*/  HSET2.LE.AND R6, R6, R2, PT ;  /* 0x0000000206067233 */ /* 0x000fe20003803000 */
[----:B------:R-:W-:Y:S01]  /*100f0*/  IMAD.MOV.U32 R205, RZ, RZ, R201 ;  /* 0x000000ffffcd7224 */ /* 0x000fe200078e00c9 */
[----:B------:R1:W-:Y:S03]  /*10100*/  STG.E.U16 desc[UR20][R42.64+-0x80], R35 ;  /* 0xffff80232a007986 */ /* 0x0003e6000c101514 */
[----:B------:R-:W-:Y:S01]  /*10110*/  LOP3.LUT R6, R63, R6, RZ, 0xc0, !PT ;  /* 0x000000063f067212 */ /* 0x000fe200078ec0ff */
[----:B------:R-:W-:Y:S01]  /*10120*/  IMAD.MOV.U32 R201, RZ, RZ, R62 ;  /* 0x000000ffffc97224 */ /* 0x000fe200078e003e */
[----:B------:R1:W-:Y:S01]  /*10130*/  STG.E.U16 desc[UR20][R42.64+-0x7e], R33 ;  /* 0xffff82212a007986 */ /* 0x0003e2000c101514 */
[----:B------:R-:W-:-:S02]  /*10140*/  IMAD.MOV.U32 R88, RZ, RZ, R34 ;  /* 0x000000ffff587224 */ /* 0x000fc400078e0022 */
[----:B------:R-:W-:Y:S01]  /*10150*/  IMAD.MOV.U32 R34, RZ, RZ, R121 ;  /* 0x000000ffff227224 */ /* 0x000fe200078e0079 */
[----:B------:R1:W-:Y:S01]  /*10160*/  STG.E.U16 desc[UR20][R56.64+-0x80], R32 ;  /* 0xffff802038007986 */ /* 0x0003e2000c101514 */
[----:B------:R-:W-:Y:S02]  /*10170*/  IMAD.MOV.U32 R62, RZ, RZ, R123 ;  /* 0x000000ffff3e7224 */ /* 0x000fe400078e007b */
[----:B------:R-:W-:Y:S02]  /*10180*/  IMAD.MOV.U32 R63, RZ, RZ, R122 ;  /* 0x000000ffff3f7224 */ /* 0x000fe400078e007a */
[----:B-1----:R-:W-:Y:S02]  /*10190*/  IMAD.MOV.U32 R35, RZ, RZ, R120 ;  /* 0x000000ffff237224 */ /* 0x002fe400078e0078 */
[----:B------:R-:W-:Y:S02]  /*101a0*/  IMAD.MOV.U32 R33, RZ, RZ, R112 ;  /* 0x000000ffff217224 */ /* 0x000fe400078e0070 */
[----:B------:R-:W-:-:S02]  /*101b0*/  IMAD.MOV.U32 R32, RZ, RZ, R113 ;  /* 0x000000ffff207224 */ /* 0x000fc400078e0071 */
[----:B------:R-:W-:Y:S02]  /*101c0*/  @P5 HADD2 R94, -R175.H0_H0, -RZ.H0_H0 ;  /* 0xa00000ffaf5e5230 */ /* 0x000fe40000000900 */
[----:B------:R-:W-:Y:S02]  /*101d0*/  IMAD.MOV.U32 R92, RZ, RZ, R48 ;  /* 0x000000ffff5c7224 */ /* 0x000fe400078e0030 */
[----:B------:R-:W-:Y:S02]  /*101e0*/  @!P4 HADD2 R96, -R180.H1_H1, -RZ.H0_H0 ;  /* 0xa00000ffb460c230 */ /* 0x000fe40000000d00 */
[----:B------:R-:W-:Y:S02]  /*101f0*/  IMAD.MOV.U32 R93, RZ, RZ, R44 ;  /* 0x000000ffff5d7224 */ /* 0x000fe400078e002c */
[----:B------:R-:W-:Y:S01]  /*10200*/  @P3 HADD2 R98, -R161.H1_H1, -RZ.H0_H0 ;  /* 0xa00000ffa1623230 */ /* 0x000fe20000000d00 */
[----:B------:R-:W-:Y:S01]  /*10210*/  @P5 PRMT R175, R94, 0x5410, RZ ;  /* 0x000054105eaf5816 */ /* 0x000fe200000000ff */
[----:B------:R-:W-:-:S02]  /*10220*/  IMAD.MOV.U32 R94, RZ, RZ, R252 ;  /* 0x000000ffff5e7224 */ /* 0x000fc400078e00fc */
[----:B------:R-:W-:Y:S01]  /*10230*/  IMAD.MOV.U32 R95, RZ, RZ, R215 ;  /* 0x000000ffff5f7224 */ /* 0x000fe200078e00d7 */
[----:B------:R-:W-:Y:S01]  /*10240*/  STG.E.U16 desc[UR20][R56.64+-0x7e], R27 ;  /* 0xffff821b38007986 */ /* 0x000fe2000c101514 */
[----:B------:R-:W-:Y:S01]  /*10250*/  PRMT R237, R180, 0x7632, R237 ;  /* 0x00007632b4ed7816 */ /* 0x000fe200000000ed */
[----:B------:R-:W-:Y:S01]  /*10260*/  IMAD.MOV.U32 R89, RZ, RZ, R60 ;  /* 0x000000ffff597224 */ /* 0x000fe200078e003c */
[----:B------:R-:W-:Y:S01]  /*10270*/  PRMT R238, R161, 0x7632, R238 ;  /* 0x00007632a1ee7816 */ /* 0x000fe200000000ee */
[----:B------:R-:W-:Y:S01]  /*10280*/  STG.E.U16 desc[UR20][R58.64+-0x80], R21 ;  /* 0xffff80153a007986 */ /* 0x000fe2000c101514 */
[----:B------:R-:W-:Y:S01]  /*10290*/  @!P4 PRMT R237, R96, 0x5410, RZ ;  /* 0x0000541060edc816 */ /* 0x000fe200000000ff */
[----:B------:R-:W-:Y:S01]  /*102a0*/  IMAD.MOV.U32 R60, RZ, RZ, R99 ;  /* 0x000000ffff3c7224 */ /* 0x000fe200078e0063 */
[----:B------:R-:W-:Y:S01]  /*102b0*/  @P3 PRMT R238, R98, 0x5410, RZ ;  /* 0x0000541062ee3816 */ /* 0x000fe200000000ff */
        /* <DEDUP_REMOVED lines=8> */
[----:B------:R-:W1:Y:S01]  /*10340*/  LDSM.16.MT88.4 R24, [R40+0xa000] ;  /* 0x00a000002818783b */ /* 0x000e620000004200 */
[----:B------:R-:W-:-:S02]  /*10350*/  IMAD.MOV.U32 R80, RZ, RZ, R212 ;  /* 0x000000ffff507224 */ /* 0x000fc400078e00d4 */
[----:B------:R-:W-:Y:S01]  /*10360*/  IMAD.MOV.U32 R81, RZ, RZ, R211 ;  /* 0x000000ffff517224 */ /* 0x000fe200078e00d3 */
[----:B------:R-:W4:Y:S01]  /*10370*/  LDL.LU R48, [R1+0x1c8] ;  /* 0x0001c80001307983 */ /* 0x000f220000300800 */
[----:B------:R-:W-:Y:S02]  /*10380*/  IMAD.MOV.U32 R82, RZ, RZ, R210 ;  /* 0x000000ffff527224 */ /* 0x000fe400078e00d2 */
[----:B------:R-:W-:Y:S01]  /*10390*/  IMAD.MOV.U32 R83, RZ, RZ, R208 ;  /* 0x000000ffff537224 */ /* 0x000fe200078e00d0 */
[----:B------:R-:W4:Y:S01]  /*103a0*/  LDL.LU R44, [R1+0x1c4] ;  /* 0x0001c400012c7983 */ /* 0x000f220000300800 */
[----:B------:R-:W-:Y:S01]  /*103b0*/  IMAD.MOV.U32 R47, RZ, RZ, R30 ;  /* 0x000000ffff2f7224 */ /* 0x000fe200078e001e */
[----:B------:R-:W-:Y:S01]  /*103c0*/  PRMT R30, R30, 0x7771, RZ ;  /* 0x000077711e1e7816 */ /* 0x000fe200000000ff */
[----:B------:R-:W-:Y:S01]  /*103d0*/  IMAD.MOV.U32 R204, RZ, RZ, R53 ;  /* 0x000000ffffcc7224 */ /* 0x000fe200078e0035 */
[----:B--2---:R-:W-:Y:S02]  /*103e0*/  LOP3.LUT R11, R203, R0, RZ, 0xc0, !PT ;  /* 0x00000000cb0b7212 */ /* 0x004fe400078ec0ff */
[----:B---3--:R-:W-:Y:S01]  /*103f0*/  LOP3.LUT R10, R206, R3, RZ, 0xc0, !PT ;  /* 0x00000003ce0a7212 */ /* 0x008fe200078ec0ff */
[----:B----4-:R-:W-:Y:S01]  /*10400*/  IMAD.IADD R160, R160, 0x1, R40 ;  /* 0x00000001a0a07824 */ /* 0x010fe200078e0228 */
[--C-:B------:R-:W-:Y:S01]  /*10410*/  HSET2.LE.AND R0, R16, R2.reuse, PT ;  /* 0x0000000210007233 */ /* 0x100fe20003803000 */
[----:B------:R-:W-:Y:S01]  /*10420*/  STG.E.U16 desc[UR20][R56.64+-0x6e], R236 ;  /* 0xffff92ec38007986 */ /* 0x000fe2000c101514 */
[----:B------:R-:W-:-:S03]  /*10430*/  HSET2.LE.AND R3, R5, R2, PT ;  /* 0x0000000205037233 */ /* 0x000fc60003803000 */
[----:B------:R-:W-:Y:S01]  /*10440*/  LOP3.LUT R4, R193, R0, RZ, 0xc0, !PT ;  /* 0x00000000c1047212 */ /* 0x000fe200078ec0ff */
[----:B------:R-:W-:Y:S01]  /*10450*/  HMMA.16816.F32 R120, R8, R12, R136 ;  /* 0x0000000c0878723c */ /* 0x000fe20000001888 */
[----:B------:R-:W-:Y:S01]  /*10460*/  LOP3.LUT R5, R192, R3, RZ, 0xc0, !PT ;  /* 0x00000003c0057212 */ /* 0x000fe200078ec0ff */
[----:B------:R-:W-:Y:S01]  /*10470*/  IMAD.MOV.U32 R138, RZ, RZ, R115 ;  /* 0x000000ffff8a7224 */ /* 0x000fe200078e0073 */
[----:B------:R-:W2:Y:S01]  /*10480*/  LDSM.16.MT88.4 R20, [R160+0xa000] ;  /* 0x00a00000a014783b */ /* 0x000ea20000004200 */
[----:B------:R-:W-:-:S03]  /*10490*/  IMAD.MOV.U32 R139, RZ, RZ, R114 ;  /* 0x000000ffff8b7224 */ /* 0x000fc600078e0072 */
[----:B------:R-:W3:Y:S01]  /*104a0*/  LDSM.16.MT88.4 R16, [R40+0xb000] ;  /* 0x00b000002810783b */ /* 0x000ee20000004200 */
[C---:B------:R-:W-:Y:S03]  /*104b0*/  HMMA.16816.F32 R104, R4.reuse, R12, R104 ;  /* 0x0000000c0468723c */ /* 0x040fe60000001868 */
[----:B------:R4:W5:Y:S01]  /*104c0*/  LDL.LU R252, [R1+0x1c0] ;  /* 0x0001c00001fc7983 */ /* 0x0009620000300800 */
[----:B------:R-:W-:Y:S02]  /*104d0*/  IMAD.MOV.U32 R136, RZ, RZ, R111 ;  /* 0x000000ffff887224 */ /* 0x000fe400078e006f */
[----:B------:R-:W-:Y:S02]  /*104e0*/  IMAD.MOV.U32 R137, RZ, RZ, R110 ;  /* 0x000000ffff897224 */ /* 0x000fe400078e006e */
[----:B------:R-:W-:Y:S01]  /*104f0*/  IMAD.MOV.U32 R0, RZ, RZ, R172 ;  /* 0x000000ffff007224 */ /* 0x000fe200078e00ac */
[----:B------:R-:W-:Y:S01]  /*10500*/  HMMA.16816.F32 R100, R4, R14, R100 ;  /* 0x0000000e0464723c */ /* 0x000fe20000001864 */
[----:B------:R-:W-:-:S07]  /*10510*/  LOP3.LUT R3, R47, 0xff, RZ, 0xc0, !PT ;  /* 0x000000ff2f037812 */ /* 0x000fce00078ec0ff */
[C---:B-1----:R-:W-:Y:S08]  /*10520*/  HMMA.16816.F32 R168, R8.reuse, R24, R168 ;  /* 0x0000001808a8723c */ /* 0x042ff000000018a8 */
[C---:B------:R-:W-:Y:S01]  /*10530*/  HMMA.16816.F32 R112, R8.reuse, R14, R132 ;  /* 0x0000000e0870723c */ /* 0x040fe20000001884 */
[----:B------:R-:W1:Y:S07]  /*10540*/  LDSM.16.MT88.4 R12, [R160+0x9000] ;  /* 0x00900000a00c783b */ /* 0x000e6e0000004200 */
[----:B------:R-:W-:Y:S01]  /*10550*/  HMMA.16816.F32 R144, R8, R26, R144 ;  /* 0x0000001a0890723c */ /* 0x000fe20000001890 */
[----:B------:R-:W-:Y:S04]  /*10560*/  STG.E.U16 desc[UR20][R58.64+-0x70], R227 ;  /* 0xffff90e33a007986 */ /* 0x000fe8000c101514 */
[----:B------:R-:W-:Y:S03]  /*10570*/  STG.E.U16 desc[UR20][R58.64+-0x6e], R226 ;  /* 0xffff92e23a007986 */ /* 0x000fe6000c101514 */
[----:B------:R-:W-:Y:S01]  /*10580*/  HMMA.16816.F32 R80, R4, R24, R80 ;  /* 0x000000180450723c */ /* 0x000fe20000001850 */
[----:B------:R4:W5:Y:S01]  /*10590*/  LDL.LU R215, [R1+0x1bc] ;  /* 0x0001bc0001d77983 */ /* 0x0009620000300800 */
[----:B------:R-:W-:-:S06]  /*105a0*/  LOP3.LUT R0, R0, 0xff, RZ, 0xc0, !PT ;  /* 0x000000ff00007812 */ /* 0x000fcc00078ec0ff */
[C---:B------:R-:W-:Y:S08]  /*105b0*/  HMMA.16816.F32 R76, R4.reuse, R26, R76 ;  /* 0x0000001a044c723c */ /* 0x040ff0000000184c */
[C---:B--2---:R-:W-:Y:S08]  /*105c0*/  HMMA.16816.F32 R72, R4.reuse, R20, R72 ;  /* 0x000000140448723c */ /* 0x044ff00000001848 */
[C---:B------:R-:W-:Y:S08]  /*105d0*/  HMMA.16816.F32 R68, R4.reuse, R22, R68 ;  /* 0x000000160444723c */ /* 0x040ff00000001844 */
[C---:B---3--:R-:W-:Y:S01]  /*105e0*/  HMMA.16816.F32 R32, R4.reuse, R18, R32 ;  /* 0x000000120420723c */ /* 0x048fe20000001820 */
[----:B------:R-:W-:Y:S01]  /*105f0*/  PRMT R53, R3, 0x5410, R30 ;  /* 0x0000541003357816 */ /* 0x000fe2000000001e */
[----:B------:R-:W-:Y:S06]  /*10600*/  LDSM.16.MT88.4 R24, [R160+0x9400] ;  /* 0x00940000a018783b */ /* 0x000fec0000004200 */
[-C--:B-1----:R-:W-:Y:S01]  /*10610*/  HMMA.16816.F32 R96, R4, R12.reuse, R92 ;  /* 0x0000000c0460723c */ /* 0x082fe2000000185c */
[----:B------:R4:W5:Y:S07]  /*10620*/  LDL.LU R212, [R1+0x1b8] ;  /* 0x0001b80001d47983 */ /* 0x00096e0000300800 */
[C---:B------:R-:W-:Y:S08]  /*10630*/  HMMA.16816.F32 R108, R8.reuse, R12, R64 ;  /* 0x0000000c086c723c */ /* 0x040ff00000001840 */
[-C--:B------:R-:W-:Y:S01]  /*10640*/  HMMA.16816.F32 R148, R8, R14.reuse, R148 ;  /* 0x0000000e0894723c */ /* 0x080fe20000001894 */
[----:B------:R-:W-:Y:S01]  /*10650*/  LOP3.LUT R3, R29, 0xff, RZ, 0xc0, !PT ;  /* 0x000000ff1d037812 */ /* 0x000fe200078ec0ff */
[----:B------:R4:W5:Y:S04]  /*10660*/  LDL.LU R211, [R1+0x1b4] ;  /* 0x0001b40001d37983 */ /* 0x0009680000300800 */
[----:B------:R4:W5:Y:S02]  /*10670*/  LDL.LU R210, [R1+0x1b0] ;  /* 0x0001b00001d27983 */ /* 0x0009640000300800 */
[C---:B------:R-:W-:Y:S02]  /*10680*/  HMMA.16816.F32 R92, R4.reuse, R14, R156 ;  /* 0x0000000e045c723c */ /* 0x040fe4000000189c */
[----:B------:R-:W1:Y:S04]  /*10690*/  LDSM.16.MT88.4 R12, [R160+0xb000] ;  /* 0x00b00000a00c783b */ /* 0x000e680000004200 */
[----:B------:R4:W5:Y:S02]  /*106a0*/  LDL.LU R208, [R1+0x1ac] ;  /* 0x0001ac0001d07983 */ /* 0x0009640000300800 */
[----:B------:R-:W-:Y:S08]  /*106b0*/  HMMA.16816.F32 R64, R4, R16, R136 ;  /* 0x000000100440723c */ /* 0x000ff00000001888 */
[C---:B------:R-:W-:Y:S08]  /*106c0*/  HMMA.16816.F32 R152, R8.reuse, R20, R152 ;  /* 0x000000140898723c */ /* 0x040ff00000001898 */
[C---:B------:R-:W-:Y:S01]  /*106d0*/  HMMA.16816.F32 R164, R8.reuse, R22, R164 ;  /* 0x0000001608a4723c */ /* 0x040fe200000018a4 */
[----:B------:R-:W-:Y:S07]  /*106e0*/  LDSM.16.MT88.4 R20, [R40+0xa400] ;  /* 0x00a400002814783b */ /* 0x000fee0000004200 */
[----:B------:R-:W-:Y:S08]  /*106f0*/  HMMA.16816.F32 R184, R8, R16, R184 ;  /* 0x0000001008b8723c */ /* 0x000ff000000018b8 */
[C---:B-1----:R-:W-:Y:S08]  /*10700*/  HMMA.16816.F32 R88, R4.reuse, R12, R88 ;  /* 0x0000000c0458723c */ /* 0x042ff00000001858 */
[----:B------:R-:W-:Y:S01]  /*10710*/  HMMA.16816.F32 R60, R4, R14, R60 ;  /* 0x0000000e043c723c */ /* 0x000fe2000000183c */
[----:B------:R-:W-:-:S07]  /*10720*/  PRMT R6, R172, 0x7771, RZ ;  /* 0x00007771ac067816 */ /* 0x000fce00000000ff */
[C---:B------:R-:W-:Y:S08]  /*10730*/  HMMA.16816.F32 R196, R8.reuse, R18, R196 ;  /* 0x0000001208c4723c */ /* 0x040ff000000018c4 */
[C---:B------:R-:W-:Y:S08]  /*10740*/  HMMA.16816.F32 R216, R8.reuse, R12, R216 ;  /* 0x0000000c08d8723c */ /* 0x040ff000000018d8 */
[----:B------:R-:W-:Y:S01]  /*10750*/  HMMA.16816.F32 R220, R8, R14, R220 ;  /* 0x0000000e08dc723c */ /* 0x000fe200000018dc */
[----:B------:R-:W-:Y:S01]  /*10760*/  PRMT R10, R0, 0x5410, R6 ;  /* 0x00005410000a7816 */ /* 0x000fe20000000006 */
[----:B------:R-:W-:Y:S01]  /*10770*/  LDSM.16.MT88.4 R12, [R40+0xb400] ;  /* 0x00b40000280c783b */ /* 0x000fe20000004200 */
[----:B------:R-:W-:-:S02]  /*10780*/  LOP3.LUT R0, R29, 0xffff, RZ, 0xc0, !PT ;  /* 0x0000ffff1d007812 */ /* 0x000fc400078ec0ff */
[C---:B------:R-:W-:Y:S01]  /*10790*/  PRMT R5, R172.reuse, 0x7773, RZ ;  /* 0x00007773ac057816 */ /* 0x040fe200000000ff */
[----:B------:R-:W-:Y:S01]  /*107a0*/  LDSM.16.MT88.4 R16, [R160+0xa400] ;  /* 0x00a40000a010783b */ /* 0x000fe20000004200 */
[----:B------:R-:W-:Y:S02]  /*107b0*/  SHF.R.U32.HI R0, RZ, 0x8, R0 ;  /* 0x00000008ff007819 */ /* 0x000fe40000011600 */
[----:B------:R-:W-:Y:S02]  /*107c0*/  PRMT R4, R172, 0x7772, RZ ;  /* 0x00007772ac047816 */ /* 0x000fe400000000ff */
[----:B------:R-:W-:Y:S02]  /*107d0*/  PRMT R9, R3, 0x5410, R0 ;  /* 0x0000541003097816 */ /* 0x000fe40000000000 */
[----:B------:R-:W-:Y:S02]  /*107e0*/  PRMT R3, R29, 0x7632, R3 ;  /* 0x000076321d037816 */ /* 0x000fe40000000003 */
[----:B------:R-:W-:-:S02]  /*107f0*/  LOP3.LUT R0, R28, 0xffff, RZ, 0xc0, !PT ;  /* 0x0000ffff1c007812 */ /* 0x000fc400078ec0ff */
[----:B------:R-:W-:Y:S02]  /*10800*/  PRMT R11, R4, 0x5410, R5 ;  /* 0x00005410040b7816 */ /* 0x000fe40000000005 */
[----:B------:R-:W-:Y:S02]  /*10810*/  SHF.R.U32.HI R7, RZ, 0x18, R29 ;  /* 0x00000018ff077819 */ /* 0x000fe4000001161d */
[C---:B------:R-:W-:Y:S02]  /*10820*/  LOP3.LUT R6, R28.reuse, 0xff, RZ, 0xc0, !PT ;  /* 0x000000ff1c067812 */ /* 0x040fe400078ec0ff */
[----:B------:R-:W-:Y:S02]  /*10830*/  PRMT R5, R28, 0x7632, R5 ;  /* 0x000076321c057816 */ /* 0x000fe40000000005 */
[----:B------:R-:W-:Y:S02]  /*10840*/  SHF.R.U32.HI R8, RZ, 0x18, R28 ;  /* 0x00000018ff087819 */ /* 0x000fe4000001161c */
[----:B------:R-:W-:Y:S01]  /*10850*/  LOP3.LUT R4, R3, 0xff, RZ, 0xc0, !PT ;  /* 0x000000ff03047812 */ /* 0x000fe200078ec0ff */
[----:B------:R-:W1:Y:S01]  /*10860*/  LDSM.16.MT88.4 R28, [R40+0x9400] ;  /* 0x00940000281c783b */ /* 0x000e620000004200 */
[----:B------:R-:W-:-:S02]  /*10870*/  SHF.R.U32.HI R3, RZ, 0x8, R0 ;  /* 0x00000008ff037819 */ /* 0x000fc40000011600 */
[----:B------:R-:W-:Y:S02]  /*10880*/  PRMT R47, R4, 0x5410, R7 ;  /* 0x00005410042f7816 */ /* 0x000fe40000000007 */
[----:B------:R-:W-:Y:S02]  /*10890*/  LOP3.LUT R0, R5, 0xff, RZ, 0xc0, !PT ;  /* 0x000000ff05007812 */ /* 0x000fe400078ec0ff */
[----:B------:R-:W-:Y:S02]  /*108a0*/  PRMT R4, R6, 0x5410, R3 ;  /* 0x0000541006047816 */ /* 0x000fe40000000003 */
[----:B------:R-:W-:-:S03]  /*108b0*/  PRMT R3, R0, 0x5410, R8 ;  /* 0x0000541000037816 */ /* 0x000fc60000000008 */
[--C-:B------:R-:W-:Y:S02]  /*108c0*/  HSET2.LE.AND R0, R4, R2.reuse, PT ;  /* 0x0000000204007233 */ /* 0x100fe40003803000 */
[----:B------:R-:W-:Y:S02]  /*108d0*/  MOV R4, R174 ;  /* 0x000000ae00047202 */ /* 0x000fe40000000f00 */
[----:B------:R-:W-:Y:S02]  /*108e0*/  HSET2.LE.AND R3, R3, R2, PT ;  /* 0x0000000203037233 */ /* 0x000fe40003803000 */
[----:B------:R-:W-:Y:S01]  /*108f0*/  LOP3.LUT R4, R4, R0, RZ, 0xc0, !PT ;  /* 0x0000000004047212 */ /* 0x000fe200078ec0ff */
[----:B------:R-:W-:Y:S02]  /*10900*/  IMAD.MOV.U32 R0, RZ, RZ, R173 ;  /* 0x000000ffff007224 */ /* 0x000fe400078e00ad */
[----:B------:R-:W-:-:S03]  /*10910*/  IMAD.MOV.U32 R6, RZ, RZ, R141 ;  /* 0x000000ffff067224 */ /* 0x000fc600078e008d */
[----:B------:R-:W-:Y:S02]  /*10920*/  LOP3.LUT R5, R0, R3, RZ, 0xc0, !PT ;  /* 0x0000000300057212 */ /* 0x000fe400078ec0ff */
[----:B------:R-:W-:Y:S02]  /*10930*/  HSET2.LE.AND R0, R10, R2, PT ;  /* 0x000000020a007233 */ /* 0x000fe40003803000 */
[----:B------:R-:W-:-:S03]  /*10940*/  LOP3.LUT R3, R11, 0xff00ff, RZ, 0xc0, !PT ;  /* 0x00ff00ff0b037812 */ /* 0x000fc600078ec0ff */
[----:B------:R-:W-:Y:S01]  /*10950*/  LOP3.LUT R6, R6, R0, RZ, 0xc0, !PT ;  /* 0x0000000006067212 */ /* 0x000fe200078ec0ff */
[----:B------:R-:W-:Y:S01]  /*10960*/  IMAD.MOV.U32 R0, RZ, RZ, R140 ;  /* 0x000000ffff007224 */ /* 0x000fe200078e008c */
[--C-:B------:R-:W-:Y:S02]  /*10970*/  HSET2.LE.AND R3, R3, R2.reuse, PT ;  /* 0x0000000203037233 */ /* 0x100fe40003803000 */
[----:B------:R-:W-:-:S03]  /*10980*/  HSET2.LE.AND R8, R9, R2, PT ;  /* 0x0000000209087233 */ /* 0x000fc60003803000 */
[----:B------:R-:W-:Y:S01]  /*10990*/  LOP3.LUT R7, R0, R3, RZ, 0xc0, !PT ;  /* 0x0000000300077212 */ /* 0x000fe200078ec0ff */
[----:B------:R-:W-:Y:S01]  /*109a0*/  IMAD.MOV.U32 R172, RZ, RZ, R205 ;  /* 0x000000ffffac7224 */ /* 0x000fe200078e00cd */
[----:B------:R-:W-:Y:S01]  /*109b0*/  LOP3.LUT R8, R204, R8, RZ, 0xc0, !PT ;  /* 0x00000008cc087212 */ /* 0x000fe200078ec0ff */
[----:B------:R-:W-:-:S04]  /*109c0*/  IMAD.MOV.U32 R10, RZ, RZ, R207 ;  /* 0x000000ffff0a7224 */ /* 0x000fc800078e00cf */
[C---:B-1----:R-:W-:Y:S08]  /*109d0*/  HMMA.16816.F32 R204, R4.reuse, R28, R104 ;  /* 0x0000001c04cc723c */ /* 0x042ff00000001868 */
[----:B------:R-:W-:Y:S01]  /*109e0*/  HMMA.16816.F32 R104, R4, R14, R32 ;  /* 0x0000000e0468723c */ /* 0x000fe20000001820 */
[----:B------:R-:W1:Y:S01]  /*109f0*/  LDSM.16.MT88.4 R32, [R160+0xb400] ;  /* 0x00b40000a020783b */ /* 0x000e620000004200 */
[----:B------:R-:W-:-:S02]  /*10a00*/  IMAD.MOV.U32 R173, RZ, RZ, R202 ;  /* 0x000000ffffad7224 */ /* 0x000fc400078e00ca */
[----:B------:R-:W-:Y:S02]  /*10a10*/  IMAD.MOV.U32 R11, RZ, RZ, R201 ;  /* 0x000000ffff0b7224 */ /* 0x000fe400078e00c9 */
[----:B------:R-:W-:Y:S02]  /*10a20*/  IMAD.MOV.U32 R9, RZ, RZ, R200 ;  /* 0x000000ffff097224 */ /* 0x000fe400078e00c8 */
[C---:B------:R-:W-:Y:S01]  /*10a30*/  HMMA.16816.F32 R200, R4.reuse, R30, R100 ;  /* 0x0000001e04c8723c */ /* 0x040fe20000001864 */
        /* <DEDUP_REMOVED lines=15> */
[----:B------:R-:W-:-:S07]  /*10b30*/  HSET2.LE.AND R0, R47, R2, PT ;  /* 0x000000022f007233 */ /* 0x000fce0003803000 */
[----:B------:R-:W-:Y:S01]  /*10b40*/  HMMA.16816.F32 R140, R4, R20, R80 ;  /* 0x00000014048c723c */ /* 0x000fe20000001850 */
[----:B------:R-:W-:-:S07]  /*10b50*/  HSET2.LE.AND R3, R53, R2, PT ;  /* 0x0000000235037233 */ /* 0x000fce0003803000 */
[C---:B------:R-:W-:Y:S08]  /*10b60*/  HMMA.16816.F32 R132, R4.reuse, R16, R72 ;  /* 0x000000100484723c */ /* 0x040ff00000001848 */
[C---:B------:R-:W-:Y:S08]  /*10b70*/  HMMA.16816.F32 R124, R4.reuse, R18, R68 ;  /* 0x00000012047c723c */ /* 0x040ff00000001844 */
[C---:B------:R-:W-:Y:S08]  /*10b80*/  HMMA.16816.F32 R116, R4.reuse, R12, R64 ;  /* 0x0000000c0474723c */ /* 0x040ff00000001840 */
[C---:B-1----:R-:W-:Y:S08]  /*10b90*/  HMMA.16816.F32 R88, R4.reuse, R32, R88 ;  /* 0x000000200458723c */ /* 0x042ff00000001858 */
[----:B------:R-:W-:Y:S01]  /*10ba0*/  HMMA.16816.F32 R60, R4, R34, R60 ;  /* 0x00000022043c723c */ /* 0x000fe2000000183c */
[----:B------:R-:W-:-:S05]  /*10bb0*/  LOP3.LUT R4, R85, 0xff00ff, RZ, 0xc0, !PT ;  /* 0x00ff00ff55047812 */ /* 0x000fca00078ec0ff */
[----:B------:R-:W-:Y:S02]  /*10bc0*/  HSET2.LE.AND R4, R4, R2, PT ;  /* 0x0000000204047233 */ /* 0x000fe40003803000 */
[----:B------:R-:W-:Y:S02]  /*10bd0*/  LOP3.LUT R9, R9, R0, RZ, 0xc0, !PT ;  /* 0x0000000009097212 */ /* 0x000fe400078ec0ff */
[----:B------:R-:W-:Y:S02]  /*10be0*/  LOP3.LUT R10, R10, R3, RZ, 0xc0, !PT ;  /* 0x000000030a0a7212 */ /* 0x000fe400078ec0ff */
[----:B------:R-:W-:Y:S01]  /*10bf0*/  LOP3.LUT R11, R11, R4, RZ, 0xc0, !PT ;  /* 0x000000040b0b7212 */ /* 0x000fe200078ec0ff */
[----:B------:R-:W-:Y:S02]  /*10c00*/  IMAD.MOV.U32 R3, RZ, RZ, R94 ;  /* 0x000000ffff037224 */ /* 0x000fe400078e005e */
[----:B------:R-:W-:Y:S02]  /*10c10*/  IMAD.MOV.U32 R4, RZ, RZ, R95 ;  /* 0x000000ffff047224 */ /* 0x000fe400078e005f */
[----:B------:R-:W-:-:S02]  /*10c20*/  IMAD.MOV.U32 R0, RZ, RZ, R38 ;  /* 0x000000ffff007224 */ /* 0x000fc400078e0026 */
[----:B------:R-:W-:Y:S01]  /*10c30*/  HMMA.16816.F32 R112, R8, R30, R112 ;  /* 0x0000001e0870723c */ /* 0x000fe20000001870 */
[----:B------:R-:W-:Y:S02]  /*10c40*/  IMAD.MOV.U32 R31, RZ, RZ, R100 ;  /* 0x000000ffff1f7224 */ /* 0x000fe400078e0064 */
[----:B------:R-:W-:-:S05]  /*10c50*/  IMAD.MOV.U32 R30, RZ, RZ, R101 ;  /* 0x000000ffff1e7224 */ /* 0x000fca00078e0065 */
[----:B------:R-:W-:Y:S01]  /*10c60*/  HMMA.16816.F32 R108, R8, R24, R108 ;  /* 0x00000018086c723c */ /* 0x000fe2000000186c */
[----:B------:R-:W-:Y:S02]  /*10c70*/  IMAD.MOV.U32 R24, RZ, RZ, R102 ;  /* 0x000000ffff187224 */ /* 0x000fe400078e0066 */
[----:B------:R-:W-:Y:S02]  /*10c80*/  IMAD.MOV.U32 R25, RZ, RZ, R103 ;  /* 0x000000ffff197224 */ /* 0x000fe400078e0067 */
[----:B------:R-:W-:-:S03]  /*10c90*/  IMAD.MOV.U32 R5, RZ, RZ, R93 ;  /* 0x000000ffff057224 */ /* 0x000fc600078e005d */
[----:B------:R-:W-:Y:S01]  /*10ca0*/  HMMA.16816.F32 R120, R8, R28, R120 ;  /* 0x0000001c0878723c */ /* 0x000fe20000001878 */
[----:B------:R-:W-:Y:S02]  /*10cb0*/  IMAD.MOV.U32 R28, RZ, RZ, R96 ;  /* 0x000000ffff1c7224 */ /* 0x000fe400078e0060 */
[----:B------:R-:W-:-:S05]  /*10cc0*/  IMAD.MOV.U32 R29, RZ, RZ, R97 ;  /* 0x000000ffff1d7224 */ /* 0x000fca00078e0061 */
[----:B------:R-:W-:Y:S01]  /*10cd0*/  HMMA.16816.F32 R100, R8, R26, R148 ;  /* 0x0000001a0864723c */ /* 0x000fe20000001894 */
[----:B------:R-:W-:-:S07]  /*10ce0*/  MOV R151, R98 ;  /* 0x0000006200977202 */ /* 0x000fce0000000f00 */
[----:B------:R-:W-:Y:S01]  /*10cf0*/  HMMA.16816.F32 R68, R8, R14, R196 ;  /* 0x0000000e0844723c */ /* 0x000fe200000018c4 */
[----:B------:R-:W-:Y:S02]  /*10d00*/  IMAD.MOV.U32 R199, RZ, RZ, R99 ;  /* 0x000000ffffc77224 */ /* 0x000fe400078e0063 */
[----:B------:R-:W-:Y:S01]  /*10d10*/  IMAD.MOV.U32 R198, RZ, RZ, R4 ;  /* 0x000000ffffc67224 */ /* 0x000fe200078e0004 */
[----:B------:R-:W-:-:S04]  /*10d20*/  LOP3.LUT R4, R0, 0xff, RZ, 0xc0, !PT ;  /* 0x000000ff00047812 */ /* 0x000fc800078ec0ff */
[C---:B------:R-:W-:Y:S01]  /*10d30*/  HMMA.16816.F32 R96, R8.reuse, R32, R216 ;  /* 0x000000200860723c */ /* 0x040fe200000018d8 */
[----:B------:R-:W-:Y:S01]  /*10d40*/  IMAD.MOV.U32 R218, RZ, RZ, R3 ;  /* 0x000000ffffda7224 */ /* 0x000fe200078e0003 */
[C---:B------:R-:W-:Y:S02]  /*10d50*/  LOP3.LUT R3, R39.reuse, 0xffff, RZ, 0xc0, !PT ;  /* 0x0000ffff27037812 */ /* 0x040fe400078ec0ff */
[----:B------:R-:W-:Y:S01]  /*10d60*/  PRMT R0, R39, 0x7632, R0 ;  /* 0x0000763227007816 */ /* 0x000fe20000000000 */
[----:B------:R-:W-:Y:S01]  /*10d70*/  IMAD.MOV.U32 R217, RZ, RZ, R5 ;  /* 0x000000ffffd97224 */ /* 0x000fe200078e0005 */
[C---:B------:R-:W-:Y:S02]  /*10d80*/  PRMT R7, R38.reuse, 0x7773, RZ ;  /* 0x0000777326077816 */ /* 0x040fe400000000ff */
[----:B------:R-:W-:Y:S01]  /*10d90*/  HMMA.16816.F32 R64, R8, R12, R184 ;  /* 0x0000000c0840723c */ /* 0x000fe200000018b8 */
[C---:B------:R-:W-:Y:S02]  /*10da0*/  PRMT R12, R38.reuse, 0x7771, RZ ;  /* 0x00007771260c7816 */ /* 0x040fe400000000ff */
[----:B------:R-:W-:-:S02]  /*10db0*/  PRMT R6, R38, 0x7772, RZ ;  /* 0x0000777226067816 */ /* 0x000fc400000000ff */
[----:B------:R-:W-:Y:S02]  /*10dc0*/  LOP3.LUT R5, R39, 0xff, RZ, 0xc0, !PT ;  /* 0x000000ff27057812 */ /* 0x000fe400078ec0ff */
[----:B------:R-:W-:Y:S02]  /*10dd0*/  SHF.R.U32.HI R13, RZ, 0x18, R39 ;  /* 0x00000018ff0d7819 */ /* 0x000fe40000011627 */
[----:B------:R-:W-:Y:S02]  /*10de0*/  SHF.R.U32.HI R3, RZ, 0x8, R3 ;  /* 0x00000008ff037819 */ /* 0x000fe40000011603 */
[----:B------:R-:W-:Y:S02]  /*10df0*/  LOP3.LUT R0, R0, 0xff, RZ, 0xc0, !PT ;  /* 0x000000ff00007812 */ /* 0x000fe400078ec0ff */
[----:B------:R-:W-:Y:S02]  /*10e00*/  PRMT R7, R6, 0x5410, R7 ;  /* 0x0000541006077816 */ /* 0x000fe40000000007 */
[----:B------:R-:W-:Y:S01]  /*10e10*/  PRMT R3, R5, 0x5410, R3 ;  /* 0x0000541005037816 */ /* 0x000fe20000000003 */
[C---:B------:R-:W-:Y:S01]  /*10e20*/  HMMA.16816.F32 R92, R8.reuse, R20, R168 ;  /* 0x00000014085c723c */ /* 0x040fe200000018a8 */
[----:B------:R-:W-:Y:S01]  /*10e30*/  PRMT R6, R4, 0x5410, R12 ;  /* 0x0000541004067816 */ /* 0x000fe2000000000c */
[----:B------:R-:W-:Y:S01]  /*10e40*/  IMAD.MOV.U32 R38, RZ, RZ, R24 ;  /* 0x000000ffff267224 */ /* 0x000fe200078e0018 */
[----:B------:R-:W-:Y:S01]  /*10e50*/  PRMT R5, R0, 0x5410, R13 ;  /* 0x0000541000057816 */ /* 0x000fe2000000000d */
[----:B------:R-:W-:Y:S01]  /*10e60*/  IMAD.MOV.U32 R196, RZ, RZ, R25 ;  /* 0x000000ffffc47224 */ /* 0x000fe200078e0019 */
[----:B------:R-:W1:Y:S03]  /*10e70*/  LDSM.16.MT88.4 R12, [R40+0xa800] ;  /* 0x00a80000280c783b */ /* 0x000e660000004200 */
[----:B------:R-:W-:Y:S01]  /*10e80*/  HMMA.16816.F32 R80, R8, R22, R144 ;  /* 0x000000160850723c */ /* 0x000fe20000001890 */
[----:B------:R-:W2:Y:S01]  /*10e90*/  LDSM.16.MT88.4 R24, [R40+0x9800] ;  /* 0x009800002818783b */ /* 0x000ea20000004200 */
[----:B------:R-:W-:-:S03]  /*10ea0*/  HSET2.LE.AND R0, R3, R2, PT ;  /* 0x0000000203007233 */ /* 0x000fc60003803000 */
[----:B------:R-:W3:Y:S03]  /*10eb0*/  LDSM.16.MT88.4 R20, [R160+0x9800] ;  /* 0x00980000a014783b */ /* 0x000ee60000004200 */
[----:B------:R-:W-:Y:S01]  /*10ec0*/  HMMA.16816.F32 R76, R8, R16, R152 ;  /* 0x00000010084c723c */ /* 0x000fe20000001898 */
[----:B------:R-:W-:-:S07]  /*10ed0*/  IMAD.MOV.U32 R3, RZ, RZ, R128 ;  /* 0x000000ffff037224 */ /* 0x000fce00078e0080 */
[C---:B------:R-:W-:Y:S01]  /*10ee0*/  HMMA.16816.F32 R72, R8.reuse, R18, R164 ;  /* 0x000000120848723c */ /* 0x040fe200000018a4 */
[----:B------:R-:W-:Y:S07]  /*10ef0*/  LDSM.16.MT88.4 R16, [R40+0xb800] ;  /* 0x00b800002810783b */ /* 0x000fee0000004200 */
[----:B------:R-:W-:Y:S01]  /*10f00*/  HMMA.16816.F32 R220, R8, R34, R220 ;  /* 0x0000002208dc723c */ /* 0x000fe200000018dc */
[----:B------:R-:W4:Y:S04]  /*10f10*/  LDSM.16.MT88.4 R8, [R160+0xa800] ;  /* 0x00a80000a008783b */ /* 0x000f280000004200 */
[----:B------:R-:W4:Y:S01]  /*10f20*/  LDSM.16.MT88.4 R32, [R160+0xb800] ;  /* 0x00b80000a020783b */ /* 0x000f220000004200 */
[----:B------:R-:W-:Y:S01]  /*10f30*/  LOP3.LUT R4, R3, R0, RZ, 0xc0, !PT ;  /* 0x0000000003047212 */ /* 0x000fe200078ec0ff */
[----:B------:R-:W-:Y:S01]  /*10f40*/  IMAD.MOV.U32 R3, RZ, RZ, R129 ;  /* 0x000000ffff037224 */ /* 0x000fe200078e0081 */
[----:B------:R-:W-:-:S05]  /*10f50*/  HSET2.LE.AND R0, R5, R2, PT ;  /* 0x0000000205007233 */ /* 0x000fca0003803000 */
[----:B------:R-:W-:Y:S02]  /*10f60*/  LOP3.LUT R5, R3, R0, RZ, 0xc0, !PT ;  /* 0x0000000003057212 */ /* 0x000fe400078ec0ff */
[----:B------:R-:W-:Y:S01]  /*10f70*/  HSET2.LE.AND R0, R6, R2, PT ;  /* 0x0000000206007233 */ /* 0x000fe20003803000 */
[----:B------:R-:W-:Y:S01]  /*10f80*/  IMAD.MOV.U32 R6, RZ, RZ, R87 ;  /* 0x000000ffff067224 */ /* 0x000fe200078e0057 */
[----:B------:R-:W-:-:S04]  /*10f90*/  LOP3.LUT R3, R7, 0xff00ff, RZ, 0xc0, !PT ;  /* 0x00ff00ff07037812 */ /* 0x000fc800078ec0ff */
[----:B------:R-:W-:Y:S01]  /*10fa0*/  LOP3.LUT R6, R6, R0, RZ, 0xc0, !PT ;  /* 0x0000000006067212 */ /* 0x000fe200078ec0ff */
[----:B------:R-:W-:Y:S01]  /*10fb0*/  IMAD.MOV.U32 R0, RZ, RZ, R86 ;  /* 0x000000ffff007224 */ /* 0x000fe200078e0056 */
[----:B------:R-:W-:Y:S01]  /*10fc0*/  HSET2.LE.AND R3, R3, R2, PT ;  /* 0x0000000203037233 */ /* 0x000fe20003803000 */
[----:B------:R-:W-:-:S04]  /*10fd0*/  IMAD.MOV.U32 R197, RZ, RZ, R28 ;  /* 0x000000ffffc57224 */ /* 0x000fc800078e001c */
[----:B------:R-:W-:Y:S02]  /*10fe0*/  LOP3.LUT R7, R0, R3, RZ, 0xc0, !PT ;  /* 0x0000000300077212 */ /* 0x000fe400078ec0ff */
[C---:B------:R-:W-:Y:S02]  /*10ff0*/  PRMT R3, R46.reuse, 0x7773, RZ ;  /* 0x000077732e037816 */ /* 0x040fe400000000ff */
[----:B------:R-:W-:-:S04]  /*11000*/  PRMT R0, R46, 0x7772, RZ ;  /* 0x000077722e007816 */ /* 0x000fc800000000ff */
[----:B------:R-:W-:Y:S02]  /*11010*/  PRMT R28, R0, 0x5410, R3 ;  /* 0x00005410001c7816 */ /* 0x000fe40000000003 */
[C---:B------:R-:W-:Y:S02]  /*11020*/  LOP3.LUT R0, R54.reuse, 0xffff, RZ, 0xc0, !PT ;  /* 0x0000ffff36007812 */ /* 0x040fe400078ec0ff */
[C---:B------:R-:W-:Y:S02]  /*11030*/  LOP3.LUT R3, R54.reuse, 0xff, RZ, 0xc0, !PT ;  /* 0x000000ff36037812 */ /* 0x040fe400078ec0ff */
[----:B------:R-:W-:Y:S01]  /*11040*/  SHF.R.U32.HI R0, RZ, 0x8, R0 ;  /* 0x00000008ff007819 */ /* 0x000fe20000011600 */
[----:B------:R-:W-:Y:S01]  /*11050*/  IMAD.MOV.U32 R219, RZ, RZ, R151 ;  /* 0x000000ffffdb7224 */ /* 0x000fe200078e0097 */
[C---:B-1----:R-:W-:Y:S08]  /*11060*/  HMMA.16816.F32 R152, R4.reuse, R12, R140 ;  /* 0x0000000c0498723c */ /* 0x042ff0000000188c */
[C---:B--2---:R-:W-:Y:S08]  /*11070*/  HMMA.16816.F32 R168, R4.reuse, R24, R204 ;  /* 0x0000001804a8723c */ /* 0x044ff000000018cc */
[C---:B------:R-:W-:Y:S08]  /*11080*/  HMMA.16816.F32 R164, R4.reuse, R26, R200 ;  /* 0x0000001a04a4723c */ /* 0x040ff000000018c8 */
[C---:B---3--:R-:W-:Y:S08]  /*11090*/  HMMA.16816.F32 R192, R4.reuse, R20, R192 ;  /* 0x0000001404c0723c */ /* 0x048ff000000018c0 */
[C---:B------:R-:W-:Y:S08]  /*110a0*/  HMMA.16816.F32 R156, R4.reuse, R22, R156 ;  /* 0x00000016049c723c */ /* 0x040ff0000000189c */
[C---:B------:R-:W-:Y:S08]  /*110b0*/  HMMA.16816.F32 R148, R4.reuse, R14, R136 ;  /* 0x0000000e0494723c */ /* 0x040ff00000001888 */
[C---:B----4-:R-:W-:Y:S08]  /*110c0*/  HMMA.16816.F32 R144, R4.reuse, R8, R132 ;  /* 0x000000080490723c */ /* 0x050ff00000001884 */
[C---:B------:R-:W-:Y:S08]  /*110d0*/  HMMA.16816.F32 R184, R4.reuse, R16, R116 ;  /* 0x0000001004b8723c */ /* 0x040ff00000001874 */
[C---:B------:R-:W-:Y:S08]  /*110e0*/  HMMA.16816.F32 R104, R4.reuse, R18, R104 ;  /* 0x000000120468723c */ /* 0x040ff00000001868 */
[C---:B------:R-:W-:Y:S08]  /*110f0*/  HMMA.16816.F32 R88, R4.reuse, R32, R88 ;  /* 0x000000200458723c */ /* 0x040ff00000001858 */
[C---:B------:R-:W-:Y:S01]  /*11100*/  HMMA.16816.F32 R60, R4.reuse, R34, R60 ;  /* 0x00000022043c723c */ /* 0x040fe2000000183c */
[----:B------:R-:W-:Y:S01]  /*11110*/  IMAD.MOV.U32 R216, RZ, RZ, R29 ;  /* 0x000000ffffd87224 */ /* 0x000fe200078e001d */
[----:B------:R-:W-:Y:S04]  /*11120*/  STG.E.U16 desc[UR20][R36.64+-0x70], R219 ;  /* 0xffff90db24007986 */ /* 0x000fe8000c101514 */
[----:B------:R-:W-:Y:S02]  /*11130*/  STG.E.U16 desc[UR20][R36.64+-0x6e], R38 ;  /* 0xffff922624007986 */ /* 0x000fe4000c101514 */
[----:B------:R-:W-:Y:S01]  /*11140*/  HMMA.16816.F32 R140, R4, R10, R124 ;  /* 0x0000000a048c723c */ /* 0x000fe2000000187c */
[----:B------:R-:W-:Y:S01]  /*11150*/  IMAD.MOV.U32 R5, RZ, RZ, R46 ;  /* 0x000000ffff057224 */ /* 0x000fe200078e002e */
[--C-:B------:R-:W-:Y:S01]  /*11160*/  PRMT R4, R3, 0x5410, R0.reuse ;  /* 0x0000541003047816 */ /* 0x100fe20000000000 */
[----:B------:R-:W1:Y:S01]  /*11170*/  LDSM.16.MT88.4 R124, [R160+0x9c00] ;  /* 0x009c0000a07c783b */ /* 0x000e620000004200 */
[----:B------:R-:W-:-:S02]  /*11180*/  PRMT R0, R54, 0x7632, R0 ;  /* 0x0000763236007816 */ /* 0x000fc40000000000 */
[----:B------:R-:W-:Y:S01]  /*11190*/  PRMT R7, R46, 0x7771, RZ ;  /* 0x000077712e077816 */ /* 0x000fe200000000ff */
[----:B------:R-:W2:Y:S01]  /*111a0*/  LDSM.16.MT88.4 R132, [R40+0x9c00] ;  /* 0x009c00002884783b */ /* 0x000ea20000004200 */
[----:B------:R-:W-:Y:S02]  /*111b0*/  LOP3.LUT R5, R5, 0xff, RZ, 0xc0, !PT ;  /* 0x000000ff05057812 */ /* 0x000fe400078ec0ff */
[----:B------:R-:W-:Y:S01]  /*111c0*/  SHF.R.U32.HI R6, RZ, 0x18, R54 ;  /* 0x00000018ff067819 */ /* 0x000fe20000011636 */
[----:B------:R-:W3:Y:S01]  /*111d0*/  LDSM.16.MT88.4 R116, [R40+0xac00] ;  /* 0x00ac00002874783b */ /* 0x000ee20000004200 */
[----:B------:R-:W-:Y:S02]  /*111e0*/  LOP3.LUT R3, R0, 0xff, RZ, 0xc0, !PT ;  /* 0x000000ff00037812 */ /* 0x000fe400078ec0ff */
[----:B------:R-:W-:Y:S02]  /*111f0*/  HSET2.LE.AND R0, R4, R2, PT ;  /* 0x0000000204007233 */ /* 0x000fe40003803000 */
[----:B------:R-:W-:-:S02]  /*11200*/  PRMT R5, R5, 0x5410, R7 ;  /* 0x0000541005057816 */ /* 0x000fc40000000007 */
[----:B------:R-:W-:Y:S02]  /*11210*/  PRMT R3, R3, 0x5410, R6 ;  /* 0x0000541003037816 */ /* 0x000fe40000000006 */
[----:B------:R-:W-:Y:S02]  /*11220*/  LOP3.LUT R7, R28, 0xff00ff, RZ, 0xc0, !PT ;  /* 0x00ff00ff1c077812 */ /* 0x000fe400078ec0ff */
[----:B------:R-:W-:Y:S02]  /*11230*/  LOP3.LUT R4, R217, R0, RZ, 0xc0, !PT ;  /* 0x00000000d9047212 */ /* 0x000fe400078ec0ff */
[--C-:B------:R-:W-:Y:S02]  /*11240*/  HSET2.LE.AND R0, R3, R2.reuse, PT ;  /* 0x0000000203007233 */ /* 0x100fe40003803000 */
[--C-:B------:R-:W-:Y:S02]  /*11250*/  HSET2.LE.AND R3, R5, R2.reuse, PT ;  /* 0x0000000205037233 */ /* 0x100fe40003803000 */
[----:B------:R-:W-:-:S02]  /*11260*/  HSET2.LE.AND R7, R7, R2, PT ;  /* 0x0000000207077233 */ /* 0x000fc40003803000 */
[----:B------:R-:W-:Y:S02]  /*11270*/  LOP3.LUT R5, R218, R0, RZ, 0xc0, !PT ;  /* 0x00000000da057212 */ /* 0x000fe400078ec0ff */
[----:B------:R-:W-:Y:S02]  /*11280*/  LOP3.LUT R6, R131, R3, RZ, 0xc0, !PT ;  /* 0x0000000383067212 */ /* 0x000fe400078ec0ff */
[----:B------:R-:W-:Y:S01]  /*11290*/  LOP3.LUT R7, R130, R7, RZ, 0xc0, !PT ;  /* 0x0000000782077212 */ /* 0x000fe200078ec0ff */
[----:B------:R-:W-:Y:S02]  /*112a0*/  IMAD.MOV.U32 R0, RZ, RZ, R84 ;  /* 0x000000ffff007224 */ /* 0x000fe400078e0054 */
[----:B------:R-:W-:Y:S02]  /*112b0*/  IMAD.MOV.U32 R218, RZ, RZ, R30 ;  /* 0x000000ffffda7224 */ /* 0x000fe400078e001e */
[----:B------:R-:W-:Y:S01]  /*112c0*/  IMAD.MOV.U32 R217, RZ, RZ, R31 ;  /* 0x000000ffffd97224 */ /* 0x000fe200078e001f */
[----:B------:R-:W-:Y:S01]  /*112d0*/  LOP3.LUT R0, R0, 0xff, RZ, 0xc0, !PT ;  /* 0x000000ff00007812 */ /* 0x000fe200078ec0ff */
[----:B------:R-:W-:Y:S01]  /*112e0*/  HMMA.16816.F32 R28, R4, R8, R76 ;  /* 0x00000008041c723c */ /* 0x000fe2000000184c */
[----:B------:R-:W-:-:S02]  /*112f0*/  PRMT R9, R84, 0x7771, RZ ;  /* 0x0000777154097816 */ /* 0x000fc400000000ff */
[C---:B------:R-:W-:Y:S02]  /*11300*/  PRMT R8, R84.reuse, 0x7773, RZ ;  /* 0x0000777354087816 */ /* 0x040fe400000000ff */
[----:B------:R-:W-:-:S03]  /*11310*/  PRMT R3, R84, 0x7772, RZ ;  /* 0x0000777254037816 */ /* 0x000fc600000000ff */
[C---:B------:R-:W-:Y:S08]  /*11320*/  HMMA.16816.F32 R136, R4.reuse, R24, R120 ;  /* 0x000000180488723c */ /* 0x040ff00000001878 */
[C---:B------:R-:W-:Y:S08]  /*11330*/  HMMA.16816.F32 R112, R4.reuse, R26, R112 ;  /* 0x0000001a0470723c */ /* 0x040ff00000001870 */
[----:B------:R-:W-:Y:S01]  /*11340*/  HMMA.16816.F32 R24, R4, R10, R72 ;  /* 0x0000000a0418723c */ /* 0x000fe20000001848 */
[----:B------:R-:W-:-:S02]  /*11350*/  PRMT R10, R0, 0x5410, R9 ;  /* 0x00005410000a7816 */ /* 0x000fc40000000009 */
[----:B------:R-:W-:Y:S02]  /*11360*/  PRMT R11, R3, 0x5410, R8 ;  /* 0x00005410030b7816 */ /* 0x000fe40000000008 */
[C---:B------:R-:W-:Y:S02]  /*11370*/  PRMT R0, R45.reuse, 0x7632, R0 ;  /* 0x000076322d007816 */ /* 0x040fe40000000000 */
[C---:B------:R-:W-:Y:S02]  /*11380*/  LOP3.LUT R3, R45.reuse, 0xffff, RZ, 0xc0, !PT ;  /* 0x0000ffff2d037812 */ /* 0x040fe400078ec0ff */
[----:B------:R-:W-:Y:S02]  /*11390*/  SHF.R.U32.HI R9, RZ, 0x18, R45 ;  /* 0x00000018ff097819 */ /* 0x000fe4000001162d */
[----:B------:R-:W-:Y:S02]  /*113a0*/  LOP3.LUT R0, R0, 0xff, RZ, 0xc0, !PT ;  /* 0x000000ff00007812 */ /* 0x000fe400078ec0ff */
[----:B------:R-:W-:-:S02]  /*113b0*/  LOP3.LUT R8, R45, 0xff, RZ, 0xc0, !PT ;  /* 0x000000ff2d087812 */ /* 0x000fc400078ec0ff */
[----:B------:R-:W-:Y:S02]  /*113c0*/  SHF.R.U32.HI R3, RZ, 0x8, R3 ;  /* 0x00000008ff037819 */ /* 0x000fe40000011603 */
[----:B------:R-:W-:Y:S02]  /*113d0*/  PRMT R0, R0, 0x5410, R9 ;  /* 0x0000541000007816 */ /* 0x000fe40000000009 */
[----:B------:R-:W-:Y:S01]  /*113e0*/  PRMT R3, R8, 0x5410, R3 ;  /* 0x0000541008037816 */ /* 0x000fe20000000003 */
[----:B------:R-:W-:Y:S01]  /*113f0*/  HMMA.16816.F32 R120, R4, R12, R92 ;  /* 0x0000000c0478723c */ /* 0x000fe2000000185c */
[----:B------:R-:W-:Y:S01]  /*11400*/  IMAD.MOV.U32 R12, RZ, RZ, R163 ;  /* 0x000000ffff0c7224 */ /* 0x000fe200078e00a3 */
[--C-:B------:R-:W-:Y:S01]  /*11410*/  HSET2.LE.AND R0, R0, R2.reuse, PT ;  /* 0x0000000200007233 */ /* 0x100fe20003803000 */
[----:B------:R-:W-:Y:S01]  /*11420*/  IMAD.MOV.U32 R9, RZ, RZ, R180 ;  /* 0x000000ffff097224 */ /* 0x000fe200078e00b4 */
[----:B------:R-:W-:Y:S02]  /*11430*/  HSET2.LE.AND R3, R3, R2, PT ;  /* 0x0000000203037233 */ /* 0x000fe40003803000 */
[----:B------:R-:W-:-:S02]  /*11440*/  LOP3.LUT R8, R11, 0xff00ff, RZ, 0xc0, !PT ;  /* 0x00ff00ff0b087812 */ /* 0x000fc400078ec0ff */
[----:B------:R-:W-:Y:S02]  /*11450*/  LOP3.LUT R93, R12, R0, RZ, 0xc0, !PT ;  /* 0x000000000c5d7212 */ /* 0x000fe400078ec0ff */
[----:B------:R-:W-:Y:S02]  /*11460*/  LOP3.LUT R92, R9, R3, RZ, 0xc0, !PT ;  /* 0x00000003095c7212 */ /* 0x000fe400078ec0ff */
[--C-:B------:R-:W-:Y:S01]  /*11470*/  HSET2.LE.AND R0, R8, R2.reuse, PT ;  /* 0x0000000208007233 */ /* 0x100fe20003803000 */
[----:B------:R-:W-:Y:S01]  /*11480*/  IMAD.MOV.U32 R8, RZ, RZ, R162 ;  /* 0x000000ffff087224 */ /* 0x000fe200078e00a2 */
[----:B------:R-:W-:-:S05]  /*11490*/  HSET2.LE.AND R3, R10, R2, PT ;  /* 0x000000020a037233 */ /* 0x000fca0003803000 */
[----:B------:R-:W-:Y:S01]  /*114a0*/  LOP3.LUT R94, R8, R3, RZ, 0xc0, !PT ;  /* 0x00000003085e7212 */ /* 0x000fe200078ec0ff */
[----:B------:R-:W-:Y:S01]  /*114b0*/  IMAD.MOV.U32 R3, RZ, RZ, R161 ;  /* 0x000000ffff037224 */ /* 0x000fe200078e00a1 */
[C---:B------:R-:W-:Y:S01]  /*114c0*/  HMMA.16816.F32 R128, R4.reuse, R20, R108 ;  /* 0x000000140480723c */ /* 0x040fe2000000186c */
[----:B------:R-:W-:Y:S01]  /*114d0*/  PRMT R8, R52, 0x7771, RZ ;  /* 0x0000777134087816 */ /* 0x000fe200000000ff */
[----:B------:R-:W-:Y:S02]  /*114e0*/  STG.E.U16 desc[UR20][R42.64+-0x60], R235 ;  /* 0xffffa0eb2a007986 */ /* 0x000fe4000c101514 */
[----:B------:R-:W-:Y:S01]  /*114f0*/  LOP3.LUT R95, R3, R0, RZ, 0xc0, !PT ;  /* 0x00000000035f7212 */ /* 0x000fe200078ec0ff */
[----:B------:R-:W-:Y:S01]  /*11500*/  IMAD.MOV.U32 R0, RZ, RZ, R52 ;  /* 0x000000ffff007224 */ /* 0x000fe200078e0034 */
[----:B------:R-:W-:Y:S01]  /*11510*/  LOP3.LUT R3, R55, 0xffff, RZ, 0xc0, !PT ;  /* 0x0000ffff37037812 */ /* 0x000fe200078ec0ff */
[----:B------:R-:W-:Y:S01]  /*11520*/  STG.E.U16 desc[UR20][R42.64+-0x5e], R234 ;  /* 0xffffa2ea2a007986 */ /* 0x000fe2000c101514 */
[----:B------:R-:W-:Y:S01]  /*11530*/  HMMA.16816.F32 R100, R4, R22, R100 ;  /* 0x000000160464723c */ /* 0x000fe20000001864 */
[----:B------:R-:W-:-:S07]  /*11540*/  SHF.R.U32.HI R9, RZ, 0x18, R55 ;  /* 0x00000018ff097819 */ /* 0x000fce0000011637 */
[C---:B------:R-:W-:Y:S01]  /*11550*/  HMMA.16816.F32 R64, R4.reuse, R16, R64 ;  /* 0x000000100440723c */ /* 0x040fe20000001840 */
[----:B------:R-:W-:Y:S01]  /*11560*/  SHF.R.U32.HI R3, RZ, 0x8, R3 ;  /* 0x00000008ff037819 */ /* 0x000fe20000011603 */
[----:B------:R-:W4:Y:S06]  /*11570*/  LDSM.16.MT88.4 R108, [R160+0xac00] ;  /* 0x00ac0000a06c783b */ /* 0x000f2c0000004200 */
[C---:B------:R-:W-:Y:S08]  /*11580*/  HMMA.16816.F32 R84, R4.reuse, R32, R96 ;  /* 0x000000200454723c */ /* 0x040ff00000001860 */
[C---:B------:R-:W-:Y:S01]  /*11590*/  HMMA.16816.F32 R20, R4.reuse, R14, R80 ;  /* 0x0000000e0414723c */ /* 0x040fe20000001850 */
[----:B------:R-:W-:Y:S04]  /*115a0*/  STG.E.U16 desc[UR20][R56.64+-0x60], R233 ;  /* 0xffffa0e938007986 */ /* 0x000fe8000c101514 */
[----:B------:R-:W-:Y:S03]  /*115b0*/  STG.E.U16 desc[UR20][R56.64+-0x5e], R232 ;  /* 0xffffa2e838007986 */ /* 0x000fe6000c101514 */
[C---:B------:R-:W-:Y:S01]  /*115c0*/  HMMA.16816.F32 R16, R4.reuse, R18, R68 ;  /* 0x000000120410723c */ /* 0x040fe20000001844 */
[----:B------:R1:W-:Y:S04]  /*115d0*/  LDSM.16.MT88.4 R12, [R160+0xbc00] ;  /* 0x00bc0000a00c783b */ /* 0x0003e80000004200 */
[----:B------:R-:W4:Y:S03]  /*115e0*/  LDSM.16.MT88.4 R80, [R40+0xbc00] ;  /* 0x00bc00002850783b */ /* 0x000f260000004200 */
[----:B------:R-:W-:Y:S01]  /*115f0*/  HMMA.16816.F32 R32, R4, R34, R220 ;  /* 0x000000220420723c */ /* 0x000fe200000018dc */
[----:B------:R-:W-:-:S02]  /*11600*/  LOP3.LUT R6, R0, 0xff, RZ, 0xc0, !PT ;  /* 0x000000ff00067812 */ /* 0x000fc400078ec0ff */
[C---:B------:R-:W-:Y:S02]  /*11610*/  PRMT R0, R55.reuse, 0x7632, R0 ;  /* 0x0000763237007816 */ /* 0x040fe40000000000 */
[C---:B------:R-:W-:Y:S02]  /*11620*/  PRMT R5, R52.reuse, 0x7773, RZ ;  /* 0x0000777334057816 */ /* 0x040fe400000000ff */
[----:B------:R-:W-:Y:S02]  /*11630*/  PRMT R4, R52, 0x7772, RZ ;  /* 0x0000777234047816 */ /* 0x000fe400000000ff */
[----:B------:R-:W-:Y:S02]  /*11640*/  LOP3.LUT R7, R55, 0xff, RZ, 0xc0, !PT ;  /* 0x000000ff37077812 */ /* 0x000fe400078ec0ff */
[----:B------:R-:W-:Y:S02]  /*11650*/  LOP3.LUT R0, R0, 0xff, RZ, 0xc0, !PT ;  /* 0x000000ff00007812 */ /* 0x000fe400078ec0ff */
[----:B------:R-:W-:-:S02]  /*11660*/  PRMT R4, R4, 0x5410, R5 ;  /* 0x0000541004047816 */ /* 0x000fc40000000005 */
[----:B------:R-:W-:Y:S02]  /*11670*/  PRMT R3, R7, 0x5410, R3 ;  /* 0x0000541007037816 */ /* 0x000fe40000000003 */
[----:B------:R-:W-:Y:S02]  /*11680*/  PRMT R8, R6, 0x5410, R8 ;  /* 0x0000541006087816 */ /* 0x000fe40000000008 */
[----:B------:R-:W-:Y:S02]  /*11690*/  PRMT R5, R0, 0x5410, R9 ;  /* 0x0000541000057816 */ /* 0x000fe40000000009 */
[----:B------:R-:W-:Y:S02]  /*116a0*/  LOP3.LUT R6, R4, 0xff00ff, RZ, 0xc0, !PT ;  /* 0x00ff00ff04067812 */ /* 0x000fe400078ec0ff */
[--C-:B------:R-:W-:Y:S02]  /*116b0*/  HSET2.LE.AND R0, R3, R2.reuse, PT ;  /* 0x0000000203007233 */ /* 0x100fe40003803000 */
[----:B------:R-:W-:-:S02]  /*116c0*/  HSET2.LE.AND R3, R5, R2, PT ;  /* 0x0000000205037233 */ /* 0x000fc40003803000 */
[--C-:B------:R-:W-:Y:S02]  /*116d0*/  HSET2.LE.AND R4, R8, R2.reuse, PT ;  /* 0x0000000208047233 */ /* 0x100fe40003803000 */
[----:B------:R-:W-:-:S05]  /*116e0*/  HSET2.LE.AND R2, R6, R2, PT ;  /* 0x0000000206027233 */ /* 0x000fca0003803000 */
[----:B------:R-:W-:Y:S01]  /*116f0*/  LOP3.LUT R99, R173, R2, RZ, 0xc0, !PT ;  /* 0x00000002ad637212 */ /* 0x000fe200078ec0ff */
[----:B------:R-:W-:Y:S02]  /*11700*/  IMAD.MOV.U32 R173, RZ, RZ, R172 ;  /* 0x000000ffffad7224 */ /* 0x000fe400078e00ac */
[----:B------:R-:W2:Y:S01]  /*11710*/  LDC R172, c[0x0][0x448] ;  /* 0x00011200ffac7b82 */ /* 0x000ea20000000800 */
[----:B------:R-:W-:Y:S02]  /*11720*/  LOP3.LUT R97, R217, R3, RZ, 0xc0, !PT ;  /* 0x00000003d9617212 */ /* 0x000fe400078ec0ff */
[----:B------:R-:W-:Y:S02]  /*11730*/  LOP3.LUT R98, R218, R4, RZ, 0xc0, !PT ;  /* 0x00000004da627212 */ /* 0x000fe400078ec0ff */
[----:B------:R-:W-:Y:S01]  /*11740*/  LOP3.LUT R96, R216, R0, RZ, 0xc0, !PT ;  /* 0x00000000d8607212 */ /* 0x000fe200078ec0ff */
[----:B-1----:R-:W-:Y:S01]  /*11750*/  HMMA.16816.F32 R160, R92, R124, R192 ;  /* 0x0000007c5ca0723c */ /* 0x002fe200000018c0 */
[----:B--2---:R-:W-:-:S04]  /*11760*/  IMAD.WIDE R2, R172, 0x70, R56 ;  /* 0x00000070ac027825 */ /* 0x004fc800078e0238 */
[C---:B------:R-:W-:Y:S01]  /*11770*/  IMAD.WIDE R4, R172.reuse, -0x70, R2 ;  /* 0xffffff90ac047825 */ /* 0x040fe200078e0202 */
[----:B------:R-:W-:Y:S04]  /*11780*/  STG.E.U16 desc[UR20][R2.64+-0x60], R196 ;  /* 0xffffa0c402007986 */ /* 0x000fe8000c101514 */
[----:B------:R1:W-:Y:S01]  /*11790*/  STG.E.U16 desc[UR20][R2.64+-0x5e], R188 ;  /* 0xffffa2bc02007986 */ /* 0x0003e2000c101514 */
[----:B------:R-:W-:Y:S03]  /*117a0*/  HMMA.16816.F32 R156, R92, R126, R156 ;  /* 0x0000007e5c9c723c */ /* 0x000fe6000000189c */
[----:B------:R-:W-:Y:S04]  /*117b0*/  STG.E.U16 desc[UR20][R36.64+-0x60], R197 ;  /* 0xffffa0c524007986 */ /* 0x000fe8000c101514 */
[----:B------:R-:W-:Y:S01]  /*117c0*/  STG.E.U16 desc[UR20][R36.64+-0x5e], R198 ;  /* 0xffffa2c624007986 */ /* 0x000fe2000c101514 */
[C---:B------:R-:W-:Y:S03]  /*117d0*/  HMMA.16816.F32 R128, R96.reuse, R124, R128 ;  /* 0x0000007c6080723c */ /* 0x040fe60000001880 */
[----:B------:R-:W-:Y:S04]  /*117e0*/  STG.E.U16 desc[UR20][R42.64+-0x50], R231 ;  /* 0xffffb0e72a007986 */ /* 0x000fe8000c101514 */
[----:B------:R-:W-:Y:S01]  /*117f0*/  STG.E.U16 desc[UR20][R42.64+-0x4e], R230 ;  /* 0xffffb2e62a007986 */ /* 0x000fe2000c101514 */
[----:B------:R-:W-:Y:S03]  /*11800*/  HMMA.16816.F32 R124, R96, R126, R100 ;  /* 0x0000007e607c723c */ /* 0x000fe60000001864 */
[----:B------:R-:W-:Y:S01]  /*11810*/  STG.E.U16 desc[UR20][R4.64+-0x50], R229 ;  /* 0xffffb0e504007986 */ /* 0x000fe2000c101514 */
[----:B-1----:R-:W-:-:S03]  /*11820*/  IMAD.WIDE R2, R172, 0x70, R4 ;  /* 0x00000070ac027825 */ /* 0x002fc600078e0204 */
[----:B------:R-:W-:Y:S04]  /*11830*/  STG.E.U16 desc[UR20][R4.64+-0x4e], R228 ;  /* 0xffffb2e404007986 */ /* 0x000fe8000c101514 */
[----:B------:R1:W5:Y:S01]  /*11840*/  LDL.LU R188, [R1+0x1a8] ;  /* 0x0001a80001bc7983 */ /* 0x0003620000300800 */
[----:B------:R-:W-:-:S03]  /*11850*/  IMAD.MOV.U32 R100, RZ, RZ, R49 ;  /* 0x000000ffff647224 */ /* 0x000fc600078e0031 */
[----:B------:R-:W-:Y:S01]  /*11860*/  STG.E.U16 desc[UR20][R2.64+-0x50], R199 ;  /* 0xffffb0c702007986 */ /* 0x000fe2000c101514 */
[----:B------:R-:W-:-:S03]  /*11870*/  IMAD.MOV.U32 R101, RZ, RZ, R48 ;  /* 0x000000ffff657224 */ /* 0x000fc600078e0030 */
[----:B------:R2:W-:Y:S01]  /*11880*/  STG.E.U16 desc[UR20][R2.64+-0x4e], R51 ;  /* 0xffffb23302007986 */ /* 0x0005e2000c101514 */
[----:B------:R-:W-:-:S03]  /*11890*/  IMAD.MOV.U32 R102, RZ, RZ, R44 ;  /* 0x000000ffff667224 */ /* 0x000fc600078e002c */
[----:B------:R3:W-:Y:S01]  /*118a0*/  STG.E.U16 desc[UR20][R36.64+-0x4e], R50 ;  /* 0xffffb23224007986 */ /* 0x0007e2000c101514 */
[----:B------:R-:W-:-:S03]  /*118b0*/  IMAD.MOV.U32 R103, RZ, RZ, R41 ;  /* 0x000000ffff677224 */ /* 0x000fc600078e0029 */
[----:B--2---:R1:W5:Y:S04]  /*118c0*/  LDL.LU R51, [R1+0x1a4] ;  /* 0x0001a40001337983 */ /* 0x0043680000300800 */
[----:B---3--:R1:W5:Y:S04]  /*118d0*/  LDL.LU R50, [R1+0x1a0] ;  /* 0x0001a00001327983 */ /* 0x0083680000300800 */
[----:B------:R1:W5:Y:S04]  /*118e0*/  LDL.LU R49, [R1+0x19c] ;  /* 0x00019c0001317983 */ /* 0x0003680000300800 */
[----:B------:R1:W5:Y:S04]  /*118f0*/  LDL.LU R48, [R1+0x198] ;  /* 0x0001980001307983 */ /* 0x0003680000300800 */
[----:B------:R1:W5:Y:S04]  /*11900*/  LDL.LU R44, [R1+0x194] ;  /* 0x00019400012c7983 */ /* 0x0003680000300800 */
[----:B------:R1:W5:Y:S01]  /*11910*/  LDL.LU R41, [R1+0x190] ;  /* 0x0001900001297983 */ /* 0x0003620000300800 */
[----:B------:R-:W-:-:S04]  /*11920*/  IMAD.WIDE R6, R172, -0x70, R2 ;  /* 0xffffff90ac067825 */ /* 0x000fc800078e0202 */
[C---:B------:R-:W-:Y:S01]  /*11930*/  IMAD.WIDE R2, R172.reuse, 0x70, R6 ;  /* 0x00000070ac027825 */ /* 0x040fe200078e0206 */
[----:B------:R-:W-:Y:S03]  /*11940*/  STG.E.U16 desc[UR20][R36.64+-0x50], R173 ;  /* 0xffffb0ad24007986 */ /* 0x000fe6000c101514 */
[C---:B------:R-:W-:Y:S01]  /*11950*/  IMAD.WIDE R4, R172.reuse, -0x70, R2 ;  /* 0xffffff90ac047825 */ /* 0x040fe200078e0202 */
[----:B------:R-:W-:Y:S04]  /*11960*/  STG.E.U16 desc[UR20][R42.64+-0x40], R225 ;  /* 0xffffc0e12a007986 */ /* 0x000fe8000c101514 */
[----:B------:R-:W-:Y:S04]  /*11970*/  STG.E.U16 desc[UR20][R42.64+-0x3e], R224 ;  /* 0xffffc2e02a007986 */ /* 0x000fe8000c101514 */
        /* <DEDUP_REMOVED lines=9> */
[----:B--2---:R-:W-:-:S03]  /*11a10*/  IMAD.WIDE R2, R172, 0x70, R4 ;  /* 0x00000070ac027825 */ /* 0x004fc600078e0204 */
[----:B------:R2:W-:Y:S04]  /*11a20*/  STG.E.U16 desc[UR20][R4.64+-0x2e], R189 ;  /* 0xffffd2bd04007986 */ /* 0x0005e8000c101514 */
[----:B------:R-:W-:Y:S04]  /*11a30*/  STG.E.U16 desc[UR20][R2.64+-0x30], R248 ;  /* 0xffffd0f802007986 */ /* 0x000fe8000c101514 */
[----:B------:R3:W-:Y:S04]  /*11a40*/  STG.E.U16 desc[UR20][R2.64+-0x2e], R247 ;  /* 0xffffd2f702007986 */ /* 0x0007e8000c101514 */
[----:B------:R-:W-:Y:S04]  /*11a50*/  STG.E.U16 desc[UR20][R36.64+-0x30], R246 ;  /* 0xffffd0f624007986 */ /* 0x000fe8000c101514 */
[----:B------:R-:W-:Y:S01]  /*11a60*/  STG.E.U16 desc[UR20][R36.64+-0x2e], R245 ;  /* 0xffffd2f524007986 */ /* 0x000fe2000c101514 */
[----:B--2---:R-:W-:-:S03]  /*11a70*/  IMAD.WIDE R4, R172, -0x70, R2 ;  /* 0xffffff90ac047825 */ /* 0x004fc600078e0202 */
[----:B------:R-:W-:Y:S01]  /*11a80*/  STG.E.U16 desc[UR20][R42.64+-0x20], R183 ;  /* 0xffffe0b72a007986 */ /* 0x000fe2000c101514 */
[----:B---3--:R-:W-:-:S03]  /*11a90*/  IMAD.WIDE R2, R172, 0x70, R4 ;  /* 0x00000070ac027825 */ /* 0x008fc600078e0204 */
[----:B------:R-:W-:Y:S04]  /*11aa0*/  STG.E.U16 desc[UR20][R42.64+-0x1e], R182 ;  /* 0xffffe2b62a007986 */ /* 0x000fe8000c101514 */
[----:B------:R-:W-:Y:S04]  /*11ab0*/  STG.E.U16 desc[UR20][R4.64+-0x20], R181 ;  /* 0xffffe0b504007986 */ /* 0x000fe8000c101514 */
[----:B------:R2:W-:Y:S04]  /*11ac0*/  STG.E.U16 desc[UR20][R4.64+-0x1e], R179 ;  /* 0xffffe2b304007986 */ /* 0x0005e8000c101514 */
[----:B------:R-:W-:Y:S04]  /*11ad0*/  STG.E.U16 desc[UR20][R2.64+-0x20], R244 ;  /* 0xffffe0f402007986 */ /* 0x000fe8000c101514 */
[----:B------:R3:W-:Y:S01]  /*11ae0*/  STG.E.U16 desc[UR20][R2.64+-0x1e], R237 ;  /* 0xffffe2ed02007986 */ /* 0x0007e2000c101514 */
[C---:B------:R-:W-:Y:S03]  /*11af0*/  HMMA.16816.F32 R168, R92.reuse, R132, R168 ;  /* 0x000000845ca8723c */ /* 0x040fe600000018a8 */
[----:B------:R1:W-:Y:S04]  /*11b00*/  STG.E.U16 desc[UR20][R36.64+-0x20], R243 ;  /* 0xffffe0f324007986 */ /* 0x0003e8000c101514 */
[----:B------:R1:W-:Y:S01]  /*11b10*/  STG.E.U16 desc[UR20][R36.64+-0x1e], R241 ;  /* 0xffffe2f124007986 */ /* 0x0003e2000c101514 */
[----:B------:R-:W-:Y:S01]  /*11b20*/  HMMA.16816.F32 R164, R92, R134, R164 ;  /* 0x000000865ca4723c */ /* 0x000fe200000018a4 */
[----:B--2---:R-:W-:-:S02]  /*11b30*/  IMAD.WIDE R4, R172, -0x70, R2 ;  /* 0xffffff90ac047825 */ /* 0x004fc400078e0202 */
[----:B------:R1:W-:Y:S05]  /*11b40*/  STG.E.U16 desc[UR20][R42.64+-0x10], R177 ;  /* 0xfffff0b12a007986 */ /* 0x0003ea000c101514 */
[----:B------:R-:W-:Y:S01]  /*11b50*/  HMMA.16816.F32 R136, R96, R132, R136 ;  /* 0x000000846088723c */ /* 0x000fe20000001888 */
[----:B------:R1:W-:Y:S01]  /*11b60*/  STG.E.U16 desc[UR20][R42.64+-0xe], R178 ;  /* 0xfffff2b22a007986 */ /* 0x0003e2000c101514 */
[----:B---3--:R-:W-:-:S03]  /*11b70*/  IMAD.WIDE R2, R172, 0x70, R4 ;  /* 0x00000070ac027825 */ /* 0x008fc600078e0204 */
[----:B------:R1:W-:Y:S03]  /*11b80*/  STG.E.U16 desc[UR20][R4.64+-0x10], R176 ;  /* 0xfffff0b004007986 */ /* 0x0003e6000c101514 */
[----:B------:R-:W-:Y:S01]  /*11b90*/  HMMA.16816.F32 R132, R96, R134, R112 ;  /* 0x000000866084723c */ /* 0x000fe20000001870 */
[----:B------:R1:W-:Y:S04]  /*11ba0*/  STG.E.U16 desc[UR20][R4.64+-0xe], R175 ;  /* 0xfffff2af04007986 */ /* 0x0003e8000c101514 */
[----:B------:R1:W-:Y:S03]  /*11bb0*/  STG.E.U16 desc[UR20][R2.64+-0x10], R242 ;  /* 0xfffff0f202007986 */ /* 0x0003e6000c101514 */
[C---:B------:R-:W-:Y:S01]  /*11bc0*/  HMMA.16816.F32 R152, R92.reuse, R116, R152 ;  /* 0x000000745c98723c */ /* 0x040fe20000001898 */
[----:B------:R1:W-:Y:S04]  /*11bd0*/  STG.E.U16 desc[UR20][R2.64+-0xe], R240 ;  /* 0xfffff2f002007986 */ /* 0x0003e8000c101514 */
[----:B------:R1:W-:Y:S03]  /*11be0*/  STG.E.U16 desc[UR20][R36.64+-0x10], R239 ;  /* 0xfffff0ef24007986 */ /* 0x0003e6000c101514 */
[C---:B------:R-:W-:Y:S01]  /*11bf0*/  HMMA.16816.F32 R148, R92.reuse, R118, R148 ;  /* 0x000000765c94723c */ /* 0x040fe20000001894 */
[----:B------:R1:W-:Y:S07]  /*11c00*/  STG.E.U16 desc[UR20][R36.64+-0xe], R238 ;  /* 0xfffff2ee24007986 */ /* 0x0003ee000c101514 */
[C---:B----4-:R-:W-:Y:S08]  /*11c10*/  HMMA.16816.F32 R144, R92.reuse, R108, R144 ;  /* 0x0000006c5c90723c */ /* 0x050ff00000001890 */
[C---:B------:R-:W-:Y:S08]  /*11c20*/  HMMA.16816.F32 R140, R92.reuse, R110, R140 ;  /* 0x0000006e5c8c723c */ /* 0x040ff0000000188c */
[C---:B------:R-:W-:Y:S08]  /*11c30*/  HMMA.16816.F32 R72, R92.reuse, R80, R184 ;  /* 0x000000505c48723c */ /* 0x040ff000000018b8 */
[----:B------:R-:W-:Y:S08]  /*11c40*/  HMMA.16816.F32 R76, R92, R82, R104 ;  /* 0x000000525c4c723c */ /* 0x000ff00000001868 */
[C---:B------:R-:W-:Y:S08]  /*11c50*/  HMMA.16816.F32 R120, R96.reuse, R116, R120 ;  /* 0x000000746078723c */ /* 0x040ff00000001878 */
[C---:B------:R-:W-:Y:S08]  /*11c60*/  HMMA.16816.F32 R112, R96.reuse, R108, R28 ;  /* 0x0000006c6070723c */ /* 0x040ff0000000181c */
[----:B------:R-:W-:Y:S08]  /*11c70*/  HMMA.16816.F32 R68, R96, R80, R64 ;  /* 0x000000506044723c */ /* 0x000ff00000001840 */
[----:B------:R-:W-:Y:S08]  /*11c80*/  HMMA.16816.F32 R88, R92, R12, R88 ;  /* 0x0000000c5c58723c */ /* 0x000ff00000001858 */
[C---:B------:R-:W-:Y:S08]  /*11c90*/  HMMA.16816.F32 R116, R96.reuse, R118, R20 ;  /* 0x000000766074723c */ /* 0x040ff00000001814 */
[C---:B------:R-:W-:Y:S08]  /*11ca0*/  HMMA.16816.F32 R108, R96.reuse, R110, R24 ;  /* 0x0000006e606c723c */ /* 0x040ff00000001818 */
[C---:B------:R-:W-:Y:S08]  /*11cb0*/  HMMA.16816.F32 R80, R96.reuse, R82, R16 ;  /* 0x000000526050723c */ /* 0x040ff00000001810 */
[----:B------:R-:W-:Y:S08]  /*11cc0*/  HMMA.16816.F32 R84, R96, R12, R84 ;  /* 0x0000000c6054723c */ /* 0x000ff00000001854 */
[-C--:B------:R-:W-:Y:S08]  /*11cd0*/  HMMA.16816.F32 R92, R92, R14.reuse, R60 ;  /* 0x0000000e5c5c723c */ /* 0x080ff0000000183c */
[----:B------:R-:W-:Y:S01]  /*11ce0*/  HMMA.16816.F32 R96, R96, R14, R32 ;  /* 0x0000000e6060723c */ /* 0x000fe20000001820 */
[----:B------:R-:W-:-:S04]  /*11cf0*/  IADD3 R249, P3, PT, R42, -0x100, RZ ;  /* 0xffffff002af97810 */ /* 0x000fc80007f7e0ff */
[----:B------:R-:W-:Y:S01]  /*11d00*/  IADD3.X R248, PT, PT, R43, -0x1, RZ, P3, !PT ;  /* 0xffffffff2bf87810 */ /* 0x000fe20001ffe4ff */
[----:B-1----:R-:W-:-:S14]  /*11d10*/  BRA.U !UP1, `(.L_x_785) ;  /* 0x0000008109247547 */ /* 0x002fdc000b800000 */
[----:B------:R-:W2:Y:S04]  /*11d20*/  LDL R174, [R1+0x18c] ;  /* 0x00018c0001ae7983 */ /* 0x000ea80000100800 */
[----:B------:R-:W3:Y:S01]  /*11d30*/  LDL R172, [R1+0x188] ;  /* 0x0001880001ac7983 */ /* 0x000ee20000100800 */
[----:B------:R-:W-:Y:S01]  /*11d40*/  UIADD3 UR27, UPT, UPT, UR26, -0x3, URZ ;  /* 0xfffffffd1a1b7890 */ /* 0x000fe2000fffe0ff */
[----:B------:R-:W-:-:S04]  /*11d50*/  DEPBAR.LE SB0, 0x0 ;  /* 0x000080000000791a */ /* 0x000fc80000000000 */
[----:B------:R-:W-:-:S04]  /*11d60*/  UIMAD.WIDE.U32 UR34, UR27, UR8, URZ ;  /* 0x000000081b2272a5 */ /* 0x000fc8000f8e00ff */
        /* <DEDUP_REMOVED lines=18> */
[----:B------:R-:W-:-:S03]  /*11e90*/  LEA.HI.X R3, R3, R172, R0, 0x1, P3 ;  /* 0x000000ac03037211 */ /* 0x000fc600018f0c00 */
        /* <DEDUP_REMOVED lines=29> */
[----:B------:R-:W2:Y:S04]  /*12070*/  LDSM.16.M88.4 R24, [R41+0x6800] ;  /* 0x006800002918783b */ /* 0x000ea80000000200 */
[----:B------:R-:W2:Y:S04]  /*12080*/  LDSM.16.M88.4 R20, [R41+0x6c00] ;  /* 0x006c00002914783b */ /* 0x000ea80000000200 */
[----:B------:R-:W2:Y:S04]  /*12090*/  LDSM.16.M88.4 R8, [R208+0x1000] ;  /* 0x00100000d008783b */ /* 0x000ea80000000200 */
[----:B-1----:R-:W-:Y:S04]  /*120a0*/  LDSM.16.M88.4 R4, [R252] ;  /* 0x00000000fc04783b */ /* 0x002fe80000000200 */
[----:B------:R-:W1:Y:S04]  /*120b0*/  LDSM.16.M88.4 R64, [R44+0x6000] ;  /* 0x006000002c40783b */ /* 0x000e680000000200 */
[----:B------:R-:W1:Y:S04]  /*120c0*/  LDSM.16.M88.4 R56, [R44+0x6400] ;  /* 0x006400002c38783b */ /* 0x000e680000000200 */
[----:B------:R-:W1:Y:S04]  /*120d0*/  LDSM.16.M88.4 R52, [R44+0x6800] ;  /* 0x006800002c34783b */ /* 0x000e680000000200 */
[----:B------:R-:W1:Y:S04]  /*120e0*/  LDSM.16.M88.4 R36, [R44+0x6c00] ;  /* 0x006c00002c24783b */ /* 0x000e680000000200 */
[----:B------:R-:W1:Y:S01]  /*120f0*/  LDSM.16.M88.4 R16, [R252+0x1000] ;  /* 0x00100000fc10783b */ /* 0x000e620000000200 */
[C---:B---3--:R-:W-:Y:S03]  /*12100*/  HMMA.16816.F32 R184, R12.reuse, R32, RZ ;  /* 0x000000200cb8723c */ /* 0x048fe600000018ff */
[----:B------:R-:W0:Y:S05]  /*12110*/  LDGDEPBAR ;  /* 0x00000000000079af */ /* 0x000e2a0000000000 */
[C---:B----4-:R-:W-:Y:S08]  /*12120*/  HMMA.16816.F32 R176, R12.reuse, R28, RZ ;  /* 0x0000001c0cb0723c */ /* 0x050ff000000018ff */
[C---:B--2---:R-:W-:Y:S08]  /*12130*/  HMMA.16816.F32 R104, R12.reuse, R24, RZ ;  /* 0x000000180c68723c */ /* 0x044ff000000018ff */
[C---:B------:R-:W-:Y:S08]  /*12140*/  HMMA.16816.F32 R60, R12.reuse, R20, RZ ;  /* 0x000000140c3c723c */ /* 0x040ff000000018ff */
[C---:B------:R-:W-:Y:S08]  /*12150*/  HMMA.16816.F32 R180, R12.reuse, R34, RZ ;  /* 0x000000220cb4723c */ /* 0x040ff000000018ff */
[C---:B------:R-:W-:Y:S08]  /*12160*/  HMMA.16816.F32 R172, R12.reuse, R30, RZ ;  /* 0x0000001e0cac723c */ /* 0x040ff000000018ff */
[C---:B------:R-:W-:Y:S08]  /*12170*/  HMMA.16816.F32 R100, R12.reuse, R26, RZ ;  /* 0x0000001a0c64723c */ /* 0x040ff000000018ff */
[----:B------:R-:W-:Y:S08]  /*12180*/  HMMA.16816.F32 R12, R12, R22, RZ ;  /* 0x000000160c0c723c */ /* 0x000ff000000018ff */
        /* <DEDUP_REMOVED lines=11> */
[----:B------:R-:W-:Y:S08]  /*12240*/  HMMA.16816.F32 R4, R16, R36, R192 ;  /* 0x000000241004723c */ /* 0x000ff000000018c0 */
[C---:B------:R-:W-:Y:S08]  /*12250*/  HMMA.16816.F32 R196, R8.reuse, R24, RZ ;  /* 0x0000001808c4723c */ /* 0x040ff000000018ff */
[----:B------:R-:W-:Y:S03]  /*12260*/  HMMA.16816.F32 R200, R8, R28, RZ ;  /* 0x0000001c08c8723c */ /* 0x000fe600000018ff */
[----:B------:R-:W-:-:S02]  /*12270*/  IMAD.MOV.U32 R36, RZ, RZ, R4 ;  /* 0x000000ffff247224 */ /* 0x000fc400078e0004 */
[----:B------:R-:W-:Y:S02]  /*12280*/  IMAD.MOV.U32 R3, RZ, RZ, R5 ;  /* 0x000000ffff037224 */ /* 0x000fe400078e0005 */
[----:B------:R-:W-:Y:S01]  /*12290*/  IMAD.MOV.U32 R2, RZ, RZ, R6 ;  /* 0x000000ffff027224 */ /* 0x000fe200078e0006 */
[C---:B------:R-:W-:Y:S01]  /*122a0*/  HMMA.16816.F32 R104, R8.reuse, R26, RZ ;  /* 0x0000001a0868723c */ /* 0x040fe200000018ff */
[----:B------:R-:W-:Y:S02]  /*122b0*/  IMAD.MOV.U32 R0, RZ, RZ, R7 ;  /* 0x000000ffff007224 */ /* 0x000fe400078e0007 */
[----:B------:R-:W-:Y:S05]  /*122c0*/  LDSM.16.M88.4 R4, [R208+0x2000] ;  /* 0x00200000d004783b */ /* 0x000fea0000000200 */
[C---:B------:R-:W-:Y:S08]  /*122d0*/  HMMA.16816.F32 R204, R8.reuse, R32, RZ ;  /* 0x0000002008cc723c */ /* 0x040ff000000018ff */
[C---:B------:R-:W-:Y:S01]  /*122e0*/  HMMA.16816.F32 R100, R8.reuse, R34, RZ ;  /* 0x000000220864723c */ /* 0x040fe200000018ff */
[----:B------:R-:W-:Y:S07]  /*122f0*/  LDSM.16.M88.4 R32, [R41+0x7c00] ;  /* 0x007c00002920783b */ /* 0x000fee0000000200 */
[C---:B------:R-:W-:Y:S08]  /*12300*/  HMMA.16816.F32 R28, R8.reuse, R30, RZ ;  /* 0x0000001e081c723c */ /* 0x040ff000000018ff */
[----:B------:R-:W-:Y:S01]  /*12310*/  HMMA.16816.F32 R24, R8, R22, RZ ;  /* 0x000000160818723c */ /* 0x000fe200000018ff */
[----:B------:R-:W1:Y:S04]  /*12320*/  LDSM.16.M88.4 R8, [R41+0x7400] ;  /* 0x007400002908783b */ /* 0x000e680000000200 */
[----:B------:R-:W2:Y:S03]  /*12330*/  LDSM.16.M88.4 R20, [R41+0x7000] ;  /* 0x007000002914783b */ /* 0x000ea60000000200 */
[C---:B------:R-:W-:Y:S08]  /*12340*/  HMMA.16816.F32 R248, R16.reuse, R52, R196 ;  /* 0x0000003410f8723c */ /* 0x040ff000000018c4 */
[C---:B------:R-:W-:Y:S08]  /*12350*/  HMMA.16816.F32 R216, R16.reuse, R56, R200 ;  /* 0x0000003810d8723c */ /* 0x040ff000000018c8 */
[----:B------:R-:W-:Y:S03]  /*12360*/  HMMA.16816.F32 R200, R16, R54, R104 ;  /* 0x0000003610c8723c */ /* 0x000fe60000001868 */
[----:B------:R-:W-:-:S02]  /*12370*/  IMAD.MOV.U32 R47, RZ, RZ, R249 ;  /* 0x000000ffff2f7224 */ /* 0x000fc400078e00f9 */
[----:B------:R-:W-:Y:S02]  /*12380*/  IMAD.MOV.U32 R52, RZ, RZ, R248 ;  /* 0x000000ffff347224 */ /* 0x000fe400078e00f8 */
[----:B------:R-:W-:Y:S01]  /*12390*/  IMAD.MOV.U32 R46, RZ, RZ, R250 ;  /* 0x000000ffff2e7224 */ /* 0x000fe200078e00fa */
[----:B------:R-:W-:Y:S01]  /*123a0*/  HMMA.16816.F32 R204, R16, R64, R204 ;  /* 0x0000004010cc723c */ /* 0x000fe200000018cc */
[----:B------:R-:W-:-:S07]  /*123b0*/  IMAD.MOV.U32 R45, RZ, RZ, R251 ;  /* 0x000000ffff2d7224 */ /* 0x000fce00078e00fb */
[----:B------:R-:W-:Y:S08]  /*123c0*/  HMMA.16816.F32 R64, R16, R66, R100 ;  /* 0x000000421040723c */ /* 0x000ff00000001864 */
[----:B-1----:R-:W-:Y:S01]  /*123d0*/  HMMA.16816.F32 R104, R4, R8, R240 ;  /* 0x000000080468723c */ /* 0x002fe200000018f0 */
[----:B------:R-:W-:Y:S02]  /*123e0*/  IMAD.MOV.U32 R241, RZ, RZ, R47 ;  /* 0x000000fffff17224 */ /* 0x000fe400078e002f */
[----:B------:R-:W3:Y:S01]  /*123f0*/  LDL.LU R47, [R1+0x11c] ;  /* 0x00011c00012f7983 */ /* 0x000ee20000300800 */
[----:B------:R-:W-:-:S02]  /*12400*/  IMAD.MOV.U32 R240, RZ, RZ, R52 ;  /* 0x000000fffff07224 */ /* 0x000fc400078e0034 */
[----:B------:R-:W-:Y:S02]  /*12410*/  IMAD.MOV.U32 R242, RZ, RZ, R46 ;  /* 0x000000fffff27224 */ /* 0x000fe400078e002e */
[----:B------:R-:W-:Y:S01]  /*12420*/  HMMA.16816.F32 R56, R16, R58, R28 ;  /* 0x0000003a1038723c */ /* 0x000fe2000000181c */
[----:B------:R-:W-:Y:S01]  /*12430*/  LDSM.16.M88.4 R28, [R44+0x7400] ;  /* 0x007400002c1c783b */ /* 0x000fe20000000200 */
[----:B------:R-:W-:-:S06]  /*12440*/  IMAD.MOV.U32 R243, RZ, RZ, R45 ;  /* 0x000000fffff37224 */ /* 0x000fcc00078e002d */
[----:B------:R-:W-:Y:S01]  /*12450*/  HMMA.16816.F32 R52, R4, R60, R236 ;  /* 0x0000003c0434723c */ /* 0x000fe200000018ec */
[----:B------:R-:W-:Y:S02]  /*12460*/  IMAD.MOV.U32 R236, RZ, RZ, R36 ;  /* 0x000000ffffec7224 */ /* 0x000fe400078e0024 */
[----:B------:R-:W-:Y:S02]  /*12470*/  IMAD.MOV.U32 R237, RZ, RZ, R3 ;  /* 0x000000ffffed7224 */ /* 0x000fe400078e0003 */
[----:B------:R-:W-:Y:S02]  /*12480*/  IMAD.MOV.U32 R238, RZ, RZ, R2 ;  /* 0x000000ffffee7224 */ /* 0x000fe400078e0002 */
[----:B------:R-:W-:Y:S01]  /*12490*/  IMAD.MOV.U32 R239, RZ, RZ, R0 ;  /* 0x000000ffffef7224 */ /* 0x000fe200078e0000 */
        /* <DEDUP_REMOVED lines=14> */
[C---:B------:R-:W-:Y:S01]  /*12580*/  HMMA.16816.F32 R232, R12.reuse, R10, R56 ;  /* 0x0000000a0ce8723c */ /* 0x040fe20000001838 */
[----:B------:R-:W4:Y:S07]  /*12590*/  LDSM.16.M88.4 R8, [R252+0x3000] ;  /* 0x00300000fc08783b */ /* 0x000f2e0000000200 */
[C---:B------:R-:W-:Y:S08]  /*125a0*/  HMMA.16816.F32 R240, R12.reuse, R60, R240 ;  /* 0x0000003c0cf0723c */ /* 0x040ff000000018f0 */
[C---:B------:R-:W-:Y:S08]  /*125b0*/  HMMA.16816.F32 R228, R12.reuse, R62, R200 ;  /* 0x0000003e0ce4723c */ /* 0x040ff000000018c8 */
[----:B------:R-:W-:Y:S08]  /*125c0*/  HMMA.16816.F32 R236, R12, R32, R236 ;  /* 0x000000200cec723c */ /* 0x000ff000000018ec */
        /* <DEDUP_REMOVED lines=8> */
[C---:B--2---:R-:W-:Y:S08]  /*12650*/  HMMA.16816.F32 R60, R4.reuse, R20, R248 ;  /* 0x00000014043c723c */ /* 0x044ff000000018f8 */
[----:B------:R-:W-:Y:S01]  /*12660*/  HMMA.16816.F32 R56, R4, R22, R184 ;  /* 0x000000160438723c */ /* 0x000fe200000018b8 */
[----:B------:R-:W1:Y:S07]  /*12670*/  LDSM.16.M88.4 R4, [R208+0x4000] ;  /* 0x00400000d004783b */ /* 0x000e6e0000000200 */
[----:B------:R-:W-:Y:S01]  /*12680*/  HMMA.16816.F32 R12, R12, R34, R180 ;  /* 0x000000220c0c723c */ /* 0x000fe200000018b4 */
[----:B------:R-:W2:Y:S07]  /*12690*/  LDSM.16.M88.4 R32, [R41+0x8800] ;  /* 0x008800002920783b */ /* 0x000eae0000000200 */
[C---:B----4-:R-:W-:Y:S01]  /*126a0*/  HMMA.16816.F32 R176, R8.reuse, R18, R192 ;  /* 0x0000001208b0723c */ /* 0x050fe200000018c0 */
[----:B------:R-:W4:Y:S07]  /*126b0*/  LDSM.16.M88.4 R192, [R41+0x8c00] ;  /* 0x008c000029c0783b */ /* 0x000f2e0000000200 */
[C---:B------:R-:W-:Y:S08]  /*126c0*/  HMMA.16816.F32 R180, R8.reuse, R28, R244 ;  /* 0x0000001c08b4723c */ /* 0x040ff000000018f4 */
[C---:B------:R-:W-:Y:S01]  /*126d0*/  HMMA.16816.F32 R244, R8.reuse, R22, R12 ;  /* 0x0000001608f4723c */ /* 0x040fe2000000180c */
[----:B------:R-:W4:Y:S07]  /*126e0*/  LDSM.16.M88.4 R12, [R208+0x5000] ;  /* 0x00500000d00c783b */ /* 0x000f2e0000000200 */
[C---:B------:R-:W-:Y:S08]  /*126f0*/  HMMA.16816.F32 R172, R8.reuse, R30, R232 ;  /* 0x0000001e08ac723c */ /* 0x040ff000000018e8 */
[C---:B------:R-:W-:Y:S01]  /*12700*/  HMMA.16816.F32 R104, R8.reuse, R16, R196 ;  /* 0x000000100868723c */ /* 0x040fe200000018c4 */
[----:B------:R-:W-:Y:S07]  /*12710*/  LDSM.16.M88.4 R16, [R44+0x8000] ;  /* 0x008000002c10783b */ /* 0x000fee0000000200 */
[C---:B------:R-:W-:Y:S08]  /*12720*/  HMMA.16816.F32 R100, R8.reuse, R24, R240 ;  /* 0x000000180864723c */ /* 0x040ff000000018f0 */
[C---:B------:R-:W-:Y:S08]  /*12730*/  HMMA.16816.F32 R28, R8.reuse, R26, R228 ;  /* 0x0000001a081c723c */ /* 0x040ff000000018e4 */
[----:B------:R-:W-:Y:S01]  /*12740*/  HMMA.16816.F32 R236, R8, R20, R236 ;  /* 0x0000001408ec723c */ /* 0x000fe200000018ec */
[----:B------:R-:W3:Y:S07]  /*12750*/  LDSM.16.M88.4 R8, [R252+0x4000] ;  /* 0x00400000fc08783b */ /* 0x000eee0000000200 */
[C---:B-1----:R-:W-:Y:S08]  /*12760*/  HMMA.16816.F32 R184, R4.reuse, R54, R220 ;  /* 0x0000003604b8723c */ /* 0x042ff000000018dc */
[C---:B------:R-:W-:Y:S08]  /*12770*/  HMMA.16816.F32 R24, R4.reuse, R52, R224 ;  /* 0x000000340418723c */ /* 0x040ff000000018e0 */
[C---:B------:R-:W-:Y:S08]  /*12780*/  HMMA.16816.F32 R216, R4.reuse, R36, R216 ;  /* 0x0000002404d8723c */ /* 0x040ff000000018d8 */
[C---:B------:R-:W-:Y:S08]  /*12790*/  HMMA.16816.F32 R204, R4.reuse, R38, R204 ;  /* 0x0000002604cc723c */ /* 0x040ff000000018cc */
[C---:B--2---:R-:W-:Y:S08]  /*127a0*/  HMMA.16816.F32 R220, R4.reuse, R32, R200 ;  /* 0x0000002004dc723c */ /* 0x044ff000000018c8 */
[C---:B------:R-:W-:Y:S08]  /*127b0*/  HMMA.16816.F32 R228, R4.reuse, R34, R64 ;  /* 0x0000002204e4723c */ /* 0x040ff00000001840 */
[C---:B----4-:R-:W-:Y:S08]  /*127c0*/  HMMA.16816.F32 R232, R4.reuse, R192, R60 ;  /* 0x000000c004e8723c */ /* 0x050ff0000000183c */
[----:B------:R-:W-:Y:S01]  /*127d0*/  HMMA.16816.F32 R240, R4, R194, R56 ;  /* 0x000000c204f0723c */ /* 0x000fe20000001838 */
[----:B------:R-:W1:Y:S07]  /*127e0*/  LDSM.16.M88.4 R4, [R252+0x5000] ;  /* 0x00500000fc04783b */ /* 0x000e6e0000000200 */
[----:B------:R-:W-:Y:S01]  /*127f0*/  HMMA.16816.F32 R20, R12, R52, R104 ;  /* 0x000000340c14723c */ /* 0x000fe20000001868 */
[----:B---3--:R-:W-:Y:S01]  /*12800*/  LOP3.LUT R2, R47, 0x6, RZ, 0xc0, !PT ;  /* 0x000000062f027812 */ /* 0x008fe200078ec0ff */
[----:B------:R-:W-:-:S06]  /*12810*/  IMAD.U32 R0, RZ, RZ, UR26 ;  /* 0x0000001aff007e24 */ /* 0x000fcc000f8e00ff */
[----:B------:R-:W-:Y:S01]  /*12820*/  HMMA.16816.F32 R24, R8, R16, R24 ;  /* 0x000000100818723c */ /* 0x000fe20000001818 */
[----:B------:R-:W-:Y:S01]  /*12830*/  IMAD R0, R0, 0x40, R2 ;  /* 0x0000004000007824 */ /* 0x000fe200078e0202 */
[----:B------:R2:W-:Y:S06]  /*12840*/  STL [R1+0x17c], R2 ;  /* 0x00017c0201007387 */ /* 0x0005ec0000100800 */
[C---:B------:R-:W-:Y:S08]  /*12850*/  HMMA.16816.F32 R52, R12.reuse, R54, R176 ;  /* 0x000000360c34723c */ /* 0x040ff000000018b0 */
[----:B------:R-:W-:Y:S01]  /*12860*/  HMMA.16816.F32 R224, R12, R34, R28 ;  /* 0x000000220ce0723c */ /* 0x000fe2000000181c */
[----:B--2---:R-:W-:-:S07]  /*12870*/  VIADD R2, R0, 0xffffff40 ;  /* 0xffffff4000027836 */ /* 0x004fce0000000000 */
[----:B-1----:R-:W-:Y:S01]  /*12880*/  HMMA.16816.F32 R28, R4, R16, R20 ;  /* 0x00000010041c723c */ /* 0x002fe20000001814 */
[----:B------:R-:W1:Y:S01]  /*12890*/  LDSM.16.M88.4 R20, [R44+0x8400] ;  /* 0x008400002c14783b */ /* 0x000e620000000200 */
[----:B------:R-:W-:Y:S01]  /*128a0*/  I2FP.F32.U32 R3, R2 ;  /* 0x0000000200037245 */ /* 0x000fe20000201000 */
[----:B------:R-:W-:Y:S01]  /*128b0*/  VIADD R16, R0, 0xffffff41 ;  /* 0xffffff4100107836 */ /* 0x000fe20000000000 */
[----:B------:R-:W-:-:S03]  /*128c0*/  ISETP.GE.AND P3, PT, R2, R48, PT ;  /* 0x000000300200720c */ /* 0x000fc60003f66270 */
[----:B------:R-:W-:Y:S01]  /*128d0*/  FFMA.FTZ R17, R3, UR7, R24 ;  /* 0x0000000703117c23 */ /* 0x000fe20008010018 */
[----:B------:R-:W-:Y:S01]  /*128e0*/  HMMA.16816.F32 R180, R12, R36, R180 ;  /* 0x000000240cb4723c */ /* 0x000fe200000018b4 */
[C---:B------:R-:W-:Y:S02]  /*128f0*/  ISETP.GE.AND P5, PT, R2.reuse, R51, PT ;  /* 0x000000330200720c */ /* 0x040fe40003fa6270 */
[----:B------:R-:W-:-:S05]  /*12900*/  ISETP.GE.AND P4, PT, R2, R50, PT ;  /* 0x000000320200720c */ /* 0x000fca0003f86270 */
[----:B------:R-:W-:Y:S08]  /*12910*/  HMMA.16816.F32 R172, R12, R38, R172 ;  /* 0x000000260cac723c */ /* 0x000ff000000018ac */
[----:B------:R-:W-:Y:S01]  /*12920*/  HMMA.16816.F32 R36, R8, R18, R184 ;  /* 0x000000120824723c */ /* 0x000fe200000018b8 */
[----:B------:R-:W-:Y:S02]  /*12930*/  FSEL R186, R17, -INF , !P3 ;  /* 0xff80000011ba7808 */ /* 0x000fe40005800000 */
[----:B------:R-:W-:-:S02]  /*12940*/  ISETP.GE.AND P3, PT, R2, R49, PT ;  /* 0x000000310200720c */ /* 0x000fc40003f66270 */
[----:B------:R-:W-:-:S03]  /*12950*/  I2FP.F32.U32 R2, R16 ;  /* 0x0000001000027245 */ /* 0x000fc60000201000 */
[----:B------:R-:W-:Y:S01]  /*12960*/  HMMA.16816.F32 R52, R4, R18, R52 ;  /* 0x000000120434723c */ /* 0x000fe20000001834 */
[C---:B------:R-:W-:Y:S01]  /*12970*/  FFMA.FTZ R18, R3.reuse, UR7, R26 ;  /* 0x0000000703127c23 */ /* 0x040fe2000801001a */
[C---:B------:R-:W-:Y:S01]  /*12980*/  FFMA.FTZ R19, R3.reuse, UR7, R28 ;  /* 0x0000000703137c23 */ /* 0x040fe2000801001c */
[----:B------:R-:W-:-:S03]  /*12990*/  FFMA.FTZ R17, R3, UR7, R30 ;  /* 0x0000000703117c23 */ /* 0x000fc6000801001e */
[----:B------:R-:W-:Y:S01]  /*129a0*/  FSEL R197, R18, -INF , !P5 ;  /* 0xff80000012c57808 */ /* 0x000fe20006800000 */
[----:B------:R-:W-:Y:S01]  /*129b0*/  FFMA.FTZ R18, R2, UR7, R25 ;  /* 0x0000000702127c23 */ /* 0x000fe20008010019 */
[----:B------:R-:W-:Y:S01]  /*129c0*/  ISETP.GE.AND P5, PT, R16, R48, PT ;  /* 0x000000301000720c */ /* 0x000fe20003fa6270 */
[----:B------:R-:W-:Y:S01]  /*129d0*/  VIADD R3, R0, 0xffffff48 ;  /* 0xffffff4800037836 */ /* 0x000fe20000000000 */
[----:B------:R-:W-:Y:S02]  /*129e0*/  FSEL R203, R19, -INF , !P4 ;  /* 0xff80000013cb7808 */ /* 0x000fe40006000000 */
[----:B------:R-:W-:Y:S02]  /*129f0*/  FSEL R209, R17, -INF , !P3 ;  /* 0xff80000011d17808 */ /* 0x000fe40005800000 */
[----:B------:R-:W-:Y:S01]  /*12a00*/  FSEL R184, R18, -INF , !P5 ;  /* 0xff80000012b87808 */ /* 0x000fe20006800000 */
[----:B------:R-:W-:Y:S01]  /*12a10*/  FFMA.FTZ R18, R2, UR7, R27 ;  /* 0x0000000702127c23 */ /* 0x000fe2000801001b */
[----:B------:R-:W-:-:S02]  /*12a20*/  ISETP.GE.AND P4, PT, R16, R51, PT ;  /* 0x000000331000720c */ /* 0x000fc40003f86270 */
[----:B------:R-:W-:Y:S01]  /*12a30*/  ISETP.GE.AND P3, PT, R16, R50, PT ;  /* 0x000000321000720c */ /* 0x000fe20003f66270 */
[----:B------:R-:W-:Y:S01]  /*12a40*/  FFMA.FTZ R19, R2, UR7, R29 ;  /* 0x0000000702137c23 */ /* 0x000fe2000801001d */
[----:B------:R-:W-:Y:S01]  /*12a50*/  ISETP.GE.AND P5, PT, R16, R49, PT ;  /* 0x000000311000720c */ /* 0x000fe20003fa6270 */
[----:B------:R-:W-:Y:S01]  /*12a60*/  FFMA.FTZ R17, R2, UR7, R31 ;  /* 0x0000000702117c23 */ /* 0x000fe2000801001f */
[----:B------:R-:W-:Y:S01]  /*12a70*/  I2FP.F32.U32 R16, R3 ;  /* 0x0000000300107245 */ /* 0x000fe20000201000 */
[----:B------:R-:W-:Y:S01]  /*12a80*/  HMMA.16816.F32 R100, R12, R32, R100 ;  /* 0x000000200c64723c */ /* 0x000fe20000001864 */
[----:B------:R-:W-:Y:S01]  /*12a90*/  FSEL R191, R18, -INF , !P4 ;  /* 0xff80000012bf7808 */ /* 0x000fe20006000000 */
[----:B------:R-:W-:Y:S01]  /*12aa0*/  VIADD R2, R0, 0xffffff49 ;  /* 0xffffff4900027836 */ /* 0x000fe20000000000 */
[----:B------:R-:W-:Y:S01]  /*12ab0*/  ISETP.GE.AND P4, PT, R3, R48, PT ;  /* 0x000000300300720c */ /* 0x000fe20003f86270 */
[C---:B------:R-:W-:Y:S01]  /*12ac0*/  FFMA.FTZ R18, R16.reuse, UR7, R36 ;  /* 0x0000000710127c23 */ /* 0x040fe20008010024 */
[----:B------:R-:W-:Y:S01]  /*12ad0*/  FSEL R201, R19, -INF , !P3 ;  /* 0xff80000013c97808 */ /* 0x000fe20005800000 */
[----:B------:R-:W2:Y:S01]  /*12ae0*/  LDSM.16.M88.4 R24, [R44+0x8800] ;  /* 0x008800002c18783b */ /* 0x000ea20000000200 */
[----:B------:R-:W-:Y:S01]  /*12af0*/  FSEL R202, R17, -INF , !P5 ;  /* 0xff80000011ca7808 */ /* 0x000fe20006800000 */
[----:B------:R-:W-:Y:S01]  /*12b00*/  FFMA.FTZ R17, R16, UR7, R38 ;  /* 0x0000000710117c23 */ /* 0x000fe20008010026 */
[----:B------:R-:W-:Y:S01]  /*12b10*/  FSEL R208, R18, -INF , !P4 ;  /* 0xff80000012d07808 */ /* 0x000fe20006000000 */
[----:B-1----:R-:W-:Y:S01]  /*12b20*/  HMMA.16816.F32 R32, R8, R20, R216 ;  /* 0x000000140820723c */ /* 0x002fe200000018d8 */
[C---:B------:R-:W-:Y:S01]  /*12b30*/  ISETP.GE.AND P3, PT, R3.reuse, R51, PT ;  /* 0x000000330300720c */ /* 0x040fe20003f66270 */
[----:B------:R-:W1:Y:S01]  /*12b40*/  LDSM.16.M88.4 R44, [R44+0x8c00] ;  /* 0x008c00002c2c783b */ /* 0x000e620000000200 */
[----:B------:R-:W-:-:S02]  /*12b50*/  ISETP.GE.AND P5, PT, R3, R50, PT ;  /* 0x000000320300720c */ /* 0x000fc40003fa6270 */
[----:B------:R-:W-:Y:S01]  /*12b60*/  ISETP.GE.AND P4, PT, R3, R49, PT ;  /* 0x000000310300720c */ /* 0x000fe20003f86270 */
[C---:B------:R-:W-:Y:S01]  /*12b70*/  FFMA.FTZ R18, R16.reuse, UR7, R52 ;  /* 0x0000000710127c23 */ /* 0x040fe20008010034 */
[----:B------:R-:W-:Y:S01]  /*12b80*/  I2FP.F32.U32 R3, R2 ;  /* 0x0000000200037245 */ /* 0x000fe20000201000 */
[----:B------:R-:W-:Y:S01]  /*12b90*/  FFMA.FTZ R16, R16, UR7, R54 ;  /* 0x0000000710107c23 */ /* 0x000fe20008010036 */
[----:B------:R-:W-:Y:S01]  /*12ba0*/  FSEL R196, R17, -INF , !P3 ;  /* 0xff80000011c47808 */ /* 0x000fe20005800000 */
[----:B------:R-:W-:Y:S01]  /*12bb0*/  HMMA.16816.F32 R28, R4, R20, R180 ;  /* 0x00000014041c723c */ /* 0x000fe200000018b4 */
[----:B------:R-:W-:Y:S01]  /*12bc0*/  ISETP.GE.AND P3, PT, R2, R48, PT ;  /* 0x000000300200720c */ /* 0x000fe20003f66270 */
[----:B------:R-:W-:Y:S01]  /*12bd0*/  FFMA.FTZ R17, R3, UR7, R37 ;  /* 0x0000000703117c23 */ /* 0x000fe20008010025 */
[----:B------:R-:W-:Y:S01]  /*12be0*/  FSEL R198, R18, -INF , !P5 ;  /* 0xff80000012c67808 */ /* 0x000fe20006800000 */
[----:B------:R-:W-:-:S04]  /*12bf0*/  DEPBAR.LE SB0, 0x0 ;  /* 0x000080000000791a */ /* 0x000fc80000000000 */
[----:B------:R-:W-:Y:S02]  /*12c00*/  FSEL R199, R16, -INF , !P4 ;  /* 0xff80000010c77808 */ /* 0x000fe40006000000 */
[----:B------:R-:W-:Y:S02]  /*12c10*/  FSEL R200, R17, -INF , !P3 ;  /* 0xff80000011c87808 */ /* 0x000fe40005800000 */
[C---:B------:R-:W-:Y:S01]  /*12c20*/  ISETP.GE.AND P5, PT, R2.reuse, R51, PT ;  /* 0x000000330200720c */ /* 0x040fe20003fa6270 */
[----:B------:R-:W-:Y:S01]  /*12c30*/  BAR.SYNC.DEFER_BLOCKING 0x0 ;  /* 0x0000000000007b1d */ /* 0x000fe20000010000 */
        /* <DEDUP_REMOVED lines=11> */
[----:B------:R-:W-:Y:S02]  /*12cf0*/  FSEL R189, R16, -INF , !P3 ;  /* 0xff80000010bd7808 */ /* 0x000fe40005800000 */
[----:B------:R-:W-:Y:S02]  /*12d00*/  FSEL R190, R17, -INF , !P5 ;  /* 0xff80000011be7808 */ /* 0x000fe40006800000 */
[----:B------:R-:W-:-:S02]  /*12d10*/  ISETP.GE.AND P4, PT, R2, R51, PT ;  /* 0x000000330200720c */ /* 0x000fc40003f86270 */
[C---:B------:R-:W-:Y:S02]  /*12d20*/  ISETP.GE.AND P3, PT, R2.reuse, R50, PT ;  /* 0x000000320200720c */ /* 0x040fe40003f66270 */
[----:B------:R-:W-:Y:S01]  /*12d30*/  ISETP.GE.AND P5, PT, R2, R49, PT ;  /* 0x000000310200720c */ /* 0x000fe20003fa6270 */
[----:B------:R-:W-:Y:S01]  /*12d40*/  VIADD R2, R0, 0xffffff51 ;  /* 0xffffff5100027836 */ /* 0x000fe20000000000 */
[----:B------:R-:W-:Y:S01]  /*12d50*/  HMMA.16816.F32 R36, R8, R22, R204 ;  /* 0x000000160824723c */ /* 0x000fe200000018cc */
[C---:B------:R-:W-:Y:S01]  /*12d60*/  FFMA.FTZ R17, R3.reuse, UR7, R34 ;  /* 0x0000000703117c23 */ /* 0x040fe20008010022 */
[C---:B------:R-:W-:Y:S01]  /*12d70*/  FFMA.FTZ R18, R3.reuse, UR7, R28 ;  /* 0x0000000703127c23 */ /* 0x040fe2000801001c */
[----:B------:R-:W-:Y:S01]  /*12d80*/  FFMA.FTZ R3, R3, UR7, R30 ;  /* 0x0000000703037c23 */ /* 0x000fe2000801001e */
[----:B------:R-:W-:Y:S02]  /*12d90*/  I2FP.F32.U32 R16, R2 ;  /* 0x0000000200107245 */ /* 0x000fe40000201000 */
[----:B------:R-:W-:-:S02]  /*12da0*/  FSEL R179, R17, -INF , !P4 ;  /* 0xff80000011b37808 */ /* 0x000fc40006000000 */
[----:B------:R-:W-:Y:S01]  /*12db0*/  HMMA.16816.F32 R20, R4, R22, R172 ;  /* 0x000000160414723c */ /* 0x000fe200000018ac */
[----:B------:R-:W-:Y:S01]  /*12dc0*/  FFMA.FTZ R17, R16, UR7, R33 ;  /* 0x0000000710117c23 */ /* 0x000fe20008010021 */
[----:B------:R-:W-:Y:S02]  /*12dd0*/  ISETP.GE.AND P4, PT, R2, R48, PT ;  /* 0x000000300200720c */ /* 0x000fe40003f86270 */
[----:B------:R-:W-:Y:S01]  /*12de0*/  FSEL R183, R3, -INF , !P5 ;  /* 0xff80000003b77808 */ /* 0x000fe20006800000 */
[----:B------:R-:W-:Y:S01]  /*12df0*/  VIADD R3, R0, 0xffffff58 ;  /* 0xffffff5800037836 */ /* 0x000fe20000000000 */
[----:B------:R-:W-:Y:S01]  /*12e00*/  FSEL R182, R18, -INF , !P3 ;  /* 0xff80000012b67808 */ /* 0x000fe20005800000 */
[C---:B------:R-:W-:Y:S01]  /*12e10*/  FFMA.FTZ R18, R16.reuse, UR7, R35 ;  /* 0x0000000710127c23 */ /* 0x040fe20008010023 */
[----:B------:R-:W-:Y:S01]  /*12e20*/  FSEL R185, R17, -INF , !P4 ;  /* 0xff80000011b97808 */ /* 0x000fe20006000000 */
[C---:B------:R-:W-:Y:S01]  /*12e30*/  FFMA.FTZ R19, R16.reuse, UR7, R29 ;  /* 0x0000000710137c23 */ /* 0x040fe2000801001d */
[----:B------:R-:W-:Y:S01]  /*12e40*/  FFMA.FTZ R17, R16, UR7, R31 ;  /* 0x0000000710117c23 */ /* 0x000fe2000801001f */
[----:B------:R-:W-:-:S02]  /*12e50*/  ISETP.GE.AND P3, PT, R2, R51, PT ;  /* 0x000000330200720c */ /* 0x000fc40003f66270 */
[----:B------:R-:W-:Y:S02]  /*12e60*/  I2FP.F32.U32 R16, R3 ;  /* 0x0000000300107245 */ /* 0x000fe40000201000 */
[----:B------:R-:W-:Y:S02]  /*12e70*/  FSEL R175, R18, -INF , !P3 ;  /* 0xff80000012af7808 */ /* 0x000fe40005800000 */
[----:B------:R-:W-:Y:S01]  /*12e80*/  ISETP.GE.AND P5, PT, R2, R50, PT ;  /* 0x000000320200720c */ /* 0x000fe20003fa6270 */
[----:B------:R-:W-:Y:S01]  /*12e90*/  FFMA.FTZ R18, R16, UR7, R36 ;  /* 0x0000000710127c23 */ /* 0x000fe20008010024 */
[----:B------:R-:W-:Y:S01]  /*12ea0*/  ISETP.GE.AND P4, PT, R2, R49, PT ;  /* 0x000000310200720c */ /* 0x000fe20003f86270 */
[----:B------:R-:W-:Y:S01]  /*12eb0*/  VIADD R2, R0, 0xffffff59 ;  /* 0xffffff5900027836 */ /* 0x000fe20000000000 */
[----:B------:R-:W-:Y:S01]  /*12ec0*/  ISETP.GE.AND P3, PT, R3, R48, PT ;  /* 0x000000300300720c */ /* 0x000fe20003f66270 */
[----:B--2---:R-:W-:Y:S01]  /*12ed0*/  HMMA.16816.F32 R52, R8, R24, R220 ;  /* 0x000000180834723c */ /* 0x004fe200000018dc */
[----:B------:R-:W-:-:S02]  /*12ee0*/  FSEL R177, R19, -INF , !P5 ;  /* 0xff80000013b17808 */ /* 0x000fc40006800000 */
[----:B------:R-:W-:Y:S02]  /*12ef0*/  FSEL R178, R17, -INF , !P4 ;  /* 0xff80000011b27808 */ /* 0x000fe40006000000 */
[----:B------:R-:W-:Y:S01]  /*12f00*/  FSEL R180, R18, -INF , !P3 ;  /* 0xff80000012b47808 */ /* 0x000fe20005800000 */
[C---:B------:R-:W-:Y:S01]  /*12f10*/  FFMA.FTZ R19, R16.reuse, UR7, R38 ;  /* 0x0000000710137c23 */ /* 0x040fe20008010026 */
[C---:B------:R-:W-:Y:S02]  /*12f20*/  ISETP.GE.AND P5, PT, R3.reuse, R51, PT ;  /* 0x000000330300720c */ /* 0x040fe40003fa6270 */
[C---:B------:R-:W-:Y:S02]  /*12f30*/  ISETP.GE.AND P4, PT, R3.reuse, R50, PT ;  /* 0x000000320300720c */ /* 0x040fe40003f86270 */
[----:B------:R-:W-:Y:S01]  /*12f40*/  ISETP.GE.AND P3, PT, R3, R49, PT ;  /* 0x000000310300720c */ /* 0x000fe20003f66270 */
[C---:B------:R-:W-:Y:S01]  /*12f50*/  FFMA.FTZ R3, R16.reuse, UR7, R22 ;  /* 0x0000000710037c23 */ /* 0x040fe20008010016 */
[----:B------:R-:W-:Y:S01]  /*12f60*/  I2FP.F32.U32 R17, R2 ;  /* 0x0000000200117245 */ /* 0x000fe20000201000 */
[----:B------:R-:W-:Y:S01]  /*12f70*/  FFMA.FTZ R18, R16, UR7, R20 ;  /* 0x0000000710127c23 */ /* 0x000fe20008010014 */
[----:B------:R-:W-:-:S02]  /*12f80*/  FSEL R107, R19, -INF , !P5 ;  /* 0xff800000136b7808 */ /* 0x000fc40006800000 */
[----:B------:R-:W-:Y:S01]  /*12f90*/  FSEL R173, R3, -INF , !P3 ;  /* 0xff80000003ad7808 */ /* 0x000fe20005800000 */
[C---:B------:R-:W-:Y:S01]  /*12fa0*/  FFMA.FTZ R16, R17.reuse, UR7, R37 ;  /* 0x0000000711107c23 */ /* 0x040fe20008010025 */
[----:B------:R-:W-:Y:S01]  /*12fb0*/  ISETP.GE.AND P5, PT, R2, R48, PT ;  /* 0x000000300200720c */ /* 0x000fe20003fa6270 */
[----:B------:R-:W-:Y:S01]  /*12fc0*/  VIADD R3, R0, 0xffffff60 ;  /* 0xffffff6000037836 */ /* 0x000fe20000000000 */
[----:B------:R-:W-:Y:S01]  /*12fd0*/  HMMA.16816.F32 R32, R4, R24, R100 ;  /* 0x000000180420723c */ /* 0x000fe20000001864 */
[----:B------:R-:W-:Y:S01]  /*12fe0*/  FSEL R174, R18, -INF , !P4 ;  /* 0xff80000012ae7808 */ /* 0x000fe20006000000 */
[C---:B------:R-:W-:Y:S01]  /*12ff0*/  FFMA.FTZ R18, R17.reuse, UR7, R39 ;  /* 0x0000000711127c23 */ /* 0x040fe20008010027 */
[----:B------:R-:W-:Y:S02]  /*13000*/  FSEL R176, R16, -INF , !P5 ;  /* 0xff80000010b07808 */ /* 0x000fe40006800000 */
[----:B------:R-:W-:Y:S02]  /*13010*/  ISETP.GE.AND P4, PT, R2, R51, PT ;  /* 0x000000330200720c */ /* 0x000fe40003f86270 */
[----:B------:R-:W-:Y:S01]  /*13020*/  I2FP.F32.U32 R16, R3 ;  /* 0x0000000300107245 */ /* 0x000fe20000201000 */
[C---:B------:R-:W-:Y:S01]  /*13030*/  FFMA.FTZ R19, R17.reuse, UR7, R21 ;  /* 0x0000000711137c23 */ /* 0x040fe20008010015 */
[----:B------:R-:W-:Y:S01]  /*13040*/  FSEL R67, R18, -INF , !P4 ;  /* 0xff80000012437808 */ /* 0x000fe20006000000 */
[----:B------:R-:W-:Y:S01]  /*13050*/  FFMA.FTZ R17, R17, UR7, R23 ;  /* 0x0000000711117c23 */ /* 0x000fe20008010017 */
[----:B------:R-:W-:Y:S01]  /*13060*/  ISETP.GE.AND P3, PT, R2, R50, PT ;  /* 0x000000320200720c */ /* 0x000fe20003f66270 */
[----:B------:R-:W-:Y:S01]  /*13070*/  FFMA.FTZ R18, R16, UR7, R52 ;  /* 0x0000000710127c23 */ /* 0x000fe20008010034 */
[----:B------:R-:W-:Y:S01]  /*13080*/  ISETP.GE.AND P5, PT, R2, R49, PT ;  /* 0x000000310200720c */ /* 0x000fe20003fa6270 */
[----:B------:R-:W-:Y:S01]  /*13090*/  VIADD R2, R0, 0xffffff61 ;  /* 0xffffff6100027836 */ /* 0x000fe20000000000 */
[----:B------:R-:W-:-:S02]  /*130a0*/  ISETP.GE.AND P4, PT, R3, R48, PT ;  /* 0x000000300300720c */ /* 0x000fc40003f86270 */
[----:B------:R-:W-:Y:S02]  /*130b0*/  FSEL R106, R19, -INF , !P3 ;  /* 0xff800000136a7808 */ /* 0x000fe40005800000 */
[----:B------:R-:W-:Y:S01]  /*130c0*/  FSEL R105, R17, -INF , !P5 ;  /* 0xff80000011697808 */ /* 0x000fe20006800000 */
[----:B------:R-:W-:Y:S01]  /*130d0*/  FFMA.FTZ R17, R16, UR7, R54 ;  /* 0x0000000710117c23 */ /* 0x000fe20008010036 */
[----:B------:R-:W-:Y:S02]  /*130e0*/  FSEL R172, R18, -INF , !P4 ;  /* 0xff80000012ac7808 */ /* 0x000fe40006000000 */
[C---:B------:R-:W-:Y:S02]  /*130f0*/  ISETP.GE.AND P3, PT, R3.reuse, R51, PT ;  /* 0x000000330300720c */ /* 0x040fe40003f66270 */
[C---:B------:R-:W-:Y:S02]  /*13100*/  ISETP.GE.AND P5, PT, R3.reuse, R50, PT ;  /* 0x000000320300720c */ /* 0x040fe40003fa6270 */
[----:B------:R-:W-:-:S02]  /*13110*/  ISETP.GE.AND P4, PT, R3, R49, PT ;  /* 0x000000310300720c */ /* 0x000fc40003f86270 */
[----:B------:R-:W-:Y:S01]  /*13120*/  I2FP.F32.U32 R3, R2 ;  /* 0x0000000200037245 */ /* 0x000fe20000201000 */
[----:B------:R-:W-:Y:S01]  /*13130*/  HMMA.16816.F32 R28, R8, R26, R228 ;  /* 0x0000001a081c723c */ /* 0x000fe200000018e4 */
[C---:B------:R-:W-:Y:S01]  /*13140*/  FFMA.FTZ R18, R16.reuse, UR7, R32 ;  /* 0x0000000710127c23 */ /* 0x040fe20008010020 */
[----:B------:R-:W-:Y:S01]  /*13150*/  FSEL R63, R17, -INF , !P3 ;  /* 0xff800000113f7808 */ /* 0x000fe20005800000 */
[----:B------:R-:W-:Y:S01]  /*13160*/  FFMA.FTZ R16, R16, UR7, R34 ;  /* 0x0000000710107c23 */ /* 0x000fe20008010022 */
[----:B------:R-:W-:Y:S01]  /*13170*/  FFMA.FTZ R17, R3, UR7, R53 ;  /* 0x0000000703117c23 */ /* 0x000fe20008010035 */
[----:B------:R-:W-:Y:S02]  /*13180*/  ISETP.GE.AND P3, PT, R2, R48, PT ;  /* 0x000000300200720c */ /* 0x000fe40003f66270 */
[----:B------:R-:W-:Y:S02]  /*13190*/  FSEL R66, R18, -INF , !P5 ;  /* 0xff80000012427808 */ /* 0x000fe40006800000 */
[----:B------:R-:W-:-:S02]  /*131a0*/  FSEL R65, R16, -INF , !P4 ;  /* 0xff80000010417808 */ /* 0x000fc40006000000 */
[----:B------:R-:W-:Y:S01]  /*131b0*/  FSEL R104, R17, -INF , !P3 ;  /* 0xff80000011687808 */ /* 0x000fe20005800000 */
[----:B------:R-:W-:Y:S01]  /*131c0*/  HMMA.16816.F32 R56, R12, R192, R236 ;  /* 0x000000c00c38723c */ /* 0x000fe200000018ec */
[C---:B------:R-:W-:Y:S02]  /*131d0*/  ISETP.GE.AND P5, PT, R2.reuse, R51, PT ;  /* 0x000000330200720c */ /* 0x040fe40003fa6270 */
[C---:B------:R-:W-:Y:S02]  /*131e0*/  ISETP.GE.AND P4, PT, R2.reuse, R50, PT ;  /* 0x000000320200720c */ /* 0x040fe40003f86270 */
[----:B------:R-:W-:Y:S01]  /*131f0*/  ISETP.GE.AND P3, PT, R2, R49, PT ;  /* 0x000000310200720c */ /* 0x000fe20003f66270 */
[----:B------:R-:W-:Y:S02]  /*13200*/  VIADD R2, R0, 0xffffff68 ;  /* 0xffffff6800027836 */ /* 0x000fe40000000000 */
[----:B------:R-:W-:Y:S01]  /*13210*/  HMMA.16816.F32 R24, R4, R26, R224 ;  /* 0x0000001a0418723c */ /* 0x000fe200000018e0 */
[----:B------:R-:W-:-:S02]  /*13220*/  FFMA.FTZ R18, R3, UR7, R55 ;  /* 0x0000000703127c23 */ /* 0x000fc40008010037 */
[----:B------:R-:W-:Y:S01]  /*13230*/  I2FP.F32.U32 R16, R2 ;  /* 0x0000000200107245 */ /* 0x000fe20000201000 */
[C---:B------:R-:W-:Y:S02]  /*13240*/  FFMA.FTZ R19, R3.reuse, UR7, R33 ;  /* 0x0000000703137c23 */ /* 0x040fe40008010021 */
[----:B------:R-:W-:Y:S01]  /*13250*/  FSEL R60, R18, -INF , !P5 ;  /* 0xff800000123c7808 */ /* 0x000fe20006800000 */
[----:B------:R-:W-:Y:S01]  /*13260*/  FFMA.FTZ R17, R3, UR7, R35 ;  /* 0x0000000703117c23 */ /* 0x000fe20008010023 */
[----:B------:R-:W-:Y:S01]  /*13270*/  FFMA.FTZ R18, R16, UR7, R28 ;  /* 0x0000000710127c23 */ /* 0x000fe2000801001c */
[----:B------:R-:W-:Y:S01]  /*13280*/  ISETP.GE.AND P5, PT, R2, R48, PT ;  /* 0x000000300200720c */ /* 0x000fe20003fa6270 */
[----:B------:R-:W-:Y:S01]  /*13290*/  VIADD R3, R0, 0xffffff69 ;  /* 0xffffff6900037836 */ /* 0x000fe20000000000 */
[----:B-1----:R-:W-:Y:S01]  /*132a0*/  HMMA.16816.F32 R36, R8, R44, R232 ;  /* 0x0000002c0824723c */ /* 0x002fe200000018e8 */
[----:B------:R-:W-:Y:S02]  /*132b0*/  FSEL R62, R19, -INF , !P4 ;  /* 0xff800000133e7808 */ /* 0x000fe40006000000 */
[----:B------:R-:W-:Y:S01]  /*132c0*/  FSEL R64, R18, -INF , !P5 ;  /* 0xff80000012407808 */ /* 0x000fe20006800000 */
[----:B------:R-:W-:Y:S01]  /*132d0*/  FFMA.FTZ R18, R16, UR7, R30 ;  /* 0x0000000710127c23 */ /* 0x000fe2000801001e */
[----:B------:R-:W-:-:S02]  /*132e0*/  FSEL R61, R17, -INF , !P3 ;  /* 0xff800000113d7808 */ /* 0x000fc40005800000 */
[----:B------:R-:W-:Y:S02]  /*132f0*/  ISETP.GE.AND P4, PT, R2, R51, PT ;  /* 0x000000330200720c */ /* 0x000fe40003f86270 */
[----:B------:R-:W-:Y:S01]  /*13300*/  I2FP.F32.U32 R17, R3 ;  /* 0x0000000300117245 */ /* 0x000fe20000201000 */
[C---:B------:R-:W-:Y:S01]  /*13310*/  FFMA.FTZ R19, R16.reuse, UR7, R24 ;  /* 0x0000000710137c23 */ /* 0x040fe20008010018 */
[----:B------:R-:W-:Y:S01]  /*13320*/  HMMA.16816.F32 R32, R4, R44, R56 ;  /* 0x0000002c0420723c */ /* 0x000fe20000001838 */
[----:B------:R-:W-:Y:S01]  /*13330*/  FFMA.FTZ R16, R16, UR7, R26 ;  /* 0x0000000710107c23 */ /* 0x000fe2000801001a */
[----:B------:R-:W-:Y:S01]  /*13340*/  FSEL R26, R18, -INF , !P4 ;  /* 0xff800000121a7808 */ /* 0x000fe20006000000 */
[----:B------:R-:W-:Y:S01]  /*13350*/  FFMA.FTZ R18, R17, UR7, R29 ;  /* 0x0000000711127c23 */ /* 0x000fe2000801001d */
[C---:B------:R-:W-:Y:S02]  /*13360*/  ISETP.GE.AND P3, PT, R2.reuse, R50, PT ;  /* 0x000000320200720c */ /* 0x040fe40003f66270 */
[----:B------:R-:W-:Y:S01]  /*13370*/  ISETP.GE.AND P5, PT, R2, R49, PT ;  /* 0x000000310200720c */ /* 0x000fe20003fa6270 */
[----:B------:R-:W-:Y:S01]  /*13380*/  VIADD R2, R0, 0xffffff70 ;  /* 0xffffff7000027836 */ /* 0x000fe20000000000 */
[----:B------:R-:W-:Y:S01]  /*13390*/  ISETP.GE.AND P4, PT, R3, R48, PT ;  /* 0x000000300300720c */ /* 0x000fe20003f86270 */
[----:B------:R-:W-:Y:S01]  /*133a0*/  HMMA.16816.F32 R20, R12, R194, R244 ;  /* 0x000000c20c14723c */ /* 0x000fe200000018f4 */
[----:B------:R-:W-:Y:S01]  /*133b0*/  FSEL R54, R19, -INF , !P3 ;  /* 0xff80000013367808 */ /* 0x000fe20005800000 */
[C---:B------:R-:W-:Y:S01]  /*133c0*/  FFMA.FTZ R14, R17.reuse, UR7, R31 ;  /* 0x00000007110e7c23 */ /* 0x040fe2000801001f */
[----:B------:R-:W-:Y:S01]  /*133d0*/  FSEL R53, R16, -INF , !P5 ;  /* 0xff80000010357808 */ /* 0x000fe20006800000 */
[----:B------:R-:W-:Y:S01]  /*133e0*/  FFMA.FTZ R15, R17, UR7, R25 ;  /* 0x00000007110f7c23 */ /* 0x000fe20008010019 */
[----:B------:R-:W-:-:S02]  /*133f0*/  FSEL R55, R18, -INF , !P4 ;  /* 0xff80000012377808 */ /* 0x000fc40006000000 */
[C---:B------:R-:W-:Y:S02]  /*13400*/  ISETP.GE.AND P3, PT, R3.reuse, R51, PT ;  /* 0x000000330300720c */ /* 0x040fe40003f66270 */
[C---:B------:R-:W-:Y:S02]  /*13410*/  ISETP.GE.AND P5, PT, R3.reuse, R50, PT ;  /* 0x000000320300720c */ /* 0x040fe40003fa6270 */
[----:B------:R-:W-:Y:S01]  /*13420*/  ISETP.GE.AND P4, PT, R3, R49, PT ;  /* 0x000000310300720c */ /* 0x000fe20003f86270 */
[----:B------:R-:W-:Y:S01]  /*13430*/  VIADD R3, R0, 0xffffff71 ;  /* 0xffffff7100037836 */ /* 0x000fe20000000000 */
[----:B------:R-:W-:Y:S01]  /*13440*/  I2FP.F32.U32 R12, R2 ;  /* 0x00000002000c7245 */ /* 0x000fe20000201000 */
[----:B------:R-:W-:Y:S01]  /*13450*/  FFMA.FTZ R13, R17, UR7, R27 ;  /* 0x00000007110d7c23 */ /* 0x000fe2000801001b */
[----:B------:R-:W-:Y:S01]  /*13460*/  FSEL R25, R14, -INF , !P3 ;  /* 0xff8000000e197808 */ /* 0x000fe20005800000 */
[----:B------:R-:W-:Y:S01]  /*13470*/  HMMA.16816.F32 R16, R8, R46, R240 ;  /* 0x0000002e0810723c */ /* 0x000fe200000018f0 */
[----:B------:R-:W-:Y:S01]  /*13480*/  FSEL R41, R15, -INF , !P5 ;  /* 0xff8000000f297808 */ /* 0x000fe20006800000 */
[C---:B------:R-:W-:Y:S01]  /*13490*/  FFMA.FTZ R10, R12.reuse, UR7, R38 ;  /* 0x000000070c0a7c23 */ /* 0x040fe20008010026 */
[----:B------:R-:W-:Y:S01]  /*134a0*/  FFMA.FTZ R14, R12, UR7, R36 ;  /* 0x000000070c0e7c23 */ /* 0x000fe20008010024 */
[----:B------:R-:W-:-:S02]  /*134b0*/  ISETP.GE.AND P5, PT, R2, R51, PT ;  /* 0x000000330200720c */ /* 0x000fc40003fa6270 */
[----:B------:R-:W-:Y:S02]  /*134c0*/  I2FP.F32.U32 R8, R3 ;  /* 0x0000000300087245 */ /* 0x000fe40000201000 */
[----:B------:R-:W-:Y:S01]  /*134d0*/  ISETP.GE.AND P3, PT, R2, R48, PT ;  /* 0x000000300200720c */ /* 0x000fe20003f66270 */
[----:B------:R-:W-:Y:S01]  /*134e0*/  FFMA.FTZ R11, R12, UR7, R32 ;  /* 0x000000070c0b7c23 */ /* 0x000fe20008010020 */
[----:B------:R-:W-:Y:S01]  /*134f0*/  FSEL R24, R10, -INF , !P5 ;  /* 0xff8000000a187808 */ /* 0x000fe20006800000 */
[----:B------:R-:W-:Y:S01]  /*13500*/  FFMA.FTZ R9, R12, UR7, R34 ;  /* 0x000000070c097c23 */ /* 0x000fe20008010022 */
[----:B------:R-:W-:Y:S01]  /*13510*/  FSEL R36, R13, -INF , !P4 ;  /* 0xff8000000d247808 */ /* 0x000fe20006000000 */
[----:B------:R-:W-:Y:S01]  /*13520*/  FFMA.FTZ R10, R8, UR7, R37 ;  /* 0x00000007080a7c23 */ /* 0x000fe20008010025 */
[----:B------:R-:W-:Y:S02]  /*13530*/  FSEL R52, R14, -INF , !P3 ;  /* 0xff8000000e347808 */ /* 0x000fe40005800000 */
[----:B------:R-:W-:-:S02]  /*13540*/  ISETP.GE.AND P4, PT, R2, R50, PT ;  /* 0x000000320200720c */ /* 0x000fc40003f86270 */
[----:B------:R-:W-:Y:S01]  /*13550*/  ISETP.GE.AND P3, PT, R2, R49, PT ;  /* 0x000000310200720c */ /* 0x000fe20003f66270 */
[----:B------:R-:W-:Y:S01]  /*13560*/  VIADD R2, R0, 0xffffff78 ;  /* 0xffffff7800027836 */ /* 0x000fe20000000000 */
[----:B------:R-:W-:Y:S01]  /*13570*/  ISETP.GE.AND P5, PT, R3, R48, PT ;  /* 0x000000300300720c */ /* 0x000fe20003fa6270 */
[----:B------:R-:W-:Y:S01]  /*13580*/  HMMA.16816.F32 R44, R4, R46, R20 ;  /* 0x0000002e042c723c */ /* 0x000fe20000001814 */
[----:B------:R-:W-:Y:S02]  /*13590*/  FSEL R31, R11, -INF , !P4 ;  /* 0xff8000000b1f7808 */ /* 0x000fe40006000000 */
[----:B------:R-:W-:Y:S02]  /*135a0*/  FSEL R28, R9, -INF , !P3 ;  /* 0xff800000091c7808 */ /* 0x000fe40005800000 */
[----:B------:R-:W-:Y:S02]  /*135b0*/  FSEL R32, R10, -INF , !P5 ;  /* 0xff8000000a207808 */ /* 0x000fe40006800000 */
[----:B------:R-:W-:-:S02]  /*135c0*/  ISETP.GE.AND P4, PT, R3, R51, PT ;  /* 0x000000330300720c */ /* 0x000fc40003f86270 */
[C---:B------:R-:W-:Y:S02]  /*135d0*/  ISETP.GE.AND P3, PT, R3.reuse, R50, PT ;  /* 0x000000320300720c */ /* 0x040fe40003f66270 */
[----:B------:R-:W-:Y:S01]  /*135e0*/  ISETP.GE.AND P5, PT, R3, R49, PT ;  /* 0x000000310300720c */ /* 0x000fe20003fa6270 */
[----:B------:R-:W-:Y:S01]  /*135f0*/  FFMA.FTZ R3, R8, UR7, R39 ;  /* 0x0000000708037c23 */ /* 0x000fe20008010027 */
[----:B------:R-:W-:Y:S01]  /*13600*/  I2FP.F32.U32 R4, R2 ;  /* 0x0000000200047245 */ /* 0x000fe20000201000 */
[----:B------:R-:W-:Y:S02]  /*13610*/  VIADD R0, R0, 0xffffff79 ;  /* 0xffffff7900007836 */ /* 0x000fe40000000000 */
[----:B------:R-:W-:Y:S01]  /*13620*/  FFMA.FTZ R7, R8, UR7, R33 ;  /* 0x0000000708077c23 */ /* 0x000fe20008010021 */
[----:B------:R-:W-:Y:S01]  /*13630*/  FSEL R20, R3, -INF , !P4 ;  /* 0xff80000003147808 */ /* 0x000fe20006000000 */
[----:B------:R-:W-:Y:S01]  /*13640*/  FFMA.FTZ R5, R4, UR7, R16 ;  /* 0x0000000704057c23 */ /* 0x000fe20008010010 */
[----:B------:R-:W-:-:S02]  /*13650*/  ISETP.GE.AND P4, PT, R2, R48, PT ;  /* 0x000000300200720c */ /* 0x000fc40003f86270 */
[----:B------:R-:W-:Y:S02]  /*13660*/  I2FP.F32.U32 R3, R0 ;  /* 0x0000000000037245 */ /* 0x000fe40000201000 */
[----:B------:R-:W-:Y:S01]  /*13670*/  FSEL R23, R5, -INF , !P4 ;  /* 0xff80000005177808 */ /* 0x000fe20006000000 */
[----:B------:R-:W-:Y:S01]  /*13680*/  FFMA.FTZ R6, R8, UR7, R35 ;  /* 0x0000000708067c23 */ /* 0x000fe20008010023 */
[----:B------:R-:W-:Y:S01]  /*13690*/  FSEL R22, R7, -INF , !P3 ;  /* 0xff80000007167808 */ /* 0x000fe20005800000 */
[----:B------:R-:W-:Y:S01]  /*136a0*/  FFMA.FTZ R5, R3, UR7, R17 ;  /* 0x0000000703057c23 */ /* 0x000fe20008010011 */
[----:B------:R-:W-:Y:S01]  /*136b0*/  ISETP.GE.AND P3, PT, R0, R48, PT ;  /* 0x000000300000720c */ /* 0x000fe20003f66270 */
[----:B------:R-:W-:Y:S01]  /*136c0*/  FFMA.FTZ R7, R4, UR7, R18 ;  /* 0x0000000704077c23 */ /* 0x000fe20008010012 */
[----:B------:R-:W-:Y:S02]  /*136d0*/  FSEL R21, R6, -INF , !P5 ;  /* 0xff80000006157808 */ /* 0x000fe40006800000 */
[----:B------:R-:W-:Y:S01]  /*136e0*/  FSEL R18, R5, -INF , !P3 ;  /* 0xff80000005127808 */ /* 0x000fe20005800000 */
[----:B------:R-:W-:Y:S01]  /*136f0*/  FFMA.FTZ R5, R4, UR7, R44 ;  /* 0x0000000704057c23 */ /* 0x000fe2000801002c */
[CC--:B------:R-:W-:Y:S01]  /*13700*/  ISETP.GE.AND P5, PT, R2.reuse, R51.reuse, PT ;  /* 0x000000330200720c */ /* 0x0c0fe20003fa6270 */
[----:B------:R-:W-:Y:S01]  /*13710*/  UISETP.NE.AND UP0, UPT, UR26, 0x3, UPT ;  /* 0x000000031a00788c */ /* 0x000fe2000bf05270 */
[----:B------:R-:W-:Y:S01]  /*13720*/  ISETP.GE.AND P3, PT, R2, R50, PT ;  /* 0x000000320200720c */ /* 0x000fe20003f66270 */
[----:B------:R-:W-:Y:S01]  /*13730*/  FFMA.FTZ R6, R3, UR7, R19 ;  /* 0x0000000703067c23 */ /* 0x000fe20008010013 */
[----:B------:R-:W-:-:S02]  /*13740*/  ISETP.GE.AND P4, PT, R0, R51, PT ;  /* 0x000000330000720c */ /* 0x000fc40003f86270 */
[----:B------:R-:W-:Y:S02]  /*13750*/  FSEL R16, R7, -INF , !P5 ;  /* 0xff80000007107808 */ /* 0x000fe40006800000 */
[----:B------:R-:W-:Y:S02]  /*13760*/  FSEL R17, R5, -INF , !P3 ;  /* 0xff80000005117808 */ /* 0x000fe40005800000 */
[C---:B------:R-:W-:Y:S02]  /*13770*/  ISETP.GE.AND P5, PT, R0.reuse, R50, PT ;  /* 0x000000320000720c */ /* 0x040fe40003fa6270 */
[-C--:B------:R-:W-:Y:S01]  /*13780*/  ISETP.GE.AND P3, PT, R0, R49.reuse, PT ;  /* 0x000000310000720c */ /* 0x080fe20003f66270 */
        /* <DEDUP_REMOVED lines=60> */
.L_x_792:
[----:B------:R3:W-:Y:S02]  /*13b50*/  STS.128 [R215+0x8800], RZ ;  /* 0x008800ffd7007388 */ /* 0x0007e40000000c00 */
.L_x_793:
[----:B------:R-:W-:Y:S05]  /*13b60*/  BSYNC.RECONVERGENT B0 ;  /* 0x0000000000007941 */ /* 0x000fea0003800200 */
.L_x_791:
[----:B------:R-:W0:Y:S02]  /*13b70*/  LDGDEPBAR ;  /* 0x00000000000079af */ /* 0x000e240000000000 */
.L_x_790:
[----:B-12---:R-:W2:Y:S04]  /*13b80*/  LDL.LU R2, [R1+0x20] ;  /* 0x0000200001027983 */ /* 0x006ea80000300800 */
[----:B------:R-:W4:Y:S04]  /*13b90*/  LDL.LU R0, [R1+0x24] ;  /* 0x0000240001007983 */ /* 0x000f280000300800 */
[----:B------:R1:W-:Y:S04]  /*13ba0*/  STL.64 [R1+0x1d8], R140 ;  /* 0x0001d88c01007387 */ /* 0x0003e80000100a00 */
[----:B-1----:R-:W3:Y:S04]  /*13bb0*/  LDL.64 R140, [R1+0x138] ;  /* 0x00013800018c7983 */ /* 0x002ee80000100a00 */
[----:B------:R1:W-:Y:S04]  /*13bc0*/  STL [R1+0x1d0], R73 ;  /* 0x0001d04901007387 */ /* 0x0003e80000100800 */
[----:B-1----:R-:W3:Y:S04]  /*13bd0*/  LDL.LU R73, [R1+0x14] ;  /* 0x0000140001497983 */ /* 0x002ee80000300800 */
[----:B------:R1:W-:Y:S04]  /*13be0*/  STL [R1+0x1cc], R40 ;  /* 0x0001cc2801007387 */ /* 0x0003e80000100800 */
[----:B-1----:R-:W3:Y:S04]  /*13bf0*/  LDL.LU R40, [R1+0x10] ;  /* 0x0000100001287983 */ /* 0x002ee80000300800 */
[----:B------:R-:W-:Y:S04]  /*13c00*/  STL [R1+0x1c8], R215 ;  /* 0x0001c8d701007387 */ /* 0x000fe80000100800 */
[----:B------:R-:W-:Y:S04]  /*13c10*/  STL.64 [R1+0x1c0], R76 ;  /* 0x0001c04c01007387 */ /* 0x000fe80000100a00 */
[----:B------:R1:W-:Y:S04]  /*13c20*/  STL.64 [R1+0x1b8], R88 ;  /* 0x0001b85801007387 */ /* 0x0003e80000100a00 */
[----:B-1----:R-:W3:Y:S04]  /*13c30*/  LDL.64 R88, [R1+0x108] ;  /* 0x0001080001587983 */ /* 0x002ee80000100a00 */
[----:B------:R1:W-:Y:S04]  /*13c40*/  STL.64 [R1+0x1b0], R92 ;  /* 0x0001b05c01007387 */ /* 0x0003e80000100a00 */
[----:B-1----:R-:W3:Y:S04]  /*13c50*/  LDL.LU.64 R92, [R1+0x8] ;  /* 0x00000800015c7983 */ /* 0x002ee80000300a00 */
[----:B------:R-:W-:Y:S04]  /*13c60*/  STL.64 [R1+0x1a8], R250 ;  /* 0x0001a8fa01007387 */ /* 0x000fe80000100a00 */
[----:B------:R1:W-:Y:S04]  /*13c70*/  STL.64 [R1+0x1a0], R42 ;  /* 0x0001a02a01007387 */ /* 0x0003e80000100a00 */
[----:B-1----:R-:W3:Y:S04]  /*13c80*/  LDL.LU R42, [R1+0x164] ;  /* 0x00016400012a7983 */ /* 0x002ee80000300800 */
[----:B------:R-:W3:Y:S01]  /*13c90*/  LDL.64 R76, [R1+0x148] ;  /* 0x00014800014c7983 */ /* 0x000ee20000100a00 */
[----:B------:R-:W-:Y:S01]  /*13ca0*/  UIADD3 UR8, UPT, UPT, UR25, -0x4, URZ ;  /* 0xfffffffc19087890 */ /* 0x000fe2000fffe0ff */
[----:B--2---:R-:W-:-:S02]  /*13cb0*/  IMAD.MOV.U32 R248, RZ, RZ, R2 ;  /* 0x000000fffff87224 */ /* 0x004fc400078e0002 */
[----:B----4-:R-:W-:Y:S01]  /*13cc0*/  IMAD.MOV.U32 R43, RZ, RZ, R0 ;  /* 0x000000ffff2b7224 */ /* 0x010fe200078e0000 */
[----:B---3--:R-:W-:Y:S02]  /*13cd0*/  FMNMX3.FTZ R2, R73, R197, R191, !PT ;  /* 0x000000c549027276 */ /* 0x008fe400078100bf */
[----:B------:R-:W-:-:S04]  /*13ce0*/  FMNMX3.FTZ R0, R40, R186, R184, !PT ;  /* 0x000000ba28007276 */ /* 0x000fc800078100b8 */
[----:B------:R-:W-:-:S04]  /*13cf0*/  FMNMX3.FTZ R0, R0, R208, R200, !PT ;  /* 0x000000d000007276 */ /* 0x000fc800078100c8 */
[----:B------:R-:W-:-:S04]  /*13d00*/  FMNMX3.FTZ R0, R0, R190, R185, !PT ;  /* 0x000000be00007276 */ /* 0x000fc800078100b9 */
[----:B------:R-:W-:-:S04]  /*13d10*/  FMNMX3.FTZ R0, R0, R180, R176, !PT ;  /* 0x000000b400007276 */ /* 0x000fc800078100b0 */
[----:B------:R-:W-:-:S04]  /*13d20*/  FMNMX3.FTZ R0, R0, R172, R104, !PT ;  /* 0x000000ac00007276 */ /* 0x000fc80007810068 */
[----:B------:R-:W-:-:S04]  /*13d30*/  FMNMX3.FTZ R0, R0, R64, R55, !PT ;  /* 0x0000004000007276 */ /* 0x000fc80007810037 */
[----:B------:R-:W-:Y:S02]  /*13d40*/  FMNMX3.FTZ R0, R0, R52, R32, !PT ;  /* 0x0000003400007276 */ /* 0x000fe40007810020 */
[----:B------:R-:W-:Y:S02]  /*13d50*/  FMNMX3.FTZ R2, R2, R196, R181, !PT ;  /* 0x000000c402027276 */ /* 0x000fe400078100b5 */
[----:B------:R-:W-:Y:S02]  /*13d60*/  FMNMX3.FTZ R0, R0, R23, R18, !PT ;  /* 0x0000001700007276 */ /* 0x000fe40007810012 */
[----:B------:R-:W-:-:S03]  /*13d70*/  FMNMX3.FTZ R2, R2, R179, R175, !PT ;  /* 0x000000b302027276 */ /* 0x000fc600078100af */
[----:B------:R-:W1:Y:S01]  /*13d80*/  SHFL.BFLY PT, R5, R0, 0x2, 0x1f ;  /* 0x0c401f0000057f89 */ /* 0x000e6200000e0000 */
[----:B------:R-:W-:Y:S01]  /*13d90*/  FMNMX3.FTZ R3, R2, R107, R67, !PT ;  /* 0x0000006b02037276 */ /* 0x000fe20007810043 */
[----:B------:R-:W-:-:S05]  /*13da0*/  IMAD.U32 R2, RZ, RZ, UR23 ;  /* 0x00000017ff027e24 */ /* 0x000fca000f8e00ff */
[----:B------:R-:W-:-:S05]  /*13db0*/  LOP3.LUT R2, R2, UR8, R141, 0x96, !PT ;  /* 0x0000000802027c12 */ /* 0x000fca000f8e968d */
[----:B------:R-:W-:-:S05]  /*13dc0*/  IMAD.WIDE.U32 R8, R2, -0x326172a9, RZ ;  /* 0xcd9e8d5702087825 */ /* 0x000fca00078e00ff */
[----:B------:R-:W-:Y:S02]  /*13dd0*/  LOP3.LUT R4, R88, UR16, R9, 0x96, !PT ;  /* 0x0000001058047c12 */ /* 0x000fe4000f8e9609 */
[----:B------:R-:W-:Y:S02]  /*13de0*/  FMNMX3.FTZ R3, R3, R63, R60, !PT ;  /* 0x0000003f03037276 */ /* 0x000fe4000781003c */
[----:B-1----:R-:W-:Y:S01]  /*13df0*/  FMNMX.FTZ R0, R0, R5, !PT ;  /* 0x0000000500007209 */ /* 0x002fe20007810000 */
[----:B------:R-:W-:Y:S01]  /*13e00*/  IMAD.WIDE.U32 R4, R4, -0x2daee0ad, RZ ;  /* 0xd2511f5304047825 */ /* 0x000fe200078e00ff */
[----:B------:R-:W-:-:S03]  /*13e10*/  FMNMX3.FTZ R3, R3, R26, R25, !PT ;  /* 0x0000001a03037276 */ /* 0x000fc60007810019 */
[----:B------:R-:W1:Y:S01]  /*13e20*/  SHFL.BFLY PT, R103, R0, 0x1, 0x1f ;  /* 0x0c201f0000677f89 */ /* 0x000e6200000e0000 */
[----:B------:R-:W-:Y:S02]  /*13e30*/  FMNMX3.FTZ R6, R3, R24, R20, !PT ;  /* 0x0000001803067276 */ /* 0x000fe40007810014 */
[----:B------:R-:W-:-:S05]  /*13e40*/  LOP3.LUT R2, R8, UR31, R93, 0x96, !PT ;  /* 0x0000001f08027c12 */ /* 0x000fca000f8e965d */
[----:B------:R-:W-:-:S05]  /*13e50*/  IMAD.WIDE.U32 R2, R2, -0x2daee0ad, RZ ;  /* 0xd2511f5302027825 */ /* 0x000fca00078e00ff */
[----:B------:R-:W-:Y:S02]  /*13e60*/  LOP3.LUT R4, R4, UR28, R3, 0x96, !PT ;  /* 0x0000001c04047c12 */ /* 0x000fe4000f8e9603 */
[----:B------:R-:W-:Y:S02]  /*13e70*/  FMNMX3.FTZ R6, R6, R16, R13, !PT ;  /* 0x0000001006067276 */ /* 0x000fe4000781000d */
[----:B------:R-:W-:-:S05]  /*13e80*/  LOP3.LUT R5, R76, UR30, R5, 0x96, !PT ;  /* 0x0000001e4c057c12 */ /* 0x000fca000f8e9605 */
[----:B------:R-:W-:-:S05]  /*13e90*/  IMAD.WIDE.U32 R14, R5, -0x326172a9, RZ ;  /* 0xcd9e8d57050e7825 */ /* 0x000fca00078e00ff */
[----:B------:R-:W-:Y:S01]  /*13ea0*/  LOP3.LUT R3, R92, UR29, R15, 0x96, !PT ;  /* 0x0000001d5c037c12 */ /* 0x000fe2000f8e960f */
[----:B------:R-:W-:-:S04]  /*13eb0*/  IMAD.WIDE.U32 R4, R4, -0x326172a9, RZ ;  /* 0xcd9e8d5704047825 */ /* 0x000fc800078e00ff */
[----:B------:R-:W-:Y:S01]  /*13ec0*/  IMAD.WIDE.U32 R34, R3, -0x2daee0ad, RZ ;  /* 0xd2511f5303227825 */ /* 0x000fe200078e00ff */
[----:B------:R-:W-:-:S04]  /*13ed0*/  LOP3.LUT R5, R14, UR24, R5, 0x96, !PT ;  /* 0x000000180e057c12 */ /* 0x000fc8000f8e9605 */
[----:B------:R-:W-:Y:S02]  /*13ee0*/  LOP3.LUT R14, R2, UR19, R35, 0x96, !PT ;  /* 0x00000013020e7c12 */ /* 0x000fe4000f8e9623 */
[----:B------:R-:W-:Y:S01]  /*13ef0*/  FMNMX3.FTZ R2, R43, R203, R201, !PT ;  /* 0x000000cb2b027276 */ /* 0x000fe200078100c9 */
[----:B------:R-:W2:Y:S01]  /*13f00*/  SHFL.BFLY PT, R7, R6, 0x2, 0x1f ;  /* 0x0c401f0006077f89 */ /* 0x000ea200000e0000 */
[----:B-1----:R-:W-:Y:S02]  /*13f10*/  FMNMX.FTZ R103, R0, R103, !PT ;  /* 0x0000006700677209 */ /* 0x002fe40007810000 */
[----:B------:R-:W-:Y:S02]  /*13f20*/  FMNMX3.FTZ R2, R2, R198, R187, !PT ;  /* 0x000000c602027276 */ /* 0x000fe400078100bb */
[----:B------:R-:W-:Y:S02]  /*13f30*/  FMNMX3.FTZ R0, R248, R209, R202, !PT ;  /* 0x000000d1f8007276 */ /* 0x000fe400078100ca */
[----:B------:R-:W-:-:S02]  /*13f40*/  FMNMX3.FTZ R2, R2, R182, R177, !PT ;  /* 0x000000b602027276 */ /* 0x000fc400078100b1 */
[----:B------:R-:W-:Y:S01]  /*13f50*/  FMNMX3.FTZ R0, R0, R199, R189, !PT ;  /* 0x000000c700007276 */ /* 0x000fe200078100bd */
[----:B------:R-:W-:Y:S01]  /*13f60*/  IMAD.WIDE.U32 R192, R5, -0x2daee0ad, RZ ;  /* 0xd2511f5305c07825 */ /* 0x000fe200078e00ff */
        /* <DEDUP_REMOVED lines=8> */
[----:B------:R-:W-:Y:S02]  /*13ff0*/  FMNMX3.FTZ R3, R2, R31, R22, !PT ;  /* 0x0000001f02037276 */ /* 0x000fe40007810016 */
[----:B------:R-:W-:Y:S02]  /*14000*/  FMNMX3.FTZ R2, R0, R53, R36, !PT ;  /* 0x0000003500027276 */ /* 0x000fe40007810024 */
[----:B------:R-:W-:Y:S01]  /*14010*/  FMNMX3.FTZ R0, R3, R17, R12, !PT ;  /* 0x0000001103007276 */ /* 0x000fe2000781000c */
[----:B------:R-:W-:Y:S01]  /*14020*/  FMUL.FTZ R3, R103, UR32 ;  /* 0x0000002067037c20 */ /* 0x000fe20008410000 */
[----:B--2---:R-:W-:-:S02]  /*14030*/  FMNMX.FTZ R6, R6, R7, !PT ;  /* 0x0000000706067209 */ /* 0x004fc40007810000 */
[----:B------:R-:W-:Y:S01]  /*14040*/  FSETP.NEU.FTZ.AND P2, PT, R103, -INF , PT ;  /* 0xff8000006700780b */ /* 0x000fe20003f5d000 */
[----:B------:R-:W-:Y:S01]  /*14050*/  IMAD.WIDE.U32 R14, R14, -0x326172a9, RZ ;  /* 0xcd9e8d570e0e7825 */ /* 0x000fe200078e00ff */
[----:B------:R-:W1:Y:S02]  /*14060*/  SHFL.BFLY PT, R101, R0, 0x2, 0x1f ;  /* 0x0c401f0000657f89 */ /* 0x000e6400000e0000 */
[----:B------:R-:W-:Y:S01]  /*14070*/  FSEL R3, R3, RZ, P2 ;  /* 0x000000ff03037208 */ /* 0x000fe20001000000 */
[----:B------:R-:W-:Y:S01]  /*14080*/  IMAD.MOV.U32 R5, RZ, RZ, R220 ;  /* 0x000000ffff057224 */ /* 0x000fe200078e00dc */
[----:B------:R-:W2:Y:S01]  /*14090*/  SHFL.BFLY PT, R102, R6, 0x1, 0x1f ;  /* 0x0c201f0006667f89 */ /* 0x000ea200000e0000 */
[----:B------:R-:W-:Y:S02]  /*140a0*/  LOP3.LUT R35, R4, UR15, R15, 0x96, !PT ;  /* 0x0000000f04237c12 */ /* 0x000fe4000f8e960f */
[--C-:B------:R-:W-:Y:S01]  /*140b0*/  FFMA.FTZ R4, R186, UR32, -R3.reuse ;  /* 0x00000020ba047c23 */ /* 0x100fe20008010803 */
[----:B------:R-:W-:Y:S01]  /*140c0*/  LOP3.LUT R15, R5, 0xff, RZ, 0xc0, !PT ;  /* 0x000000ff050f7812 */ /* 0x000fe200078ec0ff */
[----:B------:R-:W-:-:S02]  /*140d0*/  FFMA.FTZ R5, R184, UR32, -R3 ;  /* 0x00000020b8057c23 */ /* 0x000fc40008010803 */
[----:B------:R-:W-:Y:S04]  /*140e0*/  MUFU.EX2 R193, R4 ;  /* 0x0000000400c17308 */ /* 0x000fe80000000800 */
[----:B------:R-:W3:Y:S01]  /*140f0*/  MUFU.EX2 R194, R5 ;  /* 0x0000000500c27308 */ /* 0x000ee20000000800 */
[----:B------:R-:W-:Y:S02]  /*14100*/  LOP3.LUT R14, R14, UR14, R221, 0x96, !PT ;  /* 0x0000000e0e0e7c12 */ /* 0x000fe4000f8e96dd */
[----:B-1----:R-:W-:Y:S02]  /*14110*/  FMNMX.FTZ R101, R0, R101, !PT ;  /* 0x0000006500657209 */ /* 0x002fe40007810000 */
[----:B--2---:R-:W-:Y:S02]  /*14120*/  FMNMX.FTZ R102, R6, R102, !PT ;  /* 0x0000006606667209 */ /* 0x004fe40007810000 */
[----:B---3--:R-:W-:-:S02]  /*14130*/  F2FP.F16.F32.PACK_AB R0, R194, R193 ;  /* 0x000000c1c200723e */ /* 0x008fc400000000ff */
[----:B------:R-:W-:Y:S02]  /*14140*/  FSETP.NEU.FTZ.AND P1, PT, R102, -INF , PT ;  /* 0xff8000006600780b */ /* 0x000fe40003f3d000 */
[C---:B------:R-:W-:Y:S02]  /*14150*/  PRMT R30, R0.reuse, 0x7610, R30 ;  /* 0x00007610001e7816 */ /* 0x040fe4000000001e */
[----:B------:R-:W-:Y:S01]  /*14160*/  PRMT R27, R0, 0x7632, R27 ;  /* 0x00007632001b7816 */ /* 0x000fe2000000001b */
[----:B------:R-:W-:Y:S01]  /*14170*/  FMUL.FTZ R0, R102, UR32 ;  /* 0x0000002066007c20 */ /* 0x000fe20008410000 */
[----:B------:R-:W-:-:S04]  /*14180*/  LOP3.LUT R5, R14, 0xff, RZ, 0xc0, !PT ;  /* 0x000000ff0e057812 */ /* 0x000fc800078ec0ff */
[----:B------:R-:W-:Y:S02]  /*14190*/  FSEL R0, R0, RZ, P1 ;  /* 0x000000ff00007208 */ /* 0x000fe40000800000 */
[----:B------:R-:W-:Y:S01]  /*141a0*/  ISETP.LE.U32.AND P4, PT, R5, UR6, PT ;  /* 0x0000000605007c0c */ /* 0x000fe2000bf83070 */
[----:B------:R-:W-:Y:S02]  /*141b0*/  STL [R1+0x19c], R212 ;  /* 0x00019cd401007387 */ /* 0x000fe40000100800 */
[--C-:B------:R-:W-:Y:S01]  /*141c0*/  FFMA.FTZ R5, R191, UR32, -R0.reuse ;  /* 0x00000020bf057c23 */ /* 0x100fe20008010800 */
[----:B------:R-:W-:Y:S01]  /*141d0*/  FFMA.FTZ R34, R179, UR32, -R0 ;  /* 0x00000020b3227c23 */ /* 0x000fe20008010800 */
[----:B------:R-:W-:Y:S02]  /*141e0*/  STL [R1+0x198], R211 ;  /* 0x000198d301007387 */ /* 0x000fe40000100800 */
[----:B------:R1:W-:Y:S02]  /*141f0*/  MUFU.EX2 R179, R5 ;  /* 0x0000000500b37308 */ /* 0x0003e40000000800 */
[----:B------:R-:W-:Y:S04]  /*14200*/  STL [R1+0x194], R210 ;  /* 0x000194d201007387 */ /* 0x000fe80000100800 */
[----:B------:R-:W-:Y:S04]  /*14210*/  STL [R1+0x190], R188 ;  /* 0x000190bc01007387 */ /* 0x000fe80000100800 */
[----:B-1----:R-:W2:Y:S01]  /*14220*/  LDL.LU R5, [R1+0x160] ;  /* 0x0001600001057983 */ /* 0x002ea20000300800 */
[----:B------:R-:W-:-:S04]  /*14230*/  FMNMX3.FTZ R2, R2, R28, R21, !PT ;  /* 0x0000001c02027276 */ /* 0x000fc80007810015 */
[----:B------:R-:W-:-:S05]  /*14240*/  FMNMX3.FTZ R2, R2, R11, R10, !PT ;  /* 0x0000000b02027276 */ /* 0x000fca000781000a */
[----:B------:R-:W1:Y:S01]  /*14250*/  SHFL.BFLY PT, R7, R2, 0x2, 0x1f ;  /* 0x0c401f0002077f89 */ /* 0x000e6200000e0000 */
[----:B------:R-:W-:Y:S01]  /*14260*/  LOP3.LUT R4, R14, 0xffff, RZ, 0xc0, !PT ;  /* 0x0000ffff0e047812 */ /* 0x000fe200078ec0ff */
[----:B------:R-:W-:-:S03]  /*14270*/  FFMA.FTZ R6, R197, UR32, -R0 ;  /* 0x00000020c5067c23 */ /* 0x000fc60008010800 */
[----:B------:R-:W-:-:S04]  /*14280*/  SHF.R.U32.HI R4, RZ, 0x8, R4 ;  /* 0x00000008ff047819 */ /* 0x000fc80000011604 */
[----:B------:R-:W-:Y:S01]  /*14290*/  LOP3.LUT R4, R4, 0xffff, RZ, 0xc0, !PT ;  /* 0x0000ffff04047812 */ /* 0x000fe200078ec0ff */
[----:B------:R-:W3:Y:S03]  /*142a0*/  MUFU.EX2 R6, R6 ;  /* 0x0000000600067308 */ /* 0x000ee60000000800 */
[----:B------:R-:W-:Y:S02]  /*142b0*/  ISETP.LE.U32.AND P3, PT, R4, UR6, PT ;  /* 0x0000000604007c0c */ /* 0x000fe4000bf63070 */
[----:B-1----:R-:W-:Y:S02]  /*142c0*/  FMNMX.FTZ R2, R2, R7, !PT ;  /* 0x0000000702027209 */ /* 0x002fe40007810000 */
[----:B------:R-:W1:Y:S04]  /*142d0*/  SHFL.BFLY PT, R7, R101, 0x1, 0x1f ;  /* 0x0c201f0065077f89 */ /* 0x000e6800000e0000 */
[----:B------:R-:W4:Y:S01]  /*142e0*/  SHFL.BFLY PT, R100, R2, 0x1, 0x1f ;  /* 0x0c201f0002647f89 */ /* 0x000f2200000e0000 */
[----:B------:R-:W-:-:S04]  /*142f0*/  PRMT R4, R14, 0x7632, R4 ;  /* 0x000076320e047816 */ /* 0x000fc80000000004 */
[----:B------:R-:W-:Y:S01]  /*14300*/  LOP3.LUT R4, R4, 0xff, RZ, 0xc0, !PT ;  /* 0x000000ff04047812 */ /* 0x000fe200078ec0ff */
[--C-:B------:R-:W-:Y:S01]  /*14310*/  FFMA.FTZ R33, R175, UR32, -R0.reuse ;  /* 0x00000020af217c23 */ /* 0x100fe20008010800 */
[--C-:B------:R-:W-:Y:S02]  /*14320*/  FFMA.FTZ R38, R107, UR32, -R0.reuse ;  /* 0x000000206b267c23 */ /* 0x100fe40008010800 */
        /* <DEDUP_REMOVED lines=12> */
[----:B---3--:R-:W-:Y:S01]  /*143f0*/  F2FP.F16.F32.PACK_AB R0, R179, R6 ;  /* 0x00000006b300723e */ /* 0x008fe200000000ff */
[----:B------:R-:W-:Y:S01]  /*14400*/  @!P4 HADD2 R39, -R30.H0_H0, -RZ.H0_H0 ;  /* 0xa00000ff1e27c230 */ /* 0x000fe20000000900 */
[----:B-1----:R-:W-:-:S02]  /*14410*/  FMNMX.FTZ R101, R101, R7, !PT ;  /* 0x0000000765657209 */ /* 0x002fc40007810000 */
[----:B------:R-:W-:Y:S01]  /*14420*/  PRMT R26, R0, 0x7610, R26 ;  /* 0x00007610001a7816 */ /* 0x000fe2000000001a */
[----:B------:R-:W-:Y:S01]  /*14430*/  @!P3 HADD2 R49, -R27.H0_H0, -RZ.H0_H0 ;  /* 0xa00000ff1b31b230 */ /* 0x000fe20000000900 */
[----:B----4-:R-:W-:Y:S01]  /*14440*/  FMNMX.FTZ R100, R2, R100, !PT ;  /* 0x0000006402647209 */ /* 0x010fe20007810000 */
[----:B------:R-:W-:Y:S01]  /*14450*/  FMUL.FTZ R2, R101, UR32 ;  /* 0x0000002065027c20 */ /* 0x000fe20008410000 */
[----:B------:R-:W-:Y:S01]  /*14460*/  PRMT R251, R30, 0x5410, R27 ;  /* 0x000054101efb7816 */ /* 0x000fe2000000001b */
[----:B------:R-:W-:Y:S01]  /*14470*/  @!P0 HADD2 R13, -R26.H0_H0, -RZ.H0_H0 ;  /* 0xa00000ff1a0d8230 */ /* 0x000fe20000000900 */
[----:B------:R-:W-:Y:S01]  /*14480*/  PRMT R25, R0, 0x7632, R25 ;  /* 0x0000763200197816 */ /* 0x000fe20000000019 */
[----:B------:R-:W-:Y:S01]  /*14490*/  FMUL.FTZ R4, R100, UR32 ;  /* 0x0000002064047c20 */ /* 0x000fe20008410000 */
[----:B------:R-:W-:Y:S02]  /*144a0*/  @!P4 PRMT R30, R39, 0x5410, RZ ;  /* 0x00005410271ec816 */ /* 0x000fe400000000ff */
[----:B------:R-:W-:-:S02]  /*144b0*/  @!P3 PRMT R27, R49, 0x5410, RZ ;  /* 0x00005410311bb816 */ /* 0x000fc400000000ff */
[----:B------:R-:W-:Y:S02]  /*144c0*/  FSETP.NEU.FTZ.AND P4, PT, R101, -INF , PT ;  /* 0xff8000006500780b */ /* 0x000fe40003f9d000 */
[----:B------:R-:W-:Y:S02]  /*144d0*/  SHF.R.U32.HI R0, RZ, 0x18, R14 ;  /* 0x00000018ff007819 */ /* 0x000fe4000001160e */
[----:B------:R-:W-:Y:S02]  /*144e0*/  FSETP.NEU.FTZ.AND P3, PT, R100, -INF , PT ;  /* 0xff8000006400780b */ /* 0x000fe40003f7d000 */
[----:B------:R-:W-:Y:S02]  /*144f0*/  PRMT R250, R26, 0x5410, R25 ;  /* 0x000054101afa7816 */ /* 0x000fe40000000019 */
[----:B------:R-:W-:Y:S02]  /*14500*/  @!P0 PRMT R26, R13, 0x5410, RZ ;  /* 0x000054100d1a8816 */ /* 0x000fe400000000ff */
[----:B------:R-:W-:-:S02]  /*14510*/  FSEL R2, R2, RZ, P4 ;  /* 0x000000ff02027208 */ /* 0x000fc40002000000 */
[----:B------:R-:W-:Y:S02]  /*14520*/  ISETP.LE.U32.AND P0, PT, R0, UR6, PT ;  /* 0x0000000600007c0c */ /* 0x000fe4000bf03070 */
        /* <DEDUP_REMOVED lines=34> */
[----:B------:R-:W-:-:S03]  /*14750*/  FFMA.FTZ R0, R200, UR32, -R3 ;  /* 0x00000020c8007c23 */ /* 0x000fc60008010803 */
[----:B------:R1:W-:Y:S04]  /*14760*/  MUFU.EX2 R49, R2 ;  /* 0x0000000200317308 */ /* 0x0003e80000000800 */
[----:B------:R-:W3:Y:S01]  /*14770*/  MUFU.EX2 R105, R0 ;  /* 0x0000000000697308 */ /* 0x000ee20000000800 */
[----:B------:R-:W-:Y:S01]  /*14780*/  @!P0 HADD2 R12, -R25.H0_H0, -RZ.H0_H0 ;  /* 0xa00000ff190c8230 */ /* 0x000fe20000000900 */
[----:B------:R-:W-:Y:S01]  /*14790*/  ISETP.LE.U32.AND P5, PT, R15, UR6, PT ;  /* 0x000000060f007c0c */ /* 0x000fe2000bfa3070 */
[----:B------:R-:W-:Y:S02]  /*147a0*/  IMAD.MOV.U32 R10, RZ, RZ, R140 ;  /* 0x000000ffff0a7224 */ /* 0x000fe400078e008c */
[----:B------:R-:W-:Y:S01]  /*147b0*/  IMAD.MOV.U32 R11, RZ, RZ, R141 ;  /* 0x000000ffff0b7224 */ /* 0x000fe200078e008d */
[----:B------:R-:W-:-:S02]  /*147c0*/  @!P0 PRMT R25, R12, 0x5410, RZ ;  /* 0x000054100c198816 */ /* 0x000fc400000000ff */
[----:B-1----:R-:W-:Y:S01]  /*147d0*/  PRMT R2, R220, 0x7771, RZ ;  /* 0x00007771dc027816 */ /* 0x002fe200000000ff */
[--C-:B------:R-:W-:Y:S01]  /*147e0*/  FFMA.FTZ R7, R190, UR32, -R3.reuse ;  /* 0x00000020be077c23 */ /* 0x100fe20008010803 */
[--C-:B------:R-:W-:Y:S01]  /*147f0*/  FFMA.FTZ R12, R185, UR32, -R3.reuse ;  /* 0x00000020b90c7c23 */ /* 0x100fe20008010803 */
[--C-:B------:R-:W-:Y:S01]  /*14800*/  FFMA.FTZ R15, R180, UR32, -R3.reuse ;  /* 0x00000020b40f7c23 */ /* 0x100fe20008010803 */
        /* <DEDUP_REMOVED lines=11> */
[----:B------:R-:W-:Y:S01]  /*148c0*/  IMAD.MOV.U32 R2, RZ, RZ, R10 ;  /* 0x000000ffff027224 */ /* 0x000fe200078e000a */
[----:B------:R-:W-:Y:S01]  /*148d0*/  MUFU.EX2 R19, R19 ;  /* 0x0000001300137308 */ /* 0x000fe20000000800 */
[----:B------:R-:W-:Y:S01]  /*148e0*/  IMAD.MOV.U32 R3, RZ, RZ, R11 ;  /* 0x000000ffff037224 */ /* 0x000fe200078e000b */
[----:B------:R-:W-:Y:S01]  /*148f0*/  UIADD3 UR25, UPT, UPT, UR25, -0x3, URZ ;  /* 0xfffffffd19197890 */ /* 0x000fe2000fffe0ff */
[----:B------:R-:W-:Y:S01]  /*14900*/  IMAD.WIDE.U32 R10, R35, -0x2daee0ad, RZ ;  /* 0xd2511f53230a7825 */ /* 0x000fe200078e00ff */
[C---:B------:R-:W-:Y:S01]  /*14910*/  PRMT R24, R0.reuse, 0x7610, R24 ;  /* 0x0000761000187816 */ /* 0x040fe20000000018 */
[----:B------:R-:W1:Y:S01]  /*14920*/  MUFU.EX2 R29, R29 ;  /* 0x0000001d001d7308 */ /* 0x000e620000000800 */
[----:B------:R-:W-:Y:S01]  /*14930*/  PRMT R23, R0, 0x7632, R23 ;  /* 0x0000763200177816 */ /* 0x000fe20000000017 */
[----:B------:R-:W-:Y:S01]  /*14940*/  IMAD.MOV.U32 R0, RZ, RZ, R10 ;  /* 0x000000ffff007224 */ /* 0x000fe200078e000a */
[----:B------:R-:W3:Y:S01]  /*14950*/  LDL.LU.64 R140, [R1+0x1d8] ;  /* 0x0001d800018c7983 */ /* 0x000ee20000300a00 */
[----:B------:R-:W-:-:S02]  /*14960*/  @!P5 HADD2 R17, -R24.H0_H0, -RZ.H0_H0 ;  /* 0xa00000ff1811d230 */ /* 0x000fc40000000900 */
[----:B------:R-:W-:Y:S01]  /*14970*/  @P0 HADD2 R16, -R23.H0_H0, -RZ.H0_H0 ;  /* 0xa00000ff17100230 */ /* 0x000fe20000000900 */
[----:B------:R-:W-:Y:S02]  /*14980*/  LOP3.LUT R0, R0, 0xff, RZ, 0xc0, !PT ;  /* 0x000000ff00007812 */ /* 0x000fe400078ec0ff */
[----:B------:R-:W-:Y:S02]  /*14990*/  PRMT R35, R24, 0x5410, R23 ;  /* 0x0000541018237816 */ /* 0x000fe40000000017 */
[----:B------:R-:W-:Y:S02]  /*149a0*/  @!P5 PRMT R24, R17, 0x5410, RZ ;  /* 0x000054101118d816 */ /* 0x000fe400000000ff */
[----:B------:R-:W-:Y:S02]  /*149b0*/  ISETP.LE.U32.AND P5, PT, R0, UR6, PT ;  /* 0x0000000600007c0c */ /* 0x000fe4000bfa3070 */
[----:B------:R-:W-:Y:S01]  /*149c0*/  @P0 PRMT R23, R16, 0x5410, RZ ;  /* 0x0000541010170816 */ /* 0x000fe200000000ff */
[----:B------:R-:W-:Y:S01]  /*149d0*/  IMAD.MOV.U32 R16, RZ, RZ, R2 ;  /* 0x000000ffff107224 */ /* 0x000fe200078e0002 */
[----:B------:R-:W-:-:S02]  /*149e0*/  FSEL R0, R102, RZ, P1 ;  /* 0x000000ff66007208 */ /* 0x000fc40000800000 */
[----:B------:R-:W-:-:S03]  /*149f0*/  FSEL R2, R103, RZ, P2 ;  /* 0x000000ff67027208 */ /* 0x000fc60001000000 */
[----:B------:R-:W-:Y:S01]  /*14a00*/  FADD.FTZ R0, R73, -R0 ;  /* 0x8000000049007221 */ /* 0x000fe20000010000 */
[----:B------:R-:W-:Y:S02]  /*14a10*/  IMAD.MOV.U32 R17, RZ, RZ, R3 ;  /* 0x000000ffff117224 */ /* 0x000fe400078e0003 */
[----:B------:R-:W-:Y:S01]  /*14a20*/  FADD.FTZ R2, R40, -R2 ;  /* 0x8000000228027221 */ /* 0x000fe20000010000 */
[----:B------:R-:W-:Y:S01]  /*14a30*/  LOP3.LUT R28, R192, UR4, R11, 0x96, !PT ;  /* 0x00000004c01c7c12 */ /* 0x000fe2000f8e960b */
[----:B------:R-:W-:Y:S01]  /*14a40*/  FMUL.FTZ R3, R0, UR32 ;  /* 0x0000002000037c20 */ /* 0x000fe20008410000 */
[----:B------:R-:W-:Y:S01]  /*14a50*/  PRMT R0, R220, 0x7772, RZ ;  /* 0x00007772dc007816 */ /* 0x000fe200000000ff */
[----:B------:R-:W-:Y:S01]  /*14a60*/  FMUL.FTZ R2, R2, UR32 ;  /* 0x0000002002027c20 */ /* 0x000fe20008410000 */
[----:B------:R-:W-:Y:S01]  /*14a70*/  IMAD.MOV.U32 R192, RZ, RZ, R4 ;  /* 0x000000ffffc07224 */ /* 0x000fe200078e0004 */
[----:B------:R-:W-:Y:S01]  /*14a80*/  MUFU.EX2 R7, R7 ;  /* 0x0000000700077308 */ /* 0x000fe20000000800 */
[----:B------:R-:W-:Y:S01]  /*14a90*/  ISETP.GT.U32.AND P2, PT, R0, UR6, PT ;  /* 0x0000000600007c0c */ /* 0x000fe2000bf44070 */
[----:B------:R-:W4:Y:S01]  /*14aa0*/  LDL.LU R73, [R1+0x1d0] ;  /* 0x0001d00001497983 */ /* 0x000f220000300800 */
[----:B------:R-:W-:Y:S01]  /*14ab0*/  PRMT R0, R28, 0x7632, R0 ;  /* 0x000076321c007816 */ /* 0x000fe20000000000 */
[----:B------:R1:W-:Y:S02]  /*14ac0*/  MUFU.EX2 R4, R2 ;  /* 0x0000000200047308 */ /* 0x0003e40000000800 */
[----:B------:R-:W4:Y:S01]  /*14ad0*/  LDL.LU R40, [R1+0x1cc] ;  /* 0x0001cc0001287983 */ /* 0x000f220000300800 */
[----:B------:R-:W-:Y:S01]  /*14ae0*/  LOP3.LUT R0, R0, 0xff, RZ, 0xc0, !PT ;  /* 0x000000ff00007812 */ /* 0x000fe200078ec0ff */
[----:B------:R-:W2:Y:S03]  /*14af0*/  MUFU.EX2 R3, R3 ;  /* 0x0000000300037308 */ /* 0x000ea60000000800 */
[----:B------:R-:W-:-:S02]  /*14b00*/  ISETP.LE.U32.AND P1, PT, R0, UR6, PT ;  /* 0x0000000600007c0c */ /* 0x000fc4000bf23070 */
[----:B-1----:R-:W-:-:S04]  /*14b10*/  PRMT R2, R220, 0x7773, RZ ;  /* 0x00007773dc027816 */ /* 0x002fc800000000ff */
[----:B------:R-:W-:Y:S02]  /*14b20*/  ISETP.GT.U32.AND P0, PT, R2, UR6, PT ;  /* 0x0000000602007c0c */ /* 0x000fe4000bf04070 */
[----:B------:R-:W-:-:S04]  /*14b30*/  F2FP.F16.F32.PACK_AB R0, R29, R19 ;  /* 0x000000131d00723e */ /* 0x000fc800000000ff */
[C---:B------:R-:W-:Y:S01]  /*14b40*/  PRMT R238, R0.reuse, 0x7632, R238 ;  /* 0x0000763200ee7816 */ /* 0x040fe200000000ee */
[----:B------:R-:W1:Y:S01]  /*14b50*/  MUFU.EX2 R12, R12 ;  /* 0x0000000c000c7308 */ /* 0x000e620000000800 */
[----:B------:R-:W-:Y:S01]  /*14b60*/  PRMT R22, R0, 0x7610, R22 ;  /* 0x0000761000167816 */ /* 0x000fe20000000016 */
[----:B------:R-:W-:Y:S01]  /*14b70*/  IMAD.MOV.U32 R2, RZ, RZ, R192 ;  /* 0x000000ffff027224 */ /* 0x000fe200078e00c0 */
[----:B------:R-:W-:-:S03]  /*14b80*/  LOP3.LUT R0, R28, 0xffff, RZ, 0xc0, !PT ;  /* 0x0000ffff1c007812 */ /* 0x000fc600078ec0ff */
[----:B------:R-:W-:Y:S01]  /*14b90*/  @P0 HADD2 R18, -R238.H0_H0, -RZ.H0_H0 ;  /* 0xa00000ffee120230 */ /* 0x000fe20000000900 */
[----:B------:R-:W-:Y:S01]  /*14ba0*/  SHF.R.U32.HI R0, RZ, 0x8, R0 ;  /* 0x00000008ff007819 */ /* 0x000fe20000011600 */
[----:B------:R-:W-:-:S03]  /*14bb0*/  @P2 HADD2 R20, -R22.H0_H0, -RZ.H0_H0 ;  /* 0xa00000ff16142230 */ /* 0x000fc60000000900 */
[----:B------:R-:W-:Y:S01]  /*14bc0*/  LOP3.LUT R0, R0, 0xffff, RZ, 0xc0, !PT ;  /* 0x0000ffff00007812 */ /* 0x000fe200078ec0ff */
[----:B------:R-:W-:Y:S04]  /*14bd0*/  MUFU.EX2 R34, R34 ;  /* 0x0000002200227308 */ /* 0x000fe80000000800 */
[----:B------:R-:W1:Y:S04]  /*14be0*/  MUFU.EX2 R33, R33 ;  /* 0x0000002100217308 */ /* 0x000e680000000800 */
[----:B------:R-:W-:Y:S04]  /*14bf0*/  MUFU.EX2 R15, R15 ;  /* 0x0000000f000f7308 */ /* 0x000fe80000000800 */
[----:B------:R-:W-:Y:S04]  /*14c00*/  MUFU.EX2 R38, R38 ;  /* 0x0000002600267308 */ /* 0x000fe80000000800 */
[----:B------:R-:W-:Y:S01]  /*14c10*/  MUFU.EX2 R37, R37 ;  /* 0x0000002500257308 */ /* 0x000fe20000000800 */
[----:B--2---:R-:W-:Y:S01]  /*14c20*/  FFMA.FTZ R6, R5, R3, R6 ;  /* 0x0000000305067223 */ /* 0x004fe20000010006 */
[----:B------:R-:W-:Y:S01]  /*14c30*/  FFMA.FTZ R5, R42, R4, R193 ;  /* 0x000000042a057223 */ /* 0x000fe200000100c1 */
[----:B------:R-:W-:Y:S01]  /*14c40*/  PRMT R42, R22, 0x5410, R238 ;  /* 0x00005410162a7816 */ /* 0x000fe200000000ee */
[----:B------:R-:W2:Y:S01]  /*14c50*/  LDL.LU.64 R192, [R1+0xd8] ;  /* 0x0000d80001c07983 */ /* 0x000ea20000300a00 */
[----:B------:R-:W-:Y:S01]  /*14c60*/  @P0 PRMT R238, R18, 0x5410, RZ ;  /* 0x0000541012ee0816 */ /* 0x000fe200000000ff */
[----:B------:R-:W-:Y:S01]  /*14c70*/  IMAD.MOV.U32 R18, RZ, RZ, R2 ;  /* 0x000000ffff127224 */ /* 0x000fe200078e0002 */
[----:B------:R-:W-:-:S02]  /*14c80*/  LOP3.LUT R2, R28, 0xff, RZ, 0xc0, !PT ;  /* 0x000000ff1c027812 */ /* 0x000fc400078ec0ff */
[----:B------:R-:W-:Y:S02]  /*14c90*/  @P2 PRMT R22, R20, 0x5410, RZ ;  /* 0x0000541014162816 */ /* 0x000fe400000000ff */
[----:B------:R-:W-:Y:S02]  /*14ca0*/  ISETP.LE.U32.AND P0, PT, R2, UR6, PT ;  /* 0x0000000602007c0c */ /* 0x000fe4000bf03070 */
[----:B------:R-:W-:Y:S02]  /*14cb0*/  ISETP.LE.U32.AND P2, PT, R0, UR6, PT ;  /* 0x0000000600007c0c */ /* 0x000fe4000bf43070 */
[----:B-1----:R-:W-:Y:S01]  /*14cc0*/  F2FP.F16.F32.PACK_AB R0, R12, R7 ;  /* 0x000000070c00723e */ /* 0x002fe200000000ff */
[----:B------:R-:W-:-:S03]  /*14cd0*/  FADD.FTZ R2, R179, R6 ;  /* 0x00000006b3027221 */ /* 0x000fc60000010000 */
[C---:B------:R-:W-:Y:S01]  /*14ce0*/  PRMT R237, R0.reuse, 0x7610, R237 ;  /* 0x0000761000ed7816 */ /* 0x040fe200000000ed */
[----:B------:R-:W-:Y:S01]  /*14cf0*/  FADD.FTZ R2, R19, R2 ;  /* 0x0000000213027221 */ /* 0x000fe20000010000 */
[----:B------:R-:W-:Y:S01]  /*14d00*/  PRMT R236, R0, 0x7632, R236 ;  /* 0x0000763200ec7816 */ /* 0x000fe200000000ec */
[----:B------:R-:W-:Y:S02]  /*14d10*/  IMAD.MOV.U32 R6, RZ, RZ, R18 ;  /* 0x000000ffff067224 */ /* 0x000fe400078e0012 */
[----:B------:R-:W-:Y:S01]  /*14d20*/  @!P0 HADD2 R32, -R237.H0_H0, -RZ.H0_H0 ;  /* 0xa00000ffed208230 */ /* 0x000fe20000000900 */
[----:B------:R-:W-:Y:S01]  /*14d30*/  SHF.R.U32.HI R0, RZ, 0x18, R28 ;  /* 0x00000018ff007819 */ /* 0x000fe2000001161c */
[----:B------:R-:W-:Y:S02]  /*14d40*/  IMAD.MOV.U32 R19, RZ, RZ, R35 ;  /* 0x000000ffff137224 */ /* 0x000fe400078e0023 */
[----:B------:R-:W-:Y:S01]  /*14d50*/  IMAD.MOV.U32 R18, RZ, RZ, R42 ;  /* 0x000000ffff127224 */ /* 0x000fe200078e002a */
[----:B------:R-:W1:Y:S01]  /*14d60*/  MUFU.EX2 R35, R13 ;  /* 0x0000000d00237308 */ /* 0x000e620000000800 */
[----:B------:R-:W-:-:S02]  /*14d70*/  PRMT R42, R237, 0x5410, R236 ;  /* 0x00005410ed2a7816 */ /* 0x000fc400000000ec */
[----:B------:R-:W-:Y:S02]  /*14d80*/  @!P0 PRMT R237, R32, 0x5410, RZ ;  /* 0x0000541020ed8816 */ /* 0x000fe400000000ff */
[----:B------:R-:W-:Y:S02]  /*14d90*/  ISETP.LE.U32.AND P0, PT, R0, UR6, PT ;  /* 0x0000000600007c0c */ /* 0x000fe4000bf03070 */
[----:B------:R-:W-:Y:S01]  /*14da0*/  F2FP.F16.F32.PACK_AB R0, R33, R34 ;  /* 0x000000222100723e */ /* 0x000fe200000000ff */
[----:B------:R-:W-:-:S03]  /*14db0*/  @!P2 HADD2 R45, -R236.H0_H0, -RZ.H0_H0 ;  /* 0xa00000ffec2da230 */ /* 0x000fc60000000900 */
[C---:B------:R-:W-:Y:S02]  /*14dc0*/  PRMT R231, R0.reuse, 0x7610, R231 ;  /* 0x0000761000e77816 */ /* 0x040fe400000000e7 */
[----:B------:R-:W-:Y:S02]  /*14dd0*/  PRMT R230, R0, 0x7632, R230 ;  /* 0x0000763200e67816 */ /* 0x000fe400000000e6 */
[----:B------:R-:W-:Y:S02]  /*14de0*/  PRMT R0, R10, 0x7771, RZ ;  /* 0x000077710a007816 */ /* 0x000fe400000000ff */
[----:B------:R-:W-:Y:S02]  /*14df0*/  @!P2 PRMT R236, R45, 0x5410, RZ ;  /* 0x000054102deca816 */ /* 0x000fe400000000ff */
[----:B------:R-:W-:Y:S02]  /*14e00*/  ISETP.GT.U32.AND P2, PT, R0, UR6, PT ;  /* 0x0000000600007c0c */ /* 0x000fe4000bf44070 */
[----:B-1----:R-:W-:Y:S01]  /*14e10*/  F2FP.F16.F32.PACK_AB R0, R35, R15 ;  /* 0x0000000f2300723e */ /* 0x002fe200000000ff */
[----:B------:R-:W-:-:S03]  /*14e20*/  @!P1 HADD2 R41, -R231.H0_H0, -RZ.H0_H0 ;  /* 0xa00000ffe7299230 */ /* 0x000fc60000000900 */
[C---:B------:R-:W-:Y:S02]  /*14e30*/  PRMT R229, R0.reuse, 0x7610, R229 ;  /* 0x0000761000e57816 */ /* 0x040fe400000000e5 */
[----:B------:R-:W-:Y:S02]  /*14e40*/  PRMT R228, R0, 0x7632, R228 ;  /* 0x0000763200e47816 */ /* 0x000fe400000000e4 */
[----:B------:R-:W-:Y:S01]  /*14e50*/  PRMT R0, R10, 0x7772, RZ ;  /* 0x000077720a007816 */ /* 0x000fe200000000ff */
[----:B------:R-:W-:Y:S01]  /*14e60*/  @!P0 HADD2 R21, -R230.H0_H0, -RZ.H0_H0 ;  /* 0xa00000ffe6158230 */ /* 0x000fe20000000900 */
[----:B------:R-:W-:Y:S02]  /*14e70*/  PRMT R179, R231, 0x5410, R230 ;  /* 0x00005410e7b37816 */ /* 0x000fe400000000e6 */
[----:B------:R-:W-:Y:S02]  /*14e80*/  @!P1 PRMT R231, R41, 0x5410, RZ ;  /* 0x0000541029e79816 */ /* 0x000fe400000000ff */
[----:B------:R-:W-:-:S02]  /*14e90*/  ISETP.GT.U32.AND P1, PT, R0, UR6, PT ;  /* 0x0000000600007c0c */ /* 0x000fc4000bf24070 */
[----:B------:R-:W-:Y:S02]  /*14ea0*/  PRMT R0, R10, 0x7773, RZ ;  /* 0x000077730a007816 */ /* 0x000fe400000000ff */
[----:B------:R-:W-:Y:S02]  /*14eb0*/  @!P0 PRMT R230, R21, 0x5410, RZ ;  /* 0x0000541015e68816 */ /* 0x000fe400000000ff */
[----:B------:R-:W-:Y:S02]  /*14ec0*/  ISETP.GT.U32.AND P0, PT, R0, UR6, PT ;  /* 0x0000000600007c0c */ /* 0x000fe4000bf04070 */
[----:B------:R-:W-:Y:S01]  /*14ed0*/  F2FP.F16.F32.PACK_AB R0, R37, R38 ;  /* 0x000000262500723e */ /* 0x000fe200000000ff */
[----:B------:R-:W-:-:S03]  /*14ee0*/  FADD.FTZ R5, R194, R5 ;  /* 0x00000005c2057221 */ /* 0x000fc60000010000 */
[C---:B------:R-:W-:Y:S02]  /*14ef0*/  PRMT R226, R0.reuse, 0x7610, R226 ;  /* 0x0000761000e27816 */ /* 0x040fe400000000e2 */
[----:B------:R-:W-:Y:S01]  /*14f00*/  PRMT R227, R0, 0x7632, R227 ;  /* 0x0000763200e37816 */ /* 0x000fe200000000e3 */
[----:B------:R-:W-:Y:S02]  /*14f10*/  IMAD.U32 R0, RZ, RZ, UR23 ;  /* 0x00000017ff007e24 */ /* 0x000fe4000f8e00ff */
[----:B------:R-:W-:Y:S01]  /*14f20*/  FADD.FTZ R5, R49, R5 ;  /* 0x0000000531057221 */ /* 0x000fe20000010000 */
[----:B------:R-:W-:Y:S01]  /*14f30*/  @P2 HADD2 R44, -R228.H0_H0, -RZ.H0_H0 ;  /* 0xa00000ffe42c2230 */ /* 0x000fe20000000900 */
[----:B------:R-:W-:Y:S02]  /*14f40*/  PRMT R49, R229, 0x5410, R228 ;  /* 0x00005410e5317816 */ /* 0x000fe400000000e4 */
[----:B------:R-:W-:Y:S01]  /*14f50*/  FADD.FTZ R5, R105, R5 ;  /* 0x0000000569057221 */ /* 0x000fe20000010000 */
[----:B------:R-:W-:-:S02]  /*14f60*/  LOP3.LUT R0, R0, UR25, R17, 0x96, !PT ;  /* 0x0000001900007c12 */ /* 0x000fc4000f8e9611 */
[----:B------:R-:W-:Y:S01]  /*14f70*/  @P2 PRMT R228, R44, 0x5410, RZ ;  /* 0x000054102ce42816 */ /* 0x000fe200000000ff */
[----:B------:R-:W-:Y:S02]  /*14f80*/  IMAD.MOV.U32 R44, RZ, RZ, R19 ;  /* 0x000000ffff2c7224 */ /* 0x000fe400078e0013 */
[----:B------:R-:W-:Y:S01]  /*14f90*/  FADD.FTZ R5, R7, R5 ;  /* 0x0000000507057221 */ /* 0x000fe20000010000 */
[----:B------:R-:W-:Y:S02]  /*14fa0*/  IMAD.MOV.U32 R19, RZ, RZ, R6 ;  /* 0x000000ffff137224 */ /* 0x000fe400078e0006 */
[----:B------:R-:W-:-:S04]  /*14fb0*/  IMAD.WIDE.U32 R6, R0, -0x326172a9, RZ ;  /* 0xcd9e8d5700067825 */ /* 0x000fc800078e00ff */
[----:B------:R-:W-:Y:S01]  /*14fc0*/  FADD.FTZ R5, R12, R5 ;  /* 0x000000050c057221 */ /* 0x000fe20000010000 */
[----:B------:R-:W-:Y:S01]  /*14fd0*/  IMAD.MOV.U32 R20, RZ, RZ, R215 ;  /* 0x000000ffff147224 */ /* 0x000fe200078e00d7 */
[----:B------:R-:W-:Y:S01]  /*14fe0*/  LOP3.LUT R16, R88, UR16, R7, 0x96, !PT ;  /* 0x0000001058107c12 */ /* 0x000fe2000f8e9607 */
[----:B------:R-:W-:Y:S01]  /*14ff0*/  @P0 HADD2 R47, -R227.H0_H0, -RZ.H0_H0 ;  /* 0xa00000ffe32f0230 */ /* 0x000fe20000000900 */
[----:B------:R-:W-:Y:S01]  /*15000*/  LOP3.LUT R12, R6, UR31, R93, 0x96, !PT ;  /* 0x0000001f060c7c12 */ /* 0x000fe2000f8e965d */
[----:B------:R-:W-:Y:S01]  /*15010*/  IMAD.MOV.U32 R32, RZ, RZ, R20 ;  /* 0x000000ffff207224 */ /* 0x000fe200078e0014 */
[----:B------:R-:W-:Y:S01]  /*15020*/  PRMT R11, R226, 0x5410, R227 ;  /* 0x00005410e20b7816 */ /* 0x000fe200000000e3 */
[----:B------:R-:W-:Y:S02]  /*15030*/  IMAD.MOV.U32 R20, RZ, RZ, R76 ;  /* 0x000000ffff147224 */ /* 0x000fe400078e004c */
[----:B------:R-:W-:Y:S02]  /*15040*/  @!P5 HADD2 R46, -R229.H0_H0, -RZ.H0_H0 ;  /* 0xa00000ffe52ed230 */ /* 0x000fe40000000900 */
[----:B------:R-:W-:Y:S01]  /*15050*/  IMAD.WIDE.U32 R16, R16, -0x2daee0ad, RZ ;  /* 0xd2511f5310107825 */ /* 0x000fe200078e00ff */
[----:B------:R-:W-:-:S03]  /*15060*/  @P0 PRMT R227, R47, 0x5410, RZ ;  /* 0x000054102fe30816 */ /* 0x000fc600000000ff */
[----:B------:R-:W-:Y:S01]  /*15070*/  FADD.FTZ R2, R29, R2 ;  /* 0x000000021d027221 */ /* 0x000fe20000010000 */
[----:B------:R1:W5:Y:S01]  /*15080*/  LDL.LU R215, [R1+0x1c8] ;  /* 0x0001c80001d77983 */ /* 0x0003620000300800 */
[----:B------:R-:W-:Y:S01]  /*15090*/  IMAD.WIDE.U32 R12, R12, -0x2daee0ad, RZ ;  /* 0xd2511f530c0c7825 */ /* 0x000fe200078e00ff */
[----:B------:R-:W-:-:S03]  /*150a0*/  LOP3.LUT R20, R20, UR30, R17, 0x96, !PT ;  /* 0x0000001e14147c12 */ /* 0x000fc6000f8e9611 */
[----:B------:R-:W-:Y:S01]  /*150b0*/  IMAD.MOV.U32 R47, RZ, RZ, R18 ;  /* 0x000000ffff2f7224 */ /* 0x000fe200078e0012 */
[----:B------:R-:W-:Y:S01]  /*150c0*/  LOP3.LUT R18, R16, UR28, R13, 0x96, !PT ;  /* 0x0000001c10127c12 */ /* 0x000fe2000f8e960d */
[----:B------:R-:W-:Y:S02]  /*150d0*/  IMAD.MOV.U32 R21, RZ, RZ, R77 ;  /* 0x000000ffff157224 */ /* 0x000fe400078e004d */
[----:B------:R-:W-:Y:S01]  /*150e0*/  IMAD.WIDE.U32 R20, R20, -0x326172a9, RZ ;  /* 0xcd9e8d5714147825 */ /* 0x000fe200078e00ff */
[----:B------:R-:W4:Y:S03]  /*150f0*/  LDL.LU.64 R76, [R1+0x1c0] ;  /* 0x0001c000014c7983 */ /* 0x000f260000300a00 */
[----:B------:R-:W-:Y:S02]  /*15100*/  IMAD.MOV.U32 R13, RZ, RZ, R19 ;  /* 0x000000ffff0d7224 */ /* 0x000fe400078e0013 */
[----:B------:R-:W-:Y:S01]  /*15110*/  FADD.FTZ R2, R34, R2 ;  /* 0x0000000222027221 */ /* 0x000fe20000010000 */
[----:B------:R-:W-:Y:S01]  /*15120*/  IMAD.WIDE.U32 R18, R18, -0x326172a9, RZ ;  /* 0xcd9e8d5712127825 */ /* 0x000fe200078e00ff */
[----:B------:R-:W-:Y:S01]  /*15130*/  @!P5 PRMT R229, R46, 0x5410, RZ ;  /* 0x000054102ee5d816 */ /* 0x000fe200000000ff */
[----:B------:R-:W4:Y:S01]  /*15140*/  LDL.LU.64 R88, [R1+0x1b8] ;  /* 0x0001b80001587983 */ /* 0x000f220000300a00 */
[----:B------:R-:W-:Y:S01]  /*15150*/  LOP3.LUT R0, R92, UR29, R21, 0x96, !PT ;  /* 0x0000001d5c007c12 */ /* 0x000fe2000f8e9615 */
[----:B------:R-:W-:Y:S01]  /*15160*/  IMAD.MOV.U32 R34, RZ, RZ, R11 ;  /* 0x000000ffff227224 */ /* 0x000fe200078e000b */
[----:B------:R-:W-:Y:S01]  /*15170*/  LOP3.LUT R16, R20, UR24, R19, 0x96, !PT ;  /* 0x0000001814107c12 */ /* 0x000fe2000f8e9613 */
[----:B------:R-:W-:Y:S01]  /*15180*/  IMAD.MOV.U32 R46, RZ, RZ, R250 ;  /* 0x000000ffff2e7224 */ /* 0x000fe200078e00fa */
[----:B------:R-:W4:Y:S01]  /*15190*/  LDL.LU.64 R92, [R1+0x1b0] ;  /* 0x0001b000015c7983 */ /* 0x000f220000300a00 */
[----:B------:R-:W-:-:S03]  /*151a0*/  IMAD.MOV.U32 R11, RZ, RZ, R251 ;  /* 0x000000ffff0b7224 */ /* 0x000fc600078e00fb */
[----:B------:R-:W3:Y:S04]  /*151b0*/  LDL.LU.64 R250, [R1+0x18] ;  /* 0x0000180001fa7983 */ /* 0x000ee80000300a00 */
[----:B------:R-:W2:Y:S01]  /*151c0*/  LDL.64 R20, [R1+0x158] ;  /* 0x0001580001147983 */ /* 0x000ea20000100a00 */
[----:B------:R-:W-:Y:S01]  /*151d0*/  MOV R29, R32 ;  /* 0x00000020001d7202 */ /* 0x000fe20000000f00 */
[----:B------:R-:W-:Y:S01]  /*151e0*/  FADD.FTZ R2, R33, R2 ;  /* 0x0000000221027221 */ /* 0x000fe20000010000 */
[----:B------:R-:W-:-:S04]  /*151f0*/  IMAD.WIDE.U32 R32, R0, -0x2daee0ad, RZ ;  /* 0xd2511f5300207825 */ /* 0x000fc800078e00ff */
[----:B------:R-:W-:Y:S01]  /*15200*/  IMAD.WIDE.U32 R16, R16, -0x2daee0ad, RZ ;  /* 0xd2511f5310107825 */ /* 0x000fe200078e00ff */
[----:B------:R-:W-:-:S04]  /*15210*/  LOP3.LUT R12, R12, UR19, R33, 0x96, !PT ;  /* 0x000000130c0c7c12 */ /* 0x000fc8000f8e9621 */
[----:B------:R-:W-:Y:S01]  /*15220*/  LOP3.LUT R0, R32, UR5, R17, 0x96, !PT ;  /* 0x0000000520007c12 */ /* 0x000fe2000f8e9611 */
[----:B------:R-:W-:-:S05]  /*15230*/  @P1 HADD2 R48, -R226.H0_H0, -RZ.H0_H0 ;  /* 0xa00000ffe2301230 */ /* 0x000fca0000000900 */
[----:B------:R-:W-:Y:S01]  /*15240*/  @P1 PRMT R226, R48, 0x5410, RZ ;  /* 0x0000541030e21816 */ /* 0x000fe200000000ff */
[----:B------:R-:W1:Y:S04]  /*15250*/  MUFU.EX2 R36, R36 ;  /* 0x0000002400247308 */ /* 0x000e680000000800 */
[----:B------:R-:W-:Y:S01]  /*15260*/  MUFU.EX2 R31, R31 ;  /* 0x0000001f001f7308 */ /* 0x000fe20000000800 */
[----:B------:R-:W-:Y:S01]  /*15270*/  FADD.FTZ R2, R38, R2 ;  /* 0x0000000226027221 */ /* 0x000fe20000010000 */
[----:B------:R-:W-:Y:S02]  /*15280*/  IMAD.MOV.U32 R38, RZ, RZ, R11 ;  /* 0x000000ffff267224 */ /* 0x000fe400078e000b */
[----:B------:R-:W1:Y:S01]  /*15290*/  MUFU.EX2 R11, R63 ;  /* 0x0000003f000b7308 */ /* 0x000e620000000800 */
[----:B------:R-:W-:-:S03]  /*152a0*/  FADD.FTZ R5, R15, R5 ;  /* 0x000000050f057221 */ /* 0x000fc60000010000 */
[----:B------:R-:W-:Y:S04]  /*152b0*/  MUFU.EX2 R64, R64 ;  /* 0x0000004000407308 */ /* 0x000fe80000000800 */
[----:B------:R-:W-:Y:S01]  /*152c0*/  MUFU.EX2 R55, R55 ;  /* 0x0000003700377308 */ /* 0x000fe20000000800 */
[----:B------:R-:W-:Y:S01]  /*152d0*/  FADD.FTZ R5, R35, R5 ;  /* 0x0000000523057221 */ /* 0x000fe20000010000 */
[----:B------:R-:W-:-:S03]  /*152e0*/  IMAD.MOV.U32 R45, RZ, RZ, R43 ;  /* 0x000000ffff2d7224 */ /* 0x000fc600078e002b */
[----:B-1----:R-:W-:Y:S01]  /*152f0*/  FADD.FTZ R5, R36, R5 ;  /* 0x0000000524057221 */ /* 0x002fe20000010000 */
[----:B------:R-:W-:-:S04]  /*15300*/  FADD.FTZ R2, R37, R2 ;  /* 0x0000000225027221 */ /* 0x000fc80000010000 */
[----:B------:R-:W-:Y:S01]  /*15310*/  FADD.FTZ R2, R11, R2 ;  /* 0x000000020b027221 */ /* 0x000fe20000010000 */
[----:B------:R-:W-:Y:S01]  /*15320*/  FADD.FTZ R5, R31, R5 ;  /* 0x000000051f057221 */ /* 0x000fe20000010000 */
[----:B------:R-:W-:Y:S02]  /*15330*/  IMAD.MOV.U32 R41, RZ, RZ, R42 ;  /* 0x000000ffff297224 */ /* 0x000fe400078e002a */
[----:B------:R-:W4:Y:S01]  /*15340*/  LDL.64 R42, [R1+0x110] ;  /* 0x00011000012a7983 */ /* 0x000f220000100a00 */
[----:B--2---:R-:W-:Y:S02]  /*15350*/  IMAD.MOV.U32 R33, RZ, RZ, R21 ;  /* 0x000000ffff217224 */ /* 0x004fe400078e0015 */
[----:B------:R-:W-:Y:S02]  /*15360*/  IMAD.MOV.U32 R21, RZ, RZ, R13 ;  /* 0x000000ffff157224 */ /* 0x000fe400078e000d */
[----:B------:R-:W-:-:S04]  /*15370*/  IMAD.WIDE.U32 R12, R12, -0x326172a9, RZ ;  /* 0xcd9e8d570c0c7825 */ /* 0x000fc800078e00ff */
[----:B------:R-:W-:Y:S02]  /*15380*/  IMAD.MOV.U32 R32, RZ, RZ, R20 ;  /* 0x000000ffff207224 */ /* 0x000fe400078e0014 */
[----:B------:R-:W-:Y:S01]  /*15390*/  IMAD.MOV.U32 R20, RZ, RZ, R44 ;  /* 0x000000ffff147224 */ /* 0x000fe200078e002c */
[----:B------:R-:W-:Y:S01]  /*153a0*/  LOP3.LUT R44, R18, UR15, R13, 0x96, !PT ;  /* 0x0000000f122c7c12 */ /* 0x000fe2000f8e960d */
[----:B------:R-:W-:-:S04]  /*153b0*/  IMAD.WIDE.U32 R18, R0, -0x326172a9, RZ ;  /* 0xcd9e8d5700127825 */ /* 0x000fc800078e00ff */
[----:B------:R-:W-:Y:S01]  /*153c0*/  IMAD.MOV.U32 R0, RZ, RZ, R46 ;  /* 0x000000ffff007224 */ /* 0x000fe200078e002e */
[----:B------:R-:W-:-:S03]  /*153d0*/  LOP3.LUT R46, R12, UR14, R19, 0x96, !PT ;  /* 0x0000000e0c2e7c12 */ /* 0x000fc6000f8e9613 */
[----:B------:R-:W-:Y:S01]  /*153e0*/  IMAD.MOV.U32 R13, RZ, RZ, R0 ;  /* 0x000000ffff0d7224 */ /* 0x000fe200078e0000 */
[----:B------:R-:W-:-:S04]  /*153f0*/  LOP3.LUT R0, R46, 0xff, RZ, 0xc0, !PT ;  /* 0x000000ff2e007812 */ /* 0x000fc800078ec0ff */
[----:B------:R-:W-:Y:S02]  /*15400*/  ISETP.LE.U32.AND P1, PT, R0, UR6, PT ;  /* 0x0000000600007c0c */ /* 0x000fe4000bf23070 */
[----:B------:R-:W-:-:S04]  /*15410*/  LOP3.LUT R0, R46, 0xffff, RZ, 0xc0, !PT ;  /* 0x0000ffff2e007812 */ /* 0x000fc800078ec0ff */
[----:B------:R-:W-:-:S04]  /*15420*/  SHF.R.U32.HI R0, RZ, 0x8, R0 ;  /* 0x00000008ff007819 */ /* 0x000fc80000011600 */
[----:B------:R-:W-:-:S04]  /*15430*/  LOP3.LUT R0, R0, 0xffff, RZ, 0xc0, !PT ;  /* 0x0000ffff00007812 */ /* 0x000fc800078ec0ff */
[----:B------:R-:W-:Y:S02]  /*15440*/  ISETP.LE.U32.AND P0, PT, R0, UR6, PT ;  /* 0x0000000600007c0c */ /* 0x000fe4000bf03070 */
[----:B------:R-:W-:-:S04]  /*15450*/  PRMT R0, R46, 0x7632, R0 ;  /* 0x000076322e007816 */ /* 0x000fc80000000000 */
[----:B------:R-:W-:-:S04]  /*15460*/  LOP3.LUT R0, R0, 0xff, RZ, 0xc0, !PT ;  /* 0x000000ff00007812 */ /* 0x000fc800078ec0ff */
[----:B------:R-:W-:Y:S01]  /*15470*/  ISETP.LE.U32.AND P5, PT, R0, UR6, PT ;  /* 0x0000000600007c0c */ /* 0x000fe2000bfa3070 */
[----:B------:R-:W-:-:S05]  /*15480*/  IMAD.MOV.U32 R0, RZ, RZ, R18 ;  /* 0x000000ffff007224 */ /* 0x000fca00078e0012 */
[----:B------:R-:W-:Y:S01]  /*15490*/  LOP3.LUT R0, R0, 0xff, RZ, 0xc0, !PT ;  /* 0x000000ff00007812 */ /* 0x000fe200078ec0ff */
[----:B------:R1:W2:Y:S03]  /*154a0*/  MUFU.EX2 R12, R60 ;  /* 0x0000003c000c7308 */ /* 0x0002a60000000800 */
[----:B------:R-:W-:Y:S02]  /*154b0*/  ISETP.LE.U32.AND P2, PT, R0, UR6, PT ;  /* 0x0000000600007c0c */ /* 0x000fe4000bf43070 */
[----:B------:R-:W-:-:S04]  /*154c0*/  F2FP.F16.F32.PACK_AB R0, R31, R36 ;  /* 0x000000241f00723e */ /* 0x000fc800000000ff */
[C---:B------:R-:W-:Y:S02]  /*154d0*/  PRMT R225, R0.reuse, 0x7610, R225 ;  /* 0x0000761000e17816 */ /* 0x040fe400000000e1 */
[----:B------:R-:W-:-:S03]  /*154e0*/  PRMT R224, R0, 0x7632, R224 ;  /* 0x0000763200e07816 */ /* 0x000fc600000000e0 */
[----:B------:R-:W-:Y:S01]  /*154f0*/  @!P1 HADD2 R51, -R225.H0_H0, -RZ.H0_H0 ;  /* 0xa00000ffe1339230 */ /* 0x000fe20000000900 */
[----:B------:R-:W-:Y:S01]  /*15500*/  SHF.R.U32.HI R0, RZ, 0x18, R46 ;  /* 0x00000018ff007819 */ /* 0x000fe2000001162e */
[----:B-1----:R-:W-:Y:S01]  /*15510*/  IMAD.MOV.U32 R60, RZ, RZ, R29 ;  /* 0x000000ffff3c7224 */ /* 0x002fe200078e001d */
[----:B------:R-:W-:Y:S02]  /*15520*/  PRMT R29, R225, 0x5410, R224 ;  /* 0x00005410e11d7816 */ /* 0x000fe400000000e0 */
[----:B------:R-:W-:Y:S02]  /*15530*/  @!P1 PRMT R225, R51, 0x5410, RZ ;  /* 0x0000541033e19816 */ /* 0x000fe400000000ff */
[----:B------:R-:W-:Y:S02]  /*15540*/  ISETP.LE.U32.AND P1, PT, R0, UR6, PT ;  /* 0x0000000600007c0c */ /* 0x000fe4000bf23070 */
[----:B--2---:R-:W-:-:S04]  /*15550*/  F2FP.F16.F32.PACK_AB R0, R12, R11 ;  /* 0x0000000b0c00723e */ /* 0x004fc800000000ff */
[C---:B------:R-:W-:Y:S01]  /*15560*/  PRMT R223, R0.reuse, 0x7610, R223 ;  /* 0x0000761000df7816 */ /* 0x040fe200000000df */
[----:B------:R-:W-:Y:S01]  /*15570*/  @!P0 HADD2 R50, -R224.H0_H0, -RZ.H0_H0 ;  /* 0xa00000ffe0328230 */ /* 0x000fe20000000900 */
[----:B------:R-:W-:Y:S01]  /*15580*/  PRMT R222, R0, 0x7632, R222 ;  /* 0x0000763200de7816 */ /* 0x000fe200000000de */
[----:B------:R-:W-:Y:S01]  /*15590*/  IMAD.MOV.U32 R36, RZ, RZ, R45 ;  /* 0x000000ffff247224 */ /* 0x000fe200078e002d */
[----:B------:R-:W-:Y:S01]  /*155a0*/  PRMT R0, R18, 0x7771, RZ ;  /* 0x0000777112007816 */ /* 0x000fe200000000ff */
[----:B------:R-:W-:Y:S02]  /*155b0*/  @!P5 HADD2 R54, -R223.H0_H0, -RZ.H0_H0 ;  /* 0xa00000ffdf36d230 */ /* 0x000fe40000000900 */
[----:B------:R-:W-:Y:S01]  /*155c0*/  IMAD.WIDE.U32 R44, R44, -0x2daee0ad, RZ ;  /* 0xd2511f532c2c7825 */ /* 0x000fe200078e00ff */
[----:B------:R-:W-:-:S03]  /*155d0*/  @!P0 PRMT R224, R50, 0x5410, RZ ;  /* 0x0000541032e08816 */ /* 0x000fc600000000ff */
[----:B------:R-:W-:Y:S01]  /*155e0*/  IMAD.MOV.U32 R51, RZ, RZ, R38 ;  /* 0x000000ffff337224 */ /* 0x000fe200078e0026 */
[----:B------:R-:W-:Y:S02]  /*155f0*/  PRMT R38, R223, 0x5410, R222 ;  /* 0x00005410df267816 */ /* 0x000fe400000000de */
[----:B------:R-:W-:Y:S02]  /*15600*/  ISETP.GT.U32.AND P0, PT, R0, UR6, PT ;  /* 0x0000000600007c0c */ /* 0x000fe4000bf04070 */
[----:B------:R-:W-:Y:S01]  /*15610*/  @!P5 PRMT R223, R54, 0x5410, RZ ;  /* 0x0000541036dfd816 */ /* 0x000fe200000000ff */
[----:B------:R-:W-:Y:S01]  /*15620*/  IMAD.MOV.U32 R54, RZ, RZ, R47 ;  /* 0x000000ffff367224 */ /* 0x000fe200078e002f */
[----:B------:R-:W-:Y:S02]  /*15630*/  F2FP.F16.F32.PACK_AB R0, R55, R64 ;  /* 0x000000403700723e */ /* 0x000fe400000000ff */
[----:B------:R-:W-:Y:S02]  /*15640*/  LOP3.LUT R47, R16, UR4, R45, 0x96, !PT ;  /* 0x00000004102f7c12 */ /* 0x000fe4000f8e962d */
[----:B------:R-:W-:-:S02]  /*15650*/  PRMT R221, R0, 0x7610, R221 ;  /* 0x0000761000dd7816 */ /* 0x000fc400000000dd */
[----:B------:R-:W-:Y:S02]  /*15660*/  PRMT R219, R0, 0x7632, R219 ;  /* 0x0000763200db7816 */ /* 0x000fe400000000db */
[----:B------:R-:W-:Y:S01]  /*15670*/  LOP3.LUT R0, R47, 0xffff, RZ, 0xc0, !PT ;  /* 0x0000ffff2f007812 */ /* 0x000fe200078ec0ff */
[----:B------:R-:W-:-:S03]  /*15680*/  @!P1 HADD2 R53, -R222.H0_H0, -RZ.H0_H0 ;  /* 0xa00000ffde359230 */ /* 0x000fc60000000900 */
[----:B------:R-:W-:-:S04]  /*15690*/  SHF.R.U32.HI R0, RZ, 0x8, R0 ;  /* 0x00000008ff007819 */ /* 0x000fc80000011600 */
[----:B------:R-:W-:Y:S02]  /*156a0*/  LOP3.LUT R0, R0, 0xffff, RZ, 0xc0, !PT ;  /* 0x0000ffff00007812 */ /* 0x000fe400078ec0ff */
[----:B------:R-:W-:Y:S02]  /*156b0*/  @!P1 PRMT R222, R53, 0x5410, RZ ;  /* 0x0000541035de9816 */ /* 0x000fe400000000ff */
[----:B------:R-:W-:Y:S01]  /*156c0*/  ISETP.LE.U32.AND P1, PT, R0, UR6, PT ;  /* 0x0000000600007c0c */ /* 0x000fe2000bf23070 */
[----:B------:R-:W-:Y:S01]  /*156d0*/  FADD.FTZ R0, R12, R2 ;  /* 0x000000020c007221 */ /* 0x000fe20000010000 */
[----:B------:R-:W-:Y:S02]  /*156e0*/  IMAD.MOV.U32 R50, RZ, RZ, R13 ;  /* 0x000000ffff327224 */ /* 0x000fe400078e000d */
[----:B------:R-:W-:Y:S01]  /*156f0*/  @P0 HADD2 R56, -R219.H0_H0, -RZ.H0_H0 ;  /* 0xa00000ffdb380230 */ /* 0x000fe20000000900 */
[----:B------:R-:W1:Y:S01]  /*15700*/  MUFU.EX2 R12, R59 ;  /* 0x0000003b000c7308 */ /* 0x000e620000000800 */
[----:B------:R-:W-:-:S03]  /*15710*/  PRMT R2, R18, 0x7772, RZ ;  /* 0x0000777212027816 */ /* 0x000fc600000000ff */
[----:B------:R-:W2:Y:S01]  /*15720*/  MUFU.EX2 R13, R58 ;  /* 0x0000003a000d7308 */ /* 0x000ea20000000800 */
[----:B------:R-:W-:Y:S02]  /*15730*/  PRMT R17, R221, 0x5410, R219 ;  /* 0x00005410dd117816 */ /* 0x000fe400000000db */
[----:B------:R-:W-:Y:S02]  /*15740*/  @P0 PRMT R219, R56, 0x5410, RZ ;  /* 0x0000541038db0816 */ /* 0x000fe400000000ff */
[----:B------:R-:W-:Y:S02]  /*15750*/  ISETP.GT.U32.AND P0, PT, R2, UR6, PT ;  /* 0x0000000602007c0c */ /* 0x000fe4000bf04070 */
[----:B------:R-:W-:-:S04]  /*15760*/  PRMT R2, R18, 0x7773, RZ ;  /* 0x0000777312027816 */ /* 0x000fc800000000ff */
[----:B------:R-:W-:Y:S01]  /*15770*/  ISETP.GT.U32.AND P5, PT, R2, UR6, PT ;  /* 0x0000000602007c0c */ /* 0x000fe2000bfa4070 */
[----:B-1----:R-:W-:Y:S01]  /*15780*/  FADD.FTZ R11, R12, R0 ;  /* 0x000000000c0b7221 */ /* 0x002fe20000010000 */
[----:B--2---:R-:W-:-:S04]  /*15790*/  F2FP.F16.F32.PACK_AB R0, R13, R12 ;  /* 0x0000000c0d00723e */ /* 0x004fc800000000ff */
[C---:B------:R-:W-:Y:S02]  /*157a0*/  PRMT R217, R0.reuse, 0x7632, R217 ;  /* 0x0000763200d97816 */ /* 0x040fe400000000d9 */
[----:B------:R-:W-:-:S05]  /*157b0*/  PRMT R218, R0, 0x7610, R218 ;  /* 0x0000761000da7816 */ /* 0x000fca00000000da */
[----:B------:R-:W-:Y:S01]  /*157c0*/  @P5 HADD2 R61, -R217.H0_H0, -RZ.H0_H0 ;  /* 0xa00000ffd93d5230 */ /* 0x000fe20000000900 */
[----:B------:R-:W-:-:S04]  /*157d0*/  PRMT R31, R218, 0x5410, R217 ;  /* 0x00005410da1f7816 */ /* 0x000fc800000000d9 */
[----:B------:R-:W-:Y:S02]  /*157e0*/  @P5 PRMT R217, R61, 0x5410, RZ ;  /* 0x000054103dd95816 */ /* 0x000fe400000000ff */
[----:B------:R-:W2:Y:S01]  /*157f0*/  LDL.LU R61, [R1+0x150] ;  /* 0x00015000013d7983 */ /* 0x000ea20000300800 */
[----:B------:R-:W-:Y:S02]  /*15800*/  MOV R35, R20 ;  /* 0x0000001400237202 */ /* 0x000fe40000000f00 */
[----:B------:R1:W-:Y:S02]  /*15810*/  MUFU.EX2 R20, R39 ;  /* 0x0000002700147308 */ /* 0x0003e40000000800 */
[----:B-1----:R-:W2:Y:S01]  /*15820*/  LDL.LU R39, [R1+0x168] ;  /* 0x0001680001277983 */ /* 0x002ea20000300800 */
[----:B------:R-:W-:Y:S01]  /*15830*/  PRMT R0, R47, 0x7632, R0 ;  /* 0x000076322f007816 */ /* 0x000fe20000000000 */
[----:B------:R-:W1:Y:S01]  /*15840*/  MUFU.EX2 R12, R52 ;  /* 0x00000034000c7308 */ /* 0x000e620000000800 */
[----:B------:R-:W-:-:S02]  /*15850*/  @P0 HADD2 R62, -R218.H0_H0, -RZ.H0_H0 ;  /* 0xa00000ffda3e0230 */ /* 0x000fc40000000900 */
[----:B------:R-:W-:Y:S01]  /*15860*/  LOP3.LUT R0, R0, 0xff, RZ, 0xc0, !PT ;  /* 0x000000ff00007812 */ /* 0x000fe200078ec0ff */
[----:B------:R-:W-:Y:S02]  /*15870*/  @!P2 HADD2 R57, -R221.H0_H0, -RZ.H0_H0 ;  /* 0xa00000ffdd39a230 */ /* 0x000fe40000000900 */
[----:B------:R-:W-:Y:S02]  /*15880*/  @P0 PRMT R218, R62, 0x5410, RZ ;  /* 0x000054103eda0816 */ /* 0x000fe400000000ff */
[----:B------:R-:W-:Y:S01]  /*15890*/  ISETP.LE.U32.AND P0, PT, R0, UR6, PT ;  /* 0x0000000600007c0c */ /* 0x000fe2000bf03070 */
[----:B------:R-:W-:Y:S01]  /*158a0*/  IMAD.MOV.U32 R0, RZ, RZ, R44 ;  /* 0x000000ffff007224 */ /* 0x000fe200078e002c */
[----:B------:R-:W-:Y:S02]  /*158b0*/  LOP3.LUT R2, R47, 0xff, RZ, 0xc0, !PT ;  /* 0x000000ff2f027812 */ /* 0x000fe400078ec0ff */
[----:B------:R-:W-:Y:S02]  /*158c0*/  @!P2 PRMT R221, R57, 0x5410, RZ ;  /* 0x0000541039dda816 */ /* 0x000fe400000000ff */
[----:B------:R-:W-:-:S02]  /*158d0*/  LOP3.LUT R0, R0, 0xff, RZ, 0xc0, !PT ;  /* 0x000000ff00007812 */ /* 0x000fc400078ec0ff */
[----:B------:R-:W-:Y:S02]  /*158e0*/  ISETP.LE.U32.AND P2, PT, R2, UR6, PT ;  /* 0x0000000602007c0c */ /* 0x000fe4000bf43070 */
[----:B-1----:R-:W-:Y:S01]  /*158f0*/  F2FP.F16.F32.PACK_AB R2, R20, R12 ;  /* 0x0000000c1402723e */ /* 0x002fe200000000ff */
[----:B------:R-:W-:Y:S01]  /*15900*/  IMAD.MOV.U32 R57, RZ, RZ, R248 ;  /* 0x000000ffff397224 */ /* 0x000fe200078e00f8 */
[----:B------:R-:W-:Y:S01]  /*15910*/  ISETP.LE.U32.AND P5, PT, R0, UR6, PT ;  /* 0x0000000600007c0c */ /* 0x000fe2000bfa3070 */
[----:B------:R-:W-:Y:S01]  /*15920*/  MUFU.EX2 R248, R175 ;  /* 0x000000af00f87308 */ /* 0x000fe20000000800 */
[----:B------:R-:W-:Y:S02]  /*15930*/  FSEL R0, R100, RZ, P3 ;  /* 0x000000ff64007208 */ /* 0x000fe40001800000 */
[C---:B------:R-:W-:Y:S01]  /*15940*/  PRMT R214, R2.reuse, 0x7632, R214 ;  /* 0x0000763202d67816 */ /* 0x040fe200000000d6 */
[----:B------:R-:W1:Y:S01]  /*15950*/  MUFU.EX2 R107, R107 ;  /* 0x0000006b006b7308 */ /* 0x000e620000000800 */
[----:B------:R-:W-:Y:S01]  /*15960*/  PRMT R216, R2, 0x7610, R216 ;  /* 0x0000761002d87816 */ /* 0x000fe200000000d8 */
[----:B------:R-:W-:Y:S01]  /*15970*/  FADD.FTZ R5, R64, R5 ;  /* 0x0000000540057221 */ /* 0x000fe20000010000 */
[----:B------:R-:W-:Y:S01]  /*15980*/  FADD.FTZ R2, R57, -R0 ;  /* 0x8000000039027221 */ /* 0x000fe20000010000 */
[----:B------:R-:W-:Y:S01]  /*15990*/  @!P1 HADD2 R65, -R214.H0_H0, -RZ.H0_H0 ;  /* 0xa00000ffd6419230 */ /* 0x000fe20000000900 */
[----:B------:R-:W-:Y:S01]  /*159a0*/  SHF.R.U32.HI R0, RZ, 0x18, R47 ;  /* 0x00000018ff007819 */ /* 0x000fe2000001162f */
[----:B------:R-:W-:Y:S01]  /*159b0*/  FADD.FTZ R5, R55, R5 ;  /* 0x0000000537057221 */ /* 0x000fe20000010000 */
[----:B------:R-:W-:Y:S01]  /*159c0*/  FMUL.FTZ R2, R2, UR32 ;  /* 0x0000002002027c20 */ /* 0x000fe20008410000 */
[----:B------:R-:W-:-:S02]  /*159d0*/  PRMT R63, R216, 0x5410, R214 ;  /* 0x00005410d83f7816 */ /* 0x000fc400000000d6 */
[----:B------:R-:W-:Y:S02]  /*159e0*/  @!P1 PRMT R214, R65, 0x5410, RZ ;  /* 0x0000541041d69816 */ /* 0x000fe400000000ff */
[----:B---3--:R-:W-:Y:S01]  /*159f0*/  LOP3.LUT R16, R8, UR31, R251, 0x96, !PT ;  /* 0x0000001f08107c12 */ /* 0x008fe2000f8e96fb */
[----:B------:R-:W-:Y:S01]  /*15a00*/  FADD.FTZ R8, R12, R5 ;  /* 0x000000050c087221 */ /* 0x000fe20000010000 */
[----:B------:R-:W-:Y:S02]  /*15a10*/  ISETP.LE.U32.AND P1, PT, R0, UR6, PT ;  /* 0x0000000600007c0c */ /* 0x000fe4000bf23070 */
[----:B------:R1:W-:Y:S01]  /*15a20*/  MUFU.EX2 R0, R2 ;  /* 0x0000000200007308 */ /* 0x0003e20000000800 */
[----:B------:R-:W-:-:S03]  /*15a30*/  FSEL R5, R101, RZ, P4 ;  /* 0x000000ff65057208 */ /* 0x000fc60002000000 */
[----:B------:R-:W-:Y:S01]  /*15a40*/  MUFU.EX2 R209, R209 ;  /* 0x000000d100d17308 */ /* 0x000fe20000000800 */
[----:B------:R-:W-:Y:S01]  /*15a50*/  IMAD.MOV.U32 R57, RZ, RZ, R54 ;  /* 0x000000ffff397224 */ /* 0x000fe200078e0036 */
[----:B-1----:R-:W-:-:S04]  /*15a60*/  F2FP.F16.F32.PACK_AB R2, R107, R248 ;  /* 0x000000f86b02723e */ /* 0x002fc800000000ff */
[C---:B------:R-:W-:Y:S02]  /*15a70*/  PRMT R213, R2.reuse, 0x7610, R213 ;  /* 0x0000761002d57816 */ /* 0x040fe400000000d5 */
[----:B------:R-:W-:Y:S01]  /*15a80*/  PRMT R208, R2, 0x7632, R208 ;  /* 0x0000763202d07816 */ /* 0x000fe200000000d0 */
[----:B------:R-:W-:Y:S01]  /*15a90*/  FADD.FTZ R2, R36, -R5 ;  /* 0x8000000524027221 */ /* 0x000fe20000010000 */
[----:B------:R-:W-:Y:S02]  /*15aa0*/  IMAD.MOV.U32 R36, RZ, RZ, R50 ;  /* 0x000000ffff247224 */ /* 0x000fe400078e0032 */
[----:B------:R-:W-:Y:S02]  /*15ab0*/  IMAD.MOV.U32 R50, RZ, RZ, R32 ;  /* 0x000000ffff327224 */ /* 0x000fe400078e0020 */
[----:B------:R-:W-:Y:S01]  /*15ac0*/  MUFU.EX2 R32, R202 ;  /* 0x000000ca00207308 */ /* 0x000fe20000000800 */
[----:B------:R-:W-:Y:S02]  /*15ad0*/  IMAD.MOV.U32 R54, RZ, RZ, R51 ;  /* 0x000000ffff367224 */ /* 0x000fe400078e0033 */
[----:B------:R-:W-:Y:S01]  /*15ae0*/  FMUL.FTZ R2, R2, UR32 ;  /* 0x0000002002027c20 */ /* 0x000fe20008410000 */
[----:B------:R-:W-:-:S02]  /*15af0*/  IMAD.MOV.U32 R52, RZ, RZ, R17 ;  /* 0x000000ffff347224 */ /* 0x000fc400078e0011 */
[----:B------:R-:W-:Y:S02]  /*15b00*/  IMAD.MOV.U32 R51, RZ, RZ, R33 ;  /* 0x000000ffff337224 */ /* 0x000fe400078e0021 */
[----:B------:R-:W-:Y:S01]  /*15b10*/  IMAD.MOV.U32 R17, RZ, RZ, R35 ;  /* 0x000000ffff117224 */ /* 0x000fe200078e0023 */
[----:B------:R-:W-:Y:S01]  /*15b20*/  MUFU.EX2 R33, R199 ;  /* 0x000000c700217308 */ /* 0x000fe20000000800 */
[----:B------:R-:W-:Y:S02]  /*15b30*/  IMAD.MOV.U32 R35, RZ, RZ, R60 ;  /* 0x000000ffff237224 */ /* 0x000fe400078e003c */
[----:B------:R-:W-:Y:S02]  /*15b40*/  IMAD.MOV.U32 R60, RZ, RZ, R21 ;  /* 0x000000ffff3c7224 */ /* 0x000fe400078e0015 */
[----:B------:R-:W-:Y:S01]  /*15b50*/  IMAD.MOV.U32 R21, RZ, RZ, R34 ;  /* 0x000000ffff157224 */ /* 0x000fe200078e0022 */
[----:B------:R-:W-:Y:S04]  /*15b60*/  MUFU.EX2 R15, R203 ;  /* 0x000000cb000f7308 */ /* 0x000fe80000000800 */
[----:B------:R-:W-:Y:S04]  /*15b70*/  MUFU.EX2 R34, R189 ;  /* 0x000000bd00227308 */ /* 0x000fe80000000800 */
[----:B------:R-:W-:Y:S01]  /*15b80*/  MUFU.EX2 R2, R2 ;  /* 0x0000000200027308 */ /* 0x000fe20000000800 */
[----:B------:R-:W-:-:S02]  /*15b90*/  IMAD.MOV.U32 R53, RZ, RZ, R49 ;  /* 0x000000ffff357224 */ /* 0x000fc400078e0031 */
[----:B------:R-:W-:Y:S01]  /*15ba0*/  FADD.FTZ R49, R13, R11 ;  /* 0x0000000b0d317221 */ /* 0x000fe20000010000 */
[----:B------:R-:W-:Y:S04]  /*15bb0*/  MUFU.EX2 R12, R183 ;  /* 0x000000b7000c7308 */ /* 0x000fe80000000800 */
[----:B------:R-:W1:Y:S01]  /*15bc0*/  MUFU.EX2 R11, R178 ;  /* 0x000000b2000b7308 */ /* 0x000e620000000800 */
[----:B----4-:R-:W-:Y:S01]  /*15bd0*/  LOP3.LUT R9, R42, UR16, R9, 0x96, !PT ;  /* 0x000000102a097c12 */ /* 0x010fe2000f8e9609 */
[----:B------:R-:W-:Y:S02]  /*15be0*/  FADD.FTZ R20, R20, R8 ;  /* 0x0000000814147221 */ /* 0x000fe40000010000 */
[----:B------:R-:W3:Y:S01]  /*15bf0*/  MUFU.EX2 R13, R201 ;  /* 0x000000c9000d7308 */ /* 0x000ee20000000800 */
[----:B------:R-:W-:Y:S01]  /*15c00*/  @!P0 HADD2 R104, -R213.H0_H0, -RZ.H0_H0 ;  /* 0xa00000ffd5688230 */ /* 0x000fe20000000900 */
[----:B------:R-:W-:Y:S01]  /*15c10*/  PRMT R62, R213, 0x5410, R208 ;  /* 0x00005410d53e7816 */ /* 0x000fe200000000d0 */
[----:B------:R-:W-:-:S03]  /*15c20*/  @!P1 HADD2 R67, -R208.H0_H0, -RZ.H0_H0 ;  /* 0xa00000ffd0439230 */ /* 0x000fc60000000900 */
[----:B------:R-:W-:Y:S02]  /*15c30*/  @!P0 PRMT R213, R104, 0x5410, RZ ;  /* 0x0000541068d58816 */ /* 0x000fe400000000ff */
[----:B-1----:R-:W-:Y:S01]  /*15c40*/  F2FP.F16.F32.PACK_AB R104, R11, R12 ;  /* 0x0000000c0b68723e */ /* 0x002fe200000000ff */
[----:B------:R-:W-:Y:S01]  /*15c50*/  IMAD.MOV.U32 R55, RZ, RZ, R21 ;  /* 0x000000ffff377224 */ /* 0x000fe200078e0015 */
[----:B------:R-:W-:Y:S01]  /*15c60*/  @!P1 PRMT R208, R67, 0x5410, RZ ;  /* 0x0000541043d09816 */ /* 0x000fe200000000ff */
[----:B------:R-:W-:Y:S01]  /*15c70*/  IMAD.MOV.U32 R67, RZ, RZ, R17 ;  /* 0x000000ffff437224 */ /* 0x000fe200078e0011 */
[----:B---3--:R-:W-:Y:S01]  /*15c80*/  F2FP.F16.F32.PACK_AB R48, R13, R15 ;  /* 0x0000000f0d30723e */ /* 0x008fe200000000ff */
[----:B------:R-:W-:-:S04]  /*15c90*/  IMAD.WIDE.U32 R16, R16, -0x2daee0ad, RZ ;  /* 0xd2511f5310107825 */ /* 0x000fc800078e00ff */
[----:B------:R-:W-:Y:S02]  /*15ca0*/  @!P2 HADD2 R66, -R216.H0_H0, -RZ.H0_H0 ;  /* 0xa00000ffd842a230 */ /* 0x000fe40000000900 */
[----:B------:R-:W-:Y:S02]  /*15cb0*/  IMAD.MOV.U32 R203, RZ, RZ, R54 ;  /* 0x000000ffffcb7224 */ /* 0x000fe400078e0036 */
[----:B------:R-:W-:Y:S01]  /*15cc0*/  IMAD.MOV.U32 R54, RZ, RZ, R29 ;  /* 0x000000ffff367224 */ /* 0x000fe200078e001d */
[----:B------:R-:W-:Y:S01]  /*15cd0*/  @!P2 PRMT R216, R66, 0x5410, RZ ;  /* 0x0000541042d8a816 */ /* 0x000fe200000000ff */
[----:B------:R-:W-:Y:S02]  /*15ce0*/  IMAD.MOV.U32 R66, RZ, RZ, R31 ;  /* 0x000000ffff427224 */ /* 0x000fe400078e001f */
[----:B------:R-:W-:Y:S01]  /*15cf0*/  MUFU.EX2 R31, R187 ;  /* 0x000000bb001f7308 */ /* 0x000fe20000000800 */
[----:B------:R-:W-:-:S03]  /*15d00*/  IMAD.MOV.U32 R178, RZ, RZ, R36 ;  /* 0x000000ffffb27224 */ /* 0x000fc600078e0024 */
[----:B------:R-:W-:Y:S01]  /*15d10*/  MUFU.EX2 R36, R182 ;  /* 0x000000b600247308 */ /* 0x000fe20000000800 */
[----:B------:R-:W-:Y:S01]  /*15d20*/  IMAD.MOV.U32 R201, RZ, RZ, R57 ;  /* 0x000000ffffc97224 */ /* 0x000fe200078e0039 */
[----:B------:R-:W-:Y:S02]  /*15d30*/  MOV R57, R35 ;  /* 0x0000002300397202 */ /* 0x000fe40000000f00 */
[----:B------:R-:W-:Y:S01]  /*15d40*/  MUFU.EX2 R35, R177 ;  /* 0x000000b100237308 */ /* 0x000fe20000000800 */
[----:B------:R-:W-:Y:S01]  /*15d50*/  PRMT R202, R104, 0x7610, R202 ;  /* 0x0000761068ca7816 */ /* 0x000fe200000000ca */
[----:B--2---:R-:W-:-:S04]  /*15d60*/  FFMA.FTZ R5, R61, R0, R209 ;  /* 0x000000003d057223 */ /* 0x004fc800000100d1 */
[----:B------:R-:W-:-:S04]  /*15d70*/  FADD.FTZ R5, R32, R5 ;  /* 0x0000000520057221 */ /* 0x000fc80000010000 */
[----:B------:R-:W-:Y:S01]  /*15d80*/  FADD.FTZ R5, R33, R5 ;  /* 0x0000000521057221 */ /* 0x000fe20000010000 */
[----:B------:R-:W-:-:S03]  /*15d90*/  IMAD.MOV.U32 R61, RZ, RZ, R38 ;  /* 0x000000ffff3d7224 */ /* 0x000fc600078e0026 */
[----:B------:R-:W-:Y:S01]  /*15da0*/  FADD.FTZ R8, R34, R5 ;  /* 0x0000000522087221 */ /* 0x000fe20000010000 */
[----:B------:R-:W-:Y:S02]  /*15db0*/  IMAD.MOV.U32 R38, RZ, RZ, R18 ;  /* 0x000000ffff267224 */ /* 0x000fe400078e0012 */
[----:B------:R-:W-:Y:S01]  /*15dc0*/  FFMA.FTZ R5, R39, R2, R15 ;  /* 0x0000000227057223 */ /* 0x000fe2000001000f */
[----:B------:R-:W-:Y:S02]  /*15dd0*/  IMAD.MOV.U32 R39, RZ, RZ, R19 ;  /* 0x000000ffff277224 */ /* 0x000fe400078e0013 */
[----:B------:R-:W-:-:S04]  /*15de0*/  IMAD.WIDE.U32 R18, R9, -0x2daee0ad, RZ ;  /* 0xd2511f5309127825 */ /* 0x000fc800078e00ff */
[----:B------:R-:W-:Y:S01]  /*15df0*/  FADD.FTZ R8, R12, R8 ;  /* 0x000000080c087221 */ /* 0x000fe20000010000 */
[----:B------:R-:W-:Y:S01]  /*15e00*/  LOP3.LUT R12, R50, UR30, R19, 0x96, !PT ;  /* 0x0000001e320c7c12 */ /* 0x000fe2000f8e9613 */
[----:B------:R-:W-:-:S04]  /*15e10*/  FADD.FTZ R21, R13, R5 ;  /* 0x000000050d157221 */ /* 0x000fc80000010000 */
[----:B------:R-:W-:-:S04]  /*15e20*/  IMAD.WIDE.U32 R12, R12, -0x326172a9, RZ ;  /* 0xcd9e8d570c0c7825 */ /* 0x000fc800078e00ff */
[----:B------:R-:W-:Y:S01]  /*15e30*/  FADD.FTZ R15, R11, R8 ;  /* 0x000000080b0f7221 */ /* 0x000fe20000010000 */
[----:B------:R-:W-:Y:S02]  /*15e40*/  LOP3.LUT R5, R18, UR28, R17, 0x96, !PT ;  /* 0x0000001c12057c12 */ /* 0x000fe4000f8e9611 */
[----:B------:R-:W-:Y:S01]  /*15e50*/  LOP3.LUT R8, R250, UR29, R13, 0x96, !PT ;  /* 0x0000001dfa087c12 */ /* 0x000fe2000f8e960d */
[----:B------:R-:W-:Y:S02]  /*15e60*/  IMAD.MOV.U32 R18, RZ, RZ, R50 ;  /* 0x000000ffff127224 */ /* 0x000fe400078e0032 */
[----:B------:R-:W-:Y:S02]  /*15e70*/  IMAD.MOV.U32 R19, RZ, RZ, R51 ;  /* 0x000000ffff137224 */ /* 0x000fe400078e0033 */
[----:B------:R-:W-:-:S04]  /*15e80*/  IMAD.WIDE.U32 R8, R8, -0x2daee0ad, RZ ;  /* 0xd2511f5308087825 */ /* 0x000fc800078e00ff */
[----:B------:R-:W-:Y:S01]  /*15e90*/  IMAD.WIDE.U32 R50, R5, -0x326172a9, RZ ;  /* 0xcd9e8d5705327825 */ /* 0x000fe200078e00ff */
[----:B------:R-:W-:-:S04]  /*15ea0*/  LOP3.LUT R9, R16, UR19, R9, 0x96, !PT ;  /* 0x0000001310097c12 */ /* 0x000fc8000f8e9609 */
[----:B------:R-:W-:-:S05]  /*15eb0*/  LOP3.LUT R16, R12, UR24, R51, 0x96, !PT ;  /* 0x000000180c107c12 */ /* 0x000fca000f8e9633 */
[----:B------:R-:W-:-:S05]  /*15ec0*/  IMAD.WIDE.U32 R16, R16, -0x2daee0ad, RZ ;  /* 0xd2511f5310107825 */ /* 0x000fca00078e00ff */
[----:B------:R-:W-:Y:S01]  /*15ed0*/  LOP3.LUT R12, R8, UR5, R17, 0x96, !PT ;  /* 0x00000005080c7c12 */ /* 0x000fe2000f8e9611 */
[----:B------:R-:W-:-:S04]  /*15ee0*/  IMAD.WIDE.U32 R8, R9, -0x326172a9, RZ ;  /* 0xcd9e8d5709087825 */ /* 0x000fc800078e00ff */
[----:B------:R-:W-:-:S05]  /*15ef0*/  IMAD.WIDE.U32 R12, R12, -0x326172a9, RZ ;  /* 0xcd9e8d570c0c7825 */ /* 0x000fca00078e00ff */
[----:B------:R-:W-:-:S04]  /*15f00*/  LOP3.LUT R11, R8, UR14, R13, 0x96, !PT ;  /* 0x0000000e080b7c12 */ /* 0x000fc8000f8e960d */
[----:B------:R-:W-:-:S04]  /*15f10*/  LOP3.LUT R5, R11, 0xffff, RZ, 0xc0, !PT ;  /* 0x0000ffff0b057812 */ /* 0x000fc800078ec0ff */
[----:B------:R-:W-:-:S04]  /*15f20*/  SHF.R.U32.HI R5, RZ, 0x8, R5 ;  /* 0x00000008ff057819 */ /* 0x000fc80000011605 */
[----:B------:R-:W-:-:S04]  /*15f30*/  LOP3.LUT R5, R5, 0xffff, RZ, 0xc0, !PT ;  /* 0x0000ffff05057812 */ /* 0x000fc800078ec0ff */
[----:B------:R-:W-:Y:S02]  /*15f40*/  ISETP.LE.U32.AND P4, PT, R5, UR6, PT ;  /* 0x0000000605007c0c */ /* 0x000fe4000bf83070 */
[----:B------:R-:W-:Y:S02]  /*15f50*/  PRMT R5, R11, 0x7632, R5 ;  /* 0x000076320b057816 */ /* 0x000fe40000000005 */
[----:B------:R-:W-:Y:S02]  /*15f60*/  LOP3.LUT R50, R50, UR15, R9, 0x96, !PT ;  /* 0x0000000f32327c12 */ /* 0x000fe4000f8e9609 */
[----:B------:R-:W-:-:S04]  /*15f70*/  LOP3.LUT R5, R5, 0xff, RZ, 0xc0, !PT ;  /* 0x000000ff05057812 */ /* 0x000fc800078ec0ff */
[----:B------:R-:W-:Y:S01]  /*15f80*/  ISETP.LE.U32.AND P3, PT, R5, UR6, PT ;  /* 0x0000000605007c0c */ /* 0x000fe2000bf63070 */
[----:B------:R-:W-:Y:S02]  /*15f90*/  IMAD.MOV.U32 R5, RZ, RZ, R12 ;  /* 0x000000ffff057224 */ /* 0x000fe400078e000c */
[----:B------:R-:W-:-:S03]  /*15fa0*/  IMAD.WIDE.U32 R50, R50, -0x2daee0ad, RZ ;  /* 0xd2511f5332327825 */ /* 0x000fc600078e00ff */
[----:B------:R-:W-:Y:S02]  /*15fb0*/  LOP3.LUT R5, R5, 0xff, RZ, 0xc0, !PT ;  /* 0x000000ff05057812 */ /* 0x000fe400078ec0ff */
[----:B------:R-:W-:Y:S02]  /*15fc0*/  LOP3.LUT R29, R16, UR4, R51, 0x96, !PT ;  /* 0x00000004101d7c12 */ /* 0x000fe4000f8e9633 */
[----:B------:R-:W-:Y:S02]  /*15fd0*/  ISETP.LE.U32.AND P2, PT, R5, UR6, PT ;  /* 0x0000000605007c0c */ /* 0x000fe4000bf43070 */
[----:B------:R-:W-:-:S04]  /*15fe0*/  LOP3.LUT R5, R29, 0xffff, RZ, 0xc0, !PT ;  /* 0x0000ffff1d057812 */ /* 0x000fc800078ec0ff */
[----:B------:R-:W-:Y:S01]  /*15ff0*/  SHF.R.U32.HI R5, RZ, 0x8, R5 ;  /* 0x00000008ff057819 */ /* 0x000fe20000011605 */
[----:B------:R-:W1:Y:S03]  /*16000*/  MUFU.EX2 R16, R198 ;  /* 0x000000c600107308 */ /* 0x000e660000000800 */
[----:B------:R-:W-:-:S04]  /*16010*/  LOP3.LUT R5, R5, 0xffff, RZ, 0xc0, !PT ;  /* 0x0000ffff05057812 */ /* 0x000fc800078ec0ff */
[----:B------:R-:W-:Y:S02]  /*16020*/  ISETP.LE.U32.AND P1, PT, R5, UR6, PT ;  /* 0x0000000605007c0c */ /* 0x000fe4000bf23070 */
[----:B------:R-:W-:-:S04]  /*16030*/  PRMT R5, R29, 0x7632, R5 ;  /* 0x000076321d057816 */ /* 0x000fc80000000005 */
[----:B------:R-:W-:Y:S01]  /*16040*/  LOP3.LUT R5, R5, 0xff, RZ, 0xc0, !PT ;  /* 0x000000ff05057812 */ /* 0x000fe200078ec0ff */
[----:B------:R-:W2:Y:S03]  /*16050*/  MUFU.EX2 R9, R181 ;  /* 0x000000b500097308 */ /* 0x000ea60000000800 */
[----:B------:R-:W-:Y:S01]  /*16060*/  ISETP.LE.U32.AND P0, PT, R5, UR6, PT ;  /* 0x0000000605007c0c */ /* 0x000fe2000bf03070 */
[----:B-1----:R-:W-:Y:S01]  /*16070*/  FADD.FTZ R5, R16, R21 ;  /* 0x0000001510057221 */ /* 0x002fe20000010000 */
[----:B------:R-:W1:Y:S03]  /*16080*/  MUFU.EX2 R51, R184 ;  /* 0x000000b800337308 */ /* 0x000e660000000800 */
[----:B------:R-:W-:-:S04]  /*16090*/  FADD.FTZ R5, R31, R5 ;  /* 0x000000051f057221 */ /* 0x000fc80000010000 */
[----:B------:R-:W-:-:S04]  /*160a0*/  FADD.FTZ R5, R36, R5 ;  /* 0x0000000524057221 */ /* 0x000fc80000010000 */
[----:B------:R-:W-:Y:S01]  /*160b0*/  FADD.FTZ R5, R35, R5 ;  /* 0x0000000523057221 */ /* 0x000fe20000010000 */
[----:B------:R-:W-:-:S03]  /*160c0*/  @!P0 HADD2 R174, -R104.H0_H0, -RZ.H0_H0 ;  /* 0xa00000ff68ae8230 */ /* 0x000fc60000000900 */
[----:B--2---:R-:W-:-:S04]  /*160d0*/  FADD.FTZ R5, R9, R5 ;  /* 0x0000000509057221 */ /* 0x004fc80000010000 */
[----:B-1----:R-:W-:Y:S01]  /*160e0*/  FADD.FTZ R8, R51, R5 ;  /* 0x0000000533087221 */ /* 0x002fe20000010000 */
[----:B------:R-:W-:Y:S02]  /*160f0*/  SHF.R.U32.HI R5, RZ, 0x18, R29 ;  /* 0x00000018ff057819 */ /* 0x000fe4000001161d */
[----:B------:R-:W-:Y:S02]  /*16100*/  @!P0 PRMT R202, R174, 0x5410, RZ ;  /* 0x00005410aeca8816 */ /* 0x000fe400000000ff */
[----:B------:R-:W-:Y:S01]  /*16110*/  ISETP.LE.U32.AND P0, PT, R5, UR6, PT ;  /* 0x0000000605007c0c */ /* 0x000fe2000bf03070 */
[----:B------:R-:W-:Y:S01]  /*16120*/  IMAD.MOV.U32 R5, RZ, RZ, R50 ;  /* 0x000000ffff057224 */ /* 0x000fe200078e0032 */
[----:B------:R-:W1:Y:S01]  /*16130*/  MUFU.EX2 R13, R173 ;  /* 0x000000ad000d7308 */ /* 0x000e620000000800 */
[----:B------:R-:W-:-:S03]  /*16140*/  PRMT R59, R104, 0x7632, R59 ;  /* 0x00007632683b7816 */ /* 0x000fc6000000003b */
[----:B------:R-:W-:Y:S01]  /*16150*/  LOP3.LUT R5, R5, 0xff, RZ, 0xc0, !PT ;  /* 0x000000ff05057812 */ /* 0x000fe200078ec0ff */
[----:B------:R-:W-:-:S06]  /*16160*/  IMAD.MOV.U32 R65, RZ, RZ, R41 ;  /* 0x000000ffff417224 */ /* 0x000fcc00078e0029 */
[----:B------:R-:W-:Y:S01]  /*16170*/  @!P0 HADD2 R172, -R104.H1_H1, -RZ.H0_H0 ;  /* 0xa00000ff68ac8230 */ /* 0x000fe20000000d00 */
[----:B------:R-:W2:Y:S04]  /*16180*/  MUFU.EX2 R41, R106 ;  /* 0x0000006a00297308 */ /* 0x000ea80000000800 */
[----:B------:R-:W-:Y:S02]  /*16190*/  @!P0 PRMT R59, R172, 0x5410, RZ ;  /* 0x00005410ac3b8816 */ /* 0x000fe400000000ff */
[----:B------:R-:W-:Y:S02]  /*161a0*/  ISETP.LE.U32.AND P0, PT, R5, UR6, PT ;  /* 0x0000000605007c0c */ /* 0x000fe4000bf03070 */
[----:B------:R-:W-:Y:S01]  /*161b0*/  F2FP.F16.F32.PACK_AB R51, R51, R9 ;  /* 0x000000093333723e */ /* 0x000fe200000000ff */
[----:B-1----:R-:W-:-:S04]  /*161c0*/  FADD.FTZ R5, R13, R15 ;  /* 0x0000000f0d057221 */ /* 0x002fc80000010000 */
[----:B--2---:R-:W-:Y:S01]  /*161d0*/  FADD.FTZ R9, R41, R5 ;  /* 0x0000000529097221 */ /* 0x004fe20000010000 */
[----:B------:R-:W-:-:S05]  /*161e0*/  PRMT R5, R50, 0x7771, RZ ;  /* 0x0000777132057816 */ /* 0x000fca00000000ff */
[----:B------:R-:W-:Y:S01]  /*161f0*/  @!P0 HADD2 R180, -R51.H0_H0, -RZ.H0_H0 ;  /* 0xa00000ff33b48230 */ /* 0x000fe20000000900 */
[----:B------:R-:W-:-:S04]  /*16200*/  PRMT R105, R51, 0x7610, R105 ;  /* 0x0000761033697816 */ /* 0x000fc80000000069 */
[----:B------:R-:W-:Y:S02]  /*16210*/  @!P0 PRMT R105, R180, 0x5410, RZ ;  /* 0x00005410b4698816 */ /* 0x000fe400000000ff */
[----:B------:R-:W-:Y:S02]  /*16220*/  ISETP.GT.U32.AND P0, PT, R5, UR6, PT ;  /* 0x0000000605007c0c */ /* 0x000fe4000bf04070 */
[----:B------:R-:W-:Y:S01]  /*16230*/  PRMT R212, R51, 0x7632, R212 ;  /* 0x0000763233d47816 */ /* 0x000fe200000000d4 */
[----:B------:R-:W-:-:S10]  /*16240*/  IMAD.MOV.U32 R177, RZ, RZ, R251 ;  /* 0x000000ffffb17224 */ /* 0x000fd400078e00fb */
[----:B------:R-:W-:-:S05]  /*16250*/  @P0 HADD2 R176, -R51.H1_H1, -RZ.H0_H0 ;  /* 0xa00000ff33b00230 */ /* 0x000fca0000000d00 */
[----:B------:R-:W-:Y:S01]  /*16260*/  @P0 PRMT R212, R176, 0x5410, RZ ;  /* 0x00005410b0d40816 */ /* 0x000fe200000000ff */
[----:B------:R-:W-:Y:S02]  /*16270*/  IMAD.MOV.U32 R176, RZ, RZ, R250 ;  /* 0x000000ffffb07224 */ /* 0x000fe400078e00fa */
[----:B------:R-:W2:Y:S01]  /*16280*/  LDL.LU.64 R250, [R1+0x1a8] ;  /* 0x0001a80001fa7983 */ /* 0x000ea20000300a00 */
[----:B------:R-:W-:-:S04]  /*16290*/  PRMT R5, R50, 0x7772, RZ ;  /* 0x0000777232057816 */ /* 0x000fc800000000ff */
[----:B------:R-:W-:Y:S02]  /*162a0*/  ISETP.GT.U32.AND P0, PT, R5, UR6, PT ;  /* 0x0000000605007c0c */ /* 0x000fe4000bf04070 */
[----:B------:R-:W-:Y:S02]  /*162b0*/  F2FP.F16.F32.PACK_AB R41, R41, R13 ;  /* 0x0000000d2929723e */ /* 0x000fe400000000ff */
[----:B------:R-:W-:Y:S02]  /*162c0*/  PRMT R5, R50, 0x7773, RZ ;  /* 0x0000777332057816 */ /* 0x000fe400000000ff */
[----:B------:R-:W-:-:S07]  /*162d0*/  PRMT R194, R41, 0x7610, R194 ;  /* 0x0000761029c27816 */ /* 0x000fce00000000c2 */
[----:B------:R-:W-:-:S05]  /*162e0*/  @P0 HADD2 R186, -R41.H0_H0, -RZ.H0_H0 ;  /* 0xa00000ff29ba0230 */ /* 0x000fca0000000900 */
[----:B------:R-:W-:Y:S01]  /*162f0*/  @P0 PRMT R194, R186, 0x5410, RZ ;  /* 0x00005410bac20816 */ /* 0x000fe200000000ff */
[----:B------:R-:W-:Y:S01]  /*16300*/  IMAD.MOV.U32 R186, RZ, RZ, R42 ;  /* 0x000000ffffba7224 */ /* 0x000fe200078e002a */
[----:B------:R-:W-:-:S04]  /*16310*/  ISETP.GT.U32.AND P0, PT, R5, UR6, PT ;  /* 0x0000000605007c0c */ /* 0x000fc8000bf04070 */
[----:B------:R-:W-:Y:S02]  /*16320*/  LOP3.LUT R5, R186, UR16, R7, 0x96, !PT ;  /* 0x00000010ba057c12 */ /* 0x000fe4000f8e9607 */
[----:B------:R-:W-:Y:S02]  /*16330*/  F2FP.F16.F32.PACK_AB R31, R31, R16 ;  /* 0x000000101f1f723e */ /* 0x000fe400000000ff */
[----:B------:R-:W-:Y:S01]  /*16340*/  LOP3.LUT R6, R6, UR31, R177, 0x96, !PT ;  /* 0x0000001f06067c12 */ /* 0x000fe2000f8e96b1 */
[----:B------:R-:W-:-:S04]  /*16350*/  IMAD.WIDE.U32 R16, R5, -0x2daee0ad, RZ ;  /* 0xd2511f5305107825 */ /* 0x000fc800078e00ff */
[----:B------:R-:W-:Y:S01]  /*16360*/  IMAD.WIDE.U32 R6, R6, -0x2daee0ad, RZ ;  /* 0xd2511f5306067825 */ /* 0x000fe200078e00ff */
[----:B------:R-:W-:-:S04]  /*16370*/  LOP3.LUT R5, R18, UR30, R17, 0x96, !PT ;  /* 0x0000001e12057c12 */ /* 0x000fc8000f8e9611 */
[----:B------:R-:W-:Y:S01]  /*16380*/  LOP3.LUT R7, R16, UR28, R7, 0x96, !PT ;  /* 0x0000001c10077c12 */ /* 0x000fe2000f8e9607 */
[----:B------:R-:W-:Y:S01]  /*16390*/  IMAD.WIDE.U32 R18, R5, -0x326172a9, RZ ;  /* 0xcd9e8d5705127825 */ /* 0x000fe200078e00ff */
[----:B------:R-:W-:-:S03]  /*163a0*/  F2FP.F16.F32.PACK_AB R15, R32, R209 ;  /* 0x000000d1200f723e */ /* 0x000fc600000000ff */
[----:B------:R-:W-:Y:S01]  /*163b0*/  IMAD.WIDE.U32 R16, R7, -0x326172a9, RZ ;  /* 0xcd9e8d5707107825 */ /* 0x000fe200078e00ff */
[----:B------:R-:W-:Y:S02]  /*163c0*/  LOP3.LUT R5, R176, UR29, R19, 0x96, !PT ;  /* 0x0000001db0057c12 */ /* 0x000fe4000f8e9613 */
[----:B------:R-:W-:-:S03]  /*163d0*/  F2FP.F16.F32.PACK_AB R34, R34, R33 ;  /* 0x000000212222723e */ /* 0x000fc600000000ff */
[----:B------:R-:W-:Y:S01]  /*163e0*/  IMAD.WIDE.U32 R32, R5, -0x2daee0ad, RZ ;  /* 0xd2511f5305207825 */ /* 0x000fe200078e00ff */
[----:B------:R-:W-:-:S04]  /*163f0*/  LOP3.LUT R5, R18, UR24, R17, 0x96, !PT ;  /* 0x0000001812057c12 */ /* 0x000fc8000f8e9611 */
[----:B------:R-:W-:Y:S01]  /*16400*/  LOP3.LUT R6, R6, UR19, R33, 0x96, !PT ;  /* 0x0000001306067c12 */ /* 0x000fe2000f8e9621 */
[----:B------:R-:W-:-:S04]  /*16410*/  IMAD.WIDE.U32 R18, R5, -0x2daee0ad, RZ ;  /* 0xd2511f5305127825 */ /* 0x000fc800078e00ff */
[----:B------:R-:W-:Y:S01]  /*16420*/  IMAD.MOV.U32 R187, RZ, RZ, R43 ;  /* 0x000000ffffbb7224 */ /* 0x000fe200078e002b */
[----:B------:R-:W-:Y:S01]  /*16430*/  LOP3.LUT R5, R32, UR5, R19, 0x96, !PT ;  /* 0x0000000520057c12 */ /* 0x000fe2000f8e9613 */
[----:B------:R-:W-:Y:S01]  /*16440*/  IMAD.WIDE.U32 R6, R6, -0x326172a9, RZ ;  /* 0xcd9e8d5706067825 */ /* 0x000fe200078e00ff */
[----:B------:R1:W-:Y:S04]  /*16450*/  MUFU.EX2 R19, R204 ;  /* 0x000000cc00137308 */ /* 0x0003e80000000800 */
[----:B------:R-:W-:Y:S01]  /*16460*/  MUFU.EX2 R106, R191 ;  /* 0x000000bf006a7308 */ /* 0x000fe20000000800 */
[----:B------:R-:W-:Y:S02]  /*16470*/  IMAD.MOV.U32 R187, RZ, RZ, R178 ;  /* 0x000000ffffbb7224 */ /* 0x000fe400078e00b2 */
[----:B------:R-:W-:-:S02]  /*16480*/  @P0 HADD2 R185, -R41.H1_H1, -RZ.H0_H0 ;  /* 0xa00000ff29b90230 */ /* 0x000fc40000000d00 */
[----:B------:R-:W-:Y:S01]  /*16490*/  IMAD.MOV.U32 R178, RZ, RZ, R66 ;  /* 0x000000ffffb27224 */ /* 0x000fe200078e0042 */
[----:B------:R-:W-:Y:S01]  /*164a0*/  MOV R66, R179 ;  /* 0x000000b300427202 */ /* 0x000fe20000000f00 */
[----:B------:R-:W-:Y:S01]  /*164b0*/  IMAD.MOV.U32 R179, RZ, RZ, R205 ;  /* 0x000000ffffb37224 */ /* 0x000fe200078e00cd */
[----:B------:R-:W-:Y:S01]  /*164c0*/  LOP3.LUT R13, R16, UR15, R7, 0x96, !PT ;  /* 0x0000000f100d7c12 */ /* 0x000fe2000f8e9607 */
[----:B------:R-:W3:Y:S01]  /*164d0*/  LDL.LU.64 R42, [R1+0x1a0] ;  /* 0x0001a000012a7983 */ /* 0x000ee20000300a00 */
[----:B------:R-:W4:Y:S01]  /*164e0*/  MUFU.EX2 R16, R190 ;  /* 0x000000be00107308 */ /* 0x000f220000000800 */
[----:B-1----:R-:W-:-:S03]  /*164f0*/  IMAD.WIDE.U32 R204, R5, -0x326172a9, RZ ;  /* 0xcd9e8d5705cc7825 */ /* 0x002fc600078e00ff */
[----:B------:R-:W1:Y:S02]  /*16500*/  MUFU.EX2 R7, R234 ;  /* 0x000000ea00077308 */ /* 0x000e640000000800 */
[----:B------:R-:W-:Y:S02]  /*16510*/  LOP3.LUT R33, R6, UR14, R205, 0x96, !PT ;  /* 0x0000000e06217c12 */ /* 0x000fe4000f8e96cd */
[----:B------:R-:W-:Y:S02]  /*16520*/  PRMT R37, R41, 0x7632, R37 ;  /* 0x0000763229257816 */ /* 0x000fe40000000025 */
[----:B------:R-:W-:Y:S02]  /*16530*/  LOP3.LUT R5, R33, 0xff, RZ, 0xc0, !PT ;  /* 0x000000ff21057812 */ /* 0x000fe400078ec0ff */
[----:B------:R-:W-:Y:S02]  /*16540*/  @P0 PRMT R37, R185, 0x5410, RZ ;  /* 0x00005410b9250816 */ /* 0x000fe400000000ff */
[----:B------:R-:W-:-:S02]  /*16550*/  ISETP.LE.U32.AND P0, PT, R5, UR6, PT ;  /* 0x0000000605007c0c */ /* 0x000fc4000bf03070 */
[----:B----4-:R-:W-:Y:S01]  /*16560*/  F2FP.F16.F32.PACK_AB R5, R106, R16 ;  /* 0x000000106a05723e */ /* 0x010fe200000000ff */
[----:B------:R-:W-:Y:S02]  /*16570*/  FADD.FTZ R32, R16, R20 ;  /* 0x0000001410207221 */ /* 0x000fe40000010000 */
[----:B------:R-:W4:Y:S01]  /*16580*/  MUFU.EX2 R16, R206 ;  /* 0x000000ce00107308 */ /* 0x000f220000000800 */
[C---:B------:R-:W-:Y:S02]  /*16590*/  PRMT R198, R5.reuse, 0x7610, R198 ;  /* 0x0000761005c67816 */ /* 0x040fe400000000c6 */
[----:B------:R-:W-:Y:S02]  /*165a0*/  PRMT R199, R5, 0x7632, R199 ;  /* 0x0000763205c77816 */ /* 0x000fe400000000c7 */
[----:B------:R-:W-:Y:S01]  /*165b0*/  LOP3.LUT R5, R33, 0xffff, RZ, 0xc0, !PT ;  /* 0x0000ffff21057812 */ /* 0x000fe200078ec0ff */
[----:B------:R-:W-:Y:S01]  /*165c0*/  FADD.FTZ R6, R19, R8 ;  /* 0x0000000813067221 */ /* 0x000fe20000010000 */
[----:B-1----:R-:W-:Y:S01]  /*165d0*/  F2FP.F16.F32.PACK_AB R175, R7, R19 ;  /* 0x0000001307af723e */ /* 0x002fe200000000ff */
[----:B------:R-:W1:Y:S01]  /*165e0*/  MUFU.EX2 R8, R233 ;  /* 0x000000e900087308 */ /* 0x000e620000000800 */
[----:B------:R-:W-:-:S03]  /*165f0*/  SHF.R.U32.HI R5, RZ, 0x8, R5 ;  /* 0x00000008ff057819 */ /* 0x000fc60000011605 */
[----:B------:R-:W-:Y:S01]  /*16600*/  @!P0 HADD2 R195, -R175.H0_H0, -RZ.H0_H0 ;  /* 0xa00000ffafc38230 */ /* 0x000fe20000000900 */
[----:B------:R-:W-:Y:S02]  /*16610*/  LOP3.LUT R5, R5, 0xffff, RZ, 0xc0, !PT ;  /* 0x0000ffff05057812 */ /* 0x000fe400078ec0ff */
[----:B------:R-:W-:Y:S02]  /*16620*/  PRMT R56, R175, 0x7610, R56 ;  /* 0x00007610af387816 */ /* 0x000fe40000000038 */
[----:B------:R-:W-:Y:S02]  /*16630*/  @!P0 PRMT R56, R195, 0x5410, RZ ;  /* 0x00005410c3388816 */ /* 0x000fe400000000ff */
[----:B------:R-:W-:Y:S01]  /*16640*/  ISETP.LE.U32.AND P0, PT, R5, UR6, PT ;  /* 0x0000000605007c0c */ /* 0x000fe2000bf03070 */
[----:B----4-:R-:W-:Y:S01]  /*16650*/  FADD.FTZ R5, R16, R9 ;  /* 0x0000000910057221 */ /* 0x010fe20000010000 */
[----:B------:R-:W-:Y:S01]  /*16660*/  FADD.FTZ R6, R7, R6 ;  /* 0x0000000607067221 */ /* 0x000fe20000010000 */
[----:B------:R-:W-:-:S02]  /*16670*/  @!P5 HADD2 R196, -R198.H0_H0, -RZ.H0_H0 ;  /* 0xa00000ffc6c4d230 */ /* 0x000fc40000000900 */
[----:B-1----:R-:W-:Y:S01]  /*16680*/  FADD.FTZ R7, R8, R5 ;  /* 0x0000000508077221 */ /* 0x002fe20000010000 */
[----:B------:R-:W-:Y:S02]  /*16690*/  PRMT R5, R44, 0x7771, RZ ;  /* 0x000077712c057816 */ /* 0x000fe400000000ff */
[----:B------:R-:W-:Y:S02]  /*166a0*/  PRMT R21, R198, 0x5410, R199 ;  /* 0x00005410c6157816 */ /* 0x000fe400000000c7 */
[----:B------:R-:W-:Y:S02]  /*166b0*/  @!P5 PRMT R198, R196, 0x5410, RZ ;  /* 0x00005410c4c6d816 */ /* 0x000fe400000000ff */
[----:B------:R-:W-:Y:S02]  /*166c0*/  ISETP.GT.U32.AND P5, PT, R5, UR6, PT ;  /* 0x0000000605007c0c */ /* 0x000fe4000bfa4070 */
[----:B------:R-:W-:Y:S01]  /*166d0*/  PRMT R5, R33, 0x7632, R5 ;  /* 0x0000763221057816 */ /* 0x000fe20000000005 */
[----:B------:R-:W-:Y:S01]  /*166e0*/  @!P0 HADD2 R200, -R175.H1_H1, -RZ.H0_H0 ;  /* 0xa00000ffafc88230 */ /* 0x000fe20000000d00 */
[----:B------:R-:W-:-:S02]  /*166f0*/  PRMT R211, R175, 0x7632, R211 ;  /* 0x00007632afd37816 */ /* 0x000fc400000000d3 */
[----:B------:R-:W-:Y:S02]  /*16700*/  LOP3.LUT R5, R5, 0xff, RZ, 0xc0, !PT ;  /* 0x000000ff05057812 */ /* 0x000fe400078ec0ff */
[----:B------:R-:W-:Y:S02]  /*16710*/  @!P0 PRMT R211, R200, 0x5410, RZ ;  /* 0x00005410c8d38816 */ /* 0x000fe400000000ff */
[----:B------:R-:W-:Y:S02]  /*16720*/  ISETP.LE.U32.AND P0, PT, R5, UR6, PT ;  /* 0x0000000605007c0c */ /* 0x000fe4000bf03070 */
[----:B------:R-:W-:Y:S02]  /*16730*/  F2FP.F16.F32.PACK_AB R182, R8, R16 ;  /* 0x0000001008b6723e */ /* 0x000fe400000000ff */
[----:B------:R-:W-:Y:S02]  /*16740*/  SHF.R.U32.HI R5, RZ, 0x18, R33 ;  /* 0x00000018ff057819 */ /* 0x000fe40000011621 */
[----:B------:R-:W-:-:S07]  /*16750*/  PRMT R64, R182, 0x7610, R64 ;  /* 0x00007610b6407816 */ /* 0x000fce0000000040 */
[----:B------:R-:W-:-:S05]  /*16760*/  @!P0 HADD2 R197, -R182.H0_H0, -RZ.H0_H0 ;  /* 0xa00000ffb6c58230 */ /* 0x000fca0000000900 */
[----:B------:R-:W-:Y:S02]  /*16770*/  @!P0 PRMT R64, R197, 0x5410, RZ ;  /* 0x00005410c5408816 */ /* 0x000fe400000000ff */
[----:B------:R-:W-:Y:S01]  /*16780*/  ISETP.LE.U32.AND P0, PT, R5, UR6, PT ;  /* 0x0000000605007c0c */ /* 0x000fe2000bf03070 */
[----:B------:R-:W1:Y:S01]  /*16790*/  MUFU.EX2 R20, R239 ;  /* 0x000000ef00147308 */ /* 0x000e620000000800 */
[----:B------:R-:W-:-:S03]  /*167a0*/  IMAD.MOV.U32 R5, RZ, RZ, R204 ;  /* 0x000000ffff057224 */ /* 0x000fc600078e00cc */
[----:B------:R-:W4:Y:S02]  /*167b0*/  MUFU.EX2 R19, R235 ;  /* 0x000000eb00137308 */ /* 0x000f240000000800 */
[----:B------:R-:W-:Y:S01]  /*167c0*/  LOP3.LUT R5, R5, 0xff, RZ, 0xc0, !PT ;  /* 0x000000ff05057812 */ /* 0x000fe200078ec0ff */
[----:B------:R-:W-:Y:S01]  /*167d0*/  IMAD.MOV.U32 R234, RZ, RZ, R105 ;  /* 0x000000ffffea7224 */ /* 0x000fe200078e0069 */
[----:B------:R-:W-:Y:S04]  /*167e0*/  MUFU.EX2 R9, R240 ;  /* 0x000000f000097308 */ /* 0x000fe80000000800 */
[----:B------:R-:W-:Y:S01]  /*167f0*/  @!P0 HADD2 R207, -R182.H1_H1, -RZ.H0_H0 ;  /* 0xa00000ffb6cf8230 */ /* 0x000fe20000000d00 */
[----:B------:R-:W4:Y:S01]  /*16800*/  MUFU.EX2 R8, R241 ;  /* 0x000000f100087308 */ /* 0x000f220000000800 */
[----:B------:R-:W-:-:S02]  /*16810*/  PRMT R58, R182, 0x7632, R58 ;  /* 0x00007632b63a7816 */ /* 0x000fc4000000003a */
[----:B------:R-:W-:Y:S01]  /*16820*/  F2FP.F16.F32.PACK_AB R17, R35, R36 ;  /* 0x000000242311723e */ /* 0x000fe200000000ff */
[----:B------:R-:W-:Y:S01]  /*16830*/  MUFU.EX2 R105, R242 ;  /* 0x000000f200697308 */ /* 0x000fe20000000800 */
[----:B------:R-:W-:Y:S02]  /*16840*/  @!P0 PRMT R58, R207, 0x5410, RZ ;  /* 0x00005410cf3a8816 */ /* 0x000fe400000000ff */
[----:B------:R-:W-:Y:S01]  /*16850*/  ISETP.LE.U32.AND P0, PT, R5, UR6, PT ;  /* 0x0000000605007c0c */ /* 0x000fe2000bf03070 */
[----:B------:R-:W4:Y:S01]  /*16860*/  MUFU.EX2 R35, R243 ;  /* 0x000000f300237308 */ /* 0x000f220000000800 */
[----:B-1----:R-:W-:Y:S01]  /*16870*/  FADD.FTZ R5, R20, R7 ;  /* 0x0000000714057221 */ /* 0x002fe20000010000 */
[----:B------:R-:W-:-:S03]  /*16880*/  @P5 HADD2 R232, -R199.H0_H0, -RZ.H0_H0 ;  /* 0xa00000ffc7e85230 */ /* 0x000fc60000000900 */
[----:B----4-:R-:W-:Y:S01]  /*16890*/  FADD.FTZ R16, R19, R5 ;  /* 0x0000000513107221 */ /* 0x010fe20000010000 */
[----:B------:R-:W-:Y:S01]  /*168a0*/  PRMT R5, R44, 0x7772, RZ ;  /* 0x000077722c057816 */ /* 0x000fe200000000ff */
[----:B------:R-:W-:Y:S01]  /*168b0*/  IMAD.MOV.U32 R177, RZ, RZ, R67 ;  /* 0x000000ffffb17224 */ /* 0x000fe200078e0043 */
[----:B------:R-:W-:Y:S01]  /*168c0*/  @P5 PRMT R199, R232, 0x5410, RZ ;  /* 0x00005410e8c75816 */ /* 0x000fe200000000ff */
[----:B------:R-:W-:Y:S01]  /*168d0*/  IMAD.MOV.U32 R176, RZ, RZ, R201 ;  /* 0x000000ffffb07224 */ /* 0x000fe200078e00c9 */
[----:B------:R-:W-:Y:S01]  /*168e0*/  ISETP.GT.U32.AND P5, PT, R5, UR6, PT ;  /* 0x0000000605007c0c */ /* 0x000fe2000bfa4070 */
[----:B------:R-:W-:Y:S01]  /*168f0*/  IMAD.MOV.U32 R186, RZ, RZ, R52 ;  /* 0x000000ffffba7224 */ /* 0x000fe200078e0034 */
[----:B------:R-:W-:Y:S01]  /*16900*/  F2FP.F16.F32.PACK_AB R181, R8, R9 ;  /* 0x0000000908b5723e */ /* 0x000fe200000000ff */
[----:B------:R-:W-:Y:S02]  /*16910*/  IMAD.MOV.U32 R67, RZ, RZ, R53 ;  /* 0x000000ffff437224 */ /* 0x000fe400078e0035 */
[----:B------:R-:W-:Y:S01]  /*16920*/  FMUL.FTZ R200, R128, R4 ;  /* 0x0000000480c87220 */ /* 0x000fe20000410000 */
[----:B------:R-:W-:-:S02]  /*16930*/  IMAD.MOV.U32 R52, RZ, RZ, R192 ;  /* 0x000000ffff347224 */ /* 0x000fc400078e00c0 */
[-C--:B------:R-:W-:Y:S01]  /*16940*/  FMUL.FTZ R201, R129, R4.reuse ;  /* 0x0000000481c97220 */ /* 0x080fe20000410000 */
[----:B------:R-:W-:Y:S02]  /*16950*/  IMAD.MOV.U32 R53, RZ, RZ, R193 ;  /* 0x000000ffff357224 */ /* 0x000fe400078e00c1 */
        /* <DEDUP_REMOVED lines=24> */
[----:B------:R-:W-:Y:S01]  /*16ae0*/  F2FP.F16.F32.PACK_AB R4, R105, R35 ;  /* 0x000000236904723e */ /* 0x000fe200000000ff */
[----:B------:R-:W-:Y:S01]  /*16af0*/  @!P0 HADD2 R68, -R181.H0_H0, -RZ.H0_H0 ;  /* 0xa00000ffb5448230 */ /* 0x000fe20000000900 */
[----:B------:R-:W-:-:S02]  /*16b00*/  F2FP.F16.F32.PACK_AB R180, R19, R20 ;  /* 0x0000001413b4723e */ /* 0x000fc400000000ff */
[C---:B------:R-:W-:Y:S02]  /*16b10*/  PRMT R196, R4.reuse, 0x7610, R196 ;  /* 0x0000761004c47816 */ /* 0x040fe400000000c4 */
[----:B------:R-:W-:Y:S02]  /*16b20*/  PRMT R191, R4, 0x7632, R191 ;  /* 0x0000763204bf7816 */ /* 0x000fe400000000bf */
[----:B------:R-:W-:Y:S02]  /*16b30*/  PRMT R4, R204, 0x7771, RZ ;  /* 0x00007771cc047816 */ /* 0x000fe400000000ff */
[----:B------:R-:W-:Y:S01]  /*16b40*/  PRMT R20, R181, 0x7610, R20 ;  /* 0x00007610b5147816 */ /* 0x000fe20000000014 */
[----:B------:R-:W-:Y:S01]  /*16b50*/  @P5 HADD2 R69, -R196.H0_H0, -RZ.H0_H0 ;  /* 0xa00000ffc4455230 */ /* 0x000fe20000000900 */
[----:B------:R-:W-:Y:S02]  /*16b60*/  @!P0 PRMT R20, R68, 0x5410, RZ ;  /* 0x0000541044148816 */ /* 0x000fe400000000ff */
[----:B------:R-:W-:Y:S01]  /*16b70*/  ISETP.GT.U32.AND P0, PT, R4, UR6, PT ;  /* 0x0000000604007c0c */ /* 0x000fe2000bf04070 */
[----:B------:R-:W-:Y:S01]  /*16b80*/  FADD.FTZ R6, R9, R6 ;  /* 0x0000000609067221 */ /* 0x000fe20000010000 */
[----:B------:R-:W-:Y:S01]  /*16b90*/  IMAD.MOV.U32 R109, RZ, RZ, R234 ;  /* 0x000000ffff6d7224 */ /* 0x000fe200078e00ea */
[----:B------:R-:W-:Y:S01]  /*16ba0*/  PRMT R5, R196, 0x5410, R191 ;  /* 0x00005410c4057816 */ /* 0x000fe200000000bf */
[----:B------:R-:W-:Y:S01]  /*16bb0*/  IMAD.MOV.U32 R234, RZ, RZ, R186 ;  /* 0x000000ffffea7224 */ /* 0x000fe200078e00ba */
[----:B------:R-:W-:Y:S01]  /*16bc0*/  @P5 PRMT R196, R69, 0x5410, RZ ;  /* 0x0000541045c45816 */ /* 0x000fe200000000ff */
[----:B------:R-:W-:-:S02]  /*16bd0*/  IMAD.MOV.U32 R235, RZ, RZ, R187 ;  /* 0x000000ffffeb7224 */ /* 0x000fc400078e00bb */
[----:B------:R-:W-:Y:S01]  /*16be0*/  FADD.FTZ R6, R8, R6 ;  /* 0x0000000608067221 */ /* 0x000fe20000010000 */
[----:B------:R-:W-:Y:S02]  /*16bf0*/  IMAD.MOV.U32 R85, RZ, RZ, R207 ;  /* 0x000000ffff557224 */ /* 0x000fe400078e00cf */
        /* <DEDUP_REMOVED lines=32> */
[----:B------:R-:W-:Y:S01]  /*16e00*/  PRMT R3, R44, 0x7773, RZ ;  /* 0x000077732c037816 */ /* 0x000fe200000000ff */
[----:B------:R-:W-:-:S03]  /*16e10*/  @P0 HADD2 R71, -R181.H1_H1, -RZ.H0_H0 ;  /* 0xa00000ffb5470230 */ /* 0x000fc60000000d00 */
[----:B------:R-:W-:Y:S02]  /*16e20*/  ISETP.GT.U32.AND P5, PT, R3, UR6, PT ;  /* 0x0000000603007c0c */ /* 0x000fe4000bfa4070 */
[C---:B------:R-:W-:Y:S02]  /*16e30*/  PRMT R3, R204.reuse, 0x7772, RZ ;  /* 0x00007772cc037816 */ /* 0x040fe400000000ff */
[----:B------:R-:W-:Y:S02]  /*16e40*/  PRMT R210, R181, 0x7632, R210 ;  /* 0x00007632b5d27816 */ /* 0x000fe400000000d2 */
[----:B------:R-:W-:Y:S02]  /*16e50*/  @P0 PRMT R210, R71, 0x5410, RZ ;  /* 0x0000541047d20816 */ /* 0x000fe400000000ff */
[----:B------:R-:W-:Y:S01]  /*16e60*/  ISETP.GT.U32.AND P0, PT, R3, UR6, PT ;  /* 0x0000000603007c0c */ /* 0x000fe2000bf04070 */
[----:B------:R-:W-:Y:S01]  /*16e70*/  IMAD.MOV.U32 R9, RZ, RZ, R63 ;  /* 0x000000ffff097224 */ /* 0x000fe200078e003f */
[----:B------:R-:W-:Y:S01]  /*16e80*/  PRMT R3, R204, 0x7773, RZ ;  /* 0x00007773cc037816 */ /* 0x000fe200000000ff */
[----:B------:R-:W-:Y:S01]  /*16e90*/  IMAD.MOV.U32 R110, RZ, RZ, R8 ;  /* 0x000000ffff6e7224 */ /* 0x000fe200078e0008 */
[----:B------:R-:W-:Y:S01]  /*16ea0*/  PRMT R188, R180, 0x7610, R188 ;  /* 0x00007610b4bc7816 */ /* 0x000fe200000000bc */
[----:B------:R-:W-:-:S02]  /*16eb0*/  IMAD.MOV.U32 R8, RZ, RZ, R66 ;  /* 0x000000ffff087224 */ /* 0x000fc400078e0042 */
[----:B------:R-:W-:Y:S01]  /*16ec0*/  FMUL.FTZ R66, R150, R0 ;  /* 0x0000000096427220 */ /* 0x000fe20000410000 */
[----:B------:R-:W-:-:S05]  /*16ed0*/  IMAD.MOV.U32 R150, RZ, RZ, R9 ;  /* 0x000000ffff967224 */ /* 0x000fca00078e0009 */
[----:B------:R-:W-:Y:S01]  /*16ee0*/  @P0 HADD2 R70, -R180.H0_H0, -RZ.H0_H0 ;  /* 0xa00000ffb4460230 */ /* 0x000fe20000000900 */
[----:B------:R-:W-:Y:S04]  /*16ef0*/  MUFU.EX2 R9, R245 ;  /* 0x000000f500097308 */ /* 0x000fe80000000800 */
[----:B------:R-:W-:Y:S02]  /*16f00*/  @P0 PRMT R188, R70, 0x5410, RZ ;  /* 0x0000541046bc0816 */ /* 0x000fe400000000ff */
[----:B------:R-:W-:Y:S02]  /*16f10*/  ISETP.GT.U32.AND P0, PT, R3, UR6, PT ;  /* 0x0000000603007c0c */ /* 0x000fe4000bf04070 */
[----:B------:R-:W1:Y:S01]  /*16f20*/  MUFU.EX2 R3, R244 ;  /* 0x000000f400037308 */ /* 0x000e620000000800 */
[----:B------:R-:W-:-:S04]  /*16f30*/  IMAD.WIDE.U32 R120, R13, -0x2daee0ad, RZ ;  /* 0xd2511f530d787825 */ /* 0x000fc800078e00ff */
[----:B------:R-:W-:Y:S01]  /*16f40*/  FMUL.FTZ R71, R155, R0 ;  /* 0x000000009b477220 */ /* 0x000fe20000410000 */
[----:B------:R-:W-:Y:S02]  /*16f50*/  IMAD.MOV.U32 R68, RZ, RZ, R206 ;  /* 0x000000ffff447224 */ /* 0x000fe400078e00ce */
[----:B------:R-:W-:Y:S02]  /*16f60*/  IMAD.MOV.U32 R83, RZ, RZ, R58 ;  /* 0x000000ffff537224 */ /* 0x000fe400078e003a */
[----:B------:R-:W-:Y:S02]  /*16f70*/  IMAD.MOV.U32 R19, RZ, RZ, R69 ;  /* 0x000000ffff137224 */ /* 0x000fe400078e0045 */
[----:B------:R-:W-:Y:S01]  /*16f80*/  FMUL.FTZ R69, R153, R2 ;  /* 0x0000000299457220 */ /* 0x000fe20000410000 */
[----:B------:R-:W-:Y:S01]  /*16f90*/  IMAD.MOV.U32 R206, RZ, RZ, R62 ;  /* 0x000000ffffce7224 */ /* 0x000fe200078e003e */
[----:B------:R-:W-:Y:S01]  /*16fa0*/  LOP3.LUT R45, R18, UR4, R121, 0x96, !PT ;  /* 0x00000004122d7c12 */ /* 0x000fe2000f8e9679 */
[----:B------:R-:W-:-:S02]  /*16fb0*/  IMAD.MOV.U32 R108, RZ, RZ, R59 ;  /* 0x000000ffff6c7224 */ /* 0x000fc400078e003b */
[-C--:B------:R-:W-:Y:S01]  /*16fc0*/  FMUL.FTZ R62, R146, R0.reuse ;  /* 0x00000000923e7220 */ /* 0x080fe20000410000 */
[----:B------:R-:W-:Y:S02]  /*16fd0*/  IMAD.MOV.U32 R153, RZ, RZ, R60 ;  /* 0x000000ffff997224 */ /* 0x000fe400078e003c */
[----:B-1----:R-:W-:Y:S01]  /*16fe0*/  FADD.FTZ R6, R3, R6 ;  /* 0x0000000603067221 */ /* 0x002fe20000010000 */
[----:B------:R-:W-:Y:S01]  /*16ff0*/  F2FP.F16.F32.PACK_AB R197, R9, R3 ;  /* 0x0000000309c5723e */ /* 0x000fe200000000ff */
[----:B------:R-:W-:Y:S02]  /*17000*/  IMAD.MOV.U32 R111, RZ, RZ, R5 ;  /* 0x000000ffff6f7224 */ /* 0x000fe400078e0005 */
[----:B------:R-:W-:Y:S01]  /*17010*/  FMUL.FTZ R59, R143, R0 ;  /* 0x000000008f3b7220 */ /* 0x000fe20000410000 */
[----:B------:R-:W-:Y:S02]  /*17020*/  IMAD.MOV.U32 R155, RZ, RZ, R85 ;  /* 0x000000ffff9b7224 */ /* 0x000fe400078e0055 */
[----:B------:R-:W-:Y:S01]  /*17030*/  FMUL.FTZ R60, R144, R2 ;  /* 0x00000002903c7220 */ /* 0x000fe20000410000 */
[----:B------:R-:W-:Y:S01]  /*17040*/  IMAD.MOV.U32 R146, RZ, RZ, R84 ;  /* 0x000000ffff927224 */ /* 0x000fe200078e0054 */
[----:B------:R-:W-:Y:S01]  /*17050*/  PRMT R3, R48, 0x7632, R3 ;  /* 0x0000763230037816 */ /* 0x000fe20000000003 */
[----:B------:R-:W-:Y:S01]  /*17060*/  IMAD.MOV.U32 R205, RZ, RZ, R7 ;  /* 0x000000ffffcd7224 */ /* 0x000fe200078e0007 */
[----:B------:R-:W-:Y:S01]  /*17070*/  MOV R5, R67 ;  /* 0x0000004300057202 */ /* 0x000fe20000000f00 */
[----:B------:R-:W-:-:S02]  /*17080*/  IMAD.MOV.U32 R99, RZ, RZ, R36 ;  /* 0x000000ffff637224 */ /* 0x000fc400078e0024 */
[----:B------:R-:W-:Y:S02]  /*17090*/  @P0 HADD2 R80, -R180.H1_H1, -RZ.H0_H0 ;  /* 0xa00000ffb4500230 */ /* 0x000fe40000000d00 */
        /* <DEDUP_REMOVED lines=28> */
[----:B------:R-:W-:Y:S01]  /*17260*/  LOP3.LUT R0, R45, 0xff, RZ, 0xc0, !PT ;  /* 0x000000ff2d007812 */ /* 0x000fe200078ec0ff */
[----:B------:R-:W-:-:S02]  /*17270*/  IMAD.MOV.U32 R141, RZ, RZ, R53 ;  /* 0x000000ffff8d7224 */ /* 0x000fc400078e0035 */
[----:B------:R-:W-:Y:S01]  /*17280*/  FMUL.FTZ R53, R73, R2 ;  /* 0x0000000249357220 */ /* 0x000fe20000410000 */
[----:B------:R-:W-:Y:S01]  /*17290*/  PRMT R252, R180, 0x7632, R252 ;  /* 0x00007632b4fc7816 */ /* 0x000fe200000000fc */
[----:B------:R-:W-:Y:S01]  /*172a0*/  @!P4 HADD2 R73, -R3.H0_H0, -RZ.H0_H0 ;  /* 0xa00000ff0349c230 */ /* 0x000fe20000000900 */
[----:B------:R-:W-:Y:S02]  /*172b0*/  PRMT R4, R48, 0x7610, R4 ;  /* 0x0000761030047816 */ /* 0x000fe40000000004 */
[----:B------:R-:W-:Y:S02]  /*172c0*/  @P0 PRMT R252, R80, 0x5410, RZ ;  /* 0x0000541050fc0816 */ /* 0x000fe400000000ff */
[----:B------:R-:W-:Y:S02]  /*172d0*/  ISETP.LE.U32.AND P0, PT, R0, UR6, PT ;  /* 0x0000000600007c0c */ /* 0x000fe4000bf03070 */
[----:B------:R-:W-:Y:S02]  /*172e0*/  MOV R151, R20 ;  /* 0x0000001400977202 */ /* 0x000fe40000000f00 */
[----:B------:R-:W-:-:S02]  /*172f0*/  PRMT R20, R4, 0x5410, R3 ;  /* 0x0000541004147816 */ /* 0x000fc40000000003 */
[----:B------:R-:W-:Y:S01]  /*17300*/  @!P4 PRMT R3, R73, 0x5410, RZ ;  /* 0x000054104903c816 */ /* 0x000fe200000000ff */
[----:B------:R-:W-:Y:S02]  /*17310*/  IMAD.MOV.U32 R73, RZ, RZ, R141 ;  /* 0x000000ffff497224 */ /* 0x000fe400078e008d */
[----:B------:R-:W-:Y:S02]  /*17320*/  IMAD.MOV.U32 R141, RZ, RZ, R153 ;  /* 0x000000ffff8d7224 */ /* 0x000fe400078e0099 */
[----:B------:R-:W-:Y:S01]  /*17330*/  IMAD.MOV.U32 R153, RZ, RZ, R5 ;  /* 0x000000ffff997224 */ /* 0x000fe200078e0005 */
[----:B------:R-:W-:Y:S01]  /*17340*/  LOP3.LUT R5, R45, 0xffff, RZ, 0xc0, !PT ;  /* 0x0000ffff2d057812 */ /* 0x000fe200078ec0ff */
[----:B------:R-:W-:Y:S02]  /*17350*/  IMAD.MOV.U32 R98, RZ, RZ, R56 ;  /* 0x000000ffff627224 */ /* 0x000fe400078e0038 */
[----:B------:R-:W-:Y:S01]  /*17360*/  FMUL.FTZ R56, R140, R2 ;  /* 0x000000028c387220 */ /* 0x000fe20000410000 */
[----:B------:R-:W-:Y:S01]  /*17370*/  IMAD.MOV.U32 R140, RZ, RZ, R52 ;  /* 0x000000ffff8c7224 */ /* 0x000fe200078e0034 */
[----:B------:R-:W-:Y:S01]  /*17380*/  SHF.R.U32.HI R5, RZ, 0x8, R5 ;  /* 0x00000008ff057819 */ /* 0x000fe20000011605 */
[----:B------:R-:W-:-:S02]  /*17390*/  @P5 HADD2 R81, -R191.H0_H0, -RZ.H0_H0 ;  /* 0xa00000ffbf515230 */ /* 0x000fc40000000900 */
[-C--:B------:R-:W-:Y:S01]  /*173a0*/  FMUL.FTZ R52, R72, R2.reuse ;  /* 0x0000000248347220 */ /* 0x080fe20000410000 */
[----:B------:R-:W-:Y:S01]  /*173b0*/  @!P0 HADD2 R72, -R197.H0_H0, -RZ.H0_H0 ;  /* 0xa00000ffc5488230 */ /* 0x000fe20000000900 */
[----:B------:R-:W-:Y:S02]  /*173c0*/  LOP3.LUT R0, R11, 0xff, RZ, 0xc0, !PT ;  /* 0x000000ff0b007812 */ /* 0x000fe400078ec0ff */
[----:B------:R-:W-:Y:S01]  /*173d0*/  LOP3.LUT R5, R5, 0xffff, RZ, 0xc0, !PT ;  /* 0x0000ffff05057812 */ /* 0x000fe200078ec0ff */
[----:B------:R-:W-:Y:S01]  /*173e0*/  IMAD.MOV.U32 R154, RZ, RZ, R65 ;  /* 0x000000ffff9a7224 */ /* 0x000fe200078e0041 */
[----:B------:R-:W-:Y:S01]  /*173f0*/  @P5 PRMT R191, R81, 0x5410, RZ ;  /* 0x0000541051bf5816 */ /* 0x000fe200000000ff */
[----:B------:R-:W-:Y:S01]  /*17400*/  IMAD.MOV.U32 R245, RZ, RZ, R64 ;  /* 0x000000fffff57224 */ /* 0x000fe200078e0040 */
[----:B--2---:R-:W-:Y:S01]  /*17410*/  PRMT R251, R197, 0x7610, R251 ;  /* 0x00007610c5fb7816 */ /* 0x004fe200000000fb */
[----:B------:R-:W-:Y:S02]  /*17420*/  IMAD.MOV.U32 R244, RZ, RZ, R108 ;  /* 0x000000fffff47224 */ /* 0x000fe400078e006c */
[-C--:B------:R-:W-:Y:S01]  /*17430*/  FMUL.FTZ R64, R148, R2.reuse ;  /* 0x0000000294407220 */ /* 0x080fe20000410000 */
[----:B------:R-:W-:Y:S01]  /*17440*/  FMUL.FTZ R65, R149, R2 ;  /* 0x0000000295417220 */ /* 0x000fe20000410000 */
[----:B------:R-:W-:Y:S01]  /*17450*/  ISETP.LE.U32.AND P5, PT, R0, UR6, PT ;  /* 0x0000000600007c0c */ /* 0x000fe2000bfa3070 */
[----:B------:R-:W-:Y:S01]  /*17460*/  IMAD.MOV.U32 R18, RZ, RZ, R68 ;  /* 0x000000ffff127224 */ /* 0x000fe200078e0044 */
[----:B------:R-:W-:Y:S01]  /*17470*/  @!P0 PRMT R251, R72, 0x5410, RZ ;  /* 0x0000541048fb8816 */ /* 0x000fe200000000ff */
[----:B------:R-:W-:Y:S01]  /*17480*/  IMAD.MOV.U32 R148, RZ, RZ, R84 ;  /* 0x000000ffff947224 */ /* 0x000fe200078e0054 */
        /* <DEDUP_REMOVED lines=22> */
[----:B------:R-:W-:Y:S01]  /*175f0*/  IMAD.MOV.U32 R140, RZ, RZ, R146 ;  /* 0x000000ffff8c7224 */ /* 0x000fe200078e0092 */
[----:B------:R-:W-:Y:S01]  /*17600*/  PRMT R5, R45, 0x7632, R5 ;  /* 0x000076322d057816 */ /* 0x000fe20000000005 */
[----:B------:R-:W-:Y:S01]  /*17610*/  IMAD.MOV.U32 R146, RZ, RZ, R13 ;  /* 0x000000ffff927224 */ /* 0x000fe200078e000d */
[C---:B------:R-:W-:Y:S01]  /*17620*/  PRMT R2, R15.reuse, 0x7610, R2 ;  /* 0x000076100f027816 */ /* 0x040fe20000000002 */
[----:B------:R-:W-:Y:S01]  /*17630*/  MUFU.EX2 R13, R246 ;  /* 0x000000f6000d7308 */ /* 0x000fe20000000800 */
[----:B------:R-:W-:-:S03]  /*17640*/  PRMT R0, R15, 0x7632, R0 ;  /* 0x000076320f007816 */ /* 0x000fc60000000000 */
[----:B------:R-:W1:Y:S01]  /*17650*/  MUFU.EX2 R15, R247 ;  /* 0x000000f7000f7308 */ /* 0x000e620000000800 */
[----:B------:R-:W-:Y:S01]  /*17660*/  LOP3.LUT R5, R5, 0xff, RZ, 0xc0, !PT ;  /* 0x000000ff05057812 */ /* 0x000fe200078ec0ff */
[----:B------:R-:W-:-:S03]  /*17670*/  @!P5 HADD2 R74, -R4.H0_H0, -RZ.H0_H0 ;  /* 0xa00000ff044ad230 */ /* 0x000fc60000000900 */
[----:B------:R-:W-:Y:S02]  /*17680*/  ISETP.LE.U32.AND P4, PT, R5, UR6, PT ;  /* 0x0000000605007c0c */ /* 0x000fe4000bf83070 */
[----:B------:R-:W-:Y:S01]  /*17690*/  SHF.R.U32.HI R5, RZ, 0x18, R11 ;  /* 0x00000018ff057819 */ /* 0x000fe2000001160b */
[----:B------:R-:W-:Y:S01]  /*176a0*/  @!P3 HADD2 R75, -R2.H0_H0, -RZ.H0_H0 ;  /* 0xa00000ff024bb230 */ /* 0x000fe20000000900 */
[----:B------:R-:W-:Y:S02]  /*176b0*/  @!P5 PRMT R4, R74, 0x5410, RZ ;  /* 0x000054104a04d816 */ /* 0x000fe400000000ff */
[----:B------:R-:W-:Y:S02]  /*176c0*/  ISETP.LE.U32.AND P5, PT, R5, UR6, PT ;  /* 0x0000000605007c0c */ /* 0x000fe4000bfa3070 */
[----:B-1----:R-:W-:Y:S01]  /*176d0*/  F2FP.F16.F32.PACK_AB R190, R15, R13 ;  /* 0x0000000d0fbe723e */ /* 0x002fe200000000ff */
[----:B------:R-:W-:Y:S01]  /*176e0*/  IMAD.MOV.U32 R48, RZ, RZ, R21 ;  /* 0x000000ffff307224 */ /* 0x000fe200078e0015 */
[----:B------:R-:W-:-:S02]  /*176f0*/  SHF.R.U32.HI R5, RZ, 0x18, R45 ;  /* 0x00000018ff057819 */ /* 0x000fc4000001162d */
[----:B------:R-:W-:Y:S01]  /*17700*/  PRMT R21, R2, 0x5410, R0 ;  /* 0x0000541002157816 */ /* 0x000fe20000000000 */
[----:B------:R-:W-:Y:S01]  /*17710*/  @!P4 HADD2 R76, -R190.H0_H0, -RZ.H0_H0 ;  /* 0xa00000ffbe4cc230 */ /* 0x000fe20000000900 */
[----:B------:R-:W-:Y:S02]  /*17720*/  @!P3 PRMT R2, R75, 0x5410, RZ ;  /* 0x000054104b02b816 */ /* 0x000fe400000000ff */
[----:B------:R-:W-:Y:S02]  /*17730*/  ISETP.LE.U32.AND P3, PT, R5, UR6, PT ;  /* 0x0000000605007c0c */ /* 0x000fe4000bf63070 */
[----:B------:R-:W-:Y:S02]  /*17740*/  PRMT R5, R12, 0x7771, RZ ;  /* 0x000077710c057816 */ /* 0x000fe400000000ff */
[----:B------:R-:W-:Y:S02]  /*17750*/  PRMT R250, R190, 0x7610, R250 ;  /* 0x00007610befa7816 */ /* 0x000fe400000000fa */
[----:B------:R-:W-:-:S02]  /*17760*/  @!P4 PRMT R250, R76, 0x5410, RZ ;  /* 0x000054104cfac816 */ /* 0x000fc400000000ff */
[----:B------:R-:W-:Y:S02]  /*17770*/  PRMT R174, R31, 0x7610, R174 ;  /* 0x000076101fae7816 */ /* 0x000fe400000000ae */
[----:B------:R-:W-:Y:S01]  /*17780*/  ISETP.GT.U32.AND P4, PT, R5, UR6, PT ;  /* 0x0000000605007c0c */ /* 0x000fe2000bf84070 */
[----:B------:R-:W-:Y:S02]  /*17790*/  IMAD.MOV.U32 R5, RZ, RZ, R120 ;  /* 0x000000ffff057224 */ /* 0x000fe400078e0078 */
[----:B------:R-:W-:Y:S01]  /*177a0*/  FADD.FTZ R9, R9, R6 ;  /* 0x0000000609097221 */ /* 0x000fe20000010000 */
[----:B------:R-:W-:Y:S01]  /*177b0*/  FADD.FTZ R6, R13, R16 ;  /* 0x000000100d067221 */ /* 0x000fe20000010000 */
[----:B------:R-:W-:Y:S01]  /*177c0*/  @!P2 HADD2 R79, -R174.H0_H0, -RZ.H0_H0 ;  /* 0xa00000ffae4fa230 */ /* 0x000fe20000000900 */
[----:B------:R-:W-:Y:S01]  /*177d0*/  PRMT R173, R31, 0x7632, R173 ;  /* 0x000076321fad7816 */ /* 0x000fe200000000ad */
[----:B------:R-:W-:Y:S01]  /*177e0*/  MUFU.EX2 R13, R48 ;  /* 0x00000030000d7308 */ /* 0x000fe20000000800 */
[----:B------:R-:W-:Y:S01]  /*177f0*/  IMAD.MOV.U32 R145, RZ, RZ, R155 ;  /* 0x000000ffff917224 */ /* 0x000fe200078e009b */
[----:B------:R-:W-:-:S02]  /*17800*/  LOP3.LUT R5, R5, 0xff, RZ, 0xc0, !PT ;  /* 0x000000ff05057812 */ /* 0x000fc400078ec0ff */
[----:B------:R-:W1:Y:S01]  /*17810*/  MUFU.EX2 R16, R249 ;  /* 0x000000f900107308 */ /* 0x000e620000000800 */
[----:B------:R-:W-:Y:S01]  /*17820*/  IMAD.MOV.U32 R155, RZ, RZ, R19 ;  /* 0x000000ffff9b7224 */ /* 0x000fe200078e0013 */
[----:B------:R-:W-:Y:S02]  /*17830*/  PRMT R19, R174, 0x5410, R173 ;  /* 0x00005410ae137816 */ /* 0x000fe400000000ad */
[----:B------:R-:W-:Y:S02]  /*17840*/  @!P2 PRMT R174, R79, 0x5410, RZ ;  /* 0x000054104faea816 */ /* 0x000fe400000000ff */
[----:B------:R-:W-:Y:S02]  /*17850*/  ISETP.LE.U32.AND P2, PT, R5, UR6, PT ;  /* 0x0000000605007c0c */ /* 0x000fe4000bf43070 */
[----:B-1----:R-:W-:Y:S02]  /*17860*/  F2FP.F16.F32.PACK_AB R183, R16, R13 ;  /* 0x0000000d10b7723e */ /* 0x002fe400000000ff */
[----:B------:R-:W-:-:S09]  /*17870*/  PRMT R5, R120, 0x7771, RZ ;  /* 0x0000777178057816 */ /* 0x000fd200000000ff */
[----:B------:R-:W-:Y:S01]  /*17880*/  @!P2 HADD2 R88, -R183.H0_H0, -RZ.H0_H0 ;  /* 0xa00000ffb758a230 */ /* 0x000fe20000000900 */
[----:B------:R-:W-:Y:S01]  /*17890*/  PRMT R249, R183, 0x7610, R249 ;  /* 0x00007610b7f97816 */ /* 0x000fe200000000f9 */
[----:B------:R-:W-:-:S03]  /*178a0*/  @!P5 HADD2 R78, -R0.H0_H0, -RZ.H0_H0 ;  /* 0xa00000ff004ed230 */ /* 0x000fc60000000900 */
[----:B------:R-:W-:Y:S02]  /*178b0*/  @!P2 PRMT R249, R88, 0x5410, RZ ;  /* 0x0000541058f9a816 */ /* 0x000fe400000000ff */
[----:B------:R-:W-:Y:S01]  /*178c0*/  ISETP.GT.U32.AND P2, PT, R5, UR6, PT ;  /* 0x0000000605007c0c */ /* 0x000fe2000bf44070 */
[----:B------:R-:W-:Y:S01]  /*178d0*/  IMAD.MOV.U32 R152, RZ, RZ, R7 ;  /* 0x000000ffff987224 */ /* 0x000fe200078e0007 */
[----:B------:R-:W-:Y:S01]  /*178e0*/  PRMT R5, R12, 0x7772, RZ ;  /* 0x000077720c057816 */ /* 0x000fe200000000ff */
[----:B------:R-:W-:Y:S01]  /*178f0*/  FADD.FTZ R7, R248, R49 ;  /* 0x00000031f8077221 */ /* 0x000fe20000010000 */
[----:B------:R-:W-:Y:S01]  /*17900*/  IMAD.MOV.U32 R49, RZ, RZ, R144 ;  /* 0x000000ffff317224 */ /* 0x000fe200078e0090 */
[----:B------:R-:W-:Y:S01]  /*17910*/  @!P5 PRMT R0, R78, 0x5410, RZ ;  /* 0x000054104e00d816 */ /* 0x000fe200000000ff */
[----:B------:R-:W-:Y:S01]  /*17920*/  @P4 HADD2 R89, -R173.H0_H0, -RZ.H0_H0 ;  /* 0xa00000ffad594230 */ /* 0x000fe20000000900 */
[----:B------:R-:W-:Y:S01]  /*17930*/  MOV R144, R18 ;  /* 0x0000001200907202 */ /* 0x000fe20000000f00 */
[----:B------:R-:W-:Y:S01]  /*17940*/  IMAD.MOV.U32 R18, RZ, RZ, R8 ;  /* 0x000000ffff127224 */ /* 0x000fe200078e0008 */
[----:B------:R-:W-:Y:S01]  /*17950*/  ISETP.GT.U32.AND P5, PT, R5, UR6, PT ;  /* 0x0000000605007c0c */ /* 0x000fe2000bfa4070 */
[----:B------:R-:W-:Y:S01]  /*17960*/  FADD.FTZ R8, R107, R7 ;  /* 0x000000076b087221 */ /* 0x000fe20000010000 */
[----:B------:R-:W-:Y:S01]  /*17970*/  PRMT R5, R12, 0x7773, RZ ;  /* 0x000077730c057816 */ /* 0x000fe200000000ff */
[----:B------:R-:W-:Y:S01]  /*17980*/  @!P3 HADD2 R77, -R190.H1_H1, -RZ.H0_H0 ;  /* 0xa00000ffbe4db230 */ /* 0x000fe20000000d00 */
[----:B------:R-:W-:Y:S01]  /*17990*/  @P4 PRMT R173, R89, 0x5410, RZ ;  /* 0x0000541059ad4816 */ /* 0x000fe200000000ff */
[----:B------:R-:W-:Y:S01]  /*179a0*/  FADD.FTZ R8, R35, R8 ;  /* 0x0000000823087221 */ /* 0x000fe20000010000 */
[----:B------:R-:W-:-:S02]  /*179b0*/  ISETP.GT.U32.AND P4, PT, R5, UR6, PT ;  /* 0x0000000605007c0c */ /* 0x000fc4000bf84070 */
[----:B------:R-:W-:Y:S01]  /*179c0*/  LOP3.LUT R5, R29, 0xff, RZ, 0xc0, !PT ;  /* 0x000000ff1d057812 */ /* 0x000fe200078ec0ff */
[----:B------:R-:W-:Y:S01]  /*179d0*/  IMAD.MOV.U32 R48, RZ, RZ, R49 ;  /* 0x000000ffff307224 */ /* 0x000fe200078e0031 */
[----:B------:R-:W-:Y:S02]  /*179e0*/  PRMT R248, R190, 0x7632, R248 ;  /* 0x00007632bef87816 */ /* 0x000fe400000000f8 */
[----:B------:R-:W-:Y:S02]  /*179f0*/  @!P3 PRMT R248, R77, 0x5410, RZ ;  /* 0x000054104df8b816 */ /* 0x000fe400000000ff */
[----:B------:R-:W-:Y:S01]  /*17a00*/  ISETP.LE.U32.AND P3, PT, R5, UR6, PT ;  /* 0x0000000605007c0c */ /* 0x000fe2000bf63070 */
[----:B------:R-:W-:Y:S02]  /*17a10*/  FADD.FTZ R5, R105, R8 ;  /* 0x0000000869057221 */ /* 0x000fe40000010000 */
[----:B------:R-:W1:Y:S01]  /*17a20*/  MUFU.EX2 R8, R48 ;  /* 0x0000003000087308 */ /* 0x000e620000000800 */
[----:B------:R-:W-:Y:S01]  /*17a30*/  @P2 HADD2 R90, -R183.H1_H1, -RZ.H0_H0 ;  /* 0xa00000ffb75a2230 */ /* 0x000fe20000000d00 */
[----:B------:R-:W-:Y:S01]  /*17a40*/  PRMT R122, R17, 0x7632, R122 ;  /* 0x00007632117a7816 */ /* 0x000fe2000000007a */
[----:B------:R2:W-:Y:S01]  /*17a50*/  STL [R1+0x160], R5 ;  /* 0x0001600501007387 */ /* 0x0005e20000100800 */
[----:B------:R-:W-:Y:S01]  /*17a60*/  FADD.FTZ R7, R15, R6 ;  /* 0x000000060f077221 */ /* 0x000fe20000010000 */
[----:B------:R-:W-:-:S02]  /*17a70*/  PRMT R247, R183, 0x7632, R247 ;  /* 0x00007632b7f77816 */ /* 0x000fc400000000f7 */
[----:B------:R-:W-:Y:S01]  /*17a80*/  @P2 PRMT R247, R90, 0x5410, RZ ;  /* 0x000054105af72816 */ /* 0x000fe200000000ff */
[----:B------:R-:W-:Y:S01]  /*17a90*/  @!P1 HADD2 R95, -R122.H0_H0, -RZ.H0_H0 ;  /* 0xa00000ff7a5f9230 */ /* 0x000fe20000000900 */
[----:B------:R-:W-:-:S04]  /*17aa0*/  PRMT R123, R17, 0x7610, R123 ;  /* 0x00007610117b7816 */ /* 0x000fc8000000007b */
[----:B------:R-:W-:Y:S02]  /*17ab0*/  PRMT R105, R123, 0x5410, R122 ;  /* 0x000054107b697816 */ /* 0x000fe4000000007a */
[----:B------:R-:W-:Y:S02]  /*17ac0*/  @!P1 PRMT R122, R95, 0x5410, RZ ;  /* 0x000054105f7a9816 */ /* 0x000fe400000000ff */
[----:B--2---:R-:W-:-:S04]  /*17ad0*/  PRMT R5, R120, 0x7772, RZ ;  /* 0x0000777278057816 */ /* 0x004fc800000000ff */
[----:B------:R-:W-:Y:S01]  /*17ae0*/  ISETP.GT.U32.AND P2, PT, R5, UR6, PT ;  /* 0x0000000605007c0c */ /* 0x000fe2000bf44070 */
[----:B-1----:R-:W-:Y:S01]  /*17af0*/  FADD.FTZ R5, R8, R7 ;  /* 0x0000000708057221 */ /* 0x002fe20000010000 */
[----:B------:R-:W-:-:S04]  /*17b00*/  PRMT R7, R120, 0x7773, RZ ;  /* 0x0000777378077816 */ /* 0x000fc800000000ff */
[----:B------:R-:W-:Y:S02]  /*17b10*/  ISETP.GT.U32.AND P1, PT, R7, UR6, PT ;  /* 0x0000000607007c0c */ /* 0x000fe4000bf24070 */
[----:B------:R-:W1:Y:S01]  /*17b20*/  LDC R7, c[0x0][0x448] ;  /* 0x00011200ff077b82 */ /* 0x000e620000000800 */
[----:B------:R-:W-:Y:S02]  /*17b30*/  IMAD.MOV.U32 R49, RZ, RZ, R141 ;  /* 0x000000ffff317224 */ /* 0x000fe400078e008d */
[----:B------:R-:W-:Y:S02]  /*17b40*/  IMAD.MOV.U32 R141, RZ, RZ, R140 ;  /* 0x000000ffff8d7224 */ /* 0x000fe400078e008c */
[----:B------:R-:W-:Y:S01]  /*17b50*/  FADD.FTZ R6, R13, R9 ;  /* 0x000000090d067221 */ /* 0x000fe20000010000 */
[----:B------:R-:W-:Y:S01]  /*17b60*/  IMAD.MOV.U32 R140, RZ, RZ, R145 ;  /* 0x000000ffff8c7224 */ /* 0x000fe200078e0091 */
[----:B------:R2:W4:Y:S01]  /*17b70*/  MUFU.EX2 R9, R49 ;  /* 0x0000003100097308 */ /* 0x0005220000000800 */
        /* <DEDUP_REMOVED lines=8> */
[----:B------:R-:W-:Y:S01]  /*17c00*/  FADD.FTZ R6, R16, R6 ;  /* 0x0000000610067221 */ /* 0x000fe20000010000 */
[----:B-1----:R-:W-:-:S04]  /*17c10*/  IMAD.WIDE R244, R7, -0x70, R72 ;  /* 0xffffff9007f47825 */ /* 0x002fc800078e0248 */
[----:B------:R-:W-:Y:S01]  /*17c20*/  IMAD.MOV.U32 R75, RZ, RZ, R145 ;  /* 0x000000ffff4b7224 */ /* 0x000fe200078e0091 */
[----:B------:R-:W-:Y:S01]  /*17c30*/  MOV R145, R149 ;  /* 0x0000009500917202 */ /* 0x000fe20000000f00 */
[----:B------:R-:W-:Y:S02]  /*17c40*/  IMAD.MOV.U32 R74, RZ, RZ, R144 ;  /* 0x000000ffff4a7224 */ /* 0x000fe400078e0090 */
[----:B------:R-:W-:Y:S02]  /*17c50*/  IMAD.MOV.U32 R144, RZ, RZ, R148 ;  /* 0x000000ffff907224 */ /* 0x000fe400078e0094 */
[----:B------:R-:W-:Y:S02]  /*17c60*/  IMAD.MOV.U32 R149, RZ, RZ, R151 ;  /* 0x000000ffff957224 */ /* 0x000fe400078e0097 */
[----:B------:R-:W-:Y:S01]  /*17c70*/  IMAD.MOV.U32 R148, RZ, RZ, R150 ;  /* 0x000000ffff947224 */ /* 0x000fe200078e0096 */
[----:B------:R4:W-:Y:S01]  /*17c80*/  STL [R1+0x168], R6 ;  /* 0x0001680601007387 */ /* 0x0009e20000100800 */
[----:B------:R-:W-:-:S02]  /*17c90*/  IMAD.MOV.U32 R151, RZ, RZ, R207 ;  /* 0x000000ffff977224 */ /* 0x000fc400078e00cf */
[----:B------:R-:W-:Y:S02]  /*17ca0*/  IMAD.MOV.U32 R150, RZ, RZ, R206 ;  /* 0x000000ffff967224 */ /* 0x000fe400078e00ce */
[C---:B------:R-:W-:Y:S01]  /*17cb0*/  IMAD.WIDE R206, R7.reuse, 0x70, R244 ;  /* 0x0000007007ce7825 */ /* 0x040fe200078e02f4 */
[C---:B------:R-:W-:Y:S02]  /*17cc0*/  PRMT R172, R34.reuse, 0x7610, R172 ;  /* 0x0000761022ac7816 */ /* 0x040fe400000000ac */
[----:B------:R-:W-:Y:S01]  /*17cd0*/  PRMT R121, R34, 0x7632, R121 ;  /* 0x0000763222797816 */ /* 0x000fe20000000079 */
[C---:B--2---:R-:W-:Y:S01]  /*17ce0*/  IMAD.WIDE R48, R7.reuse, -0x70, R206 ;  /* 0xffffff9007307825 */ /* 0x044fe200078e02ce */
[----:B---3--:R-:W-:Y:S03]  /*17cf0*/  STG.E.U16 desc[UR20][R42.64+-0x100], R30 ;  /* 0xffff001e2a007986 */ /* 0x008fe6000c101514 */
[----:B------:R-:W-:Y:S01]  /*17d00*/  IMAD.SHL.U32 R34, R7, 0x8, RZ ;  /* 0x0000000807227824 */ /* 0x000fe200078e00ff */
[----:B------:R-:W-:Y:S01]  /*17d10*/  STG.E.U16 desc[UR20][R42.64+-0xfe], R27 ;  /* 0xffff021b2a007986 */ /* 0x000fe2000c101514 */
[----:B----4-:R-:W-:Y:S01]  /*17d20*/  FADD.FTZ R6, R9, R5 ;  /* 0x0000000509067221 */ /* 0x010fe20000010000 */
[----:B------:R-:W-:-:S04]  /*17d30*/  FADD.FTZ R5, R106, R32 ;  /* 0x000000206a057221 */ /* 0x000fc80000010000 */
[----:B------:R-:W-:Y:S04]  /*17d40*/  STL [R1+0x150], R6 ;  /* 0x0001500601007387 */ /* 0x000fe80000100800 */
[----:B------:R1:W-:Y:S01]  /*17d50*/  STL [R1+0x164], R5 ;  /* 0x0001640501007387 */ /* 0x0003e20000100800 */
[----:B------:R-:W-:-:S03]  /*17d60*/  VIADD R32, R40, 0x9020 ;  /* 0x0000902028207836 */ /* 0x000fc60000000000 */
[----:B------:R-:W-:Y:S04]  /*17d70*/  STG.E.U16 desc[UR20][R48.64+-0x100], R26 ;  /* 0xffff001a30007986 */ /* 0x000fe8000c101514 */
[----:B------:R-:W-:Y:S04]  /*17d80*/  STG.E.U16 desc[UR20][R48.64+-0xfe], R25 ;  /* 0xffff021930007986 */ /* 0x000fe8000c101514 */
[----:B------:R2:W-:Y:S01]  /*17d90*/  STG.E.U16 desc[UR20][R206.64+-0x100], R4 ;  /* 0xffff0004ce007986 */ /* 0x0005e2000c101514 */
[----:B-1----:R-:W-:-:S04]  /*17da0*/  VIADD R5, R40, 0x9000 ;  /* 0x0000900028057836 */ /* 0x002fc80000000000 */
[----:B------:R-:W-:Y:S02]  /*17db0*/  @P6 VIADD R32, R5, 0xffffffe0 ;  /* 0xffffffe005206836 */ /* 0x000fe40000000000 */
[----:B--2---:R-:W-:-:S04]  /*17dc0*/  IMAD.WIDE R4, R34, 0x2, R42 ;  /* 0x0000000222047825 */ /* 0x004fc800078e022a */
[----:B------:R-:W-:Y:S01]  /*17dd0*/  IMAD.WIDE R4, R7, 0x70, R4 ;  /* 0x0000007007047825 */ /* 0x000fe200078e0204 */
[----:B------:R-:W-:Y:S03]  /*17de0*/  STG.E.U16 desc[UR20][R72.64+-0xfe], R3 ;  /* 0xffff020348007986 */ /* 0x000fe6000c101514 */
[----:B------:R-:W-:-:S04]  /*17df0*/  IMAD.WIDE R34, R34, 0x2, R4 ;  /* 0x0000000222227825 */ /* 0x000fc800078e0204 */
[----:B------:R-:W-:Y:S01]  /*17e00*/  IMAD.MOV.U32 R77, RZ, RZ, R205 ;  /* 0x000000ffff4d7224 */ /* 0x000fe200078e00cd */
[----:B------:R1:W-:Y:S01]  /*17e10*/  STG.E.U16 desc[UR20][R34.64+-0x100], R2 ;  /* 0xffff000222007986 */ /* 0x0003e2000c101514 */
[----:B------:R-:W-:Y:S01]  /*17e20*/  F2FP.F16.F32.PACK_AB R189, R9, R8 ;  /* 0x0000000809bd723e */ /* 0x000fe200000000ff */
[----:B------:R-:W2:Y:S02]  /*17e30*/  LDC R5, c[0x0][0x4f8] ;  /* 0x00013e00ff057b82 */ /* 0x000ea40000000800 */
[----:B------:R3:W-:Y:S01]  /*17e40*/  STG.E.U16 desc[UR20][R34.64+-0xfe], R0 ;  /* 0xffff020022007986 */ /* 0x0007e2000c101514 */
[C---:B-1----:R-:W-:Y:S02]  /*17e50*/  PRMT R2, R220.reuse, 0x7773, RZ ;  /* 0x00007773dc027816 */ /* 0x042fe400000000ff */
[----:B---3--:R-:W-:-:S04]  /*17e60*/  PRMT R0, R220, 0x7772, RZ ;  /* 0x00007772dc007816 */ /* 0x008fc800000000ff */
        /* <DEDUP_REMOVED lines=8> */
[----:B------:R-:W-:Y:S01]  /*17ef0*/  PRMT R0, R14, 0x7632, R0 ;  /* 0x000076320e007816 */ /* 0x000fe20000000000 */
[----:B------:R-:W-:Y:S01]  /*17f00*/  IMAD.MOV.U32 R3, RZ, RZ, R220 ;  /* 0x000000ffff037224 */ /* 0x000fe200078e00dc */
[----:B------:R-:W-:Y:S02]  /*17f10*/  SHF.R.U32.HI R2, RZ, 0x18, R14 ;  /* 0x00000018ff027819 */ /* 0x000fe4000001160e */
[----:B------:R-:W-:Y:S02]  /*17f20*/  LOP3.LUT R0, R0, 0xff, RZ, 0xc0, !PT ;  /* 0x000000ff00007812 */ /* 0x000fe400078ec0ff */
[----:B------:R-:W-:Y:S02]  /*17f30*/  PRMT R4, R220, 0x7771, RZ ;  /* 0x00007771dc047816 */ /* 0x000fe400000000ff */
[----:B------:R-:W-:-:S02]  /*17f40*/  PRMT R7, R0, 0x5410, R2 ;  /* 0x0000541000077816 */ /* 0x000fc40000000002 */
[----:B------:R-:W-:Y:S02]  /*17f50*/  LOP3.LUT R0, R3, 0xff, RZ, 0xc0, !PT ;  /* 0x000000ff03007812 */ /* 0x000fe400078ec0ff */
[----:B------:R-:W-:Y:S02]  /*17f60*/  PRMT R2, R12, 0x7773, RZ ;  /* 0x000077730c027816 */ /* 0x000fe400000000ff */
[----:B------:R-:W-:Y:S02]  /*17f70*/  PRMT R9, R0, 0x5410, R4 ;  /* 0x0000541000097816 */ /* 0x000fe40000000004 */
[----:B------:R-:W-:-:S04]  /*17f80*/  PRMT R0, R12, 0x7772, RZ ;  /* 0x000077720c007816 */ /* 0x000fc800000000ff */
[----:B------:R-:W-:Y:S02]  /*17f90*/  PRMT R17, R0, 0x5410, R2 ;  /* 0x0000541000117816 */ /* 0x000fe40000000002 */
[C---:B------:R-:W-:Y:S02]  /*17fa0*/  LOP3.LUT R0, R11.reuse, 0xffff, RZ, 0xc0, !PT ;  /* 0x0000ffff0b007812 */ /* 0x040fe400078ec0ff */
[----:B------:R-:W-:Y:S02]  /*17fb0*/  LOP3.LUT R2, R11, 0xff, RZ, 0xc0, !PT ;  /* 0x000000ff0b027812 */ /* 0x000fe400078ec0ff */
[----:B------:R-:W-:Y:S02]  /*17fc0*/  SHF.R.U32.HI R0, RZ, 0x8, R0 ;  /* 0x00000008ff007819 */ /* 0x000fe40000011600 */
[----:B--2---:R-:W-:Y:S02]  /*17fd0*/  LOP3.LUT R4, R5, 0xff, RZ, 0xc0, !PT ;  /* 0x000000ff05047812 */ /* 0x004fe400078ec0ff */
[----:B------:R-:W-:-:S02]  /*17fe0*/  PRMT R16, R2, 0x5410, R0 ;  /* 0x0000541002107816 */ /* 0x000fc40000000000 */
[----:B------:R-:W-:Y:S01]  /*17ff0*/  PRMT R2, R11, 0x7632, R2 ;  /* 0x000076320b027816 */ /* 0x000fe20000000002 */
[----:B------:R-:W-:Y:S01]  /*18000*/  IMAD R0, R4, 0x10000, R4 ;  /* 0x0001000004007824 */ /* 0x000fe200078e0204 */
[----:B------:R-:W-:Y:S02]  /*18010*/  SHF.R.U32.HI R5, RZ, 0x18, R11 ;  /* 0x00000018ff057819 */ /* 0x000fe4000001160b */
[----:B------:R-:W-:Y:S01]  /*18020*/  LOP3.LUT R4, R2, 0xff, RZ, 0xc0, !PT ;  /* 0x000000ff02047812 */ /* 0x000fe200078ec0ff */
[----:B------:R-:W-:Y:S01]  /*18030*/  IMAD.MOV.U32 R3, RZ, RZ, R12 ;  /* 0x000000ffff037224 */ /* 0x000fe200078e000c */
[----:B------:R-:W-:Y:S02]  /*18040*/  PRMT R6, R12, 0x7771, RZ ;  /* 0x000077710c067816 */ /* 0x000fe400000000ff */
[----:B------:R-:W-:Y:S02]  /*18050*/  PRMT R5, R4, 0x5410, R5 ;  /* 0x0000541004057816 */ /* 0x000fe40000000005 */
[----:B------:R-:W-:-:S02]  /*18060*/  LOP3.LUT R4, R13, 0xff00ff, RZ, 0xc0, !PT ;  /* 0x00ff00ff0d047812 */ /* 0x000fc400078ec0ff */
[----:B------:R-:W1:Y:S01]  /*18070*/  LDSM.16.MT88.4 R12, [R40+0x9000] ;  /* 0x00900000280c783b */ /* 0x000e620000004200 */
[----:B------:R-:W-:Y:S02]  /*18080*/  HSET2.LE.AND R2, R8, R0, PT ;  /* 0x0000000008027233 */ /* 0x000fe40003803000 */
[----:B------:R-:W-:-:S03]  /*18090*/  LOP3.LUT R3, R3, 0xff, RZ, 0xc0, !PT ;  /* 0x000000ff03037812 */ /* 0x000fc600078ec0ff */
[----:B------:R-:W-:Y:S02]  /*180a0*/  LOP3.LUT R8, R77, R2, RZ, 0xc0, !PT ;  /* 0x000000024d087212 */ /* 0x000fe400078ec0ff */
[--C-:B------:R-:W-:Y:S02]  /*180b0*/  HSET2.LE.AND R2, R7, R0.reuse, PT ;  /* 0x0000000007027233 */ /* 0x100fe40003803000 */
[----:B------:R-:W-:Y:S02]  /*180c0*/  PRMT R6, R3, 0x5410, R6 ;  /* 0x0000541003067816 */ /* 0x000fe40000000006 */
[--C-:B------:R-:W-:Y:S02]  /*180d0*/  HSET2.LE.AND R3, R9, R0.reuse, PT ;  /* 0x0000000009037233 */ /* 0x100fe40003803000 */
[----:B------:R-:W-:Y:S02]  /*180e0*/  HSET2.LE.AND R4, R4, R0, PT ;  /* 0x0000000004047233 */ /* 0x000fe40003803000 */
[----:B------:R-:W-:-:S02]  /*180f0*/  LOP3.LUT R9, R76, R2, RZ, 0xc0, !PT ;  /* 0x000000024c097212 */ /* 0x000fc400078ec0ff */
[----:B------:R-:W-:Y:S02]  /*18100*/  HSET2.LE.AND R2, R16, R0, PT ;  /* 0x0000000010027233 */ /* 0x000fe40003803000 */
[----:B------:R-:W-:Y:S01]  /*18110*/  LOP3.LUT R7, R17, 0xff00ff, RZ, 0xc0, !PT ;  /* 0x00ff00ff11077812 */ /* 0x000fe200078ec0ff */
[----:B------:R-:W-:Y:S01]  /*18120*/  IMAD.MOV.U32 R30, RZ, RZ, R10 ;  /* 0x000000ffff1e7224 */ /* 0x000fe200078e000a */
[----:B------:R-:W-:Y:S02]  /*18130*/  PRMT R31, R10, 0x7771, RZ ;  /* 0x000077710a1f7816 */ /* 0x000fe400000000ff */
[----:B------:R-:W-:Y:S02]  /*18140*/  LOP3.LUT R11, R75, R4, RZ, 0xc0, !PT ;  /* 0x000000044b0b7212 */ /* 0x000fe400078ec0ff */
[----:B------:R-:W-:Y:S02]  /*18150*/  LOP3.LUT R10, R107, R3, RZ, 0xc0, !PT ;  /* 0x000000036b0a7212 */ /* 0x000fe400078ec0ff */
[----:B------:R-:W-:-:S02]  /*18160*/  LOP3.LUT R4, R20, R2, RZ, 0xc0, !PT ;  /* 0x0000000214047212 */ /* 0x000fc400078ec0ff */
[--C-:B------:R-:W-:Y:S02]  /*18170*/  HSET2.LE.AND R2, R5, R0.reuse, PT ;  /* 0x0000000005027233 */ /* 0x100fe40003803000 */
[--C-:B------:R-:W-:Y:S02]  /*18180*/  HSET2.LE.AND R3, R6, R0.reuse, PT ;  /* 0x0000000006037233 */ /* 0x100fe40003803000 */
[----:B------:R-:W-:Y:S02]  /*18190*/  HSET2.LE.AND R7, R7, R0, PT ;  /* 0x0000000007077233 */ /* 0x000fe40003803000 */
[----:B------:R-:W-:Y:S01]  /*181a0*/  PRMT R18, R172, 0x5410, R121 ;  /* 0x00005410ac127816 */ /* 0x000fe20000000079 */
[----:B------:R-:W-:Y:S01]  /*181b0*/  @P5 HADD2 R91, -R172.H0_H0, -RZ.H0_H0 ;  /* 0xa00000ffac5b5230 */ /* 0x000fe20000000900 */
[----:B------:R-:W-:Y:S01]  /*181c0*/  LOP3.LUT R5, R21, R2, RZ, 0xc0, !PT ;  /* 0x0000000215057212 */ /* 0x000fe200078ec0ff */
[----:B------:R-:W-:Y:S01]  /*181d0*/  @P4 HADD2 R92, -R121.H0_H0, -RZ.H0_H0 ;  /* 0xa00000ff795c4230 */ /* 0x000fe20000000900 */
[----:B------:R-:W-:Y:S01]  /*181e0*/  LOP3.LUT R6, R19, R3, RZ, 0xc0, !PT ;  /* 0x0000000313067212 */ /* 0x000fe200078ec0ff */
[----:B------:R-:W-:Y:S01]  /*181f0*/  @!P3 HADD2 R93, -R123.H0_H0, -RZ.H0_H0 ;  /* 0xa00000ff7b5db230 */ /* 0x000fe20000000900 */
[----:B------:R-:W-:Y:S01]  /*18200*/  LOP3.LUT R7, R18, R7, RZ, 0xc0, !PT ;  /* 0x0000000712077212 */ /* 0x000fe200078ec0ff */
[----:B------:R-:W-:-:S02]  /*18210*/  @P2 HADD2 R94, -R189.H0_H0, -RZ.H0_H0 ;  /* 0xa00000ffbd5e2230 */ /* 0x000fc40000000900 */
[----:B------:R-:W-:Y:S02]  /*18220*/  IMAD.MOV.U32 R77, RZ, RZ, R74 ;  /* 0x000000ffff4d7224 */ /* 0x000fe400078e004a */
[----:B------:R-:W-:Y:S02]  /*18230*/  @P1 HADD2 R96, -R189.H1_H1, -RZ.H0_H0 ;  /* 0xa00000ffbd601230 */ /* 0x000fe40000000d00 */
[----:B------:R-:W-:Y:S02]  /*18240*/  IMAD.MOV.U32 R76, RZ, RZ, R141 ;  /* 0x000000ffff4c7224 */ /* 0x000fe400078e008d */
[----:B------:R-:W-:Y:S02]  /*18250*/  @!P0 HADD2 R97, -R197.H1_H1, -RZ.H0_H0 ;  /* 0xa00000ffc5618230 */ /* 0x000fe40000000d00 */
[----:B------:R-:W-:Y:S01]  /*18260*/  IMAD.MOV.U32 R107, RZ, RZ, R140 ;  /* 0x000000ffff6b7224 */ /* 0x000fe200078e008c */
[----:B------:R-:W-:Y:S01]  /*18270*/  MOV R141, R143 ;  /* 0x0000008f008d7202 */ /* 0x000fe20000000f00 */
[----:B------:R-:W-:Y:S01]  /*18280*/  IMAD.MOV.U32 R75, RZ, RZ, R153 ;  /* 0x000000ffff4b7224 */ /* 0x000fe200078e0099 */
[C---:B------:R-:W-:Y:S01]  /*18290*/  PRMT R246, R189.reuse, 0x7610, R246 ;  /* 0x00007610bdf67816 */ /* 0x040fe200000000f6 */
[----:B------:R-:W-:Y:S01]  /*182a0*/  IMAD.MOV.U32 R74, RZ, RZ, R152 ;  /* 0x000000ffff4a7224 */ /* 0x000fe200078e0098 */
[----:B------:R-:W-:Y:S01]  /*182b0*/  PRMT R239, R189, 0x7632, R239 ;  /* 0x00007632bdef7816 */ /* 0x000fe200000000ef */
[----:B------:R-:W-:Y:S01]  /*182c0*/  IMAD.MOV.U32 R143, RZ, RZ, R111 ;  /* 0x000000ffff8f7224 */ /* 0x000fe200078e006f */
[----:B------:R-:W-:Y:S01]  /*182d0*/  PRMT R209, R197, 0x7632, R209 ;  /* 0x00007632c5d17816 */ /* 0x000fe200000000d1 */
[----:B------:R-:W-:Y:S01]  /*182e0*/  IMAD.MOV.U32 R140, RZ, RZ, R110 ;  /* 0x000000ffff8c7224 */ /* 0x000fe200078e006e */
[----:B------:R-:W-:Y:S01]  /*182f0*/  @P5 PRMT R172, R91, 0x5410, RZ ;  /* 0x000054105bac5816 */ /* 0x000fe200000000ff */
[----:B------:R-:W-:Y:S01]  /*18300*/  IMAD.MOV.U32 R153, RZ, RZ, R109 ;  /* 0x000000ffff997224 */ /* 0x000fe200078e006d */
[----:B------:R-:W-:Y:S01]  /*18310*/  @P4 PRMT R121, R92, 0x5410, RZ ;  /* 0x000054105c794816 */ /* 0x000fe200000000ff */
[----:B------:R-:W-:Y:S01]  /*18320*/  IMAD.MOV.U32 R152, RZ, RZ, R108 ;  /* 0x000000ffff987224 */ /* 0x000fe200078e006c */
[----:B------:R-:W-:Y:S01]  /*18330*/  @!P3 PRMT R123, R93, 0x5410, RZ ;  /* 0x000054105d7bb816 */ /* 0x000fe200000000ff */
[-C--:B-1----:R-:W-:Y:S01]  /*18340*/  HMMA.16816.F32 R108, R8, R12.reuse, R136 ;  /* 0x0000000c086c723c */ /* 0x082fe20000001888 */
[----:B------:R-:W-:Y:S01]  /*18350*/  @P2 PRMT R246, R94, 0x5410, RZ ;  /* 0x000054105ef62816 */ /* 0x000fe200000000ff */
[----:B------:R-:W-:Y:S01]  /*18360*/  IMAD.MOV.U32 R136, RZ, RZ, R99 ;  /* 0x000000ffff887224 */ /* 0x000fe200078e0063 */
[----:B------:R-:W-:Y:S01]  /*18370*/  @P1 PRMT R239, R96, 0x5410, RZ ;  /* 0x0000541060ef1816 */ /* 0x000fe200000000ff */
[----:B------:R-:W-:Y:S01]  /*18380*/  IMAD.MOV.U32 R220, RZ, RZ, R98 ;  /* 0x000000ffffdc7224 */ /* 0x000fe200078e0062 */
[----:B------:R-:W-:Y:S01]  /*18390*/  @!P0 PRMT R209, R97, 0x5410, RZ ;  /* 0x0000541061d18816 */ /* 0x000fe200000000ff */
[----:B------:R-:W-:Y:S02]  /*183a0*/  STG.E.U16 desc[UR20][R42.64+-0xf0], R24 ;  /* 0xffff10182a007986 */ /* 0x000fe4000c101514 */
[C---:B------:R-:W-:Y:S02]  /*183b0*/  HMMA.16816.F32 R92, R4.reuse, R12, R168 ;  /* 0x0000000c045c723c */ /* 0x040fe400000018a8 */
[----:B------:R-:W-:Y:S04]  /*183c0*/  STG.E.U16 desc[UR20][R42.64+-0xee], R23 ;  /* 0xffff12172a007986 */ /* 0x000fe8000c101514 */
[----:B------:R-:W-:Y:S02]  /*183d0*/  LDSM.16.MT88.4 R16, [R40+0xb000] ;  /* 0x00b000002810783b */ /* 0x000fe40000004200 */
[-C--:B------:R-:W-:Y:S08]  /*183e0*/  HMMA.16816.F32 R88, R4, R14.reuse, R164 ;  /* 0x0000000e0458723c */ /* 0x080ff000000018a4 */
[----:B------:R-:W-:Y:S01]  /*183f0*/  HMMA.16816.F32 R96, R8, R14, R132 ;  /* 0x0000000e0860723c */ /* 0x000fe20000001884 */
[----:B------:R-:W1:Y:S01]  /*18400*/  LDSM.16.MT88.4 R12, [R32] ;  /* 0x00000000200c783b */ /* 0x000e620000004200 */
[----:B------:R-:W-:-:S02]  /*18410*/  IMAD.MOV.U32 R139, RZ, RZ, R77 ;  /* 0x000000ffff8b7224 */ /* 0x000fc400078e004d */
[----:B------:R-:W-:Y:S01]  /*18420*/  IMAD.MOV.U32 R138, RZ, RZ, R76 ;  /* 0x000000ffff8a7224 */ /* 0x000fe200078e004c */
[----:B------:R-:W2:Y:S01]  /*18430*/  LDSM.16.MT88.4 R24, [R40+0xa000] ;  /* 0x00a000002818783b */ /* 0x000ea20000004200 */
[----:B------:R-:W-:Y:S02]  /*18440*/  IMAD.MOV.U32 R132, RZ, RZ, R75 ;  /* 0x000000ffff847224 */ /* 0x000fe400078e004b */
[----:B------:R-:W-:Y:S01]  /*18450*/  IMAD.MOV.U32 R169, RZ, RZ, R74 ;  /* 0x000000ffffa97224 */ /* 0x000fe200078e004a */
[----:B------:R-:W-:Y:S01]  /*18460*/  STG.E.U16 desc[UR20][R48.64+-0xf0], R22 ;  /* 0xffff101630007986 */ /* 0x000fe2000c101514 */
[----:B------:R-:W-:Y:S02]  /*18470*/  IMAD.MOV.U32 R170, RZ, RZ, R72 ;  /* 0x000000ffffaa7224 */ /* 0x000fe400078e0048 */
[----:B------:R-:W-:Y:S01]  /*18480*/  IMAD.MOV.U32 R171, RZ, RZ, R73 ;  /* 0x000000ffffab7224 */ /* 0x000fe200078e0049 */
[----:B------:R-:W3:Y:S01]  /*18490*/  LDSM.16.MT88.4 R20, [R32+0x1000] ;  /* 0x001000002014783b */ /* 0x000ee20000004200 */
[-C--:B-1----:R-:W-:Y:S08]  /*184a0*/  HMMA.16816.F32 R200, R8, R12.reuse, R200 ;  /* 0x0000000c08c8723c */ /* 0x082ff000000018c8 */
[C---:B------:R-:W-:Y:S08]  /*184b0*/  HMMA.16816.F32 R76, R4.reuse, R12, R160 ;  /* 0x0000000c044c723c */ /* 0x040ff000000018a0 */
[-C--:B------:R-:W-:Y:S08]  /*184c0*/  HMMA.16816.F32 R72, R4, R14.reuse, R156 ;  /* 0x0000000e0448723c */ /* 0x080ff0000000189c */
[----:B------:R-:W-:Y:S01]  /*184d0*/  HMMA.16816.F32 R184, R8, R14, R184 ;  /* 0x0000000e08b8723c */ /* 0x000fe200000018b8 */
[----:B------:R-:W1:Y:S01]  /*184e0*/  LDSM.16.MT88.4 R12, [R32+0x2000] ;  /* 0x00200000200c783b */ /* 0x000e620000004200 */
[----:B------:R-:W-:-:S02]  /*184f0*/  IMAD.MOV.U32 R2, RZ, RZ, R140 ;  /* 0x000000ffff027224 */ /* 0x000fc400078e008c */
[----:B------:R-:W-:Y:S02]  /*18500*/  IMAD.MOV.U32 R137, RZ, RZ, R107 ;  /* 0x000000ffff897224 */ /* 0x000fe400078e006b */
[----:B------:R-:W-:Y:S02]  /*18510*/  IMAD.MOV.U32 R106, RZ, RZ, R153 ;  /* 0x000000ffff6a7224 */ /* 0x000fe400078e0099 */
[----:B------:R-:W-:Y:S02]  /*18520*/  IMAD.MOV.U32 R107, RZ, RZ, R152 ;  /* 0x000000ffff6b7224 */ /* 0x000fe400078e0098 */
[----:B------:R-:W-:Y:S02]  /*18530*/  IMAD.MOV.U32 R153, RZ, RZ, R143 ;  /* 0x000000ffff997224 */ /* 0x000fe400078e008f */
[----:B------:R-:W-:Y:S02]  /*18540*/  IMAD.MOV.U32 R152, RZ, RZ, R142 ;  /* 0x000000ffff987224 */ /* 0x000fe400078e008e */
[----:B------:R-:W-:-:S02]  /*18550*/  IMAD.MOV.U32 R3, RZ, RZ, R141 ;  /* 0x000000ffff037224 */ /* 0x000fc400078e008d */
[----:B------:R-:W-:Y:S01]  /*18560*/  IMAD.MOV.U32 R163, RZ, RZ, R2 ;  /* 0x000000ffffa37224 */ /* 0x000fe200078e0002 */
[----:B------:R-:W-:Y:S01]  /*18570*/  LOP3.LUT R2, R30, 0xff, RZ, 0xc0, !PT ;  /* 0x000000ff1e027812 */ /* 0x000fe200078ec0ff */
[-C--:B--2---:R-:W-:Y:S01]  /*18580*/  HMMA.16816.F32 R192, R8, R24.reuse, R192 ;  /* 0x0000001808c0723c */ /* 0x084fe200000018c0 */
        /* <DEDUP_REMOVED lines=10> */
[----:B------:R-:W-:Y:S01]  /*18630*/  MOV R119, R169 ;  /* 0x000000a900777202 */ /* 0x000fe20000000f00 */
[----:B------:R-:W-:Y:S02]  /*18640*/  IMAD.MOV.U32 R116, RZ, RZ, R170 ;  /* 0x000000ffff747224 */ /* 0x000fe400078e00aa */
[----:B------:R-:W-:Y:S02]  /*18650*/  IMAD.MOV.U32 R117, RZ, RZ, R171 ;  /* 0x000000ffff757224 */ /* 0x000fe400078e00ab */
[----:B------:R-:W-:-:S02]  /*18660*/  IMAD.MOV.U32 R133, RZ, RZ, R155 ;  /* 0x000000ffff857224 */ /* 0x000fc400078e009b */
[----:B------:R-:W-:Y:S01]  /*18670*/  IMAD.MOV.U32 R24, RZ, RZ, R154 ;  /* 0x000000ffff187224 */ /* 0x000fe200078e009a */
[----:B------:R-:W-:Y:S01]  /*18680*/  HMMA.16816.F32 R164, R8, R18, R176 ;  /* 0x0000001208a4723c */ /* 0x000fe200000018b0 */
[----:B------:R-:W-:Y:S01]  /*18690*/  IMAD.MOV.U32 R118, RZ, RZ, R3 ;  /* 0x000000ffff767224 */ /* 0x000fe200078e0003 */
[----:B------:R-:W-:-:S06]  /*186a0*/  PRMT R3, R50, 0x7772, RZ ;  /* 0x0000777232037816 */ /* 0x000fcc00000000ff */
[C---:B------:R-:W-:Y:S08]  /*186b0*/  HMMA.16816.F32 R64, R4.reuse, R26, R64 ;  /* 0x0000001a0440723c */ /* 0x040ff00000001840 */
[C---:B---3--:R-:W-:Y:S08]  /*186c0*/  HMMA.16816.F32 R60, R4.reuse, R20, R60 ;  /* 0x00000014043c723c */ /* 0x048ff0000000183c */
[C---:B------:R-:W-:Y:S08]  /*186d0*/  HMMA.16816.F32 R56, R4.reuse, R22, R56 ;  /* 0x000000160438723c */ /* 0x040ff00000001838 */
[C---:B------:R-:W-:Y:S08]  /*186e0*/  HMMA.16816.F32 R52, R4.reuse, R16, R52 ;  /* 0x000000100434723c */ /* 0x040ff00000001834 */
[C---:B------:R-:W-:Y:S08]  /*186f0*/  HMMA.16816.F32 R36, R4.reuse, R18, R36 ;  /* 0x000000120424723c */ /* 0x040ff00000001824 */
[C---:B-1----:R-:W-:Y:S08]  /*18700*/  HMMA.16816.F32 R84, R4.reuse, R12, R84 ;  /* 0x0000000c0454723c */ /* 0x042ff00000001854 */
[----:B------:R-:W-:Y:S01]  /*18710*/  HMMA.16816.F32 R80, R4, R14, R80 ;  /* 0x0000000e0450723c */ /* 0x000fe20000001850 */
[----:B------:R-:W-:Y:S01]  /*18720*/  PRMT R4, R50, 0x7773, RZ ;  /* 0x0000777332047816 */ /* 0x000fe200000000ff */
[----:B------:R-:W-:-:S06]  /*18730*/  IMAD.MOV.U32 R6, RZ, RZ, R50 ;  /* 0x000000ffff067224 */ /* 0x000fcc00078e0032 */
[C---:B------:R-:W-:Y:S08]  /*18740*/  HMMA.16816.F32 R144, R8.reuse, R20, R112 ;  /* 0x000000140890723c */ /* 0x040ff00000001870 */
[C---:B------:R-:W-:Y:S08]  /*18750*/  HMMA.16816.F32 R152, R8.reuse, R22, R124 ;  /* 0x000000160898723c */ /* 0x040ff0000000187c */
[C---:B------:R-:W-:Y:S08]  /*18760*/  HMMA.16816.F32 R156, R8.reuse, R16, R128 ;  /* 0x00000010089c723c */ /* 0x040ff00000001880 */
[C---:B------:R-:W-:Y:S08]  /*18770*/  HMMA.16816.F32 R168, R8.reuse, R12, R232 ;  /* 0x0000000c08a8723c */ /* 0x040ff000000018e8 */
[----:B------:R-:W-:Y:S01]  /*18780*/  HMMA.16816.F32 R176, R8, R14, R240 ;  /* 0x0000000e08b0723c */ /* 0x000fe200000018f0 */
[----:B------:R-:W-:Y:S01]  /*18790*/  PRMT R10, R2, 0x5410, R31 ;  /* 0x00005410020a7816 */ /* 0x000fe2000000001f */
[----:B------:R-:W1:Y:S01]  /*187a0*/  LDSM.16.MT88.4 R16, [R40+0xa400] ;  /* 0x00a400002810783b */ /* 0x000e620000004200 */
[----:B------:R-:W-:-:S02]  /*187b0*/  PRMT R2, R28, 0x7632, R2 ;  /* 0x000076321c027816 */ /* 0x000fc40000000002 */
[----:B------:R-:W-:Y:S01]  /*187c0*/  PRMT R8, R3, 0x5410, R4 ;  /* 0x0000541003087816 */ /* 0x000fe20000000004 */
[----:B------:R-:W-:Y:S01]  /*187d0*/  LDSM.16.MT88.4 R20, [R32+0x400] ;  /* 0x000400002014783b */ /* 0x000fe20000004200 */
[----:B------:R-:W-:Y:S02]  /*187e0*/  LOP3.LUT R3, R28, 0xffff, RZ, 0xc0, !PT ;  /* 0x0000ffff1c037812 */ /* 0x000fe400078ec0ff */
[----:B------:R-:W-:Y:S01]  /*187f0*/  SHF.R.U32.HI R4, RZ, 0x18, R28 ;  /* 0x00000018ff047819 */ /* 0x000fe2000001161c */
[----:B------:R-:W-:Y:S01]  /*18800*/  LDSM.16.MT88.4 R12, [R32+0x1400] ;  /* 0x00140000200c783b */ /* 0x000fe20000004200 */
[----:B------:R-:W-:Y:S02]  /*18810*/  LOP3.LUT R2, R2, 0xff, RZ, 0xc0, !PT ;  /* 0x000000ff02027812 */ /* 0x000fe400078ec0ff */
[----:B------:R-:W-:Y:S02]  /*18820*/  PRMT R7, R50, 0x7771, RZ ;  /* 0x0000777132077816 */ /* 0x000fe400000000ff */
[----:B------:R-:W-:-:S02]  /*18830*/  LOP3.LUT R6, R6, 0xff, RZ, 0xc0, !PT ;  /* 0x000000ff06067812 */ /* 0x000fc400078ec0ff */
[----:B------:R-:W-:Y:S02]  /*18840*/  LOP3.LUT R5, R28, 0xff, RZ, 0xc0, !PT ;  /* 0x000000ff1c057812 */ /* 0x000fe400078ec0ff */
[----:B------:R-:W-:Y:S02]  /*18850*/  SHF.R.U32.HI R3, RZ, 0x8, R3 ;  /* 0x00000008ff037819 */ /* 0x000fe40000011603 */
[----:B------:R-:W-:Y:S02]  /*18860*/  PRMT R9, R2, 0x5410, R4 ;  /* 0x0000541002097816 */ /* 0x000fe40000000004 */
[----:B------:R-:W-:Y:S02]  /*18870*/  PRMT R2, R29, 0x7632, R2 ;  /* 0x000076321d027816 */ /* 0x000fe40000000002 */
[----:B------:R-:W-:Y:S02]  /*18880*/  PRMT R6, R6, 0x5410, R7 ;  /* 0x0000541006067816 */ /* 0x000fe40000000007 */
[----:B------:R-:W-:-:S02]  /*18890*/  PRMT R7, R5, 0x5410, R3 ;  /* 0x0000541005077816 */ /* 0x000fc40000000003 */
[----:B------:R-:W-:Y:S02]  /*188a0*/  LOP3.LUT R3, R2, 0xff, RZ, 0xc0, !PT ;  /* 0x000000ff02037812 */ /* 0x000fe400078ec0ff */
[----:B------:R-:W-:Y:S02]  /*188b0*/  SHF.R.U32.HI R2, RZ, 0x18, R29 ;  /* 0x00000018ff027819 */ /* 0x000fe4000001161d */
[----:B------:R-:W-:Y:S02]  /*188c0*/  LOP3.LUT R5, R29, 0xff, RZ, 0xc0, !PT ;  /* 0x000000ff1d057812 */ /* 0x000fe400078ec0ff */
[----:B------:R-:W-:Y:S02]  /*188d0*/  PRMT R4, R3, 0x5410, R2 ;  /* 0x0000541003047816 */ /* 0x000fe40000000002 */
[----:B------:R-:W-:Y:S02]  /*188e0*/  LOP3.LUT R2, R29, 0xffff, RZ, 0xc0, !PT ;  /* 0x0000ffff1d027812 */ /* 0x000fe400078ec0ff */
[----:B------:R-:W2:Y:S02]  /*188f0*/  LDSM.16.MT88.4 R28, [R40+0xb400] ;  /* 0x00b40000281c783b */ /* 0x000ea40000004200 */
[----:B------:R-:W-:-:S02]  /*18900*/  SHF.R.U32.HI R3, RZ, 0x8, R2 ;  /* 0x00000008ff037819 */ /* 0x000fc40000011602 */
[----:B------:R-:W-:Y:S02]  /*18910*/  HSET2.LE.AND R2, R4, R0, PT ;  /* 0x0000000004027233 */ /* 0x000fe40003803000 */
[----:B------:R-:W-:Y:S01]  /*18920*/  PRMT R4, R5, 0x5410, R3 ;  /* 0x0000541005047816 */ /* 0x000fe20000000003 */
[----:B------:R-:W-:-:S05]  /*18930*/  IMAD.MOV.U32 R3, RZ, RZ, R104 ;  /* 0x000000ffff037224 */ /* 0x000fca00078e0068 */
[----:B------:R-:W-:Y:S02]  /*18940*/  LOP3.LUT R5, R3, R2, RZ, 0xc0, !PT ;  /* 0x0000000203057212 */ /* 0x000fe400078ec0ff */
[----:B------:R-:W-:Y:S01]  /*18950*/  HSET2.LE.AND R2, R6, R0, PT ;  /* 0x0000000006027233 */ /* 0x000fe20003803000 */
[----:B------:R-:W-:Y:S01]  /*18960*/  IMAD.MOV.U32 R6, RZ, RZ, R51 ;  /* 0x000000ffff067224 */ /* 0x000fe200078e0033 */
[----:B------:R-:W-:-:S04]  /*18970*/  LOP3.LUT R3, R8, 0xff00ff, RZ, 0xc0, !PT ;  /* 0x00ff00ff08037812 */ /* 0x000fc800078ec0ff */
[----:B------:R-:W-:Y:S02]  /*18980*/  LOP3.LUT R6, R6, R2, RZ, 0xc0, !PT ;  /* 0x0000000206067212 */ /* 0x000fe400078ec0ff */
[--C-:B------:R-:W-:Y:S02]  /*18990*/  HSET2.LE.AND R2, R3, R0.reuse, PT ;  /* 0x0000000003027233 */ /* 0x100fe40003803000 */
[--C-:B------:R-:W-:Y:S01]  /*189a0*/  HSET2.LE.AND R3, R7, R0.reuse, PT ;  /* 0x0000000007037233 */ /* 0x100fe20003803000 */
[----:B------:R-:W-:Y:S01]  /*189b0*/  IMAD.MOV.U32 R7, RZ, RZ, R41 ;  /* 0x000000ffff077224 */ /* 0x000fe200078e0029 */
[----:B------:R-:W-:Y:S01]  /*189c0*/  HSET2.LE.AND R4, R4, R0, PT ;  /* 0x0000000004047233 */ /* 0x000fe20003803000 */
[----:B------:R-:W-:Y:S02]  /*189d0*/  IMAD.MOV.U32 R41, RZ, RZ, R25 ;  /* 0x000000ffff297224 */ /* 0x000fe400078e0019 */
[----:B------:R-:W-:Y:S02]  /*189e0*/  LOP3.LUT R8, R24, R3, RZ, 0xc0, !PT ;  /* 0x0000000318087212 */ /* 0x000fe400078ec0ff */
[----:B------:R-:W-:Y:S01]  /*189f0*/  LOP3.LUT R7, R7, R2, RZ, 0xc0, !PT ;  /* 0x0000000207077212 */ /* 0x000fe200078ec0ff */
[----:B------:R-:W3:Y:S01]  /*18a00*/  LDSM.16.MT88.4 R24, [R40+0x9400] ;  /* 0x009400002818783b */ /* 0x000ee20000004200 */
[----:B------:R-:W-:-:S07]  /*18a10*/  LOP3.LUT R4, R105, R4, RZ, 0xc0, !PT ;  /* 0x0000000469047212 */ /* 0x000fce00078ec0ff */
[C---:B-1----:R-:W-:Y:S08]  /*18a20*/  HMMA.16816.F32 R124, R4.reuse, R18, R64 ;  /* 0x00000012047c723c */ /* 0x042ff00000001840 */
[----:B--2---:R-:W-:Y:S01]  /*18a30*/  HMMA.16816.F32 R64, R4, R30, R36 ;  /* 0x0000001e0440723c */ /* 0x004fe20000001824 */
[----:B------:R-:W1:Y:S01]  /*18a40*/  LDSM.16.MT88.4 R36, [R32+0x2400] ;  /* 0x002400002024783b */ /* 0x000e620000004200 */
[----:B------:R-:W-:Y:S01]  /*18a50*/  MOV R241, R160 ;  /* 0x000000a000f17202 */ /* 0x000fe20000000f00 */
        /* <DEDUP_REMOVED lines=8> */
[----:B---3--:R-:W-:Y:S01]  /*18ae0*/  HMMA.16816.F32 R160, R4, R24, R92 ;  /* 0x0000001804a0723c */ /* 0x008fe2000000185c */
[----:B------:R-:W-:Y:S02]  /*18af0*/  IMAD.MOV.U32 R93, RZ, RZ, R148 ;  /* 0x000000ffff5d7224 */ /* 0x000fe400078e0094 */
[----:B------:R-:W-:-:S05]  /*18b00*/  IMAD.MOV.U32 R92, RZ, RZ, R150 ;  /* 0x000000ffff5c7224 */ /* 0x000fca00078e0096 */
[----:B------:R-:W-:Y:S01]  /*18b10*/  HMMA.16816.F32 R148, R4, R26, R88 ;  /* 0x0000001a0494723c */ /* 0x000fe20000001858 */
[----:B------:R-:W-:Y:S02]  /*18b20*/  IMAD.MOV.U32 R90, RZ, RZ, R138 ;  /* 0x000000ffff5a7224 */ /* 0x000fe400078e008a */
[----:B------:R-:W-:Y:S02]  /*18b30*/  IMAD.MOV.U32 R91, RZ, RZ, R139 ;  /* 0x000000ffff5b7224 */ /* 0x000fe400078e008b */
[----:B------:R-:W-:-:S03]  /*18b40*/  IMAD.MOV.U32 R94, RZ, RZ, R116 ;  /* 0x000000ffff5e7224 */ /* 0x000fc600078e0074 */
[C---:B------:R-:W-:Y:S01]  /*18b50*/  HMMA.16816.F32 R136, R4.reuse, R20, R76 ;  /* 0x000000140488723c */ /* 0x040fe2000000184c */
[----:B------:R-:W-:Y:S02]  /*18b60*/  IMAD.MOV.U32 R77, RZ, RZ, R133 ;  /* 0x000000ffff4d7224 */ /* 0x000fe400078e0085 */
[----:B------:R-:W-:Y:S02]  /*18b70*/  IMAD.MOV.U32 R78, RZ, RZ, R134 ;  /* 0x000000ffff4e7224 */ /* 0x000fe400078e0086 */
[----:B------:R-:W-:Y:S02]  /*18b80*/  IMAD.MOV.U32 R79, RZ, RZ, R135 ;  /* 0x000000ffff4f7224 */ /* 0x000fe400078e0087 */
[----:B------:R-:W-:Y:S01]  /*18b90*/  IMAD.MOV.U32 R95, RZ, RZ, R117 ;  /* 0x000000ffff5f7224 */ /* 0x000fe200078e0075 */
[----:B------:R-:W-:Y:S01]  /*18ba0*/  HMMA.16816.F32 R132, R4, R22, R72 ;  /* 0x000000160484723c */ /* 0x000fe20000001848 */
[----:B------:R-:W-:Y:S01]  /*18bb0*/  IMAD.MOV.U32 R234, RZ, RZ, R118 ;  /* 0x000000ffffea7224 */ /* 0x000fe200078e0076 */
[----:B------:R-:W-:Y:S01]  /*18bc0*/  MOV R74, R106 ;  /* 0x0000006a004a7202 */ /* 0x000fe20000000f00 */
[----:B------:R-:W-:-:S02]  /*18bd0*/  IMAD.MOV.U32 R11, RZ, RZ, R119 ;  /* 0x000000ffff0b7224 */ /* 0x000fc400078e0077 */
[----:B------:R-:W-:-:S03]  /*18be0*/  IMAD.MOV.U32 R75, RZ, RZ, R107 ;  /* 0x000000ffff4b7224 */ /* 0x000fc600078e006b */
[----:B------:R-:W-:Y:S01]  /*18bf0*/  HMMA.16816.F32 R116, R4, R12, R60 ;  /* 0x0000000c0474723c */ /* 0x000fe2000000183c */
[----:B------:R-:W-:-:S07]  /*18c00*/  HSET2.LE.AND R2, R9, R0, PT ;  /* 0x0000000009027233 */ /* 0x000fce0003803000 */
[----:B------:R-:W-:Y:S01]  /*18c10*/  HMMA.16816.F32 R104, R4, R28, R52 ;  /* 0x0000001c0468723c */ /* 0x000fe20000001834 */
[----:B------:R-:W-:-:S07]  /*18c20*/  HSET2.LE.AND R3, R10, R0, PT ;  /* 0x000000000a037233 */ /* 0x000fce0003803000 */
        /* <DEDUP_REMOVED lines=11> */
[----:B------:R-:W-:-:S03]  /*18ce0*/  PRMT R5, R204, 0x7772, RZ ;  /* 0x00007772cc057816 */ /* 0x000fc600000000ff */
[----:B------:R-:W-:Y:S01]  /*18cf0*/  HMMA.16816.F32 R88, R8, R20, R200 ;  /* 0x000000140858723c */ /* 0x000fe200000018c8 */
[----:B------:R-:W-:Y:S02]  /*18d00*/  IMAD.MOV.U32 R202, RZ, RZ, R74 ;  /* 0x000000ffffca7224 */ /* 0x000fe400078e004a */
[----:B------:R-:W-:Y:S01]  /*18d10*/  IMAD.MOV.U32 R203, RZ, RZ, R75 ;  /* 0x000000ffffcb7224 */ /* 0x000fe200078e004b */
[----:B------:R-:W-:-:S04]  /*18d20*/  LOP3.LUT R2, R33, 0xffff, RZ, 0xc0, !PT ;  /* 0x0000ffff21027812 */ /* 0x000fc800078ec0ff */
[----:B------:R-:W-:Y:S01]  /*18d30*/  HMMA.16816.F32 R80, R8, R16, R192 ;  /* 0x000000100850723c */ /* 0x000fe200000018c0 */
[----:B------:R-:W-:Y:S01]  /*18d40*/  IMAD.MOV.U32 R192, RZ, RZ, R41 ;  /* 0x000000ffffc07224 */ /* 0x000fe200078e0029 */
[----:B------:R-:W-:Y:S01]  /*18d50*/  PRMT R41, R5, 0x5410, R6 ;  /* 0x0000541005297816 */ /* 0x000fe20000000006 */
[----:B------:R-:W-:Y:S01]  /*18d60*/  IMAD.MOV.U32 R201, RZ, RZ, R77 ;  /* 0x000000ffffc97224 */ /* 0x000fe200078e004d */
[----:B------:R-:W-:Y:S01]  /*18d70*/  LOP3.LUT R6, R7, 0xff, RZ, 0xc0, !PT ;  /* 0x000000ff07067812 */ /* 0x000fe200078ec0ff */
[----:B------:R-:W-:-:S03]  /*18d80*/  IMAD.MOV.U32 R200, RZ, RZ, R78 ;  /* 0x000000ffffc87224 */ /* 0x000fc600078e004e */
[C---:B------:R-:W-:Y:S01]  /*18d90*/  HMMA.16816.F32 R72, R8.reuse, R12, R144 ;  /* 0x0000000c0848723c */ /* 0x040fe20000001890 */
[----:B------:R-:W-:Y:S01]  /*18da0*/  PRMT R12, R204, 0x7771, RZ ;  /* 0x00007771cc0c7816 */ /* 0x000fe200000000ff */
[----:B------:R-:W-:Y:S01]  /*18db0*/  IMAD.MOV.U32 R195, RZ, RZ, R79 ;  /* 0x000000ffffc37224 */ /* 0x000fe200078e004f */
[C---:B------:R-:W-:Y:S01]  /*18dc0*/  LOP3.LUT R4, R33.reuse, 0xff, RZ, 0xc0, !PT ;  /* 0x000000ff21047812 */ /* 0x040fe200078ec0ff */
[----:B------:R-:W-:Y:S01]  /*18dd0*/  IMAD.MOV.U32 R194, RZ, RZ, R92 ;  /* 0x000000ffffc27224 */ /* 0x000fe200078e005c */
[----:B------:R-:W-:Y:S01]  /*18de0*/  SHF.R.U32.HI R2, RZ, 0x8, R2 ;  /* 0x00000008ff027819 */ /* 0x000fe20000011602 */
[----:B------:R-:W-:Y:S02]  /*18df0*/  IMAD.MOV.U32 R193, RZ, RZ, R93 ;  /* 0x000000ffffc17224 */ /* 0x000fe400078e005d */
[C---:B------:R-:W-:Y:S01]  /*18e00*/  HMMA.16816.F32 R76, R8.reuse, R18, R140 ;  /* 0x00000012084c723c */ /* 0x040fe2000000188c */
[----:B------:R-:W-:Y:S01]  /*18e10*/  IMAD.MOV.U32 R142, RZ, RZ, R94 ;  /* 0x000000ffff8e7224 */ /* 0x000fe200078e005e */
[----:B------:R-:W-:Y:S01]  /*18e20*/  PRMT R6, R6, 0x5410, R12 ;  /* 0x0000541006067816 */ /* 0x000fe2000000000c */
[----:B------:R-:W-:Y:S01]  /*18e30*/  IMAD.MOV.U32 R143, RZ, RZ, R95 ;  /* 0x000000ffff8f7224 */ /* 0x000fe200078e005f */
[----:B------:R-:W-:Y:S01]  /*18e40*/  PRMT R3, R33, 0x7632, R3 ;  /* 0x0000763221037816 */ /* 0x000fe20000000003 */
[----:B------:R-:W-:Y:S03]  /*18e50*/  LDSM.16.MT88.4 R16, [R40+0xb800] ;  /* 0x00b800002810783b */ /* 0x000fe60000004200 */
[----:B------:R-:W-:Y:S01]  /*18e60*/  HMMA.16816.F32 R108, R8, R24, R108 ;  /* 0x00000018086c723c */ /* 0x000fe2000000186c */
[----:B------:R-:W-:-:S07]  /*18e70*/  PRMT R2, R4, 0x5410, R2 ;  /* 0x0000541004027816 */ /* 0x000fce0000000002 */
[----:B------:R-:W-:Y:S01]  /*18e80*/  HMMA.16816.F32 R96, R8, R26, R96 ;  /* 0x0000001a0860723c */ /* 0x000fe20000001860 */
[----:B------:R-:W1:Y:S01]  /*18e90*/  LDSM.16.MT88.4 R24, [R40+0x9800] ;  /* 0x009800002818783b */ /* 0x000e620000004200 */
[----:B------:R-:W-:-:S06]  /*18ea0*/  SHF.R.U32.HI R5, RZ, 0x18, R33 ;  /* 0x00000018ff057819 */ /* 0x000fcc0000011621 */
[----:B------:R-:W-:Y:S01]  /*18eb0*/  HMMA.16816.F32 R84, R8, R22, R184 ;  /* 0x000000160854723c */ /* 0x000fe200000018b8 */
[----:B------:R-:W2:Y:S01]  /*18ec0*/  LDSM.16.MT88.4 R20, [R32+0x800] ;  /* 0x000800002014783b */ /* 0x000ea20000004200 */
[----:B------:R-:W-:-:S06]  /*18ed0*/  LOP3.LUT R3, R3, 0xff, RZ, 0xc0, !PT ;  /* 0x000000ff03037812 */ /* 0x000fcc00078ec0ff */
[C---:B------:R-:W-:Y:S01]  /*18ee0*/  HMMA.16816.F32 R56, R8.reuse, R14, R152 ;  /* 0x0000000e0838723c */ /* 0x040fe20000001898 */
[----:B------:R-:W3:Y:S07]  /*18ef0*/  LDSM.16.MT88.4 R12, [R40+0xa800] ;  /* 0x00a80000280c783b */ /* 0x000eee0000004200 */
[C---:B------:R-:W-:Y:S08]  /*18f00*/  HMMA.16816.F32 R68, R8.reuse, R28, R156 ;  /* 0x0000001c0844723c */ /* 0x040ff0000000189c */
[C---:B------:R-:W-:Y:S01]  /*18f10*/  HMMA.16816.F32 R92, R8.reuse, R30, R164 ;  /* 0x0000001e085c723c */ /* 0x040fe200000018a4 */
[----:B------:R-:W-:Y:S07]  /*18f20*/  LDSM.16.MT88.4 R28, [R32+0x2800] ;  /* 0x00280000201c783b */ /* 0x000fee0000004200 */
[C---:B------:R-:W-:Y:S08]  /*18f30*/  HMMA.16816.F32 R184, R8.reuse, R36, R168 ;  /* 0x0000002408b8723c */ /* 0x040ff000000018a8 */
[----:B------:R-:W-:Y:S01]  /*18f40*/  HMMA.16816.F32 R176, R8, R38, R176 ;  /* 0x0000002608b0723c */ /* 0x000fe200000018b0 */
[----:B------:R-:W4:Y:S01]  /*18f50*/  LDSM.16.MT88.4 R8, [R32+0x1800] ;  /* 0x001800002008783b */ /* 0x000f220000004200 */
[----:B------:R-:W-:Y:S01]  /*18f60*/  HSET2.LE.AND R2, R2, R0, PT ;  /* 0x0000000002027233 */ /* 0x000fe20003803000 */
[----:B------:R-:W-:Y:S01]  /*18f70*/  IMAD.MOV.U32 R4, RZ, RZ, R175 ;  /* 0x000000ffff047224 */ /* 0x000fe200078e00af */
[----:B------:R-:W-:-:S04]  /*18f80*/  PRMT R3, R3, 0x5410, R5 ;  /* 0x0000541003037816 */ /* 0x000fc80000000005 */
        /* <DEDUP_REMOVED lines=13> */
[----:B------:R-:W-:Y:S01]  /*19060*/  PRMT R2, R180, 0x7772, RZ ;  /* 0x00007772b4027816 */ /* 0x000fe200000000ff */
[----:B------:R-:W-:Y:S01]  /*19070*/  IMAD.MOV.U32 R182, RZ, RZ, R192 ;  /* 0x000000ffffb67224 */ /* 0x000fe200078e00c0 */
[----:B------:R-:W-:Y:S01]  /*19080*/  MOV R38, R195 ;  /* 0x000000c300267202 */ /* 0x000fe20000000f00 */
        /* <DEDUP_REMOVED lines=9> */
[C---:B--2---:R-:W-:Y:S08]  /*19120*/  HMMA.16816.F32 R160, R4.reuse, R20, R136 ;  /* 0x0000001404a0723c */ /* 0x044ff00000001888 */
[C---:B------:R-:W-:Y:S01]  /*19130*/  HMMA.16816.F32 R156, R4.reuse, R22, R132 ;  /* 0x00000016049c723c */ /* 0x040fe20000001884 */
[----:B------:R-:W-:Y:S01]  /*19140*/  PRMT R33, R180, 0x7771, RZ ;  /* 0x00007771b4217816 */ /* 0x000fe200000000ff */
[----:B------:R-:W-:Y:S06]  /*19150*/  STG.E.U16 desc[UR20][R48.64+-0xee], R238 ;  /* 0xffff12ee30007986 */ /* 0x000fec000c101514 */
[C---:B---3--:R-:W-:Y:S08]  /*19160*/  HMMA.16816.F32 R152, R4.reuse, R12, R128 ;  /* 0x0000000c0498723c */ /* 0x048ff00000001880 */
[C---:B------:R-:W-:Y:S08]  /*19170*/  HMMA.16816.F32 R148, R4.reuse, R14, R124 ;  /* 0x0000000e0494723c */ /* 0x040ff0000000187c */
[C---:B----4-:R-:W-:Y:S08]  /*19180*/  HMMA.16816.F32 R144, R4.reuse, R8, R116 ;  /* 0x000000080490723c */ /* 0x050ff00000001874 */
[C---:B------:R-:W-:Y:S08]  /*19190*/  HMMA.16816.F32 R140, R4.reuse, R10, R112 ;  /* 0x0000000a048c723c */ /* 0x040ff00000001870 */
[C---:B------:R-:W-:Y:S08]  /*191a0*/  HMMA.16816.F32 R104, R4.reuse, R16, R104 ;  /* 0x000000100468723c */ /* 0x040ff00000001868 */
[C---:B------:R-:W-:Y:S08]  /*191b0*/  HMMA.16816.F32 R64, R4.reuse, R18, R64 ;  /* 0x000000120440723c */ /* 0x040ff00000001840 */
[C---:B------:R-:W-:Y:S08]  /*191c0*/  HMMA.16816.F32 R192, R4.reuse, R28, R60 ;  /* 0x0000001c04c0723c */ /* 0x040ff0000000183c */
[----:B------:R-:W-:Y:S01]  /*191d0*/  HMMA.16816.F32 R200, R4, R30, R52 ;  /* 0x0000001e04c8723c */ /* 0x000fe20000001834 */
[----:B------:R-:W-:Y:S01]  /*191e0*/  PRMT R7, R2, 0x5410, R3 ;  /* 0x0000541002077816 */ /* 0x000fe20000000003 */
[----:B------:R-:W-:Y:S01]  /*191f0*/  STG.E.U16 desc[UR20][R204.64+-0xf0], R174 ;  /* 0xffff10aecc007986 */ /* 0x000fe2000c101514 */
[----:B------:R-:W-:-:S02]  /*19200*/  LOP3.LUT R2, R46, 0xffff, RZ, 0xc0, !PT ;  /* 0x0000ffff2e027812 */ /* 0x000fc400078ec0ff */
[C---:B------:R-:W-:Y:S01]  /*19210*/  LOP3.LUT R3, R46.reuse, 0xff, RZ, 0xc0, !PT ;  /* 0x000000ff2e037812 */ /* 0x040fe200078ec0ff */
[----:B------:R-:W1:Y:S01]  /*19220*/  LDSM.16.MT88.4 R132, [R40+0x9c00] ;  /* 0x009c00002884783b */ /* 0x000e620000004200 */
[----:B------:R-:W-:Y:S01]  /*19230*/  SHF.R.U32.HI R2, RZ, 0x8, R2 ;  /* 0x00000008ff027819 */ /* 0x000fe20000011602 */
[----:B------:R-:W-:Y:S02]  /*19240*/  IMAD.MOV.U32 R6, RZ, RZ, R180 ;  /* 0x000000ffff067224 */ /* 0x000fe400078e00b4 */
[----:B------:R-:W2:Y:S01]  /*19250*/  LDSM.16.MT88.4 R124, [R32+0xc00] ;  /* 0x000c0000207c783b */ /* 0x000ea20000004200 */
[--C-:B------:R-:W-:Y:S02]  /*19260*/  PRMT R4, R3, 0x5410, R2.reuse ;  /* 0x0000541003047816 */ /* 0x100fe40000000002 */
[----:B------:R-:W-:Y:S01]  /*19270*/  PRMT R2, R46, 0x7632, R2 ;  /* 0x000076322e027816 */ /* 0x000fe20000000002 */
[----:B------:R-:W3:Y:S01]  /*19280*/  LDSM.16.MT88.4 R116, [R40+0xac00] ;  /* 0x00ac00002874783b */ /* 0x000ee20000004200 */
[----:B------:R-:W-:-:S02]  /*19290*/  SHF.R.U32.HI R5, RZ, 0x18, R46 ;  /* 0x00000018ff057819 */ /* 0x000fc4000001162e */
[----:B------:R-:W-:Y:S02]  /*192a0*/  LOP3.LUT R3, R2, 0xff, RZ, 0xc0, !PT ;  /* 0x000000ff02037812 */ /* 0x000fe400078ec0ff */
[----:B------:R-:W-:Y:S02]  /*192b0*/  LOP3.LUT R6, R6, 0xff, RZ, 0xc0, !PT ;  /* 0x000000ff06067812 */ /* 0x000fe400078ec0ff */
[----:B------:R-:W-:Y:S02]  /*192c0*/  HSET2.LE.AND R2, R4, R0, PT ;  /* 0x0000000004027233 */ /* 0x000fe40003803000 */
[----:B------:R-:W-:Y:S02]  /*192d0*/  PRMT R3, R3, 0x5410, R5 ;  /* 0x0000541003037816 */ /* 0x000fe40000000005 */
[----:B------:R-:W-:Y:S02]  /*192e0*/  PRMT R6, R6, 0x5410, R33 ;  /* 0x0000541006067816 */ /* 0x000fe40000000021 */
[----:B------:R-:W-:-:S02]  /*192f0*/  LOP3.LUT R7, R7, 0xff00ff, RZ, 0xc0, !PT ;  /* 0x00ff00ff07077812 */ /* 0x000fc400078ec0ff */
[----:B------:R-:W-:Y:S02]  /*19300*/  LOP3.LUT R4, R182, R2, RZ, 0xc0, !PT ;  /* 0x00000002b6047212 */ /* 0x000fe400078ec0ff */
[--C-:B------:R-:W-:Y:S02]  /*19310*/  HSET2.LE.AND R2, R3, R0.reuse, PT ;  /* 0x0000000003027233 */ /* 0x100fe40003803000 */
[--C-:B------:R-:W-:Y:S02]  /*19320*/  HSET2.LE.AND R3, R6, R0.reuse, PT ;  /* 0x0000000006037233 */ /* 0x100fe40003803000 */
[----:B------:R-:W-:Y:S02]  /*19330*/  HSET2.LE.AND R7, R7, R0, PT ;  /* 0x0000000007077233 */ /* 0x000fe40003803000 */
[----:B------:R-:W-:Y:S02]  /*19340*/  LOP3.LUT R5, R38, R2, RZ, 0xc0, !PT ;  /* 0x0000000226057212 */ /* 0x000fe400078ec0ff */
[----:B------:R-:W-:-:S02]  /*19350*/  LOP3.LUT R6, R39, R3, RZ, 0xc0, !PT ;  /* 0x0000000327067212 */ /* 0x000fc400078ec0ff */
[----:B------:R-:W-:Y:S01]  /*19360*/  LOP3.LUT R7, R175, R7, RZ, 0xc0, !PT ;  /* 0x00000007af077212 */ /* 0x000fe200078ec0ff */
[----:B------:R-:W-:Y:S01]  /*19370*/  IMAD.MOV.U32 R2, RZ, RZ, R120 ;  /* 0x000000ffff027224 */ /* 0x000fe200078e0078 */
[----:B------:R-:W-:-:S04]  /*19380*/  PRMT R3, R120, 0x7772, RZ ;  /* 0x0000777278037816 */ /* 0x000fc800000000ff */
[----:B------:R-:W-:Y:S01]  /*19390*/  LOP3.LUT R2, R2, 0xff, RZ, 0xc0, !PT ;  /* 0x000000ff02027812 */ /* 0x000fe200078ec0ff */
[----:B------:R-:W-:Y:S01]  /*193a0*/  HMMA.16816.F32 R112, R4, R8, R72 ;  /* 0x000000080470723c */ /* 0x000fe20000001848 */
[C---:B------:R-:W-:Y:S02]  /*193b0*/  PRMT R9, R120.reuse, 0x7771, RZ ;  /* 0x0000777178097816 */ /* 0x040fe400000000ff */
[----:B------:R-:W-:-:S05]  /*193c0*/  PRMT R8, R120, 0x7773, RZ ;  /* 0x0000777378087816 */ /* 0x000fca00000000ff */
[C---:B------:R-:W-:Y:S01]  /*193d0*/  HMMA.16816.F32 R136, R4.reuse, R24, R108 ;  /* 0x000000180488723c */ /* 0x040fe2000000186c */
[----:B------:R-:W-:Y:S01]  /*193e0*/  IMAD.MOV.U32 R175, RZ, RZ, R36 ;  /* 0x000000ffffaf7224 */ /* 0x000fe200078e0024 */
[----:B------:R-:W-:Y:S06]  /*193f0*/  STG.E.U16 desc[UR20][R204.64+-0xee], R173 ;  /* 0xffff12adcc007986 */ /* 0x000fec000c101514 */
[C---:B------:R-:W-:Y:S01]  /*19400*/  HMMA.16816.F32 R60, R4.reuse, R26, R96 ;  /* 0x0000001a043c723c */ /* 0x040fe20000001860 */
[----:B------:R-:W-:Y:S01]  /*19410*/  IMAD.MOV.U32 R182, RZ, RZ, R37 ;  /* 0x000000ffffb67224 */ /* 0x000fe200078e0025 */
[----:B------:R-:W4:Y:S06]  /*19420*/  LDSM.16.MT88.4 R108, [R32+0x1c00] ;  /* 0x001c0000206c783b */ /* 0x000f2c0000004200 */
[----:B------:R-:W-:Y:S01]  /*19430*/  HMMA.16816.F32 R24, R4, R12, R80 ;  /* 0x0000000c0418723c */ /* 0x000fe20000001850 */
[----:B------:R-:W-:-:S07]  /*19440*/  PRMT R12, R2, 0x5410, R9 ;  /* 0x00005410020c7816 */ /* 0x000fce0000000009 */
[----:B------:R-:W-:Y:S01]  /*19450*/  HMMA.16816.F32 R56, R4, R10, R56 ;  /* 0x0000000a0438723c */ /* 0x000fe20000001838 */
[----:B------:R-:W-:-:S07]  /*19460*/  PRMT R11, R3, 0x5410, R8 ;  /* 0x00005410030b7816 */ /* 0x000fce0000000008 */
[----:B------:R-:W-:Y:S01]  /*19470*/  HMMA.16816.F32 R128, R4, R20, R88 ;  /* 0x000000140480723c */ /* 0x000fe20000001858 */
[----:B------:R-:W-:-:S07]  /*19480*/  LOP3.LUT R2, R45, 0xffff, RZ, 0xc0, !PT ;  /* 0x0000ffff2d027812 */ /* 0x000fce00078ec0ff */
[----:B------:R-:W-:Y:S01]  /*19490*/  HMMA.16816.F32 R36, R4, R22, R84 ;  /* 0x000000160424723c */ /* 0x000fe20000001854 */
[----:B------:R-:W-:-:S07]  /*194a0*/  PRMT R8, R45, 0x7632, R8 ;  /* 0x000076322d087816 */ /* 0x000fce0000000008 */
[----:B------:R-:W-:Y:S01]  /*194b0*/  HMMA.16816.F32 R52, R4, R18, R92 ;  /* 0x000000120434723c */ /* 0x000fe2000000185c */
[----:B------:R-:W-:Y:S01]  /*194c0*/  LOP3.LUT R9, R45, 0xff, RZ, 0xc0, !PT ;  /* 0x000000ff2d097812 */ /* 0x000fe200078ec0ff */
[----:B------:R-:W-:Y:S01]  /*194d0*/  IMAD.MOV.U32 R13, RZ, RZ, R183 ;  /* 0x000000ffff0d7224 */ /* 0x000fe200078e00b7 */
[----:B------:R-:W-:-:S05]  /*194e0*/  SHF.R.U32.HI R3, RZ, 0x8, R2 ;  /* 0x00000008ff037819 */ /* 0x000fca0000011602 */
[C---:B------:R-:W-:Y:S01]  /*194f0*/  HMMA.16816.F32 R68, R4.reuse, R16, R68 ;  /* 0x000000100444723c */ /* 0x040fe20000001844 */
[----:B------:R-:W-:Y:S01]  /*19500*/  SHF.R.U32.HI R10, RZ, 0x18, R45 ;  /* 0x00000018ff0a7819 */ /* 0x000fe2000001162d */
[----:B------:R-:W-:Y:S01]  /*19510*/  STG.E.U16 desc[UR20][R34.64+-0xf0], R172 ;  /* 0xffff10ac22007986 */ /* 0x000fe2000c101514 */
[----:B------:R-:W-:Y:S02]  /*19520*/  LOP3.LUT R2, R8, 0xff, RZ, 0xc0, !PT ;  /* 0x000000ff08027812 */ /* 0x000fe400078ec0ff */
[----:B------:R-:W-:Y:S01]  /*19530*/  PRMT R8, R9, 0x5410, R3 ;  /* 0x0000541009087816 */ /* 0x000fe20000000003 */
[----:B------:R-:W-:Y:S01]  /*19540*/  STG.E.U16 desc[UR20][R34.64+-0xee], R121 ;  /* 0xffff127922007986 */ /* 0x000fe2000c101514 */
[----:B------:R-:W-:Y:S01]  /*19550*/  PRMT R3, R2, 0x5410, R10 ;  /* 0x0000541002037816 */ /* 0x000fe2000000000a */
[----:B------:R-:W-:Y:S01]  /*19560*/  HMMA.16816.F32 R20, R4, R14, R76 ;  /* 0x0000000e0414723c */ /* 0x000fe2000000184c */
[----:B------:R-:W-:Y:S01]  /*19570*/  IMAD.MOV.U32 R10, RZ, RZ, R197 ;  /* 0x000000ffff0a7224 */ /* 0x000fe200078e00c5 */
[--C-:B------:R-:W-:Y:S01]  /*19580*/  HSET2.LE.AND R2, R8, R0.reuse, PT ;  /* 0x0000000008027233 */ /* 0x100fe20003803000 */
[----:B------:R-:W-:Y:S01]  /*19590*/  IMAD.MOV.U32 R14, RZ, RZ, R190 ;  /* 0x000000ffff0e7224 */ /* 0x000fe200078e00be */
[----:B------:R-:W-:Y:S01]  /*195a0*/  HSET2.LE.AND R3, R3, R0, PT ;  /* 0x0000000003037233 */ /* 0x000fe20003803000 */
[----:B------:R-:W4:Y:S01]  /*195b0*/  LDSM.16.MT88.4 R80, [R40+0xbc00] ;  /* 0x00bc00002850783b */ /* 0x000f220000004200 */
[----:B------:R-:W-:-:S02]  /*195c0*/  LOP3.LUT R9, R11, 0xff00ff, RZ, 0xc0, !PT ;  /* 0x00ff00ff0b097812 */ /* 0x000fc400078ec0ff */
[----:B------:R-:W-:Y:S01]  /*195d0*/  LOP3.LUT R92, R10, R2, RZ, 0xc0, !PT ;  /* 0x000000020a5c7212 */ /* 0x000fe200078ec0ff */
[C---:B------:R-:W-:Y:S01]  /*195e0*/  HMMA.16816.F32 R84, R4.reuse, R28, R184 ;  /* 0x0000001c0454723c */ /* 0x040fe200000018b8 */
[----:B------:R-:W-:Y:S01]  /*195f0*/  LOP3.LUT R93, R14, R3, RZ, 0xc0, !PT ;  /* 0x000000030e5d7212 */ /* 0x000fe200078ec0ff */
[----:B------:R-:W-:Y:S01]  /*19600*/  IMAD.MOV.U32 R3, RZ, RZ, R189 ;  /* 0x000000ffff037224 */ /* 0x000fe200078e00bd */
[--C-:B------:R-:W-:Y:S01]  /*19610*/  HSET2.LE.AND R2, R9, R0.reuse, PT ;  /* 0x0000000009027233 */ /* 0x100fe20003803000 */
[----:B------:R-:W4:Y:S04]  /*19620*/  LDSM.16.MT88.4 R16, [R32+0x2c00] ;  /* 0x002c00002010783b */ /* 0x000f280000004200 */
[----:B------:R-:W-:Y:S01]  /*19630*/  LOP3.LUT R95, R3, R2, RZ, 0xc0, !PT ;  /* 0x00000002035f7212 */ /* 0x000fe200078ec0ff */
[----:B------:R-:W-:Y:S01]  /*19640*/  IMAD.MOV.U32 R2, RZ, RZ, R44 ;  /* 0x000000ffff027224 */ /* 0x000fe200078e002c */
[----:B------:R-:W-:Y:S01]  /*19650*/  HSET2.LE.AND R8, R12, R0, PT ;  /* 0x000000000c087233 */ /* 0x000fe20003803000 */
[----:B------:R-:W-:Y:S01]  /*19660*/  HMMA.16816.F32 R28, R4, R30, R176 ;  /* 0x0000001e041c723c */ /* 0x000fe200000018b0 */
[----:B------:R-:W-:-:S02]  /*19670*/  LOP3.LUT R3, R47, 0xffff, RZ, 0xc0, !PT ;  /* 0x0000ffff2f037812 */ /* 0x000fc400078ec0ff */
[----:B------:R-:W-:Y:S02]  /*19680*/  LOP3.LUT R6, R2, 0xff, RZ, 0xc0, !PT ;  /* 0x000000ff02067812 */ /* 0x000fe400078ec0ff */
[----:B------:R-:W-:Y:S02]  /*19690*/  PRMT R2, R47, 0x7632, R2 ;  /* 0x000076322f027816 */ /* 0x000fe40000000002 */
[C---:B------:R-:W-:Y:S02]  /*196a0*/  PRMT R5, R44.reuse, 0x7773, RZ ;  /* 0x000077732c057816 */ /* 0x040fe400000000ff */
[----:B------:R-:W-:Y:S02]  /*196b0*/  PRMT R4, R44, 0x7772, RZ ;  /* 0x000077722c047816 */ /* 0x000fe400000000ff */
[----:B------:R-:W-:Y:S02]  /*196c0*/  LOP3.LUT R94, R13, R8, RZ, 0xc0, !PT ;  /* 0x000000080d5e7212 */ /* 0x000fe400078ec0ff */
[----:B------:R-:W-:-:S02]  /*196d0*/  LOP3.LUT R7, R47, 0xff, RZ, 0xc0, !PT ;  /* 0x000000ff2f077812 */ /* 0x000fc400078ec0ff */
[----:B------:R-:W-:Y:S02]  /*196e0*/  SHF.R.U32.HI R3, RZ, 0x8, R3 ;  /* 0x00000008ff037819 */ /* 0x000fe40000011603 */
[----:B------:R-:W-:Y:S02]  /*196f0*/  PRMT R8, R44, 0x7771, RZ ;  /* 0x000077712c087816 */ /* 0x000fe400000000ff */
[----:B------:R-:W-:Y:S02]  /*19700*/  SHF.R.U32.HI R9, RZ, 0x18, R47 ;  /* 0x00000018ff097819 */ /* 0x000fe4000001162f */
[----:B------:R-:W-:Y:S02]  /*19710*/  LOP3.LUT R2, R2, 0xff, RZ, 0xc0, !PT ;  /* 0x000000ff02027812 */ /* 0x000fe400078ec0ff */
[----:B------:R-:W-:Y:S02]  /*19720*/  PRMT R4, R4, 0x5410, R5 ;  /* 0x0000541004047816 */ /* 0x000fe40000000005 */
[----:B------:R-:W-:-:S02]  /*19730*/  PRMT R3, R7, 0x5410, R3 ;  /* 0x0000541007037816 */ /* 0x000fc40000000003 */
[----:B------:R-:W-:Y:S02]  /*19740*/  PRMT R8, R6, 0x5410, R8 ;  /* 0x0000541006087816 */ /* 0x000fe40000000008 */
[----:B------:R-:W-:Y:S02]  /*19750*/  PRMT R5, R2, 0x5410, R9 ;  /* 0x0000541002057816 */ /* 0x000fe40000000009 */
[----:B------:R-:W-:Y:S02]  /*19760*/  LOP3.LUT R6, R4, 0xff00ff, RZ, 0xc0, !PT ;  /* 0x00ff00ff04067812 */ /* 0x000fe400078ec0ff */
[--C-:B------:R-:W-:Y:S02]  /*19770*/  HSET2.LE.AND R2, R3, R0.reuse, PT ;  /* 0x0000000003027233 */ /* 0x100fe40003803000 */
[--C-:B------:R-:W-:Y:S02]  /*19780*/  HSET2.LE.AND R3, R5, R0.reuse, PT ;  /* 0x0000000005037233 */ /* 0x100fe40003803000 */
[----:B------:R-:W-:-:S02]  /*19790*/  HSET2.LE.AND R4, R8, R0, PT ;  /* 0x0000000008047233 */ /* 0x000fc40003803000 */
[----:B------:R-:W-:-:S05]  /*197a0*/  HSET2.LE.AND R0, R6, R0, PT ;  /* 0x0000000006007233 */ /* 0x000fca0003803000 */
[----:B------:R-:W-:Y:S01]  /*197b0*/  LOP3.LUT R99, R241, R0, RZ, 0xc0, !PT ;  /* 0x00000000f1637212 */ /* 0x000fe200078ec0ff */
[----:B------:R-:W-:Y:S02]  /*197c0*/  IMAD.MOV.U32 R241, RZ, RZ, R242 ;  /* 0x000000fffff17224 */ /* 0x000fe400078e00f2 */
[----:B------:R-:W-:Y:S02]  /*197d0*/  IMAD.MOV.U32 R242, RZ, RZ, R232 ;  /* 0x000000fffff27224 */ /* 0x000fe400078e00e8 */
[----:B------:R-:W-:Y:S02]  /*197e0*/  IMAD.MOV.U32 R232, RZ, RZ, R220 ;  /* 0x000000ffffe87224 */ /* 0x000fe400078e00dc */
[----:B------:R-:W1:Y:S01]  /*197f0*/  LDC R220, c[0x0][0x448] ;  /* 0x00011200ffdc7b82 */ /* 0x000e620000000800 */
[----:B------:R-:W-:Y:S02]  /*19800*/  LOP3.LUT R96, R182, R2, RZ, 0xc0, !PT ;  /* 0x00000002b6607212 */ /* 0x000fe400078ec0ff */
[----:B------:R-:W-:Y:S01]  /*19810*/  LOP3.LUT R97, R175, R3, RZ, 0xc0, !PT ;  /* 0x00000003af617212 */ /* 0x000fe200078ec0ff */
[----:B------:R-:W-:Y:S01]  /*19820*/  STG.E.U16 desc[UR20][R42.64+-0xe0], R237 ;  /* 0xffff20ed2a007986 */ /* 0x000fe2000c101514 */
[----:B------:R-:W-:-:S03]  /*19830*/  LOP3.LUT R98, R51, R4, RZ, 0xc0, !PT ;  /* 0x0000000433627212 */ /* 0x000fc600078ec0ff */
[----:B------:R-:W-:Y:S04]  /*19840*/  STG.E.U16 desc[UR20][R42.64+-0xde], R236 ;  /* 0xffff22ec2a007986 */ /* 0x000fe8000c101514 */
[----:B------:R-:W-:Y:S04]  /*19850*/  STG.E.U16 desc[UR20][R244.64+-0xe0], R231 ;  /* 0xffff20e7f4007986 */ /* 0x000fe8000c101514 */
[----:B------:R-:W-:Y:S01]  /*19860*/  STG.E.U16 desc[UR20][R244.64+-0xde], R230 ;  /* 0xffff22e6f4007986 */ /* 0x000fe2000c101514 */
[----:B-1----:R-:W-:-:S03]  /*19870*/  IMAD.WIDE R2, R220, 0x70, R48 ;  /* 0x00000070dc027825 */ /* 0x002fc600078e0230 */
[----:B------:R-:W-:Y:S04]  /*19880*/  STG.E.U16 desc[UR20][R206.64+-0xe0], R123 ;  /* 0xffff207bce007986 */ /* 0x000fe8000c101514 */
        /* <DEDUP_REMOVED lines=15> */
[----:B-1----:R-:W-:-:S03]  /*19980*/  IMAD.WIDE R2, R220, 0x70, R4 ;  /* 0x00000070dc027825 */ /* 0x002fc600078e0204 */
[----:B------:R1:W-:Y:S04]  /*19990*/  STG.E.U16 desc[UR20][R4.64+-0xbe], R222 ;  /* 0xffff42de04007986 */ /* 0x0003e8000c101514 */
[----:B------:R-:W-:Y:S04]  /*199a0*/  STG.E.U16 desc[UR20][R2.64+-0xc0], R232 ;  /* 0xffff40e802007986 */ /* 0x000fe8000c101514 */
[----:B------:R2:W-:Y:S04]  /*199b0*/  STG.E.U16 desc[UR20][R2.64+-0xbe], R211 ;  /* 0xffff42d302007986 */ /* 0x0005e8000c101514 */
[----:B------:R-:W-:Y:S04]  /*199c0*/  STG.E.U16 desc[UR20][R34.64+-0xc0], R233 ;  /* 0xffff40e922007986 */ /* 0x000fe8000c101514 */
[----:B------:R-:W-:Y:S04]  /*199d0*/  STG.E.U16 desc[UR20][R34.64+-0xbe], R234 ;  /* 0xffff42ea22007986 */ /* 0x000fe8000c101514 */
[----:B------:R3:W5:Y:S01]  /*199e0*/  LDL.LU R212, [R1+0x19c] ;  /* 0x00019c0001d47983 */ /* 0x0007620000300800 */
[----:B-1----:R-:W-:-:S03]  /*199f0*/  IMAD.WIDE R4, R220, -0x70, R2 ;  /* 0xffffff90dc047825 */ /* 0x002fc600078e0202 */
[----:B------:R-:W-:Y:S04]  /*19a00*/  STG.E.U16 desc[UR20][R42.64+-0xb0], R221 ;  /* 0xffff50dd2a007986 */ /* 0x000fe8000c101514 */
[----:B------:R-:W-:Y:S01]  /*19a10*/  STG.E.U16 desc[UR20][R42.64+-0xae], R219 ;  /* 0xffff52db2a007986 */ /* 0x000fe2000c101514 */
[----:B--2---:R-:W-:-:S03]  /*19a20*/  IMAD.WIDE R2, R220, 0x70, R4 ;  /* 0x00000070dc027825 */ /* 0x004fc600078e0204 */
[----:B------:R-:W-:Y:S04]  /*19a30*/  STG.E.U16 desc[UR20][R4.64+-0xb0], R218 ;  /* 0xffff50da04007986 */ /* 0x000fe8000c101514 */
[----:B------:R-:W-:Y:S04]  /*19a40*/  STG.E.U16 desc[UR20][R4.64+-0xae], R217 ;  /* 0xffff52d904007986 */ /* 0x000fe8000c101514 */
[----:B------:R1:W5:Y:S04]  /*19a50*/  LDL.LU R211, [R1+0x198] ;  /* 0x0001980001d37983 */ /* 0x0003680000300800 */
[----:B------:R-:W-:Y:S04]  /*19a60*/  STG.E.U16 desc[UR20][R2.64+-0xb0], R235 ;  /* 0xffff50eb02007986 */ /* 0x000fe8000c101514 */
[----:B------:R2:W-:Y:S04]  /*19a70*/  STG.E.U16 desc[UR20][R2.64+-0xae], R210 ;  /* 0xffff52d202007986 */ /* 0x0005e8000c101514 */
[----:B------:R4:W-:Y:S04]  /*19a80*/  STG.E.U16 desc[UR20][R34.64+-0xb0], R188 ;  /* 0xffff50bc22007986 */ /* 0x0009e8000c101514 */
[----:B--2---:R1:W5:Y:S04]  /*19a90*/  LDL.LU R210, [R1+0x194] ;  /* 0x0001940001d27983 */ /* 0x0043680000300800 */
[----:B----4-:R1:W5:Y:S01]  /*19aa0*/  LDL.LU R188, [R1+0x190] ;  /* 0x0001900001bc7983 */ /* 0x0103620000300800 */
[----:B------:R-:W-:-:S03]  /*19ab0*/  IMAD.WIDE R4, R220, -0x70, R2 ;  /* 0xffffff90dc047825 */ /* 0x000fc600078e0202 */
[----:B------:R-:W-:Y:S01]  /*19ac0*/  STG.E.U16 desc[UR20][R34.64+-0xae], R252 ;  /* 0xffff52fc22007986 */ /* 0x000fe2000c101514 */
[----:B------:R-:W-:-:S03]  /*19ad0*/  IMAD.WIDE R2, R220, 0x70, R4 ;  /* 0x00000070dc027825 */ /* 0x000fc600078e0204 */
        /* <DEDUP_REMOVED lines=9> */
[----:B------:R-:W-:Y:S01]  /*19b70*/  STG.E.U16 desc[UR20][R42.64+-0x90], R198 ;  /* 0xffff70c62a007986 */ /* 0x000fe2000c101514 */
[----:B------:R-:W-:Y:S03]  /*19b80*/  HMMA.16816.F32 R168, R92, R132, R168 ;  /* 0x000000845ca8723c */ /* 0x000fe600000018a8 */
[----:B------:R-:W-:Y:S01]  /*19b90*/  STG.E.U16 desc[UR20][R42.64+-0x8e], R199 ;  /* 0xffff72c72a007986 */ /* 0x000fe2000c101514 */
[----:B----4-:R-:W-:-:S03]  /*19ba0*/  IMAD.WIDE R2, R220, 0x70, R4 ;  /* 0x00000070dc027825 */ /* 0x010fc600078e0204 */
[----:B------:R-:W-:Y:S01]  /*19bb0*/  STG.E.U16 desc[UR20][R4.64+-0x90], R196 ;  /* 0xffff70c404007986 */ /* 0x000fe2000c101514 */
[C---:B------:R-:W-:Y:S03]  /*19bc0*/  HMMA.16816.F32 R164, R92.reuse, R134, R164 ;  /* 0x000000865ca4723c */ /* 0x040fe600000018a4 */
[----:B------:R-:W-:Y:S04]  /*19bd0*/  STG.E.U16 desc[UR20][R4.64+-0x8e], R191 ;  /* 0xffff72bf04007986 */ /* 0x000fe8000c101514 */
[----:B------:R2:W-:Y:S01]  /*19be0*/  STG.E.U16 desc[UR20][R2.64+-0x90], R249 ;  /* 0xffff70f902007986 */ /* 0x0005e2000c101514 */
[C---:B------:R-:W-:Y:S03]  /*19bf0*/  HMMA.16816.F32 R160, R92.reuse, R124, R160 ;  /* 0x0000007c5ca0723c */ /* 0x040fe600000018a0 */
[----:B------:R1:W-:Y:S04]  /*19c00*/  STG.E.U16 desc[UR20][R2.64+-0x8e], R247 ;  /* 0xffff72f702007986 */ /* 0x0003e8000c101514 */
[----:B------:R1:W-:Y:S01]  /*19c10*/  STG.E.U16 desc[UR20][R34.64+-0x90], R246 ;  /* 0xffff70f622007986 */ /* 0x0003e2000c101514 */
[C---:B------:R-:W-:Y:S03]  /*19c20*/  HMMA.16816.F32 R156, R92.reuse, R126, R156 ;  /* 0x0000007e5c9c723c */ /* 0x040fe6000000189c */
[----:B------:R1:W-:Y:S05]  /*19c30*/  STG.E.U16 desc[UR20][R34.64+-0x8e], R239 ;  /* 0xffff72ef22007986 */ /* 0x0003ea000c101514 */
[C---:B---3--:R-:W-:Y:S08]  /*19c40*/  HMMA.16816.F32 R152, R92.reuse, R116, R152 ;  /* 0x000000745c98723c */ /* 0x048ff00000001898 */
        /* <DEDUP_REMOVED lines=19> */
[----:B--2---:R-:W-:Y:S01]  /*19d80*/  IADD3 R249, P0, PT, R42, -0x180, RZ ;  /* 0xfffffe802af97810 */ /* 0x004fe20007f1e0ff */
[----:B------:R-:W-:-:S03]  /*19d90*/  UIADD3 UR17, UPT, UPT, UR26, -0x4, URZ ;  /* 0xfffffffc1a117890 */ /* 0x000fc6000fffe0ff */
[----:B-1----:R-:W-:-:S15]  /*19da0*/  IADD3.X R248, PT, PT, R43, -0x1, RZ, P0, !PT ;  /* 0xffffffff2bf87810 */ /* 0x002fde00007fe4ff */
.L_x_785:
[----:B------:R-:W-:-:S09]  /*19db0*/  UISETP.GE.AND UP0, UPT, UR17, URZ, UPT ;  /* 0x000000ff1100728c */ /* 0x000fd2000bf06270 */
[----:B------:R-:W-:Y:S05]  /*19dc0*/  BRA.U !UP0, `(.L_x_794) ;  /* 0x0000007908587547 */ /* 0x000fea000b800000 */
[----:B---3--:R-:W2:Y:S01]  /*19dd0*/  LDL.LU R0, [R1+0x120] ;  /* 0x0001200001007983 */ /* 0x008ea20000300800 */
[----:B------:R-:W1:Y:S01]  /*19de0*/  S2UR UR5, SR_CgaCtaId ;  /* 0x00000000000579c3 */ /* 0x000e620000008800 */
[----:B------:R-:W3:Y:S02]  /*19df0*/  LDCU UR10, c[0x0][0x440] ;  /* 0x00008800ff0a77ac */ /* 0x000ee40008000800 */
[----:B------:R-:W4:Y:S01]  /*19e00*/  LDL.LU.64 R6, [R1+0x108] ;  /* 0x0001080001067983 */ /* 0x000f220000300a00 */
[----:B------:R-:W-:Y:S01]  /*19e10*/  UMOV UR6, 0x400 ;  /* 0x0000040000067882 */ /* 0x000fe20000000000 */
[----:B------:R-:W3:Y:S02]  /*19e20*/  LDCU UR25, c[0x0][0x448] ;  /* 0x00008900ff1977ac */ /* 0x000ee40008000800 */
[----:B------:R-:W4:Y:S01]  /*19e30*/  LDL.LU.64 R4, [R1+0x110] ;  /* 0x0001100001047983 */ /* 0x000f220000300a00 */
[----:B------:R-:W3:Y:S01]  /*19e40*/  LDC R214, c[0x0][0x4f8] ;  /* 0x00013e00ffd67b82 */ /* 0x000ee20000000800 */
[----:B------:R-:W-:Y:S01]  /*19e50*/  IMAD.MOV.U32 R105, RZ, RZ, R100 ;  /* 0x000000ffff697224 */ /* 0x000fe200078e0064 */
[----:B------:R-:W2:Y:S01]  /*19e60*/  LDCU UR8, c[0x0][0x440] ;  /* 0x00008800ff0877ac */ /* 0x000ea20008000800 */
[----:B------:R-:W4:Y:S01]  /*19e70*/  LDL.LU R3, [R1+0x118] ;  /* 0x0001180001037983 */ /* 0x000f220000300800 */
[----:B------:R-:W2:Y:S03]  /*19e80*/  LDCU UR4, c[0x0][0x45c] ;  /* 0x00008b80ff0477ac */ /* 0x000ea60008000800 */
[----:B------:R-:W4:Y:S01]  /*19e90*/  LDL R2, [R1+0x154] ;  /* 0x0001540001027983 */ /* 0x000f220000100800 */
[----:B------:R-:W-:-:S02]  /*19ea0*/  IMAD.MOV.U32 R104, RZ, RZ, R101 ;  /* 0x000000ffff687224 */ /* 0x000fc400078e0065 */
[----:B------:R-:W-:Y:S01]  /*19eb0*/  IMAD.MOV.U32 R213, RZ, RZ, 0x20 ;  /* 0x00000020ffd57424 */ /* 0x000fe200078e00ff */
[----:B------:R-:W2:Y:S01]  /*19ec0*/  LDCU.U8 UR9, c[0x0][0x4f8] ;  /* 0x00009f00ff0977ac */ /* 0x000ea20008000000 */
[----:B-1----:R-:W-:Y:S02]  /*19ed0*/  ULEA UR5, UR5, UR6, 0x18 ;  /* 0x0000000605057291 */ /* 0x002fe4000f8ec0ff */
[----:B---3--:R-:W-:Y:S01]  /*19ee0*/  USHF.L.U32 UR25, UR25, 0x3, URZ ;  /* 0x0000000319197899 */ /* 0x008fe200080006ff */
[----:B------:R-:W-:-:S05]  /*19ef0*/  LOP3.LUT R214, R214, 0xff, RZ, 0xc0, !PT ;  /* 0x000000ffd6d67812 */ /* 0x000fca00078ec0ff */
[----:B------:R-:W-:Y:S01]  /*19f00*/  IMAD R214, R214, 0x10000, R214 ;  /* 0x00010000d6d67824 */ /* 0x000fe200078e02d6 */
[----:B--2--5:R-:W-:Y:S02]  /*19f10*/  LOP3.LUT R211, R0, 0x18, R211, 0xf8, !PT ;  /* 0x0000001800d37812 */ /* 0x024fe400078ef8d3 */
[----:B------:R-:W-:Y:S02]  /*19f20*/  SHF.R.U32.HI R0, RZ, 0x1, R188 ;  /* 0x00000001ff007819 */ /* 0x000fe400000116bc */
[----:B----4-:R-:W-:Y:S02]  /*19f30*/  LOP3.LUT R6, R6, UR16, RZ, 0x3c, !PT ;  /* 0x0000001006067c12 */ /* 0x010fe4000f8e3cff */
[----:B------:R-:W-:Y:S02]  /*19f40*/  LOP3.LUT R0, R211, 0x8, R0, 0x78, !PT ;  /* 0x00000008d3007812 */ /* 0x000fe400078e7800 */
[----:B------:R-:W-:Y:S01]  /*19f50*/  LOP3.LUT R4, R4, UR16, RZ, 0x3c, !PT ;  /* 0x0000001004047c12 */ /* 0x000fe2000f8e3cff */
[----:B------:R1:W-:Y:S01]  /*19f60*/  STL [R1+0x140], R6 ;  /* 0x0001400601007387 */ /* 0x0003e20000100800 */
[----:B------:R-:W-:Y:S01]  /*19f70*/  LOP3.LUT R209, R0, 0x120, R3, 0xf8, !PT ;  /* 0x0000012000d17812 */ /* 0x000fe200078ef803 */
[----:B------:R-:W-:-:S02]  /*19f80*/  IMAD.MOV.U32 R3, RZ, RZ, R102 ;  /* 0x000000ffff037224 */ /* 0x000fc400078e0066 */
[----:B------:R-:W-:Y:S01]  /*19f90*/  IMAD.MOV.U32 R0, RZ, RZ, R103 ;  /* 0x000000ffff007224 */ /* 0x000fe200078e0067 */
[----:B------:R-:W-:Y:S02]  /*19fa0*/  LEA R209, R209, UR5, 0x1 ;  /* 0x00000005d1d17c11 */ /* 0x000fe4000f8e08ff */
[----:B------:R-:W-:-:S03]  /*19fb0*/  ISETP.GE.AND P2, PT, R2, UR10, PT ;  /* 0x0000000a02007c0c */ /* 0x000fc6000bf46270 */
[C---:B------:R-:W-:Y:S01]  /*19fc0*/  VIADD R2, R209.reuse, 0x9020 ;  /* 0x00009020d1027836 */ /* 0x040fe20000000000 */
[----:B-1----:R-:W1:Y:S02]  /*19fd0*/  LDC.64 R6, c[0x0][0x3c0] ;  /* 0x0000f000ff067b82 */ /* 0x002e640000000a00 */
[----:B-1----:R-:W-:Y:S04]  /*19fe0*/  STL.64 [R1+0xa0], R6 ;  /* 0x0000a00601007387 */ /* 0x002fe80000100a00 */
[----:B------:R1:W-:Y:S04]  /*19ff0*/  STL [R1+0x144], R4 ;  /* 0x0001440401007387 */ /* 0x0003e80000100800 */
[----:B------:R2:W-:Y:S01]  /*1a000*/  STL [R1+0x16c], R2 ;  /* 0x00016c0201007387 */ /* 0x0005e20000100800 */
[----:B-1----:R-:W-:-:S05]  /*1a010*/  VIADD R4, R209, 0x9000 ;  /* 0x00009000d1047836 */ /* 0x002fca0000000000 */
[----:B------:R2:W-:Y:S01]  /*1a020*/  STL [R1+0x170], R4 ;  /* 0x0001700401007387 */ /* 0x0005e20000100800 */
[----:B------:R-:W-:Y:S05]  /*1a030*/  BRA `(.L_x_795) ;  /* 0x0000000000b87947 */ /* 0x000fea0003800000 */
.L_x_797:
        /* <DEDUP_REMOVED lines=10> */
[CC--:B--2---:R-:W-:Y:S04]  /*1a0e0*/  LEA R102, P4, R100.reuse, R205.reuse, 0x7 ;  /* 0x000000cd64667211 */ /* 0x0c4fe800078838ff */
[-C--:B---3--:R-:W-:Y:S02]  /*1a0f0*/  LEA.HI.X R103, R100, R204.reuse, R101, 0x7, P4 ;  /* 0x000000cc64677211 */ /* 0x088fe400020f3c65 */
        /* <DEDUP_REMOVED lines=34> */
.L_x_795:
[----:B------:R-:W2:Y:S01]  /*1a320*/  LDL R9, [R1+0xa0] ;  /* 0x0000a00001097983 */ /* 0x000ea20000100800 */
[----:B------:R-:W-:Y:S04]  /*1a330*/  DEPBAR.LE SB0, 0x0 ;  /* 0x000080000000791a */ /* 0x000fe80000000000 */
[----:B------:R-:W3:Y:S01]  /*1a340*/  LDL R15, [R1+0xa4] ;  /* 0x0000a400010f7983 */ /* 0x000ee20000100800 */
[----:B------:R-:W-:Y:S01]  /*1a350*/  IMAD.SHL.U32 R211, R188, 0x4, RZ ;  /* 0x00000004bcd37824 */ /* 0x000fe200078e00ff */
[----:B------:R-:W-:Y:S01]  /*1a360*/  SHF.R.U32.HI R210, RZ, 0x1, R188 ;  /* 0x00000001ffd27819 */ /* 0x000fe200000116bc */
[----:B------:R-:W-:Y:S01]  /*1a370*/  UIADD3 UR24, UPT, UPT, UR23, 0x76cf5d0a, URZ ;  /* 0x76cf5d0a17187890 */ /* 0x000fe2000fffe0ff */
[----:B------:R-:W4:Y:S01]  /*1a380*/  LDL R14, [R1+0x18c] ;  /* 0x00018c00010e7983 */ /* 0x000f220000100800 */
[----:B------:R-:W-:Y:S02]  /*1a390*/  UIADD3 UR19, UPT, UPT, UR23, 0x32370b8f, URZ ;  /* 0x32370b8f17137890 */ /* 0x000fe4000fffe0ff */
[----:B------:R-:W-:Y:S01]  /*1a3a0*/  UIADD3 UR6, UPT, UPT, UR23, -0x4498517b, URZ ;  /* 0xbb67ae8517067890 */ /* 0x000fe2000fffe0ff */
[----:B------:R-:W5:Y:S01]  /*1a3b0*/  LDL R12, [R1+0x188] ;  /* 0x00018800010c7983 */ /* 0x000f620000100800 */
[----:B------:R-:W-:Y:S02]  /*1a3c0*/  USHF.L.U32 UR26, UR17, 0x1, URZ ;  /* 0x00000001111a7899 */ /* 0x000fe400080006ff */
[----:B------:R-:W-:Y:S01]  /*1a3d0*/  UIADD3 UR10, UPT, UPT, UR22, -0x255992d5, URZ ;  /* 0xdaa66d2b160a7890 */ /* 0x000fe2000fffe0ff */
[----:B------:R-:W2:Y:S01]  /*1a3e0*/  LDL R13, [R1+0x154] ;  /* 0x00015400010d7983 */ /* 0x000ea20000100800 */
[----:B------:R-:W-:Y:S02]  /*1a3f0*/  UIADD3 UR16, UPT, UPT, UR23, -0x126145ec, URZ ;  /* 0xed9eba1417107890 */ /* 0x000fe4000fffe0ff */
[----:B------:R-:W-:Y:S01]  /*1a400*/  UIADD3 UR13, UPT, UPT, UR23, -0x56f99767, URZ ;  /* 0xa9066899170d7890 */ /* 0x000fe2000fffe0ff */
[----:B------:R-:W-:Y:S01]  /*1a410*/  BAR.SYNC.DEFER_BLOCKING 0x0 ;  /* 0x0000000000007b1d */ /* 0x000fe20000010000 */
[----:B------:R-:W-:Y:S01]  /*1a420*/  UISETP.NE.AND UP0, UPT, UR17, URZ, UPT ;  /* 0x000000ff1100728c */ /* 0x000fe2000bf05270 */
[----:B--2---:R-:W-:Y:S01]  /*1a430*/  LOP3.LUT R16, R13, 0x20, RZ, 0xfc, !PT ;  /* 0x000000200d107812 */ /* 0x004fe200078efcff */
[----:B------:R-:W-:Y:S01]  /*1a440*/  IMAD.WIDE.U32 R4, R9, UR17, RZ ;  /* 0x0000001109047c25 */ /* 0x000fe2000f8e00ff */
[----:B------:R-:W-:Y:S02]  /*1a450*/  LOP3.LUT R6, R13, 0x40, RZ, 0xfc, !PT ;  /* 0x000000400d067812 */ /* 0x000fe400078efcff */
[----:B------:R-:W-:Y:S01]  /*1a460*/  ISETP.GE.AND P3, PT, R16, UR8, PT ;  /* 0x0000000810007c0c */ /* 0x000fe2000bf66270 */
[----:B---3--:R-:W-:Y:S01]  /*1a470*/  IMAD R2, R15, UR17, R5 ;  /* 0x000000110f027c24 */ /* 0x008fe2000f8e0205 */
[C---:B----4-:R-:W-:Y:S01]  /*1a480*/  LEA R10, P0, R4.reuse, R14, 0x7 ;  /* 0x0000000e040a7211 */ /* 0x050fe200078038ff */
[----:B------:R-:W-:Y:S01]  /*1a490*/  IMAD.SHL.U32 R7, R4, 0x40, RZ ;  /* 0x0000004004077824 */ /* 0x000fe200078e00ff */
[----:B------:R-:W-:Y:S01]  /*1a4a0*/  ISETP.GE.AND P1, PT, R6, UR8, PT ;  /* 0x0000000806007c0c */ /* 0x000fe2000bf26270 */
[----:B------:R-:W-:Y:S01]  /*1a4b0*/  STL [R1+0x174], R16 ;  /* 0x0001741001007387 */ /* 0x000fe20000100800 */
[C-C-:B-----5:R-:W-:Y:S02]  /*1a4c0*/  LEA.HI.X R11, R4.reuse, R12, R2.reuse, 0x7, P0 ;  /* 0x0000000c040b7211 */ /* 0x160fe400000f3c02 */
[----:B------:R-:W-:Y:S01]  /*1a4d0*/  SHF.L.U64.HI R8, R4, 0x6, R2 ;  /* 0x0000000604087819 */ /* 0x000fe20000010202 */
[----:B------:R1:W-:Y:S01]  /*1a4e0*/  STL [R1+0x178], R6 ;  /* 0x0001780601007387 */ /* 0x0003e20000100800 */
[C---:B------:R-:W-:Y:S01]  /*1a4f0*/  LEA R7, P0, R9.reuse, R7, 0x5 ;  /* 0x0000000709077211 */ /* 0x040fe200078028ff */
[C---:B------:R-:W-:Y:S01]  /*1a500*/  IMAD.SHL.U32 R2, R188.reuse, 0x10, RZ ;  /* 0x00000010bc027824 */ /* 0x040fe200078e00ff */
[----:B------:R-:W-:Y:S01]  /*1a510*/  SHF.L.U32 R4, R188, 0x5, RZ ;  /* 0x00000005bc047819 */ /* 0x000fe200000006ff */
[----:B------:R-:W-:Y:S01]  /*1a520*/  @!PT LDS RZ, [RZ] ;  /* 0x00000000fffff984 */ /* 0x000fe20000000800 */
[----:B------:R-:W-:Y:S01]  /*1a530*/  @!PT LDS RZ, [RZ] ;  /* 0x00000000fffff984 */ /* 0x000fe20000000800 */
[----:B------:R-:W-:Y:S01]  /*1a540*/  @!PT LDS RZ, [RZ] ;  /* 0x00000000fffff984 */ /* 0x000fe20000000800 */
[----:B------:R-:W-:Y:S01]  /*1a550*/  @!P2 LDGSTS.E.BYPASS.LTC128B.128 [R215+0x9000], desc[UR20][R10.64] ;  /* 0x090000000ad7afae */ /* 0x000fe2000b981a14 */
[----:B------:R-:W-:Y:S02]  /*1a560*/  LEA.HI.X R9, R9, R8, R15, 0x5, P0 ;  /* 0x0000000809097211 */ /* 0x000fe400000f2c0f */
[C---:B------:R-:W-:Y:S02]  /*1a570*/  LEA R8, P0, R7.reuse, R14, 0x1 ;  /* 0x0000000e07087211 */ /* 0x040fe400078008ff */
[C---:B------:R-:W-:Y:S02]  /*1a580*/  LOP3.LUT R5, R2.reuse, 0x100, RZ, 0xc0, !PT ;  /* 0x0000010002057812 */ /* 0x040fe400078ec0ff */
[----:B------:R-:W-:Y:S01]  /*1a590*/  LEA.HI.X R9, R7, R12, R9, 0x1, P0 ;  /* 0x0000000c07097211 */ /* 0x000fe200000f0c09 */
[----:B------:R-:W-:Y:S01]  /*1a5a0*/  @P2 STS.128 [R215+0x9000], RZ ;  /* 0x009000ffd7002388 */ /* 0x000fe20000000c00 */
[----:B------:R-:W-:Y:S02]  /*1a5b0*/  ISETP.GE.AND P2, PT, R13, UR8, PT ;  /* 0x000000080d007c0c */ /* 0x000fe4000bf46270 */
[----:B------:R-:W-:Y:S02]  /*1a5c0*/  LOP3.LUT R212, R2, 0x3e00, RZ, 0xc0, !PT ;  /* 0x00003e0002d47812 */ /* 0x000fe400078ec0ff */
[----:B------:R-:W-:Y:S02]  /*1a5d0*/  LOP3.LUT R2, R211, 0x18, RZ, 0xc0, !PT ;  /* 0x00000018d3027812 */ /* 0x000fe400078ec0ff */
[--C-:B------:R-:W-:Y:S01]  /*1a5e0*/  LOP3.LUT R5, R5, 0x20, R4.reuse, 0xf8, !PT ;  /* 0x0000002005057812 */ /* 0x100fe200078ef804 */
[----:B------:R-:W-:Y:S01]  /*1a5f0*/  @!PT LDS RZ, [RZ] ;  /* 0x00000000fffff984 */ /* 0x000fe20000000800 */
[----:B------:R-:W-:Y:S01]  /*1a600*/  @!PT LDS RZ, [RZ] ;  /* 0x00000000fffff984 */ /* 0x000fe20000000800 */
[----:B------:R-:W-:Y:S01]  /*1a610*/  @!PT LDS RZ, [RZ] ;  /* 0x00000000fffff984 */ /* 0x000fe20000000800 */
[----:B------:R-:W-:Y:S01]  /*1a620*/  @!P3 LDGSTS.E.BYPASS.LTC128B.128 [R215+0xa000], desc[UR20][R10.64+0x40] ;  /* 0x0a0000400ad7bfae */ /* 0x000fe2000b981a14 */
[--C-:B------:R-:W-:Y:S02]  /*1a630*/  LOP3.LUT R2, R2, 0xc0, R4.reuse, 0xf8, !PT ;  /* 0x000000c002027812 */ /* 0x100fe400078ef804 */
[----:B------:R-:W-:Y:S02]  /*1a640*/  LOP3.LUT R107, R212, 0x120, R4, 0xf8, !PT ;  /* 0x00000120d46b7812 */ /* 0x000fe400078ef804 */
[----:B-1----:R-:W-:Y:S02]  /*1a650*/  LOP3.LUT R6, R210, 0x8, RZ, 0xc0, !PT ;  /* 0x00000008d2067812 */ /* 0x002fe400078ec0ff */
[----:B------:R-:W-:Y:S01]  /*1a660*/  LOP3.LUT R4, R2, 0x8, R188, 0x78, !PT ;  /* 0x0000000802047812 */ /* 0x000fe200078e78bc */
[----:B------:R-:W-:Y:S01]  /*1a670*/  @P3 STS.128 [R215+0xa000], RZ ;  /* 0x00a000ffd7003388 */ /* 0x000fe20000000c00 */
[----:B------:R-:W-:Y:S02]  /*1a680*/  LOP3.LUT R107, R107, R2, R6, 0xf6, !PT ;  /* 0x000000026b6b7212 */ /* 0x000fe400078ef606 */
[----:B------:R-:W-:Y:S02]  /*1a690*/  LOP3.LUT R2, R5, R4, RZ, 0xfc, !PT ;  /* 0x0000000405027212 */ /* 0x000fe400078efcff */
[----:B------:R-:W-:Y:S02]  /*1a6a0*/  LEA R107, R107, UR5, 0x1 ;  /* 0x000000056b6b7c11 */ /* 0x000fe4000f8e08ff */
[----:B------:R-:W-:Y:S01]  /*1a6b0*/  LEA R2, R2, UR5, 0x1 ;  /* 0x0000000502027c11 */ /* 0x000fe2000f8e08ff */
[----:B------:R-:W-:Y:S01]  /*1a6c0*/  @!PT LDS RZ, [RZ] ;  /* 0x00000000fffff984 */ /* 0x000fe20000000800 */
[----:B------:R-:W-:Y:S01]  /*1a6d0*/  @!PT LDS RZ, [RZ] ;  /* 0x00000000fffff984 */ /* 0x000fe20000000800 */
[----:B------:R-:W-:Y:S01]  /*1a6e0*/  @!PT LDS RZ, [RZ] ;  /* 0x00000000fffff984 */ /* 0x000fe20000000800 */
[----:B------:R-:W-:Y:S01]  /*1a6f0*/  @!P1 LDGSTS.E.BYPASS.LTC128B.128 [R215+0xb000], desc[UR20][R10.64+0x80] ;  /* 0x0b0000800ad79fae */ /* 0x000fe2000b981a14 */
[----:B------:R-:W-:Y:S07]  /*1a700*/  LOP3.LUT P0, RZ, R188, 0x4, RZ, 0xc0, !PT ;  /* 0x00000004bcff7812 */ /* 0x000fee000780c0ff */
        /* <DEDUP_REMOVED lines=17> */
[----:B------:R-:W2:Y:S01]  /*1a820*/  LDSM.16.M88.4 R16, [R2+0x6000] ;  /* 0x006000000210783b */ /* 0x000ea20000000200 */
[----:B-1----:R-:W-:Y:S07]  /*1a830*/  SEL R8, R213, 0xffffffe0, !P0 ;  /* 0xffffffe0d5087807 */ /* 0x002fee0004000000 */
[----:B------:R-:W1:Y:S01]  /*1a840*/  LDSM.16.M88.4 R60, [R107+0x1000] ;  /* 0x001000006b3c783b */ /* 0x000e620000000200 */
[C---:B------:R-:W-:Y:S02]  /*1a850*/  IMAD.IADD R208, R8.reuse, 0x1, R107 ;  /* 0x0000000108d07824 */ /* 0x040fe400078e026b */
[----:B------:R-:W-:Y:S05]  /*1a860*/  IMAD.IADD R106, R8, 0x1, R2 ;  /* 0x00000001086a7824 */ /* 0x000fea00078e0202 */
        /* <DEDUP_REMOVED lines=23> */
[----:B------:R-:W4:Y:S01]  /*1a9e0*/  LDL.64 R220, [R1+0x138] ;  /* 0x0001380001dc7983 */ /* 0x000f220000100a00 */
[-C--:B------:R-:W-:Y:S05]  /*1a9f0*/  HMMA.16816.F32 R44, R60, R50.reuse, RZ ;  /* 0x000000323c2c723c */ /* 0x080fea00000018ff */
[----:B------:R-:W4:Y:S03]  /*1aa00*/  LDL.64 R216, [R1+0x148] ;  /* 0x0001480001d87983 */ /* 0x000f260000100a00 */
[C---:B------:R-:W-:Y:S03]  /*1aa10*/  HMMA.16816.F32 R48, R64.reuse, R50, RZ ;  /* 0x000000324030723c */ /* 0x040fe600000018ff */
[----:B------:R-:W4:Y:S06]  /*1aa20*/  LDL.64 R226, [R1+0x158] ;  /* 0x0001580001e27983 */ /* 0x000f2c0000100a00 */
[----:B------:R-:W4:Y:S01]  /*1aa30*/  LDL R225, [R1+0x140] ;  /* 0x0001400001e17983 */ /* 0x000f220000100800 */
[-C--:B-----5:R-:W-:Y:S03]  /*1aa40*/  HMMA.16816.F32 R52, R64, R100.reuse, RZ ;  /* 0x000000644034723c */ /* 0x0a0fe600000018ff */
[----:B------:R-:W5:Y:S01]  /*1aa50*/  LDL R224, [R1+0x144] ;  /* 0x0001440001e07983 */ /* 0x000f620000100800 */
[----:B------:R-:W4:Y:S04]  /*1aa60*/  S2R R218, SR_TID.X ;  /* 0x0000000000da7919 */ /* 0x000f280000002100 */
        /* <DEDUP_REMOVED lines=24> */
[----:B------:R-:W3:Y:S07]  /*1abf0*/  LDSM.16.M88.4 R172, [R208+0x2000] ;  /* 0x00200000d0ac783b */ /* 0x000eee0000000200 */
[-C--:B------:R-:W-:Y:S01]  /*1ac00*/  HMMA.16816.F32 R4, R100, R196.reuse, R4 ;  /* 0x000000c46404723c */ /* 0x080fe20000001804 */
[----:B------:R-:W4:Y:S07]  /*1ac10*/  LDSM.16.M88.4 R192, [R106+0x7400] ;  /* 0x007400006ac0783b */ /* 0x000f2e0000000200 */
[C---:B------:R-:W-:Y:S08]  /*1ac20*/  HMMA.16816.F32 R8, R200.reuse, R196, R8 ;  /* 0x000000c4c808723c */ /* 0x040ff00000001808 */
        /* <DEDUP_REMOVED lines=15> */
[-C--:B------:R-:W-:Y:S01]  /*1ad20*/  HMMA.16816.F32 R60, R200, R186.reuse, R60 ;  /* 0x000000bac83c723c */ /* 0x080fe2000000183c */
[----:B------:R-:W-:Y:S07]  /*1ad30*/  LDSM.16.M88.4 R200, [R107+0x5000] ;  /* 0x005000006bc8783b */ /* 0x000fee0000000200 */
[----:B------:R-:W-:Y:S01]  /*1ad40*/  HMMA.16816.F32 R64, R100, R186, R64 ;  /* 0x000000ba6440723c */ /* 0x000fe20000001840 */
[----:B------:R4:W-:Y:S07]  /*1ad50*/  LDSM.16.M88.4 R100, [R107+0x4000] ;  /* 0x004000006b64783b */ /* 0x0009ee0000000200 */
[-C--:B---3--:R-:W-:Y:S01]  /*1ad60*/  HMMA.16816.F32 R4, R172, R180.reuse, R4 ;  /* 0x000000b4ac04723c */ /* 0x088fe20000001804 */
[----:B------:R-:W2:Y:S07]  /*1ad70*/  LDSM.16.M88.4 R184, [R2+0x8000] ;  /* 0x0080000002b8783b */ /* 0x000eae0000000200 */
[C---:B------:R-:W-:Y:S08]  /*1ad80*/  HMMA.16816.F32 R8, R188.reuse, R180, R8 ;  /* 0x000000b4bc08723c */ /* 0x040ff00000001808 */
[-C--:B------:R-:W-:Y:S03]  /*1ad90*/  HMMA.16816.F32 R12, R188, R182.reuse, R12 ;  /* 0x000000b6bc0c723c */ /* 0x080fe6000000180c */
[C---:B----4-:R-:W-:Y:S05]  /*1ada0*/  LOP3.LUT R107, R220.reuse, UR6, R217, 0x96, !PT ;  /* 0x00000006dc6b7c12 */ /* 0x050fea000f8e96d9 */
[C---:B------:R-:W-:Y:S01]  /*1adb0*/  HMMA.16816.F32 R16, R172.reuse, R182, R16 ;  /* 0x000000b6ac10723c */ /* 0x040fe20000001810 */
[----:B------:R-:W3:Y:S07]  /*1adc0*/  LDSM.16.M88.4 R180, [R2+0x8400] ;  /* 0x0084000002b4783b */ /* 0x000eee0000000200 */
[-C--:B------:R-:W-:Y:S08]  /*1add0*/  HMMA.16816.F32 R20, R172, R192.reuse, R20 ;  /* 0x000000c0ac14723c */ /* 0x080ff00000001814 */
[C---:B------:R-:W-:Y:S08]  /*1ade0*/  HMMA.16816.F32 R24, R188.reuse, R192, R24 ;  /* 0x000000c0bc18723c */ /* 0x040ff00000001818 */
[-C--:B------:R-:W-:Y:S08]  /*1adf0*/  HMMA.16816.F32 R28, R188, R194.reuse, R28 ;  /* 0x000000c2bc1c723c */ /* 0x080ff0000000181c */
[C---:B------:R-:W-:Y:S01]  /*1ae00*/  HMMA.16816.F32 R32, R172.reuse, R194, R32 ;  /* 0x000000c2ac20723c */ /* 0x040fe20000001820 */
[----:B------:R4:W5:Y:S07]  /*1ae10*/  LDSM.16.M88.4 R192, [R2+0x8800] ;  /* 0x0088000002c0783b */ /* 0x00096e0000000200 */
[-C--:B------:R-:W-:Y:S08]  /*1ae20*/  HMMA.16816.F32 R36, R172, R196.reuse, R36 ;  /* 0x000000c4ac24723c */ /* 0x080ff00000001824 */
[C---:B------:R-:W-:Y:S04]  /*1ae30*/  HMMA.16816.F32 R40, R188.reuse, R196, R40 ;  /* 0x000000c4bc28723c */ /* 0x040fe80000001828 */
[----:B------:R-:W-:Y:S04]  /*1ae40*/  IMAD.WIDE.U32 R196, R107, -0x326172a9, RZ ;  /* 0xcd9e8d576bc47825 */ /* 0x000fe800078e00ff */
[-C--:B------:R-:W-:Y:S03]  /*1ae50*/  HMMA.16816.F32 R44, R188, R198.reuse, R44 ;  /* 0x000000c6bc2c723c */ /* 0x080fe6000000182c */
[----:B----4-:R-:W-:Y:S01]  /*1ae60*/  LOP3.LUT R2, R220, UR6, R227, 0x96, !PT ;  /* 0x00000006dc027c12 */ /* 0x010fe2000f8e96e3 */
[----:B------:R-:W-:Y:S04]  /*1ae70*/  UIADD3 UR6, UPT, UPT, UR22, 0x3c6ef372, URZ ;  /* 0x3c6ef37216067890 */ /* 0x000fe8000fffe0ff */
[C---:B------:R-:W-:Y:S08]  /*1ae80*/  HMMA.16816.F32 R48, R172.reuse, R198, R48 ;  /* 0x000000c6ac30723c */ /* 0x040ff00000001830 */
[-C--:B-1----:R-:W-:Y:S08]  /*1ae90*/  HMMA.16816.F32 R52, R172, R176.reuse, R52 ;  /* 0x000000b0ac34723c */ /* 0x082ff00000001834 */
[C---:B------:R-:W-:Y:S08]  /*1aea0*/  HMMA.16816.F32 R56, R188.reuse, R176, R56 ;  /* 0x000000b0bc38723c */ /* 0x040ff00000001838 */
[-C--:B------:R-:W-:Y:S03]  /*1aeb0*/  HMMA.16816.F32 R60, R188, R178.reuse, R60 ;  /* 0x000000b2bc3c723c */ /* 0x080fe6000000183c */
[----:B------:R-:W-:Y:S05]  /*1aec0*/  IMAD.MOV.U32 R188, RZ, RZ, R218 ;  /* 0x000000ffffbc7224 */ /* 0x000fea00078e00da */
[----:B------:R-:W-:Y:S01]  /*1aed0*/  HMMA.16816.F32 R64, R172, R178, R64 ;  /* 0x000000b2ac40723c */ /* 0x000fe20000001840 */
[----:B------:R-:W-:Y:S07]  /*1aee0*/  LDSM.16.M88.4 R172, [R208+0x4000] ;  /* 0x00400000d0ac783b */ /* 0x000fee0000000200 */
[-C--:B--2---:R-:W-:Y:S01]  /*1aef0*/  HMMA.16816.F32 R4, R100, R184.reuse, R4 ;  /* 0x000000b86404723c */ /* 0x084fe20000001804 */
[----:B------:R-:W1:Y:S07]  /*1af00*/  LDSM.16.M88.4 R176, [R106+0x8000] ;  /* 0x008000006ab0783b */ /* 0x000e6e0000000200 */
[C---:B------:R-:W-:Y:S08]  /*1af10*/  HMMA.16816.F32 R8, R200.reuse, R184, R8 ;  /* 0x000000b8c808723c */ /* 0x040ff00000001808 */
[-C--:B------:R-:W-:Y:S08]  /*1af20*/  HMMA.16816.F32 R12, R200, R186.reuse, R12 ;  /* 0x000000bac80c723c */ /* 0x080ff0000000180c */
[C---:B------:R-:W-:Y:S01]  /*1af30*/  HMMA.16816.F32 R16, R100.reuse, R186, R16 ;  /* 0x000000ba6410723c */ /* 0x040fe20000001810 */
[----:B------:R-:W2:Y:S07]  /*1af40*/  LDSM.16.M88.4 R184, [R208+0x5000] ;  /* 0x00500000d0b8783b */ /* 0x000eae0000000200 */
[-C--:B---3--:R-:W-:Y:S08]  /*1af50*/  HMMA.16816.F32 R20, R100, R180.reuse, R20 ;  /* 0x000000b46414723c */ /* 0x088ff00000001814 */
[C---:B------:R-:W-:Y:S01]  /*1af60*/  HMMA.16816.F32 R24, R200.reuse, R180, R24 ;  /* 0x000000b4c818723c */ /* 0x040fe20000001818 */
[----:B------:R-:W-:Y:S04]  /*1af70*/  MOV R180, UR23 ;  /* 0x0000001700b47c02 */ /* 0x000fe80008000f00 */
[----:B------:R-:W-:Y:S03]  /*1af80*/  LOP3.LUT R180, R221, UR26, R180, 0x96, !PT ;  /* 0x0000001addb47c12 */ /* 0x000fe6000f8e96b4 */
[-C--:B------:R-:W-:Y:S08]  /*1af90*/  HMMA.16816.F32 R28, R200, R182.reuse, R28 ;  /* 0x000000b6c81c723c */ /* 0x080ff0000000181c */
[C---:B------:R-:W-:Y:S04]  /*1afa0*/  HMMA.16816.F32 R32, R100.reuse, R182, R32 ;  /* 0x000000b66420723c */ /* 0x040fe80000001820 */
[----:B------:R-:W-:Y:S04]  /*1afb0*/  IMAD.WIDE.U32 R182, R180, -0x326172a9, RZ ;  /* 0xcd9e8d57b4b67825 */ /* 0x000fe800078e00ff */
[-C--:B-----5:R-:W-:Y:S03]  /*1afc0*/  HMMA.16816.F32 R36, R100, R192.reuse, R36 ;  /* 0x000000c06424723c */ /* 0x0a0fe60000001824 */
[C---:B------:R-:W-:Y:S02]  /*1afd0*/  LOP3.LUT R181, R183.reuse, R225, RZ, 0x3c, !PT ;  /* 0x000000e1b7b57212 */ /* 0x040fe400078e3cff */
[----:B------:R-:W-:Y:S03]  /*1afe0*/  LOP3.LUT R107, R183, R224, RZ, 0x3c, !PT ;  /* 0x000000e0b76b7212 */ /* 0x000fe600078e3cff */
[C---:B------:R-:W-:Y:S08]  /*1aff0*/  HMMA.16816.F32 R40, R200.reuse, R192, R40 ;  /* 0x000000c0c828723c */ /* 0x040ff00000001828 */
[-C--:B------:R-:W-:Y:S08]  /*1b000*/  HMMA.16816.F32 R44, R200, R194.reuse, R44 ;  /* 0x000000c2c82c723c */ /* 0x080ff0000000182c */
[C---:B------:R-:W-:Y:S08]  /*1b010*/  HMMA.16816.F32 R48, R100.reuse, R194, R48 ;  /* 0x000000c26430723c */ /* 0x040ff00000001830 */
[-C--:B------:R-:W-:Y:S08]  /*1b020*/  HMMA.16816.F32 R52, R100, R204.reuse, R52 ;  /* 0x000000cc6434723c */ /* 0x080ff00000001834 */
[C---:B------:R-:W-:Y:S08]  /*1b030*/  HMMA.16816.F32 R56, R200.reuse, R204, R56 ;  /* 0x000000ccc838723c */ /* 0x040ff00000001838 */
[-C--:B------:R-:W-:Y:S03]  /*1b040*/  HMMA.16816.F32 R60, R200, R206.reuse, R60 ;  /* 0x000000cec83c723c */ /* 0x080fe6000000183c */
[----:B------:R-:W-:Y:S05]  /*1b050*/  IMAD.WIDE.U32 R200, R2, -0x326172a9, RZ ;  /* 0xcd9e8d5702c87825 */ /* 0x000fea00078e00ff */
[----:B------:R-:W-:Y:S01]  /*1b060*/  LOP3.LUT R232, R201, UR6, RZ, 0x3c, !PT ;  /* 0x00000006c9e87c12 */ /* 0x000fe2000f8e3cff */
[----:B------:R-:W-:Y:S01]  /*1b070*/  HMMA.16816.F32 R64, R100, R206, R64 ;  /* 0x000000ce6440723c */ /* 0x000fe20000001840 */
[----:B------:R-:W3:Y:S03]  /*1b080*/  LDSM.16.M88.4 R100, [R106+0x8400] ;  /* 0x008400006a64783b */ /* 0x000ee60000000200 */
[----:B------:R-:W-:Y:S01]  /*1b090*/  LOP3.LUT R207, R197, UR6, RZ, 0x3c, !PT ;  /* 0x00000006c5cf7c12 */ /* 0x000fe2000f8e3cff */
[----:B------:R-:W-:Y:S01]  /*1b0a0*/  UIADD3 UR6, UPT, UPT, UR22, 0x78dde6e4, URZ ;  /* 0x78dde6e416067890 */ /* 0x000fe2000fffe0ff */
[C---:B------:R-:W-:Y:S02]  /*1b0b0*/  LOP3.LUT R2, R182.reuse, R232, RZ, 0x3c, !PT ;  /* 0x000000e8b6027212 */ /* 0x040fe400078e3cff */
[----:B------:R-:W-:Y:S01]  /*1b0c0*/  LOP3.LUT R180, R182, R207, RZ, 0x3c, !PT ;  /* 0x000000cfb6b47212 */ /* 0x000fe200078e3cff */
[-C--:B-1----:R-:W-:Y:S05]  /*1b0d0*/  HMMA.16816.F32 R4, R172, R176.reuse, R4 ;  /* 0x000000b0ac04723c */ /* 0x082fea0000001804 */
[----:B------:R-:W-:Y:S03]  /*1b0e0*/  IMAD.WIDE.U32 R182, R180, -0x2daee0ad, RZ ;  /* 0xd2511f53b4b67825 */ /* 0x000fe600078e00ff */
[C---:B--2---:R-:W-:Y:S04]  /*1b0f0*/  HMMA.16816.F32 R8, R184.reuse, R176, R8 ;  /* 0x000000b0b808723c */ /* 0x044fe80000001808 */
[----:B------:R-:W-:Y:S04]  /*1b100*/  IMAD.WIDE.U32 R176, R181, -0x2daee0ad, RZ ;  /* 0xd2511f53b5b07825 */ /* 0x000fe800078e00ff */
[----:B------:R-:W-:Y:S01]  /*1b110*/  IMAD.WIDE.U32 R180, R107, -0x2daee0ad, RZ ;  /* 0xd2511f536bb47825 */ /* 0x000fe200078e00ff */
[----:B------:R-:W-:Y:S01]  /*1b120*/  LOP3.LUT R107, R216, UR24, R177, 0x96, !PT ;  /* 0x00000018d86b7c12 */ /* 0x000fe2000f8e96b1 */
[-C--:B------:R-:W-:Y:S03]  /*1b130*/  HMMA.16816.F32 R12, R184, R178.reuse, R12 ;  /* 0x000000b2b80c723c */ /* 0x080fe6000000180c */
[----:B------:R-:W-:Y:S01]  /*1b140*/  IMAD.WIDE.U32 R192, R2, -0x2daee0ad, RZ ;  /* 0xd2511f5302c07825 */ /* 0x000fe200078e00ff */
[----:B------:R-:W-:Y:S02]  /*1b150*/  LOP3.LUT R2, R176, UR19, R183, 0x96, !PT ;  /* 0x00000013b0027c12 */ /* 0x000fe4000f8e96b7 */
[----:B------:R-:W-:Y:S01]  /*1b160*/  LOP3.LUT R176, R226, UR24, R181, 0x96, !PT ;  /* 0x00000018e2b07c12 */ /* 0x000fe2000f8e96b5 */
[----:B------:R-:W-:Y:S01]  /*1b170*/  IMAD.WIDE.U32 R194, R107, -0x326172a9, RZ ;  /* 0xcd9e8d576bc27825 */ /* 0x000fe200078e00ff */
[----:B------:R-:W-:Y:S01]  /*1b180*/  LOP3.LUT R181, R180, UR19, R193, 0x96, !PT ;  /* 0x00000013b4b57c12 */ /* 0x000fe2000f8e96c1 */
[C---:B------:R-:W-:Y:S04]  /*1b190*/  HMMA.16816.F32 R16, R172.reuse, R178, R16 ;  /* 0x000000b2ac10723c */ /* 0x040fe80000001810 */
[----:B------:R-:W-:Y:S02]  /*1b1a0*/  IMAD.WIDE.U32 R198, R176, -0x326172a9, RZ ;  /* 0xcd9e8d57b0c67825 */ /* 0x000fe400078e00ff */
[----:B------:R-:W1:Y:S02]  /*1b1b0*/  LDSM.16.M88.4 R176, [R106+0x8800] ;  /* 0x008800006ab0783b */ /* 0x000e640000000200 */
[-C--:B---3--:R-:W-:Y:S03]  /*1b1c0*/  HMMA.16816.F32 R20, R172, R100.reuse, R20 ;  /* 0x00000064ac14723c */ /* 0x088fe60000001814 */
[----:B------:R-:W-:Y:S01]  /*1b1d0*/  LOP3.LUT R180, R200, UR10, R199, 0x96, !PT ;  /* 0x0000000ac8b47c12 */ /* 0x000fe2000f8e96c7 */
[----:B------:R-:W-:Y:S01]  /*1b1e0*/  IMAD.WIDE.U32 R190, R2, -0x326172a9, RZ ;  /* 0xcd9e8d5702be7825 */ /* 0x000fe200078e00ff */
[----:B------:R-:W-:Y:S03]  /*1b1f0*/  LOP3.LUT R2, R196, UR10, R195, 0x96, !PT ;  /* 0x0000000ac4027c12 */ /* 0x000fe6000f8e96c3 */
[----:B------:R-:W-:Y:S01]  /*1b200*/  IMAD.SHL.U32 R107, R188, 0x2, RZ ;  /* 0x00000002bc6b7824 */ /* 0x000fe200078e00ff */
[----:B------:R-:W-:Y:S01]  /*1b210*/  LOP3.LUT R183, R194, UR6, R191, 0x96, !PT ;  /* 0x00000006c2b77c12 */ /* 0x000fe2000f8e96bf */
[----:B------:R-:W-:Y:S01]  /*1b220*/  IMAD.WIDE.U32 R202, R2, -0x2daee0ad, RZ ;  /* 0xd2511f5302ca7825 */ /* 0x000fe200078e00ff */
[----:B------:R-:W-:Y:S01]  /*1b230*/  MOV R2, UR17 ;  /* 0x0000001100027c02 */ /* 0x000fe20008000f00 */
[C---:B------:R-:W-:Y:S04]  /*1b240*/  HMMA.16816.F32 R24, R184.reuse, R100, R24 ;  /* 0x00000064b818723c */ /* 0x040fe80000001818 */
[----:B------:R-:W-:Y:S01]  /*1b250*/  LOP3.LUT R204, R107, 0x6, RZ, 0xc0, !PT ;  /* 0x000000066bcc7812 */ /* 0x000fe200078ec0ff */
[----:B------:R-:W-:Y:S01]  /*1b260*/  IMAD.WIDE.U32 R194, R181, -0x326172a9, RZ ;  /* 0xcd9e8d57b5c27825 */ /* 0x000fe200078e00ff */
[----:B------:R-:W-:Y:S02]  /*1b270*/  LOP3.LUT R182, R182, UR16, R203, 0x96, !PT ;  /* 0x00000010b6b67c12 */ /* 0x000fe4000f8e96cb */
[-C--:B------:R-:W-:Y:S01]  /*1b280*/  HMMA.16816.F32 R28, R184, R102.reuse, R28 ;  /* 0x00000066b81c723c */ /* 0x080fe2000000181c */
[----:B------:R-:W-:Y:S02]  /*1b290*/  STL [R1+0x17c], R204 ;  /* 0x00017ccc01007387 */ /* 0x000fe40000100800 */
[----:B------:R-:W-:Y:S01]  /*1b2a0*/  LOP3.LUT R107, R198, UR6, R195, 0x96, !PT ;  /* 0x00000006c66b7c12 */ /* 0x000fe2000f8e96c3 */
[----:B------:R-:W-:Y:S02]  /*1b2b0*/  IMAD R2, R2, 0x40, R204 ;  /* 0x0000004002027824 */ /* 0x000fe400078e02cc */
[----:B------:R-:W-:Y:S02]  /*1b2c0*/  IMAD.WIDE.U32 R180, R180, -0x2daee0ad, RZ ;  /* 0xd2511f53b4b47825 */ /* 0x000fe400078e00ff */
[C---:B------:R-:W-:Y:S04]  /*1b2d0*/  HMMA.16816.F32 R32, R172.reuse, R102, R32 ;  /* 0x00000066ac20723c */ /* 0x040fe80000001820 */
[----:B------:R-:W-:Y:S01]  /*1b2e0*/  I2FP.F32.U32 R100, R2 ;  /* 0x0000000200647245 */ /* 0x000fe20000201000 */
[----:B------:R-:W-:Y:S01]  /*1b2f0*/  IMAD.WIDE.U32 R198, R183, -0x2daee0ad, RZ ;  /* 0xd2511f53b7c67825 */ /* 0x000fe200078e00ff */
[----:B------:R-:W-:Y:S03]  /*1b300*/  LOP3.LUT R189, R192, UR16, R181, 0x96, !PT ;  /* 0x00000010c0bd7c12 */ /* 0x000fe6000f8e96b5 */
[----:B------:R-:W-:Y:S01]  /*1b310*/  FFMA.FTZ R4, R100, UR7, R4 ;  /* 0x0000000764047c23 */ /* 0x000fe20008010004 */
[----:B------:R-:W-:Y:S01]  /*1b320*/  LOP3.LUT R202, R202, UR13, R199, 0x96, !PT ;  /* 0x0000000dcaca7c12 */ /* 0x000fe2000f8e96c7 */
[C---:B------:R-:W-:Y:S01]  /*1b330*/  FFMA.FTZ R6, R100.reuse, UR7, R6 ;  /* 0x0000000764067c23 */ /* 0x040fe20008010006 */
[C---:B------:R-:W-:Y:S01]  /*1b340*/  FFMA.FTZ R8, R100.reuse, UR7, R8 ;  /* 0x0000000764087c23 */ /* 0x040fe20008010008 */
[----:B------:R-:W-:Y:S01]  /*1b350*/  FFMA.FTZ R10, R100, UR7, R10 ;  /* 0x00000007640a7c23 */ /* 0x000fe2000801000a */
[-C--:B-1----:R-:W-:Y:S01]  /*1b360*/  HMMA.16816.F32 R36, R172, R176.reuse, R36 ;  /* 0x000000b0ac24723c */ /* 0x082fe20000001824 */
[----:B------:R1:W2:Y:S01]  /*1b370*/  LDSM.16.M88.4 R100, [R106+0x8c00] ;  /* 0x008c00006a64783b */ /* 0x0002a20000000200 */
[----:B------:R-:W-:Y:S04]  /*1b380*/  DEPBAR.LE SB0, 0x0 ;  /* 0x000080000000791a */ /* 0x000fe80000000000 */
[C---:B------:R-:W-:Y:S02]  /*1b390*/  VIADD R181, R2.reuse, 0x1 ;  /* 0x0000000102b57836 */ /* 0x040fe40000000000 */
[C---:B------:R-:W-:Y:S01]  /*1b3a0*/  HMMA.16816.F32 R40, R184.reuse, R176, R40 ;  /* 0x000000b0b828723c */ /* 0x040fe20000001828 */
[----:B------:R-:W-:Y:S04]  /*1b3b0*/  BAR.SYNC.DEFER_BLOCKING 0x0 ;  /* 0x0000000000007b1d */ /* 0x000fe80000010000 */
[----:B------:R-:W-:Y:S01]  /*1b3c0*/  I2FP.F32.U32 R181, R181 ;  /* 0x000000b500b57245 */ /* 0x000fe20000201000 */
[----:B------:R-:W-:Y:S01]  /*1b3d0*/  IMAD.WIDE.U32 R192, R107, -0x2daee0ad, RZ ;  /* 0xd2511f536bc07825 */ /* 0x000fe200078e00ff */
[----:B------:R-:W-:Y:S01]  /*1b3e0*/  IADD3 R107, PT, PT, R2, 0x8, RZ ;  /* 0x00000008026b7810 */ /* 0x000fe20007ffe0ff */
[-C--:B------:R-:W-:Y:S03]  /*1b3f0*/  HMMA.16816.F32 R44, R184, R178.reuse, R44 ;  /* 0x000000b2b82c723c */ /* 0x080fe6000000182c */
[----:B------:R-:W-:Y:S01]  /*1b400*/  I2FP.F32.U32 R107, R107 ;  /* 0x0000006b006b7245 */ /* 0x000fe20000201000 */
[C---:B------:R-:W-:Y:S01]  /*1b410*/  FFMA.FTZ R5, R181.reuse, UR7, R5 ;  /* 0x00000007b5057c23 */ /* 0x040fe20008010005 */
[----:B------:R-:W-:Y:S01]  /*1b420*/  LOP3.LUT R191, R180, UR13, R193, 0x96, !PT ;  /* 0x0000000db4bf7c12 */ /* 0x000fe2000f8e96c1 */
[C---:B------:R-:W-:Y:S01]  /*1b430*/  FFMA.FTZ R7, R181.reuse, UR7, R7 ;  /* 0x00000007b5077c23 */ /* 0x040fe20008010007 */
[C---:B------:R-:W-:Y:S01]  /*1b440*/  FFMA.FTZ R9, R181.reuse, UR7, R9 ;  /* 0x00000007b5097c23 */ /* 0x040fe20008010009 */
[C---:B------:R-:W-:Y:S04]  /*1b450*/  HMMA.16816.F32 R48, R172.reuse, R178, R48 ;  /* 0x000000b2ac30723c */ /* 0x040fe80000001830 */
[C---:B-1----:R-:W-:Y:S02]  /*1b460*/  VIADD R106, R2.reuse, 0x10 ;  /* 0x00000010026a7836 */ /* 0x042fe40000000000 */
[----:B------:R-:W-:Y:S01]  /*1b470*/  FFMA.FTZ R11, R181, UR7, R11 ;  /* 0x00000007b50b7c23 */ /* 0x000fe2000801000b */
[C---:B------:R-:W-:Y:S01]  /*1b480*/  IADD3 R181, PT, PT, R2.reuse, 0x11, RZ ;  /* 0x0000001102b57810 */ /* 0x040fe20007ffe0ff */
[C---:B------:R-:W-:Y:S01]  /*1b490*/  FFMA.FTZ R12, R107.reuse, UR7, R12 ;  /* 0x000000076b0c7c23 */ /* 0x040fe2000801000c */
[C---:B------:R-:W-:Y:S01]  /*1b4a0*/  FFMA.FTZ R14, R107.reuse, UR7, R14 ;  /* 0x000000076b0e7c23 */ /* 0x040fe2000801000e */
[----:B------:R-:W-:Y:S01]  /*1b4b0*/  I2FP.F32.U32 R106, R106 ;  /* 0x0000006a006a7245 */ /* 0x000fe20000201000 */
[C---:B------:R-:W-:Y:S01]  /*1b4c0*/  FFMA.FTZ R16, R107.reuse, UR7, R16 ;  /* 0x000000076b107c23 */ /* 0x040fe20008010010 */
[----:B------:R-:W-:Y:S01]  /*1b4d0*/  FFMA.FTZ R18, R107, UR7, R18 ;  /* 0x000000076b127c23 */ /* 0x000fe20008010012 */
[----:B------:R-:W-:Y:S01]  /*1b4e0*/  I2FP.F32.U32 R107, R181 ;  /* 0x000000b5006b7245 */ /* 0x000fe20000201000 */
[----:B------:R-:W-:Y:S02]  /*1b4f0*/  VIADD R180, R2, 0x9 ;  /* 0x0000000902b47836 */ /* 0x000fe40000000000 */
[C---:B------:R-:W-:Y:S01]  /*1b500*/  FFMA.FTZ R20, R106.reuse, UR7, R20 ;  /* 0x000000076a147c23 */ /* 0x040fe20008010014 */
[C---:B------:R-:W-:Y:S01]  /*1b510*/  FFMA.FTZ R22, R106.reuse, UR7, R22 ;  /* 0x000000076a167c23 */ /* 0x040fe20008010016 */
[C---:B------:R-:W-:Y:S01]  /*1b520*/  FFMA.FTZ R24, R106.reuse, UR7, R24 ;  /* 0x000000076a187c23 */ /* 0x040fe20008010018 */
[-C--:B--2---:R-:W-:Y:S03]  /*1b530*/  HMMA.16816.F32 R52, R172, R100.reuse, R52 ;  /* 0x00000064ac34723c */ /* 0x084fe60000001834 */
[----:B------:R-:W-:Y:S01]  /*1b540*/  I2FP.F32.U32 R180, R180 ;  /* 0x000000b400b47245 */ /* 0x000fe20000201000 */
[----:B------:R-:W-:Y:S01]  /*1b550*/  FFMA.FTZ R26, R106, UR7, R26 ;  /* 0x000000076a1a7c23 */ /* 0x000fe2000801001a */
[C---:B------:R-:W-:Y:S01]  /*1b560*/  IADD3 R106, PT, PT, R2.reuse, 0x20, RZ ;  /* 0x00000020026a7810 */ /* 0x040fe20007ffe0ff */
[C---:B------:R-:W-:Y:S01]  /*1b570*/  FFMA.FTZ R21, R107.reuse, UR7, R21 ;  /* 0x000000076b157c23 */ /* 0x040fe20008010015 */
[C---:B------:R-:W-:Y:S01]  /*1b580*/  FFMA.FTZ R23, R107.reuse, UR7, R23 ;  /* 0x000000076b177c23 */ /* 0x040fe20008010017 */
[C---:B------:R-:W-:Y:S04]  /*1b590*/  HMMA.16816.F32 R56, R184.reuse, R100, R56 ;  /* 0x00000064b838723c */ /* 0x040fe80000001838 */
[C---:B------:R-:W-:Y:S01]  /*1b5a0*/  IADD3 R100, PT, PT, R2.reuse, 0x29, RZ ;  /* 0x0000002902647810 */ /* 0x040fe20007ffe0ff */
[----:B------:R-:W-:Y:S01]  /*1b5b0*/  VIADD R101, R2, 0x28 ;  /* 0x0000002802657836 */ /* 0x000fe20000000000 */
[----:B------:R-:W-:Y:S01]  /*1b5c0*/  I2FP.F32.U32 R106, R106 ;  /* 0x0000006a006a7245 */ /* 0x000fe20000201000 */
        /* <DEDUP_REMOVED lines=8> */
[----:B------:R-:W-:Y:S04]  /*1b650*/  HMMA.16816.F32 R64, R172, R102, R64 ;  /* 0x00000066ac40723c */ /* 0x000fe80000001840 */
[C---:B------:R-:W-:Y:S01]  /*1b660*/  FFMA.FTZ R44, R101.reuse, UR7, R44 ;  /* 0x00000007652c7c23 */ /* 0x040fe2000801002c */
[C---:B------:R-:W-:Y:S01]  /*1b670*/  FFMA.FTZ R46, R101.reuse, UR7, R46 ;  /* 0x00000007652e7c23 */ /* 0x040fe2000801002e */
[C---:B------:R-:W-:Y:S01]  /*1b680*/  FFMA.FTZ R48, R101.reuse, UR7, R48 ;  /* 0x0000000765307c23 */ /* 0x040fe20008010030 */
[----:B------:R-:W-:Y:S01]  /*1b690*/  FFMA.FTZ R50, R101, UR7, R50 ;  /* 0x0000000765327c23 */ /* 0x000fe20008010032 */
[----:B------:R-:W-:Y:S02]  /*1b6a0*/  VIADD R101, R2, 0x30 ;  /* 0x0000003002657836 */ /* 0x000fe40000000000 */
[----:B------:R-:W-:Y:S01]  /*1b6b0*/  FFMA.FTZ R45, R100, UR7, R45 ;  /* 0x00000007642d7c23 */ /* 0x000fe2000801002d */
[----:B------:R-:W-:Y:S02]  /*1b6c0*/  VIADD R106, R2, 0x31 ;  /* 0x00000031026a7836 */ /* 0x000fe40000000000 */
[C---:B------:R-:W-:Y:S01]  /*1b6d0*/  FFMA.FTZ R47, R100.reuse, UR7, R47 ;  /* 0x00000007642f7c23 */ /* 0x040fe2000801002f */
[C---:B------:R-:W-:Y:S01]  /*1b6e0*/  FFMA.FTZ R49, R100.reuse, UR7, R49 ;  /* 0x0000000764317c23 */ /* 0x040fe20008010031 */
[----:B------:R-:W-:Y:S01]  /*1b6f0*/  I2FP.F32.U32 R102, R101 ;  /* 0x0000006500667245 */ /* 0x000fe20000201000 */
[----:B------:R-:W-:Y:S01]  /*1b700*/  FFMA.FTZ R51, R100, UR7, R51 ;  /* 0x0000000764337c23 */ /* 0x000fe20008010033 */
[C---:B------:R-:W-:Y:S01]  /*1b710*/  IADD3 R100, PT, PT, R2.reuse, 0x38, RZ ;  /* 0x0000003802647810 */ /* 0x040fe20007ffe0ff */
[----:B------:R-:W-:Y:S01]  /*1b720*/  FFMA.FTZ R27, R107, UR7, R27 ;  /* 0x000000076b1b7c23 */ /* 0x000fe2000801001b */
[----:B------:R-:W-:Y:S01]  /*1b730*/  I2FP.F32.U32 R101, R106 ;  /* 0x0000006a00657245 */ /* 0x000fe20000201000 */
[C---:B------:R-:W-:Y:S01]  /*1b740*/  VIADD R177, R2.reuse, 0x18 ;  /* 0x0000001802b17836 */ /* 0x040fe20000000000 */
[----:B------:R-:W-:Y:S01]  /*1b750*/  I2FP.F32.U32 R100, R100 ;  /* 0x0000006400647245 */ /* 0x000fe20000201000 */
[----:B------:R-:W-:Y:S02]  /*1b760*/  VIADD R176, R2, 0x19 ;  /* 0x0000001902b07836 */ /* 0x000fe40000000000 */
[----:B------:R-:W-:Y:S01]  /*1b770*/  FFMA.FTZ R17, R180, UR7, R17 ;  /* 0x00000007b4117c23 */ /* 0x000fe20008010011 */
[C---:B------:R-:W-:Y:S01]  /*1b780*/  VIADD R107, R2.reuse, 0x21 ;  /* 0x00000021026b7836 */ /* 0x040fe20000000000 */
[----:B------:R-:W-:Y:S01]  /*1b790*/  I2FP.F32.U32 R177, R177 ;  /* 0x000000b100b17245 */ /* 0x000fe20000201000 */
[----:B------:R-:W-:Y:S01]  /*1b7a0*/  VIADD R2, R2, 0x39 ;  /* 0x0000003902027836 */ /* 0x000fe20000000000 */
[----:B------:R-:W-:Y:S01]  /*1b7b0*/  I2FP.F32.U32 R176, R176 ;  /* 0x000000b000b07245 */ /* 0x000fe20000201000 */
[C---:B------:R-:W-:Y:S01]  /*1b7c0*/  FFMA.FTZ R53, R101.reuse, UR7, R53 ;  /* 0x0000000765357c23 */ /* 0x040fe20008010035 */
[----:B------:R-:W-:Y:S01]  /*1b7d0*/  I2FP.F32.U32 R107, R107 ;  /* 0x0000006b006b7245 */ /* 0x000fe20000201000 */
[C---:B------:R-:W-:Y:S01]  /*1b7e0*/  FFMA.FTZ R55, R101.reuse, UR7, R55 ;  /* 0x0000000765377c23 */ /* 0x040fe20008010037 */
[----:B------:R-:W-:Y:S01]  /*1b7f0*/  I2FP.F32.U32 R2, R2 ;  /* 0x0000000200027245 */ /* 0x000fe20000201000 */
[C---:B------:R-:W-:Y:S01]  /*1b800*/  FFMA.FTZ R57, R101.reuse, UR7, R57 ;  /* 0x0000000765397c23 */ /* 0x040fe20008010039 */
[----:B------:R-:W-:Y:S01]  /*1b810*/  FFMA.FTZ R59, R101, UR7, R59 ;  /* 0x00000007653b7c23 */ /* 0x000fe2000801003b */
[----:B------:R-:W-:Y:S01]  /*1b820*/  FMNMX3.FTZ R101, R0, R4, R5, !PT ;  /* 0x0000000400657276 */ /* 0x000fe20007810005 */
[----:B------:R-:W-:Y:S01]  /*1b830*/  FFMA.FTZ R19, R180, UR7, R19 ;  /* 0x00000007b4137c23 */ /* 0x000fe20008010013 */
[C---:B------:R-:W-:Y:S01]  /*1b840*/  FFMA.FTZ R60, R100.reuse, UR7, R60 ;  /* 0x00000007643c7c23 */ /* 0x040fe2000801003c */
[C---:B------:R-:W-:Y:S01]  /*1b850*/  FFMA.FTZ R62, R100.reuse, UR7, R62 ;  /* 0x00000007643e7c23 */ /* 0x040fe2000801003e */
[----:B------:R-:W-:Y:S01]  /*1b860*/  FMNMX3.FTZ R173, R101, R16, R17, !PT ;  /* 0x0000001065ad7276 */ /* 0x000fe20007810011 */
[C---:B------:R-:W-:Y:S01]  /*1b870*/  FFMA.FTZ R64, R100.reuse, UR7, R64 ;  /* 0x0000000764407c23 */ /* 0x040fe20008010040 */
[----:B------:R-:W-:Y:S01]  /*1b880*/  FFMA.FTZ R66, R100, UR7, R66 ;  /* 0x0000000764427c23 */ /* 0x000fe20008010042 */
[----:B------:R-:W-:Y:S01]  /*1b890*/  FMNMX3.FTZ R100, R3, R6, R7, !PT ;  /* 0x0000000603647276 */ /* 0x000fe20007810007 */
[----:B------:R-:W-:Y:S01]  /*1b8a0*/  FFMA.FTZ R13, R180, UR7, R13 ;  /* 0x00000007b40d7c23 */ /* 0x000fe2000801000d */
[----:B------:R-:W-:Y:S01]  /*1b8b0*/  FMNMX3.FTZ R173, R173, R20, R21, !PT ;  /* 0x00000014adad7276 */ /* 0x000fe20007810015 */
[----:B------:R-:W-:Y:S01]  /*1b8c0*/  FFMA.FTZ R61, R2, UR7, R61 ;  /* 0x00000007023d7c23 */ /* 0x000fe2000801003d */
[----:B------:R-:W-:Y:S01]  /*1b8d0*/  FMNMX3.FTZ R101, R100, R18, R19, !PT ;  /* 0x0000001264657276 */ /* 0x000fe20007810013 */
[C---:B------:R-:W-:Y:S01]  /*1b8e0*/  FFMA.FTZ R63, R2.reuse, UR7, R63 ;  /* 0x00000007023f7c23 */ /* 0x040fe2000801003f */
        /* <DEDUP_REMOVED lines=11> */
[C---:B------:R-:W-:Y:S01]  /*1b9a0*/  FFMA.FTZ R32, R177.reuse, UR7, R32 ;  /* 0x00000007b1207c23 */ /* 0x040fe20008010020 */
[----:B------:R-:W-:Y:S01]  /*1b9b0*/  FMNMX3.FTZ R100, R100, R24, R25, !PT ;  /* 0x0000001864647276 */ /* 0x000fe20007810019 */
[C---:B------:R-:W-:Y:S01]  /*1b9c0*/  FFMA.FTZ R34, R177.reuse, UR7, R34 ;  /* 0x00000007b1227c23 */ /* 0x040fe20008010022 */
[----:B------:R-:W-:Y:S01]  /*1b9d0*/  FMNMX3.FTZ R2, R102, R14, R15, !PT ;  /* 0x0000000e66027276 */ /* 0x000fe2000781000f */
[C---:B------:R-:W-:Y:S01]  /*1b9e0*/  FFMA.FTZ R33, R176.reuse, UR7, R33 ;  /* 0x00000007b0217c23 */ /* 0x040fe20008010021 */
[----:B------:R-:W-:Y:S01]  /*1b9f0*/  FFMA.FTZ R35, R176, UR7, R35 ;  /* 0x00000007b0237c23 */ /* 0x000fe20008010023 */
        /* <DEDUP_REMOVED lines=14> */
[----:B------:R-:W-:Y:S01]  /*1bae0*/  IMAD.WIDE.U32 R182, R182, -0x326172a9, RZ ;  /* 0xcd9e8d57b6b67825 */ /* 0x000fe200078e00ff */
[----:B------:R-:W-:Y:S02]  /*1baf0*/  FMNMX3.FTZ R101, R101, R38, R39, !PT ;  /* 0x0000002665657276 */ /* 0x000fe40007810027 */
[----:B------:R-:W-:Y:S01]  /*1bb00*/  FMNMX3.FTZ R100, R100, R40, R41, !PT ;  /* 0x0000002864647276 */ /* 0x000fe20007810029 */
[----:B------:R-:W-:Y:S01]  /*1bb10*/  IMAD.WIDE.U32 R106, R189, -0x326172a9, RZ ;  /* 0xcd9e8d57bd6a7825 */ /* 0x000fe200078e00ff */
        /* <DEDUP_REMOVED lines=8> */
[----:B------:R-:W-:Y:S02]  /*1bba0*/  FMNMX3.FTZ R177, R100, R56, R57, !PT ;  /* 0x0000003864b17276 */ /* 0x000fe40007810039 */
[----:B------:R-:W-:Y:S02]  /*1bbb0*/  FMNMX3.FTZ R178, R2, R58, R59, !PT ;  /* 0x0000003a02b27276 */ /* 0x000fe4000781003b */
[----:B------:R-:W-:Y:S02]  /*1bbc0*/  FMNMX3.FTZ R173, R173, R64, R65, !PT ;  /* 0x00000040adad7276 */ /* 0x000fe40007810041 */
[----:B------:R-:W-:Y:S01]  /*1bbd0*/  FMNMX3.FTZ R174, R174, R66, R67, !PT ;  /* 0x00000042aeae7276 */ /* 0x000fe20007810043 */
[----:B------:R-:W-:Y:S06]  /*1bbe0*/  BRA.U.ANY UP0, `(.L_x_797) ;  /* 0xffffffe500147547 */ /* 0x000fec000b93ffff */
.L_x_796:
[----:B------:R-:W-:Y:S01]  /*1bbf0*/  FMNMX3.FTZ R172, R177, R60, R61, !PT ;  /* 0x0000003cb1ac7276 */ /* 0x000fe2000781003d */
[----:B------:R-:W2:Y:S01]  /*1bc00*/  SHFL.BFLY PT, R175, R173, 0x2, 0x1f ;  /* 0x0c401f00adaf7f89 */ /* 0x000ea200000e0000 */
[----:B------:R-:W-:Y:S01]  /*1bc10*/  FMNMX3.FTZ R2, R178, R62, R63, !PT ;  /* 0x0000003eb2027276 */ /* 0x000fe2000781003f */
[----:B-1----:R-:W-:Y:S01]  /*1bc20*/  IMAD.WIDE.U32 R102, R191, -0x326172a9, RZ ;  /* 0xcd9e8d57bf667825 */ /* 0x002fe200078e00ff */
[----:B------:R-:W-:Y:S05]  /*1bc30*/  LOP3.LUT R107, R194, UR15, R107, 0x96, !PT ;  /* 0x0000000fc26b7c12 */ /* 0x000fea000f8e966b */
[----:B------:R-:W1:Y:S01]  /*1bc40*/  SHFL.BFLY PT, R176, R174, 0x2, 0x1f ;  /* 0x0c401f00aeb07f89 */ /* 0x000e6200000e0000 */
[----:B------:R-:W-:Y:S01]  /*1bc50*/  UIADD3 UR11, UPT, UPT, UR23, 0x646e171e, URZ ;  /* 0x646e171e170b7890 */ /* 0x000fe2000fffe0ff */
[----:B------:R-:W-:Y:S01]  /*1bc60*/  IMAD.WIDE.U32 R100, R202, -0x326172a9, RZ ;  /* 0xcd9e8d57ca647825 */ /* 0x000fe200078e00ff */
[----:B------:R-:W-:Y:S05]  /*1bc70*/  LOP3.LUT R194, R106, UR14, R103, 0x96, !PT ;  /* 0x0000000e6ac27c12 */ /* 0x000fea000f8e9667 */
[----:B------:R-:W3:Y:S01]  /*1bc80*/  SHFL.BFLY PT, R177, R172, 0x2, 0x1f ;  /* 0x0c401f00acb17f89 */ /* 0x000ee200000e0000 */
[----:B------:R-:W-:Y:S01]  /*1bc90*/  PRMT R189, R102, 0x7771, RZ ;  /* 0x0000777166bd7816 */ /* 0x000fe200000000ff */
[----:B------:R-:W-:Y:S01]  /*1bca0*/  IMAD.MOV.U32 R195, RZ, RZ, R102 ;  /* 0x000000ffffc37224 */ /* 0x000fe200078e0066 */
[----:B------:R-:W-:Y:S05]  /*1bcb0*/  LOP3.LUT R191, R182, UR14, R101, 0x96, !PT ;  /* 0x0000000eb6bf7c12 */ /* 0x000fea000f8e9665 */
[----:B------:R-:W4:Y:S01]  /*1bcc0*/  SHFL.BFLY PT, R178, R2, 0x2, 0x1f ;  /* 0x0c401f0002b27f89 */ /* 0x000f2200000e0000 */
[C---:B------:R-:W-:Y:S01]  /*1bcd0*/  PRMT R185, R100.reuse, 0x7772, RZ ;  /* 0x0000777264b97816 */ /* 0x040fe200000000ff */
[----:B------:R-:W-:Y:S01]  /*1bce0*/  IMAD.MOV.U32 R182, RZ, RZ, R224 ;  /* 0x000000ffffb67224 */ /* 0x000fe200078e00e0 */
[C---:B------:R-:W-:Y:S01]  /*1bcf0*/  PRMT R186, R100.reuse, 0x7773, RZ ;  /* 0x0000777364ba7816 */ /* 0x040fe200000000ff */
[----:B------:R-:W-:Y:S01]  /*1bd00*/  IMAD.WIDE.U32 R180, R107, -0x2daee0ad, RZ ;  /* 0xd2511f536bb47825 */ /* 0x000fe200078e00ff */
[----:B------:R-:W-:Y:S01]  /*1bd10*/  PRMT R187, R100, 0x7771, RZ ;  /* 0x0000777164bb7816 */ /* 0x000fe200000000ff */
[----:B------:R-:W-:Y:S01]  /*1bd20*/  UIADD3 UR26, UPT, UPT, UR26, 0x1, URZ ;  /* 0x000000011a1a7890 */ /* 0x000fe2000fffe0ff */
[----:B------:R-:W-:Y:S01]  /*1bd30*/  PRMT R219, R102, 0x7772, RZ ;  /* 0x0000777266db7816 */ /* 0x000fe200000000ff */
[----:B------:R-:W-:Y:S01]  /*1bd40*/  IMAD.MOV.U32 R206, RZ, RZ, R180 ;  /* 0x000000ffffce7224 */ /* 0x000fe200078e00b4 */
[----:B------:R-:W-:Y:S01]  /*1bd50*/  LOP3.LUT R204, R192, UR11, R181, 0x96, !PT ;  /* 0x0000000bc0cc7c12 */ /* 0x000fe2000f8e96b5 */
[----:B------:R-:W-:Y:S01]  /*1bd60*/  IMAD.MOV.U32 R193, RZ, RZ, R187 ;  /* 0x000000ffffc17224 */ /* 0x000fe200078e00bb */
[C---:B------:R-:W-:Y:S01]  /*1bd70*/  PRMT R218, R180.reuse, 0x7772, RZ ;  /* 0x00007772b4da7816 */ /* 0x040fe200000000ff */
[----:B------:R-:W-:Y:S01]  /*1bd80*/  IMAD.MOV.U32 R199, RZ, RZ, R219 ;  /* 0x000000ffffc77224 */ /* 0x000fe200078e00db */
[----:B--2---:R-:W-:Y:S01]  /*1bd90*/  FMNMX.FTZ R103, R173, R175, !PT ;  /* 0x000000afad677209 */ /* 0x004fe20007810000 */
[----:B------:R-:W-:Y:S01]  /*1bda0*/  IMAD.MOV.U32 R222, RZ, RZ, R100 ;  /* 0x000000ffffde7224 */ /* 0x000fe200078e0064 */
[----:B------:R-:W-:Y:S01]  /*1bdb0*/  PRMT R223, R180, 0x7773, RZ ;  /* 0x00007773b4df7816 */ /* 0x000fe200000000ff */
[----:B------:R-:W-:Y:S01]  /*1bdc0*/  IMAD.WIDE.U32 R100, R190, -0x2daee0ad, RZ ;  /* 0xd2511f53be647825 */ /* 0x000fe200078e00ff */
[----:B------:R-:W-:Y:S01]  /*1bdd0*/  PRMT R190, R102, 0x7773, RZ ;  /* 0x0000777366be7816 */ /* 0x000fe200000000ff */
[----:B------:R-:W2:Y:S01]  /*1bde0*/  SHFL.BFLY PT, R106, R103, 0x1, 0x1f ;  /* 0x0c201f00676a7f89 */ /* 0x000ea200000e0000 */
[----:B-1----:R-:W-:Y:S01]  /*1bdf0*/  FMNMX.FTZ R102, R174, R176, !PT ;  /* 0x000000b0ae667209 */ /* 0x002fe20007810000 */
[----:B------:R-:W-:Y:S01]  /*1be00*/  IMAD.MOV.U32 R208, RZ, RZ, R100 ;  /* 0x000000ffffd07224 */ /* 0x000fe200078e0064 */
[----:B------:R-:W-:Y:S01]  /*1be10*/  LOP3.LUT R203, R198, UR11, R101, 0x96, !PT ;  /* 0x0000000bc6cb7c12 */ /* 0x000fe2000f8e9665 */
[----:B------:R-:W-:Y:S01]  /*1be20*/  IMAD.MOV.U32 R176, RZ, RZ, R226 ;  /* 0x000000ffffb07224 */ /* 0x000fe200078e00e2 */
[----:B---3--:R-:W-:Y:S03]  /*1be30*/  FMNMX.FTZ R177, R172, R177, !PT ;  /* 0x000000b1acb17209 */ /* 0x008fe60007810000 */
[----:B------:R-:W1:Y:S01]  /*1be40*/  SHFL.BFLY PT, R101, R102, 0x1, 0x1f ;  /* 0x0c201f0066657f89 */ /* 0x000e6200000e0000 */
[C---:B------:R-:W-:Y:S01]  /*1be50*/  PRMT R247, R100.reuse, 0x7772, RZ ;  /* 0x0000777264f77816 */ /* 0x040fe200000000ff */
[----:B------:R-:W-:Y:S01]  /*1be60*/  UISETP.NE.AND UP0, UPT, UR17, URZ, UPT ;  /* 0x000000ff1100728c */ /* 0x000fe2000bf05270 */
[C---:B------:R-:W-:Y:S05]  /*1be70*/  PRMT R179, R100.reuse, 0x7773, RZ ;  /* 0x0000777364b37816 */ /* 0x040fea00000000ff */
[----:B------:R-:W3:Y:S01]  /*1be80*/  SHFL.BFLY PT, R172, R177, 0x1, 0x1f ;  /* 0x0c201f00b1ac7f89 */ /* 0x000ee200000e0000 */
[----:B------:R-:W-:Y:S01]  /*1be90*/  PRMT R246, R100, 0x7771, RZ ;  /* 0x0000777164f67816 */ /* 0x000fe200000000ff */
[----:B------:R-:W-:Y:S01]  /*1bea0*/  UIADD3 UR17, UPT, UPT, UR17, -0x1, URZ ;  /* 0xffffffff11117890 */ /* 0x000fe2000fffe0ff */
[----:B------:R-:W-:Y:S02]  /*1beb0*/  LOP3.LUT R100, R191, 0xffff, RZ, 0xc0, !PT ;  /* 0x0000ffffbf647812 */ /* 0x000fe400078ec0ff */
[----:B----4-:R-:W-:Y:S02]  /*1bec0*/  FMNMX.FTZ R178, R2, R178, !PT ;  /* 0x000000b202b27209 */ /* 0x010fe40007810000 */
[----:B------:R-:W-:Y:S02]  /*1bed0*/  LOP3.LUT R2, R194, 0xffff, RZ, 0xc0, !PT ;  /* 0x0000ffffc2027812 */ /* 0x000fe400078ec0ff */
[----:B------:R-:W-:Y:S01]  /*1bee0*/  SHF.R.U32.HI R197, RZ, 0x8, R100 ;  /* 0x00000008ffc57819 */ /* 0x000fe20000011664 */
[----:B------:R-:W4:Y:S01]  /*1bef0*/  SHFL.BFLY PT, R173, R178, 0x1, 0x1f ;  /* 0x0c201f00b2ad7f89 */ /* 0x000f2200000e0000 */
[----:B------:R-:W-:Y:S02]  /*1bf00*/  SHF.R.U32.HI R205, RZ, 0x8, R2 ;  /* 0x00000008ffcd7819 */ /* 0x000fe40000011602 */
[----:B------:R-:W-:Y:S02]  /*1bf10*/  LOP3.LUT R107, R203, 0xffff, RZ, 0xc0, !PT ;  /* 0x0000ffffcb6b7812 */ /* 0x000fe400078ec0ff */
[----:B------:R-:W-:Y:S02]  /*1bf20*/  LOP3.LUT R2, R197, 0xffff, RZ, 0xc0, !PT ;  /* 0x0000ffffc5027812 */ /* 0x000fe400078ec0ff */
[----:B------:R-:W-:Y:S02]  /*1bf30*/  LOP3.LUT R100, R205, 0xffff, RZ, 0xc0, !PT ;  /* 0x0000ffffcd647812 */ /* 0x000fe400078ec0ff */
[----:B------:R-:W-:Y:S02]  /*1bf40*/  ISETP.LE.U32.AND P6, PT, R2, UR9, PT ;  /* 0x0000000902007c0c */ /* 0x000fe4000bfc3070 */
[----:B------:R-:W-:Y:S02]  /*1bf50*/  SHF.R.U32.HI R237, RZ, 0x8, R107 ;  /* 0x00000008ffed7819 */ /* 0x000fe4000001166b */
[----:B------:R-:W-:Y:S02]  /*1bf60*/  LOP3.LUT R2, R204, 0xffff, RZ, 0xc0, !PT ;  /* 0x0000ffffcc027812 */ /* 0x000fe400078ec0ff */
[----:B------:R-:W-:Y:S02]  /*1bf70*/  ISETP.LE.U32.AND P4, PT, R100, UR9, PT ;  /* 0x0000000964007c0c */ /* 0x000fe4000bf83070 */
[----:B------:R-:W-:Y:S02]  /*1bf80*/  LOP3.LUT R100, R237, 0xffff, RZ, 0xc0, !PT ;  /* 0x0000ffffed647812 */ /* 0x000fe400078ec0ff */
[----:B------:R-:W-:Y:S02]  /*1bf90*/  SHF.R.U32.HI R244, RZ, 0x8, R2 ;  /* 0x00000008fff47819 */ /* 0x000fe40000011602 */
[----:B--2---:R-:W-:Y:S02]  /*1bfa0*/  FMNMX.FTZ R103, R103, R106, !PT ;  /* 0x0000006a67677209 */ /* 0x004fe40007810000 */
[----:B------:R-:W-:Y:S01]  /*1bfb0*/  ISETP.LE.U32.AND P5, PT, R100, UR9, PT ;  /* 0x0000000964007c0c */ /* 0x000fe2000bfa3070 */
[----:B------:R-:W-:Y:S01]  /*1bfc0*/  IMAD.U32 R100, RZ, RZ, UR26 ;  /* 0x0000001aff647e24 */ /* 0x000fe2000f8e00ff */
[----:B------:R-:W-:Y:S01]  /*1bfd0*/  LOP3.LUT R2, R244, 0xffff, RZ, 0xc0, !PT ;  /* 0x0000fffff4027812 */ /* 0x000fe200078ec0ff */
[C---:B------:R-:W-:Y:S01]  /*1bfe0*/  FMUL.FTZ R106, R103.reuse, UR4 ;  /* 0x00000004676a7c20 */ /* 0x040fe20008410000 */
[----:B-1----:R-:W-:Y:S01]  /*1bff0*/  FMNMX.FTZ R102, R102, R101, !PT ;  /* 0x0000006566667209 */ /* 0x002fe20007810000 */
[C---:B------:R-:W-:Y:S01]  /*1c000*/  FADD.FTZ R0, -R103.reuse, R0 ;  /* 0x0000000067007221 */ /* 0x040fe20000010100 */
[----:B------:R-:W-:Y:S02]  /*1c010*/  FSETP.NEU.FTZ.AND P1, PT, R103, -INF , PT ;  /* 0xff8000006700780b */ /* 0x000fe40003f3d000 */
[----:B------:R-:W-:Y:S01]  /*1c020*/  ISETP.LE.U32.AND P3, PT, R2, UR9, PT ;  /* 0x0000000902007c0c */ /* 0x000fe2000bf63070 */
[----:B------:R-:W-:Y:S01]  /*1c030*/  FMUL.FTZ R107, R102, UR4 ;  /* 0x00000004666b7c20 */ /* 0x000fe20008410000 */
[----:B------:R-:W-:Y:S02]  /*1c040*/  LOP3.LUT R2, R221, UR23, R100, 0x96, !PT ;  /* 0x00000017dd027c12 */ /* 0x000fe4000f8e9664 */
[----:B------:R-:W-:Y:S02]  /*1c050*/  FSEL R106, R106, RZ, P1 ;  /* 0x000000ff6a6a7208 */ /* 0x000fe40000800000 */
[----:B---3--:R-:W-:Y:S01]  /*1c060*/  FMNMX.FTZ R101, R177, R172, !PT ;  /* 0x000000acb1657209 */ /* 0x008fe20007810000 */
[----:B------:R-:W-:Y:S01]  /*1c070*/  IMAD.WIDE.U32 R238, R2, -0x326172a9, RZ ;  /* 0xcd9e8d5702ee7825 */ /* 0x000fe200078e00ff */
[----:B------:R-:W-:Y:S03]  /*1c080*/  FSETP.NEU.FTZ.AND P1, PT, R102, -INF , PT ;  /* 0xff8000006600780b */ /* 0x000fe60003f3d000 */
[----:B------:R-:W-:Y:S01]  /*1c090*/  FFMA.FTZ R192, R4, UR4, -R106 ;  /* 0x0000000404c07c23 */ /* 0x000fe2000801086a */
[----:B------:R-:W-:Y:S01]  /*1c0a0*/  FMUL.FTZ R2, R101, UR4 ;  /* 0x0000000465027c20 */ /* 0x000fe20008410000 */
[----:B------:R-:W-:Y:S01]  /*1c0b0*/  FSEL R107, R107, RZ, P1 ;  /* 0x000000ff6b6b7208 */ /* 0x000fe20000800000 */
[----:B------:R-:W-:Y:S01]  /*1c0c0*/  IMAD.MOV.U32 R172, RZ, RZ, R186 ;  /* 0x000000ffffac7224 */ /* 0x000fe200078e00ba */
[----:B------:R-:W-:Y:S01]  /*1c0d0*/  FSETP.NEU.FTZ.AND P1, PT, R101, -INF , PT ;  /* 0xff8000006500780b */ /* 0x000fe20003f3d000 */
[----:B------:R-:W-:Y:S01]  /*1c0e0*/  IMAD.MOV.U32 R177, RZ, RZ, R227 ;  /* 0x000000ffffb17224 */ /* 0x000fe200078e00e3 */
[----:B----4-:R-:W-:Y:S01]  /*1c0f0*/  FMNMX.FTZ R100, R178, R173, !PT ;  /* 0x000000adb2647209 */ /* 0x010fe20007810000 */
[----:B------:R-:W-:Y:S01]  /*1c100*/  IMAD.MOV.U32 R173, RZ, RZ, R185 ;  /* 0x000000ffffad7224 */ /* 0x000fe200078e00b9 */
[----:B------:R-:W-:Y:S01]  /*1c110*/  FSEL R4, R2, RZ, P1 ;  /* 0x000000ff02047208 */ /* 0x000fe20000800000 */
[----:B------:R-:W-:Y:S01]  /*1c120*/  IMAD.MOV.U32 R178, RZ, RZ, R179 ;  /* 0x000000ffffb27224 */ /* 0x000fe200078e00b3 */
[C---:B------:R-:W-:Y:S01]  /*1c130*/  FSETP.NEU.FTZ.AND P1, PT, R100.reuse, -INF , PT ;  /* 0xff8000006400780b */ /* 0x040fe20003f3d000 */
[----:B------:R-:W-:Y:S01]  /*1c140*/  FMUL.FTZ R2, R100, UR4 ;  /* 0x0000000464027c20 */ /* 0x000fe20008410000 */
[----:B------:R-:W-:Y:S01]  /*1c150*/  PRMT R184, R180, 0x7771, RZ ;  /* 0x00007771b4b87816 */ /* 0x000fe200000000ff */
[--C-:B------:R-:W-:Y:S01]  /*1c160*/  FFMA.FTZ R187, R60, UR4, -R4.reuse ;  /* 0x000000043cbb7c23 */ /* 0x100fe20008010804 */
[----:B------:R-:W-:Y:S01]  /*1c170*/  FFMA.FTZ R174, R40, UR4, -R4 ;  /* 0x0000000428ae7c23 */ /* 0x000fe20008010804 */
[----:B------:R-:W2:Y:S01]  /*1c180*/  LDL.LU R60, [R1+0x164] ;  /* 0x00016400013c7983 */ /* 0x000ea20000300800 */
[----:B------:R-:W-:Y:S01]  /*1c190*/  FSEL R2, R2, RZ, P1 ;  /* 0x000000ff02027208 */ /* 0x000fe20000800000 */
[----:B------:R-:W-:Y:S02]  /*1c1a0*/  IMAD.MOV.U32 R180, RZ, RZ, R218 ;  /* 0x000000ffffb47224 */ /* 0x000fe400078e00da */
[----:B------:R-:W-:Y:S01]  /*1c1b0*/  FFMA.FTZ R201, R5, UR4, -R106 ;  /* 0x0000000405c97c23 */ /* 0x000fe2000801086a */
[----:B------:R-:W-:Y:S01]  /*1c1c0*/  LOP3.LUT R5, R239, R225, RZ, 0x3c, !PT ;  /* 0x000000e1ef057212 */ /* 0x000fe200078e3cff */
        /* <DEDUP_REMOVED lines=14> */
[----:B------:R-:W-:Y:S01]  /*1c2b0*/  FFMA.FTZ R231, R29, UR4, -R4 ;  /* 0x000000041de77c23 */ /* 0x000fe20008010804 */
[----:B------:R-:W-:Y:S02]  /*1c2c0*/  IMAD.MOV.U32 R19, RZ, RZ, R173 ;  /* 0x000000ffff137224 */ /* 0x000fe400078e00ad */
        /* <DEDUP_REMOVED lines=10> */
[--C-:B------:R-:W-:Y:S01]  /*1c370*/  FFMA.FTZ R180, R47, UR4, -R2.reuse ;  /* 0x000000042fb47c23 */ /* 0x100fe20008010802 */
[----:B------:R-:W-:Y:S02]  /*1c380*/  IMAD.MOV.U32 R34, RZ, RZ, R199 ;  /* 0x000000ffff227224 */ /* 0x000fe400078e00c7 */
[----:B------:R-:W-:Y:S01]  /*1c390*/  FFMA.FTZ R199, R11, UR4, -R2 ;  /* 0x000000040bc77c23 */ /* 0x000fe20008010802 */
[----:B------:R-:W-:Y:S02]  /*1c3a0*/  IMAD.MOV.U32 R35, RZ, RZ, R190 ;  /* 0x000000ffff237224 */ /* 0x000fe400078e00be */
[----:B------:R-:W-:Y:S01]  /*1c3b0*/  FFMA.FTZ R190, R63, UR4, -R2 ;  /* 0x000000043fbe7c23 */ /* 0x000fe20008010802 */
[----:B------:R-:W-:Y:S02]  /*1c3c0*/  IMAD.MOV.U32 R50, RZ, RZ, R176 ;  /* 0x000000ffff327224 */ /* 0x000fe400078e00b0 */
[--C-:B------:R-:W-:Y:S01]  /*1c3d0*/  FFMA.FTZ R176, R43, UR4, -R2.reuse ;  /* 0x000000042bb07c23 */ /* 0x100fe20008010802 */
[----:B------:R-:W-:Y:S02]  /*1c3e0*/  IMAD.MOV.U32 R51, RZ, RZ, R177 ;  /* 0x000000ffff337224 */ /* 0x000fe400078e00b1 */
[--C-:B------:R-:W-:Y:S01]  /*1c3f0*/  FFMA.FTZ R177, R42, UR4, -R2.reuse ;  /* 0x000000042ab17c23 */ /* 0x100fe20008010802 */
        /* <DEDUP_REMOVED lines=29> */
[----:B------:R-:W-:Y:S02]  /*1c5d0*/  IMAD.MOV.U32 R32, RZ, RZ, R216 ;  /* 0x000000ffff207224 */ /* 0x000fe400078e00d8 */
[--C-:B------:R-:W-:Y:S01]  /*1c5e0*/  FFMA.FTZ R20, R54, UR4, -R107.reuse ;  /* 0x0000000436147c23 */ /* 0x100fe2000801086b */
[--C-:B------:R-:W-:Y:S01]  /*1c5f0*/  FFMA.FTZ R17, R55, UR4, -R107.reuse ;  /* 0x0000000437117c23 */ /* 0x100fe2000801086b */
[--C-:B------:R-:W-:Y:S01]  /*1c600*/  FFMA.FTZ R66, R66, UR4, -R107.reuse ;  /* 0x0000000442427c23 */ /* 0x100fe2000801086b */
[----:B------:R-:W-:Y:S01]  /*1c610*/  FFMA.FTZ R16, R67, UR4, -R107 ;  /* 0x0000000443107c23 */ /* 0x000fe2000801086b */
[----:B------:R-:W-:Y:S04]  /*1c620*/  IMAD.WIDE.U32 R6, R5, -0x2daee0ad, RZ ;  /* 0xd2511f5305067825 */ /* 0x000fe800078e00ff */
[--C-:B------:R-:W-:Y:S01]  /*1c630*/  FFMA.FTZ R107, R8, UR4, -R4.reuse ;  /* 0x00000004086b7c23 */ /* 0x100fe20008010804 */
[----:B------:R-:W-:Y:S01]  /*1c640*/  MUFU.EX2 R106, R106 ;  /* 0x0000006a006a7308 */ /* 0x000fe20000000800 */
[--C-:B------:R-:W-:Y:S01]  /*1c650*/  FFMA.FTZ R202, R9, UR4, -R4.reuse ;  /* 0x0000000409ca7c23 */ /* 0x100fe20008010804 */
[----:B------:R-:W-:Y:S04]  /*1c660*/  IMAD.WIDE.U32 R8, R2, -0x2daee0ad, RZ ;  /* 0xd2511f5302087825 */ /* 0x000fe800078e00ff */
[--C-:B------:R-:W-:Y:S01]  /*1c670*/  FFMA.FTZ R183, R56, UR4, -R4.reuse ;  /* 0x0000000438b77c23 */ /* 0x100fe20008010804 */
[--C-:B------:R-:W-:Y:S01]  /*1c680*/  FFMA.FTZ R175, R41, UR4, -R4.reuse ;  /* 0x0000000429af7c23 */ /* 0x100fe20008010804 */
[----:B------:R-:W-:Y:S02]  /*1c690*/  IMAD.MOV.U32 R33, RZ, RZ, R217 ;  /* 0x000000ffff217224 */ /* 0x000fe400078e00d9 */
[--C-:B------:R-:W-:Y:S01]  /*1c6a0*/  FFMA.FTZ R186, R61, UR4, -R4.reuse ;  /* 0x000000043dba7c23 */ /* 0x100fe20008010804 */
[--C-:B------:R-:W-:Y:S01]  /*1c6b0*/  FFMA.FTZ R216, R12, UR4, -R4.reuse ;  /* 0x000000040cd87c23 */ /* 0x100fe20008010804 */
[--C-:B------:R-:W-:Y:S01]  /*1c6c0*/  FFMA.FTZ R217, R13, UR4, -R4.reuse ;  /* 0x000000040dd97c23 */ /* 0x100fe20008010804 */
[--C-:B------:R-:W-:Y:S01]  /*1c6d0*/  FFMA.FTZ R226, R25, UR4, -R4.reuse ;  /* 0x0000000419e27c23 */ /* 0x100fe20008010804 */
[----:B------:R-:W-:Y:S01]  /*1c6e0*/  FFMA.FTZ R185, R57, UR4, -R4 ;  /* 0x0000000439b97c23 */ /* 0x000fe20008010804 */
[----:B------:R-:W-:Y:S01]  /*1c6f0*/  LOP3.LUT R4, R32, UR24, R7, 0x96, !PT ;  /* 0x0000001820047c12 */ /* 0x000fe2000f8e9607 */
[----:B------:R-:W-:Y:S01]  /*1c700*/  FMUL.FTZ R2, R0, UR4 ;  /* 0x0000000400027c20 */ /* 0x000fe20008410000 */
[----:B------:R-:W-:Y:S01]  /*1c710*/  LOP3.LUT R6, R6, UR19, R9, 0x96, !PT ;  /* 0x0000001306067c12 */ /* 0x000fe2000f8e9609 */
[----:B------:R-:W-:Y:S01]  /*1c720*/  FADD.FTZ R0, -R102, R3 ;  /* 0x0000000366007221 */ /* 0x000fe20000010100 */
[----:B------:R-:W-:Y:S01]  /*1c730*/  IMAD.MOV.U32 R54, RZ, RZ, R247 ;  /* 0x000000ffff367224 */ /* 0x000fe200078e00f7 */
[----:B------:R1:W3:Y:S01]  /*1c740*/  MUFU.EX2 R3, R2 ;  /* 0x0000000200037308 */ /* 0x0002e20000000800 */
[----:B------:R-:W-:Y:S04]  /*1c750*/  IMAD.WIDE.U32 R4, R4, -0x326172a9, RZ ;  /* 0xcd9e8d5704047825 */ /* 0x000fe800078e00ff */
[----:B------:R-:W-:Y:S01]  /*1c760*/  IMAD.WIDE.U32 R6, R6, -0x326172a9, RZ ;  /* 0xcd9e8d5706067825 */ /* 0x000fe200078e00ff */
[----:B------:R-:W-:Y:S04]  /*1c770*/  LOP3.LUT R5, R196, UR10, R5, 0x96, !PT ;  /* 0x0000000ac4057c12 */ /* 0x000fe8000f8e9605 */
[----:B------:R-:W-:Y:S01]  /*1c780*/  MUFU.EX2 R196, R192 ;  /* 0x000000c000c47308 */ /* 0x000fe20000000800 */
[----:B------:R-:W-:Y:S01]  /*1c790*/  IMAD.MOV.U32 R67, RZ, RZ, R246 ;  /* 0x000000ffff437224 */ /* 0x000fe200078e00f6 */
[----:B------:R-:W-:Y:S01]  /*1c7a0*/  LOP3.LUT R4, R4, UR6, R7, 0x96, !PT ;  /* 0x0000000604047c12 */ /* 0x000fe2000f8e9607 */
[----:B------:R-:W-:Y:S04]  /*1c7b0*/  IMAD.WIDE.U32 R10, R5, -0x2daee0ad, RZ ;  /* 0xd2511f53050a7825 */ /* 0x000fe800078e00ff */
[----:B-1----:R-:W-:Y:S01]  /*1c7c0*/  FADD.FTZ R2, -R101, R104 ;  /* 0x0000006865027221 */ /* 0x002fe20000010100 */
[----:B------:R-:W-:Y:S04]  /*1c7d0*/  IMAD.WIDE.U32 R246, R4, -0x2daee0ad, RZ ;  /* 0xd2511f5304f67825 */ /* 0x000fe800078e00ff */
[----:B------:R-:W-:Y:S01]  /*1c7e0*/  FMUL.FTZ R4, R0, UR4 ;  /* 0x0000000400047c20 */ /* 0x000fe20008410000 */
[----:B------:R-:W-:Y:S01]  /*1c7f0*/  LOP3.LUT R5, R8, UR16, R11, 0x96, !PT ;  /* 0x0000001008057c12 */ /* 0x000fe2000f8e960b */
[----:B------:R-:W-:Y:S02]  /*1c800*/  IMAD.MOV.U32 R55, RZ, RZ, R53 ;  /* 0x000000ffff377224 */ /* 0x000fe400078e0035 */
[----:B------:R1:W4:Y:S01]  /*1c810*/  MUFU.EX2 R8, R4 ;  /* 0x0000000400087308 */ /* 0x0003220000000800 */
        /* <DEDUP_REMOVED lines=11> */
[----:B------:R-:W-:Y:S01]  /*1c8d0*/  FMUL.FTZ R33, R3, R125 ;  /* 0x0000007d03217220 */ /* 0x000fe20000410000 */
[----:B------:R-:W-:Y:S04]  /*1c8e0*/  IMAD.WIDE.U32 R14, R5, -0x326172a9, RZ ;  /* 0xcd9e8d57050e7825 */ /* 0x000fe800078e00ff */
[C---:B-1----:R-:W-:Y:S01]  /*1c8f0*/  FMUL.FTZ R4, R3.reuse, R136 ;  /* 0x0000008803047220 */ /* 0x042fe20000410000 */
        /* <DEDUP_REMOVED lines=18> */
[----:B------:R-:W-:Y:S01]  /*1ca20*/  FADD.FTZ R0, -R100, R105 ;  /* 0x0000006964007221 */ /* 0x000fe20000010100 */
[----:B------:R-:W-:Y:S02]  /*1ca30*/  IMAD.MOV.U32 R116, RZ, RZ, R13 ;  /* 0x000000ffff747224 */ /* 0x000fe400078e000d */
[----:B------:R-:W-:Y:S01]  /*1ca40*/  FMUL.FTZ R2, R2, UR4 ;  /* 0x0000000402027c20 */ /* 0x000fe20008410000 */
[----:B------:R-:W-:Y:S01]  /*1ca50*/  IMAD.MOV.U32 R27, RZ, RZ, R19 ;  /* 0x000000ffff1b7224 */ /* 0x000fe200078e0013 */
[----:B------:R-:W-:Y:S01]  /*1ca60*/  LOP3.LUT R207, R6, UR15, R15, 0x96, !PT ;  /* 0x0000000f06cf7c12 */ /* 0x000fe2000f8e960f */
[----:B------:R-:W-:Y:S02]  /*1ca70*/  IMAD.MOV.U32 R26, RZ, RZ, R22 ;  /* 0x000000ffff1a7224 */ /* 0x000fe400078e0016 */
[C---:B----4-:R-:W-:Y:S01]  /*1ca80*/  FMUL.FTZ R22, R8.reuse, R130 ;  /* 0x0000008208167220 */ /* 0x050fe20000410000 */
[----:B------:R-:W-:Y:S01]  /*1ca90*/  IMAD.MOV.U32 R130, RZ, RZ, R116 ;  /* 0x000000ffff827224 */ /* 0x000fe200078e0074 */
[----:B------:R-:W1:Y:S01]  /*1caa0*/  MUFU.EX2 R2, R2 ;  /* 0x0000000200027308 */ /* 0x000e620000000800 */
[----:B------:R-:W-:Y:S02]  /*1cab0*/  IMAD.MOV.U32 R116, RZ, RZ, R27 ;  /* 0x000000ffff747224 */ /* 0x000fe400078e001b */
[C---:B------:R-:W-:Y:S01]  /*1cac0*/  FMUL.FTZ R6, R8.reuse, R138 ;  /* 0x0000008a08067220 */ /* 0x040fe20000410000 */
[----:B------:R-:W-:Y:S02]  /*1cad0*/  IMAD.MOV.U32 R31, RZ, RZ, R66 ;  /* 0x000000ffff1f7224 */ /* 0x000fe400078e0042 */
[----:B------:R-:W-:Y:S01]  /*1cae0*/  FMUL.FTZ R66, R8, R110 ;  /* 0x0000006e08427220 */ /* 0x000fe20000410000 */
[----:B------:R-:W-:Y:S02]  /*1caf0*/  IMAD.MOV.U32 R110, RZ, RZ, R116 ;  /* 0x000000ffff6e7224 */ /* 0x000fe400078e0074 */
[----:B------:R-:W-:Y:S01]  /*1cb00*/  FMUL.FTZ R0, R0, UR4 ;  /* 0x0000000400007c20 */ /* 0x000fe20008410000 */
[----:B------:R-:W-:Y:S02]  /*1cb10*/  IMAD.MOV.U32 R120, RZ, RZ, R29 ;  /* 0x000000ffff787224 */ /* 0x000fe400078e001d */
[C---:B------:R-:W-:Y:S01]  /*1cb20*/  FMUL.FTZ R7, R8.reuse, R139 ;  /* 0x0000008b08077220 */ /* 0x040fe20000410000 */
[----:B------:R-:W-:Y:S02]  /*1cb30*/  IMAD.MOV.U32 R61, RZ, RZ, R55 ;  /* 0x000000ffff3d7224 */ /* 0x000fe400078e0037 */
[C---:B------:R-:W-:Y:S01]  /*1cb40*/  FMUL.FTZ R19, R8.reuse, R135 ;  /* 0x0000008708137220 */ /* 0x040fe20000410000 */
[----:B------:R-:W-:Y:S02]  /*1cb50*/  IMAD.MOV.U32 R112, RZ, RZ, R25 ;  /* 0x000000ffff707224 */ /* 0x000fe400078e0019 */
[----:B------:R-:W-:Y:S01]  /*1cb60*/  FMUL.FTZ R55, R8, R115 ;  /* 0x0000007308377220 */ /* 0x000fe20000410000 */
[----:B------:R-:W-:Y:S02]  /*1cb70*/  IMAD.MOV.U32 R138, RZ, RZ, R120 ;  /* 0x000000ffff8a7224 */ /* 0x000fe400078e0078 */
[----:B-1----:R-:W-:Y:S01]  /*1cb80*/  FMUL.FTZ R13, R2, R165 ;  /* 0x000000a5020d7220 */ /* 0x002fe20000410000 */
[----:B------:R-:W-:Y:S02]  /*1cb90*/  IMAD.U32 R120, RZ, RZ, UR25 ;  /* 0x00000019ff787e24 */ /* 0x000fe4000f8e00ff */
        /* <DEDUP_REMOVED lines=27> */
[----:B------:R-:W-:Y:S01]  /*1cd50*/  FMUL.FTZ R99, R8, R99 ;  /* 0x0000006308637220 */ /* 0x000fe20000410000 */
        /* <DEDUP_REMOVED lines=29> */
[----:B------:R-:W-:Y:S01]  /*1cf30*/  IMAD.MOV.U32 R131, RZ, RZ, R117 ;  /* 0x000000ffff837224 */ /* 0x000fe200078e0075 */
[----:B------:R-:W-:Y:S01]  /*1cf40*/  MUFU.EX2 R114, R201 ;  /* 0x000000c900727308 */ /* 0x000fe20000000800 */
[----:B------:R-:W-:Y:S01]  /*1cf50*/  IMAD.MOV.U32 R117, RZ, RZ, R125 ;  /* 0x000000ffff757224 */ /* 0x000fe200078e007d */
[----:B------:R-:W-:Y:S01]  /*1cf60*/  LOP3.LUT R10, R10, UR13, R247, 0x96, !PT ;  /* 0x0000000d0a0a7c12 */ /* 0x000fe2000f8e96f7 */
[----:B------:R-:W-:Y:S07]  /*1cf70*/  IMAD.MOV.U32 R134, RZ, RZ, R121 ;  /* 0x000000ffff867224 */ /* 0x000fee00078e0079 */
[----:B------:R-:W1:Y:S01]  /*1cf80*/  MUFU.EX2 R0, R0 ;  /* 0x0000000000007308 */ /* 0x000e620000000800 */
[----:B------:R-:W-:Y:S01]  /*1cf90*/  IMAD.MOV.U32 R164, RZ, RZ, R132 ;  /* 0x000000ffffa47224 */ /* 0x000fe200078e0084 */
[----:B------:R-:W-:Y:S01]  /*1cfa0*/  PRMT R122, R194, 0x7632, R122 ;  /* 0x00007632c27a7816 */ /* 0x000fe2000000007a */
[----:B------:R-:W-:Y:S07]  /*1cfb0*/  IMAD.MOV.U32 R135, RZ, RZ, R136 ;  /* 0x000000ffff877224 */ /* 0x000fee00078e0088 */
[----:B------:R-:W-:Y:S01]  /*1cfc0*/  MUFU.EX2 R125, R195 ;  /* 0x000000c3007d7308 */ /* 0x000fe20000000800 */
[----:B------:R-:W-:Y:S01]  /*1cfd0*/  IMAD.MOV.U32 R127, RZ, RZ, R113 ;  /* 0x000000ffff7f7224 */ /* 0x000fe200078e0071 */
[----:B------:R-:W-:Y:S01]  /*1cfe0*/  LOP3.LUT R122, R122, 0xff, RZ, 0xc0, !PT ;  /* 0x000000ff7a7a7812 */ /* 0x000fe200078ec0ff */
[----:B------:R-:W-:Y:S07]  /*1cff0*/  IMAD.MOV.U32 R169, RZ, RZ, R133 ;  /* 0x000000ffffa97224 */ /* 0x000fee00078e0085 */
[----:B------:R-:W3:Y:S01]  /*1d000*/  MUFU.EX2 R115, R198 ;  /* 0x000000c600737308 */ /* 0x000ee20000000800 */
[----:B------:R-:W-:Y:S02]  /*1d010*/  IMAD.MOV.U32 R119, RZ, RZ, R63 ;  /* 0x000000ffff777224 */ /* 0x000fe400078e003f */
[----:B------:R-:W-:Y:S02]  /*1d020*/  IMAD.MOV.U32 R132, RZ, RZ, R31 ;  /* 0x000000ffff847224 */ /* 0x000fe400078e001f */
[----:B------:R-:W-:Y:S02]  /*1d030*/  IMAD.MOV.U32 R160, RZ, RZ, R11 ;  /* 0x000000ffffa07224 */ /* 0x000fe400078e000b */
[C---:B-1----:R-:W-:Y:S01]  /*1d040*/  FMUL.FTZ R31, R0.reuse, R159 ;  /* 0x0000009f001f7220 */ /* 0x042fe20000410000 */
        /* <DEDUP_REMOVED lines=30> */
[----:B---3--:R-:W-:Y:S01]  /*1d230*/  F2FP.F16.F32.PACK_AB R108, R115, R106 ;  /* 0x0000006a736c723e */ /* 0x008fe200000000ff */
[----:B------:R-:W-:Y:S01]  /*1d240*/  IMAD.MOV.U32 R149, RZ, RZ, R157 ;  /* 0x000000ffff957224 */ /* 0x000fe200078e009d */
[----:B------:R1:W3:Y:S01]  /*1d250*/  MUFU.EX2 R143, R219 ;  /* 0x000000db008f7308 */ /* 0x0002e20000000800 */
[----:B------:R-:W-:Y:S02]  /*1d260*/  IMAD.MOV.U32 R148, RZ, RZ, R156 ;  /* 0x000000ffff947224 */ /* 0x000fe400078e009c */
[----:B------:R-:W-:Y:S07]  /*1d270*/  IMAD.MOV.U32 R157, RZ, RZ, R161 ;  /* 0x000000ffff9d7224 */ /* 0x000fee00078e00a1 */
[----:B------:R-:W-:Y:S01]  /*1d280*/  MUFU.EX2 R155, R172 ;  /* 0x000000ac009b7308 */ /* 0x000fe20000000800 */
        /* <DEDUP_REMOVED lines=9> */
[----:B-1----:R-:W-:Y:S02]  /*1d320*/  IMAD.MOV.U32 R219, RZ, RZ, R144 ;  /* 0x000000ffffdb7224 */ /* 0x002fe400078e0090 */
[----:B------:R-:W-:Y:S02]  /*1d330*/  IMAD.MOV.U32 R144, RZ, RZ, R137 ;  /* 0x000000ffff907224 */ /* 0x000fe400078e0089 */
[----:B--2---:R-:W-:Y:S05]  /*1d340*/  FFMA.FTZ R104, R3, R60, R196 ;  /* 0x0000003c03687223 */ /* 0x004fea00000100c4 */
[----:B------:R-:W-:Y:S01]  /*1d350*/  MUFU.EX2 R137, R225 ;  /* 0x000000e100897308 */ /* 0x000fe20000000800 */
[----:B------:R-:W2:Y:S01]  /*1d360*/  LDL.LU R3, [R1+0x160] ;  /* 0x0001600001037983 */ /* 0x000ea20000300800 */
[----:B------:R-:W-:Y:S02]  /*1d370*/  IMAD.MOV.U32 R60, RZ, RZ, R67 ;  /* 0x000000ffff3c7224 */ /* 0x000fe400078e0043 */
[----:B------:R-:W-:Y:S01]  /*1d380*/  FMUL.FTZ R67, R8, R111 ;  /* 0x0000006f08437220 */ /* 0x000fe20000410000 */
[----:B------:R-:W-:Y:S01]  /*1d390*/  IMAD.MOV.U32 R111, RZ, RZ, R112 ;  /* 0x000000ffff6f7224 */ /* 0x000fe200078e0070 */
[----:B------:R-:W-:Y:S01]  /*1d3a0*/  LOP3.LUT R144, R144, 0xff, RZ, 0xc0, !PT ;  /* 0x000000ff90907812 */ /* 0x000fe200078ec0ff */
[----:B------:R-:W-:Y:S02]  /*1d3b0*/  IMAD.MOV.U32 R192, RZ, RZ, R60 ;  /* 0x000000ffffc07224 */ /* 0x000fe400078e003c */
[----:B------:R-:W-:Y:S01]  /*1d3c0*/  FMUL.FTZ R60, R2, R140 ;  /* 0x0000008c023c7220 */ /* 0x000fe20000410000 */
[----:B------:R-:W-:Y:S02]  /*1d3d0*/  IMAD.MOV.U32 R112, RZ, RZ, R193 ;  /* 0x000000ffff707224 */ /* 0x000fe400078e00c1 */
[----:B------:R-:W-:Y:S02]  /*1d3e0*/  IMAD.MOV.U32 R165, RZ, RZ, R192 ;  /* 0x000000ffffa57224 */ /* 0x000fe400078e00c0 */
[----:B------:R-:W-:Y:S02]  /*1d3f0*/  IMAD.MOV.U32 R192, RZ, RZ, R249 ;  /* 0x000000ffffc07224 */ /* 0x000fe400078e00f9 */
[----:B------:R-:W-:Y:S02]  /*1d400*/  IMAD.MOV.U32 R193, RZ, RZ, R248 ;  /* 0x000000ffffc17224 */ /* 0x000fe400078e00f8 */
[----:B------:R-:W-:Y:S01]  /*1d410*/  IMAD.WIDE.U32 R248, R10, -0x326172a9, RZ ;  /* 0xcd9e8d570af87825 */ /* 0x000fe200078e00ff */
[----:B------:R-:W-:Y:S03]  /*1d420*/  LEA R120, P1, R120, R192, 0x1 ;  /* 0x000000c078787211 */ /* 0x000fe600078208ff */
[----:B------:R-:W-:Y:S01]  /*1d430*/  FMUL.FTZ R10, R0, R170 ;  /* 0x000000aa000a7220 */ /* 0x000fe20000410000 */
[----:B------:R-:W-:Y:S02]  /*1d440*/  IMAD.MOV.U32 R161, RZ, RZ, R165 ;  /* 0x000000ffffa17224 */ /* 0x000fe400078e00a5 */
[----:B------:R-:W-:Y:S02]  /*1d450*/  IMAD.MOV.U32 R165, RZ, RZ, R169 ;  /* 0x000000ffffa57224 */ /* 0x000fe400078e00a9 */
[----:B------:R-:W-:Y:S02]  /*1d460*/  IMAD.MOV.U32 R169, RZ, RZ, R111 ;  /* 0x000000ffffa97224 */ /* 0x000fe400078e006f */
[----:B------:R-:W-:Y:S02]  /*1d470*/  IMAD.MOV.U32 R164, RZ, RZ, R112 ;  /* 0x000000ffffa47224 */ /* 0x000fe400078e0070 */
[----:B------:R-:W-:Y:S02]  /*1d480*/  IMAD.MOV.U32 R195, RZ, RZ, R161 ;  /* 0x000000ffffc37224 */ /* 0x000fe400078e00a1 */
[----:B------:R-:W-:Y:S01]  /*1d490*/  IMAD.MOV.U32 R170, RZ, RZ, R157 ;  /* 0x000000ffffaa7224 */ /* 0x000fe200078e009d */
[----:B------:R-:W-:Y:S01]  /*1d4a0*/  MUFU.EX2 R169, R169 ;  /* 0x000000a900a97308 */ /* 0x000fe20000000800 */
[----:B------:R-:W-:Y:S02]  /*1d4b0*/  IMAD.MOV.U32 R157, RZ, RZ, R160 ;  /* 0x000000ffff9d7224 */ /* 0x000fe400078e00a0 */
[----:B------:R-:W-:Y:S07]  /*1d4c0*/  IMAD.MOV.U32 R167, RZ, RZ, R132 ;  /* 0x000000ffffa77224 */ /* 0x000fee00078e0084 */
[----:B------:R-:W-:Y:S10]  /*1d4d0*/  MUFU.EX2 R132, R243 ;  /* 0x000000f300847308 */ /* 0x000ff40000000800 */
[----:B------:R-:W-:Y:S01]  /*1d4e0*/  MUFU.EX2 R167, R167 ;  /* 0x000000a700a77308 */ /* 0x000fe20000000800 */
[----:B--2---:R-:W-:Y:S01]  /*1d4f0*/  FFMA.FTZ R105, R8, R3, R106 ;  /* 0x0000000308697223 */ /* 0x004fe2000001006a */
[----:B------:R-:W-:Y:S01]  /*1d500*/  FMUL.FTZ R8, R2, R168 ;  /* 0x000000a802087220 */ /* 0x000fe20000410000 */
[----:B------:R-:W2:Y:S01]  /*1d510*/  LDL.LU R3, [R1+0x168] ;  /* 0x0001680001037983 */ /* 0x000ea20000300800 */
[----:B------:R-:W-:Y:S01]  /*1d520*/  LOP3.LUT R168, R14, UR14, R249, 0x96, !PT ;  /* 0x0000000e0ea87c12 */ /* 0x000fe2000f8e96f9 */
[----:B------:R-:W-:Y:S01]  /*1d530*/  FMUL.FTZ R14, R0, R166 ;  /* 0x000000a6000e7220 */ /* 0x000fe20000410000 */
[----:B------:R-:W-:Y:S01]  /*1d540*/  FADD.FTZ R115, R115, R105 ;  /* 0x0000006973737221 */ /* 0x000fe20000010000 */
[----:B------:R-:W4:Y:S01]  /*1d550*/  LDL.LU R107, [R1+0x150] ;  /* 0x00015000016b7983 */ /* 0x000f220000300800 */
[----:B------:R-:W-:Y:S01]  /*1d560*/  LOP3.LUT R105, R239, R152, RZ, 0x3c, !PT ;  /* 0x00000098ef697212 */ /* 0x000fe200078e3cff */
[----:B------:R-:W-:Y:S02]  /*1d570*/  IMAD.MOV.U32 R152, RZ, RZ, R113 ;  /* 0x000000ffff987224 */ /* 0x000fe400078e0071 */
[----:B------:R1:W5:Y:S02]  /*1d580*/  LDL.S16 R116, [R1+0x104] ;  /* 0x0001040001747983 */ /* 0x0003640000100600 */
[----:B------:R-:W-:Y:S04]  /*1d590*/  IMAD.WIDE.U32 R110, R105, -0x2daee0ad, RZ ;  /* 0xd2511f53696e7825 */ /* 0x000fe800078e00ff */
[----:B------:R-:W-:Y:S02]  /*1d5a0*/  IMAD.MOV.U32 R149, RZ, RZ, R152 ;  /* 0x000000ffff957224 */ /* 0x000fe400078e0098 */
[----:B--2---:R-:W-:Y:S01]  /*1d5b0*/  FFMA.FTZ R109, R2, R3, R124 ;  /* 0x00000003026d7223 */ /* 0x004fe2000001007c */
[----:B------:R-:W-:Y:S01]  /*1d5c0*/  IMAD.U32 R2, RZ, RZ, UR25 ;  /* 0x00000019ff027e24 */ /* 0x000fe2000f8e00ff */
[----:B------:R-:W-:Y:S01]  /*1d5d0*/  LOP3.LUT R3, R191, 0xff, RZ, 0xc0, !PT ;  /* 0x000000ffbf037812 */ /* 0x000fe200078ec0ff */
[----:B----4-:R-:W-:Y:S01]  /*1d5e0*/  FFMA.FTZ R107, R0, R107, R125 ;  /* 0x0000006b006b7223 */ /* 0x010fe2000001007d */
[----:B------:R-:W-:Y:S02]  /*1d5f0*/  LOP3.LUT R0, R168, 0xffff, RZ, 0xc0, !PT ;  /* 0x0000ffffa8007812 */ /* 0x000fe400078ec0ff */
[----:B------:R-:W-:Y:S02]  /*1d600*/  LEA.HI.X.SX32 R121, R2, R193, 0x1, P1 ;  /* 0x000000c102797211 */ /* 0x000fe400008f0eff */
[----:B------:R-:W-:Y:S02]  /*1d610*/  ISETP.LE.U32.AND P1, PT, R3, UR9, PT ;  /* 0x0000000903007c0c */ /* 0x000fe4000bf23070 */
[C---:B------:R-:W-:Y:S01]  /*1d620*/  F2FP.F16.F32.PACK_AB R2, R114.reuse, R196 ;  /* 0x000000c47202723e */ /* 0x040fe200000000ff */
[----:B------:R-:W-:Y:S01]  /*1d630*/  FADD.FTZ R114, R114, R104 ;  /* 0x0000006872727221 */ /* 0x000fe20000010000 */
[--C-:B------:R-:W-:Y:S02]  /*1d640*/  SHF.R.U32.HI R196, RZ, 0x8, R0.reuse ;  /* 0x00000008ffc47819 */ /* 0x100fe40000011600 */
[----:B------:R-:W-:Y:S02]  /*1d650*/  PRMT R0, R2, 0x7632, R0 ;  /* 0x0000763202007816 */ /* 0x000fe40000000000 */
[----:B------:R-:W-:Y:S02]  /*1d660*/  LOP3.LUT R104, R196, 0xffff, RZ, 0xc0, !PT ;  /* 0x0000ffffc4687812 */ /* 0x000fe400078ec0ff */
[----:B------:R-:W-:Y:S03]  /*1d670*/  PRMT R106, R2, 0x5410, R0 ;  /* 0x00005410026a7816 */ /* 0x000fe60000000000 */
[----:B-----5:R-:W-:Y:S05]  /*1d680*/  @!P1 HADD2 R116, -R2.H0_H0, -RZ.H0_H0 ;  /* 0xa00000ff02749230 */ /* 0x020fea0000000900 */
[----:B------:R2:W-:Y:S01]  /*1d690*/  @!P1 STL.S16 [R1+0x104], R116 ;  /* 0x0001047401009387 */ /* 0x0005e20000100600 */
[----:B------:R-:W-:Y:S04]  /*1d6a0*/  PRMT R140, R116, 0x7610, R140 ;  /* 0x00007610748c7816 */ /* 0x000fe8000000008c */
[----:B------:R-:W-:Y:S02]  /*1d6b0*/  @!P1 PRMT R2, R140, 0x5410, RZ ;  /* 0x000054108c029816 */ /* 0x000fe400000000ff */
[----:B------:R1:W4:Y:S01]  /*1d6c0*/  LDL.S16 R140, [R1+0x10c] ;  /* 0x00010c00018c7983 */ /* 0x0003220000100600 */
[----:B------:R-:W-:Y:S02]  /*1d6d0*/  ISETP.LE.U32.AND P1, PT, R104, UR9, PT ;  /* 0x0000000968007c0c */ /* 0x000fe4000bf23070 */
[----:B------:R-:W-:Y:S01]  /*1d6e0*/  LOP3.LUT R104, R238, R232, RZ, 0x3c, !PT ;  /* 0x000000e8ee687212 */ /* 0x000fe200078e3cff */
[----:B------:R-:W-:Y:S01]  /*1d6f0*/  STG.E.U16 desc[UR20][R192.64], R2 ;  /* 0x00000002c0007986 */ /* 0x000fe2000c101514 */
[----:B------:R-:W-:Y:S02]  /*1d700*/  IMAD.MOV.U32 R238, RZ, RZ, R149 ;  /* 0x000000ffffee7224 */ /* 0x000fe400078e0095 */
[----:B------:R-:W-:Y:S02]  /*1d710*/  IMAD.MOV.U32 R149, RZ, RZ, R123 ;  /* 0x000000ffff957224 */ /* 0x000fe400078e007b */
[----:B------:R-:W-:Y:S01]  /*1d720*/  IMAD.WIDE.U32 R112, R104, -0x2daee0ad, RZ ;  /* 0xd2511f5368707825 */ /* 0x000fe200078e00ff */
[----:B------:R-:W-:Y:S03]  /*1d730*/  LOP3.LUT R104, R148, UR24, R111, 0x96, !PT ;  /* 0x0000001894687c12 */ /* 0x000fe6000f8e966f */
[----:B---3--:R-:W-:Y:S01]  /*1d740*/  FADD.FTZ R111, R143, R115 ;  /* 0x000000738f6f7221 */ /* 0x008fe20000010000 */
[----:B------:R-:W-:Y:S01]  /*1d750*/  IMAD.MOV.U32 R148, RZ, RZ, R164 ;  /* 0x000000ffff947224 */ /* 0x000fe200078e00a4 */
[----:B------:R-:W-:Y:S01]  /*1d760*/  LOP3.LUT R142, R110, UR19, R113, 0x96, !PT ;  /* 0x000000136e8e7c12 */ /* 0x000fe2000f8e9671 */
[----:B------:R-:W-:Y:S01]  /*1d770*/  IMAD.WIDE.U32 R152, R104, -0x326172a9, RZ ;  /* 0xcd9e8d5768987825 */ /* 0x000fe200078e00ff */
[----:B------:R-:W-:Y:S01]  /*1d780*/  PRMT R104, R191, 0x7632, R104 ;  /* 0x00007632bf687816 */ /* 0x000fe20000000068 */
[----:B------:R3:W-:Y:S02]  /*1d790*/  MUFU.EX2 R110, R221 ;  /* 0x000000dd006e7308 */ /* 0x0007e40000000800 */
[----:B------:R-:W-:Y:S01]  /*1d7a0*/  IMAD.MOV.U32 R164, RZ, RZ, R135 ;  /* 0x000000ffffa47224 */ /* 0x000fe200078e0087 */
[----:B------:R-:W-:Y:S07]  /*1d7b0*/  LOP3.LUT R104, R104, 0xff, RZ, 0xc0, !PT ;  /* 0x000000ff68687812 */ /* 0x000fee00078ec0ff */
[----:B--2---:R-:W2:Y:S01]  /*1d7c0*/  MUFU.EX2 R116, R202 ;  /* 0x000000ca00747308 */ /* 0x004ea20000000800 */
[----:B------:R-:W-:Y:S01]  /*1d7d0*/  LOP3.LUT R105, R200, UR10, R153, 0x96, !PT ;  /* 0x0000000ac8697c12 */ /* 0x000fe2000f8e9699 */
[----:B------:R-:W-:Y:S08]  /*1d7e0*/  IMAD.MOV.U32 R123, RZ, RZ, R130 ;  /* 0x000000ffff7b7224 */ /* 0x000ff000078e0082 */
[----:B------:R-:W5:Y:S01]  /*1d7f0*/  MUFU.EX2 R135, R220 ;  /* 0x000000dc00877308 */ /* 0x000f620000000800 */
[----:B------:R-:W-:Y:S02]  /*1d800*/  IMAD.MOV.U32 R130, RZ, RZ, R117 ;  /* 0x000000ffff827224 */ /* 0x000fe400078e0075 */
[----:B------:R-:W-:Y:S07]  /*1d810*/  IMAD.WIDE.U32 R200, R105, -0x2daee0ad, RZ ;  /* 0xd2511f5369c87825 */ /* 0x000fee00078e00ff */
[----:B------:R-:W-:Y:S01]  /*1d820*/  MUFU.EX2 R153, R206 ;  /* 0x000000ce00997308 */ /* 0x000fe20000000800 */
[----:B---3--:R-:W-:Y:S01]  /*1d830*/  IMAD.MOV.U32 R221, RZ, RZ, R145 ;  /* 0x000000ffffdd7224 */ /* 0x008fe200078e0091 */
[----:B------:R-:W-:Y:S08]  /*1d840*/  LOP3.LUT R198, R112, UR16, R201, 0x96, !PT ;  /* 0x0000001070c67c12 */ /* 0x000ff0000f8e96c9 */
[----:B------:R-:W-:Y:S01]  /*1d850*/  MUFU.EX2 R115, R208 ;  /* 0x000000d000737308 */ /* 0x000fe20000000800 */
[C---:B--2---:R-:W-:Y:S01]  /*1d860*/  F2FP.F16.F32.PACK_AB R124, R116.reuse, R124 ;  /* 0x0000007c747c723e */ /* 0x044fe200000000ff */
[----:B------:R-:W-:Y:S01]  /*1d870*/  FADD.FTZ R116, R116, R109 ;  /* 0x0000006d74747221 */ /* 0x000fe20000010000 */
[----:B------:R-:W-:Y:S07]  /*1d880*/  IMAD.MOV.U32 R160, RZ, RZ, R123 ;  /* 0x000000ffffa07224 */ /* 0x000fee00078e007b */
[----:B------:R-:W2:Y:S01]  /*1d890*/  MUFU.EX2 R109, R199 ;  /* 0x000000c7006d7308 */ /* 0x000ea20000000800 */
[----:B-----5:R-:W-:Y:S01]  /*1d8a0*/  FADD.FTZ R105, R135, R114 ;  /* 0x0000007287697221 */ /* 0x020fe20000010000 */
[C---:B------:R-:W-:Y:S08]  /*1d8b0*/  F2FP.F16.F32.PACK_AB R135, R110.reuse, R135 ;  /* 0x000000876e87723e */ /* 0x040ff000000000ff */
[----:B------:R-:W-:Y:S01]  /*1d8c0*/  MUFU.EX2 R114, R217 ;  /* 0x000000d900727308 */ /* 0x000fe20000000800 */
[----:B------:R-:W-:Y:S01]  /*1d8d0*/  FADD.FTZ R110, R110, R105 ;  /* 0x000000696e6e7221 */ /* 0x000fe20000010000 */
[----:B------:R-:W-:Y:S08]  /*1d8e0*/  SHF.R.U32.HI R105, RZ, 0x18, R191 ;  /* 0x00000018ff697819 */ /* 0x000ff000000116bf */
[----:B------:R-:W-:Y:S01]  /*1d8f0*/  MUFU.EX2 R117, R227 ;  /* 0x000000e300757308 */ /* 0x000fe20000000800 */
[----:B------:R-:W-:Y:S02]  /*1d900*/  PRMT R139, R135, 0x7632, R139 ;  /* 0x00007632878b7816 */ /* 0x000fe4000000008b */
[----:B------:R-:W-:Y:S07]  /*1d910*/  PRMT R126, R124, 0x7632, R126 ;  /* 0x000076327c7e7816 */ /* 0x000fee000000007e */
[----:B------:R-:W-:Y:S01]  /*1d920*/  MUFU.EX2 R145, R230 ;  /* 0x000000e600917308 */ /* 0x000fe20000000800 */
[----:B------:R-:W-:Y:S01]  /*1d930*/  SHF.R.U32.HI R123, RZ, 0x18, R194 ;  /* 0x00000018ff7b7819 */ /* 0x000fe200000116c2 */
[C---:B--2---:R-:W-:Y:S01]  /*1d940*/  FADD.FTZ R113, R109.reuse, R107 ;  /* 0x0000006b6d717221 */ /* 0x044fe20000010000 */
[----:B------:R-:W-:Y:S01]  /*1d950*/  F2FP.F16.F32.PACK_AB R125, R109, R125 ;  /* 0x0000007d6d7d723e */ /* 0x000fe200000000ff */
[----:B------:R-:W-:Y:S01]  /*1d960*/  IMAD.MOV.U32 R199, RZ, RZ, R149 ;  /* 0x000000ffffc77224 */ /* 0x000fe200078e0095 */
[----:B------:R-:W-:Y:S01]  /*1d970*/  PRMT R109, R3, 0x5410, R197 ;  /* 0x00005410036d7816 */ /* 0x000fe200000000c5 */
[----:B------:R-:W-:Y:S01]  /*1d980*/  IMAD.MOV.U32 R149, RZ, RZ, R156 ;  /* 0x000000ffff957224 */ /* 0x000fe200078e009c */
[----:B------:R-:W-:Y:S01]  /*1d990*/  PRMT R3, R108, 0x7632, R3 ;  /* 0x000076326c037816 */ /* 0x000fe20000000003 */
[----:B------:R-:W-:Y:S01]  /*1d9a0*/  IMAD.MOV.U32 R156, RZ, RZ, R165 ;  /* 0x000000ffff9c7224 */ /* 0x000fe200078e00a5 */
[----:B------:R-:W-:Y:S01]  /*1d9b0*/  PRMT R128, R125, 0x7632, R128 ;  /* 0x000076327d807816 */ /* 0x000fe20000000080 */
[----:B------:R-:W-:Y:S01]  /*1d9c0*/  IMAD.MOV.U32 R165, RZ, RZ, R127 ;  /* 0x000000ffffa57224 */ /* 0x000fe200078e007f */
[----:B------:R-:W-:Y:S01]  /*1d9d0*/  LOP3.LUT R191, R170, 0xff, RZ, 0xc0, !PT ;  /* 0x000000ffaabf7812 */ /* 0x000fe200078ec0ff */
[----:B------:R-:W-:Y:S01]  /*1d9e0*/  IMAD.MOV.U32 R171, RZ, RZ, R156 ;  /* 0x000000ffffab7224 */ /* 0x000fe200078e009c */
[----:B------:R-:W-:Y:S01]  /*1d9f0*/  MUFU.EX2 R127, R231 ;  /* 0x000000e7007f7308 */ /* 0x000fe20000000800 */
[----:B------:R-:W-:Y:S01]  /*1da00*/  IMAD.MOV.U32 R170, RZ, RZ, R157 ;  /* 0x000000ffffaa7224 */ /* 0x000fe200078e009d */
[----:B------:R-:W2:Y:S01]  /*1da10*/  LDC R197, c[0x0][0x448] ;  /* 0x00011200ffc57b82 */ /* 0x000ea20000000800 */
[----:B------:R-:W-:Y:S07]  /*1da20*/  IMAD.MOV.U32 R157, RZ, RZ, R160 ;  /* 0x000000ffff9d7224 */ /* 0x000fee00078e00a0 */
[----:B------:R-:W-:Y:S01]  /*1da30*/  MUFU.EX2 R156, R174 ;  /* 0x000000ae009c7308 */ /* 0x000fe20000000800 */
[----:B------:R-:W-:Y:S02]  /*1da40*/  IMAD.MOV.U32 R162, RZ, RZ, R165 ;  /* 0x000000ffffa27224 */ /* 0x000fe400078e00a5 */
[----:B------:R-:W-:Y:S07]  /*1da50*/  IMAD.MOV.U32 R165, RZ, RZ, R136 ;  /* 0x000000ffffa57224 */ /* 0x000fee00078e0088 */
[----:B------:R-:W-:Y:S01]  /*1da60*/  MUFU.EX2 R136, R240 ;  /* 0x000000f000887308 */ /* 0x000fe20000000800 */
[----:B------:R-:W-:Y:S02]  /*1da70*/  IMAD.MOV.U32 R239, RZ, RZ, R171 ;  /* 0x000000ffffef7224 */ /* 0x000fe400078e00ab */
[----:B----4-:R-:W-:Y:S05]  /*1da80*/  @!P6 HADD2 R140, -R0.H0_H0, -RZ.H0_H0 ;  /* 0xa00000ff008ce230 */ /* 0x010fea0000000900 */
[----:B------:R3:W-:Y:S01]  /*1da90*/  @!P6 STL.S16 [R1+0x10c], R140 ;  /* 0x00010c8c0100e387 */ /* 0x0007e20000100600 */
[----:B------:R-:W-:Y:S04]  /*1daa0*/  PRMT R107, R140, 0x7610, R107 ;  /* 0x000076108c6b7816 */ /* 0x000fe8000000006b */
[----:B------:R-:W-:Y:S02]  /*1dab0*/  @!P6 PRMT R0, R107, 0x5410, RZ ;  /* 0x000054106b00e816 */ /* 0x000fe400000000ff */
[----:B------:R-:W-:Y:S01]  /*1dac0*/  ISETP.LE.U32.AND P6, PT, R104, UR9, PT ;  /* 0x0000000968007c0c */ /* 0x000fe2000bfc3070 */
[----:B------:R-:W4:Y:S02]  /*1dad0*/  MUFU.EX2 R107, R218 ;  /* 0x000000da006b7308 */ /* 0x000f240000000800 */
[----:B------:R5:W-:Y:S01]  /*1dae0*/  STG.E.U16 desc[UR20][R192.64+0x2], R0 ;  /* 0x00000200c0007986 */ /* 0x000be2000c101514 */
[C---:B----4-:R-:W-:Y:S01]  /*1daf0*/  FADD.FTZ R111, R107.reuse, R111 ;  /* 0x0000006f6b6f7221 */ /* 0x050fe20000010000 */
[----:B------:R-:W-:Y:S01]  /*1db00*/  F2FP.F16.F32.PACK_AB R143, R107, R143 ;  /* 0x0000008f6b8f723e */ /* 0x000fe200000000ff */
[----:B------:R-:W-:Y:S01]  /*1db10*/  IMAD.MOV.U32 R218, RZ, RZ, R148 ;  /* 0x000000ffffda7224 */ /* 0x000fe200078e0094 */
[----:B---3--:R1:W3:Y:S01]  /*1db20*/  LDL.S16 R140, [R1+0x108] ;  /* 0x00010800018c7983 */ /* 0x0082e20000100600 */
[----:B------:R-:W-:Y:S01]  /*1db30*/  PRMT R107, R108, 0x5410, R3 ;  /* 0x000054106c6b7816 */ /* 0x000fe20000000003 */
[----:B------:R-:W-:Y:S01]  /*1db40*/  IMAD.MOV.U32 R148, RZ, RZ, R118 ;  /* 0x000000ffff947224 */ /* 0x000fe200078e0076 */
[----:B------:R-:W-:Y:S01]  /*1db50*/  PRMT R141, R143, 0x7632, R141 ;  /* 0x000076328f8d7816 */ /* 0x000fe2000000008d */
[----:B------:R-:W-:Y:S02]  /*1db60*/  IMAD.MOV.U32 R118, RZ, RZ, R131 ;  /* 0x000000ffff767224 */ /* 0x000fe400078e0083 */
[----:B------:R-:W-:Y:S02]  /*1db70*/  IMAD.MOV.U32 R131, RZ, RZ, R138 ;  /* 0x000000ffff837224 */ /* 0x000fe400078e008a */
[----:B------:R-:W-:Y:S01]  /*1db80*/  IMAD.MOV.U32 R161, RZ, RZ, R118 ;  /* 0x000000ffffa17224 */ /* 0x000fe200078e0076 */
[----:B------:R-:W-:Y:S01]  /*1db90*/  MUFU.EX2 R138, R224 ;  /* 0x000000e0008a7308 */ /* 0x000fe20000000800 */
[----:B------:R-:W-:Y:S02]  /*1dba0*/  IMAD.MOV.U32 R118, RZ, RZ, R131 ;  /* 0x000000ffff767224 */ /* 0x000fe400078e0083 */
[----:B------:R-:W-:Y:S02]  /*1dbb0*/  IMAD.MOV.U32 R131, RZ, RZ, R130 ;  /* 0x000000ffff837224 */ /* 0x000fe400078e0082 */
[----:B-----5:R-:W-:Y:S01]  /*1dbc0*/  FADD.FTZ R0, R134, R110 ;  /* 0x0000006e86007221 */ /* 0x020fe20000010000 */
[----:B------:R-:W-:Y:S02]  /*1dbd0*/  IMAD.MOV.U32 R220, RZ, RZ, R148 ;  /* 0x000000ffffdc7224 */ /* 0x000fe400078e0094 */
[----:B------:R-:W-:Y:S02]  /*1dbe0*/  IMAD.MOV.U32 R158, RZ, RZ, R131 ;  /* 0x000000ffff9e7224 */ /* 0x000fe400078e0083 */
        /* <DEDUP_REMOVED lines=11> */
[----:B------:R-:W-:Y:S02]  /*1dca0*/  IMAD.MOV.U32 R163, RZ, RZ, R170 ;  /* 0x000000ffffa37224 */ /* 0x000fe400078e00aa */
[----:B------:R-:W-:Y:S02]  /*1dcb0*/  IMAD.MOV.U32 R158, RZ, RZ, R119 ;  /* 0x000000ffff9e7224 */ /* 0x000fe400078e0077 */
[----:B--2---:R-:W-:Y:S04]  /*1dcc0*/  IMAD.WIDE R170, R197, 0x70, R120 ;  /* 0x00000070c5aa7825 */ /* 0x004fe800078e0278 */
[----:B---3--:R-:W-:Y:S05]  /*1dcd0*/  @!P6 HADD2 R140, -R108.H0_H0, -RZ.H0_H0 ;  /* 0xa00000ff6c8ce230 */ /* 0x008fea0000000900 */
[----:B------:R2:W-:Y:S01]  /*1dce0*/  @!P6 STL.S16 [R1+0x108], R140 ;  /* 0x0001088c0100e387 */ /* 0x0005e20000100600 */
[----:B------:R-:W-:Y:S04]  /*1dcf0*/  PRMT R112, R140, 0x7610, R112 ;  /* 0x000076108c707816 */ /* 0x000fe80000000070 */
[----:B------:R-:W-:Y:S01]  /*1dd00*/  @!P6 PRMT R108, R112, 0x5410, RZ ;  /* 0x00005410706ce816 */ /* 0x000fe200000000ff */
[----:B------:R-:W-:Y:S01]  /*1dd10*/  FADD.FTZ R112, R151, R116 ;  /* 0x0000007497707221 */ /* 0x000fe20000010000 */
[----:B------:R-:W-:Y:S01]  /*1dd20*/  ISETP.LE.U32.AND P6, PT, R105, UR9, PT ;  /* 0x0000000969007c0c */ /* 0x000fe2000bfc3070 */
[----:B------:R-:W-:Y:S01]  /*1dd30*/  MUFU.EX2 R116, R236 ;  /* 0x000000ec00747308 */ /* 0x000fe20000000800 */
[----:B------:R-:W-:Y:S01]  /*1dd40*/  F2FP.F16.F32.PACK_AB R151, R114, R151 ;  /* 0x000000977297723e */ /* 0x000fe200000000ff */
[----:B------:R-:W-:Y:S01]  /*1dd50*/  STG.E.U16 desc[UR20][R120.64], R108 ;  /* 0x0000006c78007986 */ /* 0x000fe2000c101514 */
[----:B------:R-:W-:Y:S01]  /*1dd60*/  PRMT R105, R104, 0x5410, R105 ;  /* 0x0000541068697816 */ /* 0x000fe20000000069 */
[----:B------:R-:W-:Y:S01]  /*1dd70*/  FADD.FTZ R104, R153, R113 ;  /* 0x0000007199687221 */ /* 0x000fe20000010000 */
[----:B------:R-:W-:Y:S01]  /*1dd80*/  F2FP.F16.F32.PACK_AB R153, R115, R153 ;  /* 0x000000997399723e */ /* 0x000fe200000000ff */
[----:B------:R-:W-:Y:S01]  /*1dd90*/  FADD.FTZ R112, R114, R112 ;  /* 0x0000007072707221 */ /* 0x000fe20000010000 */
[----:B------:R-:W-:Y:S03]  /*1dda0*/  PRMT R150, R151, 0x7632, R150 ;  /* 0x0000763297967816 */ /* 0x000fe60000000096 */
[----:B------:R-:W3:Y:S01]  /*1ddb0*/  MUFU.EX2 R114, R229 ;  /* 0x000000e500727308 */ /* 0x000ee20000000800 */
[--C-:B------:R-:W-:Y:S01]  /*1ddc0*/  HSET2.LE.AND R105, R105, R214.reuse, PT ;  /* 0x000000d669697233 */ /* 0x100fe20003803000 */
[----:B------:R-:W-:Y:S01]  /*1ddd0*/  FADD.FTZ R113, R115, R104 ;  /* 0x0000006873717221 */ /* 0x000fe20000010000 */
[--C-:B------:R-:W-:Y:S07]  /*1dde0*/  HSET2.LE.AND R104, R109, R214.reuse, PT ;  /* 0x000000d66d687233 */ /* 0x100fee0003803000 */
[----:B------:R-:W-:Y:S01]  /*1ddf0*/  MUFU.EX2 R115, R223 ;  /* 0x000000df00737308 */ /* 0x000fe20000000800 */
[----:B------:R-:W-:Y:S02]  /*1de00*/  PRMT R154, R153, 0x7632, R154 ;  /* 0x00007632999a7816 */ /* 0x000fe4000000009a */
[----:B------:R-:W-:Y:S01]  /*1de10*/  LOP3.LUT R105, R107, R105, RZ, 0xc0, !PT ;  /* 0x000000696b697212 */ /* 0x000fe200078ec0ff */
[----:B--2---:R1:W2:Y:S01]  /*1de20*/  LDL.S16 R140, [R1+0x100] ;  /* 0x00010000018c7983 */ /* 0x0042a20000100600 */
[----:B------:R-:W-:Y:S02]  /*1de30*/  LOP3.LUT R104, R106, R104, RZ, 0xc0, !PT ;  /* 0x000000686a687212 */ /* 0x000fe400078ec0ff */
[----:B------:R-:W-:Y:S01]  /*1de40*/  PRMT R106, R144, 0x5410, R218 ;  /* 0x00005410906a7816 */ /* 0x000fe200000000da */
[C---:B---3--:R-:W-:Y:S01]  /*1de50*/  FADD.FTZ R110, R114.reuse, R0 ;  /* 0x00000000726e7221 */ /* 0x048fe20000010000 */
[----:B------:R-:W-:Y:S01]  /*1de60*/  F2FP.F16.F32.PACK_AB R134, R114, R134 ;  /* 0x000000867286723e */ /* 0x000fe200000000ff */
[----:B------:R-:W-:Y:S01]  /*1de70*/  FADD.FTZ R0, R137, R111 ;  /* 0x0000006f89007221 */ /* 0x000fe20000010000 */
[----:B------:R-:W3:Y:S01]  /*1de80*/  MUFU.EX2 R114, R226 ;  /* 0x000000e200727308 */ /* 0x000ee20000000800 */
[C---:B------:R-:W-:Y:S02]  /*1de90*/  F2FP.F16.F32.PACK_AB R137, R117.reuse, R137 ;  /* 0x000000897589723e */ /* 0x040fe400000000ff */
[----:B------:R-:W-:Y:S01]  /*1dea0*/  FADD.FTZ R117, R117, R0 ;  /* 0x0000000075757221 */ /* 0x000fe20000010000 */
[----:B------:R-:W-:Y:S01]  /*1deb0*/  PRMT R107, R219, 0x5410, R238 ;  /* 0x00005410db6b7816 */ /* 0x000fe200000000ee */
[----:B------:R-:W-:Y:S01]  /*1dec0*/  FADD.FTZ R0, R138, R112 ;  /* 0x000000708a007221 */ /* 0x000fe20000010000 */
[--C-:B------:R-:W-:Y:S02]  /*1ded0*/  HSET2.LE.AND R106, R106, R214.reuse, PT ;  /* 0x000000d66a6a7233 */ /* 0x100fe40003803000 */
[----:B------:R-:W-:Y:S05]  /*1dee0*/  LOP3.LUT R107, R107, 0xff00ff, RZ, 0xc0, !PT ;  /* 0x00ff00ff6b6b7812 */ /* 0x000fea00078ec0ff */
[--C-:B------:R-:W-:Y:S02]  /*1def0*/  HSET2.LE.AND R107, R107, R214.reuse, PT ;  /* 0x000000d66b6b7233 */ /* 0x100fe40003803000 */
[C---:B---3--:R-:W-:Y:S01]  /*1df00*/  F2FP.F16.F32.PACK_AB R138, R114.reuse, R138 ;  /* 0x0000008a728a723e */ /* 0x048fe200000000ff */
[----:B------:R-:W-:Y:S01]  /*1df10*/  FADD.FTZ R114, R114, R0 ;  /* 0x0000000072727221 */ /* 0x000fe20000010000 */
[----:B------:R-:W-:Y:S04]  /*1df20*/  PRMT R0, R135, 0x5410, R139 ;  /* 0x0000541087007816 */ /* 0x000fe8000000008b */
[----:B------:R-:W-:Y:S02]  /*1df30*/  LOP3.LUT R106, R0, R106, RZ, 0xc0, !PT ;  /* 0x0000006a006a7212 */ /* 0x000fe400078ec0ff */
[----:B------:R-:W-:Y:S04]  /*1df40*/  PRMT R0, R143, 0x5410, R141 ;  /* 0x000054108f007816 */ /* 0x000fe8000000008d */
[----:B------:R-:W-:Y:S01]  /*1df50*/  LOP3.LUT R107, R0, R107, RZ, 0xc0, !PT ;  /* 0x0000006b006b7212 */ /* 0x000fe200078ec0ff */
[----:B------:R-:W-:Y:S01]  /*1df60*/  FADD.FTZ R0, R146, R110 ;  /* 0x0000006e92007221 */ /* 0x000fe20000010000 */
[C---:B------:R-:W-:Y:S03]  /*1df70*/  F2FP.F16.F32.PACK_AB R146, R116.reuse, R146 ;  /* 0x000000927492723e */ /* 0x040fe600000000ff */
[----:B------:R-:W-:Y:S01]  /*1df80*/  FADD.FTZ R116, R116, R0 ;  /* 0x0000000074747221 */ /* 0x000fe20000010000 */
[----:B------:R-:W-:Y:S02]  /*1df90*/  PRMT R0, R124, 0x5410, R126 ;  /* 0x000054107c007816 */ /* 0x000fe4000000007e */
[----:B------:R-:W-:Y:S01]  /*1dfa0*/  PRMT R147, R146, 0x7632, R147 ;  /* 0x0000763292937816 */ /* 0x000fe20000000093 */
[----:B--2---:R-:W-:Y:S05]  /*1dfb0*/  @!P6 HADD2 R140, -R3.H0_H0, -RZ.H0_H0 ;  /* 0xa00000ff038ce230 */ /* 0x004fea0000000900 */
[----:B------:R2:W-:Y:S01]  /*1dfc0*/  @!P6 STL.S16 [R1+0x100], R140 ;  /* 0x0001008c0100e387 */ /* 0x0005e20000100600 */
[----:B------:R-:W-:Y:S03]  /*1dfd0*/  PRMT R109, R140, 0x7610, R109 ;  /* 0x000076108c6d7816 */ /* 0x000fe6000000006d */
[----:B------:R-:W3:Y:S01]  /*1dfe0*/  LDL R159, [R1+0x170] ;  /* 0x00017000019f7983 */ /* 0x000ee20000100800 */
[----:B------:R-:W-:Y:S03]  /*1dff0*/  @!P6 PRMT R3, R109, 0x5410, RZ ;  /* 0x000054106d03e816 */ /* 0x000fe600000000ff */
[----:B------:R1:W3:Y:S04]  /*1e000*/  LDL R131, [R1+0x16c] ;  /* 0x00016c0001837983 */ /* 0x0002e80000100800 */
[----:B------:R1:W4:Y:S04]  /*1e010*/  LDL.S16 R206, [R1+0x130] ;  /* 0x0001300001ce7983 */ /* 0x0003280000100600 */
[----:B------:R1:W5:Y:S04]  /*1e020*/  LDL.S16 R174, [R1+0x128] ;  /* 0x0001280001ae7983 */ /* 0x0003680000100600 */
[----:B------:R1:W5:Y:S04]  /*1e030*/  LDL.S16 R172, [R1+0x12c] ;  /* 0x00012c0001ac7983 */ /* 0x0003680000100600 */
[----:B------:R-:W1:Y:S01]  /*1e040*/  LDSM.16.MT88.4 R108, [R209+0x9000] ;  /* 0x00900000d16c783b */ /* 0x000e620000004200 */
[----:B--2---:R-:W2:Y:S07]  /*1e050*/  MUFU.EX2 R140, R222 ;  /* 0x000000de008c7308 */ /* 0x004eae0000000800 */
[----:B------:R1:W-:Y:S01]  /*1e060*/  STG.E.U16 desc[UR20][R120.64+0x2], R3 ;  /* 0x0000020378007986 */ /* 0x0003e2000c101514 */
[----:B--2---:R-:W-:Y:S01]  /*1e070*/  FADD.FTZ R2, R140, R113 ;  /* 0x000000718c027221 */ /* 0x004fe20000010000 */
[C---:B------:R-:W-:Y:S02]  /*1e080*/  F2FP.F16.F32.PACK_AB R140, R115.reuse, R140 ;  /* 0x0000008c738c723e */ /* 0x040fe400000000ff */
[----:B------:R-:W-:Y:S01]  /*1e090*/  PRMT R113, R122, 0x5410, R123 ;  /* 0x000054107a717816 */ /* 0x000fe2000000007b */
[----:B------:R-:W-:Y:S02]  /*1e0a0*/  FADD.FTZ R115, R115, R2 ;  /* 0x0000000273737221 */ /* 0x000fe40000010000 */
[----:B------:R2:W1:Y:S02]  /*1e0b0*/  MUFU.EX2 R2, R173 ;  /* 0x000000ad00027308 */ /* 0x0004640000000800 */
[--C-:B------:R-:W-:Y:S01]  /*1e0c0*/  HSET2.LE.AND R113, R113, R214.reuse, PT ;  /* 0x000000d671717233 */ /* 0x100fe20003803000 */
[----:B------:R-:W-:Y:S01]  /*1e0d0*/  FADD.FTZ R115, R155, R115 ;  /* 0x000000739b737221 */ /* 0x000fe20000010000 */
[----:B--2---:R2:W2:Y:S01]  /*1e0e0*/  LDL.S16 R173, [R1+0x124] ;  /* 0x0001240001ad7983 */ /* 0x0044a20000100600 */
[----:B-1----:R-:W-:Y:S02]  /*1e0f0*/  LOP3.LUT R3, R194, 0xff, RZ, 0xc0, !PT ;  /* 0x000000ffc2037812 */ /* 0x002fe400078ec0ff */
[C---:B------:R-:W-:Y:S01]  /*1e100*/  FADD.FTZ R130, R2.reuse, R115 ;  /* 0x0000007302827221 */ /* 0x040fe20000010000 */
[----:B------:R-:W-:Y:S01]  /*1e110*/  F2FP.F16.F32.PACK_AB R155, R2, R155 ;  /* 0x0000009b029b723e */ /* 0x000fe200000000ff */
[----:B------:R-:W-:Y:S01]  /*1e120*/  IMAD.U32 R194, RZ, RZ, UR25 ;  /* 0x00000019ffc27e24 */ /* 0x000fe2000f8e00ff */
[C---:B------:R-:W-:Y:S01]  /*1e130*/  PRMT R112, R3.reuse, 0x5410, R205 ;  /* 0x0000541003707816 */ /* 0x040fe200000000cd */
[-C--:B------:R-:W-:Y:S05]  /*1e140*/  HMMA.16816.F32 R4, R104, R108.reuse, R4 ;  /* 0x0000006c6804723c */ /* 0x080fea0000001804 */
[--C-:B------:R-:W-:Y:S02]  /*1e150*/  HSET2.LE.AND R112, R112, R214.reuse, PT ;  /* 0x000000d670707233 */ /* 0x100fe40003803000 */
[----:B------:R-:W-:Y:S02]  /*1e160*/  F2FP.F16.F32.PACK_AB R2, R132, R118 ;  /* 0x000000768402723e */ /* 0x000fe400000000ff */
[----:B------:R-:W-:Y:S02]  /*1e170*/  ISETP.LE.U32.AND P6, PT, R3, UR9, PT ;  /* 0x0000000903007c0c */ /* 0x000fe4000bfc3070 */
[----:B------:R-:W-:Y:S01]  /*1e180*/  LOP3.LUT R112, R0, R112, RZ, 0xc0, !PT ;  /* 0x0000007000707212 */ /* 0x000fe200078ec0ff */
[----:B------:R-:W-:Y:S01]  /*1e190*/  FADD.FTZ R0, R148, R117 ;  /* 0x0000007594007221 */ /* 0x000fe20000010000 */
[----:B------:R-:W-:Y:S02]  /*1e1a0*/  F2FP.F16.F32.PACK_AB R148, R129, R148 ;  /* 0x000000948194723e */ /* 0x000fe400000000ff */
[----:B------:R-:W-:Y:S01]  /*1e1b0*/  PRMT R117, R191, 0x5410, R221 ;  /* 0x00005410bf757816 */ /* 0x000fe200000000dd */
[----:B------:R-:W-:Y:S01]  /*1e1c0*/  FADD.FTZ R129, R129, R0 ;  /* 0x0000000081817221 */ /* 0x000fe20000010000 */
[----:B------:R-:W-:Y:S03]  /*1e1d0*/  PRMT R0, R125, 0x5410, R128 ;  /* 0x000054107d007816 */ /* 0x000fe60000000080 */
[----:B------:R-:W-:Y:S01]  /*1e1e0*/  FADD.FTZ R3, R136, R129 ;  /* 0x0000008188037221 */ /* 0x000fe20000010000 */
[----:B------:R-:W-:Y:S01]  /*1e1f0*/  LOP3.LUT R113, R0, R113, RZ, 0xc0, !PT ;  /* 0x0000007100717212 */ /* 0x000fe200078ec0ff */
[----:B------:R-:W-:Y:S01]  /*1e200*/  FADD.FTZ R0, R145, R114 ;  /* 0x0000007291007221 */ /* 0x000fe20000010000 */
[C---:B------:R-:W-:Y:S02]  /*1e210*/  F2FP.F16.F32.PACK_AB R145, R127.reuse, R145 ;  /* 0x000000917f91723e */ /* 0x040fe400000000ff */
[--C-:B------:R-:W-:Y:S01]  /*1e220*/  HSET2.LE.AND R114, R117, R214.reuse, PT ;  /* 0x000000d675727233 */ /* 0x100fe20003803000 */
[----:B------:R-:W-:Y:S01]  /*1e230*/  FADD.FTZ R127, R127, R0 ;  /* 0x000000007f7f7221 */ /* 0x000fe20000010000 */
[----:B------:R-:W-:Y:S02]  /*1e240*/  PRMT R0, R151, 0x5410, R150 ;  /* 0x0000541097007816 */ /* 0x000fe40000000096 */
[C---:B------:R-:W-:Y:S01]  /*1e250*/  F2FP.F16.F32.PACK_AB R129, R133.reuse, R136 ;  /* 0x000000888581723e */ /* 0x040fe200000000ff */
[----:B------:R-:W-:Y:S01]  /*1e260*/  FADD.FTZ R133, R133, R3 ;  /* 0x0000000385857221 */ /* 0x000fe20000010000 */
[----:B------:R-:W-:Y:S01]  /*1e270*/  LOP3.LUT R114, R0, R114, RZ, 0xc0, !PT ;  /* 0x0000007200727212 */ /* 0x000fe200078ec0ff */
[----:B------:R-:W-:Y:S01]  /*1e280*/  FADD.FTZ R3, R156, R127 ;  /* 0x0000007f9c037221 */ /* 0x000fe20000010000 */
[----:B------:R-:W-:Y:S02]  /*1e290*/  PRMT R0, R220, 0x5410, R199 ;  /* 0x00005410dc007816 */ /* 0x000fe400000000c7 */
[----:B------:R-:W-:Y:S02]  /*1e2a0*/  PRMT R136, R137, 0x7632, R136 ;  /* 0x0000763289887816 */ /* 0x000fe40000000088 */
[----:B------:R-:W-:Y:S01]  /*1e2b0*/  LOP3.LUT R115, R0, 0xff00ff, RZ, 0xc0, !PT ;  /* 0x00ff00ff00737812 */ /* 0x000fe200078ec0ff */
[----:B------:R-:W-:Y:S04]  /*1e2c0*/  FADD.FTZ R0, R118, R116 ;  /* 0x0000007476007221 */ /* 0x000fe80000010000 */
[----:B------:R-:W-:Y:S01]  /*1e2d0*/  FADD.FTZ R132, R132, R0 ;  /* 0x0000000084847221 */ /* 0x000fe20000010000 */
[--C-:B------:R-:W-:Y:S02]  /*1e2e0*/  HSET2.LE.AND R115, R115, R214.reuse, PT ;  /* 0x000000d673737233 */ /* 0x100fe40003803000 */
[----:B------:R-:W-:Y:S04]  /*1e2f0*/  PRMT R0, R153, 0x5410, R154 ;  /* 0x0000541099007816 */ /* 0x000fe8000000009a */
[----:B------:R-:W-:Y:S02]  /*1e300*/  LOP3.LUT R115, R0, R115, RZ, 0xc0, !PT ;  /* 0x0000007300737212 */ /* 0x000fe400078ec0ff */
[----:B------:R-:W1:Y:S05]  /*1e310*/  MUFU.EX2 R0, R175 ;  /* 0x000000af00007308 */ /* 0x000e6a0000000800 */
[C---:B------:R-:W-:Y:S08]  /*1e320*/  HMMA.16816.F32 R8, R112.reuse, R108, R8 ;  /* 0x0000006c7008723c */ /* 0x040ff00000001808 */
[-C--:B------:R-:W-:Y:S03]  /*1e330*/  HMMA.16816.F32 R12, R112, R110.reuse, R12 ;  /* 0x0000006e700c723c */ /* 0x080fe6000000180c */
[C---:B-1----:R-:W-:Y:S01]  /*1e340*/  F2FP.F16.F32.PACK_AB R156, R0.reuse, R156 ;  /* 0x0000009c009c723e */ /* 0x042fe200000000ff */
[----:B------:R-:W-:Y:S01]  /*1e350*/  FADD.FTZ R120, R0, R3 ;  /* 0x0000000300787221 */ /* 0x000fe20000010000 */
[----:B------:R-:W-:Y:S03]  /*1e360*/  IMAD.U32 R0, RZ, RZ, UR25 ;  /* 0x00000019ff007e24 */ /* 0x000fe6000f8e00ff */
[C---:B------:R-:W-:Y:S04]  /*1e370*/  HMMA.16816.F32 R16, R104.reuse, R110, R16 ;  /* 0x0000006e6810723c */ /* 0x040fe80000001810 */
[----:B---3--:R-:W-:Y:S01]  /*1e380*/  @P0 VIADD R131, R159, 0xffffffe0 ;  /* 0xffffffe09f830836 */ /* 0x008fe20000000000 */
[----:B------:R-:W-:Y:S01]  /*1e390*/  LEA R194, P0, R194, R170, 0x1 ;  /* 0x000000aac2c27211 */ /* 0x000fe200078008ff */
[----:B------:R-:W-:Y:S02]  /*1e3a0*/  IMAD.MOV.U32 R159, RZ, RZ, R162 ;  /* 0x000000ffff9f7224 */ /* 0x000fe400078e00a2 */
[----:B----4-:R-:W-:Y:S01]  /*1e3b0*/  @!P6 HADD2 R206, -R124.H0_H0, -RZ.H0_H0 ;  /* 0xa00000ff7ccee230 */ /* 0x010fe20000000900 */
[----:B------:R-:W1:Y:S01]  /*1e3c0*/  LDSM.16.MT88.4 R116, [R131] ;  /* 0x000000008374783b */ /* 0x000e620000004200 */
[----:B------:R-:W-:Y:S02]  /*1e3d0*/  IMAD.MOV.U32 R162, RZ, RZ, R166 ;  /* 0x000000ffffa27224 */ /* 0x000fe400078e00a6 */
[----:B------:R-:W-:Y:S01]  /*1e3e0*/  IMAD.MOV.U32 R166, RZ, RZ, R195 ;  /* 0x000000ffffa67224 */ /* 0x000fe200078e00c3 */
[----:B------:R-:W-:Y:S01]  /*1e3f0*/  LEA.HI.X.SX32 R195, R0, R171, 0x1, P0 ;  /* 0x000000ab00c37211 */ /* 0x000fe200000f0eff */
[----:B-----5:R-:W-:Y:S01]  /*1e400*/  @!P4 HADD2 R174, -R126.H0_H0, -RZ.H0_H0 ;  /* 0xa00000ff7eaec230 */ /* 0x020fe20000000900 */
[----:B------:R-:W-:Y:S02]  /*1e410*/  ISETP.LE.U32.AND P0, PT, R122, UR9, PT ;  /* 0x000000097a007c0c */ /* 0x000fe4000bf03070 */
[----:B------:R-:W-:Y:S01]  /*1e420*/  @!P6 STL.S16 [R1+0x130], R206 ;  /* 0x000130ce0100e387 */ /* 0x000fe20000100600 */
[----:B------:R-:W-:Y:S02]  /*1e430*/  PRMT R108, R206, 0x7610, R108 ;  /* 0x00007610ce6c7816 */ /* 0x000fe4000000006c */
[----:B------:R-:W-:Y:S01]  /*1e440*/  PRMT R0, R174, 0x7610, R0 ;  /* 0x00007610ae007816 */ /* 0x000fe20000000000 */
[----:B------:R3:W-:Y:S01]  /*1e450*/  @!P4 STL.S16 [R1+0x128], R174 ;  /* 0x000128ae0100c387 */ /* 0x0007e20000100600 */
[----:B------:R-:W-:Y:S02]  /*1e460*/  @!P6 PRMT R124, R108, 0x5410, RZ ;  /* 0x000054106c7ce816 */ /* 0x000fe400000000ff */
[----:B------:R-:W-:Y:S01]  /*1e470*/  ISETP.LE.U32.AND P6, PT, R123, UR9, PT ;  /* 0x000000097b007c0c */ /* 0x000fe2000bfc3070 */
[----:B------:R-:W4:Y:S01]  /*1e480*/  LDSM.16.MT88.4 R108, [R209+0xa000] ;  /* 0x00a00000d16c783b */ /* 0x000f220000004200 */
[----:B------:R-:W-:Y:S01]  /*1e490*/  @!P4 PRMT R126, R0, 0x5410, RZ ;  /* 0x00005410007ec816 */ /* 0x000fe200000000ff */
[----:B------:R-:W-:Y:S01]  /*1e4a0*/  MUFU.EX2 R123, R252 ;  /* 0x000000fc007b7308 */ /* 0x000fe20000000800 */
[----:B------:R-:W-:Y:S02]  /*1e4b0*/  ISETP.LE.U32.AND P4, PT, R144, UR9, PT ;  /* 0x0000000990007c0c */ /* 0x000fe4000bf83070 */
[----:B------:R-:W-:Y:S03]  /*1e4c0*/  PRMT R144, R140, 0x7632, R144 ;  /* 0x000076328c907816 */ /* 0x000fe60000000090 */
[----:B------:R-:W-:Y:S04]  /*1e4d0*/  STG.E.U16 desc[UR20][R170.64], R124 ;  /* 0x0000007caa007986 */ /* 0x000fe8000c101514 */
[----:B------:R-:W-:Y:S01]  /*1e4e0*/  STG.E.U16 desc[UR20][R170.64+0x2], R126 ;  /* 0x0000027eaa007986 */ /* 0x000fe2000c101514 */
[----:B------:R-:W-:Y:S05]  /*1e4f0*/  @!P6 HADD2 R172, -R128.H0_H0, -RZ.H0_H0 ;  /* 0xa00000ff80ace230 */ /* 0x000fea0000000900 */
[----:B------:R-:W-:Y:S01]  /*1e500*/  PRMT R121, R172, 0x7610, R121 ;  /* 0x00007610ac797816 */ /* 0x000fe20000000079 */
[----:B---3--:R-:W-:Y:S03]  /*1e510*/  IMAD.WIDE.U32 R174, R142, -0x326172a9, RZ ;  /* 0xcd9e8d578eae7825 */ /* 0x008fe600078e00ff */
[----:B------:R-:W-:Y:S01]  /*1e520*/  @!P6 PRMT R128, R121, 0x5410, RZ ;  /* 0x000054107980e816 */ /* 0x000fe200000000ff */
[----:B------:R-:W-:Y:S01]  /*1e530*/  MUFU.EX2 R142, R245 ;  /* 0x000000f5008e7308 */ /* 0x000fe20000000800 */
[-C--:B-1----:R-:W-:Y:S03]  /*1e540*/  HMMA.16816.F32 R20, R104, R116.reuse, R20 ;  /* 0x000000746814723c */ /* 0x082fe60000001814 */
[----:B------:R1:W-:Y:S01]  /*1e550*/  STG.E.U16 desc[UR20][R194.64+0x2], R128 ;  /* 0x00000280c2007986 */ /* 0x0003e2000c101514 */
[----:B--2---:R-:W-:Y:S04]  /*1e560*/  @!P0 HADD2 R173, -R125.H0_H0, -RZ.H0_H0 ;  /* 0xa00000ff7dad8230 */ /* 0x004fe80000000900 */
[C---:B------:R-:W-:Y:S01]  /*1e570*/  HMMA.16816.F32 R24, R112.reuse, R116, R24 ;  /* 0x000000747018723c */ /* 0x040fe20000001818 */
[----:B------:R-:W-:Y:S03]  /*1e580*/  @!P0 STL.S16 [R1+0x124], R173 ;  /* 0x000124ad01008387 */ /* 0x000fe60000100600 */
[----:B------:R-:W-:Y:S01]  /*1e590*/  PRMT R122, R173, 0x7610, R122 ;  /* 0x00007610ad7a7816 */ /* 0x000fe2000000007a */
[----:B------:R2:W3:Y:S03]  /*1e5a0*/  LDL.S16 R0, [R1+0x120] ;  /* 0x0001200001007983 */ /* 0x0004e60000100600 */
[----:B------:R-:W-:Y:S01]  /*1e5b0*/  @!P0 PRMT R125, R122, 0x5410, RZ ;  /* 0x000054107a7d8816 */ /* 0x000fe200000000ff */
[-C--:B------:R-:W-:Y:S01]  /*1e5c0*/  HMMA.16816.F32 R28, R112, R118.reuse, R28 ;  /* 0x00000076701c723c */ /* 0x080fe2000000181c */
[----:B------:R5:W-:Y:S02]  /*1e5d0*/  @!P6 STL.S16 [R1+0x12c], R172 ;  /* 0x00012cac0100e387 */ /* 0x000be40000100600 */
[----:B------:R-:W-:Y:S01]  /*1e5e0*/  ISETP.GT.U32.AND P0, PT, R218, UR9, PT ;  /* 0x00000009da007c0c */ /* 0x000fe2000bf04070 */
[----:B------:R-:W-:Y:S01]  /*1e5f0*/  IMAD.MOV.U32 R218, RZ, RZ, R163 ;  /* 0x000000ffffda7224 */ /* 0x000fe200078e00a3 */
[----:B------:R-:W-:Y:S01]  /*1e600*/  ISETP.GT.U32.AND P6, PT, R238, UR9, PT ;  /* 0x00000009ee007c0c */ /* 0x000fe2000bfc4070 */
[----:B------:R2:W2:Y:S01]  /*1e610*/  LDL.S16 R122, [R1+0x11c] ;  /* 0x00011c00017a7983 */ /* 0x0004a20000100600 */
[----:B------:R-:W-:Y:S01]  /*1e620*/  IMAD.MOV.U32 R238, RZ, RZ, R239 ;  /* 0x000000ffffee7224 */ /* 0x000fe200078e00ef */
[C---:B------:R-:W-:Y:S01]  /*1e630*/  HMMA.16816.F32 R32, R104.reuse, R118, R32 ;  /* 0x000000766820723c */ /* 0x040fe20000001820 */
[----:B------:R-:W-:Y:S01]  /*1e640*/  MUFU.EX2 R163, R149 ;  /* 0x0000009500a37308 */ /* 0x000fe20000000800 */
[----:B------:R2:W2:Y:S02]  /*1e650*/  LDL.S16 R116, [R1+0x110] ;  /* 0x0001100001747983 */ /* 0x0004a40000100600 */
[----:B------:R-:W-:Y:S07]  /*1e660*/  IMAD.MOV.U32 R239, RZ, RZ, R232 ;  /* 0x000000ffffef7224 */ /* 0x000fee00078e00e8 */
[----:B------:R-:W-:Y:S01]  /*1e670*/  MUFU.EX2 R149, R164 ;  /* 0x000000a400957308 */ /* 0x000fe20000000800 */
[----:B------:R2:W2:Y:S01]  /*1e680*/  LDL.S16 R121, [R1+0x114] ;  /* 0x0001140001797983 */ /* 0x0004a20000100600 */
[----:B------:R-:W-:Y:S01]  /*1e690*/  IMAD.MOV.U32 R232, RZ, RZ, R202 ;  /* 0x000000ffffe87224 */ /* 0x000fe200078e00ca */
[-C--:B----4-:R-:W-:Y:S02]  /*1e6a0*/  HMMA.16816.F32 R36, R104, R108.reuse, R36 ;  /* 0x0000006c6824723c */ /* 0x090fe40000001824 */
[----:B------:R-:W-:Y:S01]  /*1e6b0*/  STG.E.U16 desc[UR20][R194.64], R125 ;  /* 0x0000007dc2007986 */ /* 0x000fe2000c101514 */
[----:B------:R-:W-:Y:S01]  /*1e6c0*/  IMAD.MOV.U32 R202, RZ, RZ, R162 ;  /* 0x000000ffffca7224 */ /* 0x000fe200078e00a2 */
[----:B-1----:R-:W-:Y:S01]  /*1e6d0*/  SHF.R.U32.HI R128, RZ, 0x18, R204 ;  /* 0x00000018ff807819 */ /* 0x002fe200000116cc */
[----:B------:R-:W-:Y:S02]  /*1e6e0*/  IMAD.MOV.U32 R162, RZ, RZ, R157 ;  /* 0x000000ffffa27224 */ /* 0x000fe400078e009d */
[----:B------:R-:W1:Y:S01]  /*1e6f0*/  MUFU.EX2 R157, R177 ;  /* 0x000000b1009d7308 */ /* 0x000e620000000800 */
[C---:B------:R-:W-:Y:S04]  /*1e700*/  HMMA.16816.F32 R40, R112.reuse, R108, R40 ;  /* 0x0000006c7028723c */ /* 0x040fe80000001828 */
[----:B-----5:R-:W-:Y:S02]  /*1e710*/  LOP3.LUT R172, R152, UR6, R175, 0x96, !PT ;  /* 0x0000000698ac7c12 */ /* 0x020fe4000f8e96af */
[----:B------:R-:W-:Y:S02]  /*1e720*/  PRMT R152, R148, 0x7632, R152 ;  /* 0x0000763294987816 */ /* 0x000fe40000000098 */
[-C--:B------:R-:W-:Y:S08]  /*1e730*/  HMMA.16816.F32 R44, R112, R110.reuse, R44 ;  /* 0x0000006e702c723c */ /* 0x080ff0000000182c */
[C---:B------:R-:W-:Y:S01]  /*1e740*/  HMMA.16816.F32 R48, R104.reuse, R110, R48 ;  /* 0x0000006e6830723c */ /* 0x040fe20000001830 */
[----:B------:R-:W-:Y:S03]  /*1e750*/  LDSM.16.MT88.4 R108, [R209+0xb000] ;  /* 0x00b00000d16c783b */ /* 0x000fe60000004200 */
[----:B---3--:R-:W-:Y:S05]  /*1e760*/  @!P4 HADD2 R0, -R135.H0_H0, -RZ.H0_H0 ;  /* 0xa00000ff8700c230 */ /* 0x008fea0000000900 */
[----:B------:R3:W-:Y:S01]  /*1e770*/  @!P4 STL.S16 [R1+0x120], R0 ;  /* 0x000120000100c387 */ /* 0x0007e20000100600 */
[----:B------:R-:W-:Y:S01]  /*1e780*/  PRMT R117, R0, 0x7610, R117 ;  /* 0x0000761000757816 */ /* 0x000fe20000000075 */
[----:B--2---:R-:W-:Y:S03]  /*1e790*/  @P0 HADD2 R122, -R139.H0_H0, -RZ.H0_H0 ;  /* 0xa00000ff8b7a0230 */ /* 0x004fe60000000900 */
[----:B------:R-:W-:Y:S02]  /*1e7a0*/  @!P4 PRMT R135, R117, 0x5410, RZ ;  /* 0x000054107587c816 */ /* 0x000fe400000000ff */
[C---:B------:R-:W-:Y:S01]  /*1e7b0*/  ISETP.GT.U32.AND P4, PT, R165.reuse, UR9, PT ;  /* 0x00000009a5007c0c */ /* 0x040fe2000bf84070 */
[----:B------:R2:W-:Y:S01]  /*1e7c0*/  @P0 STL.S16 [R1+0x11c], R122 ;  /* 0x00011c7a01000387 */ /* 0x0005e20000100600 */
[----:B------:R-:W-:Y:S01]  /*1e7d0*/  @P6 HADD2 R116, -R141.H0_H0, -RZ.H0_H0 ;  /* 0xa00000ff8d746230 */ /* 0x000fe20000000900 */
[----:B------:R-:W-:Y:S02]  /*1e7e0*/  PRMT R127, R122, 0x7610, R127 ;  /* 0x000076107a7f7816 */ /* 0x000fe4000000007f */
[----:B------:R4:W-:Y:S01]  /*1e7f0*/  STG.E.U16 desc[UR20][R192.64+0x10], R135 ;  /* 0x00001087c0007986 */ /* 0x0009e2000c101514 */
[----:B------:R-:W-:Y:S02]  /*1e800*/  PRMT R165, R165, 0x5410, R238 ;  /* 0x00005410a5a57816 */ /* 0x000fe400000000ee */
[----:B------:R-:W-:Y:S01]  /*1e810*/  PRMT R3, R116, 0x7610, R3 ;  /* 0x0000761074037816 */ /* 0x000fe20000000003 */
[----:B------:R-:W-:Y:S01]  /*1e820*/  @P6 STL.S16 [R1+0x110], R116 ;  /* 0x0001107401006387 */ /* 0x000fe20000100600 */
[----:B------:R-:W-:Y:S02]  /*1e830*/  @P0 PRMT R139, R127, 0x5410, RZ ;  /* 0x000054107f8b0816 */ /* 0x000fe400000000ff */
[----:B------:R-:W-:Y:S01]  /*1e840*/  @P6 PRMT R141, R3, 0x5410, RZ ;  /* 0x00005410038d6816 */ /* 0x000fe200000000ff */
[----:B------:R-:W5:Y:S01]  /*1e850*/  LDSM.16.MT88.4 R116, [R131+0x1000] ;  /* 0x001000008374783b */ /* 0x000f620000004200 */
[----:B------:R-:W-:Y:S01]  /*1e860*/  @P4 HADD2 R121, -R155.H0_H0, -RZ.H0_H0 ;  /* 0xa00000ff9b794230 */ /* 0x000fe20000000900 */
[----:B------:R-:W-:Y:S01]  /*1e870*/  ISETP.GT.U32.AND P6, PT, R238, UR9, PT ;  /* 0x00000009ee007c0c */ /* 0x000fe2000bfc4070 */
[----:B------:R-:W-:Y:S01]  /*1e880*/  MUFU.EX2 R127, R250 ;  /* 0x000000fa007f7308 */ /* 0x000fe20000000800 */
[----:B------:R-:W-:Y:S01]  /*1e890*/  ISETP.GT.U32.AND P0, PT, R219, UR9, PT ;  /* 0x00000009db007c0c */ /* 0x000fe2000bf04070 */
[----:B-1----:R-:W-:Y:S01]  /*1e8a0*/  FADD.FTZ R3, R157, R130 ;  /* 0x000000829d037221 */ /* 0x002fe20000010000 */
[----:B------:R-:W-:Y:S07]  /*1e8b0*/  PRMT R205, R121, 0x7610, R205 ;  /* 0x0000761079cd7816 */ /* 0x000fee00000000cd */
[----:B---3--:R-:W1:Y:S01]  /*1e8c0*/  MUFU.EX2 R0, R176 ;  /* 0x000000b000007308 */ /* 0x008e620000000800 */
[----:B------:R3:W-:Y:S01]  /*1e8d0*/  @P4 STL.S16 [R1+0x114], R121 ;  /* 0x0001147901004387 */ /* 0x0007e20000100600 */
[----:B------:R-:W-:Y:S02]  /*1e8e0*/  IMAD.MOV.U32 R238, RZ, RZ, R239 ;  /* 0x000000ffffee7224 */ /* 0x000fe400078e00ef */
[----:B------:R-:W-:Y:S01]  /*1e8f0*/  IMAD.MOV.U32 R239, RZ, RZ, R158 ;  /* 0x000000ffffef7224 */ /* 0x000fe200078e009e */
[----:B------:R3:W5:Y:S05]  /*1e900*/  LDL.S16 R173, [R1+0x118] ;  /* 0x0001180001ad7983 */ /* 0x00076a0000100600 */
[----:B--2---:R-:W2:Y:S01]  /*1e910*/  MUFU.EX2 R122, R251 ;  /* 0x000000fb007a7308 */ /* 0x004ea20000000800 */
[----:B------:R-:W-:Y:S01]  /*1e920*/  IMAD.MOV.U32 R219, RZ, RZ, R159 ;  /* 0x000000ffffdb7224 */ /* 0x000fe200078e009f */
[----:B------:R-:W-:Y:S08]  /*1e930*/  STG.E.U16 desc[UR20][R192.64+0x12], R139 ;  /* 0x0000128bc0007986 */ /* 0x000ff0000c101514 */
[----:B------:R-:W3:Y:S01]  /*1e940*/  MUFU.EX2 R158, R179 ;  /* 0x000000b3009e7308 */ /* 0x000ee20000000800 */
[----:B------:R-:W-:Y:S01]  /*1e950*/  IMAD.MOV.U32 R216, RZ, RZ, R219 ;  /* 0x000000ffffd87224 */ /* 0x000fe200078e00db */
[----:B----4-:R-:W-:Y:S01]  /*1e960*/  PRMT R135, R204, 0x7632, R135 ;  /* 0x00007632cc877816 */ /* 0x010fe20000000087 */
[----:B------:R-:W-:Y:S01]  /*1e970*/  IMAD.MOV.U32 R219, RZ, RZ, R232 ;  /* 0x000000ffffdb7224 */ /* 0x000fe200078e00e8 */
[----:B-1----:R-:W-:Y:S06]  /*1e980*/  F2FP.F16.F32.PACK_AB R157, R0, R157 ;  /* 0x0000009d009d723e */ /* 0x002fec00000000ff */
[----:B------:R-:W-:Y:S01]  /*1e990*/  MUFU.EX2 R159, R178 ;  /* 0x000000b2009f7308 */ /* 0x000fe20000000800 */
[----:B------:R-:W-:Y:S01]  /*1e9a0*/  IMAD.MOV.U32 R232, RZ, RZ, R161 ;  /* 0x000000ffffe87224 */ /* 0x000fe200078e00a1 */
[----:B------:R-:W-:Y:S01]  /*1e9b0*/  LOP3.LUT R135, R135, 0xff, RZ, 0xc0, !PT ;  /* 0x000000ff87877812 */ /* 0x000fe200078ec0ff */
[----:B------:R-:W-:Y:S07]  /*1e9c0*/  IMAD.WIDE.U32 R176, R172, -0x2daee0ad, RZ ;  /* 0xd2511f53acb07825 */ /* 0x000fee00078e00ff */
[----:B------:R-:W-:Y:S01]  /*1e9d0*/  MUFU.EX2 R161, R183 ;  /* 0x000000b700a17308 */ /* 0x000fe20000000800 */
[----:B--2---:R-:W-:Y:S02]  /*1e9e0*/  F2FP.F16.F32.PACK_AB R130, R122, R123 ;  /* 0x0000007b7a82723e */ /* 0x004fe400000000ff */
[----:B------:R-:W-:Y:S01]  /*1e9f0*/  PRMT R125, R135, 0x5410, R128 ;  /* 0x00005410877d7816 */ /* 0x000fe20000000080 */
[----:B---3--:R-:W-:Y:S01]  /*1ea00*/  FADD.FTZ R120, R158, R120 ;  /* 0x000000789e787221 */ /* 0x008fe20000010000 */
[----:B------:R-:W-:Y:S01]  /*1ea10*/  FADD.FTZ R121, R0, R3 ;  /* 0x0000000300797221 */ /* 0x000fe20000010000 */
[--C-:B------:R-:W-:Y:S04]  /*1ea20*/  FADD.FTZ R3, R123, R132.reuse ;  /* 0x000000847b037221 */ /* 0x100fe80000010000 */
[----:B------:R-:W1:Y:S01]  /*1ea30*/  MUFU.EX2 R0, R181 ;  /* 0x000000b500007308 */ /* 0x000e620000000800 */
[----:B------:R-:W-:Y:S01]  /*1ea40*/  PRMT R132, R134, 0x7632, R132 ;  /* 0x0000763286847816 */ /* 0x000fe20000000084 */
[----:B------:R-:W-:Y:S01]  /*1ea50*/  FADD.FTZ R122, R122, R3 ;  /* 0x000000037a7a7221 */ /* 0x000fe20000010000 */
[----:B------:R-:W-:Y:S01]  /*1ea60*/  FADD.FTZ R3, R142, R133 ;  /* 0x000000858e037221 */ /* 0x000fe20000010000 */
[-C--:B-----5:R-:W-:Y:S03]  /*1ea70*/  HMMA.16816.F32 R52, R104, R116.reuse, R52 ;  /* 0x000000746834723c */ /* 0x0a0fe60000001834 */
[C---:B------:R-:W-:Y:S01]  /*1ea80*/  F2FP.F16.F32.PACK_AB R133, R127.reuse, R142 ;  /* 0x0000008e7f85723e */ /* 0x040fe200000000ff */
[----:B------:R-:W-:Y:S01]  /*1ea90*/  FADD.FTZ R123, R127, R3 ;  /* 0x000000037f7b7221 */ /* 0x000fe20000010000 */
[----:B------:R-:W-:Y:S01]  /*1eaa0*/  PRMT R142, R138, 0x7632, R142 ;  /* 0x000076328a8e7816 */ /* 0x000fe2000000008e */
[----:B------:R2:W-:Y:S01]  /*1eab0*/  MUFU.EX2 R127, R162 ;  /* 0x000000a2007f7308 */ /* 0x0005e20000000800 */
[--C-:B------:R-:W-:Y:S01]  /*1eac0*/  HSET2.LE.AND R125, R125, R214.reuse, PT ;  /* 0x000000d67d7d7233 */ /* 0x100fe20003803000 */
[C---:B------:R-:W-:Y:S08]  /*1ead0*/  HMMA.16816.F32 R56, R112.reuse, R116, R56 ;  /* 0x000000747038723c */ /* 0x040ff00000001838 */
[----:B------:R-:W3:Y:S01]  /*1eae0*/  MUFU.EX2 R3, R180 ;  /* 0x000000b400037308 */ /* 0x000ee20000000800 */
[C---:B-1----:R-:W-:Y:S01]  /*1eaf0*/  F2FP.F16.F32.PACK_AB R158, R0.reuse, R158 ;  /* 0x0000009e009e723e */ /* 0x042fe200000000ff */
[----:B------:R-:W-:Y:S01]  /*1eb00*/  FADD.FTZ R116, R149, R123 ;  /* 0x0000007b95747221 */ /* 0x000fe20000010000 */
[-C--:B------:R-:W-:Y:S03]  /*1eb10*/  HMMA.16816.F32 R60, R112, R118.reuse, R60 ;  /* 0x00000076703c723c */ /* 0x080fe6000000183c */
[----:B--2---:R-:W-:Y:S01]  /*1eb20*/  FADD.FTZ R162, R0, R120 ;  /* 0x0000007800a27221 */ /* 0x004fe20000010000 */
[----:B------:R-:W-:Y:S03]  /*1eb30*/  FADD.FTZ R0, R159, R121 ;  /* 0x000000799f007221 */ /* 0x000fe60000010000 */
[----:B------:R-:W1:Y:S01]  /*1eb40*/  MUFU.EX2 R120, R185 ;  /* 0x000000b900787308 */ /* 0x000e620000000800 */
[C---:B------:R-:W-:Y:S09]  /*1eb50*/  HMMA.16816.F32 R64, R104.reuse, R118, R64 ;  /* 0x000000766840723c */ /* 0x040ff20000001840 */
[----:B------:R-:W2:Y:S01]  /*1eb60*/  MUFU.EX2 R121, R218 ;  /* 0x000000da00797308 */ /* 0x000ea20000000800 */
[C---:B---3--:R-:W-:Y:S01]  /*1eb70*/  FADD.FTZ R164, R3.reuse, R0 ;  /* 0x0000000003a47221 */ /* 0x048fe20000010000 */
[----:B------:R-:W-:Y:S01]  /*1eb80*/  F2FP.F16.F32.PACK_AB R159, R3, R159 ;  /* 0x0000009f039f723e */ /* 0x000fe200000000ff */
[----:B------:R-:W-:Y:S01]  /*1eb90*/  FADD.FTZ R3, R127, R122 ;  /* 0x0000007a7f037221 */ /* 0x000fe20000010000 */
[----:B------:R-:W-:Y:S01]  /*1eba0*/  F2FP.F16.F32.PACK_AB R0, R163, R127 ;  /* 0x0000007fa300723e */ /* 0x000fe200000000ff */
[-C--:B------:R-:W-:Y:S05]  /*1ebb0*/  HMMA.16816.F32 R68, R104, R108.reuse, R68 ;  /* 0x0000006c6844723c */ /* 0x080fea0000001844 */
[----:B------:R-:W-:Y:S01]  /*1ebc0*/  MUFU.EX2 R185, R189 ;  /* 0x000000bd00b97308 */ /* 0x000fe20000000800 */
[----:B------:R-:W-:Y:S01]  /*1ebd0*/  LOP3.LUT R127, R165, 0xff00ff, RZ, 0xc0, !PT ;  /* 0x00ff00ffa57f7812 */ /* 0x000fe200078ec0ff */
[----:B------:R-:W-:Y:S08]  /*1ebe0*/  FADD.FTZ R163, R163, R3 ;  /* 0x00000003a3a37221 */ /* 0x000ff00000010000 */
[----:B------:R-:W3:Y:S01]  /*1ebf0*/  MUFU.EX2 R165, R216 ;  /* 0x000000d800a57308 */ /* 0x000ee20000000800 */
[----:B------:R-:W-:Y:S01]  /*1ec00*/  FADD.FTZ R122, R161, R162 ;  /* 0x000000a2a17a7221 */ /* 0x000fe20000010000 */
[C---:B-1----:R-:W-:Y:S01]  /*1ec10*/  F2FP.F16.F32.PACK_AB R161, R120.reuse, R161 ;  /* 0x000000a178a1723e */ /* 0x042fe200000000ff */
[----:B--2---:R-:W-:Y:S01]  /*1ec20*/  FADD.FTZ R123, R121, R116 ;  /* 0x00000074797b7221 */ /* 0x004fe20000010000 */
[C---:B------:R-:W-:Y:S01]  /*1ec30*/  HMMA.16816.F32 R72, R112.reuse, R108, R72 ;  /* 0x0000006c7048723c */ /* 0x040fe20000001848 */
[----:B------:R-:W1:Y:S03]  /*1ec40*/  LDSM.16.MT88.4 R116, [R131+0x2000] ;  /* 0x002000008374783b */ /* 0x000e660000004200 */
[--C-:B------:R-:W-:Y:S01]  /*1ec50*/  FADD.FTZ R108, R169, R163.reuse ;  /* 0x000000a3a96c7221 */ /* 0x100fe20000010000 */
[----:B------:R-:W-:Y:S01]  /*1ec60*/  IMAD.MOV.U32 R218, RZ, RZ, R160 ;  /* 0x000000ffffda7224 */ /* 0x000fe200078e00a0 */
[----:B------:R-:W-:Y:S01]  /*1ec70*/  F2FP.F16.F32.PACK_AB R3, R121, R149 ;  /* 0x000000957903723e */ /* 0x000fe200000000ff */
[----:B------:R-:W2:Y:S01]  /*1ec80*/  MUFU.EX2 R160, R182 ;  /* 0x000000b600a07308 */ /* 0x000ea20000000800 */
[----:B------:R-:W-:Y:S01]  /*1ec90*/  FADD.FTZ R122, R120, R122 ;  /* 0x0000007a787a7221 */ /* 0x000fe20000010000 */
[-C--:B------:R-:W-:Y:S08]  /*1eca0*/  HMMA.16816.F32 R76, R112, R110.reuse, R76 ;  /* 0x0000006e704c723c */ /* 0x080ff0000000184c */
[----:B------:R-:W4:Y:S01]  /*1ecb0*/  MUFU.EX2 R121, R184 ;  /* 0x000000b800797308 */ /* 0x000f220000000800 */
[----:B---3--:R-:W-:Y:S01]  /*1ecc0*/  FADD.FTZ R109, R165, R108 ;  /* 0x0000006ca56d7221 */ /* 0x008fe20000010000 */
[----:B------:R-:W-:Y:S08]  /*1ecd0*/  PRMT R163, R203, 0x7632, R163 ;  /* 0x00007632cba37816 */ /* 0x000ff000000000a3 */
[----:B------:R3:W5:Y:S01]  /*1ece0*/  MUFU.EX2 R162, R218 ;  /* 0x000000da00a27308 */ /* 0x0007620000000800 */
[----:B------:R-:W-:Y:S01]  /*1ecf0*/  F2FP.F16.F32.PACK_AB R180, R165, R169 ;  /* 0x000000a9a5b4723e */ /* 0x000fe200000000ff */
[C---:B------:R-:W-:Y:S04]  /*1ed00*/  HMMA.16816.F32 R80, R104.reuse, R110, R80 ;  /* 0x0000006e6850723c */ /* 0x040fe80000001850 */
[----:B--2---:R-:W-:Y:S01]  /*1ed10*/  FADD.FTZ R120, R160, R164 ;  /* 0x000000a4a0787221 */ /* 0x004fe20000010000 */
[----:B------:R-:W-:Y:S02]  /*1ed20*/  LOP3.LUT R163, R163, 0xff, RZ, 0xc0, !PT ;  /* 0x000000ffa3a37812 */ /* 0x000fe400078ec0ff */
[----:B------:R-:W-:Y:S01]  /*1ed30*/  PRMT R111, R239, 0x5410, R232 ;  /* 0x00005410ef6f7816 */ /* 0x000fe200000000e8 */
[C---:B----4-:R-:W-:Y:S01]  /*1ed40*/  FADD.FTZ R175, R121.reuse, R120 ;  /* 0x0000007879af7221 */ /* 0x050fe20000010000 */
[----:B------:R-:W-:Y:S01]  /*1ed50*/  F2FP.F16.F32.PACK_AB R160, R121, R160 ;  /* 0x000000a079a0723e */ /* 0x000fe200000000ff */
[----:B------:R-:W-:Y:S01]  /*1ed60*/  MUFU.EX2 R120, R186 ;  /* 0x000000ba00787308 */ /* 0x000fe20000000800 */
[----:B------:R-:W-:Y:S01]  /*1ed70*/  LOP3.LUT R124, R111, 0xff00ff, RZ, 0xc0, !PT ;  /* 0x00ff00ff6f7c7812 */ /* 0x000fe200078ec0ff */
[----:B---3--:R-:W-:Y:S01]  /*1ed80*/  IMAD.MOV.U32 R218, RZ, RZ, R219 ;  /* 0x000000ffffda7224 */ /* 0x008fe200078e00db */
[----:B-----5:R-:W-:Y:S07]  /*1ed90*/  F2FP.F16.F32.PACK_AB R181, R162, R167 ;  /* 0x000000a7a2b5723e */ /* 0x020fee00000000ff */
[----:B------:R-:W2:Y:S01]  /*1eda0*/  MUFU.EX2 R121, R187 ;  /* 0x000000bb00797308 */ /* 0x000ea20000000800 */
[----:B------:R-:W-:Y:S01]  /*1edb0*/  IMAD.MOV.U32 R219, RZ, RZ, R238 ;  /* 0x000000ffffdb7224 */ /* 0x000fe200078e00ee */
[----:B------:R-:W-:Y:S01]  /*1edc0*/  PRMT R111, R146, 0x5410, R147 ;  /* 0x00005410926f7816 */ /* 0x000fe20000000093 */
[----:B------:R-:W-:Y:S01]  /*1edd0*/  IMAD.MOV.U32 R238, RZ, RZ, R166 ;  /* 0x000000ffffee7224 */ /* 0x000fe200078e00a6 */
[----:B------:R-:W-:Y:S02]  /*1ede0*/  LOP3.LUT R166, R203, 0xff, RZ, 0xc0, !PT ;  /* 0x000000ffcba67812 */ /* 0x000fe400078ec0ff */
[----:B------:R-:W-:Y:S02]  /*1edf0*/  LOP3.LUT R169, R219, 0xff, RZ, 0xc0, !PT ;  /* 0x000000ffdba97812 */ /* 0x000fe400078ec0ff */
[----:B------:R-:W-:Y:S01]  /*1ee00*/  PRMT R108, R166, 0x5410, R237 ;  /* 0x00005410a66c7816 */ /* 0x000fe200000000ed */
[-C--:B-1----:R-:W-:Y:S04]  /*1ee10*/  HMMA.16816.F32 R84, R104, R116.reuse, R84 ;  /* 0x000000746854723c */ /* 0x082fe80000001854 */
[--C-:B------:R-:W-:Y:S01]  /*1ee20*/  HSET2.LE.AND R108, R108, R214.reuse, PT ;  /* 0x000000d66c6c7233 */ /* 0x100fe20003803000 */
[----:B--2---:R-:W-:Y:S01]  /*1ee30*/  FADD.FTZ R110, R121, R122 ;  /* 0x0000007a796e7221 */ /* 0x004fe20000010000 */
[C---:B------:R-:W-:Y:S02]  /*1ee40*/  F2FP.F16.F32.PACK_AB R186, R120.reuse, R121 ;  /* 0x0000007978ba723e */ /* 0x040fe400000000ff */
[----:B------:R-:W-:Y:S01]  /*1ee50*/  PRMT R126, R169, 0x5410, R202 ;  /* 0x00005410a97e7816 */ /* 0x000fe200000000ca */
[----:B------:R-:W-:Y:S01]  /*1ee60*/  FADD.FTZ R110, R120, R110 ;  /* 0x0000006e786e7221 */ /* 0x000fe20000010000 */
[C---:B------:R-:W-:Y:S04]  /*1ee70*/  HMMA.16816.F32 R88, R112.reuse, R116, R88 ;  /* 0x000000747058723c */ /* 0x040fe80000001858 */
[----:B------:R-:W-:Y:S02]  /*1ee80*/  PRMT R149, R145, 0x7632, R149 ;  /* 0x0000763291957816 */ /* 0x000fe40000000095 */
[----:B------:R-:W-:Y:S02]  /*1ee90*/  PRMT R116, R148, 0x5410, R152 ;  /* 0x0000541094747816 */ /* 0x000fe40000000098 */
[-C--:B------:R-:W-:Y:S03]  /*1eea0*/  HMMA.16816.F32 R92, R112, R118.reuse, R92 ;  /* 0x00000076705c723c */ /* 0x080fe6000000185c */
[----:B------:R-:W-:Y:S02]  /*1eeb0*/  PRMT R112, R138, 0x5410, R142 ;  /* 0x000054108a707816 */ /* 0x000fe4000000008e */
[--C-:B------:R-:W-:Y:S02]  /*1eec0*/  HSET2.LE.AND R126, R126, R214.reuse, PT ;  /* 0x000000d67e7e7233 */ /* 0x100fe40003803000 */
[--C-:B------:R-:W-:Y:S01]  /*1eed0*/  HSET2.LE.AND R127, R127, R214.reuse, PT ;  /* 0x000000d67f7f7233 */ /* 0x100fe20003803000 */
[----:B------:R-:W-:Y:S01]  /*1eee0*/  HMMA.16816.F32 R96, R104, R118, R96 ;  /* 0x000000766860723c */ /* 0x000fe20000001860 */
[----:B------:R-:W-:Y:S03]  /*1eef0*/  LDSM.16.MT88.4 R104, [R131+0x400] ;  /* 0x000400008368783b */ /* 0x000fe60000004200 */
[----:B------:R-:W-:Y:S01]  /*1ef00*/  IMAD.WIDE R118, R197, -0x70, R170 ;  /* 0xffffff90c5767825 */ /* 0x000fe200078e02aa */
[----:B------:R-:W-:Y:S02]  /*1ef10*/  PRMT R184, R181, 0x7632, R184 ;  /* 0x00007632b5b87816 */ /* 0x000fe400000000b8 */
[----:B------:R-:W-:Y:S02]  /*1ef20*/  LOP3.LUT R127, R155, R127, RZ, 0xc0, !PT ;  /* 0x0000007f9b7f7212 */ /* 0x000fe400078ec0ff */
[----:B------:R1:W-:Y:S02]  /*1ef30*/  STG.E.U16 desc[UR20][R118.64+0x12], R141 ;  /* 0x0000128d76007986 */ /* 0x0003e4000c101514 */
[----:B-1----:R-:W-:Y:S01]  /*1ef40*/  PRMT R141, R156, 0x7632, R141 ;  /* 0x000076329c8d7816 */ /* 0x002fe2000000008d */
[----:B------:R-:W-:Y:S05]  /*1ef50*/  @P0 HADD2 R173, -R143.H0_H0, -RZ.H0_H0 ;  /* 0xa00000ff8fad0230 */ /* 0x000fea0000000900 */
[----:B------:R1:W-:Y:S01]  /*1ef60*/  @P0 STL.S16 [R1+0x118], R173 ;  /* 0x000118ad01000387 */ /* 0x0003e20000100600 */
[----:B------:R-:W-:Y:S03]  /*1ef70*/  PRMT R178, R173, 0x7610, R178 ;  /* 0x00007610adb27816 */ /* 0x000fe600000000b2 */
[----:B------:R2:W-:Y:S01]  /*1ef80*/  STL [R1+0x164], R109 ;  /* 0x0001646d01007387 */ /* 0x0005e20000100800 */
[----:B------:R-:W-:Y:S02]  /*1ef90*/  @P0 PRMT R143, R178, 0x5410, RZ ;  /* 0x00005410b28f0816 */ /* 0x000fe400000000ff */
[----:B------:R-:W-:Y:S03]  /*1efa0*/  ISETP.LE.U32.AND P0, PT, R191, UR9, PT ;  /* 0x00000009bf007c0c */ /* 0x000fe6000bf03070 */
[----:B------:R3:W-:Y:S01]  /*1efb0*/  STG.E.U16 desc[UR20][R118.64+0x10], R143 ;  /* 0x0000108f76007986 */ /* 0x0007e2000c101514 */
[----:B-1----:R-:W-:Y:S01]  /*1efc0*/  LOP3.LUT R173, R218, 0xff, RZ, 0xc0, !PT ;  /* 0x000000ffdaad7812 */ /* 0x002fe200078ec0ff */
[----:B--2---:R-:W-:Y:S01]  /*1efd0*/  FADD.FTZ R109, R167, R123 ;  /* 0x0000007ba76d7221 */ /* 0x004fe20000010000 */
[----:B------:R-:W-:Y:S01]  /*1efe0*/  SHF.R.U32.HI R167, RZ, 0x18, R203 ;  /* 0x00000018ffa77819 */ /* 0x000fe200000116cb */
[----:B------:R-:W1:Y:S02]  /*1eff0*/  LDSM.16.MT88.4 R120, [R209+0x9400] ;  /* 0x00940000d178783b */ /* 0x000e640000004200 */
[----:B------:R-:W-:Y:S01]  /*1f000*/  FADD.FTZ R109, R162, R109 ;  /* 0x0000006da26d7221 */ /* 0x000fe20000010000 */
[----:B------:R-:W-:Y:S01]  /*1f010*/  LOP3.LUT R162, R204, 0xff, RZ, 0xc0, !PT ;  /* 0x000000ffcca27812 */ /* 0x000fe200078ec0ff */
[----:B---3--:R-:W-:Y:S01]  /*1f020*/  IMAD.WIDE R118, R197, 0x70, R118 ;  /* 0x00000070c5767825 */ /* 0x008fe200078e0276 */
[----:B------:R-:W-:Y:S03]  /*1f030*/  PRMT R143, R155, 0x7610, R143 ;  /* 0x000076109b8f7816 */ /* 0x000fe6000000008f */
[----:B------:R2:W-:Y:S01]  /*1f040*/  STL [R1+0x160], R109 ;  /* 0x0001606d01007387 */ /* 0x0005e20000100800 */
[----:B------:R-:W-:Y:S02]  /*1f050*/  @P4 PRMT R143, R205, 0x5410, RZ ;  /* 0x00005410cd8f4816 */ /* 0x000fe400000000ff */
[----:B------:R-:W-:Y:S01]  /*1f060*/  ISETP.GT.U32.AND P4, PT, R221, UR9, PT ;  /* 0x00000009dd007c0c */ /* 0x000fe2000bf84070 */
[----:B------:R3:W-:Y:S04]  /*1f070*/  STL [R1+0x168], R110 ;  /* 0x0001686e01007387 */ /* 0x0007e80000100800 */
[----:B------:R4:W5:Y:S04]  /*1f080*/  LDL.S16 R164, [R1+0xf8] ;  /* 0x0000f80001a47983 */ /* 0x0009680000100600 */
[----:B------:R4:W4:Y:S04]  /*1f090*/  LDL.S16 R114, [R1+0xf4] ;  /* 0x0000f40001727983 */ /* 0x0009280000100600 */
[----:B------:R1:W4:Y:S04]  /*1f0a0*/  LDL.S16 R113, [R1+0xf0] ;  /* 0x0000f00001717983 */ /* 0x0003280000100600 */
[----:B------:R1:W4:Y:S04]  /*1f0b0*/  LDL.S16 R183, [R1+0xfc] ;  /* 0x0000fc0001b77983 */ /* 0x0003280000100600 */
[----:B------:R1:W4:Y:S01]  /*1f0c0*/  LDL.S16 R182, [R1+0xe8] ;  /* 0x0000e80001b67983 */ /* 0x0003220000100600 */
[----:B--2---:R-:W-:Y:S03]  /*1f0d0*/  PRMT R109, R134, 0x5410, R132 ;  /* 0x00005410866d7816 */ /* 0x004fe60000000084 */
[----:B------:R2:W2:Y:S01]  /*1f0e0*/  LDL.S16 R172, [R1+0xec] ;  /* 0x0000ec0001ac7983 */ /* 0x0004a20000100600 */
[----:B------:R-:W-:Y:S02]  /*1f0f0*/  LOP3.LUT R108, R109, R108, RZ, 0xc0, !PT ;  /* 0x0000006c6d6c7212 */ /* 0x000fe400078ec0ff */
[----:B------:R-:W-:Y:S02]  /*1f100*/  PRMT R109, R163, 0x5410, R167 ;  /* 0x00005410a36d7816 */ /* 0x000fe400000000a7 */
[----:B---3--:R-:W-:Y:S03]  /*1f110*/  PRMT R110, R137, 0x5410, R136 ;  /* 0x00005410896e7816 */ /* 0x008fe60000000088 */
[--C-:B------:R-:W-:Y:S05]  /*1f120*/  HSET2.LE.AND R109, R109, R214.reuse, PT ;  /* 0x000000d66d6d7233 */ /* 0x100fea0003803000 */
[----:B------:R-:W-:Y:S02]  /*1f130*/  LOP3.LUT R109, R110, R109, RZ, 0xc0, !PT ;  /* 0x0000006d6e6d7212 */ /* 0x000fe400078ec0ff */
[----:B------:R-:W-:Y:S05]  /*1f140*/  PRMT R110, R173, 0x5410, R238 ;  /* 0x00005410ad6e7816 */ /* 0x000fea00000000ee */
[--C-:B------:R-:W-:Y:S05]  /*1f150*/  HSET2.LE.AND R110, R110, R214.reuse, PT ;  /* 0x000000d66e6e7233 */ /* 0x100fea0003803000 */
[----:B------:R-:W-:Y:S02]  /*1f160*/  LOP3.LUT R110, R111, R110, RZ, 0xc0, !PT ;  /* 0x0000006e6f6e7212 */ /* 0x000fe400078ec0ff */
[--C-:B------:R-:W-:Y:S02]  /*1f170*/  HSET2.LE.AND R111, R124, R214.reuse, PT ;  /* 0x000000d67c6f7233 */ /* 0x100fe40003803000 */
[----:B------:R-:W-:Y:S03]  /*1f180*/  PRMT R124, R162, 0x5410, R244 ;  /* 0x00005410a27c7816 */ /* 0x000fe600000000f4 */
[----:B------:R-:W-:Y:S01]  /*1f190*/  LOP3.LUT R111, R116, R111, RZ, 0xc0, !PT ;  /* 0x0000006f746f7212 */ /* 0x000fe200078ec0ff */
[----:B------:R-:W-:Y:S01]  /*1f1a0*/  IMAD.WIDE.U32 R116, R198, -0x326172a9, RZ ;  /* 0xcd9e8d57c6747825 */ /* 0x000fe200078e00ff */
[--C-:B------:R-:W-:Y:S04]  /*1f1b0*/  HSET2.LE.AND R124, R124, R214.reuse, PT ;  /* 0x000000d67c7c7233 */ /* 0x100fe80003803000 */
[----:B------:R-:W-:Y:S01]  /*1f1c0*/  LOP3.LUT R170, R174, UR15, R117, 0x96, !PT ;  /* 0x0000000faeaa7c12 */ /* 0x000fe2000f8e9675 */
[-C--:B-1----:R-:W-:Y:S05]  /*1f1d0*/  HMMA.16816.F32 R4, R108, R120.reuse, R4 ;  /* 0x000000786c04723c */ /* 0x082fea0000001804 */
[----:B------:R-:W-:Y:S02]  /*1f1e0*/  LOP3.LUT R124, R112, R124, RZ, 0xc0, !PT ;  /* 0x0000007c707c7212 */ /* 0x000fe400078ec0ff */
[----:B------:R-:W-:Y:S04]  /*1f1f0*/  PRMT R112, R140, 0x5410, R144 ;  /* 0x000054108c707816 */ /* 0x000fe80000000090 */
[----:B------:R-:W-:Y:S02]  /*1f200*/  LOP3.LUT R125, R112, R125, RZ, 0xc0, !PT ;  /* 0x0000007d707d7212 */ /* 0x000fe400078ec0ff */
[----:B------:R-:W-:Y:S04]  /*1f210*/  PRMT R112, R145, 0x5410, R149 ;  /* 0x0000541091707816 */ /* 0x000fe80000000095 */
[----:B------:R-:W-:Y:S02]  /*1f220*/  LOP3.LUT R126, R112, R126, RZ, 0xc0, !PT ;  /* 0x0000007e707e7212 */ /* 0x000fe400078ec0ff */
[----:B------:R-:W-:Y:S05]  /*1f230*/  LOP3.LUT R112, R200, UR13, R177, 0x96, !PT ;  /* 0x0000000dc8707c12 */ /* 0x000fea000f8e96b1 */
[C---:B------:R-:W-:Y:S08]  /*1f240*/  HMMA.16816.F32 R8, R124.reuse, R120, R8 ;  /* 0x000000787c08723c */ /* 0x040ff00000001808 */
[-C--:B------:R-:W-:Y:S08]  /*1f250*/  HMMA.16816.F32 R12, R124, R122.reuse, R12 ;  /* 0x0000007a7c0c723c */ /* 0x080ff0000000180c */
[C---:B------:R-:W-:Y:S04]  /*1f260*/  HMMA.16816.F32 R16, R108.reuse, R122, R16 ;  /* 0x0000007a6c10723c */ /* 0x040fe80000001810 */
[----:B------:R-:W-:Y:S04]  /*1f270*/  PRMT R123, R2, 0x7632, R123 ;  /* 0x00007632027b7816 */ /* 0x000fe8000000007b */
[-C--:B------:R-:W-:Y:S08]  /*1f280*/  HMMA.16816.F32 R20, R108, R104.reuse, R20 ;  /* 0x000000686c14723c */ /* 0x080ff00000001814 */
[C---:B------:R-:W-:Y:S08]  /*1f290*/  HMMA.16816.F32 R24, R124.reuse, R104, R24 ;  /* 0x000000687c18723c */ /* 0x040ff00000001818 */
[-C--:B------:R-:W-:Y:S08]  /*1f2a0*/  HMMA.16816.F32 R28, R124, R106.reuse, R28 ;  /* 0x0000006a7c1c723c */ /* 0x080ff0000000181c */
[C---:B------:R-:W-:Y:S04]  /*1f2b0*/  HMMA.16816.F32 R32, R108.reuse, R106, R32 ;  /* 0x0000006a6c20723c */ /* 0x040fe80000001820 */
[----:B-----5:R-:W-:Y:S01]  /*1f2c0*/  @P6 HADD2 R164, -R155.H1_H1, -RZ.H0_H0 ;  /* 0xa00000ff9ba46230 */ /* 0x020fe20000000d00 */
[----:B------:R-:W-:Y:S01]  /*1f2d0*/  PRMT R155, R155, 0x7632, R155 ;  /* 0x000076329b9b7816 */ /* 0x000fe2000000009b */
[----:B----4-:R-:W-:Y:S03]  /*1f2e0*/  @!P0 HADD2 R114, -R151.H0_H0, -RZ.H0_H0 ;  /* 0xa00000ff97728230 */ /* 0x010fe60000000900 */
[----:B------:R1:W-:Y:S01]  /*1f2f0*/  @P6 STL.S16 [R1+0xf8], R164 ;  /* 0x0000f8a401006387 */ /* 0x0003e20000100600 */
[----:B------:R-:W-:Y:S01]  /*1f300*/  PRMT R115, R164, 0x7610, R115 ;  /* 0x00007610a4737816 */ /* 0x000fe20000000073 */
[----:B------:R-:W-:Y:S02]  /*1f310*/  @P4 HADD2 R113, -R150.H0_H0, -RZ.H0_H0 ;  /* 0xa00000ff96714230 */ /* 0x000fe40000000900 */
[----:B------:R-:W-:Y:S01]  /*1f320*/  @!P0 STL.S16 [R1+0xf4], R114 ;  /* 0x0000f47201008387 */ /* 0x000fe20000100600 */
[----:B------:R-:W-:Y:S02]  /*1f330*/  PRMT R171, R114, 0x7610, R171 ;  /* 0x0000761072ab7816 */ /* 0x000fe400000000ab */
[----:B------:R-:W-:Y:S01]  /*1f340*/  @P6 PRMT R155, R115, 0x5410, RZ ;  /* 0x00005410739b6816 */ /* 0x000fe200000000ff */
[----:B------:R-:W-:Y:S01]  /*1f350*/  @P4 STL.S16 [R1+0xf0], R113 ;  /* 0x0000f07101004387 */ /* 0x000fe20000100600 */
[----:B------:R-:W-:Y:S02]  /*1f360*/  @!P0 PRMT R151, R171, 0x5410, RZ ;  /* 0x00005410ab978816 */ /* 0x000fe400000000ff */
[----:B------:R-:W-:Y:S01]  /*1f370*/  ISETP.GT.U32.AND P6, PT, R220, UR9, PT ;  /* 0x00000009dc007c0c */ /* 0x000fe2000bfc4070 */
[----:B------:R4:W3:Y:S04]  /*1f380*/  LDL.S16 R178, [R1+0xdc] ;  /* 0x0000dc0001b27983 */ /* 0x0008e80000100600 */
[----:B------:R4:W5:Y:S04]  /*1f390*/  LDL.S16 R171, [R1+0xd8] ;  /* 0x0000d80001ab7983 */ /* 0x0009680000100600 */
[----:B------:R2:W-:Y:S04]  /*1f3a0*/  STG.E.U16 desc[UR20][R118.64+0x10], R151 ;  /* 0x0000109776007986 */ /* 0x0005e8000c101514 */
[----:B------:R-:W-:Y:S02]  /*1f3b0*/  @P6 HADD2 R183, -R153.H0_H0, -RZ.H0_H0 ;  /* 0xa00000ff99b76230 */ /* 0x000fe40000000900 */
[----:B-1----:R-:W-:Y:S03]  /*1f3c0*/  IMAD.WIDE.U32 R164, R112, -0x326172a9, RZ ;  /* 0xcd9e8d5770a47825 */ /* 0x002fe600078e00ff */
[----:B------:R-:W-:Y:S02]  /*1f3d0*/  @P6 STL.S16 [R1+0xfc], R183 ;  /* 0x0000fcb701006387 */ /* 0x000fe40000100600 */
[--C-:B------:R-:W-:Y:S02]  /*1f3e0*/  LOP3.LUT R116, R116, UR14, R165.reuse, 0x96, !PT ;  /* 0x0000000e74747c12 */ /* 0x100fe4000f8e96a5 */
[----:B------:R-:W-:Y:S01]  /*1f3f0*/  PRMT R165, R113, 0x7610, R165 ;  /* 0x0000761071a57816 */ /* 0x000fe200000000a5 */
[----:B------:R4:W4:Y:S01]  /*1f400*/  LDL.S16 R174, [R1+0xe0] ;  /* 0x0000e00001ae7983 */ /* 0x0009220000100600 */
[----:B------:R-:W-:Y:S02]  /*1f410*/  LOP3.LUT R120, R116, 0xff, RZ, 0xc0, !PT ;  /* 0x000000ff74787812 */ /* 0x000fe400078ec0ff */
[----:B------:R-:W-:Y:S01]  /*1f420*/  @P4 PRMT R150, R165, 0x5410, RZ ;  /* 0x00005410a5964816 */ /* 0x000fe200000000ff */
[----:B------:R-:W1:Y:S01]  /*1f430*/  LDSM.16.MT88.4 R112, [R209+0xa400] ;  /* 0x00a40000d170783b */ /* 0x000e620000004200 */
[----:B------:R-:W-:Y:S02]  /*1f440*/  ISETP.LE.U32.AND P0, PT, R120, UR9, PT ;  /* 0x0000000978007c0c */ /* 0x000fe4000bf03070 */
[----:B------:R-:W-:Y:S02]  /*1f450*/  ISETP.GT.U32.AND P4, PT, R199, UR9, PT ;  /* 0x00000009c7007c0c */ /* 0x000fe4000bf84070 */
[----:B------:R-:W-:Y:S03]  /*1f460*/  PRMT R117, R183, 0x7610, R117 ;  /* 0x00007610b7757816 */ /* 0x000fe60000000075 */
[----:B------:R1:W4:Y:S01]  /*1f470*/  LDL.S16 R165, [R1+0xe4] ;  /* 0x0000e40001a57983 */ /* 0x0003220000100600 */
[----:B------:R-:W-:Y:S02]  /*1f480*/  @P6 PRMT R153, R117, 0x5410, RZ ;  /* 0x0000541075996816 */ /* 0x000fe400000000ff */
[----:B------:R-:W-:Y:S01]  /*1f490*/  ISETP.LE.U32.AND P6, PT, R166, UR9, PT ;  /* 0x00000009a6007c0c */ /* 0x000fe2000bfc3070 */
[----:B------:R1:W-:Y:S01]  /*1f4a0*/  STG.E.U16 desc[UR20][R118.64+0x12], R150 ;  /* 0x0000129676007986 */ /* 0x0003e2000c101514 */
[----:B--2---:R-:W-:Y:S01]  /*1f4b0*/  PRMT R151, R156, 0x7610, R151 ;  /* 0x000076109c977816 */ /* 0x004fe20000000097 */
[----:B------:R-:W-:Y:S01]  /*1f4c0*/  @!P0 HADD2 R182, -R156.H0_H0, -RZ.H0_H0 ;  /* 0xa00000ff9cb68230 */ /* 0x000fe20000000900 */
[----:B------:R-:W-:Y:S01]  /*1f4d0*/  LOP3.LUT R117, R116, 0xffff, RZ, 0xc0, !PT ;  /* 0x0000ffff74757812 */ /* 0x000fe200078ec0ff */
[----:B------:R-:W-:Y:S01]  /*1f4e0*/  STG.E.U16 desc[UR20][R194.64+0x10], R153 ;  /* 0x00001099c2007986 */ /* 0x000fe2000c101514 */
[----:B------:R-:W-:Y:S02]  /*1f4f0*/  @P4 HADD2 R172, -R154.H0_H0, -RZ.H0_H0 ;  /* 0xa00000ff9aac4230 */ /* 0x000fe40000000900 */
[----:B------:R-:W-:Y:S01]  /*1f500*/  IMAD.MOV.U32 R166, RZ, RZ, R248 ;  /* 0x000000ffffa67224 */ /* 0x000fe200078e00f8 */
[----:B------:R-:W-:Y:S01]  /*1f510*/  PRMT R139, R182, 0x7610, R139 ;  /* 0x00007610b68b7816 */ /* 0x000fe2000000008b */
[----:B------:R-:W-:Y:S01]  /*1f520*/  @!P0 STL.S16 [R1+0xe8], R182 ;  /* 0x0000e8b601008387 */ /* 0x000fe20000100600 */
[----:B------:R-:W-:Y:S02]  /*1f530*/  SHF.R.U32.HI R117, RZ, 0x8, R117 ;  /* 0x00000008ff757819 */ /* 0x000fe40000011675 */
[----:B------:R-:W-:Y:S01]  /*1f540*/  PRMT R105, R172, 0x7610, R105 ;  /* 0x00007610ac697816 */ /* 0x000fe20000000069 */
[----:B------:R2:W-:Y:S01]  /*1f550*/  @P4 STL.S16 [R1+0xec], R172 ;  /* 0x0000ecac01004387 */ /* 0x0005e20000100600 */
[----:B------:R-:W-:Y:S02]  /*1f560*/  @!P0 PRMT R151, R139, 0x5410, RZ ;  /* 0x000054108b978816 */ /* 0x000fe400000000ff */
[----:B------:R-:W-:Y:S01]  /*1f570*/  LOP3.LUT R104, R117, 0xffff, RZ, 0xc0, !PT ;  /* 0x0000ffff75687812 */ /* 0x000fe200078ec0ff */
[----:B------:R3:W4:Y:S01]  /*1f580*/  LDL.S16 R139, [R1+0xc8] ;  /* 0x0000c800018b7983 */ /* 0x0007220000100600 */
[----:B------:R-:W-:Y:S02]  /*1f590*/  @P4 PRMT R154, R105, 0x5410, RZ ;  /* 0x00005410699a4816 */ /* 0x000fe400000000ff */
[----:B------:R-:W-:Y:S02]  /*1f5a0*/  ISETP.LE.U32.AND P0, PT, R104, UR9, PT ;  /* 0x0000000968007c0c */ /* 0x000fe4000bf03070 */
[----:B------:R-:W2:Y:S01]  /*1f5b0*/  LDSM.16.MT88.4 R104, [R131+0x1400] ;  /* 0x001400008368783b */ /* 0x000ea20000004200 */
[----:B------:R-:W-:Y:S01]  /*1f5c0*/  ISETP.LE.U32.AND P4, PT, R163, UR9, PT ;  /* 0x00000009a3007c0c */ /* 0x000fe2000bf83070 */
[----:B-1----:R-:W-:Y:S01]  /*1f5d0*/  IMAD.WIDE R118, R197, -0x70, R118 ;  /* 0xffffff90c5767825 */ /* 0x002fe200078e0276 */
[-C--:B------:R-:W-:Y:S05]  /*1f5e0*/  HMMA.16816.F32 R36, R108, R112.reuse, R36 ;  /* 0x000000706c24723c */ /* 0x080fea0000001824 */
[----:B------:R1:W-:Y:S03]  /*1f5f0*/  STG.E.U16 desc[UR20][R194.64+0x12], R154 ;  /* 0x0000129ac2007986 */ /* 0x0003e6000c101514 */
[C---:B------:R-:W-:Y:S01]  /*1f600*/  HMMA.16816.F32 R40, R124.reuse, R112, R40 ;  /* 0x000000707c28723c */ /* 0x040fe20000001828 */
[----:B--2---:R2:W2:Y:S07]  /*1f610*/  LDL.S16 R172, [R1+0xd0] ;  /* 0x0000d00001ac7983 */ /* 0x0044ae0000100600 */
[-C--:B------:R-:W-:Y:S08]  /*1f620*/  HMMA.16816.F32 R44, R124, R114.reuse, R44 ;  /* 0x000000727c2c723c */ /* 0x080ff0000000182c */
[C---:B------:R-:W-:Y:S04]  /*1f630*/  HMMA.16816.F32 R48, R108.reuse, R114, R48 ;  /* 0x000000726c30723c */ /* 0x040fe80000001830 */
[----:B-1----:R-:W-:Y:S04]  /*1f640*/  PRMT R154, R248, 0x7771, RZ ;  /* 0x00007771f89a7816 */ /* 0x002fe800000000ff */
[-C--:B------:R-:W-:Y:S08]  /*1f650*/  HMMA.16816.F32 R52, R108, R104.reuse, R52 ;  /* 0x000000686c34723c */ /* 0x080ff00000001834 */
[C---:B------:R-:W-:Y:S04]  /*1f660*/  HMMA.16816.F32 R56, R124.reuse, R104, R56 ;  /* 0x000000687c38723c */ /* 0x040fe80000001838 */
[----:B------:R-:W-:Y:S04]  /*1f670*/  LOP3.LUT R104, R168, 0xff, RZ, 0xc0, !PT ;  /* 0x000000ffa8687812 */ /* 0x000fe800078ec0ff */
[-C--:B------:R-:W-:Y:S08]  /*1f680*/  HMMA.16816.F32 R60, R124, R106.reuse, R60 ;  /* 0x0000006a7c3c723c */ /* 0x080ff0000000183c */
[C---:B------:R-:W-:Y:S04]  /*1f690*/  HMMA.16816.F32 R64, R108.reuse, R106, R64 ;  /* 0x0000006a6c40723c */ /* 0x040fe80000001840 */
[----:B---3--:R-:W-:Y:S02]  /*1f6a0*/  @!P6 HADD2 R178, -R134.H0_H0, -RZ.H0_H0 ;  /* 0xa00000ff86b2e230 */ /* 0x008fe40000000900 */
[----:B-----5:R-:W-:Y:S03]  /*1f6b0*/  @!P5 HADD2 R171, -R132.H0_H0, -RZ.H0_H0 ;  /* 0xa00000ff84abd230 */ /* 0x020fe60000000900 */
[----:B------:R-:W-:Y:S01]  /*1f6c0*/  @!P6 STL.S16 [R1+0xdc], R178 ;  /* 0x0000dcb20100e387 */ /* 0x000fe20000100600 */
[----:B------:R-:W-:Y:S03]  /*1f6d0*/  PRMT R163, R178, 0x7610, R163 ;  /* 0x00007610b2a37816 */ /* 0x000fe600000000a3 */
[----:B------:R1:W-:Y:S01]  /*1f6e0*/  @!P5 STL.S16 [R1+0xd8], R171 ;  /* 0x0000d8ab0100d387 */ /* 0x0003e20000100600 */
[----:B------:R-:W-:Y:S02]  /*1f6f0*/  PRMT R153, R171, 0x7610, R153 ;  /* 0x00007610ab997816 */ /* 0x000fe40000000099 */
[----:B------:R-:W-:Y:S01]  /*1f700*/  @!P6 PRMT R134, R163, 0x5410, RZ ;  /* 0x00005410a386e816 */ /* 0x000fe200000000ff */
[----:B------:R3:W5:Y:S01]  /*1f710*/  LDL.S16 R183, [R1+0xbc] ;  /* 0x0000bc0001b77983 */ /* 0x0007620000100600 */
[----:B------:R-:W-:Y:S02]  /*1f720*/  ISETP.LE.U32.AND P6, PT, R167, UR9, PT ;  /* 0x00000009a7007c0c */ /* 0x000fe4000bfc3070 */
[----:B------:R-:W-:Y:S01]  /*1f730*/  @!P5 PRMT R132, R153, 0x5410, RZ ;  /* 0x000054109984d816 */ /* 0x000fe200000000ff */
[----:B------:R3:W3:Y:S01]  /*1f740*/  LDL.S16 R182, [R1+0xb8] ;  /* 0x0000b80001b67983 */ /* 0x0006e20000100600 */
[----:B------:R-:W-:Y:S02]  /*1f750*/  ISETP.LE.U32.AND P5, PT, R162, UR9, PT ;  /* 0x00000009a2007c0c */ /* 0x000fe4000bfa3070 */
[----:B------:R-:W-:Y:S01]  /*1f760*/  PRMT R153, R248, 0x7772, RZ ;  /* 0x00007772f8997816 */ /* 0x000fe200000000ff */
[----:B------:R1:W-:Y:S01]  /*1f770*/  STG.E.U16 desc[UR20][R192.64+0x20], R134 ;  /* 0x00002086c0007986 */ /* 0x0003e2000c101514 */
[----:B----4-:R-:W-:Y:S01]  /*1f780*/  @!P0 HADD2 R174, -R156.H1_H1, -RZ.H0_H0 ;  /* 0xa00000ff9cae8230 */ /* 0x010fe20000000d00 */
[----:B------:R-:W-:Y:S02]  /*1f790*/  PRMT R163, R164, 0x7772, RZ ;  /* 0x00007772a4a37816 */ /* 0x000fe400000000ff */
[----:B------:R4:W-:Y:S02]  /*1f7a0*/  STG.E.U16 desc[UR20][R192.64+0x22], R132 ;  /* 0x00002284c0007986 */ /* 0x0009e4000c101514 */
[----:B------:R-:W-:Y:S04]  /*1f7b0*/  PRMT R162, R174, 0x7610, R162 ;  /* 0x00007610aea27816 */ /* 0x000fe800000000a2 */
[----:B------:R-:W-:Y:S01]  /*1f7c0*/  @!P0 PRMT R141, R162, 0x5410, RZ ;  /* 0x00005410a28d8816 */ /* 0x000fe200000000ff */
[----:B------:R-:W-:Y:S01]  /*1f7d0*/  @!P4 HADD2 R165, -R137.H0_H0, -RZ.H0_H0 ;  /* 0xa00000ff89a5c230 */ /* 0x000fe20000000900 */
[----:B-1----:R1:W3:Y:S01]  /*1f7e0*/  LDL.S16 R171, [R1+0xc0] ;  /* 0x0000c00001ab7983 */ /* 0x0022e20000100600 */
[----:B------:R-:W-:Y:S03]  /*1f7f0*/  PRMT R162, R164, 0x7771, RZ ;  /* 0x00007771a4a27816 */ /* 0x000fe600000000ff */
[----:B------:R-:W-:Y:S01]  /*1f800*/  @!P0 STL.S16 [R1+0xe0], R174 ;  /* 0x0000e0ae01008387 */ /* 0x000fe20000100600 */
[----:B------:R-:W-:Y:S02]  /*1f810*/  PRMT R122, R165, 0x7610, R122 ;  /* 0x00007610a57a7816 */ /* 0x000fe4000000007a */
[----:B------:R-:W-:Y:S01]  /*1f820*/  ISETP.LE.U32.AND P0, PT, R128, UR9, PT ;  /* 0x0000000980007c0c */ /* 0x000fe2000bf03070 */
[----:B------:R1:W-:Y:S01]  /*1f830*/  @!P4 STL.S16 [R1+0xe4], R165 ;  /* 0x0000e4a50100c387 */ /* 0x0003e20000100600 */
[----:B------:R-:W-:Y:S02]  /*1f840*/  @!P4 PRMT R137, R122, 0x5410, RZ ;  /* 0x000054107a89c816 */ /* 0x000fe400000000ff */
[----:B------:R-:W-:Y:S02]  /*1f850*/  ISETP.LE.U32.AND P4, PT, R135, UR9, PT ;  /* 0x0000000987007c0c */ /* 0x000fe4000bf83070 */
[----:B------:R-:W-:Y:S01]  /*1f860*/  PRMT R128, R129, 0x7632, R128 ;  /* 0x0000763281807816 */ /* 0x000fe20000000080 */
[----:B------:R-:W-:Y:S01]  /*1f870*/  STG.E.U16 desc[UR20][R118.64+0x20], R137 ;  /* 0x0000208976007986 */ /* 0x000fe2000c101514 */
[----:B------:R-:W-:Y:S02]  /*1f880*/  PRMT R134, R133, 0x7632, R134 ;  /* 0x0000763285867816 */ /* 0x000fe40000000086 */
[----:B----4-:R-:W-:Y:S01]  /*1f890*/  PRMT R132, R130, 0x7632, R132 ;  /* 0x0000763282847816 */ /* 0x010fe20000000084 */
[----:B------:R-:W-:Y:S05]  /*1f8a0*/  @!P5 HADD2 R139, -R138.H0_H0, -RZ.H0_H0 ;  /* 0xa00000ff8a8bd230 */ /* 0x000fea0000000900 */
[----:B------:R-:W-:Y:S04]  /*1f8b0*/  PRMT R112, R139, 0x7610, R112 ;  /* 0x000076108b707816 */ /* 0x000fe80000000070 */
[----:B------:R-:W-:Y:S02]  /*1f8c0*/  @!P5 PRMT R138, R112, 0x5410, RZ ;  /* 0x00005410708ad816 */ /* 0x000fe400000000ff */
[----:B-1----:R-:W-:Y:S01]  /*1f8d0*/  PRMT R165, R248, 0x7773, RZ ;  /* 0x00007773f8a57816 */ /* 0x002fe200000000ff */
[----:B--2---:R-:W-:Y:S05]  /*1f8e0*/  @!P6 HADD2 R172, -R136.H0_H0, -RZ.H0_H0 ;  /* 0xa00000ff88ace230 */ /* 0x004fea0000000900 */
[----:B------:R-:W-:Y:S01]  /*1f8f0*/  @!P6 STL.S16 [R1+0xd0], R172 ;  /* 0x0000d0ac0100e387 */ /* 0x000fe20000100600 */
[----:B------:R-:W-:Y:S03]  /*1f900*/  PRMT R113, R172, 0x7610, R113 ;  /* 0x00007610ac717816 */ /* 0x000fe60000000071 */
[----:B------:R1:W2:Y:S01]  /*1f910*/  LDL.S16 R178, [R1+0xcc] ;  /* 0x0000cc0001b27983 */ /* 0x0002a20000100600 */
[----:B------:R-:W-:Y:S02]  /*1f920*/  @!P6 PRMT R136, R113, 0x5410, RZ ;  /* 0x000054107188e816 */ /* 0x000fe400000000ff */
[----:B------:R-:W-:Y:S01]  /*1f930*/  ISETP.LE.U32.AND P6, PT, R173, UR9, PT ;  /* 0x00000009ad007c0c */ /* 0x000fe2000bfc3070 */
[----:B------:R1:W4:Y:S04]  /*1f940*/  LDL.S16 R122, [R1+0xc4] ;  /* 0x0000c400017a7983 */ /* 0x0003280000100600 */
[----:B------:R-:W1:Y:S08]  /*1f950*/  LDSM.16.MT88.4 R112, [R209+0xb400] ;  /* 0x00b40000d170783b */ /* 0x000e700000004200 */
[----:B------:R1:W-:Y:S01]  /*1f960*/  @!P5 STL.S16 [R1+0xc8], R139 ;  /* 0x0000c88b0100d387 */ /* 0x0003e20000100600 */
[----:B------:R-:W-:Y:S03]  /*1f970*/  ISETP.GT.U32.AND P5, PT, R238, UR9, PT ;  /* 0x00000009ee007c0c */ /* 0x000fe6000bfa4070 */
[----:B------:R1:W-:Y:S02]  /*1f980*/  STG.E.U16 desc[UR20][R118.64+0x22], R136 ;  /* 0x0000228876007986 */ /* 0x0003e4000c101514 */
[----:B-1----:R-:W-:Y:S01]  /*1f990*/  IMAD.MOV.U32 R139, RZ, RZ, R164 ;  /* 0x000000ffff8b7224 */ /* 0x002fe200078e00a4 */
[----:B------:R-:W-:Y:S01]  /*1f9a0*/  PRMT R164, R164, 0x7773, RZ ;  /* 0x00007773a4a47816 */ /* 0x000fe200000000ff */
[C---:B------:R-:W-:Y:S01]  /*1f9b0*/  IMAD.WIDE R118, R197.reuse, 0x70, R118 ;  /* 0x00000070c5767825 */ /* 0x040fe200078e0276 */
[-C--:B------:R-:W-:Y:S04]  /*1f9c0*/  HMMA.16816.F32 R68, R108, R112.reuse, R68 ;  /* 0x000000706c44723c */ /* 0x080fe80000001844 */
[----:B------:R-:W-:Y:S04]  /*1f9d0*/  STG.E.U16 desc[UR20][R118.64+0x20], R138 ;  /* 0x0000208a76007986 */ /* 0x000fe8000c101514 */
[C---:B------:R-:W-:Y:S04]  /*1f9e0*/  HMMA.16816.F32 R72, R124.reuse, R112, R72 ;  /* 0x000000707c48723c */ /* 0x040fe80000001848 */
[----:B------:R-:W-:Y:S04]  /*1f9f0*/  IMAD.WIDE R112, R197, -0x70, R118 ;  /* 0xffffff90c5707825 */ /* 0x000fe800078e0276 */
[-C--:B------:R-:W-:Y:S08]  /*1fa00*/  HMMA.16816.F32 R76, R124, R114.reuse, R76 ;  /* 0x000000727c4c723c */ /* 0x080ff0000000184c */
[C---:B------:R-:W-:Y:S04]  /*1fa10*/  HMMA.16816.F32 R80, R108.reuse, R114, R80 ;  /* 0x000000726c50723c */ /* 0x040fe80000001850 */
[----:B------:R-:W-:Y:S01]  /*1fa20*/  PRMT R114, R2, 0x5410, R123 ;  /* 0x0000541002727816 */ /* 0x000fe2000000007b */
[----:B-----5:R-:W-:Y:S02]  /*1fa30*/  @!P4 HADD2 R183, -R140.H0_H0, -RZ.H0_H0 ;  /* 0xa00000ff8cb7c230 */ /* 0x020fe40000000900 */
[----:B---3--:R-:W-:Y:S03]  /*1fa40*/  @!P0 HADD2 R182, -R144.H0_H0, -RZ.H0_H0 ;  /* 0xa00000ff90b68230 */ /* 0x008fe60000000900 */
[----:B------:R-:W-:Y:S02]  /*1fa50*/  PRMT R137, R183, 0x7610, R137 ;  /* 0x00007610b7897816 */ /* 0x000fe40000000089 */
[----:B------:R-:W-:Y:S02]  /*1fa60*/  PRMT R136, R182, 0x7610, R136 ;  /* 0x00007610b6887816 */ /* 0x000fe40000000088 */
[----:B------:R-:W-:Y:S02]  /*1fa70*/  @!P4 PRMT R140, R137, 0x5410, RZ ;  /* 0x00005410898cc816 */ /* 0x000fe400000000ff */
[----:B------:R-:W-:Y:S01]  /*1fa80*/  @!P0 PRMT R144, R136, 0x5410, RZ ;  /* 0x0000541088908816 */ /* 0x000fe200000000ff */
[----:B------:R-:W-:Y:S03]  /*1fa90*/  IMAD.WIDE.U32 R136, R207, -0x2daee0ad, RZ ;  /* 0xd2511f53cf887825 */ /* 0x000fe600078e00ff */
[----:B------:R-:W-:Y:S01]  /*1faa0*/  PRMT R187, R136, 0x7773, RZ ;  /* 0x0000777388bb7816 */ /* 0x000fe200000000ff */
[----:B------:R-:W-:Y:S05]  /*1fab0*/  @!P3 HADD2 R171, -R142.H0_H0, -RZ.H0_H0 ;  /* 0xa00000ff8eabb230 */ /* 0x000fea0000000900 */
[----:B------:R1:W-:Y:S01]  /*1fac0*/  @!P3 STL.S16 [R1+0xc0], R171 ;  /* 0x0000c0ab0100b387 */ /* 0x0003e20000100600 */
[----:B------:R-:W-:Y:S03]  /*1fad0*/  PRMT R179, R171, 0x7610, R179 ;  /* 0x00007610abb37816 */ /* 0x000fe600000000b3 */
[----:B------:R3:W5:Y:S01]  /*1fae0*/  LDL.S16 R174, [R1+0xb4] ;  /* 0x0000b40001ae7983 */ /* 0x0007620000100600 */
[----:B------:R-:W-:Y:S02]  /*1faf0*/  @!P3 PRMT R142, R179, 0x5410, RZ ;  /* 0x00005410b38eb816 */ /* 0x000fe400000000ff */
[----:B------:R-:W-:Y:S01]  /*1fb00*/  ISETP.GT.U32.AND P3, PT, R239, UR9, PT ;  /* 0x00000009ef007c0c */ /* 0x000fe2000bf64070 */
[----:B------:R3:W3:Y:S04]  /*1fb10*/  LDL.S16 R173, [R1+0xb0] ;  /* 0x0000b00001ad7983 */ /* 0x0006e80000100600 */
[----:B------:R2:W3:Y:S04]  /*1fb20*/  LDL.S16 R172, [R1+0xac] ;  /* 0x0000ac0001ac7983 */ /* 0x0004e80000100600 */
[----:B------:R2:W-:Y:S04]  /*1fb30*/  STG.E.U16 desc[UR20][R118.64+0x22], R142 ;  /* 0x0000228e76007986 */ /* 0x0005e8000c101514 */
[----:B------:R-:W-:Y:S04]  /*1fb40*/  STG.E.U16 desc[UR20][R194.64+0x20], R140 ;  /* 0x0000208cc2007986 */ /* 0x000fe8000c101514 */
[----:B------:R-:W-:Y:S04]  /*1fb50*/  STG.E.U16 desc[UR20][R194.64+0x22], R144 ;  /* 0x00002290c2007986 */ /* 0x000fe8000c101514 */
[----:B-1----:R1:W3:Y:S04]  /*1fb60*/  LDL.S16 R171, [R1+0xa8] ;  /* 0x0000a80001ab7983 */ /* 0x0022e80000100600 */
[----:B------:R-:W-:Y:S01]  /*1fb70*/  @!P4 STL.S16 [R1+0xbc], R183 ;  /* 0x0000bcb70100c387 */ /* 0x000fe20000100600 */
[----:B------:R-:W-:Y:S03]  /*1fb80*/  ISETP.GT.U32.AND P4, PT, R232, UR9, PT ;  /* 0x00000009e8007c0c */ /* 0x000fe6000bf84070 */
[----:B------:R-:W-:Y:S01]  /*1fb90*/  @!P0 STL.S16 [R1+0xb8], R182 ;  /* 0x0000b8b601008387 */ /* 0x000fe20000100600 */
[----:B------:R-:W-:Y:S02]  /*1fba0*/  ISETP.LE.U32.AND P0, PT, R169, UR9, PT ;  /* 0x00000009a9007c0c */ /* 0x000fe4000bf03070 */
[----:B--2---:R-:W-:Y:S01]  /*1fbb0*/  LOP3.LUT R142, R139, 0xff, RZ, 0xc0, !PT ;  /* 0x000000ff8b8e7812 */ /* 0x004fe200078ec0ff */
[----:B------:R-:W-:Y:S02]  /*1fbc0*/  @!P6 HADD2 R178, -R146.H0_H0, -RZ.H0_H0 ;  /* 0xa00000ff92b2e230 */ /* 0x000fe40000000900 */
[----:B----4-:R-:W-:Y:S03]  /*1fbd0*/  @P5 HADD2 R122, -R147.H0_H0, -RZ.H0_H0 ;  /* 0xa00000ff937a5230 */ /* 0x010fe60000000900 */
[----:B------:R-:W-:Y:S01]  /*1fbe0*/  @!P6 STL.S16 [R1+0xcc], R178 ;  /* 0x0000ccb20100e387 */ /* 0x000fe20000100600 */
[----:B------:R-:W-:Y:S03]  /*1fbf0*/  PRMT R135, R178, 0x7610, R135 ;  /* 0x00007610b2877816 */ /* 0x000fe60000000087 */
[----:B------:R2:W-:Y:S01]  /*1fc00*/  @P5 STL.S16 [R1+0xc4], R122 ;  /* 0x0000c47a01005387 */ /* 0x0005e20000100600 */
[----:B------:R-:W-:Y:S02]  /*1fc10*/  @!P6 PRMT R146, R135, 0x5410, RZ ;  /* 0x000054108792e816 */ /* 0x000fe400000000ff */
[----:B------:R-:W-:Y:S02]  /*1fc20*/  ISETP.GT.U32.AND P6, PT, R202, UR9, PT ;  /* 0x00000009ca007c0c */ /* 0x000fe4000bfc4070 */
[----:B------:R-:W-:Y:S01]  /*1fc30*/  PRMT R150, R122, 0x7610, R150 ;  /* 0x000076107a967816 */ /* 0x000fe20000000096 */
[----:B------:R-:W-:Y:S01]  /*1fc40*/  STG.E.U16 desc[UR20][R192.64+0x30], R146 ;  /* 0x00003092c0007986 */ /* 0x000fe2000c101514 */
[----:B------:R-:W-:Y:S02]  /*1fc50*/  LOP3.LUT R135, R246, UR11, R137, 0x96, !PT ;  /* 0x0000000bf6877c12 */ /* 0x000fe4000f8e9689 */
[----:B------:R-:W-:Y:S02]  /*1fc60*/  @P5 PRMT R147, R150, 0x5410, RZ ;  /* 0x0000541096935816 */ /* 0x000fe400000000ff */
[C---:B------:R-:W-:Y:S02]  /*1fc70*/  ISETP.LE.U32.AND P5, PT, R104.reuse, UR9, PT ;  /* 0x0000000968007c0c */ /* 0x040fe4000bfa3070 */
[----:B------:R-:W-:Y:S01]  /*1fc80*/  PRMT R150, R104, 0x5410, R196 ;  /* 0x0000541068967816 */ /* 0x000fe200000000c4 */
[----:B------:R-:W-:Y:S01]  /*1fc90*/  STG.E.U16 desc[UR20][R192.64+0x32], R147 ;  /* 0x00003293c0007986 */ /* 0x000fe2000c101514 */
[----:B------:R-:W-:Y:S02]  /*1fca0*/  SHF.R.U32.HI R104, RZ, 0x18, R168 ;  /* 0x00000018ff687819 */ /* 0x000fe400000116a8 */
[--C-:B--2---:R-:W-:Y:S02]  /*1fcb0*/  PRMT R122, R120, 0x5410, R117.reuse ;  /* 0x00005410787a7816 */ /* 0x104fe40000000075 */
[----:B------:R-:W-:Y:S02]  /*1fcc0*/  PRMT R120, R168, 0x7632, R120 ;  /* 0x00007632a8787816 */ /* 0x000fe40000000078 */
[----:B------:R-:W-:Y:S02]  /*1fcd0*/  PRMT R117, R116, 0x7632, R117 ;  /* 0x0000763274757816 */ /* 0x000fe40000000075 */
[----:B------:R-:W-:Y:S02]  /*1fce0*/  LOP3.LUT R120, R120, 0xff, RZ, 0xc0, !PT ;  /* 0x000000ff78787812 */ /* 0x000fe400078ec0ff */
[----:B------:R-:W-:Y:S02]  /*1fcf0*/  LOP3.LUT R117, R117, 0xff, RZ, 0xc0, !PT ;  /* 0x000000ff75757812 */ /* 0x000fe400078ec0ff */
[----:B------:R-:W-:Y:S02]  /*1fd00*/  PRMT R137, R120, 0x5410, R104 ;  /* 0x0000541078897816 */ /* 0x000fe40000000068 */
[----:B------:R-:W-:Y:S01]  /*1fd10*/  SHF.R.U32.HI R116, RZ, 0x18, R116 ;  /* 0x00000018ff747819 */ /* 0x000fe20000011674 */
[----:B-----5:R-:W-:Y:S02]  /*1fd20*/  @P3 HADD2 R174, -R148.H0_H0, -RZ.H0_H0 ;  /* 0xa00000ff94ae3230 */ /* 0x020fe40000000900 */
[----:B---3--:R-:W-:Y:S03]  /*1fd30*/  @P4 HADD2 R173, -R152.H0_H0, -RZ.H0_H0 ;  /* 0xa00000ff98ad4230 */ /* 0x008fe60000000900 */
[----:B------:R-:W-:Y:S01]  /*1fd40*/  @P3 STL.S16 [R1+0xb4], R174 ;  /* 0x0000b4ae01003387 */ /* 0x000fe20000100600 */
[----:B------:R-:W-:Y:S01]  /*1fd50*/  PRMT R105, R174, 0x7610, R105 ;  /* 0x00007610ae697816 */ /* 0x000fe20000000069 */
[----:B------:R-:W-:Y:S02]  /*1fd60*/  @!P0 HADD2 R172, -R145.H0_H0, -RZ.H0_H0 ;  /* 0xa00000ff91ac8230 */ /* 0x000fe40000000900 */
[----:B------:R-:W-:Y:S01]  /*1fd70*/  @P4 STL.S16 [R1+0xb0], R173 ;  /* 0x0000b0ad01004387 */ /* 0x000fe20000100600 */
[----:B------:R-:W-:Y:S02]  /*1fd80*/  @P3 PRMT R148, R105, 0x5410, RZ ;  /* 0x0000541069943816 */ /* 0x000fe400000000ff */
[----:B------:R-:W-:Y:S01]  /*1fd90*/  ISETP.LE.U32.AND P3, PT, R104, UR9, PT ;  /* 0x0000000968007c0c */ /* 0x000fe2000bf63070 */
[----:B------:R-:W-:Y:S01]  /*1fda0*/  @!P0 STL.S16 [R1+0xac], R172 ;  /* 0x0000acac01008387 */ /* 0x000fe20000100600 */
[----:B------:R-:W-:Y:S02]  /*1fdb0*/  PRMT R167, R173, 0x7610, R167 ;  /* 0x00007610ada77816 */ /* 0x000fe400000000a7 */
[----:B------:R-:W-:Y:S01]  /*1fdc0*/  PRMT R121, R172, 0x7610, R121 ;  /* 0x00007610ac797816 */ /* 0x000fe20000000079 */
[----:B------:R-:W2:Y:S01]  /*1fdd0*/  LDSM.16.MT88.4 R104, [R131+0x2400] ;  /* 0x002400008368783b */ /* 0x000ea20000004200 */
[----:B------:R-:W-:Y:S02]  /*1fde0*/  @P4 PRMT R152, R167, 0x5410, RZ ;  /* 0x00005410a7984816 */ /* 0x000fe400000000ff */
[----:B------:R-:W-:Y:S02]  /*1fdf0*/  @!P0 PRMT R145, R121, 0x5410, RZ ;  /* 0x0000541079918816 */ /* 0x000fe400000000ff */
[----:B------:R-:W-:Y:S01]  /*1fe00*/  ISETP.LE.U32.AND P4, PT, R120, UR9, PT ;  /* 0x0000000978007c0c */ /* 0x000fe2000bf83070 */
[----:B------:R-:W-:Y:S02]  /*1fe10*/  @P6 HADD2 R171, -R149.H0_H0, -RZ.H0_H0 ;  /* 0xa00000ff95ab6230 */ /* 0x000fe40000000900 */
[----:B------:R-:W-:Y:S01]  /*1fe20*/  STG.E.U16 desc[UR20][R112.64+0x30], R148 ;  /* 0x0000309470007986 */ /* 0x000fe2000c101514 */
[----:B------:R-:W-:Y:S02]  /*1fe30*/  ISETP.LE.U32.AND P0, PT, R116, UR9, PT ;  /* 0x0000000974007c0c */ /* 0x000fe4000bf03070 */
[----:B------:R-:W-:Y:S01]  /*1fe40*/  PRMT R121, R117, 0x5410, R116 ;  /* 0x0000541075797816 */ /* 0x000fe20000000074 */
[----:B------:R-:W-:Y:S01]  /*1fe50*/  @P6 STL.S16 [R1+0xa8], R171 ;  /* 0x0000a8ab01006387 */ /* 0x000fe20000100600 */
[----:B------:R-:W-:Y:S02]  /*1fe60*/  PRMT R138, R171, 0x7610, R138 ;  /* 0x00007610ab8a7816 */ /* 0x000fe4000000008a */
[--C-:B------:R-:W-:Y:S01]  /*1fe70*/  HSET2.LE.AND R120, R122, R214.reuse, PT ;  /* 0x000000d67a787233 */ /* 0x100fe20003803000 */
[----:B------:R1:W3:Y:S01]  /*1fe80*/  LDL.S16 R169, [R1+0x9c] ;  /* 0x00009c0001a97983 */ /* 0x0002e20000100600 */
[----:B------:R-:W-:Y:S01]  /*1fe90*/  @P6 PRMT R149, R138, 0x5410, RZ ;  /* 0x000054108a956816 */ /* 0x000fe200000000ff */
[----:B------:R-:W-:Y:S01]  /*1fea0*/  IMAD.WIDE R138, R197, 0x70, R112 ;  /* 0x00000070c58a7825 */ /* 0x000fe200078e0270 */
[----:B------:R-:W-:Y:S01]  /*1feb0*/  ISETP.LE.U32.AND P6, PT, R117, UR9, PT ;  /* 0x0000000975007c0c */ /* 0x000fe2000bfc3070 */
[----:B------:R1:W4:Y:S01]  /*1fec0*/  LDL.S16 R168, [R1+0x98] ;  /* 0x0000980001a87983 */ /* 0x0003220000100600 */
[----:B------:R-:W-:Y:S02]  /*1fed0*/  LOP3.LUT R120, R156, R120, RZ, 0xc0, !PT ;  /* 0x000000789c787212 */ /* 0x000fe400078ec0ff */
[--C-:B------:R-:W-:Y:S01]  /*1fee0*/  HSET2.LE.AND R121, R121, R214.reuse, PT ;  /* 0x000000d679797233 */ /* 0x100fe20003803000 */
[----:B------:R1:W5:Y:S01]  /*1fef0*/  LDL.S16 R167, [R1+0x8c] ;  /* 0x00008c0001a77983 */ /* 0x0003620000100600 */
[----:B------:R-:W-:Y:S03]  /*1ff00*/  PRMT R122, R142, 0x5410, R162 ;  /* 0x000054108e7a7816 */ /* 0x000fe600000000a2 */
[----:B------:R-:W1:Y:S01]  /*1ff10*/  LDSM.16.MT88.4 R116, [R209+0x9800] ;  /* 0x00980000d174783b */ /* 0x000e620000004200 */
[----:B------:R-:W-:Y:S02]  /*1ff20*/  LOP3.LUT R121, R157, R121, RZ, 0xc0, !PT ;  /* 0x000000799d797212 */ /* 0x000fe400078ec0ff */
[--C-:B------:R-:W-:Y:S05]  /*1ff30*/  HSET2.LE.AND R122, R122, R214.reuse, PT ;  /* 0x000000d67a7a7233 */ /* 0x100fea0003803000 */
[----:B------:R1:W-:Y:S01]  /*1ff40*/  STG.E.U16 desc[UR20][R112.64+0x32], R152 ;  /* 0x0000329870007986 */ /* 0x0003e2000c101514 */
[----:B------:R-:W-:Y:S03]  /*1ff50*/  LOP3.LUT R122, R158, R122, RZ, 0xc0, !PT ;  /* 0x0000007a9e7a7212 */ /* 0x000fe600078ec0ff */
[----:B------:R-:W-:Y:S01]  /*1ff60*/  STG.E.U16 desc[UR20][R138.64+0x30], R145 ;  /* 0x000030918a007986 */ /* 0x000fe2000c101514 */
[-C--:B--2---:R-:W-:Y:S03]  /*1ff70*/  HMMA.16816.F32 R84, R108, R104.reuse, R84 ;  /* 0x000000686c54723c */ /* 0x084fe60000001854 */
[----:B------:R-:W-:Y:S04]  /*1ff80*/  STG.E.U16 desc[UR20][R138.64+0x32], R149 ;  /* 0x000032958a007986 */ /* 0x000fe8000c101514 */
[----:B------:R2:W-:Y:S01]  /*1ff90*/  STG.E.U16 desc[UR20][R194.64+0x30], R143 ;  /* 0x0000308fc2007986 */ /* 0x0005e2000c101514 */
[C---:B------:R-:W-:Y:S03]  /*1ffa0*/  HMMA.16816.F32 R88, R124.reuse, R104, R88 ;  /* 0x000000687c58723c */ /* 0x040fe60000001858 */
[----:B------:R-:W-:Y:S01]  /*1ffb0*/  STG.E.U16 desc[UR20][R194.64+0x32], R155 ;  /* 0x0000329bc2007986 */ /* 0x000fe2000c101514 */
[----:B------:R-:W-:Y:S02]  /*1ffc0*/  PRMT R104, R129, 0x5410, R128 ;  /* 0x0000541081687816 */ /* 0x000fe40000000080 */
[----:B------:R-:W-:Y:S02]  /*1ffd0*/  PRMT R105, R163, 0x5410, R164 ;  /* 0x00005410a3697816 */ /* 0x000fe400000000a4 */
[-C--:B------:R-:W-:Y:S03]  /*1ffe0*/  HMMA.16816.F32 R92, R124, R106.reuse, R92 ;  /* 0x0000006a7c5c723c */ /* 0x080fe6000000185c */
[----:B------:R-:W-:Y:S02]  /*1fff0*/  PRMT R127, R135, 0x7632, R127 ;  /* 0x00007632877f7816 */ /* 0x000fe4000000007f */
[--C-:B-1----:R-:W-:Y:S03]  /*20000*/  HSET2.LE.AND R113, R137, R214.reuse, PT ;  /* 0x000000d689717233 */ /* 0x102fe60003803000 */
[----:B------:R-:W-:Y:S04]  /*20010*/  HMMA.16816.F32 R96, R108, R106, R96 ;  /* 0x0000006a6c60723c */ /* 0x000fe80000001860 */
[----:B------:R-:W-:Y:S02]  /*20020*/  LOP3.LUT R137, R166, 0xff, RZ, 0xc0, !PT ;  /* 0x000000ffa6897812 */ /* 0x000fe400078ec0ff */
[--C-:B------:R-:W-:Y:S02]  /*20030*/  HSET2.LE.AND R112, R150, R214.reuse, PT ;  /* 0x000000d696707233 */ /* 0x100fe40003803000 */
[----:B------:R-:W-:Y:S02]  /*20040*/  LOP3.LUT R113, R104, R113, RZ, 0xc0, !PT ;  /* 0x0000007168717212 */ /* 0x000fe400078ec0ff */
[----:B------:R-:W-:Y:S02]  /*20050*/  PRMT R104, R130, 0x5410, R132 ;  /* 0x0000541082687816 */ /* 0x000fe40000000084 */
[----:B------:R-:W-:Y:S02]  /*20060*/  LOP3.LUT R112, R114, R112, RZ, 0xc0, !PT ;  /* 0x0000007072707212 */ /* 0x000fe400078ec0ff */
[----:B------:R-:W-:Y:S02]  /*20070*/  PRMT R114, R137, 0x5410, R154 ;  /* 0x0000541089727816 */ /* 0x000fe4000000009a */
[----:B------:R-:W-:Y:S03]  /*20080*/  LOP3.LUT R127, R127, 0xff, RZ, 0xc0, !PT ;  /* 0x000000ff7f7f7812 */ /* 0x000fe600078ec0ff */
[--C-:B------:R-:W-:Y:S05]  /*20090*/  HSET2.LE.AND R114, R114, R214.reuse, PT ;  /* 0x000000d672727233 */ /* 0x100fea0003803000 */
[----:B------:R-:W-:Y:S02]  /*200a0*/  LOP3.LUT R114, R104, R114, RZ, 0xc0, !PT ;  /* 0x0000007268727212 */ /* 0x000fe400078ec0ff */
[----:B------:R-:W-:Y:S01]  /*200b0*/  LOP3.LUT R104, R105, 0xff00ff, RZ, 0xc0, !PT ;  /* 0x00ff00ff69687812 */ /* 0x000fe200078ec0ff */
[----:B---3--:R-:W-:Y:S02]  /*200c0*/  @!P5 HADD2 R169, -R2.H0_H0, -RZ.H0_H0 ;  /* 0xa00000ff02a9d230 */ /* 0x008fe40000000900 */
[----:B----4-:R-:W-:Y:S03]  /*200d0*/  @!P1 HADD2 R168, -R123.H0_H0, -RZ.H0_H0 ;  /* 0xa00000ff7ba89230 */ /* 0x010fe60000000900 */
[----:B------:R-:W-:Y:S01]  /*200e0*/  @!P5 STL.S16 [R1+0x9c], R169 ;  /* 0x00009ca90100d387 */ /* 0x000fe20000100600 */
[----:B------:R-:W-:Y:S01]  /*200f0*/  PRMT R115, R169, 0x7610, R115 ;  /* 0x00007610a9737816 */ /* 0x000fe20000000073 */
[----:B-----5:R-:W-:Y:S02]  /*20100*/  @!P4 HADD2 R167, -R129.H0_H0, -RZ.H0_H0 ;  /* 0xa00000ff81a7c230 */ /* 0x020fe40000000900 */
[----:B------:R-:W-:Y:S01]  /*20110*/  @!P1 STL.S16 [R1+0x98], R168 ;  /* 0x000098a801009387 */ /* 0x000fe20000100600 */
[----:B------:R-:W-:Y:S02]  /*20120*/  PRMT R140, R168, 0x7610, R140 ;  /* 0x00007610a88c7816 */ /* 0x000fe4000000008c */
[----:B------:R-:W-:Y:S01]  /*20130*/  @!P5 PRMT R2, R115, 0x5410, RZ ;  /* 0x000054107302d816 */ /* 0x000fe200000000ff */
[----:B------:R1:W3:Y:S01]  /*20140*/  LDL.S16 R144, [R1+0x94] ;  /* 0x0000940001907983 */ /* 0x0002e20000100600 */
[----:B------:R-:W-:Y:S02]  /*20150*/  @!P1 PRMT R123, R140, 0x5410, RZ ;  /* 0x000054108c7b9816 */ /* 0x000fe400000000ff */
[----:B------:R-:W-:Y:S01]  /*20160*/  ISETP.GT.U32.AND P1, PT, R154, UR9, PT ;  /* 0x000000099a007c0c */ /* 0x000fe2000bf24070 */
[----:B--2---:R1:W2:Y:S01]  /*20170*/  LDL.S16 R143, [R1+0x90] ;  /* 0x00009000018f7983 */ /* 0x0042a20000100600 */
[----:B------:R-:W-:Y:S02]  /*20180*/  ISETP.GT.U32.AND P5, PT, R153, UR9, PT ;  /* 0x0000000999007c0c */ /* 0x000fe4000bfa4070 */
[----:B------:R-:W-:Y:S01]  /*20190*/  PRMT R108, R167, 0x7610, R108 ;  /* 0x00007610a76c7816 */ /* 0x000fe2000000006c */
[----:B------:R1:W4:Y:S01]  /*201a0*/  LDL.S16 R140, [R1+0x88] ;  /* 0x00008800018c7983 */ /* 0x0003220000100600 */
[----:B------:R-:W-:Y:S02]  /*201b0*/  PRMT R115, R153, 0x5410, R165 ;  /* 0x0000541099737816 */ /* 0x000fe400000000a5 */
[----:B------:R-:W-:Y:S01]  /*201c0*/  @!P4 PRMT R129, R108, 0x5410, RZ ;  /* 0x000054106c81c816 */ /* 0x000fe200000000ff */
[----:B------:R1:W5:Y:S01]  /*201d0*/  LDL.S16 R125, [R1+0x84] ;  /* 0x00008400017d7983 */ /* 0x0003620000100600 */
[----:B------:R-:W-:Y:S01]  /*201e0*/  IMAD.WIDE R108, R197, -0x70, R138 ;  /* 0xffffff90c56c7825 */ /* 0x000fe200078e028a */
[----:B------:R-:W-:Y:S02]  /*201f0*/  LOP3.LUT R115, R115, 0xff00ff, RZ, 0xc0, !PT ;  /* 0x00ff00ff73737812 */ /* 0x000fe400078ec0ff */
[----:B------:R1:W-:Y:S03]  /*20200*/  STG.E.U16 desc[UR20][R192.64+0x40], R2 ;  /* 0x00004002c0007986 */ /* 0x0003e6000c101514 */
[--C-:B------:R-:W-:Y:S01]  /*20210*/  HSET2.LE.AND R115, R115, R214.reuse, PT ;  /* 0x000000d673737233 */ /* 0x100fe20003803000 */
[----:B------:R-:W-:Y:S01]  /*20220*/  @!P4 STL.S16 [R1+0x8c], R167 ;  /* 0x00008ca70100c387 */ /* 0x000fe20000100600 */
[----:B------:R-:W-:Y:S02]  /*20230*/  ISETP.LE.U32.AND P4, PT, R137, UR9, PT ;  /* 0x0000000989007c0c */ /* 0x000fe4000bf83070 */
[----:B------:R-:W-:Y:S01]  /*20240*/  PRMT R137, R136, 0x7771, RZ ;  /* 0x0000777188897816 */ /* 0x000fe200000000ff */
[----:B------:R1:W-:Y:S04]  /*20250*/  STG.E.U16 desc[UR20][R192.64+0x42], R123 ;  /* 0x0000427bc0007986 */ /* 0x0003e8000c101514 */
[----:B------:R-:W-:Y:S01]  /*20260*/  STG.E.U16 desc[UR20][R108.64+0x40], R129 ;  /* 0x000040816c007986 */ /* 0x000fe2000c101514 */
[----:B-1----:R-:W-:Y:S04]  /*20270*/  PRMT R2, R133, 0x5410, R134 ;  /* 0x0000541085027816 */ /* 0x002fe80000000086 */
[----:B------:R-:W-:Y:S02]  /*20280*/  LOP3.LUT R115, R2, R115, RZ, 0xc0, !PT ;  /* 0x0000007302737212 */ /* 0x000fe400078ec0ff */
[--C-:B------:R-:W-:Y:S02]  /*20290*/  HSET2.LE.AND R2, R104, R214.reuse, PT ;  /* 0x000000d668027233 */ /* 0x100fe40003803000 */
[----:B------:R-:W1:Y:S03]  /*202a0*/  LDSM.16.MT88.4 R104, [R131+0x800] ;  /* 0x000800008368783b */ /* 0x000e660000004200 */
[----:B------:R-:W-:Y:S01]  /*202b0*/  LOP3.LUT R123, R159, R2, RZ, 0xc0, !PT ;  /* 0x000000029f7b7212 */ /* 0x000fe200078ec0ff */
[-C--:B------:R-:W-:Y:S05]  /*202c0*/  HMMA.16816.F32 R4, R112, R116.reuse, R4 ;  /* 0x000000747004723c */ /* 0x080fea0000001804 */
[----:B------:R-:W-:Y:S03]  /*202d0*/  LOP3.LUT R2, R135, 0xffff, RZ, 0xc0, !PT ;  /* 0x0000ffff87027812 */ /* 0x000fe600078ec0ff */
[C---:B------:R-:W-:Y:S04]  /*202e0*/  HMMA.16816.F32 R8, R120.reuse, R116, R8 ;  /* 0x000000747808723c */ /* 0x040fe80000001808 */
[--C-:B------:R-:W-:Y:S01]  /*202f0*/  SHF.R.U32.HI R172, RZ, 0x8, R2.reuse ;  /* 0x00000008ffac7819 */ /* 0x100fe20000011602 */
[----:B------:R-:W-:Y:S01]  /*20300*/  IMAD.WIDE.U32 R116, R170, -0x2daee0ad, RZ ;  /* 0xd2511f53aa747825 */ /* 0x000fe200078e00ff */
[----:B------:R-:W-:Y:S02]  /*20310*/  PRMT R2, R157, 0x7632, R2 ;  /* 0x000076329d027816 */ /* 0x000fe40000000002 */
[-C--:B------:R-:W-:Y:S03]  /*20320*/  HMMA.16816.F32 R12, R120, R118.reuse, R12 ;  /* 0x00000076780c723c */ /* 0x080fe6000000180c */
[----:B------:R-:W-:Y:S02]  /*20330*/  LOP3.LUT R117, R176, UR11, R117, 0x96, !PT ;  /* 0x0000000bb0757c12 */ /* 0x000fe4000f8e9675 */
[C---:B------:R-:W-:Y:S02]  /*20340*/  PRMT R139, R116.reuse, 0x7773, RZ ;  /* 0x00007773748b7816 */ /* 0x040fe400000000ff */
[----:B------:R-:W-:Y:S01]  /*20350*/  PRMT R178, R116, 0x7771, RZ ;  /* 0x0000777174b27816 */ /* 0x000fe200000000ff */
[C---:B------:R-:W-:Y:S08]  /*20360*/  HMMA.16816.F32 R16, R112.reuse, R118, R16 ;  /* 0x000000767010723c */ /* 0x040ff00000001810 */
[-C--:B-1----:R-:W-:Y:S08]  /*20370*/  HMMA.16816.F32 R20, R112, R104.reuse, R20 ;  /* 0x000000687014723c */ /* 0x082ff00000001814 */
[C---:B------:R-:W-:Y:S08]  /*20380*/  HMMA.16816.F32 R24, R120.reuse, R104, R24 ;  /* 0x000000687818723c */ /* 0x040ff00000001818 */
[-C--:B------:R-:W-:Y:S08]  /*20390*/  HMMA.16816.F32 R28, R120, R106.reuse, R28 ;  /* 0x0000006a781c723c */ /* 0x080ff0000000181c */
[C---:B------:R-:W-:Y:S04]  /*203a0*/  HMMA.16816.F32 R32, R112.reuse, R106, R32 ;  /* 0x0000006a7020723c */ /* 0x040fe80000001820 */
[----:B---3--:R-:W-:Y:S02]  /*203b0*/  @!P3 HADD2 R144, -R128.H0_H0, -RZ.H0_H0 ;  /* 0xa00000ff8090b230 */ /* 0x008fe40000000900 */
[C---:B--2---:R-:W-:Y:S03]  /*203c0*/  @!P6 HADD2 R143, -R157.reuse.H0_H0, -RZ.H0_H0 ;  /* 0xa00000ff9d8fe230 */ /* 0x044fe60000000900 */
[----:B------:R1:W-:Y:S01]  /*203d0*/  @!P3 STL.S16 [R1+0x94], R144 ;  /* 0x000094900100b387 */ /* 0x0003e20000100600 */
[----:B------:R-:W-:Y:S01]  /*203e0*/  PRMT R110, R144, 0x7610, R110 ;  /* 0x00007610906e7816 */ /* 0x000fe2000000006e */
[----:B----4-:R-:W-:Y:S02]  /*203f0*/  @!P0 HADD2 R140, -R157.H1_H1, -RZ.H0_H0 ;  /* 0xa00000ff9d8c8230 */ /* 0x010fe40000000d00 */
[----:B------:R4:W2:Y:S01]  /*20400*/  LDL.S16 R111, [R1+0x78] ;  /* 0x00007800016f7983 */ /* 0x0008a20000100600 */
[----:B------:R-:W-:Y:S01]  /*20410*/  @!P3 PRMT R128, R110, 0x5410, RZ ;  /* 0x000054106e80b816 */ /* 0x000fe200000000ff */
[----:B-----5:R-:W-:Y:S02]  /*20420*/  @!P4 HADD2 R125, -R130.H0_H0, -RZ.H0_H0 ;  /* 0xa00000ff827dc230 */ /* 0x020fe40000000900 */
[----:B------:R4:W3:Y:S01]  /*20430*/  LDL.S16 R148, [R1+0x80] ;  /* 0x0000800001947983 */ /* 0x0008e20000100600 */
[----:B------:R-:W-:Y:S02]  /*20440*/  PRMT R126, R143, 0x7610, R126 ;  /* 0x000076108f7e7816 */ /* 0x000fe4000000007e */
[----:B------:R-:W-:Y:S01]  /*20450*/  ISETP.GT.U32.AND P3, PT, R165, UR9, PT ;  /* 0x00000009a5007c0c */ /* 0x000fe2000bf64070 */
[----:B------:R5:W-:Y:S01]  /*20460*/  STG.E.U16 desc[UR20][R108.64+0x42], R128 ;  /* 0x000042806c007986 */ /* 0x000be2000c101514 */
[----:B------:R-:W-:Y:S02]  /*20470*/  @!P6 PRMT R157, R126, 0x5410, RZ ;  /* 0x000054107e9de816 */ /* 0x000fe400000000ff */
[----:B------:R-:W-:Y:S01]  /*20480*/  LOP3.LUT R110, R172, 0xffff, RZ, 0xc0, !PT ;  /* 0x0000ffffac6e7812 */ /* 0x000fe200078ec0ff */
[----:B------:R4:W-:Y:S01]  /*20490*/  @!P6 STL.S16 [R1+0x90], R143 ;  /* 0x0000908f0100e387 */ /* 0x0009e20000100600 */
[----:B------:R-:W-:Y:S02]  /*204a0*/  PRMT R124, R140, 0x7610, R124 ;  /* 0x000076108c7c7816 */ /* 0x000fe4000000007c */
[----:B------:R-:W-:Y:S01]  /*204b0*/  ISETP.LE.U32.AND P6, PT, R110, UR9, PT ;  /* 0x000000096e007c0c */ /* 0x000fe2000bfc3070 */
[----:B------:R4:W-:Y:S01]  /*204c0*/  @!P0 STL.S16 [R1+0x88], R140 ;  /* 0x0000888c01008387 */ /* 0x0009e20000100600 */
[----:B------:R-:W-:Y:S02]  /*204d0*/  PRMT R110, R125, 0x7610, R110 ;  /* 0x000076107d6e7816 */ /* 0x000fe4000000006e */
[----:B------:R-:W-:Y:S01]  /*204e0*/  @!P0 PRMT R2, R124, 0x5410, RZ ;  /* 0x000054107c028816 */ /* 0x000fe200000000ff */
[----:B------:R2:W3:Y:S01]  /*204f0*/  LDL.S16 R138, [R1+0x7c] ;  /* 0x00007c00018a7983 */ /* 0x0004e20000100600 */
[----:B------:R-:W-:Y:S02]  /*20500*/  ISETP.GT.U32.AND P0, PT, R162, UR9, PT ;  /* 0x00000009a2007c0c */ /* 0x000fe4000bf04070 */
[----:B------:R-:W-:Y:S01]  /*20510*/  @!P4 PRMT R130, R110, 0x5410, RZ ;  /* 0x000054106e82c816 */ /* 0x000fe200000000ff */
[----:B------:R4:W-:Y:S01]  /*20520*/  @!P4 STL.S16 [R1+0x84], R125 ;  /* 0x0000847d0100c387 */ /* 0x0009e20000100600 */
[----:B------:R-:W-:Y:S03]  /*20530*/  ISETP.GT.U32.AND P4, PT, R163, UR9, PT ;  /* 0x00000009a3007c0c */ /* 0x000fe6000bf84070 */
[----:B------:R2:W3:Y:S04]  /*20540*/  LDL.S16 R147, [R1+0x74] ;  /* 0x0000740001937983 */ /* 0x0004e80000100600 */
[----:B-1----:R1:W3:Y:S04]  /*20550*/  LDL.S16 R144, [R1+0x70] ;  /* 0x0000700001907983 */ /* 0x0022e80000100600 */
[----:B-----5:R1:W5:Y:S01]  /*20560*/  LDL.S16 R128, [R1+0x6c] ;  /* 0x00006c0001807983 */ /* 0x0203620000100600 */
[----:B----4-:R-:W-:Y:S03]  /*20570*/  IMAD.MOV.U32 R143, RZ, RZ, R116 ;  /* 0x000000ffff8f7224 */ /* 0x010fe600078e0074 */
[----:B------:R1:W4:Y:S01]  /*20580*/  LDL.S16 R126, [R1+0x68] ;  /* 0x00006800017e7983 */ /* 0x0003220000100600 */
[----:B------:R-:W-:Y:S02]  /*20590*/  PRMT R140, R116, 0x7772, RZ ;  /* 0x00007772748c7816 */ /* 0x000fe400000000ff */
[----:B------:R-:W-:Y:S02]  /*205a0*/  LOP3.LUT R116, R117, 0xffff, RZ, 0xc0, !PT ;  /* 0x0000ffff75747812 */ /* 0x000fe400078ec0ff */
[----:B------:R-:W-:Y:S02]  /*205b0*/  PRMT R179, R140, 0x5410, R139 ;  /* 0x000054108cb37816 */ /* 0x000fe4000000008b */
[----:B------:R-:W-:Y:S01]  /*205c0*/  SHF.R.U32.HI R176, RZ, 0x8, R116 ;  /* 0x00000008ffb07819 */ /* 0x000fe20000011674 */
[----:B------:R-:W-:Y:S01]  /*205d0*/  IMAD.WIDE R124, R197, 0x70, R108 ;  /* 0x00000070c57c7825 */ /* 0x000fe200078e026c */
[----:B------:R-:W-:Y:S02]  /*205e0*/  PRMT R116, R0, 0x7632, R116 ;  /* 0x0000763200747816 */ /* 0x000fe40000000074 */
[----:B------:R-:W-:Y:S02]  /*205f0*/  LOP3.LUT R104, R176, 0xffff, RZ, 0xc0, !PT ;  /* 0x0000ffffb0687812 */ /* 0x000fe400078ec0ff */
[----:B------:R-:W-:Y:S01]  /*20600*/  STG.E.U16 desc[UR20][R124.64+0x40], R151 ;  /* 0x000040977c007986 */ /* 0x000fe2000c101514 */
[----:B------:R-:W-:Y:S03]  /*20610*/  LOP3.LUT R179, R179, 0xff00ff, RZ, 0xc0, !PT ;  /* 0x00ff00ffb3b37812 */ /* 0x000fe600078ec0ff */
[----:B------:R-:W-:Y:S02]  /*20620*/  STG.E.U16 desc[UR20][R124.64+0x42], R141 ;  /* 0x0000428d7c007986 */ /* 0x000fe4000c101514 */
[--C-:B------:R-:W-:Y:S02]  /*20630*/  HSET2.LE.AND R179, R179, R214.reuse, PT ;  /* 0x000000d6b3b37233 */ /* 0x100fe40003803000 */
[----:B------:R-:W-:Y:S04]  /*20640*/  STG.E.U16 desc[UR20][R194.64+0x40], R157 ;  /* 0x0000409dc2007986 */ /* 0x000fe8000c101514 */
[----:B------:R1:W-:Y:S04]  /*20650*/  STG.E.U16 desc[UR20][R194.64+0x42], R2 ;  /* 0x00004202c2007986 */ /* 0x0003e8000c101514 */
[----:B------:R4:W-:Y:S01]  /*20660*/  STG.E.U16 desc[UR20][R192.64+0x50], R130 ;  /* 0x00005082c0007986 */ /* 0x0009e2000c101514 */
[----:B-1----:R-:W1:Y:S01]  /*20670*/  MUFU.EX2 R2, R190 ;  /* 0x000000be00027308 */ /* 0x002e620000000800 */
[----:B--2---:R-:W-:Y:S02]  /*20680*/  @P1 HADD2 R111, -R132.H0_H0, -RZ.H0_H0 ;  /* 0xa00000ff846f1230 */ /* 0x004fe40000000900 */
[----:B---3--:R-:W-:Y:S03]  /*20690*/  @P5 HADD2 R148, -R133.H0_H0, -RZ.H0_H0 ;  /* 0xa00000ff85945230 */ /* 0x008fe60000000900 */
[----:B------:R-:W-:Y:S01]  /*206a0*/  @P1 STL.S16 [R1+0x78], R111 ;  /* 0x0000786f01001387 */ /* 0x000fe20000100600 */
[----:B------:R-:W-:Y:S03]  /*206b0*/  PRMT R149, R111, 0x7610, R149 ;  /* 0x000076106f957816 */ /* 0x000fe60000000095 */
[----:B------:R-:W2:Y:S01]  /*206c0*/  LDSM.16.MT88.4 R108, [R209+0xa800] ;  /* 0x00a80000d16c783b */ /* 0x000ea20000004200 */
[----:B------:R-:W-:Y:S02]  /*206d0*/  @P1 PRMT R132, R149, 0x5410, RZ ;  /* 0x0000541095841816 */ /* 0x000fe400000000ff */
[----:B------:R-:W-:Y:S01]  /*206e0*/  ISETP.LE.U32.AND P1, PT, R142, UR9, PT ;  /* 0x000000098e007c0c */ /* 0x000fe2000bf23070 */
[----:B------:R-:W-:Y:S01]  /*206f0*/  IMAD.MOV.U32 R142, RZ, RZ, R136 ;  /* 0x000000ffff8e7224 */ /* 0x000fe200078e0088 */
[----:B------:R-:W-:Y:S03]  /*20700*/  PRMT R119, R148, 0x7610, R119 ;  /* 0x0000761094777816 */ /* 0x000fe60000000077 */
[----:B------:R-:W-:Y:S01]  /*20710*/  @P5 STL.S16 [R1+0x80], R148 ;  /* 0x0000809401005387 */ /* 0x000fe20000100600 */
[----:B------:R-:W-:Y:S01]  /*20720*/  @P5 PRMT R133, R119, 0x5410, RZ ;  /* 0x0000541077855816 */ /* 0x000fe200000000ff */
[----:B------:R-:W-:Y:S01]  /*20730*/  @P3 HADD2 R138, -R134.H0_H0, -RZ.H0_H0 ;  /* 0xa00000ff868a3230 */ /* 0x000fe20000000900 */
[----:B------:R-:W-:Y:S01]  /*20740*/  ISETP.GT.U32.AND P5, PT, R164, UR9, PT ;  /* 0x00000009a4007c0c */ /* 0x000fe2000bfa4070 */
[----:B------:R-:W-:Y:S03]  /*20750*/  STG.E.U16 desc[UR20][R192.64+0x52], R132 ;  /* 0x00005284c0007986 */ /* 0x000fe6000c101514 */
[----:B------:R-:W-:Y:S01]  /*20760*/  PRMT R118, R138, 0x7610, R118 ;  /* 0x000076108a767816 */ /* 0x000fe20000000076 */
[----:B------:R-:W-:Y:S01]  /*20770*/  @P3 STL.S16 [R1+0x7c], R138 ;  /* 0x00007c8a01003387 */ /* 0x000fe20000100600 */
[C---:B------:R-:W-:Y:S02]  /*20780*/  @!P1 HADD2 R147, -R158.reuse.H0_H0, -RZ.H0_H0 ;  /* 0xa00000ff9e939230 */ /* 0x040fe40000000900 */
[----:B------:R-:W-:Y:S01]  /*20790*/  @P3 PRMT R134, R118, 0x5410, RZ ;  /* 0x0000541076863816 */ /* 0x000fe200000000ff */
[----:B------:R-:W-:Y:S04]  /*207a0*/  IMAD.WIDE R118, R197, -0x70, R124 ;  /* 0xffffff90c5767825 */ /* 0x000fe800078e027c */
[----:B------:R-:W-:Y:S01]  /*207b0*/  FADD.FTZ R125, R185, R175 ;  /* 0x000000afb97d7221 */ /* 0x000fe20000010000 */
[----:B------:R-:W-:Y:S01]  /*207c0*/  ISETP.LE.U32.AND P3, PT, R104, UR9, PT ;  /* 0x0000000968007c0c */ /* 0x000fe2000bf63070 */
[----:B------:R-:W-:Y:S01]  /*207d0*/  @P0 HADD2 R144, -R158.H1_H1, -RZ.H0_H0 ;  /* 0xa00000ff9e900230 */ /* 0x000fe20000000d00 */
[----:B------:R-:W-:Y:S01]  /*207e0*/  @!P1 STL.S16 [R1+0x74], R147 ;  /* 0x0000749301009387 */ /* 0x000fe20000100600 */
[----:B-1----:R-:W-:Y:S01]  /*207f0*/  FADD.FTZ R125, R2, R125 ;  /* 0x0000007d027d7221 */ /* 0x002fe20000010000 */
[C---:B-----5:R-:W-:Y:S01]  /*20800*/  @P4 HADD2 R128, -R159.reuse.H0_H0, -RZ.H0_H0 ;  /* 0xa00000ff9f804230 */ /* 0x060fe20000000900 */
[----:B------:R-:W-:Y:S01]  /*20810*/  PRMT R146, R147, 0x7610, R146 ;  /* 0x0000761093927816 */ /* 0x000fe20000000092 */
[----:B------:R1:W-:Y:S01]  /*20820*/  @P0 STL.S16 [R1+0x70], R144 ;  /* 0x0000709001000387 */ /* 0x0003e20000100600 */
[----:B------:R-:W-:Y:S01]  /*20830*/  PRMT R145, R144, 0x7610, R145 ;  /* 0x0000761090917816 */ /* 0x000fe20000000091 */
[----:B----4-:R-:W-:Y:S01]  /*20840*/  @P5 HADD2 R126, -R159.H1_H1, -RZ.H0_H0 ;  /* 0xa00000ff9f7e5230 */ /* 0x010fe20000000d00 */
[----:B------:R-:W-:Y:S01]  /*20850*/  PRMT R141, R128, 0x7610, R141 ;  /* 0x00007610808d7816 */ /* 0x000fe2000000008d */
[----:B------:R3:W-:Y:S01]  /*20860*/  @P4 STL.S16 [R1+0x6c], R128 ;  /* 0x00006c8001004387 */ /* 0x0007e20000100600 */
[----:B------:R-:W-:Y:S02]  /*20870*/  PRMT R124, R158, 0x7632, R124 ;  /* 0x000076329e7c7816 */ /* 0x000fe4000000007c */
[----:B------:R-:W-:Y:S01]  /*20880*/  PRMT R130, R126, 0x7610, R130 ;  /* 0x000076107e827816 */ /* 0x000fe20000000082 */
[----:B------:R4:W-:Y:S01]  /*20890*/  @P5 STL.S16 [R1+0x68], R126 ;  /* 0x0000687e01005387 */ /* 0x0009e20000100600 */
[----:B------:R-:W-:Y:S01]  /*208a0*/  @!P1 PRMT R158, R146, 0x5410, RZ ;  /* 0x00005410929e9816 */ /* 0x000fe200000000ff */
[-C--:B--2---:R-:W-:Y:S02]  /*208b0*/  HMMA.16816.F32 R36, R112, R108.reuse, R36 ;  /* 0x0000006c7024723c */ /* 0x084fe40000001824 */
[----:B------:R-:W2:Y:S01]  /*208c0*/  LDSM.16.MT88.4 R104, [R131+0x1800] ;  /* 0x001800008368783b */ /* 0x000ea20000004200 */
[----:B------:R-:W-:Y:S02]  /*208d0*/  @P0 PRMT R124, R145, 0x5410, RZ ;  /* 0x00005410917c0816 */ /* 0x000fe400000000ff */
[----:B------:R-:W-:Y:S02]  /*208e0*/  ISETP.LE.U32.AND P0, PT, R127, UR9, PT ;  /* 0x000000097f007c0c */ /* 0x000fe4000bf03070 */
[----:B------:R-:W-:Y:S01]  /*208f0*/  F2FP.F16.F32.PACK_AB R185, R2, R185 ;  /* 0x000000b902b9723e */ /* 0x000fe200000000ff */
[C---:B------:R-:W-:Y:S02]  /*20900*/  HMMA.16816.F32 R40, R120.reuse, R108, R40 ;  /* 0x0000006c7828723c */ /* 0x040fe40000001828 */
[----:B------:R-:W-:Y:S02]  /*20910*/  STG.E.U16 desc[UR20][R118.64+0x52], R134 ;  /* 0x0000528676007986 */ /* 0x000fe4000c101514 */
[----:B------:R-:W-:Y:S02]  /*20920*/  PRMT R108, R159, 0x7632, R108 ;  /* 0x000076329f6c7816 */ /* 0x000fe4000000006c */
[----:B------:R5:W-:Y:S01]  /*20930*/  STG.E.U16 desc[UR20][R118.64+0x50], R133 ;  /* 0x0000508576007986 */ /* 0x000be2000c101514 */
[----:B------:R-:W-:Y:S01]  /*20940*/  @P4 PRMT R159, R141, 0x5410, RZ ;  /* 0x000054108d9f4816 */ /* 0x000fe200000000ff */
[-C--:B------:R-:W-:Y:S02]  /*20950*/  HMMA.16816.F32 R44, R120, R110.reuse, R44 ;  /* 0x0000006e782c723c */ /* 0x080fe4000000182c */
[----:B-1----:R1:W2:Y:S01]  /*20960*/  LDL.S16 R144, [R1+0x58] ;  /* 0x0000580001907983 */ /* 0x0022a20000100600 */
[----:B---3--:R-:W-:Y:S02]  /*20970*/  LOP3.LUT R128, R135, 0xff, RZ, 0xc0, !PT ;  /* 0x000000ff87807812 */ /* 0x008fe400078ec0ff */
[----:B------:R-:W-:Y:S01]  /*20980*/  PRMT R2, R3, 0x7632, R2 ;  /* 0x0000763203027816 */ /* 0x000fe20000000002 */
[----:B----4-:R1:W3:Y:S01]  /*20990*/  LDL.S16 R126, [R1+0x5c] ;  /* 0x00005c00017e7983 */ /* 0x0102e20000100600 */
[----:B------:R-:W-:Y:S01]  /*209a0*/  ISETP.LE.U32.AND P1, PT, R128, UR9, PT ;  /* 0x0000000980007c0c */ /* 0x000fe2000bf23070 */
[C---:B------:R-:W-:Y:S02]  /*209b0*/  HMMA.16816.F32 R48, R112.reuse, R110, R48 ;  /* 0x0000006e7030723c */ /* 0x040fe40000001830 */
[----:B------:R4:W-:Y:S02]  /*209c0*/  STL [R1+0x150], R125 ;  /* 0x0001507d01007387 */ /* 0x0009e40000100800 */
[----:B------:R-:W-:Y:S02]  /*209d0*/  @P5 PRMT R108, R130, 0x5410, RZ ;  /* 0x00005410826c5816 */ /* 0x000fe400000000ff */
[----:B------:R1:W3:Y:S01]  /*209e0*/  LDL.S16 R148, [R1+0x64] ;  /* 0x0000640001947983 */ /* 0x0002e20000100600 */
[----:B------:R-:W-:Y:S02]  /*209f0*/  PRMT R130, R0, 0x5410, R116 ;  /* 0x0000541000827816 */ /* 0x000fe40000000074 */
[----:B------:R-:W-:Y:S01]  /*20a00*/  PRMT R138, R136, 0x7772, RZ ;  /* 0x00007772888a7816 */ /* 0x000fe200000000ff */
[----:B------:R1:W3:Y:S01]  /*20a10*/  LDL.S16 R147, [R1+0x60] ;  /* 0x0000600001937983 */ /* 0x0002e20000100600 */
[----:B------:R-:W-:Y:S02]  /*20a20*/  LOP3.LUT R179, R185, R179, RZ, 0xc0, !PT ;  /* 0x000000b3b9b37212 */ /* 0x000fe400078ec0ff */
[----:B------:R-:W-:Y:S01]  /*20a30*/  PRMT R172, R128, 0x5410, R172 ;  /* 0x0000541080ac7816 */ /* 0x000fe200000000ac */
[----:B-----5:R-:W-:Y:S01]  /*20a40*/  IMAD.WIDE R118, R197, 0x70, R118 ;  /* 0x00000070c5767825 */ /* 0x020fe200078e0276 */
[-C--:B--2---:R-:W-:Y:S03]  /*20a50*/  HMMA.16816.F32 R52, R112, R104.reuse, R52 ;  /* 0x000000687034723c */ /* 0x084fe60000001834 */
[--C-:B------:R-:W-:Y:S01]  /*20a60*/  HSET2.LE.AND R172, R172, R214.reuse, PT ;  /* 0x000000d6acac7233 */ /* 0x100fe20003803000 */
[----:B------:R2:W-:Y:S04]  /*20a70*/  STG.E.U16 desc[UR20][R118.64+0x52], R124 ;  /* 0x0000527c76007986 */ /* 0x0005e8000c101514 */
[C---:B------:R-:W-:Y:S01]  /*20a80*/  HMMA.16816.F32 R56, R120.reuse, R104, R56 ;  /* 0x000000687838723c */ /* 0x040fe20000001838 */
[----:B------:R-:W-:Y:S03]  /*20a90*/  STG.E.U16 desc[UR20][R118.64+0x50], R158 ;  /* 0x0000509e76007986 */ /* 0x000fe6000c101514 */
[----:B----4-:R-:W-:Y:S01]  /*20aa0*/  LOP3.LUT R125, R117, 0xff, RZ, 0xc0, !PT ;  /* 0x000000ff757d7812 */ /* 0x010fe200078ec0ff */
[----:B------:R-:W-:Y:S01]  /*20ab0*/  STG.E.U16 desc[UR20][R194.64+0x50], R159 ;  /* 0x0000509fc2007986 */ /* 0x000fe2000c101514 */
[----:B------:R-:W-:Y:S01]  /*20ac0*/  IMAD.WIDE R104, R197, -0x70, R118 ;  /* 0xffffff90c5687825 */ /* 0x000fe200078e0276 */
[----:B------:R-:W-:Y:S01]  /*20ad0*/  LOP3.LUT R172, R130, R172, RZ, 0xc0, !PT ;  /* 0x000000ac82ac7212 */ /* 0x000fe200078ec0ff */
[-C--:B------:R-:W-:Y:S01]  /*20ae0*/  HMMA.16816.F32 R60, R120, R106.reuse, R60 ;  /* 0x0000006a783c723c */ /* 0x080fe2000000183c */
[----:B------:R-:W-:Y:S02]  /*20af0*/  STG.E.U16 desc[UR20][R194.64+0x52], R108 ;  /* 0x0000526cc2007986 */ /* 0x000fe4000c101514 */
[C---:B------:R-:W-:Y:S02]  /*20b00*/  ISETP.LE.U32.AND P5, PT, R125.reuse, UR9, PT ;  /* 0x000000097d007c0c */ /* 0x040fe4000bfa3070 */
[----:B------:R-:W-:Y:S03]  /*20b10*/  PRMT R176, R125, 0x5410, R176 ;  /* 0x000054107db07816 */ /* 0x000fe600000000b0 */
[C---:B------:R-:W-:Y:S04]  /*20b20*/  HMMA.16816.F32 R64, R112.reuse, R106, R64 ;  /* 0x0000006a7040723c */ /* 0x040fe80000001840 */
[--C-:B------:R-:W-:Y:S02]  /*20b30*/  HSET2.LE.AND R176, R176, R214.reuse, PT ;  /* 0x000000d6b0b07233 */ /* 0x100fe40003803000 */
[----:B--2---:R-:W-:Y:S02]  /*20b40*/  PRMT R124, R117, 0x7632, R124 ;  /* 0x00007632757c7816 */ /* 0x004fe4000000007c */
[----:B------:R-:W-:Y:S02]  /*20b50*/  SHF.R.U32.HI R117, RZ, 0x18, R117 ;  /* 0x00000018ff757819 */ /* 0x000fe40000011675 */
[----:B------:R-:W-:Y:S04]  /*20b60*/  LOP3.LUT R124, R124, 0xff, RZ, 0xc0, !PT ;  /* 0x000000ff7c7c7812 */ /* 0x000fe800078ec0ff */
[----:B------:R-:W-:Y:S05]  /*20b70*/  PRMT R177, R124, 0x5410, R117 ;  /* 0x000054107cb17816 */ /* 0x000fea0000000075 */
[--C-:B------:R-:W-:Y:S05]  /*20b80*/  HSET2.LE.AND R177, R177, R214.reuse, PT ;  /* 0x000000d6b1b17233 */ /* 0x100fea0003803000 */
[----:B------:R-:W-:Y:S01]  /*20b90*/  LOP3.LUT R177, R160, R177, RZ, 0xc0, !PT ;  /* 0x000000b1a0b17212 */ /* 0x000fe200078ec0ff */
[----:B------:R-:W-:Y:S02]  /*20ba0*/  @!P6 HADD2 R144, -R116.H0_H0, -RZ.H0_H0 ;  /* 0xa00000ff7490e230 */ /* 0x000fe40000000900 */
[----:B---3--:R-:W-:Y:S03]  /*20bb0*/  @!P1 HADD2 R126, -R0.H0_H0, -RZ.H0_H0 ;  /* 0xa00000ff007e9230 */ /* 0x008fe60000000900 */
[----:B------:R-:W-:Y:S02]  /*20bc0*/  PRMT R129, R144, 0x7610, R129 ;  /* 0x0000761090817816 */ /* 0x000fe40000000081 */
[----:B------:R2:W-:Y:S01]  /*20bd0*/  @!P1 STL.S16 [R1+0x5c], R126 ;  /* 0x00005c7e01009387 */ /* 0x0005e20000100600 */
[----:B------:R-:W-:Y:S01]  /*20be0*/  PRMT R109, R126, 0x7610, R109 ;  /* 0x000076107e6d7816 */ /* 0x000fe2000000006d */
[----:B------:R-:W-:Y:S02]  /*20bf0*/  @!P0 HADD2 R148, -R3.H0_H0, -RZ.H0_H0 ;  /* 0xa00000ff03948230 */ /* 0x000fe40000000900 */
[----:B------:R3:W-:Y:S01]  /*20c00*/  @!P6 STL.S16 [R1+0x58], R144 ;  /* 0x000058900100e387 */ /* 0x0007e20000100600 */
[----:B------:R-:W-:Y:S02]  /*20c10*/  @!P6 PRMT R116, R129, 0x5410, RZ ;  /* 0x000054108174e816 */ /* 0x000fe400000000ff */
[----:B------:R-:W-:Y:S01]  /*20c20*/  PRMT R129, R3, 0x5410, R2 ;  /* 0x0000541003817816 */ /* 0x000fe20000000002 */
[----:B------:R1:W4:Y:S01]  /*20c30*/  LDL.S16 R146, [R1+0x54] ;  /* 0x0000540001927983 */ /* 0x0003220000100600 */
[----:B------:R-:W-:Y:S02]  /*20c40*/  PRMT R134, R148, 0x7610, R134 ;  /* 0x0000761094867816 */ /* 0x000fe40000000086 */
[----:B------:R-:W-:Y:S01]  /*20c50*/  @!P1 PRMT R0, R109, 0x5410, RZ ;  /* 0x000054106d009816 */ /* 0x000fe200000000ff */
[----:B------:R1:W5:Y:S01]  /*20c60*/  LDL.S16 R145, [R1+0x50] ;  /* 0x0000500001917983 */ /* 0x0003620000100600 */
[----:B------:R-:W-:Y:S02]  /*20c70*/  @!P0 PRMT R3, R134, 0x5410, RZ ;  /* 0x0000541086038816 */ /* 0x000fe400000000ff */
[----:B------:R-:W-:Y:S01]  /*20c80*/  ISETP.LE.U32.AND P1, PT, R124, UR9, PT ;  /* 0x000000097c007c0c */ /* 0x000fe2000bf23070 */
[----:B------:R1:W5:Y:S01]  /*20c90*/  LDL.S16 R141, [R1+0x48] ;  /* 0x00004800018d7983 */ /* 0x0003620000100600 */
[----:B------:R-:W-:Y:S03]  /*20ca0*/  ISETP.LE.U32.AND P6, PT, R117, UR9, PT ;  /* 0x0000000975007c0c */ /* 0x000fe6000bfc3070 */
[----:B------:R1:W-:Y:S04]  /*20cb0*/  STG.E.U16 desc[UR20][R192.64+0x60], R0 ;  /* 0x00006000c0007986 */ /* 0x0003e8000c101514 */
[----:B------:R1:W-:Y:S01]  /*20cc0*/  STG.E.U16 desc[UR20][R192.64+0x62], R116 ;  /* 0x00006274c0007986 */ /* 0x0003e2000c101514 */
[----:B--2---:R-:W-:Y:S03]  /*20cd0*/  SHF.R.U32.HI R126, RZ, 0x18, R135 ;  /* 0x00000018ff7e7819 */ /* 0x004fe60000011687 */
[----:B------:R2:W-:Y:S01]  /*20ce0*/  STG.E.U16 desc[UR20][R104.64+0x60], R3 ;  /* 0x0000600368007986 */ /* 0x0005e2000c101514 */
[----:B------:R-:W-:Y:S02]  /*20cf0*/  ISETP.LE.U32.AND P4, PT, R126, UR9, PT ;  /* 0x000000097e007c0c */ /* 0x000fe4000bf83070 */
[----:B------:R-:W-:Y:S01]  /*20d00*/  PRMT R173, R127, 0x5410, R126 ;  /* 0x000054107fad7816 */ /* 0x000fe2000000007e */
[----:B---3--:R3:W3:Y:S04]  /*20d10*/  LDL.S16 R144, [R1+0x4c] ;  /* 0x00004c0001907983 */ /* 0x0086e80000100600 */
[----:B------:R-:W-:Y:S01]  /*20d20*/  @!P0 STL.S16 [R1+0x64], R148 ;  /* 0x0000649401008387 */ /* 0x000fe20000100600 */
[----:B------:R-:W-:Y:S02]  /*20d30*/  ISETP.GT.U32.AND P0, PT, R140, UR9, PT ;  /* 0x000000098c007c0c */ /* 0x000fe4000bf04070 */
[--C-:B------:R-:W-:Y:S01]  /*20d40*/  HSET2.LE.AND R173, R173, R214.reuse, PT ;  /* 0x000000d6adad7233 */ /* 0x100fe20003803000 */
[----:B------:R-:W2:Y:S02]  /*20d50*/  LDSM.16.MT88.4 R108, [R209+0xb800] ;  /* 0x00b80000d16c783b */ /* 0x000ea40000004200 */
[----:B------:R-:W-:Y:S02]  /*20d60*/  @!P4 HADD2 R147, -R2.H0_H0, -RZ.H0_H0 ;  /* 0xa00000ff0293c230 */ /* 0x000fe40000000900 */
[----:B------:R-:W-:Y:S03]  /*20d70*/  LOP3.LUT R173, R129, R173, RZ, 0xc0, !PT ;  /* 0x000000ad81ad7212 */ /* 0x000fe600078ec0ff */
[----:B------:R-:W-:Y:S01]  /*20d80*/  PRMT R133, R147, 0x7610, R133 ;  /* 0x0000761093857816 */ /* 0x000fe20000000085 */
[----:B------:R-:W-:Y:S01]  /*20d90*/  @!P4 STL.S16 [R1+0x60], R147 ;  /* 0x000060930100c387 */ /* 0x000fe20000100600 */
[----:B-1----:R-:W-:Y:S02]  /*20da0*/  PRMT R0, R161, 0x7632, R0 ;  /* 0x00007632a1007816 */ /* 0x002fe40000000000 */
[----:B------:R-:W-:Y:S01]  /*20db0*/  @!P4 PRMT R2, R133, 0x5410, RZ ;  /* 0x000054108502c816 */ /* 0x000fe200000000ff */
[----:B------:R1:W3:Y:S01]  /*20dc0*/  LDL.S16 R134, [R1+0x44] ;  /* 0x0000440001867983 */ /* 0x0002e20000100600 */
[----:B------:R-:W-:Y:S02]  /*20dd0*/  PRMT R116, R160, 0x7632, R116 ;  /* 0x00007632a0747816 */ /* 0x000fe40000000074 */
[----:B--2---:R-:W-:Y:S01]  /*20de0*/  LOP3.LUT R3, R143, 0xff, RZ, 0xc0, !PT ;  /* 0x000000ff8f037812 */ /* 0x004fe200078ec0ff */
[----:B------:R2:W-:Y:S01]  /*20df0*/  STG.E.U16 desc[UR20][R104.64+0x62], R2 ;  /* 0x0000620268007986 */ /* 0x0005e2000c101514 */
[----:B------:R-:W-:Y:S03]  /*20e00*/  ISETP.GT.U32.AND P4, PT, R139, UR9, PT ;  /* 0x000000098b007c0c */ /* 0x000fe6000bf84070 */
[----:B------:R1:W3:Y:S04]  /*20e10*/  LDL.S16 R133, [R1+0x40] ;  /* 0x0000400001857983 */ /* 0x0002e80000100600 */
[----:B------:R-:W-:Y:S01]  /*20e20*/  LDSM.16.MT88.4 R124, [R131+0xc00] ;  /* 0x000c0000837c783b */ /* 0x000fe20000004200 */
[-C--:B------:R-:W-:Y:S03]  /*20e30*/  HMMA.16816.F32 R68, R112, R108.reuse, R68 ;  /* 0x0000006c7044723c */ /* 0x080fe60000001844 */
[----:B--2---:R-:W-:Y:S05]  /*20e40*/  PRMT R2, R161, 0x7610, R2 ;  /* 0x00007610a1027816 */ /* 0x004fea0000000002 */
[C---:B------:R-:W-:Y:S04]  /*20e50*/  HMMA.16816.F32 R72, R120.reuse, R108, R72 ;  /* 0x0000006c7848723c */ /* 0x040fe80000001848 */
[----:B------:R-:W-:Y:S04]  /*20e60*/  IMAD.MOV.U32 R108, RZ, RZ, R161 ;  /* 0x000000ffff6c7224 */ /* 0x000fe800078e00a1 */
[-C--:B------:R-:W-:Y:S03]  /*20e70*/  HMMA.16816.F32 R76, R120, R110.reuse, R76 ;  /* 0x0000006e784c723c */ /* 0x080fe6000000184c */
[----:B------:R-:W-:Y:S02]  /*20e80*/  LOP3.LUT R176, R108, R176, RZ, 0xc0, !PT ;  /* 0x000000b06cb07212 */ /* 0x000fe400078ec0ff */
[----:B------:R-:W-:Y:S03]  /*20e90*/  PRMT R108, R138, 0x5410, R187 ;  /* 0x000054108a6c7816 */ /* 0x000fe600000000bb */
[C---:B------:R-:W-:Y:S04]  /*20ea0*/  HMMA.16816.F32 R80, R112.reuse, R110, R80 ;  /* 0x0000006e7050723c */ /* 0x040fe80000001850 */
[----:B------:R-:W-:Y:S05]  /*20eb0*/  LOP3.LUT R175, R108, 0xff00ff, RZ, 0xc0, !PT ;  /* 0x00ff00ff6caf7812 */ /* 0x000fea00078ec0ff */
[--C-:B------:R-:W-:Y:S01]  /*20ec0*/  HSET2.LE.AND R175, R175, R214.reuse, PT ;  /* 0x000000d6afaf7233 */ /* 0x100fe20003803000 */
[C---:B----4-:R-:W-:Y:S02]  /*20ed0*/  @!P5 HADD2 R146, -R161.reuse.H0_H0, -RZ.H0_H0 ;  /* 0xa00000ffa192d230 */ /* 0x050fe40000000900 */
[----:B-----5:R-:W-:Y:S03]  /*20ee0*/  @!P3 HADD2 R145, -R161.H1_H1, -RZ.H0_H0 ;  /* 0xa00000ffa191b230 */ /* 0x020fe60000000d00 */
[----:B------:R-:W-:Y:S01]  /*20ef0*/  @!P5 STL.S16 [R1+0x54], R146 ;  /* 0x000054920100d387 */ /* 0x000fe20000100600 */
[----:B------:R-:W-:Y:S01]  /*20f00*/  PRMT R132, R146, 0x7610, R132 ;  /* 0x0000761092847816 */ /* 0x000fe20000000084 */
[C---:B------:R-:W-:Y:S02]  /*20f10*/  @!P6 HADD2 R141, -R160.reuse.H1_H1, -RZ.H0_H0 ;  /* 0xa00000ffa08de230 */ /* 0x040fe40000000d00 */
[----:B------:R-:W-:Y:S01]  /*20f20*/  @!P3 STL.S16 [R1+0x50], R145 ;  /* 0x000050910100b387 */ /* 0x000fe20000100600 */
[----:B------:R-:W-:Y:S02]  /*20f30*/  @!P5 PRMT R2, R132, 0x5410, RZ ;  /* 0x000054108402d816 */ /* 0x000fe400000000ff */
[----:B------:R-:W-:Y:S02]  /*20f40*/  ISETP.LE.U32.AND P5, PT, R3, UR9, PT ;  /* 0x0000000903007c0c */ /* 0x000fe4000bfa3070 */
[----:B------:R-:W-:Y:S02]  /*20f50*/  PRMT R118, R141, 0x7610, R118 ;  /* 0x000076108d767816 */ /* 0x000fe40000000076 */
[----:B------:R-:W-:Y:S02]  /*20f60*/  PRMT R136, R145, 0x7610, R136 ;  /* 0x0000761091887816 */ /* 0x000fe40000000088 */
[----:B------:R-:W-:Y:S02]  /*20f70*/  @!P6 PRMT R116, R118, 0x5410, RZ ;  /* 0x000054107674e816 */ /* 0x000fe400000000ff */
[----:B------:R-:W-:Y:S02]  /*20f80*/  @!P3 PRMT R0, R136, 0x5410, RZ ;  /* 0x000054108800b816 */ /* 0x000fe400000000ff */
[----:B------:R-:W-:Y:S01]  /*20f90*/  ISETP.GT.U32.AND P3, PT, R178, UR9, PT ;  /* 0x00000009b2007c0c */ /* 0x000fe2000bf64070 */
[----:B---3--:R-:W-:Y:S01]  /*20fa0*/  @!P1 HADD2 R144, -R160.H0_H0, -RZ.H0_H0 ;  /* 0xa00000ffa0909230 */ /* 0x008fe20000000900 */
[----:B------:R-:W-:Y:S02]  /*20fb0*/  PRMT R178, R3, 0x5410, R178 ;  /* 0x0000541003b27816 */ /* 0x000fe400000000b2 */
[----:B------:R-:W-:Y:S02]  /*20fc0*/  PRMT R3, R181, 0x7610, R3 ;  /* 0x00007610b5037816 */ /* 0x000fe40000000003 */
[----:B------:R-:W-:Y:S01]  /*20fd0*/  @!P1 STL.S16 [R1+0x4c], R144 ;  /* 0x00004c9001009387 */ /* 0x000fe20000100600 */
[----:B------:R-:W-:Y:S02]  /*20fe0*/  PRMT R135, R144, 0x7610, R135 ;  /* 0x0000761090877816 */ /* 0x000fe40000000087 */
[--C-:B------:R-:W-:Y:S01]  /*20ff0*/  HSET2.LE.AND R178, R178, R214.reuse, PT ;  /* 0x000000d6b2b27233 */ /* 0x100fe20003803000 */
[----:B------:R2:W-:Y:S04]  /*21000*/  @!P6 STL.S16 [R1+0x48], R141 ;  /* 0x0000488d0100e387 */ /* 0x0005e80000100600 */
[----:B------:R1:W3:Y:S04]  /*21010*/  LDL.S16 R132, [R1+0x3c] ;  /* 0x00003c0001847983 */ /* 0x0002e80000100600 */
[----:B------:R1:W4:Y:S01]  /*21020*/  LDL.S16 R119, [R1+0x38] ;  /* 0x0000380001777983 */ /* 0x0003220000100600 */
[C---:B------:R-:W-:Y:S03]  /*21030*/  @!P5 HADD2 R134, -R186.reuse.H0_H0, -RZ.H0_H0 ;  /* 0xa00000ffba86d230 */ /* 0x040fe60000000900 */
[----:B------:R1:W5:Y:S04]  /*21040*/  LDL.S16 R118, [R1+0x34] ;  /* 0x0000340001767983 */ /* 0x0003680000100600 */
[----:B------:R-:W-:Y:S01]  /*21050*/  @!P5 STL.S16 [R1+0x44], R134 ;  /* 0x000044860100d387 */ /* 0x000fe20000100600 */
[----:B------:R-:W-:Y:S01]  /*21060*/  PRMT R196, R134, 0x7610, R196 ;  /* 0x0000761086c47816 */ /* 0x000fe200000000c4 */
[----:B------:R-:W-:Y:S02]  /*21070*/  @P3 HADD2 R133, -R186.H1_H1, -RZ.H0_H0 ;  /* 0xa00000ffba853230 */ /* 0x000fe40000000d00 */
[----:B------:R1:W5:Y:S04]  /*21080*/  LDL.S16 R109, [R1+0x30] ;  /* 0x00003000016d7983 */ /* 0x0003680000100600 */
[----:B------:R-:W-:Y:S01]  /*21090*/  @P3 STL.S16 [R1+0x40], R133 ;  /* 0x0000408501003387 */ /* 0x000fe20000100600 */
[----:B--2---:R-:W-:Y:S01]  /*210a0*/  IMAD.WIDE R140, R197, 0x70, R104 ;  /* 0x00000070c58c7825 */ /* 0x004fe200078e0268 */
[----:B------:R-:W-:Y:S02]  /*210b0*/  PRMT R191, R133, 0x7610, R191 ;  /* 0x0000761085bf7816 */ /* 0x000fe400000000bf */
[----:B------:R-:W2:Y:S08]  /*210c0*/  LDSM.16.MT88.4 R104, [R131+0x2800] ;  /* 0x002800008368783b */ /* 0x000eb00000004200 */
[----:B------:R1:W-:Y:S04]  /*210d0*/  STG.E.U16 desc[UR20][R140.64+0x62], R0 ;  /* 0x000062008c007986 */ /* 0x0003e8000c101514 */
[----:B------:R2:W-:Y:S04]  /*210e0*/  STG.E.U16 desc[UR20][R140.64+0x60], R2 ;  /* 0x000060028c007986 */ /* 0x0005e8000c101514 */
[----:B------:R-:W-:Y:S01]  /*210f0*/  STG.E.U16 desc[UR20][R194.64+0x62], R116 ;  /* 0x00006274c2007986 */ /* 0x000fe2000c101514 */
[----:B-1----:R-:W-:Y:S04]  /*21100*/  LOP3.LUT R0, R142, 0xff, RZ, 0xc0, !PT ;  /* 0x000000ff8e007812 */ /* 0x002fe800078ec0ff */
[C---:B------:R-:W-:Y:S01]  /*21110*/  ISETP.LE.U32.AND P6, PT, R0.reuse, UR9, PT ;  /* 0x0000000900007c0c */ /* 0x040fe2000bfc3070 */
[-C--:B--2---:R-:W-:Y:S03]  /*21120*/  HMMA.16816.F32 R84, R112, R104.reuse, R84 ;  /* 0x000000687054723c */ /* 0x084fe60000001854 */
[----:B------:R-:W-:Y:S02]  /*21130*/  PRMT R174, R0, 0x5410, R137 ;  /* 0x0000541000ae7816 */ /* 0x000fe40000000089 */
[----:B------:R-:W-:Y:S02]  /*21140*/  PRMT R0, R180, 0x7610, R0 ;  /* 0x00007610b4007816 */ /* 0x000fe40000000000 */
[----:B------:R-:W-:Y:S01]  /*21150*/  PRMT R2, R160, 0x7610, R2 ;  /* 0x00007610a0027816 */ /* 0x000fe20000000002 */
[C---:B------:R-:W-:Y:S04]  /*21160*/  HMMA.16816.F32 R88, R120.reuse, R104, R88 ;  /* 0x000000687858723c */ /* 0x040fe80000001858 */
[----:B------:R-:W-:Y:S02]  /*21170*/  @!P1 PRMT R2, R135, 0x5410, RZ ;  /* 0x0000541087029816 */ /* 0x000fe400000000ff */
[----:B------:R-:W-:Y:S02]  /*21180*/  ISETP.GT.U32.AND P1, PT, R137, UR9, PT ;  /* 0x0000000989007c0c */ /* 0x000fe4000bf24070 */
[-C--:B------:R-:W-:Y:S01]  /*21190*/  HMMA.16816.F32 R92, R120, R106.reuse, R92 ;  /* 0x0000006a785c723c */ /* 0x080fe2000000185c */
[----:B------:R1:W-:Y:S02]  /*211a0*/  STG.E.U16 desc[UR20][R194.64+0x60], R2 ;  /* 0x00006002c2007986 */ /* 0x0003e4000c101514 */
[----:B------:R-:W-:Y:S05]  /*211b0*/  HSET2.LE.AND R174, R174, R214, PT ;  /* 0x000000d6aeae7233 */ /* 0x000fea0003803000 */
[----:B------:R-:W-:Y:S04]  /*211c0*/  HMMA.16816.F32 R96, R112, R106, R96 ;  /* 0x0000006a7060723c */ /* 0x000fe80000001860 */
[----:B-1----:R-:W-:Y:S02]  /*211d0*/  PRMT R2, R180, 0x7632, R2 ;  /* 0x00007632b4027816 */ /* 0x002fe40000000002 */
[----:B------:R-:W-:Y:S02]  /*211e0*/  LDSM.16.MT88.4 R180, [R131+0x2c00] ;  /* 0x002c000083b4783b */ /* 0x000fe40000004200 */
[----:B------:R-:W-:Y:S04]  /*211f0*/  PRMT R128, R0, 0x5410, R2 ;  /* 0x0000541000807816 */ /* 0x000fe80000000002 */
[----:B------:R-:W-:Y:S01]  /*21200*/  LOP3.LUT R174, R128, R174, RZ, 0xc0, !PT ;  /* 0x000000ae80ae7212 */ /* 0x000fe200078ec0ff */
[C---:B---3--:R-:W-:Y:S02]  /*21210*/  @P0 HADD2 R132, -R185.reuse.H0_H0, -RZ.H0_H0 ;  /* 0xa00000ffb9840230 */ /* 0x048fe40000000900 */
[----:B----4-:R-:W-:Y:S03]  /*21220*/  @P4 HADD2 R119, -R185.H1_H1, -RZ.H0_H0 ;  /* 0xa00000ffb9774230 */ /* 0x010fe60000000d00 */
[----:B------:R-:W-:Y:S01]  /*21230*/  @P0 STL.S16 [R1+0x3c], R132 ;  /* 0x00003c8401000387 */ /* 0x000fe20000100600 */
[----:B------:R-:W-:Y:S01]  /*21240*/  PRMT R190, R132, 0x7610, R190 ;  /* 0x0000761084be7816 */ /* 0x000fe200000000be */
[----:B-----5:R-:W-:Y:S02]  /*21250*/  @!P6 HADD2 R118, -R0.H0_H0, -RZ.H0_H0 ;  /* 0xa00000ff0076e230 */ /* 0x020fe40000000900 */
[----:B------:R-:W-:Y:S01]  /*21260*/  @P4 STL.S16 [R1+0x38], R119 ;  /* 0x0000387701004387 */ /* 0x000fe20000100600 */
[----:B------:R-:W-:Y:S03]  /*21270*/  PRMT R189, R119, 0x7610, R189 ;  /* 0x0000761077bd7816 */ /* 0x000fe600000000bd */
[----:B------:R-:W-:Y:S01]  /*21280*/  @!P6 STL.S16 [R1+0x34], R118 ;  /* 0x000034760100e387 */ /* 0x000fe20000100600 */
[----:B------:R-:W-:Y:S01]  /*21290*/  PRMT R110, R118, 0x7610, R110 ;  /* 0x00007610766e7816 */ /* 0x000fe2000000006e */
[----:B------:R-:W-:Y:S02]  /*212a0*/  @P1 HADD2 R109, -R2.H0_H0, -RZ.H0_H0 ;  /* 0xa00000ff026d1230 */ /* 0x000fe40000000900 */
[----:B------:R1:W2:Y:S01]  /*212b0*/  LDL.S16 R136, [R1+0x2c] ;  /* 0x00002c0001887983 */ /* 0x0002a20000100600 */
[----:B------:R-:W-:Y:S02]  /*212c0*/  @!P6 PRMT R0, R110, 0x5410, RZ ;  /* 0x000054106e00e816 */ /* 0x000fe400000000ff */
[----:B------:R-:W-:Y:S01]  /*212d0*/  ISETP.GT.U32.AND P6, PT, R138, UR9, PT ;  /* 0x000000098a007c0c */ /* 0x000fe2000bfc4070 */
[----:B------:R-:W-:Y:S01]  /*212e0*/  @P1 STL.S16 [R1+0x30], R109 ;  /* 0x0000306d01001387 */ /* 0x000fe20000100600 */
[----:B------:R-:W-:Y:S03]  /*212f0*/  PRMT R104, R109, 0x7610, R104 ;  /* 0x000076106d687816 */ /* 0x000fe60000000068 */
[----:B------:R1:W3:Y:S01]  /*21300*/  LDL.S16 R198, [R1+0x28] ;  /* 0x0000280001c67983 */ /* 0x0002e20000100600 */
[----:B------:R-:W-:Y:S02]  /*21310*/  @P1 PRMT R2, R104, 0x5410, RZ ;  /* 0x0000541068021816 */ /* 0x000fe400000000ff */
[----:B------:R-:W-:Y:S01]  /*21320*/  ISETP.GT.U32.AND P1, PT, R187, UR9, PT ;  /* 0x00000009bb007c0c */ /* 0x000fe2000bf24070 */
[----:B------:R-:W4:Y:S08]  /*21330*/  LDSM.16.MT88.4 R132, [R209+0x9c00] ;  /* 0x009c0000d184783b */ /* 0x000f300000004200 */
[----:B------:R5:W-:Y:S04]  /*21340*/  STG.E.U16 desc[UR20][R192.64+0x70], R0 ;  /* 0x00007000c0007986 */ /* 0x000be8000c101514 */
[----:B------:R-:W-:Y:S08]  /*21350*/  LDSM.16.MT88.4 R108, [R131+0x1c00] ;  /* 0x001c0000836c783b */ /* 0x000ff00000004200 */
[----:B------:R-:W1:Y:S08]  /*21360*/  LDSM.16.MT88.4 R116, [R209+0xac00] ;  /* 0x00ac0000d174783b */ /* 0x000e700000004200 */
[----:B------:R-:W1:Y:S01]  /*21370*/  LDSM.16.MT88.4 R104, [R209+0xbc00] ;  /* 0x00bc0000d168783b */ /* 0x000e620000004200 */
[----:B-----5:R-:W-:Y:S07]  /*21380*/  PRMT R0, R3, 0x5410, R184 ;  /* 0x0000541003007816 */ /* 0x020fee00000000b8 */
[----:B------:R5:W-:Y:S01]  /*21390*/  STG.E.U16 desc[UR20][R192.64+0x72], R2 ;  /* 0x00007202c0007986 */ /* 0x000be2000c101514 */
[----:B------:R-:W-:Y:S01]  /*213a0*/  LOP3.LUT R175, R0, R175, RZ, 0xc0, !PT ;  /* 0x000000af00af7212 */ /* 0x000fe200078ec0ff */
[----:B------:R-:W-:Y:S05]  /*213b0*/  IMAD.MOV.U32 R0, RZ, RZ, R186 ;  /* 0x000000ffff007224 */ /* 0x000fea00078e00ba */
[----:B------:R-:W-:Y:S02]  /*213c0*/  LOP3.LUT R178, R0, R178, RZ, 0xc0, !PT ;  /* 0x000000b200b27212 */ /* 0x000fe400078ec0ff */
[----:B------:R-:W-:Y:S02]  /*213d0*/  PRMT R0, R185, 0x7632, R0 ;  /* 0x00007632b9007816 */ /* 0x000fe40000000000 */
[----:B------:R-:W-:Y:S02]  /*213e0*/  @P4 PRMT R0, R189, 0x5410, RZ ;  /* 0x00005410bd004816 */ /* 0x000fe400000000ff */
[----:B------:R-:W-:Y:S02]  /*213f0*/  @P0 PRMT R185, R190, 0x5410, RZ ;  /* 0x00005410beb90816 */ /* 0x000fe400000000ff */
[----:B------:R-:W-:Y:S04]  /*21400*/  IADD3 R249, P0, PT, R192, -0x80, RZ ;  /* 0xffffff80c0f97810 */ /* 0x000fe80007f1e0ff */
[----:B------:R-:W-:Y:S02]  /*21410*/  IADD3.X R248, PT, PT, R193, -0x1, RZ, P0, !PT ;  /* 0xffffffffc1f87810 */ /* 0x000fe400007fe4ff */
[----:B-----5:R-:W-:Y:S02]  /*21420*/  PRMT R2, R186, 0x7632, R2 ;  /* 0x00007632ba027816 */ /* 0x020fe40000000002 */
[----:B------:R-:W-:Y:S02]  /*21430*/  @!P5 PRMT R186, R196, 0x5410, RZ ;  /* 0x00005410c4bad816 */ /* 0x000fe400000000ff */
[----:B------:R-:W-:Y:S01]  /*21440*/  @P3 PRMT R2, R191, 0x5410, RZ ;  /* 0x00005410bf023816 */ /* 0x000fe200000000ff */
[----:B--2---:R-:W-:Y:S05]  /*21450*/  @P6 HADD2 R136, -R3.H0_H0, -RZ.H0_H0 ;  /* 0xa00000ff03886230 */ /* 0x004fea0000000900 */
[----:B------:R4:W-:Y:S01]  /*21460*/  @P6 STL.S16 [R1+0x2c], R136 ;  /* 0x00002c8801006387 */ /* 0x0009e20000100600 */
[----:B------:R-:W-:Y:S01]  /*21470*/  PRMT R142, R136, 0x7610, R142 ;  /* 0x00007610888e7816 */ /* 0x000fe2000000008e */
[----:B---3--:R-:W-:Y:S03]  /*21480*/  @P1 HADD2 R198, -R184.H0_H0, -RZ.H0_H0 ;  /* 0xa00000ffb8c61230 */ /* 0x008fe60000000900 */
[----:B------:R-:W-:Y:S02]  /*21490*/  @P6 PRMT R3, R142, 0x5410, RZ ;  /* 0x000054108e036816 */ /* 0x000fe400000000ff */
[----:B------:R-:W-:Y:S01]  /*214a0*/  @P1 STL.S16 [R1+0x28], R198 ;  /* 0x000028c601001387 */ /* 0x000fe20000100600 */
[-C--:B----4-:R-:W-:Y:S05]  /*214b0*/  HMMA.16816.F32 R136, R172, R132.reuse, R4 ;  /* 0x00000084ac88723c */ /* 0x090fea0000001804 */
[----:B------:R-:W-:Y:S03]  /*214c0*/  IMAD.WIDE R4, R197, -0x70, R140 ;  /* 0xffffff90c5047825 */ /* 0x000fe600078e028c */
[C---:B------:R-:W-:Y:S02]  /*214d0*/  HMMA.16816.F32 R168, R176.reuse, R132, R8 ;  /* 0x00000084b0a8723c */ /* 0x040fe40000001808 */
[----:B------:R2:W-:Y:S06]  /*214e0*/  STG.E.U16 desc[UR20][R4.64+0x70], R3 ;  /* 0x0000700304007986 */ /* 0x0005ec000c101514 */
[-C--:B------:R-:W-:Y:S08]  /*214f0*/  HMMA.16816.F32 R164, R176, R134.reuse, R12 ;  /* 0x00000086b0a4723c */ /* 0x080ff0000000180c */
[C---:B------:R-:W-:Y:S08]  /*21500*/  HMMA.16816.F32 R132, R172.reuse, R134, R16 ;  /* 0x00000086ac84723c */ /* 0x040ff00000001810 */
[-C--:B------:R-:W-:Y:S03]  /*21510*/  HMMA.16816.F32 R128, R172, R124.reuse, R20 ;  /* 0x0000007cac80723c */ /* 0x080fe60000001814 */
[----:B--2---:R-:W-:Y:S05]  /*21520*/  PRMT R3, R198, 0x7610, R3 ;  /* 0x00007610c6037816 */ /* 0x004fea0000000003 */
[C---:B------:R-:W-:Y:S04]  /*21530*/  HMMA.16816.F32 R160, R176.reuse, R124, R24 ;  /* 0x0000007cb0a0723c */ /* 0x040fe80000001818 */
[----:B------:R-:W-:Y:S01]  /*21540*/  @P1 PRMT R184, R3, 0x5410, RZ ;  /* 0x0000541003b81816 */ /* 0x000fe200000000ff */
[----:B------:R-:W-:Y:S03]  /*21550*/  IMAD.MOV.U32 R3, RZ, RZ, R102 ;  /* 0x000000ffff037224 */ /* 0x000fe600078e0066 */
[-C--:B------:R-:W-:Y:S01]  /*21560*/  HMMA.16816.F32 R156, R176, R126.reuse, R28 ;  /* 0x0000007eb09c723c */ /* 0x080fe2000000181c */
[----:B------:R2:W-:Y:S07]  /*21570*/  STG.E.U16 desc[UR20][R4.64+0x72], R184 ;  /* 0x000072b804007986 */ /* 0x0005ee000c101514 */
[C---:B------:R-:W-:Y:S08]  /*21580*/  HMMA.16816.F32 R124, R172.reuse, R126, R32 ;  /* 0x0000007eac7c723c */ /* 0x040ff00000001820 */
[-C--:B-1----:R-:W-:Y:S08]  /*21590*/  HMMA.16816.F32 R120, R172, R116.reuse, R36 ;  /* 0x00000074ac78723c */ /* 0x082ff00000001824 */
[C---:B------:R-:W-:Y:S04]  /*215a0*/  HMMA.16816.F32 R152, R176.reuse, R116, R40 ;  /* 0x00000074b098723c */ /* 0x040fe80000001828 */
[----:B--2---:R-:W-:Y:S04]  /*215b0*/  IMAD.WIDE R4, R197, 0x70, R4 ;  /* 0x00000070c5047825 */ /* 0x004fe800078e0204 */
[-C--:B------:R-:W-:Y:S01]  /*215c0*/  HMMA.16816.F32 R148, R176, R118.reuse, R44 ;  /* 0x00000076b094723c */ /* 0x080fe2000000182c */
[----:B------:R-:W-:Y:S04]  /*215d0*/  STG.E.U16 desc[UR20][R4.64+0x70], R186 ;  /* 0x000070ba04007986 */ /* 0x000fe8000c101514 */
[----:B------:R-:W-:Y:S03]  /*215e0*/  STG.E.U16 desc[UR20][R4.64+0x72], R2 ;  /* 0x0000720204007986 */ /* 0x000fe6000c101514 */
[C---:B------:R-:W-:Y:S01]  /*215f0*/  HMMA.16816.F32 R116, R172.reuse, R118, R48 ;  /* 0x00000076ac74723c */ /* 0x040fe20000001830 */
[----:B------:R1:W-:Y:S04]  /*21600*/  STG.E.U16 desc[UR20][R194.64+0x72], R0 ;  /* 0x00007200c2007986 */ /* 0x0003e8000c101514 */
[----:B------:R4:W-:Y:S03]  /*21610*/  STG.E.U16 desc[UR20][R194.64+0x70], R185 ;  /* 0x000070b9c2007986 */ /* 0x0009e6000c101514 */
[-C--:B------:R-:W-:Y:S08]  /*21620*/  HMMA.16816.F32 R112, R172, R108.reuse, R52 ;  /* 0x0000006cac70723c */ /* 0x080ff00000001834 */
[C---:B------:R-:W-:Y:S08]  /*21630*/  HMMA.16816.F32 R144, R176.reuse, R108, R56 ;  /* 0x0000006cb090723c */ /* 0x040ff00000001838 */
[-C--:B------:R-:W-:Y:S03]  /*21640*/  HMMA.16816.F32 R140, R176, R110.reuse, R60 ;  /* 0x0000006eb08c723c */ /* 0x080fe6000000183c */
[----:B-1----:R-:W-:Y:S05]  /*21650*/  IMAD.MOV.U32 R0, RZ, RZ, R103 ;  /* 0x000000ffff007224 */ /* 0x002fea00078e0067 */
[C---:B------:R-:W-:Y:S08]  /*21660*/  HMMA.16816.F32 R108, R172.reuse, R110, R64 ;  /* 0x0000006eac6c723c */ /* 0x040ff00000001840 */
[-C--:B------:R-:W-:Y:S08]  /*21670*/  HMMA.16816.F32 R68, R172, R104.reuse, R68 ;  /* 0x00000068ac44723c */ /* 0x080ff00000001844 */
[C---:B------:R-:W-:Y:S04]  /*21680*/  HMMA.16816.F32 R72, R176.reuse, R104, R72 ;  /* 0x00000068b048723c */ /* 0x040fe80000001848 */
[----:B------:R-:W-:Y:S02]  /*21690*/  IMAD.MOV.U32 R105, RZ, RZ, R100 ;  /* 0x000000ffff697224 */ /* 0x000fe400078e0064 */
[----:B------:R-:W-:Y:S02]  /*216a0*/  IMAD.MOV.U32 R104, RZ, RZ, R101 ;  /* 0x000000ffff687224 */ /* 0x000fe400078e0065 */
[-C--:B------:R-:W-:Y:S08]  /*216b0*/  HMMA.16816.F32 R76, R176, R106.reuse, R76 ;  /* 0x0000006ab04c723c */ /* 0x080ff0000000184c */
[C---:B------:R-:W-:Y:S08]  /*216c0*/  HMMA.16816.F32 R80, R172.reuse, R106, R80 ;  /* 0x0000006aac50723c */ /* 0x040ff00000001850 */
[-C--:B------:R-:W-:Y:S08]  /*216d0*/  HMMA.16816.F32 R84, R172, R180.reuse, R84 ;  /* 0x000000b4ac54723c */ /* 0x080ff00000001854 */
[C---:B------:R-:W-:Y:S08]  /*216e0*/  HMMA.16816.F32 R88, R176.reuse, R180, R88 ;  /* 0x000000b4b058723c */ /* 0x040ff00000001858 */
[-C--:B------:R-:W-:Y:S08]  /*216f0*/  HMMA.16816.F32 R92, R176, R182.reuse, R92 ;  /* 0x000000b6b05c723c */ /* 0x080ff0000000185c */
[----:B------:R-:W-:Y:S01]  /*21700*/  HMMA.16816.F32 R96, R172, R182, R96 ;  /* 0x000000b6ac60723c */ /* 0x000fe20000001860 */
[----:B------:R-:W-:Y:S08]  /*21710*/  @!UPT UIADD3 URZ, UPT, UPT, URZ, URZ, URZ ;  /* 0x000000fffffff290 */ /* 0x000ff0000fffe0ff */
[----:B----4-:R-:W-:Y:S11]  /*21720*/  BRA.U UP0, `(.L_x_795) ;  /* 0xffffff8900fc7547 */ /* 0x010ff6000b83ffff */
.L_x_794:
[----:B------:R-:W3:Y:S01]  /*21730*/  LDL.LU R2, [R1+0x150] ;  /* 0x0001500001027983 */ /* 0x000ee20000300800 */
[----:B-----5:R-:W-:Y:S01]  /*21740*/  SHF.L.U32 R47, R188, 0x3, RZ ;  /* 0x00000003bc2f7819 */ /* 0x020fe200000006ff */
[----:B------:R-:W1:Y:S02]  /*21750*/  LDCU UR4, c[0x0][0x4fc] ;  /* 0x00009f80ff0477ac */ /* 0x000e640008000800 */
[----:B------:R-:W2:Y:S01]  /*21760*/  LDL.LU R9, [R1+0x164] ;  /* 0x0001640001097983 */ /* 0x000ea20000300800 */
[----:B------:R-:W4:Y:S01]  /*21770*/  S2UR UR10, SR_CgaCtaId ;  /* 0x00000000000a79c3 */ /* 0x000f220000008800 */
[----:B------:R-:W-:Y:S02]  /*21780*/  UISETP.NE.AND UP3, UPT, UR18, -0x1, UPT ;  /* 0xffffffff1200788c */ /* 0x000fe4000bf65270 */
[----:B------:R-:W4:Y:S05]  /*21790*/  LDL.LU R8, [R1+0x160] ;  /* 0x0001600001087983 */ /* 0x000f2a0000300800 */
[----:B------:R-:W1:Y:S01]  /*217a0*/  S2UR UR11, SR_CTAID.Y ;  /* 0x00000000000b79c3 */ /* 0x000e620000002600 */
[----:B------:R-:W4:Y:S01]  /*217b0*/  LDL.LU R7, [R1+0x168] ;  /* 0x0001680001077983 */ /* 0x000f220000300800 */
[----:B------:R-:W1:Y:S03]  /*217c0*/  LDCU.U8 UR6, c[0x0][0x549] ;  /* 0x0000a920ff0677ac */ /* 0x000e660008000000 */
[----:B------:R-:W4:Y:S01]  /*217d0*/  LDL.LU R6, [R1+0x17c] ;  /* 0x00017c0001067983 */ /* 0x000f220000300800 */
[----:B------:R-:W1:Y:S01]  /*217e0*/  LDCU UR8, c[0x0][0x434] ;  /* 0x00008680ff0877ac */ /* 0x000e620008000800 */
[----:B------:R-:W1:Y:S02]  /*217f0*/  LDCU.U8 UR9, c[0x0][0x548] ;  /* 0x0000a900ff0977ac */ /* 0x000e640008000000 */
[----:B-1----:R-:W-:Y:S01]  /*21800*/  UISETP.NE.AND UP1, UPT, UR6, URZ, UPT ;  /* 0x000000ff0600728c */ /* 0x002fe2000bf25270 */
[----:B------:R-:W1:Y:S01]  /*21810*/  S2UR UR6, SR_CTAID.X ;  /* 0x00000000000679c3 */ /* 0x000e620000002500 */
[----:B------:R-:W-:-:S09]  /*21820*/  UISETP.NE.AND UP2, UPT, UR18, -0x1, UPT ;  /* 0xffffffff1200788c */ /* 0x000fd2000bf45270 */
[----:B------:R-:W1:Y:S01]  /*21830*/  @UP1 LDCU UR7, c[0x0][0x430] ;  /* 0x00008600ff0717ac */ /* 0x000e620008000800 */
[----:B------:R-:W1:Y:S01]  /*21840*/  LDCU UR14, c[0x0][0x434] ;  /* 0x00008680ff0e77ac */ /* 0x000e620008000800 */
[----:B------:R-:W-:Y:S01]  /*21850*/  UISETP.NE.AND UP0, UPT, UR9, URZ, !UP1 ;  /* 0x000000ff0900728c */ /* 0x000fe2000cf05270 */
[----:B------:R-:W2:Y:S01]  /*21860*/  @UP1 LDCU UR15, c[0x0][0x430] ;  /* 0x00008600ff0f17ac */ /* 0x000ea20008000800 */
[----:B-1----:R-:W-:Y:S01]  /*21870*/  @UP1 UIMAD UR14, UR7, UR8, URZ ;  /* 0x00000008070e12a4 */ /* 0x002fe2000f8e02ff */
[----:B---3--:R-:W-:Y:S01]  /*21880*/  MOV R5, R2 ;  /* 0x0000000200057202 */ /* 0x008fe20000000f00 */
[----:B--2---:R-:W1:Y:S04]  /*21890*/  SHFL.BFLY PT, R4, R9, 0x2, 0x1f ;  /* 0x0c401f0009047f89 */ /* 0x004e6800000e0000 */
[----:B----4-:R-:W2:Y:S04]  /*218a0*/  SHFL.BFLY PT, R3, R8, 0x2, 0x1f ;  /* 0x0c401f0008037f89 */ /* 0x010ea800000e0000 */
[----:B------:R-:W3:Y:S04]  /*218b0*/  SHFL.BFLY PT, R2, R7, 0x2, 0x1f ;  /* 0x0c401f0007027f89 */ /* 0x000ee800000e0000 */
[----:B------:R-:W4:Y:S01]  /*218c0*/  SHFL.BFLY PT, R0, R5, 0x2, 0x1f ;  /* 0x0c401f0005007f89 */ /* 0x000f2200000e0000 */
[----:B-1----:R-:W-:-:S05]  /*218d0*/  FADD.FTZ R4, R4, R9 ;  /* 0x0000000904047221 */ /* 0x002fca0000010000 */
[----:B------:R-:W1:Y:S01]  /*218e0*/  SHFL.BFLY PT, R48, R4, 0x1, 0x1f ;  /* 0x0c201f0004307f89 */ /* 0x000e6200000e0000 */
[----:B--2---:R-:W-:Y:S01]  /*218f0*/  FADD.FTZ R3, R3, R8 ;  /* 0x0000000803037221 */ /* 0x004fe20000010000 */
[----:B---3--:R-:W-:-:S04]  /*21900*/  FADD.FTZ R2, R2, R7 ;  /* 0x0000000702027221 */ /* 0x008fc80000010000 */
[----:B------:R-:W2:Y:S04]  /*21910*/  SHFL.BFLY PT, R50, R3, 0x1, 0x1f ;  /* 0x0c201f0003327f89 */ /* 0x000ea800000e0000 */
[----:B------:R-:W3:Y:S01]  /*21920*/  SHFL.BFLY PT, R49, R2, 0x1, 0x1f ;  /* 0x0c201f0002317f89 */ /* 0x000ee200000e0000 */
[----:B----4-:R-:W-:-:S05]  /*21930*/  FADD.FTZ R0, R0, R5 ;  /* 0x0000000500007221 */ /* 0x010fca0000010000 */
[----:B------:R-:W4:Y:S01]  /*21940*/  SHFL.BFLY PT, R51, R0, 0x1, 0x1f ;  /* 0x0c201f0000337f89 */ /* 0x000f2200000e0000 */
[----:B------:R-:W-:Y:S01]  /*21950*/  LOP3.LUT R212, R6, R212, RZ, 0xfc, !PT ;  /* 0x000000d406d47212 */ /* 0x000fe200078efcff */
[----:B-1----:R-:W-:-:S04]  /*21960*/  FADD.FTZ R48, R4, R48 ;  /* 0x0000003004307221 */ /* 0x002fc80000010000 */
[----:B------:R-:W1:Y:S01]  /*21970*/  MUFU.RCP R4, R48 ;  /* 0x0000003000047308 */ /* 0x000e620000001000 */
[----:B--2---:R-:W-:Y:S01]  /*21980*/  FADD.FTZ R50, R3, R50 ;  /* 0x0000003203327221 */ /* 0x004fe20000010000 */
[----:B---3--:R-:W-:Y:S01]  /*21990*/  FADD.FTZ R49, R2, R49 ;  /* 0x0000003102317221 */ /* 0x008fe20000010000 */
[----:B------:R-:W-:Y:S02]  /*219a0*/  LOP3.LUT R2, R47, 0xc0, RZ, 0xc0, !PT ;  /* 0x000000c02f027812 */ /* 0x000fe400078ec0ff */
[----:B------:R-:W-:Y:S02]  /*219b0*/  LOP3.LUT R212, R212, 0x20, R47, 0xf8, !PT ;  /* 0x00000020d4d47812 */ /* 0x000fe400078ef82f */
[----:B------:R-:W-:Y:S01]  /*219c0*/  LOP3.LUT R3, R2, 0x18, R188, 0xf8, !PT ;  /* 0x0000001802037812 */ /* 0x000fe200078ef8bc */
[----:B----4-:R-:W-:Y:S01]  /*219d0*/  FADD.FTZ R51, R0, R51 ;  /* 0x0000003300337221 */ /* 0x010fe20000010000 */
[----:B------:R-:W2:Y:S02]  /*219e0*/  MUFU.RCP R5, R50 ;  /* 0x0000003200057308 */ /* 0x000ea40000001000 */
[----:B------:R-:W-:-:S02]  /*219f0*/  LOP3.LUT R212, R212, R3, RZ, 0xfc, !PT ;  /* 0x00000003d4d47212 */ /* 0x000fc400078efcff */
[----:B------:R-:W-:-:S04]  /*21a00*/  FSETP.NE.FTZ.AND P3, PT, R48, RZ, PT ;  /* 0x000000ff3000720b */ /* 0x000fc80003f75000 */
[----:B------:R-:W3:Y:S08]  /*21a10*/  MUFU.RCP R3, R49 ;  /* 0x0000003100037308 */ /* 0x000ef00000001000 */
[----:B------:R-:W4:Y:S01]  /*21a20*/  MUFU.RCP R42, R51 ;  /* 0x00000033002a7308 */ /* 0x000f220000001000 */
[----:B-1----:R-:W-:Y:S02]  /*21a30*/  FSEL R4, R4, 1, P3 ;  /* 0x3f80000004047808 */ /* 0x002fe40001800000 */
[----:B------:R-:W-:-:S02]  /*21a40*/  FSETP.NE.FTZ.AND P2, PT, R50, RZ, PT ;  /* 0x000000ff3200720b */ /* 0x000fc40003f55000 */
[----:B------:R-:W-:Y:S01]  /*21a50*/  FSETP.NE.FTZ.AND P1, PT, R49, RZ, PT ;  /* 0x000000ff3100720b */ /* 0x000fe20003f35000 */
[----:B------:R-:W-:Y:S01]  /*21a60*/  FMUL.FTZ R0, R4, UR4 ;  /* 0x0000000404007c20 */ /* 0x000fe20008410000 */
[----:B------:R-:W-:Y:S02]  /*21a70*/  FSETP.NE.FTZ.AND P0, PT, R51, RZ, PT ;  /* 0x000000ff3300720b */ /* 0x000fe40003f15000 */
[----:B--2---:R-:W-:Y:S01]  /*21a80*/  FSEL R2, R5, 1, P2 ;  /* 0x3f80000005027808 */ /* 0x004fe20001000000 */
        /* <DEDUP_REMOVED lines=24> */
[----:B---3--:R-:W-:-:S02]  /*21c10*/  FSEL R0, R3, 1, P1 ;  /* 0x3f80000003007808 */ /* 0x008fc40000800000 */
[----:B----4-:R-:W-:Y:S01]  /*21c20*/  FSEL R42, R42, 1, P0 ;  /* 0x3f8000002a2a7808 */ /* 0x010fe20000000000 */
[----:B------:R-:W-:Y:S02]  /*21c30*/  FMUL.FTZ R2, R2, UR4 ;  /* 0x0000000402027c20 */ /* 0x000fe40008410000 */
[----:B------:R-:W-:Y:S02]  /*21c40*/  FMUL.FTZ R0, R0, UR4 ;  /* 0x0000000400007c20 */ /* 0x000fe40008410000 */
[----:B------:R-:W-:Y:S01]  /*21c50*/  FMUL.FTZ R42, R42, UR4 ;  /* 0x000000042a2a7c20 */ /* 0x000fe20008410000 */
[----:B------:R-:W-:Y:S02]  /*21c60*/  UMOV UR4, 0x400 ;  /* 0x0000040000047882 */ /* 0x000fe40000000000 */
[----:B------:R-:W-:Y:S02]  /*21c70*/  ULEA UR10, UR10, UR4, 0x18 ;  /* 0x000000040a0a7291 */ /* 0x000fe4000f8ec0ff */
        /* <DEDUP_REMOVED lines=27> */
[----:B------:R-:W-:-:S02]  /*21e30*/  LOP3.LUT R4, R211, 0x20, RZ, 0xc0, !PT ;  /* 0x00000020d3047812 */ /* 0x000fc400078ec0ff */
        /* <DEDUP_REMOVED lines=23> */
[----:B------:R-:W-:-:S02]  /*21fb0*/  F2FP.F16.F32.PACK_AB R45, R45, R136 ;  /* 0x000000882d2d723e */ /* 0x000fc400000000ff */
[----:B------:R-:W-:Y:S02]  /*21fc0*/  F2FP.F16.F32.PACK_AB R44, R44, R138 ;  /* 0x0000008a2c2c723e */ /* 0x000fe400000000ff */
[----:B------:R-:W-:Y:S02]  /*21fd0*/  F2FP.F16.F32.PACK_AB R2, R133, R132 ;  /* 0x000000848502723e */ /* 0x000fe400000000ff */
[----:B------:R-:W-:Y:S01]  /*21fe0*/  IADD3 R4, PT, PT, R0, -R4, RZ ;  /* 0x8000000400047210 */ /* 0x000fe20007ffe0ff */
[C---:B------:R-:W-:Y:S01]  /*21ff0*/  FMUL.FTZ R170, R42.reuse, R170 ;  /* 0x000000aa2aaa7220 */ /* 0x040fe20000410000 */
[C---:B------:R-:W-:Y:S01]  /*22000*/  FMUL.FTZ R171, R42.reuse, R171 ;  /* 0x000000ab2aab7220 */ /* 0x040fe20000410000 */
[C---:B------:R-:W-:Y:S01]  /*22010*/  FMUL.FTZ R166, R42.reuse, R166 ;  /* 0x000000a62aa67220 */ /* 0x040fe20000410000 */
[C---:B------:R-:W-:Y:S01]  /*22020*/  FMUL.FTZ R167, R42.reuse, R167 ;  /* 0x000000a72aa77220 */ /* 0x040fe20000410000 */
[----:B------:R-:W-:Y:S01]  /*22030*/  F2FP.F16.F32.PACK_AB R3, R135, R134 ;  /* 0x000000868703723e */ /* 0x000fe200000000ff */
[----:B------:R-:W-:Y:S01]  /*22040*/  STS [R0], R45 ;  /* 0x0000002d00007388 */ /* 0x000fe20000000800 */
[----:B------:R-:W-:-:S03]  /*22050*/  FMUL.FTZ R162, R42, R162 ;  /* 0x000000a22aa27220 */ /* 0x000fc60000410000 */
[----:B------:R-:W-:Y:S01]  /*22060*/  STS [R0+0x200], R44 ;  /* 0x0002002c00007388 */ /* 0x000fe20000000800 */
[----:B------:R-:W-:-:S03]  /*22070*/  FMUL.FTZ R163, R42, R163 ;  /* 0x000000a32aa37220 */ /* 0x000fc60000410000 */
[----:B------:R2:W-:Y:S01]  /*22080*/  STS [R4+0x10], R2 ;  /* 0x0000100204007388 */ /* 0x0005e20000000800 */
[C---:B------:R-:W-:Y:S01]  /*22090*/  FMUL.FTZ R158, R42.reuse, R158 ;  /* 0x0000009e2a9e7220 */ /* 0x040fe20000410000 */
[----:B------:R-:W-:Y:S01]  /*220a0*/  FMUL.FTZ R35, R42, R159 ;  /* 0x0000009f2a237220 */ /* 0x000fe20000410000 */
[----:B------:R-:W-:Y:S01]  /*220b0*/  F2FP.F16.F32.PACK_AB R46, R46, R168 ;  /* 0x000000a82e2e723e */ /* 0x000fe200000000ff */
[----:B-1----:R-:W-:Y:S01]  /*220c0*/  @!UP3 UIMAD.WIDE.U32 UR16, UR11, UR4, URZ ;  /* 0x000000040b10b2a5 */ /* 0x002fe2000f8e00ff */
[----:B------:R-:W-:Y:S01]  /*220d0*/  F2FP.F16.F32.PACK_AB R170, R171, R170 ;  /* 0x000000aaabaa723e */ /* 0x000fe200000000ff */
[----:B------:R1:W-:Y:S01]  /*220e0*/  STS [R4+0x210], R3 ;  /* 0x0002100304007388 */ /* 0x0003e20000000800 */
[----:B------:R-:W-:Y:S02]  /*220f0*/  F2FP.F16.F32.PACK_AB R43, R43, R164 ;  /* 0x000000a42b2b723e */ /* 0x000fe400000000ff */
[----:B------:R-:W-:Y:S01]  /*22100*/  F2FP.F16.F32.PACK_AB R166, R167, R166 ;  /* 0x000000a6a7a6723e */ /* 0x000fe200000000ff */
[C---:B------:R-:W-:Y:S01]  /*22110*/  FMUL.FTZ R154, R42.reuse, R154 ;  /* 0x0000009a2a9a7220 */ /* 0x040fe20000410000 */
[----:B------:R-:W-:Y:S01]  /*22120*/  F2FP.F16.F32.PACK_AB R41, R41, R128 ;  /* 0x000000802929723e */ /* 0x000fe200000000ff */
[----:B------:R-:W-:Y:S01]  /*22130*/  FMUL.FTZ R31, R42, R155 ;  /* 0x0000009b2a1f7220 */ /* 0x000fe20000410000 */
[----:B------:R-:W-:Y:S01]  /*22140*/  F2FP.F16.F32.PACK_AB R40, R40, R130 ;  /* 0x000000822828723e */ /* 0x000fe200000000ff */
[----:B------:R-:W-:Y:S01]  /*22150*/  FMUL.FTZ R150, R42, R150 ;  /* 0x000000962a967220 */ /* 0x000fe20000410000 */
[----:B------:R-:W-:Y:S01]  /*22160*/  F2FP.F16.F32.PACK_AB R38, R38, R124 ;  /* 0x0000007c2626723e */ /* 0x000fe200000000ff */
[----:B------:R-:W-:Y:S01]  /*22170*/  FMUL.FTZ R27, R42, R151 ;  /* 0x000000972a1b7220 */ /* 0x000fe20000410000 */
[----:B------:R-:W-:Y:S01]  /*22180*/  F2FP.F16.F32.PACK_AB R37, R37, R126 ;  /* 0x0000007e2525723e */ /* 0x000fe200000000ff */
[----:B------:R-:W-:Y:S01]  /*22190*/  @!UP3 UIMAD UR13, UR11, UR5, UR17 ;  /* 0x000000050b0db2a4 */ /* 0x000fe2000f8e0211 */
[----:B------:R-:W-:-:S02]  /*221a0*/  F2FP.F16.F32.PACK_AB R39, R39, R160 ;  /* 0x000000a02727723e */ /* 0x000fc400000000ff */
[----:B--2---:R-:W-:Y:S01]  /*221b0*/  LOP3.LUT R2, R211, 0x40, RZ, 0xc0, !PT ;  /* 0x00000040d3027812 */ /* 0x004fe200078ec0ff */
[----:B------:R-:W-:Y:S01]  /*221c0*/  STS [R0+0x1000], R46 ;  /* 0x0010002e00007388 */ /* 0x000fe20000000800 */
[----:B------:R-:W-:Y:S01]  /*221d0*/  F2FP.F16.F32.PACK_AB R163, R163, R162 ;  /* 0x000000a2a3a3723e */ /* 0x000fe200000000ff */
[----:B------:R-:W2:Y:S01]  /*221e0*/  @UP3 LDCU.64 UR4, c[0x0][0x408] ;  /* 0x00008100ff0437ac */ /* 0x000ea20008000a00 */
[-C--:B-1----:R-:W-:Y:S02]  /*221f0*/  IADD3 R3, PT, PT, R0, -R2.reuse, RZ ;  /* 0x8000000200037210 */ /* 0x082fe40007ffe0ff */
[----:B------:R-:W-:Y:S01]  /*22200*/  IADD3 R2, PT, PT, R4, -R2, RZ ;  /* 0x8000000204027210 */ /* 0x000fe20007ffe0ff */
[----:B------:R-:W-:Y:S01]  /*22210*/  STS [R0+0x1200], R170 ;  /* 0x001200aa00007388 */ /* 0x000fe20000000800 */
[----:B------:R-:W-:Y:S02]  /*22220*/  F2FP.F16.F32.PACK_AB R36, R36, R156 ;  /* 0x0000009c2424723e */ /* 0x000fe400000000ff */
[----:B------:R-:W-:Y:S01]  /*22230*/  F2FP.F16.F32.PACK_AB R35, R35, R158 ;  /* 0x0000009e2323723e */ /* 0x000fe200000000ff */
[----:B------:R-:W-:Y:S01]  /*22240*/  STS [R4+0x1010], R43 ;  /* 0x0010102b04007388 */ /* 0x000fe20000000800 */
[----:B------:R-:W-:Y:S01]  /*22250*/  F2FP.F16.F32.PACK_AB R34, R34, R120 ;  /* 0x000000782222723e */ /* 0x000fe200000000ff */
[C---:B------:R-:W-:Y:S01]  /*22260*/  FMUL.FTZ R146, R42.reuse, R146 ;  /* 0x000000922a927220 */ /* 0x040fe20000410000 */
[----:B------:R-:W-:Y:S01]  /*22270*/  F2FP.F16.F32.PACK_AB R33, R33, R122 ;  /* 0x0000007a2121723e */ /* 0x000fe200000000ff */
[----:B------:R-:W-:Y:S01]  /*22280*/  STS [R4+0x1210], R166 ;  /* 0x001210a604007388 */ /* 0x000fe20000000800 */
[----:B------:R-:W-:Y:S01]  /*22290*/  FMUL.FTZ R23, R42, R147 ;  /* 0x000000932a177220 */ /* 0x000fe20000410000 */
[----:B------:R-:W-:Y:S01]  /*222a0*/  F2FP.F16.F32.PACK_AB R30, R30, R116 ;  /* 0x000000741e1e723e */ /* 0x000fe200000000ff */
[C---:B------:R-:W-:Y:S01]  /*222b0*/  FMUL.FTZ R142, R42.reuse, R142 ;  /* 0x0000008e2a8e7220 */ /* 0x040fe20000410000 */
[----:B------:R-:W-:Y:S01]  /*222c0*/  F2FP.F16.F32.PACK_AB R29, R29, R118 ;  /* 0x000000761d1d723e */ /* 0x000fe200000000ff */
[----:B------:R-:W-:Y:S01]  /*222d0*/  STS [R3+0x20], R41 ;  /* 0x0000202903007388 */ /* 0x000fe20000000800 */
[----:B------:R-:W-:Y:S01]  /*222e0*/  FMUL.FTZ R19, R42, R143 ;  /* 0x0000008f2a137220 */ /* 0x000fe20000410000 */
[----:B------:R-:W-:-:S02]  /*222f0*/  F2FP.F16.F32.PACK_AB R32, R32, R152 ;  /* 0x000000982020723e */ /* 0x000fc400000000ff */
[----:B------:R-:W-:Y:S01]  /*22300*/  STS [R3+0x220], R40 ;  /* 0x0002202803007388 */ /* 0x000fe20000000800 */
[----:B------:R-:W-:Y:S02]  /*22310*/  F2FP.F16.F32.PACK_AB R31, R31, R154 ;  /* 0x0000009a1f1f723e */ /* 0x000fe400000000ff */
[----:B------:R-:W-:Y:S01]  /*22320*/  F2FP.F16.F32.PACK_AB R28, R28, R148 ;  /* 0x000000941c1c723e */ /* 0x000fe200000000ff */
[----:B------:R-:W-:Y:S01]  /*22330*/  STS [R2+0x30], R38 ;  /* 0x0000302602007388 */ /* 0x000fe20000000800 */
[----:B------:R-:W-:-:S03]  /*22340*/  F2FP.F16.F32.PACK_AB R27, R27, R150 ;  /* 0x000000961b1b723e */ /* 0x000fc600000000ff */
[----:B------:R-:W-:Y:S01]  /*22350*/  STS [R2+0x230], R37 ;  /* 0x0002302502007388 */ /* 0x000fe20000000800 */
[----:B------:R-:W-:Y:S01]  /*22360*/  F2FP.F16.F32.PACK_AB R26, R26, R112 ;  /* 0x000000701a1a723e */ /* 0x000fe200000000ff */
[C---:B------:R-:W-:Y:S01]  /*22370*/  FMUL.FTZ R74, R42.reuse, R74 ;  /* 0x0000004a2a4a7220 */ /* 0x040fe20000410000 */
[----:B------:R-:W-:Y:S01]  /*22380*/  F2FP.F16.F32.PACK_AB R25, R25, R114 ;  /* 0x000000721919723e */ /* 0x000fe200000000ff */
[----:B------:R-:W-:Y:S01]  /*22390*/  STS [R3+0x1020], R39 ;  /* 0x0010202703007388 */ /* 0x000fe20000000800 */
[----:B------:R-:W-:Y:S01]  /*223a0*/  FMUL.FTZ R15, R42, R75 ;  /* 0x0000004b2a0f7220 */ /* 0x000fe20000410000 */
[----:B------:R-:W-:Y:S02]  /*223b0*/  F2FP.F16.F32.PACK_AB R22, R22, R108 ;  /* 0x0000006c1616723e */ /* 0x000fe400000000ff */
[----:B------:R-:W-:Y:S01]  /*223c0*/  STS [R3+0x1220], R163 ;  /* 0x001220a303007388 */ /* 0x000fe20000000800 */
[----:B------:R-:W-:Y:S01]  /*223d0*/  F2FP.F16.F32.PACK_AB R21, R21, R110 ;  /* 0x0000006e1515723e */ /* 0x000fe200000000ff */
[----:B------:R-:W-:-:S02]  /*223e0*/  FMUL.FTZ R78, R42, R78 ;  /* 0x0000004e2a4e7220 */ /* 0x000fc40000410000 */
[----:B------:R-:W-:Y:S01]  /*223f0*/  STS [R2+0x1030], R36 ;  /* 0x0010302402007388 */ /* 0x000fe20000000800 */
[----:B------:R-:W-:Y:S01]  /*22400*/  FMUL.FTZ R11, R42, R79 ;  /* 0x0000004f2a0b7220 */ /* 0x000fe20000410000 */
[----:B------:R-:W-:Y:S02]  /*22410*/  F2FP.F16.F32.PACK_AB R24, R24, R144 ;  /* 0x000000901818723e */ /* 0x000fe400000000ff */
[----:B------:R-:W-:Y:S01]  /*22420*/  STS [R2+0x1230], R35 ;  /* 0x0012302302007388 */ /* 0x000fe20000000800 */
[----:B------:R-:W-:-:S03]  /*22430*/  F2FP.F16.F32.PACK_AB R23, R23, R146 ;  /* 0x000000921717723e */ /* 0x000fc600000000ff */
        /* <DEDUP_REMOVED lines=28> */
[----:B------:R-:W-:Y:S01]  /*22600*/  STS [R0+0x4200], R17 ;  /* 0x0042001100007388 */ /* 0x000fe20000000800 */
[----:B--2---:R-:W-:-:S03]  /*22610*/  @UP3 UIMAD.WIDE.U32 UR22, UR18, UR4, URZ ;  /* 0x00000004121632a5 */ /* 0x004fc6000f8e00ff */
[----:B------:R-:W-:Y:S04]  /*22620*/  STS [R4+0x4010], R14 ;  /* 0x0040100e04007388 */ /* 0x000fe80000000800 */
[----:B------:R-:W-:Y:S01]  /*22630*/  STS [R4+0x4210], R13 ;  /* 0x0042100d04007388 */ /* 0x000fe20000000800 */
[----:B------:R-:W1:Y:S03]  /*22640*/  S2UR UR4, SR_CTAID.Z ;  /* 0x00000000000479c3 */ /* 0x000e660000002700 */
[----:B------:R-:W-:Y:S04]  /*22650*/  STS [R0+0x5000], R16 ;  /* 0x0050001000007388 */ /* 0x000fe80000000800 */
[----:B------:R-:W-:Y:S04]  /*22660*/  STS [R0+0x5200], R15 ;  /* 0x0052000f00007388 */ /* 0x000fe80000000800 */
[----:B------:R-:W-:Y:S04]  /*22670*/  STS [R4+0x5010], R12 ;  /* 0x0050100c04007388 */ /* 0x000fe80000000800 */
[----:B------:R-:W-:Y:S01]  /*22680*/  STS [R4+0x5210], R11 ;  /* 0x0052100b04007388 */ /* 0x000fe20000000800 */
[----:B------:R-:W-:-:S03]  /*22690*/  F2FP.F16.F32.PACK_AB R9, R9, R86 ;  /* 0x000000560909723e */ /* 0x000fc600000000ff */
[----:B------:R2:W-:Y:S01]  /*226a0*/  STS [R3+0x4020], R10 ;  /* 0x0040200a03007388 */ /* 0x0005e20000000800 */
[C---:B------:R-:W-:Y:S01]  /*226b0*/  FMUL.FTZ R90, R42.reuse, R90 ;  /* 0x0000005a2a5a7220 */ /* 0x040fe20000410000 */
[----:B------:R-:W-:Y:S02]  /*226c0*/  FMUL.FTZ R7, R42, R91 ;  /* 0x0000005b2a077220 */ /* 0x000fe40000410000 */
[----:B------:R3:W-:Y:S01]  /*226d0*/  STS [R3+0x4220], R9 ;  /* 0x0042200903007388 */ /* 0x0007e20000000800 */
[----:B------:R-:W-:Y:S02]  /*226e0*/  F2FP.F16.F32.PACK_AB R6, R6, R96 ;  /* 0x000000600606723e */ /* 0x000fe400000000ff */
[----:B------:R-:W-:Y:S01]  /*226f0*/  F2FP.F16.F32.PACK_AB R5, R5, R98 ;  /* 0x000000620505723e */ /* 0x000fe200000000ff */
[----:B------:R-:W-:Y:S01]  /*22700*/  FMUL.FTZ R94, R42, R94 ;  /* 0x0000005e2a5e7220 */ /* 0x000fe20000410000 */
[----:B------:R-:W-:Y:S02]  /*22710*/  F2FP.F16.F32.PACK_AB R8, R8, R88 ;  /* 0x000000580808723e */ /* 0x000fe400000000ff */
[----:B------:R-:W-:Y:S01]  /*22720*/  F2FP.F16.F32.PACK_AB R7, R7, R90 ;  /* 0x0000005a0707723e */ /* 0x000fe200000000ff */
[----:B--2---:R-:W2:Y:S01]  /*22730*/  @P3 LDC R10, c[0x0][0x458] ;  /* 0x00011600ff0a3b82 */ /* 0x004ea20000000800 */
[----:B---3--:R3:W4:Y:S01]  /*22740*/  @P3 MUFU.LG2 R9, R48 ;  /* 0x0000003000093308 */ /* 0x0087220000000c00 */
[----:B------:R-:W-:Y:S01]  /*22750*/  LOP3.LUT R4, R188, 0x18, RZ, 0xc0, !PT ;  /* 0x00000018bc047812 */ /* 0x000fe200078ec0ff */
[----:B------:R-:W-:Y:S01]  /*22760*/  FMUL.FTZ R0, R42, R95 ;  /* 0x0000005f2a007220 */ /* 0x000fe20000410000 */
[----:B------:R-:W-:Y:S02]  /*22770*/  STS [R2+0x4030], R6 ;  /* 0x0040300602007388 */ /* 0x000fe40000000800 */
[----:B------:R-:W-:Y:S01]  /*22780*/  LOP3.LUT R4, R4, 0xd8, R47, 0x78, !PT ;  /* 0x000000d804047812 */ /* 0x000fe200078e782f */
[----:B------:R-:W-:Y:S01]  /*22790*/  @UP3 UIMAD UR13, UR18, UR5, UR23 ;  /* 0x00000005120d32a4 */ /* 0x000fe2000f8e0217 */
[----:B------:R-:W-:Y:S01]  /*227a0*/  STS [R2+0x4230], R5 ;  /* 0x0042300502007388 */ /* 0x000fe20000000800 */
[----:B------:R-:W-:Y:S01]  /*227b0*/  @!UP2 UIMAD UR18, UR11, UR8, URZ ;  /* 0x000000080b12a2a4 */ /* 0x000fe2000f8e02ff */
[----:B------:R-:W-:-:S02]  /*227c0*/  F2FP.F16.F32.PACK_AB R0, R0, R94 ;  /* 0x0000005e0000723e */ /* 0x000fc400000000ff */
[----:B------:R-:W-:Y:S01]  /*227d0*/  STS [R3+0x5020], R8 ;  /* 0x0050200803007388 */ /* 0x000fe20000000800 */
[----:B------:R-:W-:-:S03]  /*227e0*/  LOP3.LUT R4, R4, 0x1f20, R47, 0xf8, !PT ;  /* 0x00001f2004047812 */ /* 0x000fc600078ef82f */
[----:B------:R1:W-:Y:S01]  /*227f0*/  STS [R3+0x5220], R7 ;  /* 0x0052200703007388 */ /* 0x0003e20000000800 */
[----:B------:R-:W-:Y:S01]  /*22800*/  @UP1 UMOV UR5, 0x1 ;  /* 0x0000000100051882 */ /* 0x000fe20000000000 */
[----:B------:R-:W-:Y:S01]  /*22810*/  @UP3 UMOV UR16, UR22 ;  /* 0x0000001600103c82 */ /* 0x000fe20008000000 */
[----:B------:R-:W-:Y:S01]  /*22820*/  USHF.R.S32.HI UR7, URZ, 0x1f, UR18 ;  /* 0x0000001fff077899 */ /* 0x000fe20008011412 */
[----:B-1----:R-:W-:Y:S01]  /*22830*/  F2FP.F16.F32.PACK_AB R3, R93, R92 ;  /* 0x0000005c5d03723e */ /* 0x002fe200000000ff */
[----:B---34-:R-:W-:Y:S10]  /*22840*/  BRA.U UP1, `(.L_x_798) ;  /* 0x0000000101207547 */ /* 0x018ff4000b800000 */
[----:B------:R-:W-:Y:S01]  /*22850*/  UISETP.NE.AND UP1, UPT, UR9, URZ, UPT ;  /* 0x000000ff0900728c */ /* 0x000fe2000bf25270 */
[----:B------:R-:W1:Y:S10]  /*22860*/  LDCU UR9, c[0x0][0x3e0] ;  /* 0x00007c00ff0977ac */ /* 0x000e740008000800 */
[----:B------:R-:W1:Y:S01]  /*22870*/  @UP1 LDCU UR5, c[0x0][0x454] ;  /* 0x00008a80ff0517ac */ /* 0x000e620008000800 */
[----:B------:R-:W-:Y:S01]  /*22880*/  @UP1 UMOV UR15, 0x1 ;  /* 0x00000001000f1882 */ /* 0x000fe20000000000 */
[----:B------:R-:W3:Y:S01]  /*22890*/  @UP1 LDCU UR14, c[0x0][0x454] ;  /* 0x00008a80ff0e17ac */ /* 0x000ee20008000800 */
[----:B------:R-:W-:Y:S01]  /*228a0*/  @!UP1 UMOV UR15, 0x1 ;  /* 0x00000001000f9882 */ /* 0x000fe20000000000 */
[----:B-1----:R-:W-:-:S02]  /*228b0*/  @UP1 UIMAD UR5, UR9, UR5, URZ ;  /* 0x00000005090512a4 */ /* 0x002fc4000f8e02ff */
[----:B---3--:R-:W-:-:S12]  /*228c0*/  @!UP1 UIMAD UR5, UR9, UR8, URZ ;  /* 0x00000008090592a4 */ /* 0x008fd8000f8e02ff */
.L_x_798:
[----:B------:R1:W-:Y:S01]  /*228d0*/  STS [R2+0x5030], R3 ;  /* 0x0050300302007388 */ /* 0x0003e20000000800 */
[----:B------:R-:W-:Y:S01]  /*228e0*/  LEA R24, R4, UR10, 0x1 ;  /* 0x0000000a04187c11 */ /* 0x000fe2000f8e08ff */
[----:B------:R-:W3:Y:S01]  /*228f0*/  @P2 LDC R7, c[0x0][0x458] ;  /* 0x00011600ff072b82 */ /* 0x000ee20000000800 */
        /* <DEDUP_REMOVED lines=12> */
[----:B------:R-:W2:Y:S01]  /*229c0*/  @P0 MUFU.LG2 R4, R51 ;  /* 0x0000003300040308 */ /* 0x000ea20000000c00 */
        /* <DEDUP_REMOVED lines=13> */
[----:B---3--:R-:W-:Y:S01]  /*22aa0*/  @P2 FFMA.FTZ R16, R102, R7, R3 ;  /* 0x0000000766102223 */ /* 0x008fe20000010003 */
[----:B--2---:R-:W-:Y:S01]  /*22ab0*/  @P3 FFMA.FTZ R17, R103, R10, R0 ;  /* 0x0000000a67113223 */ /* 0x004fe20000010000 */
        /* <DEDUP_REMOVED lines=30> */
[C---:B--2---:R-:W-:Y:S01]  /*22ca0*/  @!P5 LEA R6, P2, R5.reuse, R10, 0x2 ;  /* 0x0000000a0506d211 */ /* 0x044fe200078410ff */
        /* <DEDUP_REMOVED lines=13> */
.L_x_800:
[----:B------:R-:W-:Y:S05]  /*22d80*/  BSYNC.RECONVERGENT B0 ;  /* 0x0000000000007941 */ /* 0x000fea0003800200 */
.L_x_799:
        /* <DEDUP_REMOVED lines=8> */
[C---:B------:R-:W-:Y:S01]  /*22e10*/  ISETP.GE.AND P3, PT, R2.reuse, UR12, PT ;  /* 0x0000000c02007c0c */ /* 0x040fe2000bf66270 */
        /* <DEDUP_REMOVED lines=32> */
.L_x_802:
[----:B------:R-:W-:Y:S05]  /*23020*/  BSYNC.RECONVERGENT B0 ;  /* 0x0000000000007941 */ /* 0x000fea0003800200 */
.L_x_801:
        /* <DEDUP_REMOVED lines=24> */
.L_x_804:
[----:B------:R-:W-:Y:S05]  /*231b0*/  BSYNC.RECONVERGENT B0 ;  /* 0x0000000000007941 */ /* 0x000fea0003800200 */
.L_x_803:
        /* <DEDUP_REMOVED lines=24> */
.L_x_806:
[----:B------:R-:W-:Y:S05]  /*23340*/  BSYNC.RECONVERGENT B0 ;  /* 0x0000000000007941 */ /* 0x000fea0003800200 */
.L_x_805:
        /* <DEDUP_REMOVED lines=24> */
.L_x_807:
        /* <DEDUP_REMOVED lines=11> */
.L_x_1275:


//--------------------- .text._ZN5flash16flash_fwd_kernelI23Flash_fwd_kernel_traitsILi96ELi128ELi64ELi4ELb0ELb0EN7cutlass6half_tE19Flash_kernel_traitsILi96ELi128ELi64ELi4ES3_EELb0ELb1ELb0ELb1ELb0ELb0ELb1ELb0EEEvNS_16Flash_fwd_paramsE --------------------------
	.section	.text._ZN5flash16flash_fwd_kernelI23Flash_fwd_kernel_traitsILi96ELi128ELi64ELi4ELb0ELb0EN7cutlass6half_tE19Flash_kernel_traitsILi96ELi128ELi64ELi4ES3_EELb0ELb1ELb0ELb1ELb0ELb0ELb1ELb0EEEvNS_16Flash_fwd_paramsE,"ax",@progbits
	.align	128
        .global         _ZN5flash16flash_fwd_kernelI23Flash_fwd_kernel_traitsILi96ELi128ELi64ELi4ELb0ELb0EN7cutlass6half_tE19Flash_kernel_traitsILi96ELi128ELi64ELi4ES3_EELb0ELb1ELb0ELb1ELb0ELb0ELb1ELb0EEEvNS_16Flash_fwd_paramsE
        .type           _ZN5flash16flash_fwd_kernelI23Flash_fwd_kernel_traitsILi96ELi128ELi64ELi4ELb0ELb0EN7cutlass6half_tE19Flash_kernel_traitsILi96ELi128ELi64ELi4ES3_EELb0ELb1ELb0ELb1ELb0ELb0ELb1ELb0EEEvNS_16Flash_fwd_paramsE,@function
        .size           _ZN5flash16flash_fwd_kernelI23Flash_fwd_kernel_traitsILi96ELi128ELi64ELi4ELb0ELb0EN7cutlass6half_tE19Flash_kernel_traitsILi96ELi128ELi64ELi4ES3_EELb0ELb1ELb0ELb1ELb0ELb0ELb1ELb0EEEvNS_16Flash_fwd_paramsE,(.L_x_1276 - _ZN5flash16flash_fwd_kernelI23Flash_fwd_kernel_traitsILi96ELi128ELi64ELi4ELb0ELb0EN7cutlass6half_tE19Flash_kernel_traitsILi96ELi128ELi64ELi4ES3_EELb0ELb1ELb0ELb1ELb0ELb0ELb1ELb0EEEvNS_16Flash_fwd_paramsE)
        .other          _ZN5flash16flash_fwd_kernelI23Flash_fwd_kernel_traitsILi96ELi128ELi64ELi4ELb0ELb0EN7cutlass6half_tE19Flash_kernel_traitsILi96ELi128ELi64ELi4ES3_EELb0ELb1ELb0ELb1ELb0ELb0ELb1ELb0EEEvNS_16Flash_fwd_paramsE,@"STO_CUDA_ENTRY STV_DEFAULT"
_ZN5flash16flash_fwd_kernelI23Flash_fwd_kernel_traitsILi96ELi128ELi64ELi4ELb0ELb0EN7cutlass6half_tE19Flash_kernel_traitsILi96ELi128ELi64ELi4ES3_EELb0ELb1ELb0ELb1ELb0ELb0ELb1ELb0EEEvNS_16Flash_fwd_paramsE:
.text._ZN5flash16flash_fwd_kernelI23Flash_fwd_kernel_traitsILi96ELi128ELi64ELi4ELb0ELb0EN7cutlass6half_tE19Flash_kernel_traitsILi96ELi128ELi64ELi4ES3_EELb0ELb1ELb0ELb1ELb0ELb0ELb1ELb0EEEvNS_16Flash_fwd_paramsE:
        /* <DEDUP_REMOVED lines=72> */
.L_x_808:
[----:B-----5:R-:W-:Y:S01]  /*0480*/  @P0 R2UR UR21, R0 ;  /* 0x00000000001502ca */ /* 0x020fe200000e0000 */
[----:B------:R-:W-:Y:S01]  /*0490*/  @!UP0 UISETP.NE.AND.EX UP2, UPT, UR5, URZ, UPT, UP2 ;  /* 0x000000ff0500828c */ /* 0x000fe2000bf45320 */
[----:B------:R-:W-:-:S13]  /*04a0*/  @!P1 EXIT ;  /* 0x000000000000994d */ /* 0x000fda0003800000 */
        /* <DEDUP_REMOVED lines=47> */
.L_x_810:
        /* <DEDUP_REMOVED lines=55> */
.L_x_812:
[----:B------:R-:W-:Y:S05]  /*0b10*/  BSYNC.RECONVERGENT B0 ;  /* 0x0000000000007941 */ /* 0x000fea0003800200 */
.L_x_811:
        /* <DEDUP_REMOVED lines=22> */
.L_x_814:
[----:B------:R-:W-:Y:S05]  /*0c80*/  BSYNC.RECONVERGENT B0 ;  /* 0x0000000000007941 */ /* 0x000fea0003800200 */
.L_x_813:
        /* <DEDUP_REMOVED lines=22> */
.L_x_816:
[----:B------:R-:W-:Y:S05]  /*0df0*/  BSYNC.RECONVERGENT B0 ;  /* 0x0000000000007941 */ /* 0x000fea0003800200 */
.L_x_815:
        /* <DEDUP_REMOVED lines=23> */
.L_x_818:
[----:B------:R-:W-:Y:S05]  /*0f70*/  BSYNC.RECONVERGENT B0 ;  /* 0x0000000000007941 */ /* 0x000fea0003800200 */
.L_x_817:
        /* <DEDUP_REMOVED lines=10> */
.L_x_820:
[----:B------:R-:W-:Y:S05]  /*1020*/  BSYNC.RECONVERGENT B0 ;  /* 0x0000000000007941 */ /* 0x000fea0003800200 */
.L_x_819:
        /* <DEDUP_REMOVED lines=10> */
.L_x_822:
[----:B------:R-:W-:Y:S05]  /*10d0*/  BSYNC.RECONVERGENT B0 ;  /* 0x0000000000007941 */ /* 0x000fea0003800200 */
.L_x_821:
        /* <DEDUP_REMOVED lines=10> */
.L_x_824:
[----:B------:R-:W-:Y:S05]  /*1180*/  BSYNC.RECONVERGENT B0 ;  /* 0x0000000000007941 */ /* 0x000fea0003800200 */
.L_x_823:
        /* <DEDUP_REMOVED lines=10> */
.L_x_809:
        /* <DEDUP_REMOVED lines=21> */
.L_x_825:
[----:B------:R-:W1:Y:S01]  /*1380*/  LDCU.64 UR10, c[0x0][0x3b8] ;  /* 0x00007700ff0a77ac */ /* 0x000e620008000a00 */
[----:B------:R-:W-:-:S04]  /*1390*/  UIADD3 UR6, UPT, UPT, UR12, UR13, URZ ;  /* 0x0000000d0c067290 */ /* 0x000fc8000fffe0ff */
[----:B-1----:R-:W-:Y:S02]  /*13a0*/  UIMAD.WIDE.U32 UR14, UR6, UR10, URZ ;  /* 0x0000000a060e72a5 */ /* 0x002fe4000f8e00ff */
[----:B------:R-:W-:-:S04]  /*13b0*/  UIMAD UR6, UR6, UR11, URZ ;  /* 0x0000000b060672a4 */ /* 0x000fc8000f8e02ff */
[----:B------:R-:W-:Y:S02]  /*13c0*/  UIADD3 UR6, UPT, UPT, UR15, UR6, URZ ;  /* 0x000000060f067290 */ /* 0x000fe4000fffe0ff */
.L_x_826:
        /* <DEDUP_REMOVED lines=39> */
.L_x_827:
[----:B------:R-:W1:Y:S01]  /*1640*/  LDCU.64 UR8, c[0x0][0x3c0] ;  /* 0x00007800ff0877ac */ /* 0x000e620008000a00 */
[----:B------:R-:W-:-:S04]  /*1650*/  UIADD3 UR12, UPT, UPT, UR12, UR13, URZ ;  /* 0x0000000d0c0c7290 */ /* 0x000fc8000fffe0ff */
[----:B-1----:R-:W-:Y:S02]  /*1660*/  UIMAD.WIDE.U32 UR4, UR12, UR8, URZ ;  /* 0x000000080c0472a5 */ /* 0x002fe4000f8e00ff */
[----:B------:R-:W-:-:S04]  /*1670*/  UIMAD UR12, UR12, UR9, URZ ;  /* 0x000000090c0c72a4 */ /* 0x000fc8000f8e02ff */
[----:B------:R-:W-:-:S12]  /*1680*/  UIADD3 UR5, UPT, UPT, UR5, UR12, URZ ;  /* 0x0000000c05057290 */ /* 0x000fd8000fffe0ff */
.L_x_828:
[----:B------:R-:W-:Y:S01]  /*1690*/  IMAD.SHL.U32 R223, R217, 0x8, RZ ;  /* 0x00000008d9df7824 */ /* 0x000fe200078e00ff */
[----:B------:R-:W-:Y:S01]  /*16a0*/  SHF.R.U32.HI R8, RZ, 0x2, R217 ;  /* 0x00000002ff087819 */ /* 0x000fe200000116d9 */
[----:B------:R-:W1:Y:S01]  /*16b0*/  S2R R6, SR_CTAID.X ;  /* 0x0000000000067919 */ /* 0x000e620000002500 */
[----:B------:R-:W-:Y:S01]  /*16c0*/  SHF.R.S32.HI R224, RZ, 0x1f, R2 ;  /* 0x0000001fffe07819 */ /* 0x000fe20000011402 */
[----:B------:R-:W2:Y:S01]  /*16d0*/  S2UR UR29, SR_CgaCtaId ;  /* 0x00000000001d79c3 */ /* 0x000ea20000008800 */
[C---:B------:R-:W-:Y:S01]  /*16e0*/  LOP3.LUT R235, R223.reuse, 0x18, RZ, 0xc0, !PT ;  /* 0x00000018dfeb7812 */ /* 0x040fe200078ec0ff */
[----:B------:R-:W3:Y:S01]  /*16f0*/  LDCU.64 UR12, c[0x0][0x3c8] ;  /* 0x00007900ff0c77ac */ /* 0x000ee20008000a00 */
[----:B------:R-:W-:Y:S01]  /*1700*/  LOP3.LUT R229, R223, 0xd8, RZ, 0xc0, !PT ;  /* 0x000000d8dfe57812 */ /* 0x000fe200078ec0ff */
[----:B------:R-:W-:Y:S01]  /*1710*/  IMAD.SHL.U32 R220, R217, 0x4, RZ ;  /* 0x00000004d9dc7824 */ /* 0x000fe200078e00ff */
        /* <DEDUP_REMOVED lines=16> */
[----:B------:R-:W-:Y:S01]  /*1820*/  IMAD R5, R8, UR11, R5 ;  /* 0x0000000b08057c24 */ /* 0x000fe2000f8e0205 */
[----:B------:R-:W-:Y:S01]  /*1830*/  LOP3.LUT R49, R220, 0x18, RZ, 0xc0, !PT ;  /* 0x00000018dc317812 */ /* 0x000fe200078ec0ff */
[----:B------:R-:W-:Y:S01]  /*1840*/  IMAD R11, R8, UR9, R11 ;  /* 0x00000009080b7c24 */ /* 0x000fe2000f8e020b */
[----:B------:R-:W-:Y:S01]  /*1850*/  SHF.R.U32.HI R51, RZ, 0x1, R217 ;  /* 0x00000001ff337819 */ /* 0x000fe200000116d9 */
[----:B------:R-:W-:Y:S01]  /*1860*/  IMAD.X R13, RZ, RZ, UR28, P0 ;  /* 0x0000001cff0d7e24 */ /* 0x000fe200080e06ff */
[----:B------:R-:W-:Y:S01]  /*1870*/  LOP3.LUT R0, R49, 0xc0, R50, 0xf8, !PT ;  /* 0x000000c031007812 */ /* 0x000fe200078ef832 */
[----:B------:R-:W-:Y:S01]  /*1880*/  IMAD.SHL.U32 R221, R217, 0x10, RZ ;  /* 0x00000010d9dd7824 */ /* 0x000fe200078e00ff */
[C---:B------:R-:W-:Y:S01]  /*1890*/  LOP3.LUT R222, R235.reuse, 0x20, RZ, 0xfc, !PT ;  /* 0x00000020ebde7812 */ /* 0x040fe200078efcff */
[----:B-1----:R-:W-:Y:S01]  /*18a0*/  IMAD.WIDE.U32 R6, R6, 0x80, R8 ;  /* 0x0000008006067825 */ /* 0x002fe200078e0008 */
[----:B------:R-:W-:-:S03]  /*18b0*/  LOP3.LUT R234, R235, 0x40, RZ, 0xfc, !PT ;  /* 0x00000040ebea7812 */ /* 0x000fc600078efcff */
[C---:B---3--:R-:W-:Y:S02]  /*18c0*/  IMAD R226, R224.reuse, UR4, RZ ;  /* 0x00000004e0e27c24 */ /* 0x048fe4000f8e02ff */
[----:B------:R-:W-:Y:S02]  /*18d0*/  IMAD R224, R224, UR6, RZ ;  /* 0x00000006e0e07c24 */ /* 0x000fe4000f8e02ff */
[C---:B------:R-:W-:Y:S02]  /*18e0*/  IMAD R226, R2.reuse, UR5, R226 ;  /* 0x0000000502e27c24 */ /* 0x040fe4000f8e02e2 */
[C---:B------:R-:W-:Y:S01]  /*18f0*/  IMAD R224, R2.reuse, UR7, R224 ;  /* 0x0000000702e07c24 */ /* 0x040fe2000f8e02e0 */
[----:B------:R-:W-:Y:S01]  /*1900*/  UIADD3 UR7, UPT, UPT, -UR23, UR25, URZ ;  /* 0x0000001917077290 */ /* 0x000fe2000fffe1ff */
[----:B------:R-:W-:-:S04]  /*1910*/  IMAD.WIDE.U32 R4, R2, UR4, R4 ;  /* 0x0000000402047c25 */ /* 0x000fc8000f8e0004 */
[----:B------:R-:W-:Y:S01]  /*1920*/  IMAD.WIDE.U32 R2, R2, UR6, R10 ;  /* 0x0000000602027c25 */ /* 0x000fe2000f8e000a */
[----:B------:R-:W-:Y:S01]  /*1930*/  MOV R10, UR12 ;  /* 0x0000000c000a7c02 */ /* 0x000fe20008000f00 */
[----:B------:R-:W-:Y:S01]  /*1940*/  UMOV UR6, 0x400 ;  /* 0x0000040000067882 */ /* 0x000fe20000000000 */
[----:B-----5:R-:W-:Y:S01]  /*1950*/  LEA R227, P1, R4, UR16, 0x1 ;  /* 0x0000001004e37c11 */ /* 0x020fe2000f8208ff */
[----:B------:R-:W-:Y:S01]  /*1960*/  IMAD.IADD R226, R5, 0x1, R226 ;  /* 0x0000000105e27824 */ /* 0x000fe200078e02e2 */
[----:B------:R-:W-:Y:S01]  /*1970*/  IADD3 R224, PT, PT, R3, R224, RZ ;  /* 0x000000e003e07210 */ /* 0x000fe20007ffe0ff */
[----:B--2---:R-:W-:Y:S01]  /*1980*/  ULEA UR6, UR29, UR6, 0x18 ;  /* 0x000000061d067291 */ /* 0x004fe2000f8ec0ff */
[----:B----4-:R-:W-:Y:S01]  /*1990*/  LEA R225, P0, R2, UR14, 0x1 ;  /* 0x0000000e02e17c11 */ /* 0x010fe2000f8008ff */
[----:B------:R-:W-:Y:S01]  /*19a0*/  IMAD.WIDE.U32 R10, R10, UR24, R12 ;  /* 0x000000180a0a7c25 */ /* 0x000fe2000f8e000c */
[----:B------:R-:W-:Y:S02]  /*19b0*/  LEA.HI.X R226, R4, UR17, R226, 0x1, P1 ;  /* 0x0000001104e27c11 */ /* 0x000fe400088f0ce2 */
[----:B------:R-:W-:Y:S01]  /*19c0*/  LEA.HI.X R224, R2, UR15, R224, 0x1, P0 ;  /* 0x0000000f02e07c11 */ /* 0x000fe200080f0ce0 */
[----:B------:R-:W-:Y:S01]  /*19d0*/  IMAD.U32 R12, RZ, RZ, UR13 ;  /* 0x0000000dff0c7e24 */ /* 0x000fe2000f8e00ff */
[----:B------:R-:W-:-:S02]  /*19e0*/  ISETP.GE.AND P0, PT, R8, UR7, PT ;  /* 0x0000000708007c0c */ /* 0x000fc4000bf06270 */
[----:B------:R-:W-:Y:S01]  /*19f0*/  LEA R229, R229, UR6, 0x1 ;  /* 0x00000006e5e57c11 */ /* 0x000fe2000f8e08ff */
[----:B------:R-:W-:-:S10]  /*1a00*/  IMAD R13, R12, UR24, R11 ;  /* 0x000000180c0d7c24 */ /* 0x000fd4000f8e020b */
        /* <DEDUP_REMOVED lines=30> */
.L_x_831:
[----:B------:R2:W-:Y:S02]  /*1bf0*/  STS.128 [R229+0x4000], RZ ;  /* 0x004000ffe5007388 */ /* 0x0005e40000000c00 */
.L_x_830:
[----:B------:R-:W-:Y:S05]  /*1c00*/  BSYNC.RECONVERGENT B0 ;  /* 0x0000000000007941 */ /* 0x000fea0003800200 */
.L_x_829:
        /* <DEDUP_REMOVED lines=36> */
.L_x_834:
[----:B------:R3:W-:Y:S02]  /*1e50*/  STS.128 [R229+0x4800], RZ ;  /* 0x004800ffe5007388 */ /* 0x0007e40000000c00 */
.L_x_833:
[----:B------:R-:W-:Y:S05]  /*1e60*/  BSYNC.RECONVERGENT B0 ;  /* 0x0000000000007941 */ /* 0x000fea0003800200 */
.L_x_832:
[----:B------:R-:W-:Y:S01]  /*1e70*/  IADD3 R3, PT, PT, R8, 0x40, RZ ;  /* 0x0000004008037810 */ /* 0x000fe20007ffe0ff */
[----:B------:R-:W-:Y:S03]  /*1e80*/  BSSY.RECONVERGENT B0, `(.L_x_835) ;  /* 0x0000024000007945 */ /* 0x000fe60003800200 */
[----:B------:R-:W-:-:S13]  /*1e90*/  ISETP.GE.AND P0, PT, R3, UR7, PT ;  /* 0x0000000703007c0c */ /* 0x000fda000bf06270 */
[----:B------:R-:W-:Y:S05]  /*1ea0*/  @P0 BRA `(.L_x_836) ;  /* 0x0000000000840947 */ /* 0x000fea0003800000 */
[----:B------:R-:W5:Y:S01]  /*1eb0*/  LDCU.64 UR12, c[0x0][0x3b0] ;  /* 0x00007600ff0c77ac */ /* 0x000f620008000a00 */
[----:B-1--4-:R-:W-:Y:S01]  /*1ec0*/  IADD3 R4, P0, PT, R6, 0x40, RZ ;  /* 0x0000004006047810 */ /* 0x012fe20007f1e0ff */
[----:B---3--:R-:W-:Y:S01]  /*1ed0*/  IMAD.MOV.U32 R14, RZ, RZ, R10 ;  /* 0x000000ffff0e7224 */ /* 0x008fe200078e000a */
        /* <DEDUP_REMOVED lines=29> */
.L_x_837:
[----:B------:R3:W-:Y:S02]  /*20b0*/  STS.128 [R229+0x5000], RZ ;  /* 0x005000ffe5007388 */ /* 0x0007e40000000c00 */
.L_x_836:
[----:B------:R-:W-:Y:S05]  /*20c0*/  BSYNC.RECONVERGENT B0 ;  /* 0x0000000000007941 */ /* 0x000fea0003800200 */
.L_x_835:
        /* <DEDUP_REMOVED lines=8> */
[----:B-1-34-:R-:W-:Y:S01]  /*2150*/  IMAD.MOV.U32 R4, RZ, RZ, R10 ;  /* 0x000000ffff047224 */ /* 0x01afe200078e000a */
        /* <DEDUP_REMOVED lines=29> */
.L_x_840:
[----:B------:R3:W-:Y:S02]  /*2330*/  STS.128 [R229+0x5800], RZ ;  /* 0x005800ffe5007388 */ /* 0x0007e40000000c00 */
.L_x_839:
[----:B------:R-:W-:Y:S05]  /*2340*/  BSYNC.RECONVERGENT B0 ;  /* 0x0000000000007941 */ /* 0x000fea0003800200 */
.L_x_838:
        /* <DEDUP_REMOVED lines=9> */
[----:B-1-34-:R-:W-:Y:S02]  /*23e0*/  IMAD.U32 R4, RZ, RZ, UR30 ;  /* 0x0000001eff047e24 */ /* 0x01afe4000f8e00ff */
        /* <DEDUP_REMOVED lines=23> */
.L_x_843:
[----:B------:R3:W-:Y:S02]  /*2560*/  STS.128 [R229+0x8000], RZ ;  /* 0x008000ffe5007388 */ /* 0x0007e40000000c00 */
.L_x_842:
[----:B------:R-:W-:Y:S05]  /*2570*/  BSYNC.RECONVERGENT B0 ;  /* 0x0000000000007941 */ /* 0x000fea0003800200 */
.L_x_841:
        /* <DEDUP_REMOVED lines=8> */
[----:B-1-34-:R-:W-:-:S04]  /*2600*/  IMAD.U32 R4, RZ, RZ, UR13 ;  /* 0x0000000dff047e24 */ /* 0x01afc8000f8e00ff */
        /* <DEDUP_REMOVED lines=22> */
.L_x_846:
[----:B------:R3:W-:Y:S02]  /*2770*/  STS.128 [R229+0x8800], RZ ;  /* 0x008800ffe5007388 */ /* 0x0007e40000000c00 */
.L_x_845:
[----:B------:R-:W-:Y:S05]  /*2780*/  BSYNC.RECONVERGENT B0 ;  /* 0x0000000000007941 */ /* 0x000fea0003800200 */
.L_x_844:
[----:B------:R-:W5:Y:S01]  /*2790*/  LDCU.64 UR12, c[0x0][0x538] ;  /* 0x0000a700ff0c77ac */ /* 0x000f620008000a00 */
[----:B------:R-:W0:Y:S01]  /*27a0*/  LDGDEPBAR ;  /* 0x00000000000079af */ /* 0x000e220000000000 */
[----:B-----5:R-:W-:-:S04]  /*27b0*/  UISETP.NE.U32.AND UP1, UPT, UR12, URZ, UPT ;  /* 0x000000ff0c00728c */ /* 0x020fc8000bf25070 */
[----:B------:R-:W-:Y:S01]  /*27c0*/  UISETP.NE.AND.EX UP1, UPT, UR13, URZ, UPT, UP1 ;  /* 0x000000ff0d00728c */ /* 0x000fe2000bf25310 */
[----:B------:R-:W-:Y:S01]  /*27d0*/  LOP3.LUT R8, R8, 0x7, RZ, 0xc0, !PT ;  /* 0x0000000708087812 */ /* 0x000fe200078ec0ff */
[----:B------:R-:W-:Y:S01]  /*27e0*/  IMAD.U32 R140, RZ, RZ, UR21 ;  /* 0x00000015ff8c7e24 */ /* 0x000fe2000f8e00ff */
[----:B------:R-:W-:-:S04]  /*27f0*/  DEPBAR.LE SB0, 0x0 ;  /* 0x000080000000791a */ /* 0x000fc80000000000 */
[----:B------:R-:W-:-:S04]  /*2800*/  PLOP3.LUT P0, PT, PT, PT, UP1, 0x80, 0x8 ;  /* 0x000000000008781c */ /* 0x000fc80003f0f018 */
        /* <DEDUP_REMOVED lines=8> */
[----:B-1-34-:R-:W-:-:S04]  /*2890*/  IMAD.U32 R4, RZ, RZ, UR12 ;  /* 0x0000000cff047e24 */ /* 0x01afc8000f8e00ff */
[----:B------:R-:W-:-:S05]  /*28a0*/  IMAD.U32 R5, RZ, RZ, UR13 ;  /* 0x0000000dff057e24 */ /* 0x000fca000f8e00ff */
[----:B------:R1:W3:Y:S01]  /*28b0*/  @P0 LDG.E R4, desc[UR26][R4.64] ;  /* 0x0000001a04040981 */ /* 0x0002e2000c1e1900 */
[----:B-----5:R-:W3:Y:S01]  /*28c0*/  @P0 MUFU.RCP R3, UR4 ;  /* 0x0000000400030d08 */ /* 0x020ee20008001000 */
[----:B------:R-:W-:Y:S01]  /*28d0*/  USHF.L.U32 UR30, UR8, 0x6, URZ ;  /* 0x00000006081e7899 */ /* 0x000fe200080006ff */
[----:B------:R-:W-:Y:S01]  /*28e0*/  BSSY.RECONVERGENT B0, `(.L_x_847) ;  /* 0x000002e000007945 */ /* 0x000fe20003800200 */
[----:B------:R-:W-:Y:S02]  /*28f0*/  USHF.L.U64.HI UR12, UR8, 0x6, UR9 ;  /* 0x00000006080c7899 */ /* 0x000fe40008010209 */
[----:B------:R-:W-:Y:S02]  /*2900*/  UIMAD.WIDE.U32 UR30, UR30, UR17, URZ ;  /* 0x000000111e1e72a5 */ /* 0x000fe4000f8e00ff */
[----:B------:R-:W-:Y:S01]  /*2910*/  UIMAD UR12, UR12, UR17, URZ ;  /* 0x000000110c0c72a4 */ /* 0x000fe2000f8e02ff */
[----:B------:R-:W-:-:S03]  /*2920*/  UMOV UR5, URZ ;  /* 0x000000ff00057c82 */ /* 0x000fc60008000000 */
[----:B------:R-:W-:Y:S01]  /*2930*/  UIADD3 UR12, UPT, UPT, UR31, UR12, URZ ;  /* 0x0000000c1f0c7290 */ /* 0x000fe2000fffe0ff */
[----:B-1----:R-:W-:Y:S01]  /*2940*/  LOP3.LUT R5, R51, 0x1f0, RZ, 0xc0, !PT ;  /* 0x000001f033057812 */ /* 0x002fe200078ec0ff */
[----:B------:R-:W-:Y:S01]  /*2950*/  BAR.SYNC.DEFER_BLOCKING 0x0 ;  /* 0x0000000000007b1d */ /* 0x000fe20000010000 */
[----:B---3--:R-:W-:Y:S01]  /*2960*/  @P0 FMUL.FTZ R3, R4, R3 ;  /* 0x0000000304030220 */ /* 0x008fe20000410000 */
[----:B------:R-:W-:-:S04]  /*2970*/  IMAD.U32 R4, RZ, RZ, UR23 ;  /* 0x00000017ff047e24 */ /* 0x000fc8000f8e00ff */
[----:B------:R-:W-:Y:S02]  /*2980*/  @P0 R2UR UR4, R3 ;  /* 0x00000000030402ca */ /* 0x000fe400000e0000 */
[----:B------:R-:W-:-:S04]  /*2990*/  IADD3 R4, PT, PT, R5, 0x1, R4 ;  /* 0x0000000105047810 */ /* 0x000fc80007ffe004 */
[----:B------:R-:W-:-:S04]  /*29a0*/  IADD3 R4, PT, PT, R4, -UR25, R8 ;  /* 0x8000001904047c10 */ /* 0x000fc8000fffe008 */
[----:B------:R-:W-:-:S03]  /*29b0*/  IADD3 R140, PT, PT, R4, UR22, R140 ;  /* 0x00000016048c7c10 */ /* 0x000fc6000fffe08c */
        /* <DEDUP_REMOVED lines=27> */
.L_x_849:
[----:B------:R4:W-:Y:S01]  /*2b70*/  STS.128 [R229+0xb000], RZ ;  /* 0x00b000ffe5007388 */ /* 0x0009e20000000c00 */
[----:B------:R-:W-:Y:S05]  /*2b80*/  BRA `(.L_x_850) ;  /* 0x00000000000c7947 */ /* 0x000fea0003800000 */
.L_x_848:
[----:B------:R1:W-:Y:S04]  /*2b90*/  STS.128 [R229+0x9000], RZ ;  /* 0x009000ffe5007388 */ /* 0x0003e80000000c00 */
[----:B------:R1:W-:Y:S04]  /*2ba0*/  STS.128 [R229+0xa000], RZ ;  /* 0x00a000ffe5007388 */ /* 0x0003e80000000c00 */
[----:B------:R1:W-:Y:S02]  /*2bb0*/  STS.128 [R229+0xb000], RZ ;  /* 0x00b000ffe5007388 */ /* 0x0003e40000000c00 */
.L_x_850:
[----:B------:R-:W-:Y:S05]  /*2bc0*/  BSYNC.RECONVERGENT B0 ;  /* 0x0000000000007941 */ /* 0x000fea0003800200 */
.L_x_847:
[----:B------:R-:W-:Y:S01]  /*2bd0*/  ISETP.GE.AND P0, PT, R2, UR16, PT ;  /* 0x0000001002007c0c */ /* 0x000fe2000bf06270 */
[C---:B------:R-:W-:Y:S01]  /*2be0*/  IMAD.SHL.U32 R228, R217.reuse, 0x2, RZ ;  /* 0x00000002d9e47824 */ /* 0x040fe200078e00ff */
[----:B------:R-:W-:Y:S01]  /*2bf0*/  BSSY.RECONVERGENT B0, `(.L_x_851) ;  /* 0x0000025000007945 */ /* 0x000fe20003800200 */
[----:B------:R-:W-:Y:S02]  /*2c00*/  LOP3.LUT R51, R0, 0x8, R51, 0x78, !PT ;  /* 0x0000000800337812 */ /* 0x000fe400078e7833 */
[----:B------:R-:W-:Y:S02]  /*2c10*/  LOP3.LUT R5, R217, 0x8, RZ, 0xc0, !PT ;  /* 0x00000008d9057812 */ /* 0x000fe400078ec0ff */
[----:B------:R-:W-:Y:S02]  /*2c20*/  LOP3.LUT R2, R221, 0x3e00, RZ, 0xc0, !PT ;  /* 0x00003e00dd027812 */ /* 0x000fe400078ec0ff */
[----:B------:R-:W-:Y:S02]  /*2c30*/  LOP3.LUT R219, R50, 0x120, RZ, 0xc0, !PT ;  /* 0x0000012032db7812 */ /* 0x000fe400078ec0ff */
[----:B------:R-:W-:-:S02]  /*2c40*/  LOP3.LUT R228, R228, 0x6, RZ, 0xc0, !PT ;  /* 0x00000006e4e47812 */ /* 0x000fc400078ec0ff */
        /* <DEDUP_REMOVED lines=9> */
[----:B-1-3--:R-:W-:Y:S02]  /*2ce0*/  LEA R6, P2, R4, R225, 0x1 ;  /* 0x000000e104067211 */ /* 0x00afe400078408ff */
        /* <DEDUP_REMOVED lines=20> */
.L_x_853:
[----:B------:R3:W-:Y:S02]  /*2e30*/  STS.128 [R229+0xb800], RZ ;  /* 0x00b800ffe5007388 */ /* 0x0007e40000000c00 */
.L_x_852:
[----:B------:R-:W-:Y:S05]  /*2e40*/  BSYNC.RECONVERGENT B0 ;  /* 0x0000000000007941 */ /* 0x000fea0003800200 */
.L_x_851:
[----:B------:R-:W-:Y:S01]  /*2e50*/  LOP3.LUT R48, R221, 0x100, RZ, 0xc0, !PT ;  /* 0x00000100dd307812 */ /* 0x000fe200078ec0ff */
[----:B------:R-:W-:Y:S01]  /*2e60*/  IMAD.MOV.U32 R164, RZ, RZ, 0x20 ;  /* 0x00000020ffa47424 */ /* 0x000fe200078e00ff */
[----:B------:R-:W-:Y:S01]  /*2e70*/  LOP3.LUT R5, R0, R5, RZ, 0x3c, !PT ;  /* 0x0000000500057212 */ /* 0x000fe200078e3cff */
[----:B------:R-:W5:Y:S01]  /*2e80*/  LDCU UR4, c[0x0][0x50c] ;  /* 0x0000a180ff0477ac */ /* 0x000f620008000800 */
[----:B------:R-:W-:Y:S01]  /*2e90*/  LOP3.LUT R48, R48, 0x20, R50, 0xf8, !PT ;  /* 0x0000002030307812 */ /* 0x000fe200078ef832 */
[----:B------:R-:W0:Y:S01]  /*2ea0*/  LDGDEPBAR ;  /* 0x00000000000079af */ /* 0x000e220000000000 */
[----:B------:R-:W-:Y:S01]  /*2eb0*/  IADD3 R219, PT, PT, R51, R219, R2 ;  /* 0x000000db33db7210 */ /* 0x000fe20007ffe002 */
[----:B------:R-:W-:Y:S01]  /*2ec0*/  UISETP.NE.AND UP1, UPT, UR20, 0x1, UPT ;  /* 0x000000011400788c */ /* 0x000fe2000bf25270 */
        /* <DEDUP_REMOVED lines=11> */
[----:B------:R-:W4:Y:S04]  /*2f80*/  LDSM.16.M88.4 R108, [R2+0x6400] ;  /* 0x00640000026c783b */ /* 0x000f280000000200 */
[----:B------:R-:W5:Y:S04]  /*2f90*/  LDSM.16.M88.4 R96, [R2+0x6800] ;  /* 0x006800000260783b */ /* 0x000f680000000200 */
[----:B------:R-:W5:Y:S04]  /*2fa0*/  LDSM.16.M88.4 R68, [R2+0x6c00] ;  /* 0x006c00000244783b */ /* 0x000f680000000200 */
[----:B------:R-:W-:Y:S04]  /*2fb0*/  LDSM.16.M88.4 R8, [R3] ;  /* 0x000000000308783b */ /* 0x000fe80000000200 */
[----:B------:R-:W5:Y:S04]  /*2fc0*/  LDSM.16.M88.4 R32, [R0+0x6000] ;  /* 0x006000000020783b */ /* 0x000f680000000200 */
[----:B------:R-:W5:Y:S04]  /*2fd0*/  LDSM.16.M88.4 R24, [R3+0x1000] ;  /* 0x001000000318783b */ /* 0x000f680000000200 */
[----:B------:R-:W5:Y:S04]  /*2fe0*/  LDSM.16.M88.4 R64, [R0+0x6400] ;  /* 0x006400000040783b */ /* 0x000f680000000200 */
[----:B------:R-:W5:Y:S01]  /*2ff0*/  LDSM.16.M88.4 R16, [R0+0x6800] ;  /* 0x006800000010783b */ /* 0x000f620000000200 */
[-C--:B-1-3--:R-:W-:Y:S03]  /*3000*/  HMMA.16816.F32 R4, R84, R56.reuse, RZ ;  /* 0x000000385404723c */ /* 0x08afe600000018ff */
[----:B------:R-:W1:Y:S04]  /*3010*/  LDSM.16.M88.4 R12, [R0+0x6c00] ;  /* 0x006c0000000c783b */ /* 0x000e680000000200 */
[----:B------:R-:W-:Y:S01]  /*3020*/  LDSM.16.M88.4 R128, [R219+0x3000] ;  /* 0x00300000db80783b */ /* 0x000fe20000000200 */
[C---:B--2---:R-:W-:Y:S03]  /*3030*/  HMMA.16816.F32 R20, R88.reuse, R56, RZ ;  /* 0x000000385814723c */ /* 0x044fe600000018ff */
[----:B------:R-:W2:Y:S04]  /*3040*/  LDSM.16.M88.4 R28, [R2+0x7000] ;  /* 0x00700000021c783b */ /* 0x000ea80000000200 */
[----:B------:R-:W3:Y:S01]  /*3050*/  LDSM.16.M88.4 R132, [R219+0x2000] ;  /* 0x00200000db84783b */ /* 0x000ee20000000200 */
[-C--:B------:R-:W-:Y:S03]  /*3060*/  HMMA.16816.F32 R60, R88, R58.reuse, RZ ;  /* 0x0000003a583c723c */ /* 0x080fe600000018ff */
[----:B------:R-:W-:Y:S04]  /*3070*/  LDSM.16.M88.4 R76, [R3+0x3000] ;  /* 0x00300000034c783b */ /* 0x000fe80000000200 */
[----:B------:R-:W3:Y:S01]  /*3080*/  LDSM.16.M88.4 R136, [R0+0x7000] ;  /* 0x007000000088783b */ /* 0x000ee20000000200 */
[----:B------:R-:W-:Y:S03]  /*3090*/  HMMA.16816.F32 R56, R84, R58, RZ ;  /* 0x0000003a5438723c */ /* 0x000fe600000018ff */
[----:B------:R-:W3:Y:S04]  /*30a0*/  LDSM.16.M88.4 R80, [R3+0x2000] ;  /* 0x002000000350783b */ /* 0x000ee80000000200 */
[----:B------:R-:W3:Y:S01]  /*30b0*/  LDSM.16.M88.4 R120, [R2+0x7800] ;  /* 0x007800000278783b */ /* 0x000ee20000000200 */
[C---:B----4-:R-:W-:Y:S03]  /*30c0*/  HMMA.16816.F32 R52, R88.reuse, R108, RZ ;  /* 0x0000006c5834723c */ /* 0x050fe600000018ff */
[----:B------:R-:W-:Y:S04]  /*30d0*/  LDSM.16.M88.4 R124, [R2+0x7400] ;  /* 0x00740000027c783b */ /* 0x000fe80000000200 */
[----:B------:R-:W-:Y:S01]  /*30e0*/  LDSM.16.M88.4 R116, [R2+0x7c00] ;  /* 0x007c00000274783b */ /* 0x000fe20000000200 */
[C---:B-----5:R-:W-:Y:S03]  /*30f0*/  HMMA.16816.F32 R40, R88.reuse, R96, RZ ;  /* 0x000000605828723c */ /* 0x060fe600000018ff */
[----:B------:R-:W-:Y:S05]  /*3100*/  LDSM.16.M88.4 R72, [R0+0x7400] ;  /* 0x007400000048783b */ /* 0x000fea0000000200 */
[C---:B------:R-:W-:Y:S08]  /*3110*/  HMMA.16816.F32 R36, R88.reuse, R68, RZ ;  /* 0x000000445824723c */ /* 0x040ff000000018ff */
[C---:B------:R-:W-:Y:S08]  /*3120*/  HMMA.16816.F32 R44, R88.reuse, R110, RZ ;  /* 0x0000006e582c723c */ /* 0x040ff000000018ff */
[C---:B------:R-:W-:Y:S08]  /*3130*/  HMMA.16816.F32 R100, R88.reuse, R98, RZ ;  /* 0x000000625864723c */ /* 0x040ff000000018ff */
[----:B------:R-:W-:Y:S08]  /*3140*/  HMMA.16816.F32 R88, R88, R70, RZ ;  /* 0x000000465858723c */ /* 0x000ff000000018ff */
[-C--:B------:R-:W-:Y:S08]  /*3150*/  HMMA.16816.F32 R4, R8, R32.reuse, R4 ;  /* 0x000000200804723c */ /* 0x080ff00000001804 */
[C---:B------:R-:W-:Y:S08]  /*3160*/  HMMA.16816.F32 R20, R24.reuse, R32, R20 ;  /* 0x000000201814723c */ /* 0x040ff00000001814 */
[-C--:B------:R-:W-:Y:S08]  /*3170*/  HMMA.16816.F32 R60, R24, R34.reuse, R60 ;  /* 0x00000022183c723c */ /* 0x080ff0000000183c */
[----:B------:R-:W-:Y:S01]  /*3180*/  HMMA.16816.F32 R56, R8, R34, R56 ;  /* 0x000000220838723c */ /* 0x000fe20000001838 */
[----:B------:R-:W-:Y:S07]  /*3190*/  LDSM.16.M88.4 R32, [R219+0x4000] ;  /* 0x00400000db20783b */ /* 0x000fee0000000200 */
        /* <DEDUP_REMOVED lines=9> */
[C---:B-1----:R-:W-:Y:S08]  /*3230*/  HMMA.16816.F32 R36, R24.reuse, R12, R36 ;  /* 0x0000000c1824723c */ /* 0x042ff00000001824 */
[C---:B------:R-:W-:Y:S08]  /*3240*/  HMMA.16816.F32 R44, R24.reuse, R66, R44 ;  /* 0x00000042182c723c */ /* 0x040ff0000000182c */
[C---:B------:R-:W-:Y:S08]  /*3250*/  HMMA.16816.F32 R100, R24.reuse, R18, R100 ;  /* 0x000000121864723c */ /* 0x040ff00000001864 */
[----:B------:R-:W-:Y:S01]  /*3260*/  HMMA.16816.F32 R88, R24, R14, R88 ;  /* 0x0000000e1858723c */ /* 0x000fe20000001858 */
[----:B------:R-:W1:Y:S07]  /*3270*/  LDSM.16.M88.4 R24, [R2+0x8000] ;  /* 0x008000000218783b */ /* 0x000e6e0000000200 */
[-C--:B--2---:R-:W-:Y:S08]  /*3280*/  HMMA.16816.F32 R20, R128, R28.reuse, R20 ;  /* 0x0000001c8014723c */ /* 0x084ff00000001814 */
[----:B---3--:R-:W-:Y:S08]  /*3290*/  HMMA.16816.F32 R4, R132, R28, R4 ;  /* 0x0000001c8404723c */ /* 0x008ff00000001804 */
[-C--:B------:R-:W-:Y:S08]  /*32a0*/  HMMA.16816.F32 R60, R128, R30.reuse, R60 ;  /* 0x0000001e803c723c */ /* 0x080ff0000000183c */
[----:B------:R-:W-:Y:S01]  /*32b0*/  HMMA.16816.F32 R56, R132, R30, R56 ;  /* 0x0000001e8438723c */ /* 0x000fe20000001838 */
        /* <DEDUP_REMOVED lines=10> */
[----:B------:R-:W4:Y:S03]  /*3360*/  LDSM.16.M88.4 R12, [R3+0x5000] ;  /* 0x00500000030c783b */ /* 0x000f260000000200 */
[-C--:B------:R-:W-:Y:S08]  /*3370*/  HMMA.16816.F32 R20, R76, R136.reuse, R20 ;  /* 0x000000884c14723c */ /* 0x080ff00000001814 */
[----:B------:R-:W-:Y:S08]  /*3380*/  HMMA.16816.F32 R4, R80, R136, R4 ;  /* 0x000000885004723c */ /* 0x000ff00000001804 */
[-C--:B------:R-:W-:Y:S08]  /*3390*/  HMMA.16816.F32 R60, R76, R138.reuse, R60 ;  /* 0x0000008a4c3c723c */ /* 0x080ff0000000183c */
[----:B------:R-:W-:Y:S08]  /*33a0*/  HMMA.16816.F32 R56, R80, R138, R56 ;  /* 0x0000008a5038723c */ /* 0x000ff00000001838 */
[----:B------:R-:W-:Y:S08]  /*33b0*/  HMMA.16816.F32 R40, R128, R120, R40 ;  /* 0x000000788028723c */ /* 0x000ff00000001828 */
[----:B-1----:R-:W-:Y:S08]  /*33c0*/  HMMA.16816.F32 R4, R32, R24, R4 ;  /* 0x000000182004723c */ /* 0x002ff00000001804 */
[----:B------:R-:W-:Y:S08]  /*33d0*/  HMMA.16816.F32 R100, R128, R122, R100 ;  /* 0x0000007a8064723c */ /* 0x000ff00000001864 */
[C---:B------:R-:W-:Y:S08]  /*33e0*/  HMMA.16816.F32 R104, R132.reuse, R120, R104 ;  /* 0x000000788468723c */ /* 0x040ff00000001868 */
[----:B------:R-:W-:Y:S08]  /*33f0*/  HMMA.16816.F32 R96, R132, R122, R96 ;  /* 0x0000007a8460723c */ /* 0x000ff00000001860 */
[----:B--2---:R-:W-:Y:S08]  /*3400*/  HMMA.16816.F32 R20, R28, R24, R20 ;  /* 0x000000181c14723c */ /* 0x004ff00000001814 */
[-C--:B------:R-:W-:Y:S08]  /*3410*/  HMMA.16816.F32 R56, R32, R26.reuse, R56 ;  /* 0x0000001a2038723c */ /* 0x080ff00000001838 */
[----:B------:R-:W-:Y:S01]  /*3420*/  HMMA.16816.F32 R60, R28, R26, R60 ;  /* 0x0000001a1c3c723c */ /* 0x000fe2000000183c */
[----:B------:R-:W-:Y:S07]  /*3430*/  LDSM.16.M88.4 R24, [R2+0x8c00] ;  /* 0x008c00000218783b */ /* 0x000fee0000000200 */
[----:B---3--:R-:W-:Y:S08]  /*3440*/  HMMA.16816.F32 R4, R16, R8, R4 ;  /* 0x000000081004723c */ /* 0x008ff00000001804 */
[C---:B------:R-:W-:Y:S08]  /*3450*/  HMMA.16816.F32 R40, R76.reuse, R68, R40 ;  /* 0x000000444c28723c */ /* 0x040ff00000001828 */
[----:B------:R-:W-:Y:S03]  /*3460*/  HMMA.16816.F32 R100, R76, R70, R100 ;  /* 0x000000464c64723c */ /* 0x000fe60000001864 */
[----:B------:R-:W-:Y:S01]  /*3470*/  FMUL.FTZ R4, R4, UR4 ;  /* 0x0000000404047c20 */ /* 0x000fe20008410000 */
[----:B------:R-:W-:Y:S01]  /*3480*/  FMUL.FTZ R5, R5, UR4 ;  /* 0x0000000405057c20 */ /* 0x000fe20008410000 */
[----:B------:R-:W-:Y:S01]  /*3490*/  FMUL.FTZ R6, R6, UR4 ;  /* 0x0000000406067c20 */ /* 0x000fe20008410000 */
[----:B------:R-:W-:-:S02]  /*34a0*/  FMUL.FTZ R7, R7, UR4 ;  /* 0x0000000407077c20 */ /* 0x000fc40008410000 */
[----:B------:R-:W-:Y:S08]  /*34b0*/  HMMA.16816.F32 R104, R80, R68, R104 ;  /* 0x000000445068723c */ /* 0x000ff00000001868 */
[----:B----4-:R-:W-:Y:S08]  /*34c0*/  HMMA.16816.F32 R20, R12, R8, R20 ;  /* 0x000000080c14723c */ /* 0x010ff00000001814 */
[----:B------:R-:W-:Y:S01]  /*34d0*/  HMMA.16816.F32 R96, R80, R70, R96 ;  /* 0x000000465060723c */ /* 0x000fe20000001860 */
[----:B------:R-:W1:Y:S07]  /*34e0*/  LDSM.16.M88.4 R68, [R2+0x8400] ;  /* 0x008400000244783b */ /* 0x000e6e0000000200 */
[----:B------:R-:W-:Y:S03]  /*34f0*/  HMMA.16816.F32 R56, R16, R10, R56 ;  /* 0x0000000a1038723c */ /* 0x000fe60000001838 */
[----:B------:R-:W-:-:S05]  /*3500*/  FMUL.FTZ R20, R20, UR4 ;  /* 0x0000000414147c20 */ /* 0x000fca0008410000 */
[----:B------:R-:W-:Y:S01]  /*3510*/  HMMA.16816.F32 R60, R12, R10, R60 ;  /* 0x0000000a0c3c723c */ /* 0x000fe2000000183c */
[----:B------:R-:W2:Y:S07]  /*3520*/  LDSM.16.M88.4 R8, [R2+0x8800] ;  /* 0x008800000208783b */ /* 0x000eae0000000200 */
[----:B------:R-:W-:Y:S03]  /*3530*/  HMMA.16816.F32 R52, R128, R124, R52 ;  /* 0x0000007c8034723c */ /* 0x000fe60000001834 */
[----:B------:R-:W-:Y:S01]  /*3540*/  FMUL.FTZ R57, R57, UR4 ;  /* 0x0000000439397c20 */ /* 0x000fe20008410000 */
[----:B------:R-:W-:Y:S01]  /*3550*/  FMUL.FTZ R58, R58, UR4 ;  /* 0x000000043a3a7c20 */ /* 0x000fe20008410000 */
[----:B------:R-:W-:-:S03]  /*3560*/  FMUL.FTZ R59, R59, UR4 ;  /* 0x000000043b3b7c20 */ /* 0x000fc60008410000 */
[----:B------:R-:W-:Y:S03]  /*3570*/  HMMA.16816.F32 R36, R128, R116, R36 ;  /* 0x000000748024723c */ /* 0x000fe60000001824 */
[----:B------:R-:W-:Y:S01]  /*3580*/  FMUL.FTZ R60, R60, UR4 ;  /* 0x000000043c3c7c20 */ /* 0x000fe20008410000 */
[----:B------:R-:W-:Y:S01]  /*3590*/  FMUL.FTZ R62, R62, UR4 ;  /* 0x000000043e3e7c20 */ /* 0x000fe20008410000 */
[----:B------:R-:W-:-:S03]  /*35a0*/  FMUL.FTZ R61, R61, UR4 ;  /* 0x000000043d3d7c20 */ /* 0x000fc60008410000 */
[C---:B------:R-:W-:Y:S01]  /*35b0*/  HMMA.16816.F32 R44, R128.reuse, R126, R44 ;  /* 0x0000007e802c723c */ /* 0x040fe2000000182c */
[----:B------:R-:W-:Y:S07]  /*35c0*/  MUFU.TANH R60, R60 ;  /* 0x0000003c003c7308 */ /* 0x000fee0000002400 */
[----:B------:R-:W-:Y:S01]  /*35d0*/  HMMA.16816.F32 R88, R128, R118, R88 ;  /* 0x000000768058723c */ /* 0x000fe20000001858 */
[----:B------:R-:W-:Y:S07]  /*35e0*/  MUFU.TANH R62, R62 ;  /* 0x0000003e003e7308 */ /* 0x000fee0000002400 */
[C---:B------:R-:W-:Y:S01]  /*35f0*/  HMMA.16816.F32 R108, R132.reuse, R126, R108 ;  /* 0x0000007e846c723c */ /* 0x040fe2000000186c */
[----:B------:R-:W-:Y:S07]  /*3600*/  MUFU.TANH R61, R61 ;  /* 0x0000003d003d7308 */ /* 0x000fee0000002400 */
[C---:B------:R-:W-:Y:S08]  /*3610*/  HMMA.16816.F32 R92, R132.reuse, R116, R92 ;  /* 0x00000074845c723c */ /* 0x040ff0000000185c */
[C---:B------:R-:W-:Y:S08]  /*3620*/  HMMA.16816.F32 R84, R132.reuse, R118, R84 ;  /* 0x000000768454723c */ /* 0x040ff00000001854 */
[----:B------:R-:W-:Y:S08]  /*3630*/  HMMA.16816.F32 R112, R132, R124, R112 ;  /* 0x0000007c8470723c */ /* 0x000ff00000001870 */
[C---:B------:R-:W-:Y:S08]  /*3640*/  HMMA.16816.F32 R52, R76.reuse, R72, R52 ;  /* 0x000000484c34723c */ /* 0x040ff00000001834 */
[C---:B------:R-:W-:Y:S08]  /*3650*/  HMMA.16816.F32 R44, R76.reuse, R74, R44 ;  /* 0x0000004a4c2c723c */ /* 0x040ff0000000182c */
[C---:B------:R-:W-:Y:S08]  /*3660*/  HMMA.16816.F32 R36, R76.reuse, R64, R36 ;  /* 0x000000404c24723c */ /* 0x040ff00000001824 */
[----:B------:R-:W-:Y:S01]  /*3670*/  HMMA.16816.F32 R88, R76, R66, R88 ;  /* 0x000000424c58723c */ /* 0x000fe20000001858 */
[----:B------:R-:W-:Y:S07]  /*3680*/  MUFU.TANH R76, R7 ;  /* 0x00000007004c7308 */ /* 0x000fee0000002400 */
[C---:B------:R-:W-:Y:S01]  /*3690*/  HMMA.16816.F32 R108, R80.reuse, R74, R108 ;  /* 0x0000004a506c723c */ /* 0x040fe2000000186c */
[----:B------:R3:W-:Y:S07]  /*36a0*/  MUFU.TANH R74, R20 ;  /* 0x00000014004a7308 */ /* 0x0007ee0000002400 */
[C---:B------:R-:W-:Y:S01]  /*36b0*/  HMMA.16816.F32 R92, R80.reuse, R64, R92 ;  /* 0x00000040505c723c */ /* 0x040fe2000000185c */
[----:B------:R-:W-:Y:S07]  /*36c0*/  MUFU.TANH R64, R57 ;  /* 0x0000003900407308 */ /* 0x000fee0000002400 */
[----:B------:R-:W-:Y:S01]  /*36d0*/  HMMA.16816.F32 R84, R80, R66, R84 ;  /* 0x000000425054723c */ /* 0x000fe20000001854 */
[----:B------:R-:W-:Y:S01]  /*36e0*/  MUFU.TANH R65, R58 ;  /* 0x0000003a00417308 */ /* 0x000fe20000002400 */
[----:B---3--:R-:W-:Y:S01]  /*36f0*/  FMUL.FTZ R20, R21, UR4 ;  /* 0x0000000415147c20 */ /* 0x008fe20008410000 */
[----:B------:R-:W-:Y:S01]  /*3700*/  FMUL.FTZ R21, R23, UR4 ;  /* 0x0000000417157c20 */ /* 0x000fe20008410000 */
[----:B------:R-:W-:-:S04]  /*3710*/  FMUL.FTZ R23, R56, UR4 ;  /* 0x0000000438177c20 */ /* 0x000fc80008410000 */
[----:B------:R-:W-:Y:S01]  /*3720*/  HMMA.16816.F32 R112, R80, R72, R112 ;  /* 0x000000485070723c */ /* 0x000fe20000001870 */
[----:B------:R3:W-:Y:S07]  /*3730*/  MUFU.TANH R66, R59 ;  /* 0x0000003b00427308 */ /* 0x0007ee0000002400 */
[C---:B-1----:R-:W-:Y:S01]  /*3740*/  HMMA.16816.F32 R52, R28.reuse, R68, R52 ;  /* 0x000000441c34723c */ /* 0x042fe20000001834 */
[----:B------:R-:W-:Y:S07]  /*3750*/  MUFU.TANH R72, R4 ;  /* 0x0000000400487308 */ /* 0x000fee0000002400 */
[C---:B------:R-:W-:Y:S01]  /*3760*/  HMMA.16816.F32 R44, R28.reuse, R70, R44 ;  /* 0x000000461c2c723c */ /* 0x040fe2000000182c */
[----:B------:R-:W-:Y:S01]  /*3770*/  MUFU.TANH R75, R5 ;  /* 0x00000005004b7308 */ /* 0x000fe20000002400 */
[----:B---3--:R-:W1:Y:S06]  /*3780*/  LDSM.16.M88.4 R56, [R0+0x8c00] ;  /* 0x008c00000038783b */ /* 0x008e6c0000000200 */
[C---:B--2---:R-:W-:Y:S01]  /*3790*/  HMMA.16816.F32 R40, R28.reuse, R8, R40 ;  /* 0x000000081c28723c */ /* 0x044fe20000001828 */
[----:B------:R2:W-:Y:S07]  /*37a0*/  MUFU.TANH R73, R6 ;  /* 0x0000000600497308 */ /* 0x0005ee0000002400 */
[C---:B------:R-:W-:Y:S01]  /*37b0*/  HMMA.16816.F32 R100, R28.reuse, R10, R100 ;  /* 0x0000000a1c64723c */ /* 0x040fe20000001864 */
[----:B------:R-:W-:Y:S07]  /*37c0*/  MUFU.TANH R20, R20 ;  /* 0x0000001400147308 */ /* 0x000fee0000002400 */
[C---:B------:R-:W-:Y:S01]  /*37d0*/  HMMA.16816.F32 R36, R28.reuse, R24, R36 ;  /* 0x000000181c24723c */ /* 0x040fe20000001824 */
[----:B------:R-:W-:Y:S01]  /*37e0*/  MUFU.TANH R21, R21 ;  /* 0x0000001500157308 */ /* 0x000fe20000002400 */
[----:B--2---:R-:W2:Y:S06]  /*37f0*/  LDSM.16.M88.4 R4, [R0+0x8400] ;  /* 0x008400000004783b */ /* 0x004eac0000000200 */
[----:B------:R-:W-:Y:S01]  /*3800*/  HMMA.16816.F32 R88, R28, R26, R88 ;  /* 0x0000001a1c58723c */ /* 0x000fe20000001858 */
[----:B------:R3:W4:Y:S01]  /*3810*/  LDSM.16.M88.4 R28, [R0+0x8800] ;  /* 0x00880000001c783b */ /* 0x0007220000000200 */
[----:B------:R-:W-:Y:S01]  /*3820*/  MUFU.TANH R23, R23 ;  /* 0x0000001700177308 */ /* 0x000fe20000002400 */
[----:B------:R-:W-:-:S05]  /*3830*/  DEPBAR.LE SB0, 0x0 ;  /* 0x000080000000791a */ /* 0x000fca0000000000 */
[C---:B------:R-:W-:Y:S08]  /*3840*/  HMMA.16816.F32 R84, R32.reuse, R26, R84 ;  /* 0x0000001a2054723c */ /* 0x040ff00000001854 */
[----:B------:R-:W-:Y:S08]  /*3850*/  HMMA.16816.F32 R96, R32, R10, R96 ;  /* 0x0000000a2060723c */ /* 0x000ff00000001860 */
[----:B-1----:R-:W-:Y:S01]  /*3860*/  HMMA.16816.F32 R88, R12, R58, R88 ;  /* 0x0000003a0c58723c */ /* 0x002fe20000001858 */
[----:B---3--:R-:W-:-:S05]  /*3870*/  IMAD.U32 R0, RZ, RZ, UR21 ;  /* 0x00000015ff007e24 */ /* 0x008fca000f8e00ff */
[C-C-:B------:R-:W-:Y:S02]  /*3880*/  VIADDMNMX R3, R140.reuse, 0x8, R0.reuse, PT ;  /* 0x000000088c037846 */ /* 0x140fe40003800100 */
[----:B------:R-:W-:Y:S01]  /*3890*/  HMMA.16816.F32 R84, R16, R58, R84 ;  /* 0x0000003a1054723c */ /* 0x000fe20000001854 */
[C-C-:B------:R-:W-:Y:S02]  /*38a0*/  VIADDMNMX R2, R140.reuse, 0x40, R0.reuse, PT ;  /* 0x000000408c027846 */ /* 0x140fe40003800100 */
[----:B------:R-:W-:-:S05]  /*38b0*/  VIADDMNMX R0, R140, 0x48, R0, PT ;  /* 0x000000488c007846 */ /* 0x000fca0003800100 */
[----:B--2---:R-:W-:Y:S03]  /*38c0*/  HMMA.16816.F32 R52, R12, R4, R52 ;  /* 0x000000040c34723c */ /* 0x004fe60000001834 */
[----:B------:R-:W-:Y:S01]  /*38d0*/  FMUL.FTZ R89, R89, UR4 ;  /* 0x0000000459597c20 */ /* 0x000fe20008410000 */
[----:B------:R-:W-:-:S04]  /*38e0*/  FMUL.FTZ R91, R91, UR4 ;  /* 0x000000045b5b7c20 */ /* 0x000fc80008410000 */
[----:B----4-:R-:W-:Y:S01]  /*38f0*/  HMMA.16816.F32 R40, R12, R28, R40 ;  /* 0x0000001c0c28723c */ /* 0x010fe20000001828 */
[----:B------:R-:W-:Y:S02]  /*3900*/  MUFU.TANH R89, R89 ;  /* 0x0000005900597308 */ /* 0x000fe40000002400 */
[----:B------:R-:W-:Y:S01]  /*3910*/  FMUL.FTZ R10, R84, UR4 ;  /* 0x00000004540a7c20 */ /* 0x000fe20008410000 */
[----:B------:R-:W-:Y:S01]  /*3920*/  FMUL.FTZ R11, R86, UR4 ;  /* 0x00000004560b7c20 */ /* 0x000fe20008410000 */
[----:B------:R-:W-:Y:S01]  /*3930*/  FMUL.FTZ R87, R87, UR4 ;  /* 0x0000000457577c20 */ /* 0x000fe20008410000 */
[----:B------:R-:W-:Y:S02]  /*3940*/  FMUL.FTZ R85, R85, UR4 ;  /* 0x0000000455557c20 */ /* 0x000fe40008410000 */
[----:B------:R-:W-:Y:S01]  /*3950*/  HMMA.16816.F32 R104, R32, R8, R104 ;  /* 0x000000082068723c */ /* 0x000fe20000001868 */
[----:B------:R-:W1:Y:S02]  /*3960*/  MUFU.TANH R10, R10 ;  /* 0x0000000a000a7308 */ /* 0x000e640000002400 */
[----:B------:R-:W-:Y:S01]  /*3970*/  FMUL.FTZ R9, R54, UR4 ;  /* 0x0000000436097c20 */ /* 0x000fe20008410000 */
[----:B------:R-:W-:Y:S01]  /*3980*/  FMUL.FTZ R8, R52, UR4 ;  /* 0x0000000434087c20 */ /* 0x000fe20008410000 */
[----:B------:R-:W-:-:S03]  /*3990*/  FMUL.FTZ R52, R53, UR4 ;  /* 0x0000000435347c20 */ /* 0x000fc60008410000 */
[----:B------:R-:W-:Y:S01]  /*39a0*/  HMMA.16816.F32 R112, R32, R68, R112 ;  /* 0x000000442070723c */ /* 0x000fe20000001870 */
[----:B------:R-:W2:Y:S02]  /*39b0*/  MUFU.TANH R11, R11 ;  /* 0x0000000b000b7308 */ /* 0x000ea40000002400 */
[----:B------:R-:W-:Y:S01]  /*39c0*/  FMUL.FTZ R54, R40, UR4 ;  /* 0x0000000428367c20 */ /* 0x000fe20008410000 */
[----:B------:R-:W-:Y:S02]  /*39d0*/  IMAD.U32 R40, RZ, RZ, UR17 ;  /* 0x00000011ff287e24 */ /* 0x000fe4000f8e00ff */
[----:B------:R-:W-:Y:S02]  /*39e0*/  FMUL.FTZ R58, R42, UR4 ;  /* 0x000000042a3a7c20 */ /* 0x000fe40008410000 */
[C---:B------:R-:W-:Y:S01]  /*39f0*/  HMMA.16816.F32 R44, R12.reuse, R6, R44 ;  /* 0x000000060c2c723c */ /* 0x040fe2000000182c */
[----:B------:R-:W-:Y:S01]  /*3a00*/  IMAD R40, R40, 0x40, R228 ;  /* 0x0000004028287824 */ /* 0x000fe200078e02e4 */
[----:B------:R-:W-:Y:S06]  /*3a10*/  MUFU.TANH R8, R8 ;  /* 0x0000000800087308 */ /* 0x000fec0000002400 */
[C---:B------:R-:W-:Y:S02]  /*3a20*/  HMMA.16816.F32 R100, R12.reuse, R30, R100 ;  /* 0x0000001e0c64723c */ /* 0x040fe40000001864 */
[----:B------:R-:W-:Y:S06]  /*3a30*/  MUFU.TANH R9, R9 ;  /* 0x0000000900097308 */ /* 0x000fec0000002400 */
[----:B------:R-:W-:Y:S01]  /*3a40*/  HMMA.16816.F32 R36, R12, R56, R36 ;  /* 0x000000380c24723c */ /* 0x000fe20000001824 */
[----:B------:R-:W-:Y:S01]  /*3a50*/  FMUL.FTZ R13, R90, UR4 ;  /* 0x000000045a0d7c20 */ /* 0x000fe20008410000 */
[----:B------:R-:W-:Y:S01]  /*3a60*/  FMUL.FTZ R12, R88, UR4 ;  /* 0x00000004580c7c20 */ /* 0x000fe20008410000 */
[C---:B------:R-:W-:Y:S01]  /*3a70*/  VIADD R14, R40.reuse, 0x38 ;  /* 0x00000038280e7836 */ /* 0x040fe20000000000 */
[----:B------:R-:W-:Y:S01]  /*3a80*/  MUFU.TANH R52, R52 ;  /* 0x0000003400347308 */ /* 0x000fe20000002400 */
[----:B------:R-:W-:-:S03]  /*3a90*/  VIADD R15, R40, 0x1 ;  /* 0x00000001280f7836 */ /* 0x000fc60000000000 */
[C---:B------:R-:W-:Y:S01]  /*3aa0*/  ISETP.GE.AND P5, PT, R14.reuse, R216, PT ;  /* 0x000000d80e00720c */ /* 0x040fe20003fa6270 */
[----:B------:R-:W-:Y:S01]  /*3ab0*/  HMMA.16816.F32 R92, R32, R24, R92 ;  /* 0x00000018205c723c */ /* 0x000fe2000000185c */
[CC--:B------:R-:W-:Y:S01]  /*3ac0*/  ISETP.GE.AND P4, PT, R14.reuse, R3.reuse, PT ;  /* 0x000000030e00720c */ /* 0x0c0fe20003f86270 */
[----:B------:R-:W-:Y:S01]  /*3ad0*/  FMUL.FTZ R24, R55, UR4 ;  /* 0x0000000437187c20 */ /* 0x000fe20008410000 */
[----:B------:R-:W3:Y:S01]  /*3ae0*/  MUFU.TANH R13, R13 ;  /* 0x0000000d000d7308 */ /* 0x000ee20000002400 */
[----:B------:R-:W-:Y:S01]  /*3af0*/  ISETP.GE.AND P2, PT, R14, R2, PT ;  /* 0x000000020e00720c */ /* 0x000fe20003f46270 */
[----:B------:R-:W-:Y:S01]  /*3b00*/  FMUL.FTZ R100, R100, UR4 ;  /* 0x0000000464647c20 */ /* 0x000fe20008410000 */
[----:B------:R-:W-:Y:S01]  /*3b10*/  ISETP.GE.AND P0, PT, R14, R0, PT ;  /* 0x000000000e00720c */ /* 0x000fe20003f06270 */
[----:B------:R-:W-:Y:S01]  /*3b20*/  FMUL.FTZ R102, R102, UR4 ;  /* 0x0000000466667c20 */ /* 0x000fe20008410000 */
[----:B------:R-:W-:Y:S01]  /*3b30*/  I2FP.F32.U32 R14, R14 ;  /* 0x0000000e000e7245 */ /* 0x000fe20000201000 */
[----:B------:R-:W-:Y:S01]  /*3b40*/  HMMA.16816.F32 R112, R16, R4, R112 ;  /* 0x000000041070723c */ /* 0x000fe20000001870 */
[C---:B------:R-:W-:Y:S01]  /*3b50*/  ISETP.GE.AND P3, PT, R15.reuse, R216, PT ;  /* 0x000000d80f00720c */ /* 0x040fe20003f66270 */
[----:B------:R-:W4:Y:S01]  /*3b60*/  MUFU.TANH R12, R12 ;  /* 0x0000000c000c7308 */ /* 0x000f220000002400 */
[----:B------:R-:W-:Y:S01]  /*3b70*/  ISETP.GE.AND P1, PT, R15, R3, PT ;  /* 0x000000030f00720c */ /* 0x000fe20003f26270 */
[C---:B-1----:R-:W-:Y:S01]  /*3b80*/  FFMA.FTZ R10, R14.reuse, UR5, R10 ;  /* 0x000000050e0a7c23 */ /* 0x042fe2000801000a */
[----:B--2---:R-:W-:Y:S01]  /*3b90*/  FFMA.FTZ R11, R14, UR5, R11 ;  /* 0x000000050e0b7c23 */ /* 0x004fe2000801000b */
[----:B------:R-:W-:Y:S01]  /*3ba0*/  FMUL.FTZ R4, R63, UR4 ;  /* 0x000000043f047c20 */ /* 0x000fe20008410000 */
[----:B------:R-:W-:Y:S01]  /*3bb0*/  FMUL.FTZ R42, R38, UR4 ;  /* 0x00000004262a7c20 */ /* 0x000fe20008410000 */
[----:B------:R-:W-:Y:S01]  /*3bc0*/  HMMA.16816.F32 R108, R32, R70, R108 ;  /* 0x00000046206c723c */ /* 0x000fe2000000186c */
[----:B------:R-:W-:Y:S01]  /*3bd0*/  FSEL R191, R10, -INF , !P5 ;  /* 0xff8000000abf7808 */ /* 0x000fe20006800000 */
[----:B------:R-:W-:Y:S01]  /*3be0*/  FMUL.FTZ R32, R44, UR4 ;  /* 0x000000042c207c20 */ /* 0x000fe20008410000 */
[----:B------:R-:W-:Y:S01]  /*3bf0*/  I2FP.F32.U32 R10, R15 ;  /* 0x0000000f000a7245 */ /* 0x000fe20000201000 */
[----:B---3--:R-:W-:Y:S01]  /*3c00*/  FFMA.FTZ R13, R14, UR5, R13 ;  /* 0x000000050e0d7c23 */ /* 0x008fe2000801000d */
[----:B------:R-:W-:Y:S01]  /*3c10*/  FSEL R185, R11, -INF , !P4 ;  /* 0xff8000000bb97808 */ /* 0x000fe20006000000 */
[----:B------:R-:W1:Y:S01]  /*3c20*/  MUFU.TANH R4, R4 ;  /* 0x0000000400047308 */ /* 0x000e620000002400 */
[----:B------:R-:W-:Y:S01]  /*3c30*/  ISETP.GE.AND P5, PT, R15, R2, PT ;  /* 0x000000020f00720c */ /* 0x000fe20003fa6270 */
[C---:B------:R-:W-:Y:S01]  /*3c40*/  FFMA.FTZ R75, R10.reuse, UR5, R75 ;  /* 0x000000050a4b7c23 */ /* 0x040fe2000801004b */
[----:B------:R-:W-:Y:S01]  /*3c50*/  FFMA.FTZ R11, R10, UR5, R76 ;  /* 0x000000050a0b7c23 */ /* 0x000fe2000801004c */
[----:B------:R-:W-:Y:S01]  /*3c60*/  FSEL R196, R13, -INF , !P0 ;  /* 0xff8000000dc47808 */ /* 0x000fe20004000000 */
[C---:B------:R-:W-:Y:S01]  /*3c70*/  HMMA.16816.F32 R92, R16.reuse, R56, R92 ;  /* 0x00000038105c723c */ /* 0x040fe2000000185c */
[----:B----4-:R-:W-:Y:S01]  /*3c80*/  FFMA.FTZ R202, R14, UR5, R12 ;  /* 0x000000050eca7c23 */ /* 0x010fe2000801000c */
[----:B------:R-:W-:Y:S01]  /*3c90*/  VIADD R12, R40, 0x8 ;  /* 0x00000008280c7836 */ /* 0x000fe20000000000 */
[----:B------:R-:W-:Y:S01]  /*3ca0*/  FSEL R13, R75, -INF , !P3 ;  /* 0xff8000004b0d7808 */ /* 0x000fe20005800000 */
[----:B------:R-:W-:Y:S01]  /*3cb0*/  FMUL.FTZ R57, R43, UR4 ;  /* 0x000000042b397c20 */ /* 0x000fe20008410000 */
[----:B------:R-:W-:Y:S01]  /*3cc0*/  FSEL R11, R11, -INF , !P1 ;  /* 0xff8000000b0b7808 */ /* 0x000fe20004800000 */
[----:B------:R-:W-:Y:S01]  /*3cd0*/  FMUL.FTZ R43, R37, UR4 ;  /* 0x00000004252b7c20 */ /* 0x000fe20008410000 */
[----:B------:R-:W-:Y:S01]  /*3ce0*/  FSEL R202, R202, -INF , !P2 ;  /* 0xff800000caca7808 */ /* 0x000fe20005000000 */
[----:B------:R-:W-:Y:S01]  /*3cf0*/  FFMA.FTZ R37, R10, UR5, R20 ;  /* 0x000000050a257c23 */ /* 0x000fe20008010014 */
[----:B------:R-:W-:Y:S01]  /*3d00*/  ISETP.GE.AND P2, PT, R12, R216, PT ;  /* 0x000000d80c00720c */ /* 0x000fe20003f46270 */
[----:B------:R-:W-:Y:S01]  /*3d10*/  FFMA.FTZ R35, R10, UR5, R21 ;  /* 0x000000050a237c23 */ /* 0x000fe20008010015 */
[-C--:B------:R-:W-:Y:S01]  /*3d20*/  ISETP.GE.AND P0, PT, R12, R3.reuse, PT ;  /* 0x000000030c00720c */ /* 0x080fe20003f06270 */
[----:B------:R-:W-:Y:S01]  /*3d30*/  FMUL.FTZ R5, R112, UR4 ;  /* 0x0000000470057c20 */ /* 0x000fe20008410000 */
[----:B------:R-:W-:Y:S01]  /*3d40*/  ISETP.GE.AND P3, PT, R12, R2, PT ;  /* 0x000000020c00720c */ /* 0x000fe20003f66270 */
[----:B------:R-:W-:Y:S01]  /*3d50*/  FMUL.FTZ R67, R114, UR4 ;  /* 0x0000000472437c20 */ /* 0x000fe20008410000 */
[----:B------:R-:W-:Y:S01]  /*3d60*/  ISETP.GE.AND P1, PT, R12, R0, PT ;  /* 0x000000000c00720c */ /* 0x000fe20003f26270 */
[----:B------:R-:W-:Y:S01]  /*3d70*/  VIADD R21, R40, 0x9 ;  /* 0x0000000928157836 */ /* 0x000fe20000000000 */
[----:B------:R-:W-:Y:S01]  /*3d80*/  I2FP.F32.U32 R12, R12 ;  /* 0x0000000c000c7245 */ /* 0x000fe20000201000 */
[C---:B------:R-:W-:Y:S01]  /*3d90*/  HMMA.16816.F32 R108, R16.reuse, R6, R108 ;  /* 0x00000006106c723c */ /* 0x040fe2000000186c */
[----:B------:R-:W-:Y:S01]  /*3da0*/  ISETP.GE.AND P4, PT, R15, R0, PT ;  /* 0x000000000f00720c */ /* 0x000fe20003f86270 */
[----:B------:R-:W2:Y:S01]  /*3db0*/  MUFU.TANH R5, R5 ;  /* 0x0000000500057308 */ /* 0x000ea20000002400 */
[----:B------:R-:W-:Y:S01]  /*3dc0*/  FSEL R37, R37, -INF , !P5 ;  /* 0xff80000025257808 */ /* 0x000fe20006800000 */
[C---:B------:R-:W-:Y:S01]  /*3dd0*/  FFMA.FTZ R15, R12.reuse, UR5, R23 ;  /* 0x000000050c0f7c23 */ /* 0x040fe20008010017 */
[C---:B------:R-:W-:Y:S01]  /*3de0*/  FFMA.FTZ R10, R12.reuse, UR5, R65 ;  /* 0x000000050c0a7c23 */ /* 0x040fe20008010041 */
[----:B------:R-:W-:Y:S01]  /*3df0*/  FSEL R35, R35, -INF , !P4 ;  /* 0xff80000023237808 */ /* 0x000fe20006000000 */
[C---:B------:R-:W-:Y:S01]  /*3e00*/  FFMA.FTZ R38, R12.reuse, UR5, R60 ;  /* 0x000000050c267c23 */ /* 0x040fe2000801003c */
[----:B------:R-:W-:Y:S01]  /*3e10*/  ISETP.GE.AND P5, PT, R21, R216, PT ;  /* 0x000000d81500720c */ /* 0x000fe20003fa6270 */
[----:B------:R-:W-:Y:S01]  /*3e20*/  FFMA.FTZ R34, R12, UR5, R62 ;  /* 0x000000050c227c23 */ /* 0x000fe2000801003e */
[----:B------:R-:W-:Y:S01]  /*3e30*/  FSEL R15, R15, -INF , !P2 ;  /* 0xff8000000f0f7808 */ /* 0x000fe20005000000 */
[----:B------:R-:W3:Y:S01]  /*3e40*/  MUFU.TANH R67, R67 ;  /* 0x0000004300437308 */ /* 0x000ee20000002400 */
[----:B------:R-:W-:Y:S01]  /*3e50*/  FSEL R10, R10, -INF , !P0 ;  /* 0xff8000000a0a7808 */ /* 0x000fe20004000000 */
[----:B------:R-:W-:Y:S01]  /*3e60*/  FMUL.FTZ R63, R113, UR4 ;  /* 0x00000004713f7c20 */ /* 0x000fe20008410000 */
[----:B------:R-:W-:Y:S01]  /*3e70*/  ISETP.GE.AND P4, PT, R21, R3, PT ;  /* 0x000000031500720c */ /* 0x000fe20003f86270 */
[----:B------:R-:W-:Y:S01]  /*3e80*/  FMUL.FTZ R68, R115, UR4 ;  /* 0x0000000473447c20 */ /* 0x000fe20008410000 */
[C---:B------:R-:W-:Y:S01]  /*3e90*/  ISETP.GE.AND P2, PT, R21.reuse, R2, PT ;  /* 0x000000021500720c */ /* 0x040fe20003f46270 */
[----:B------:R-:W-:Y:S01]  /*3ea0*/  VIADD R20, R40, 0x10 ;  /* 0x0000001028147836 */ /* 0x000fe20000000000 */
[----:B------:R-:W-:Y:S01]  /*3eb0*/  ISETP.GE.AND P0, PT, R21, R0, PT ;  /* 0x000000001500720c */ /* 0x000fe20003f06270 */
[----:B------:R-:W4:Y:S01]  /*3ec0*/  MUFU.TANH R63, R63 ;  /* 0x0000003f003f7308 */ /* 0x000f220000002400 */
[----:B------:R-:W-:Y:S01]  /*3ed0*/  I2FP.F32.U32 R21, R21 ;  /* 0x0000001500157245 */ /* 0x000fe20000201000 */
[C---:B------:R-:W-:Y:S01]  /*3ee0*/  HMMA.16816.F32 R104, R16.reuse, R28, R104 ;  /* 0x0000001c1068723c */ /* 0x040fe20000001868 */
[----:B------:R-:W-:Y:S01]  /*3ef0*/  FSEL R38, R38, -INF , !P3 ;  /* 0xff80000026267808 */ /* 0x000fe20005800000 */
[----:B------:R-:W-:Y:S01]  /*3f00*/  FMUL.FTZ R44, R22, UR4 ;  /* 0x00000004162c7c20 */ /* 0x000fe20008410000 */
[----:B------:R-:W-:Y:S01]  /*3f10*/  FSEL R34, R34, -INF , !P1 ;  /* 0xff80000022227808 */ /* 0x000fe20004800000 */
[C---:B------:R-:W-:Y:S01]  /*3f20*/  FFMA.FTZ R14, R21.reuse, UR5, R64 ;  /* 0x00000005150e7c23 */ /* 0x040fe20008010040 */
[C---:B------:R-:W-:Y:S01]  /*3f30*/  FFMA.FTZ R12, R21.reuse, UR5, R66 ;  /* 0x00000005150c7c23 */ /* 0x040fe20008010042 */
[----:B------:R-:W5:Y:S01]  /*3f40*/  MUFU.TANH R68, R68 ;  /* 0x0000004400447308 */ /* 0x000f620000002400 */
[----:B------:R-:W-:Y:S01]  /*3f50*/  ISETP.GE.AND P3, PT, R20, R216, PT ;  /* 0x000000d81400720c */ /* 0x000fe20003f66270 */
[----:B------:R-:W-:Y:S01]  /*3f60*/  HMMA.16816.F32 R96, R16, R30, R96 ;  /* 0x0000001e1060723c */ /* 0x000fe20000001860 */
[----:B------:R-:W-:Y:S01]  /*3f70*/  FSEL R14, R14, -INF , !P5 ;  /* 0xff8000000e0e7808 */ /* 0x000fe20006800000 */
[----:B------:R-:W-:Y:S01]  /*3f80*/  FMUL.FTZ R17, R46, UR4 ;  /* 0x000000042e117c20 */ /* 0x000fe20008410000 */
[----:B------:R-:W-:Y:S01]  /*3f90*/  FSEL R12, R12, -INF , !P4 ;  /* 0xff8000000c0c7808 */ /* 0x000fe20006000000 */
[----:B------:R-:W-:Y:S01]  /*3fa0*/  FMUL.FTZ R46, R36, UR4 ;  /* 0x00000004242e7c20 */ /* 0x000fe20008410000 */
[-C--:B------:R-:W-:Y:S01]  /*3fb0*/  ISETP.GE.AND P1, PT, R20, R3.reuse, PT ;  /* 0x000000031400720c */ /* 0x080fe20003f26270 */
[----:B------:R-:W-:Y:S01]  /*3fc0*/  FMUL.FTZ R7, R110, UR4 ;  /* 0x000000046e077c20 */ /* 0x000fe20008410000 */
[C---:B------:R-:W-:Y:S01]  /*3fd0*/  ISETP.GE.AND P5, PT, R20.reuse, R2, PT ;  /* 0x000000021400720c */ /* 0x040fe20003fa6270 */
[C---:B------:R-:W-:Y:S01]  /*3fe0*/  FFMA.FTZ R36, R21.reuse, UR5, R61 ;  /* 0x0000000515247c23 */ /* 0x040fe2000801003d */
[----:B------:R-:W-:Y:S01]  /*3ff0*/  ISETP.GE.AND P4, PT, R20, R0, PT ;  /* 0x000000001400720c */ /* 0x000fe20003f86270 */
[----:B-1----:R-:W-:Y:S01]  /*4000*/  FFMA.FTZ R4, R21, UR5, R4 ;  /* 0x0000000515047c23 */ /* 0x002fe20008010004 */
[----:B------:R-:W-:Y:S01]  /*4010*/  I2FP.F32.U32 R20, R20 ;  /* 0x0000001400147245 */ /* 0x000fe20000201000 */
[----:B------:R-:W-:Y:S01]  /*4020*/  VIADD R19, R40, 0x11 ;  /* 0x0000001128137836 */ /* 0x000fe20000000000 */
[----:B------:R-:W-:Y:S01]  /*4030*/  FSEL R36, R36, -INF , !P2 ;  /* 0xff80000024247808 */ /* 0x000fe20005000000 */
[----:B------:R-:W1:Y:S01]  /*4040*/  MUFU.TANH R24, R24 ;  /* 0x0000001800187308 */ /* 0x000e620000002400 */
[----:B------:R-:W-:Y:S01]  /*4050*/  FSEL R4, R4, -INF , !P0 ;  /* 0xff80000004047808 */ /* 0x000fe20004000000 */
[C---:B--2---:R-:W-:Y:S01]  /*4060*/  FFMA.FTZ R5, R20.reuse, UR5, R5 ;  /* 0x0000000514057c23 */ /* 0x044fe20008010005 */
[C---:B---3--:R-:W-:Y:S01]  /*4070*/  FFMA.FTZ R22, R20.reuse, UR5, R67 ;  /* 0x0000000514167c23 */ /* 0x048fe20008010043 */
[----:B------:R-:W-:Y:S01]  /*4080*/  ISETP.GE.AND P2, PT, R19, R216, PT ;  /* 0x000000d81300720c */ /* 0x000fe20003f46270 */
[----:B------:R-:W-:Y:S01]  /*4090*/  FMUL.FTZ R6, R109, UR4 ;  /* 0x000000046d067c20 */ /* 0x000fe20008410000 */
[----:B------:R-:W-:Y:S01]  /*40a0*/  ISETP.GE.AND P0, PT, R19, R3, PT ;  /* 0x000000031300720c */ /* 0x000fe20003f06270 */
[----:B------:R-:W-:Y:S01]  /*40b0*/  FFMA.FTZ R8, R20, UR5, R8 ;  /* 0x0000000514087c23 */ /* 0x000fe20008010008 */
[----:B------:R-:W-:Y:S01]  /*40c0*/  FSEL R26, R5, -INF , !P3 ;  /* 0xff800000051a7808 */ /* 0x000fe20005800000 */
[----:B------:R-:W2:Y:S01]  /*40d0*/  MUFU.TANH R7, R7 ;  /* 0x0000000700077308 */ /* 0x000ea20000002400 */
[----:B------:R-:W-:Y:S01]  /*40e0*/  FSEL R22, R22, -INF , !P1 ;  /* 0xff80000016167808 */ /* 0x000fe20004800000 */
[----:B------:R-:W-:Y:S01]  /*40f0*/  FFMA.FTZ R30, R20, UR5, R9 ;  /* 0x00000005141e7c23 */ /* 0x000fe20008010009 */
[C---:B------:R-:W-:Y:S01]  /*4100*/  ISETP.GE.AND P3, PT, R19.reuse, R2, PT ;  /* 0x000000021300720c */ /* 0x040fe20003f66270 */
[----:B------:R-:W-:Y:S01]  /*4110*/  FMUL.FTZ R27, R108, UR4 ;  /* 0x000000046c1b7c20 */ /* 0x000fe20008410000 */
[----:B------:R-:W-:Y:S01]  /*4120*/  ISETP.GE.AND P1, PT, R19, R0, PT ;  /* 0x000000001300720c */ /* 0x000fe20003f26270 */
[----:B------:R-:W-:Y:S01]  /*4130*/  VIADD R5, R40, 0x18 ;  /* 0x0000001828057836 */ /* 0x000fe20000000000 */
[----:B------:R-:W-:Y:S01]  /*4140*/  I2FP.F32.U32 R19, R19 ;  /* 0x0000001300137245 */ /* 0x000fe20000201000 */
[----:B------:R-:W-:Y:S01]  /*4150*/  MUFU.TANH R6, R6 ;  /* 0x0000000600067308 */ /* 0x000fe20000002400 */
[----:B------:R-:W-:Y:S01]  /*4160*/  FSEL R9, R8, -INF , !P5 ;  /* 0xff80000008097808 */ /* 0x000fe20006800000 */
[----:B------:R-:W-:Y:S01]  /*4170*/  FMUL.FTZ R33, R111, UR4 ;  /* 0x000000046f217c20 */ /* 0x000fe20008410000 */
[----:B------:R-:W-:Y:S01]  /*4180*/  FSEL R30, R30, -INF , !P4 ;  /* 0xff8000001e1e7808 */ /* 0x000fe20006000000 */
[C---:B----4-:R-:W-:Y:S01]  /*4190*/  FFMA.FTZ R25, R19.reuse, UR5, R63 ;  /* 0x0000000513197c23 */ /* 0x050fe2000801003f */
[----:B-----5:R-:W-:Y:S01]  /*41a0*/  FFMA.FTZ R21, R19, UR5, R68 ;  /* 0x0000000513157c23 */ /* 0x020fe20008010044 */
[----:B------:R-:W-:Y:S01]  /*41b0*/  ISETP.GE.AND P5, PT, R5, R216, PT ;  /* 0x000000d80500720c */ /* 0x000fe20003fa6270 */
[----:B------:R-:W-:Y:S01]  /*41c0*/  FMUL.FTZ R16, R45, UR4 ;  /* 0x000000042d107c20 */ /* 0x000fe20008410000 */
[----:B------:R-:W-:Y:S01]  /*41d0*/  ISETP.GE.AND P4, PT, R5, R3, PT ;  /* 0x000000030500720c */ /* 0x000fe20003f86270 */
[----:B------:R-:W3:Y:S01]  /*41e0*/  MUFU.TANH R27, R27 ;  /* 0x0000001b001b7308 */ /* 0x000ee20000002400 */
[----:B------:R-:W-:Y:S01]  /*41f0*/  FSEL R25, R25, -INF , !P2 ;  /* 0xff80000019197808 */ /* 0x000fe20005000000 */
[----:B------:R-:W-:Y:S01]  /*4200*/  FMUL.FTZ R18, R47, UR4 ;  /* 0x000000042f127c20 */ /* 0x000fe20008410000 */
[----:B------:R-:W-:Y:S01]  /*4210*/  FSEL R21, R21, -INF , !P0 ;  /* 0xff80000015157808 */ /* 0x000fe20004000000 */
[----:B------:R-:W-:Y:S01]  /*4220*/  FMUL.FTZ R45, R104, UR4 ;  /* 0x00000004682d7c20 */ /* 0x000fe20008410000 */
[C---:B------:R-:W-:Y:S01]  /*4230*/  ISETP.GE.AND P2, PT, R5.reuse, R2, PT ;  /* 0x000000020500720c */ /* 0x040fe20003f46270 */
[----:B------:R-:W-:Y:S01]  /*4240*/  FMUL.FTZ R55, R106, UR4 ;  /* 0x000000046a377c20 */ /* 0x000fe20008410000 */
[----:B------:R-:W-:Y:S01]  /*4250*/  ISETP.GE.AND P0, PT, R5, R0, PT ;  /* 0x000000000500720c */ /* 0x000fe20003f06270 */
[----:B------:R-:W4:Y:S01]  /*4260*/  MUFU.TANH R32, R32 ;  /* 0x0000002000207308 */ /* 0x000f220000002400 */
[----:B------:R-:W-:Y:S01]  /*4270*/  I2FP.F32.U32 R5, R5 ;  /* 0x0000000500057245 */ /* 0x000fe20000201000 */
[C---:B------:R-:W-:Y:S01]  /*4280*/  FFMA.FTZ R8, R19.reuse, UR5, R52 ;  /* 0x0000000513087c23 */ /* 0x040fe20008010034 */
[----:B-1----:R-:W-:Y:S01]  /*4290*/  FFMA.FTZ R24, R19, UR5, R24 ;  /* 0x0000000513187c23 */ /* 0x002fe20008010018 */
[----:B------:R-:W-:-:S02]  /*42a0*/  VIADD R19, R40, 0x19 ;  /* 0x0000001928137836 */ /* 0x000fc40000000000 */
[----:B------:R-:W-:Y:S01]  /*42b0*/  FMUL.FTZ R53, R107, UR4 ;  /* 0x000000046b357c20 */ /* 0x000fe20008410000 */
[----:B--2---:R-:W-:Y:S01]  /*42c0*/  FFMA.FTZ R7, R5, UR5, R7 ;  /* 0x0000000505077c23 */ /* 0x004fe20008010007 */
[----:B------:R-:W-:Y:S01]  /*42d0*/  FSEL R8, R8, -INF , !P3 ;  /* 0xff80000008087808 */ /* 0x000fe20005800000 */
[----:B------:R-:W1:Y:S01]  /*42e0*/  MUFU.TANH R17, R17 ;  /* 0x0000001100117308 */ /* 0x000e620000002400 */
[----:B------:R-:W-:Y:S01]  /*42f0*/  FMUL.FTZ R105, R105, UR4 ;  /* 0x0000000469697c20 */ /* 0x000fe20008410000 */
[----:B------:R-:W-:Y:S01]  /*4300*/  VIADD R31, R40, 0x20 ;  /* 0x00000020281f7836 */ /* 0x000fe20000000000 */
[----:B------:R-:W-:Y:S01]  /*4310*/  FSEL R20, R7, -INF , !P4 ;  /* 0xff80000007147808 */ /* 0x000fe20006000000 */
[----:B---3--:R-:W-:Y:S01]  /*4320*/  FFMA.FTZ R27, R5, UR5, R27 ;  /* 0x00000005051b7c23 */ /* 0x008fe2000801001b */
[----:B------:R-:W-:Y:S01]  /*4330*/  I2FP.F32.U32 R7, R19 ;  /* 0x0000001300077245 */ /* 0x000fe20000201000 */
[----:B------:R-:W-:Y:S01]  /*4340*/  FMUL.FTZ R47, R41, UR4 ;  /* 0x00000004292f7c20 */ /* 0x000fe20008410000 */
[----:B------:R-:W-:Y:S01]  /*4350*/  ISETP.GE.AND P3, PT, R19, R216, PT ;  /* 0x000000d81300720c */ /* 0x000fe20003f66270 */
[----:B------:R-:W2:Y:S01]  /*4360*/  MUFU.TANH R33, R33 ;  /* 0x0000002100217308 */ /* 0x000ea20000002400 */
[----:B------:R-:W-:Y:S01]  /*4370*/  FSEL R29, R24, -INF , !P1 ;  /* 0xff800000181d7808 */ /* 0x000fe20004800000 */
[----:B------:R-:W-:Y:S01]  /*4380*/  FFMA.FTZ R6, R7, UR5, R6 ;  /* 0x0000000507067c23 */ /* 0x000fe20008010006 */
[----:B----4-:R-:W-:Y:S01]  /*4390*/  FFMA.FTZ R32, R5, UR5, R32 ;  /* 0x0000000505207c23 */ /* 0x010fe20008010020 */
[----:B------:R-:W-:Y:S01]  /*43a0*/  FSEL R24, R27, -INF , !P5 ;  /* 0xff8000001b187808 */ /* 0x000fe20006800000 */
[----:B------:R-:W-:Y:S01]  /*43b0*/  FMUL.FTZ R59, R96, UR4 ;  /* 0x00000004603b7c20 */ /* 0x000fe20008410000 */
[----:B------:R-:W-:Y:S01]  /*43c0*/  ISETP.GE.AND P1, PT, R19, R3, PT ;  /* 0x000000031300720c */ /* 0x000fe20003f26270 */
[----:B------:R-:W-:Y:S01]  /*43d0*/  FMUL.FTZ R98, R98, UR4 ;  /* 0x0000000462627c20 */ /* 0x000fe20008410000 */
[----:B------:R-:W3:Y:S01]  /*43e0*/  MUFU.TANH R16, R16 ;  /* 0x0000001000107308 */ /* 0x000ee20000002400 */
[----:B------:R-:W-:Y:S01]  /*43f0*/  FSEL R23, R6, -INF , !P3 ;  /* 0xff80000006177808 */ /* 0x000fe20005800000 */
[----:B-1----:R-:W-:Y:S01]  /*4400*/  FFMA.FTZ R17, R5, UR5, R17 ;  /* 0x0000000505117c23 */ /* 0x002fe20008010011 */
[----:B------:R-:W-:Y:S01]  /*4410*/  I2FP.F32.U32 R6, R31 ;  /* 0x0000001f00067245 */ /* 0x000fe20000201000 */
[----:B------:R-:W-:Y:S01]  /*4420*/  VIADD R5, R40, 0x21 ;  /* 0x0000002128057836 */ /* 0x000fe20000000000 */
[----:B------:R-:W-:Y:S01]  /*4430*/  ISETP.GE.AND P5, PT, R19, R2, PT ;  /* 0x000000021300720c */ /* 0x000fe20003fa6270 */
[----:B------:R-:W-:Y:S01]  /*4440*/  FMUL.FTZ R56, R97, UR4 ;  /* 0x0000000461387c20 */ /* 0x000fe20008410000 */
[----:B------:R-:W-:Y:S01]  /*4450*/  ISETP.GE.AND P4, PT, R19, R0, PT ;  /* 0x000000001300720c */ /* 0x000fe20003f86270 */
[----:B------:R-:W1:Y:S01]  /*4460*/  MUFU.TANH R18, R18 ;  /* 0x0000001200127308 */ /* 0x000e620000002400 */
[----:B------:R-:W-:Y:S01]  /*4470*/  FSEL R32, R32, -INF , !P2 ;  /* 0xff80000020207808 */ /* 0x000fe20005000000 */
[----:B--2---:R-:W-:Y:S01]  /*4480*/  FFMA.FTZ R19, R7, UR5, R33 ;  /* 0x0000000507137c23 */ /* 0x004fe20008010021 */
[----:B------:R-:W-:Y:S01]  /*4490*/  FSEL R28, R17, -INF , !P0 ;  /* 0xff800000111c7808 */ /* 0x000fe20004000000 */
[----:B------:R-:W-:Y:S01]  /*44a0*/  FMUL.FTZ R99, R99, UR4 ;  /* 0x0000000463637c20 */ /* 0x000fe20008410000 */
[----:B------:R-:W-:Y:S01]  /*44b0*/  ISETP.GE.AND P2, PT, R31, R216, PT ;  /* 0x000000d81f00720c */ /* 0x000fe20003f46270 */
[----:B------:R-:W-:Y:S01]  /*44c0*/  FMUL.FTZ R101, R101, UR4 ;  /* 0x0000000465657c20 */ /* 0x000fe20008410000 */
[----:B------:R-:W-:Y:S01]  /*44d0*/  ISETP.GE.AND P0, PT, R31, R3, PT ;  /* 0x000000031f00720c */ /* 0x000fe20003f06270 */
[----:B------:R-:W2:Y:S01]  /*44e0*/  MUFU.TANH R45, R45 ;  /* 0x0000002d002d7308 */ /* 0x000ea20000002400 */
[----:B------:R-:W-:Y:S01]  /*44f0*/  FSEL R19, R19, -INF , !P1 ;  /* 0xff80000013137808 */ /* 0x000fe20004800000 */
[----:B---3--:R-:W-:Y:S01]  /*4500*/  FFMA.FTZ R16, R7, UR5, R16 ;  /* 0x0000000507107c23 */ /* 0x008fe20008010010 */
[----:B------:R-:W-:Y:S01]  /*4510*/  ISETP.GE.AND P3, PT, R31, R2, PT ;  /* 0x000000021f00720c */ /* 0x000fe20003f66270 */
[----:B------:R-:W-:Y:S01]  /*4520*/  FMUL.FTZ R103, R103, UR4 ;  /* 0x0000000467677c20 */ /* 0x000fe20008410000 */
[----:B------:R-:W-:Y:S01]  /*4530*/  ISETP.GE.AND P1, PT, R31, R0, PT ;  /* 0x000000001f00720c */ /* 0x000fe20003f26270 */
[----:B------:R-:W-:Y:S01]  /*4540*/  FMUL.FTZ R92, R92, UR4 ;  /* 0x000000045c5c7c20 */ /* 0x000fe20008410000 */
[----:B------:R-:W-:Y:S01]  /*4550*/  FSEL R31, R16, -INF , !P5 ;  /* 0xff800000101f7808 */ /* 0x000fe20006800000 */
[----:B------:R-:W3:Y:S01]  /*4560*/  MUFU.TANH R55, R55 ;  /* 0x0000003700377308 */ /* 0x000ee20000002400 */
[----:B------:R-:W-:Y:S01]  /*4570*/  ISETP.GE.AND P5, PT, R5, R216, PT ;  /* 0x000000d80500720c */ /* 0x000fe20003fa6270 */
[----:B-1----:R-:W-:Y:S01]  /*4580*/  FFMA.FTZ R18, R7, UR5, R18 ;  /* 0x0000000507127c23 */ /* 0x002fe20008010012 */
[----:B------:R-:W-:Y:S01]  /*4590*/  FMUL.FTZ R94, R94, UR4 ;  /* 0x000000045e5e7c20 */ /* 0x000fe20008410000 */
[----:B------:R-:W-:-:S02]  /*45a0*/  VIADD R7, R40, 0x29 ;  /* 0x0000002928077836 */ /* 0x000fc40000000000 */
[----:B------:R-:W-:Y:S01]  /*45b0*/  FMUL.FTZ R93, R93, UR4 ;  /* 0x000000045d5d7c20 */ /* 0x000fe20008410000 */
[----:B------:R-:W-:Y:S01]  /*45c0*/  FMUL.FTZ R95, R95, UR4 ;  /* 0x000000045f5f7c20 */ /* 0x000fe20008410000 */
[----:B------:R-:W-:Y:S01]  /*45d0*/  FSEL R27, R18, -INF , !P4 ;  /* 0xff800000121b7808 */ /* 0x000fe20006000000 */
[----:B------:R-:W1:Y:S01]  /*45e0*/  MUFU.TANH R41, R105 ;  /* 0x0000006900297308 */ /* 0x000e620000002400 */
[----:B------:R-:W-:Y:S01]  /*45f0*/  ISETP.GE.AND P4, PT, R5, R3, PT ;  /* 0x000000030500720c */ /* 0x000fe20003f86270 */
[----:B--2---:R-:W-:Y:S01]  /*4600*/  FFMA.FTZ R45, R6, UR5, R45 ;  /* 0x00000005062d7c23 */ /* 0x004fe2000801002d */
[----:B------:R-:W-:-:S04]  /*4610*/  FMUL.FTZ R39, R39, UR4 ;  /* 0x0000000427277c20 */ /* 0x000fc80008410000 */
[----:B------:R-:W-:Y:S01]  /*4620*/  FSEL R212, R45, -INF , !P2 ;  /* 0xff8000002dd47808 */ /* 0x000fe20005000000 */
[----:B------:R-:W2:Y:S01]  /*4630*/  MUFU.TANH R53, R53 ;  /* 0x0000003500357308 */ /* 0x000ea20000002400 */
[----:B------:R-:W-:Y:S01]  /*4640*/  ISETP.GE.AND P2, PT, R5, R2, PT ;  /* 0x000000020500720c */ /* 0x000fe20003f46270 */
[----:B---3--:R-:W-:-:S05]  /*4650*/  FFMA.FTZ R55, R6, UR5, R55 ;  /* 0x0000000506377c23 */ /* 0x008fca0008010037 */
[----:B------:R-:W-:Y:S01]  /*4660*/  FSEL R208, R55, -INF , !P0 ;  /* 0xff80000037d07808 */ /* 0x000fe20004000000 */
[----:B------:R-:W3:Y:S01]  /*4670*/  MUFU.TANH R54, R54 ;  /* 0x0000003600367308 */ /* 0x000ee20000002400 */
[----:B------:R-:W-:Y:S02]  /*4680*/  ISETP.GE.AND P0, PT, R5, R0, PT ;  /* 0x000000000500720c */ /* 0x000fe40003f06270 */
[----:B------:R-:W-:-:S05]  /*4690*/  I2FP.F32.U32 R5, R5 ;  /* 0x0000000500057245 */ /* 0x000fca0000201000 */
[----:B------:R-:W4:Y:S01]  /*46a0*/  MUFU.TANH R58, R58 ;  /* 0x0000003a003a7308 */ /* 0x000f220000002400 */
[C---:B-1----:R-:W-:Y:S01]  /*46b0*/  FFMA.FTZ R41, R5.reuse, UR5, R41 ;  /* 0x0000000505297c23 */ /* 0x042fe20008010029 */
[----:B--2---:R-:W-:-:S04]  /*46c0*/  FFMA.FTZ R53, R5, UR5, R53 ;  /* 0x0000000505357c23 */ /* 0x004fc80008010035 */
[----:B------:R-:W-:Y:S02]  /*46d0*/  FSEL R211, R41, -INF , !P5 ;  /* 0xff80000029d37808 */ /* 0x000fe40006800000 */
[----:B------:R-:W1:Y:S01]  /*46e0*/  MUFU.TANH R47, R47 ;  /* 0x0000002f002f7308 */ /* 0x000e620000002400 */
[----:B------:R-:W-:Y:S01]  /*46f0*/  FSEL R207, R53, -INF , !P4 ;  /* 0xff80000035cf7808 */ /* 0x000fe20006000000 */
[----:B---3--:R-:W-:-:S05]  /*4700*/  FFMA.FTZ R18, R6, UR5, R54 ;  /* 0x0000000506127c23 */ /* 0x008fca0008010036 */
[----:B------:R-:W-:Y:S01]  /*4710*/  FSEL R18, R18, -INF , !P3 ;  /* 0xff80000012127808 */ /* 0x000fe20005800000 */
[----:B------:R-:W2:Y:S01]  /*4720*/  MUFU.TANH R57, R57 ;  /* 0x0000003900397308 */ /* 0x000ea20000002400 */
[----:B----4-:R-:W-:Y:S01]  /*4730*/  FFMA.FTZ R58, R6, UR5, R58 ;  /* 0x00000005063a7c23 */ /* 0x010fe2000801003a */
[----:B------:R-:W-:-:S04]  /*4740*/  VIADD R6, R40, 0x28 ;  /* 0x0000002828067836 */ /* 0x000fc80000000000 */
[----:B------:R-:W-:Y:S02]  /*4750*/  FSEL R230, R58, -INF , !P1 ;  /* 0xff8000003ae67808 */ /* 0x000fe40004800000 */
[----:B------:R-:W3:Y:S01]  /*4760*/  MUFU.TANH R59, R59 ;  /* 0x0000003b003b7308 */ /* 0x000ee20000002400 */
[C---:B------:R-:W-:Y:S01]  /*4770*/  ISETP.GE.AND P3, PT, R6.reuse, R216, PT ;  /* 0x000000d80600720c */ /* 0x040fe20003f66270 */
[C---:B-1----:R-:W-:Y:S01]  /*4780*/  FFMA.FTZ R17, R5.reuse, UR5, R47 ;  /* 0x0000000505117c23 */ /* 0x042fe2000801002f */
[C---:B------:R-:W-:Y:S02]  /*4790*/  ISETP.GE.AND P1, PT, R6.reuse, R3, PT ;  /* 0x000000030600720c */ /* 0x040fe40003f26270 */
[C---:B------:R-:W-:Y:S02]  /*47a0*/  ISETP.GE.AND P5, PT, R6.reuse, R2, PT ;  /* 0x000000020600720c */ /* 0x040fe40003fa6270 */
[----:B------:R-:W-:Y:S01]  /*47b0*/  ISETP.GE.AND P4, PT, R6, R0, PT ;  /* 0x000000000600720c */ /* 0x000fe20003f86270 */
[----:B------:R-:W1:Y:S01]  /*47c0*/  MUFU.TANH R98, R98 ;  /* 0x0000006200627308 */ /* 0x000e620000002400 */
[----:B------:R-:W-:Y:S01]  /*47d0*/  I2FP.F32.U32 R6, R6 ;  /* 0x0000000600067245 */ /* 0x000fe20000201000 */
[----:B--2---:R-:W-:Y:S01]  /*47e0*/  FFMA.FTZ R57, R5, UR5, R57 ;  /* 0x0000000505397c23 */ /* 0x004fe20008010039 */
[----:B------:R-:W-:Y:S01]  /*47f0*/  FSEL R17, R17, -INF , !P2 ;  /* 0xff80000011117808 */ /* 0x000fe20005000000 */
[----:B------:R-:W-:Y:S01]  /*4800*/  VIADD R5, R40, 0x30 ;  /* 0x0000003028057836 */ /* 0x000fe20000000000 */
[----:B------:R-:W-:-:S02]  /*4810*/  ISETP.GE.AND P2, PT, R7, R216, PT ;  /* 0x000000d80700720c */ /* 0x000fc40003f46270 */
[----:B------:R-:W-:Y:S01]  /*4820*/  FSEL R215, R57, -INF , !P0 ;  /* 0xff80000039d77808 */ /* 0x000fe20004000000 */
[----:B------:R-:W2:Y:S01]  /*4830*/  MUFU.TANH R56, R56 ;  /* 0x0000003800387308 */ /* 0x000ea20000002400 */
[----:B------:R-:W-:Y:S01]  /*4840*/  ISETP.GE.AND P0, PT, R7, R3, PT ;  /* 0x000000030700720c */ /* 0x000fe20003f06270 */
[----:B---3--:R-:W-:-:S05]  /*4850*/  FFMA.FTZ R59, R6, UR5, R59 ;  /* 0x00000005063b7c23 */ /* 0x008fca000801003b */
[----:B------:R-:W-:Y:S01]  /*4860*/  FSEL R210, R59, -INF , !P3 ;  /* 0xff8000003bd27808 */ /* 0x000fe20005800000 */
[----:B------:R-:W3:Y:S01]  /*4870*/  MUFU.TANH R99, R99 ;  /* 0x0000006300637308 */ /* 0x000ee20000002400 */
[----:B------:R-:W-:Y:S01]  /*4880*/  ISETP.GE.AND P3, PT, R7, R2, PT ;  /* 0x000000020700720c */ /* 0x000fe20003f66270 */
[----:B-1----:R-:W-:-:S05]  /*4890*/  FFMA.FTZ R98, R6, UR5, R98 ;  /* 0x0000000506627c23 */ /* 0x002fca0008010062 */
[----:B------:R-:W-:Y:S01]  /*48a0*/  FSEL R206, R98, -INF , !P1 ;  /* 0xff80000062ce7808 */ /* 0x000fe20004800000 */
[----:B------:R-:W1:Y:S01]  /*48b0*/  MUFU.TANH R100, R100 ;  /* 0x0000006400647308 */ /* 0x000e620000002400 */
[----:B------:R-:W-:Y:S02]  /*48c0*/  ISETP.GE.AND P1, PT, R7, R0, PT ;  /* 0x000000000700720c */ /* 0x000fe40003f26270 */
[----:B------:R-:W-:-:S05]  /*48d0*/  I2FP.F32.U32 R7, R7 ;  /* 0x0000000700077245 */ /* 0x000fca0000201000 */
[----:B------:R-:W4:Y:S01]  /*48e0*/  MUFU.TANH R102, R102 ;  /* 0x0000006600667308 */ /* 0x000f220000002400 */
[C---:B--2---:R-:W-:Y:S01]  /*48f0*/  FFMA.FTZ R56, R7.reuse, UR5, R56 ;  /* 0x0000000507387c23 */ /* 0x044fe20008010038 */
[----:B---3--:R-:W-:-:S04]  /*4900*/  FFMA.FTZ R99, R7, UR5, R99 ;  /* 0x0000000507637c23 */ /* 0x008fc80008010063 */
[----:B------:R-:W-:Y:S02]  /*4910*/  FSEL R209, R56, -INF , !P2 ;  /* 0xff80000038d17808 */ /* 0x000fe40005000000 */
[----:B------:R-:W2:Y:S01]  /*4920*/  MUFU.TANH R101, R101 ;  /* 0x0000006500657308 */ /* 0x000ea20000002400 */
[----:B------:R-:W-:Y:S01]  /*4930*/  FSEL R205, R99, -INF , !P0 ;  /* 0xff80000063cd7808 */ /* 0x000fe20004000000 */
[----:B-1----:R-:W-:Y:S01]  /*4940*/  FFMA.FTZ R16, R6, UR5, R100 ;  /* 0x0000000506107c23 */ /* 0x002fe20008010064 */
[C---:B------:R-:W-:Y:S02]  /*4950*/  ISETP.GE.AND P2, PT, R5.reuse, R2, PT ;  /* 0x000000020500720c */ /* 0x040fe40003f46270 */
[C---:B------:R-:W-:Y:S02]  /*4960*/  ISETP.GE.AND P0, PT, R5.reuse, R0, PT ;  /* 0x000000000500720c */ /* 0x040fe40003f06270 */
[----:B------:R-:W-:Y:S01]  /*4970*/  FSEL R16, R16, -INF , !P5 ;  /* 0xff80000010107808 */ /* 0x000fe20006800000 */
[----:B------:R-:W1:Y:S01]  /*4980*/  MUFU.TANH R103, R103 ;  /* 0x0000006700677308 */ /* 0x000e620000002400 */
[----:B------:R-:W-:Y:S01]  /*4990*/  ISETP.GE.AND P5, PT, R5, R216, PT ;  /* 0x000000d80500720c */ /* 0x000fe20003fa6270 */
[----:B----4-:R-:W-:Y:S01]  /*49a0*/  FFMA.FTZ R102, R6, UR5, R102 ;  /* 0x0000000506667c23 */ /* 0x010fe20008010066 */
[----:B------:R-:W-:-:S04]  /*49b0*/  VIADD R6, R40, 0x31 ;  /* 0x0000003128067836 */ /* 0x000fc80000000000 */
[----:B------:R-:W-:Y:S01]  /*49c0*/  FSEL R214, R102, -INF , !P4 ;  /* 0xff80000066d67808 */ /* 0x000fe20006000000 */
[----:B------:R-:W3:Y:S01]  /*49d0*/  MUFU.TANH R92, R92 ;  /* 0x0000005c005c7308 */ /* 0x000ee20000002400 */
[----:B------:R-:W-:Y:S01]  /*49e0*/  ISETP.GE.AND P4, PT, R5, R3, PT ;  /* 0x000000030500720c */ /* 0x000fe20003f86270 */
[----:B--2---:R-:W-:Y:S01]  /*49f0*/  FFMA.FTZ R101, R7, UR5, R101 ;  /* 0x0000000507657c23 */ /* 0x004fe20008010065 */
[----:B------:R-:W-:-:S04]  /*4a00*/  I2FP.F32.U32 R5, R5 ;  /* 0x0000000500057245 */ /* 0x000fc80000201000 */
[----:B------:R-:W-:Y:S01]  /*4a10*/  FSEL R231, R101, -INF , !P3 ;  /* 0xff80000065e77808 */ /* 0x000fe20005800000 */
[----:B------:R-:W2:Y:S01]  /*4a20*/  MUFU.TANH R94, R94 ;  /* 0x0000005e005e7308 */ /* 0x000ea20000002400 */
[----:B------:R-:W-:Y:S01]  /*4a30*/  ISETP.GE.AND P3, PT, R6, R216, PT ;  /* 0x000000d80600720c */ /* 0x000fe20003f66270 */
[----:B-1----:R-:W-:Y:S01]  /*4a40*/  FFMA.FTZ R103, R7, UR5, R103 ;  /* 0x0000000507677c23 */ /* 0x002fe20008010067 */
[----:B------:R-:W-:-:S04]  /*4a50*/  I2FP.F32.U32 R7, R6 ;  /* 0x0000000600077245 */ /* 0x000fc80000201000 */
[----:B------:R-:W-:Y:S01]  /*4a60*/  FSEL R213, R103, -INF , !P1 ;  /* 0xff80000067d57808 */ /* 0x000fe20004800000 */
[----:B------:R-:W1:Y:S01]  /*4a70*/  MUFU.TANH R93, R93 ;  /* 0x0000005d005d7308 */ /* 0x000e620000002400 */
[----:B------:R-:W-:Y:S01]  /*4a80*/  ISETP.GE.AND P1, PT, R6, R3, PT ;  /* 0x000000030600720c */ /* 0x000fe20003f26270 */
[----:B---3--:R-:W-:-:S05]  /*4a90*/  FFMA.FTZ R92, R5, UR5, R92 ;  /* 0x00000005055c7c23 */ /* 0x008fca000801005c */
[----:B------:R-:W-:Y:S01]  /*4aa0*/  FSEL R193, R92, -INF , !P5 ;  /* 0xff8000005cc17808 */ /* 0x000fe20006800000 */
[----:B------:R-:W3:Y:S01]  /*4ab0*/  MUFU.TANH R95, R95 ;  /* 0x0000005f005f7308 */ /* 0x000ee20000002400 */
[----:B------:R-:W-:Y:S01]  /*4ac0*/  ISETP.GE.AND P5, PT, R6, R2, PT ;  /* 0x000000020600720c */ /* 0x000fe20003fa6270 */
[----:B--2---:R-:W-:-:S05]  /*4ad0*/  FFMA.FTZ R94, R5, UR5, R94 ;  /* 0x00000005055e7c23 */ /* 0x004fca000801005e */
[----:B------:R-:W-:Y:S01]  /*4ae0*/  FSEL R188, R94, -INF , !P4 ;  /* 0xff8000005ebc7808 */ /* 0x000fe20006000000 */
[----:B------:R-:W2:Y:S01]  /*4af0*/  MUFU.TANH R46, R46 ;  /* 0x0000002e002e7308 */ /* 0x000ea20000002400 */
[----:B------:R-:W-:Y:S01]  /*4b00*/  ISETP.GE.AND P4, PT, R6, R0, PT ;  /* 0x000000000600720c */ /* 0x000fe20003f86270 */
[----:B-1----:R-:W-:-:S05]  /*4b10*/  FFMA.FTZ R93, R7, UR5, R93 ;  /* 0x00000005075d7c23 */ /* 0x002fca000801005d */
        /* <DEDUP_REMOVED lines=10> */
[C---:B------:R-:W-:Y:S01]  /*4bc0*/  ISETP.GE.AND P2, PT, R40.reuse, R216, PT ;  /* 0x000000d82800720c */ /* 0x040fe20003f46270 */
[----:B-1----:R-:W-:Y:S01]  /*4bd0*/  FFMA.FTZ R42, R5, UR5, R42 ;  /* 0x00000005052a7c23 */ /* 0x002fe2000801002a */
[----:B------:R-:W-:-:S04]  /*4be0*/  VIADD R5, R40, 0x39 ;  /* 0x0000003928057836 */ /* 0x000fc80000000000 */
[----:B------:R-:W-:Y:S01]  /*4bf0*/  FSEL R199, R42, -INF , !P0 ;  /* 0xff8000002ac77808 */ /* 0x000fe20004000000 */
[----:B------:R-:W1:Y:S01]  /*4c00*/  MUFU.TANH R44, R44 ;  /* 0x0000002c002c7308 */ /* 0x000e620000002400 */
[----:B------:R-:W-:Y:S01]  /*4c10*/  BAR.SYNC.DEFER_BLOCKING 0x0 ;  /* 0x0000000000007b1d */ /* 0x000fe20000010000 */
[----:B------:R-:W-:Y:S01]  /*4c20*/  ISETP.GE.AND P0, PT, R40, R3, PT ;  /* 0x000000032800720c */ /* 0x000fe20003f06270 */
[----:B---3--:R-:W-:Y:S01]  /*4c30*/  FFMA.FTZ R43, R7, UR5, R43 ;  /* 0x00000005072b7c23 */ /* 0x008fe2000801002b */
[----:B------:R-:W-:-:S04]  /*4c40*/  I2FP.F32.U32 R40, R40 ;  /* 0x0000002800287245 */ /* 0x000fc80000201000 */
[----:B------:R-:W3:Y:S01]  /*4c50*/  MUFU.TANH R6, R85 ;  /* 0x0000005500067308 */ /* 0x000ee20000002400 */
[C---:B------:R-:W-:Y:S01]  /*4c60*/  FFMA.FTZ R72, R40.reuse, UR5, R72 ;  /* 0x0000000528487c23 */ /* 0x040fe20008010048 */
[----:B--2---:R-:W-:Y:S01]  /*4c70*/  FFMA.FTZ R39, R7, UR5, R39 ;  /* 0x0000000507277c23 */ /* 0x004fe20008010027 */
[C---:B------:R-:W-:Y:S01]  /*4c80*/  FFMA.FTZ R33, R40.reuse, UR5, R73 ;  /* 0x0000000528217c23 */ /* 0x040fe20008010049 */
[----:B------:R-:W-:Y:S01]  /*4c90*/  I2FP.F32.U32 R7, R5 ;  /* 0x0000000500077245 */ /* 0x000fe20000201000 */
[C---:B------:R-:W-:Y:S01]  /*4ca0*/  FFMA.FTZ R74, R40.reuse, UR5, R74 ;  /* 0x00000005284a7c23 */ /* 0x040fe2000801004a */
[----:B------:R-:W-:Y:S02]  /*4cb0*/  FSEL R203, R43, -INF , !P5 ;  /* 0xff8000002bcb7808 */ /* 0x000fe40006800000 */
[----:B------:R-:W2:Y:S01]  /*4cc0*/  MUFU.TANH R87, R87 ;  /* 0x0000005700577308 */ /* 0x000ea20000002400 */
[----:B------:R-:W-:Y:S01]  /*4cd0*/  FSEL R198, R39, -INF , !P4 ;  /* 0xff80000027c67808 */ /* 0x000fe20006000000 */
[----:B-1----:R-:W-:Y:S01]  /*4ce0*/  FFMA.FTZ R44, R40, UR5, R44 ;  /* 0x00000005282c7c23 */ /* 0x002fe2000801002c */
[----:B------:R-:W-:Y:S01]  /*4cf0*/  FSEL R175, R72, -INF , !P2 ;  /* 0xff80000048af7808 */ /* 0x000fe20005000000 */
[----:B------:R-:W-:Y:S01]  /*4d00*/  FFMA.FTZ R89, R7, UR5, R89 ;  /* 0x0000000507597c23 */ /* 0x000fe20008010059 */
[----:B------:R-:W-:-:S02]  /*4d10*/  FSEL R33, R33, -INF , !P0 ;  /* 0xff80000021217808 */ /* 0x000fc40004000000 */
[C---:B------:R-:W-:Y:S01]  /*4d20*/  ISETP.GE.AND P5, PT, R5.reuse, R216, PT ;  /* 0x000000d80500720c */ /* 0x040fe20003fa6270 */
[----:B------:R-:W1:Y:S01]  /*4d30*/  MUFU.TANH R91, R91 ;  /* 0x0000005b005b7308 */ /* 0x000e620000002400 */
[----:B------:R-:W-:Y:S01]  /*4d40*/  ISETP.GE.AND P4, PT, R5, R3, PT ;  /* 0x000000030500720c */ /* 0x000fe20003f86270 */
[----:B---3--:R-:W-:Y:S01]  /*4d50*/  FFMA.FTZ R189, R7, UR5, R6 ;  /* 0x0000000507bd7c23 */ /* 0x008fe20008010006 */
[C---:B------:R-:W-:Y:S02]  /*4d60*/  ISETP.GE.AND P2, PT, R5.reuse, R2, PT ;  /* 0x000000020500720c */ /* 0x040fe40003f46270 */
[----:B------:R-:W-:Y:S02]  /*4d70*/  ISETP.GE.AND P0, PT, R5, R0, PT ;  /* 0x000000000500720c */ /* 0x000fe40003f06270 */
[----:B------:R-:W-:Y:S02]  /*4d80*/  FSEL R6, R74, -INF , !P3 ;  /* 0xff8000004a067808 */ /* 0x000fe40005800000 */
[----:B------:R-:W-:Y:S01]  /*4d90*/  FSEL R64, R44, -INF , !P1 ;  /* 0xff8000002c407808 */ /* 0x000fe20004800000 */
[----:B--2---:R-:W-:Y:S01]  /*4da0*/  FFMA.FTZ R87, R7, UR5, R87 ;  /* 0x0000000507577c23 */ /* 0x004fe20008010057 */
[----:B------:R-:W-:-:S02]  /*4db0*/  FSEL R189, R189, -INF , !P5 ;  /* 0xff800000bdbd7808 */ /* 0x000fc40006800000 */
[----:B------:R-:W-:Y:S02]  /*4dc0*/  FSEL R200, R89, -INF , !P2 ;  /* 0xff80000059c87808 */ /* 0x000fe40005000000 */
[----:B------:R-:W-:Y:S01]  /*4dd0*/  FSEL R184, R87, -INF , !P4 ;  /* 0xff80000057b87808 */ /* 0x000fe20006000000 */
[----:B-1----:R-:W-:-:S05]  /*4de0*/  FFMA.FTZ R91, R7, UR5, R91 ;  /* 0x00000005075b7c23 */ /* 0x002fca000801005b */
        /* <DEDUP_REMOVED lines=53> */
.L_x_856:
[----:B------:R3:W-:Y:S02]  /*5140*/  STS.128 [R229+0x8800], RZ ;  /* 0x008800ffe5007388 */ /* 0x0007e40000000c00 */
.L_x_857:
[----:B------:R-:W-:Y:S05]  /*5150*/  BSYNC.RECONVERGENT B0 ;  /* 0x0000000000007941 */ /* 0x000fea0003800200 */
.L_x_855:
[----:B------:R-:W0:Y:S02]  /*5160*/  LDGDEPBAR ;  /* 0x00000000000079af */ /* 0x000e240000000000 */
.L_x_854:
        /* <DEDUP_REMOVED lines=18> */
[----:B------:R-:W-:Y:S01]  /*5290*/  LOP3.LUT R218, R51, 0x120, R50, 0xf8, !PT ;  /* 0x0000012033da7812 */ /* 0x000fe200078ef832 */
[----:B------:R-:W5:Y:S03]  /*52a0*/  SHFL.BFLY PT, R40, R7, 0x2, 0x1f ;  /* 0x0c401f0007287f89 */ /* 0x000f6600000e0000 */
[----:B------:R-:W-:Y:S01]  /*52b0*/  LEA R218, R218, UR6, 0x1 ;  /* 0x00000006dada7c11 */ /* 0x000fe2000f8e08ff */
[----:B------:R-:W1:Y:S03]  /*52c0*/  SHFL.BFLY PT, R39, R5, 0x2, 0x1f ;  /* 0x0c401f0005277f89 */ /* 0x000e6600000e0000 */
[----:B------:R-:W-:Y:S01]  /*52d0*/  IADD3 R194, PT, PT, R164, R218, RZ ;  /* 0x000000daa4c27210 */ /* 0x000fe20007ffe0ff */
[----:B------:R-:W-:Y:S04]  /*52e0*/  LDSM.16.MT88.4 R148, [R218+0x9000] ;  /* 0x00900000da94783b */ /* 0x000fe80000004200 */
[----:B------:R-:W-:Y:S04]  /*52f0*/  LDSM.16.MT88.4 R132, [R194+0x9000] ;  /* 0x00900000c284783b */ /* 0x000fe80000004200 */
[----:B------:R-:W-:Y:S04]  /*5300*/  LDSM.16.MT88.4 R116, [R218+0xa000] ;  /* 0x00a00000da74783b */ /* 0x000fe80000004200 */
[----:B------:R-:W-:Y:S01]  /*5310*/  LDSM.16.MT88.4 R100, [R194+0xa000] ;  /* 0x00a00000c264783b */ /* 0x000fe20000004200 */
[----:B-----5:R-:W-:-:S03]  /*5320*/  FMNMX.FTZ R40, R7, R40, !PT ;  /* 0x0000002807287209 */ /* 0x020fc60007810000 */
[----:B------:R-:W-:Y:S01]  /*5330*/  LDSM.16.MT88.4 R80, [R218+0xb000] ;  /* 0x00b00000da50783b */ /* 0x000fe20000004200 */
[----:B------:R-:W-:Y:S02]  /*5340*/  FMNMX3.FTZ R7, R175, R13, R15, !PT ;  /* 0x0000000daf077276 */ /* 0x000fe4000781000f */
[----:B-1----:R-:W-:Y:S01]  /*5350*/  FMNMX.FTZ R39, R5, R39, !PT ;  /* 0x0000002705277209 */ /* 0x002fe20007810000 */
[----:B------:R-:W1:Y:S01]  /*5360*/  SHFL.BFLY PT, R166, R40, 0x1, 0x1f ;  /* 0x0c201f0028a67f89 */ /* 0x000e6200000e0000 */
[----:B------:R-:W-:Y:S02]  /*5370*/  FMNMX3.FTZ R7, R7, R14, R26, !PT ;  /* 0x0000000e07077276 */ /* 0x000fe4000781001a */
[----:B------:R-:W-:Y:S01]  /*5380*/  FMNMX3.FTZ R5, R33, R11, R10, !PT ;  /* 0x0000000b21057276 */ /* 0x000fe2000781000a */
[----:B------:R-:W5:Y:S01]  /*5390*/  SHFL.BFLY PT, R165, R39, 0x1, 0x1f ;  /* 0x0c201f0027a57f89 */ /* 0x000f6200000e0000 */
[----:B------:R-:W-:Y:S02]  /*53a0*/  FMNMX3.FTZ R7, R7, R25, R24, !PT ;  /* 0x0000001907077276 */ /* 0x000fe40007810018 */
[----:B------:R-:W-:Y:S01]  /*53b0*/  FMNMX3.FTZ R5, R5, R12, R22, !PT ;  /* 0x0000000c05057276 */ /* 0x000fe20007810016 */
[----:B------:R-:W-:Y:S01]  /*53c0*/  LDSM.16.MT88.4 R44, [R218+0xa400] ;  /* 0x00a40000da2c783b */ /* 0x000fe20000004200 */
        /* <DEDUP_REMOVED lines=8> */
[----:B-1----:R-:W-:Y:S02]  /*5450*/  FMNMX.FTZ R166, R40, R166, !PT ;  /* 0x000000a628a67209 */ /* 0x002fe40007810000 */
[----:B------:R-:W-:Y:S01]  /*5460*/  FMNMX3.FTZ R5, R5, R187, R185, !PT ;  /* 0x000000bb05057276 */ /* 0x000fe200078100b9 */
[----:B--2---:R-:W-:Y:S01]  /*5470*/  LDSM.16.MT88.4 R40, [R194+0xa400] ;  /* 0x00a40000c228783b */ /* 0x004fe20000004200 */
[----:B-----5:R-:W-:Y:S01]  /*5480*/  FMNMX.FTZ R165, R39, R165, !PT ;  /* 0x000000a527a57209 */ /* 0x020fe20007810000 */
[C---:B----4-:R-:W-:Y:S01]  /*5490*/  FMUL.FTZ R201, R166.reuse, UR13 ;  /* 0x0000000da6c97c20 */ /* 0x050fe20008410000 */
[----:B------:R-:W-:Y:S02]  /*54a0*/  FSETP.NEU.FTZ.AND P0, PT, R166, -INF , PT ;  /* 0xff800000a600780b */ /* 0x000fe40003f1d000 */
[----:B------:R-:W-:Y:S01]  /*54b0*/  FMNMX.FTZ R39, R189, R7, !PT ;  /* 0x00000007bd277209 */ /* 0x000fe20007810000 */
[----:B------:R-:W-:Y:S01]  /*54c0*/  FMUL.FTZ R197, R165, UR13 ;  /* 0x0000000da5c57c20 */ /* 0x000fe20008410000 */
[----:B------:R-:W-:-:S02]  /*54d0*/  FSEL R201, R201, RZ, P0 ;  /* 0x000000ffc9c97208 */ /* 0x000fc40000000000 */
[----:B------:R-:W-:Y:S01]  /*54e0*/  FMNMX.FTZ R5, R184, R5, !PT ;  /* 0x00000005b8057209 */ /* 0x000fe20007810000 */
[----:B------:R-:W1:Y:S01]  /*54f0*/  SHFL.BFLY PT, R7, R39, 0x2, 0x1f ;  /* 0x0c401f0027077f89 */ /* 0x000e6200000e0000 */
[----:B------:R-:W-:Y:S01]  /*5500*/  FSETP.NEU.FTZ.AND P0, PT, R165, -INF , PT ;  /* 0xff800000a500780b */ /* 0x000fe20003f1d000 */
[--C-:B------:R-:W-:Y:S01]  /*5510*/  FFMA.FTZ R67, R6, UR13, -R201.reuse ;  /* 0x0000000d06437c23 */ /* 0x100fe200080108c9 */
[--C-:B------:R-:W-:Y:S01]  /*5520*/  FFMA.FTZ R66, R37, UR13, -R201.reuse ;  /* 0x0000000d25427c23 */ /* 0x100fe200080108c9 */
[----:B------:R-:W2:Y:S01]  /*5530*/  SHFL.BFLY PT, R6, R5, 0x2, 0x1f ;  /* 0x0c401f0005067f89 */ /* 0x000ea200000e0000 */
[----:B------:R-:W-:Y:S01]  /*5540*/  FSEL R197, R197, RZ, P0 ;  /* 0x000000ffc5c57208 */ /* 0x000fe20000000000 */
[--C-:B------:R-:W-:Y:S01]  /*5550*/  FFMA.FTZ R65, R38, UR13, -R201.reuse ;  /* 0x0000000d26417c23 */ /* 0x100fe200080108c9 */
[--C-:B------:R-:W-:Y:S01]  /*5560*/  FFMA.FTZ R60, R36, UR13, -R201.reuse ;  /* 0x0000000d243c7c23 */ /* 0x100fe200080108c9 */
[----:B------:R-:W-:Y:S01]  /*5570*/  MUFU.EX2 R67, R67 ;  /* 0x0000004300437308 */ /* 0x000fe20000000800 */
[----:B------:R-:W-:Y:S01]  /*5580*/  FFMA.FTZ R59, R9, UR13, -R201 ;  /* 0x0000000d093b7c23 */ /* 0x000fe200080108c9 */
[--C-:B------:R-:W-:Y:S01]  /*5590*/  FFMA.FTZ R63, R35, UR13, -R197.reuse ;  /* 0x0000000d233f7c23 */ /* 0x100fe200080108c5 */
[--C-:B------:R-:W-:Y:S01]  /*55a0*/  FFMA.FTZ R62, R34, UR13, -R197.reuse ;  /* 0x0000000d223e7c23 */ /* 0x100fe200080108c5 */
[--C-:B------:R-:W-:Y:S01]  /*55b0*/  FFMA.FTZ R58, R4, UR13, -R197.reuse ;  /* 0x0000000d043a7c23 */ /* 0x100fe200080108c5 */
[----:B------:R-:W-:Y:S01]  /*55c0*/  FFMA.FTZ R64, R64, UR13, -R197 ;  /* 0x0000000d40407c23 */ /* 0x000fe200080108c5 */
[----:B------:R-:W4:Y:S01]  /*55d0*/  MUFU.EX2 R66, R66 ;  /* 0x0000004200427308 */ /* 0x000f220000000800 */
[--C-:B------:R-:W-:Y:S01]  /*55e0*/  FFMA.FTZ R53, R8, UR13, -R201.reuse ;  /* 0x0000000d08357c23 */ /* 0x100fe200080108c9 */
[--C-:B------:R-:W-:Y:S01]  /*55f0*/  FFMA.FTZ R52, R32, UR13, -R201.reuse ;  /* 0x0000000d20347c23 */ /* 0x100fe200080108c9 */
[----:B------:R-:W-:Y:S01]  /*5600*/  FFMA.FTZ R51, R31, UR13, -R201 ;  /* 0x0000000d1f337c23 */ /* 0x000fe200080108c9 */
[----:B------:R-:W-:Y:S01]  /*5610*/  MUFU.EX2 R65, R65 ;  /* 0x0000004100417308 */ /* 0x000fe20000000800 */
[--C-:B------:R-:W-:Y:S01]  /*5620*/  FFMA.FTZ R57, R30, UR13, -R197.reuse ;  /* 0x0000000d1e397c23 */ /* 0x100fe200080108c5 */
[--C-:B------:R-:W-:Y:S01]  /*5630*/  FFMA.FTZ R55, R29, UR13, -R197.reuse ;  /* 0x0000000d1d377c23 */ /* 0x100fe200080108c5 */
[--C-:B------:R-:W-:Y:S01]  /*5640*/  FFMA.FTZ R54, R28, UR13, -R197.reuse ;  /* 0x0000000d1c367c23 */ /* 0x100fe200080108c5 */
[----:B------:R-:W5:Y:S01]  /*5650*/  MUFU.EX2 R60, R60 ;  /* 0x0000003c003c7308 */ /* 0x000f620000000800 */
[----:B------:R-:W-:Y:S01]  /*5660*/  FFMA.FTZ R56, R27, UR13, -R197 ;  /* 0x0000000d1b387c23 */ /* 0x000fe200080108c5 */
[----:B-1----:R-:W-:Y:S01]  /*5670*/  FMNMX.FTZ R35, R39, R7, !PT ;  /* 0x0000000727237209 */ /* 0x002fe20007810000 */
[----:B------:R-:W-:Y:S01]  /*5680*/  LDSM.16.MT88.4 R28, [R218+0x9800] ;  /* 0x00980000da1c783b */ /* 0x000fe20000004200 */
[----:B------:R-:W-:Y:S01]  /*5690*/  MUFU.EX2 R64, R64 ;  /* 0x0000004000407308 */ /* 0x000fe20000000800 */
[----:B------:R-:W-:Y:S01]  /*56a0*/  FFMA.FTZ R237, R200, UR13, -R201 ;  /* 0x0000000dc8ed7c23 */ /* 0x000fe200080108c9 */
[----:B--2---:R-:W-:Y:S01]  /*56b0*/  FMNMX.FTZ R34, R5, R6, !PT ;  /* 0x0000000605227209 */ /* 0x004fe20007810000 */
[----:B------:R-:W1:Y:S01]  /*56c0*/  SHFL.BFLY PT, R168, R35, 0x1, 0x1f ;  /* 0x0c201f0023a87f89 */ /* 0x000e6200000e0000 */
[----:B------:R-:W2:Y:S01]  /*56d0*/  MUFU.EX2 R63, R63 ;  /* 0x0000003f003f7308 */ /* 0x000ea20000000800 */
[----:B----4-:R-:W-:Y:S01]  /*56e0*/  F2FP.F16.F32.PACK_AB R92, R66, R67 ;  /* 0x00000043425c723e */ /* 0x010fe200000000ff */
[----:B------:R-:W-:Y:S01]  /*56f0*/  FFMA.FTZ R236, R195, UR13, -R197 ;  /* 0x0000000dc3ec7c23 */ /* 0x000fe200080108c5 */
[----:B------:R-:W4:Y:S01]  /*5700*/  SHFL.BFLY PT, R167, R34, 0x1, 0x1f ;  /* 0x0c201f0022a77f89 */ /* 0x000f2200000e0000 */
[----:B------:R-:W3:Y:S01]  /*5710*/  MUFU.EX2 R62, R62 ;  /* 0x0000003e003e7308 */ /* 0x000ee20000000800 */
[----:B------:R-:W-:Y:S01]  /*5720*/  FADD.FTZ R66, R67, R66 ;  /* 0x0000004243427221 */ /* 0x000fe20000010000 */
[----:B-----5:R-:W-:Y:S01]  /*5730*/  F2FP.F16.F32.PACK_AB R94, R60, R65 ;  /* 0x000000413c5e723e */ /* 0x020fe200000000ff */
[----:B------:R-:W5:Y:S01]  /*5740*/  LDSM.16.MT88.4 R4, [R194+0xb000] ;  /* 0x00b00000c204783b */ /* 0x000f620000004200 */
[----:B------:R-:W1:Y:S01]  /*5750*/  MUFU.EX2 R58, R58 ;  /* 0x0000003a003a7308 */ /* 0x000e620000000800 */
[----:B------:R-:W-:Y:S01]  /*5760*/  FADD.FTZ R66, R65, R66 ;  /* 0x0000004241427221 */ /* 0x000fe20000010000 */
[----:B------:R-:W-:Y:S01]  /*5770*/  FFMA.FTZ R204, R204, UR13, -R201 ;  /* 0x0000000dcccc7c23 */ /* 0x000fe200080108c9 */
[----:B------:R-:W-:Y:S01]  /*5780*/  LDSM.16.MT88.4 R36, [R218+0xb400] ;  /* 0x00b40000da24783b */ /* 0x000fe20000004200 */
[----:B------:R-:W4:Y:S01]  /*5790*/  MUFU.EX2 R59, R59 ;  /* 0x0000003b003b7308 */ /* 0x000f220000000800 */
[----:B------:R-:W-:Y:S01]  /*57a0*/  FFMA.FTZ R199, R199, UR13, -R197 ;  /* 0x0000000dc7c77c23 */ /* 0x000fe200080108c5 */
[----:B--2---:R-:W-:Y:S01]  /*57b0*/  F2FP.F16.F32.PACK_AB R93, R63, R64 ;  /* 0x000000403f5d723e */ /* 0x004fe200000000ff */
[----:B------:R-:W-:Y:S01]  /*57c0*/  FADD.FTZ R63, R64, R63 ;  /* 0x0000003f403f7221 */ /* 0x000fe20000010000 */
[----:B------:R-:W2:Y:S01]  /*57d0*/  MUFU.EX2 R53, R53 ;  /* 0x0000003500357308 */ /* 0x000ea20000000800 */
[----:B------:R-:W-:-:S02]  /*57e0*/  FADD.FTZ R66, R60, R66 ;  /* 0x000000423c427221 */ /* 0x000fc40000010000 */
[----:B---3--:R-:W-:Y:S01]  /*57f0*/  FADD.FTZ R63, R62, R63 ;  /* 0x0000003f3e3f7221 */ /* 0x008fe20000010000 */
[----:B------:R-:W-:Y:S01]  /*5800*/  MUFU.EX2 R52, R52 ;  /* 0x0000003400347308 */ /* 0x000fe20000000800 */
[C---:B-1----:R-:W-:Y:S02]  /*5810*/  F2FP.F16.F32.PACK_AB R95, R58.reuse, R62 ;  /* 0x0000003e3a5f723e */ /* 0x042fe400000000ff */
[----:B------:R-:W-:Y:S01]  /*5820*/  FADD.FTZ R63, R58, R63 ;  /* 0x0000003f3a3f7221 */ /* 0x000fe20000010000 */
[----:B------:R-:W-:Y:S01]  /*5830*/  FMNMX.FTZ R168, R35, R168, !PT ;  /* 0x000000a823a87209 */ /* 0x000fe20007810000 */
[----:B------:R-:W-:Y:S01]  /*5840*/  MUFU.EX2 R51, R51 ;  /* 0x0000003300337308 */ /* 0x000fe20000000800 */
[----:B----4-:R-:W-:Y:S01]  /*5850*/  FADD.FTZ R66, R59, R66 ;  /* 0x000000423b427221 */ /* 0x010fe20000010000 */
[----:B------:R-:W-:Y:S02]  /*5860*/  FMNMX.FTZ R167, R34, R167, !PT ;  /* 0x000000a722a77209 */ /* 0x000fe40007810000 */
[C---:B------:R-:W-:Y:S01]  /*5870*/  FMUL.FTZ R190, R168.reuse, UR13 ;  /* 0x0000000da8be7c20 */ /* 0x040fe20008410000 */
[----:B------:R-:W-:Y:S01]  /*5880*/  FSETP.NEU.FTZ.AND P0, PT, R168, -INF , PT ;  /* 0xff800000a800780b */ /* 0x000fe20003f1d000 */
[C---:B------:R-:W-:Y:S01]  /*5890*/  HMMA.16816.F32 R160, R92.reuse, R148, RZ ;  /* 0x000000945ca0723c */ /* 0x040fe200000018ff */
[----:B------:R-:W-:Y:S01]  /*58a0*/  FMUL.FTZ R186, R167, UR13 ;  /* 0x0000000da7ba7c20 */ /* 0x000fe20008410000 */
[----:B------:R-:W-:Y:S01]  /*58b0*/  MUFU.EX2 R57, R57 ;  /* 0x0000003900397308 */ /* 0x000fe20000000800 */
[----:B------:R-:W-:Y:S01]  /*58c0*/  FSEL R190, R190, RZ, P0 ;  /* 0x000000ffbebe7208 */ /* 0x000fe20000000000 */
[----:B--2---:R-:W-:Y:S01]  /*58d0*/  FADD.FTZ R66, R53, R66 ;  /* 0x0000004235427221 */ /* 0x004fe20000010000 */
[----:B------:R-:W-:Y:S01]  /*58e0*/  FSETP.NEU.FTZ.AND P0, PT, R167, -INF , PT ;  /* 0xff800000a700780b */ /* 0x000fe20003f1d000 */
[----:B------:R-:W-:Y:S02]  /*58f0*/  MUFU.EX2 R55, R55 ;  /* 0x0000003700377308 */ /* 0x000fe40000000800 */
[--C-:B------:R-:W-:Y:S01]  /*5900*/  FFMA.FTZ R174, R13, UR13, -R190.reuse ;  /* 0x0000000d0dae7c23 */ /* 0x100fe200080108be */
[----:B------:R-:W-:Y:S01]  /*5910*/  FSEL R186, R186, RZ, P0 ;  /* 0x000000ffbaba7208 */ /* 0x000fe20000000000 */
[--C-:B------:R-:W-:Y:S01]  /*5920*/  FFMA.FTZ R171, R15, UR13, -R190.reuse ;  /* 0x0000000d0fab7c23 */ /* 0x100fe200080108be */
[--C-:B------:R-:W-:Y:S01]  /*5930*/  FFMA.FTZ R170, R14, UR13, -R190.reuse ;  /* 0x0000000d0eaa7c23 */ /* 0x100fe200080108be */
[----:B------:R-:W-:Y:S01]  /*5940*/  FFMA.FTZ R175, R175, UR13, -R190 ;  /* 0x0000000dafaf7c23 */ /* 0x000fe200080108be */
[C---:B------:R-:W-:Y:S01]  /*5950*/  HMMA.16816.F32 R140, R92.reuse, R132, RZ ;  /* 0x000000845c8c723c */ /* 0x040fe200000018ff */
[--C-:B------:R-:W-:Y:S01]  /*5960*/  FFMA.FTZ R173, R33, UR13, -R186.reuse ;  /* 0x0000000d21ad7c23 */ /* 0x100fe200080108ba */
[--C-:B------:R-:W-:Y:S01]  /*5970*/  FFMA.FTZ R172, R11, UR13, -R186.reuse ;  /* 0x0000000d0bac7c23 */ /* 0x100fe200080108ba */
[--C-:B------:R-:W-:Y:S01]  /*5980*/  FFMA.FTZ R169, R10, UR13, -R186.reuse ;  /* 0x0000000d0aa97c23 */ /* 0x100fe200080108ba */
[----:B------:R-:W-:Y:S01]  /*5990*/  FFMA.FTZ R61, R12, UR13, -R186 ;  /* 0x0000000d0c3d7c23 */ /* 0x000fe200080108ba */
[----:B------:R-:W-:Y:S01]  /*59a0*/  LDSM.16.MT88.4 R8, [R194+0x9400] ;  /* 0x00940000c208783b */ /* 0x000fe20000004200 */
[----:B------:R-:W-:Y:S01]  /*59b0*/  MUFU.EX2 R175, R175 ;  /* 0x000000af00af7308 */ /* 0x000fe20000000800 */
[--C-:B------:R-:W-:Y:S01]  /*59c0*/  FFMA.FTZ R179, R26, UR13, -R190.reuse ;  /* 0x0000000d1ab37c23 */ /* 0x100fe200080108be */
[C---:B------:R-:W-:Y:S01]  /*59d0*/  HMMA.16816.F32 R124, R92.reuse, R116, RZ ;  /* 0x000000745c7c723c */ /* 0x040fe200000018ff */
[----:B------:R-:W1:Y:S01]  /*59e0*/  LDSM.16.MT88.4 R12, [R218+0x9400] ;  /* 0x00940000da0c783b */ /* 0x000e620000004200 */
[----:B------:R-:W2:Y:S01]  /*59f0*/  MUFU.EX2 R174, R174 ;  /* 0x000000ae00ae7308 */ /* 0x000ea20000000800 */
[--C-:B------:R-:W-:Y:S01]  /*5a00*/  FFMA.FTZ R176, R25, UR13, -R190.reuse ;  /* 0x0000000d19b07c23 */ /* 0x100fe200080108be */
[--C-:B------:R-:W-:Y:S01]  /*5a10*/  FFMA.FTZ R178, R24, UR13, -R190.reuse ;  /* 0x0000000d18b27c23 */ /* 0x100fe200080108be */
[----:B------:R-:W3:Y:S01]  /*5a20*/  LDSM.16.MT88.4 R32, [R194+0xb400] ;  /* 0x00b40000c220783b */ /* 0x000ee20000004200 */
[----:B------:R-:W-:Y:S01]  /*5a30*/  MUFU.EX2 R171, R171 ;  /* 0x000000ab00ab7308 */ /* 0x000fe20000000800 */
[----:B------:R-:W-:Y:S01]  /*5a40*/  FFMA.FTZ R177, R23, UR13, -R190 ;  /* 0x0000000d17b17c23 */ /* 0x000fe200080108be */
[C---:B------:R-:W-:Y:S01]  /*5a50*/  HMMA.16816.F32 R108, R92.reuse, R100, RZ ;  /* 0x000000645c6c723c */ /* 0x040fe200000018ff */
[--C-:B------:R-:W-:Y:S01]  /*5a60*/  FFMA.FTZ R182, R22, UR13, -R186.reuse ;  /* 0x0000000d16b67c23 */ /* 0x100fe200080108ba */
[----:B------:R-:W4:Y:S01]  /*5a70*/  MUFU.EX2 R170, R170 ;  /* 0x000000aa00aa7308 */ /* 0x000f220000000800 */
[--C-:B------:R-:W-:Y:S01]  /*5a80*/  FFMA.FTZ R181, R21, UR13, -R186.reuse ;  /* 0x0000000d15b57c23 */ /* 0x100fe200080108ba */
[--C-:B------:R-:W-:Y:S01]  /*5a90*/  FFMA.FTZ R180, R20, UR13, -R186.reuse ;  /* 0x0000000d14b47c23 */ /* 0x100fe200080108ba */
[----:B------:R-:W-:Y:S01]  /*5aa0*/  FFMA.FTZ R183, R19, UR13, -R186 ;  /* 0x0000000d13b77c23 */ /* 0x000fe200080108ba */
[----:B------:R-:W-:Y:S01]  /*5ab0*/  MUFU.EX2 R173, R173 ;  /* 0x000000ad00ad7308 */ /* 0x000fe20000000800 */
[----:B------:R-:W-:Y:S01]  /*5ac0*/  LDSM.16.MT88.4 R20, [R218+0xa800] ;  /* 0x00a80000da14783b */ /* 0x000fe20000004200 */
[C---:B------:R-:W-:Y:S01]  /*5ad0*/  HMMA.16816.F32 R72, R92.reuse, R80, RZ ;  /* 0x000000505c48723c */ /* 0x040fe200000018ff */
[----:B--2---:R-:W-:Y:S01]  /*5ae0*/  F2FP.F16.F32.PACK_AB R96, R174, R175 ;  /* 0x000000afae60723e */ /* 0x004fe200000000ff */
[----:B------:R-:W2:Y:S01]  /*5af0*/  MUFU.EX2 R172, R172 ;  /* 0x000000ac00ac7308 */ /* 0x000ea20000000800 */
[----:B------:R-:W3:Y:S01]  /*5b00*/  LDSM.16.MT88.4 R24, [R194+0x9800] ;  /* 0x00980000c218783b */ /* 0x000ee20000004200 */
[----:B------:R-:W-:Y:S01]  /*5b10*/  FADD.FTZ R174, R175, R174 ;  /* 0x000000aeafae7221 */ /* 0x000fe20000010000 */
[--C-:B------:R-:W-:Y:S01]  /*5b20*/  FFMA.FTZ R193, R193, UR13, -R190.reuse ;  /* 0x0000000dc1c17c23 */ /* 0x100fe200080108be */
[----:B------:R-:W1:Y:S01]  /*5b30*/  MUFU.EX2 R169, R169 ;  /* 0x000000a900a97308 */ /* 0x000e620000000800 */
[----:B------:R-:W-:Y:S01]  /*5b40*/  FFMA.FTZ R233, R189, UR13, -R190 ;  /* 0x0000000dbde97c23 */ /* 0x000fe200080108be */
[C---:B-----5:R-:W-:Y:S01]  /*5b50*/  HMMA.16816.F32 R88, R92.reuse, R4, RZ ;  /* 0x000000045c58723c */ /* 0x060fe200000018ff */
[----:B----4-:R-:W-:Y:S01]  /*5b60*/  F2FP.F16.F32.PACK_AB R98, R170, R171 ;  /* 0x000000abaa62723e */ /* 0x010fe200000000ff */
[----:B------:R-:W4:Y:S01]  /*5b70*/  MUFU.EX2 R61, R61 ;  /* 0x0000003d003d7308 */ /* 0x000f220000000800 */
[----:B------:R-:W-:Y:S01]  /*5b80*/  FADD.FTZ R174, R171, R174 ;  /* 0x000000aeabae7221 */ /* 0x000fe20000010000 */
[----:B------:R-:W-:Y:S01]  /*5b90*/  FFMA.FTZ R232, R184, UR13, -R186 ;  /* 0x0000000db8e87c23 */ /* 0x000fe200080108ba */
[----:B------:R-:W-:Y:S01]  /*5ba0*/  FADD.FTZ R63, R57, R63 ;  /* 0x0000003f393f7221 */ /* 0x000fe20000010000 */
[----:B------:R-:W5:Y:S01]  /*5bb0*/  MUFU.EX2 R54, R54 ;  /* 0x0000003600367308 */ /* 0x000f620000000800 */
[----:B------:R-:W-:Y:S01]  /*5bc0*/  FADD.FTZ R174, R170, R174 ;  /* 0x000000aeaaae7221 */ /* 0x000fe20000010000 */
[C---:B------:R-:W-:Y:S01]  /*5bd0*/  HMMA.16816.F32 R152, R92.reuse, R150, RZ ;  /* 0x000000965c98723c */ /* 0x040fe200000018ff */
[----:B--2---:R-:W-:Y:S01]  /*5be0*/  F2FP.F16.F32.PACK_AB R97, R172, R173 ;  /* 0x000000adac61723e */ /* 0x004fe200000000ff */
[----:B------:R-:W2:Y:S01]  /*5bf0*/  MUFU.EX2 R56, R56 ;  /* 0x0000003800387308 */ /* 0x000ea20000000800 */
[----:B------:R-:W-:Y:S01]  /*5c00*/  FADD.FTZ R172, R173, R172 ;  /* 0x000000acadac7221 */ /* 0x000fe20000010000 */
[----:B------:R-:W-:Y:S01]  /*5c10*/  FADD.FTZ R63, R55, R63 ;  /* 0x0000003f373f7221 */ /* 0x000fe20000010000 */
[----:B------:R-:W-:Y:S01]  /*5c20*/  FADD.FTZ R66, R52, R66 ;  /* 0x0000004234427221 */ /* 0x000fe20000010000 */
[----:B------:R-:W2:Y:S01]  /*5c30*/  MUFU.EX2 R179, R179 ;  /* 0x000000b300b37308 */ /* 0x000ea20000000800 */
[----:B-1----:R-:W-:Y:S01]  /*5c40*/  FADD.FTZ R172, R169, R172 ;  /* 0x000000aca9ac7221 */ /* 0x002fe20000010000 */
[C---:B------:R-:W-:Y:S01]  /*5c50*/  HMMA.16816.F32 R136, R92.reuse, R134, RZ ;  /* 0x000000865c88723c */ /* 0x040fe200000018ff */
[C---:B----4-:R-:W-:Y:S01]  /*5c60*/  F2FP.F16.F32.PACK_AB R99, R61.reuse, R169 ;  /* 0x000000a93d63723e */ /* 0x050fe200000000ff */
[----:B------:R-:W1:Y:S01]  /*5c70*/  MUFU.EX2 R176, R176 ;  /* 0x000000b000b07308 */ /* 0x000e620000000800 */
[----:B------:R-:W-:Y:S01]  /*5c80*/  FADD.FTZ R172, R61, R172 ;  /* 0x000000ac3dac7221 */ /* 0x000fe20000010000 */
[----:B-----5:R-:W-:Y:S01]  /*5c90*/  FADD.FTZ R63, R54, R63 ;  /* 0x0000003f363f7221 */ /* 0x020fe20000010000 */
[----:B------:R-:W-:Y:S01]  /*5ca0*/  FADD.FTZ R66, R51, R66 ;  /* 0x0000004233427221 */ /* 0x000fe20000010000 */
[----:B------:R-:W4:Y:S02]  /*5cb0*/  MUFU.EX2 R178, R178 ;  /* 0x000000b200b27308 */ /* 0x000f240000000800 */
[----:B------:R-:W-:Y:S01]  /*5cc0*/  HMMA.16816.F32 R120, R92, R118, RZ ;  /* 0x000000765c78723c */ /* 0x000fe200000018ff */
[----:B--2---:R-:W-:Y:S01]  /*5cd0*/  FADD.FTZ R63, R56, R63 ;  /* 0x0000003f383f7221 */ /* 0x004fe20000010000 */
[----:B------:R-:W2:Y:S01]  /*5ce0*/  MUFU.EX2 R177, R177 ;  /* 0x000000b100b17308 */ /* 0x000ea20000000800 */
[----:B------:R-:W-:-:S03]  /*5cf0*/  FADD.FTZ R174, R179, R174 ;  /* 0x000000aeb3ae7221 */ /* 0x000fc60000010000 */
[----:B------:R-:W5:Y:S02]  /*5d00*/  MUFU.EX2 R182, R182 ;  /* 0x000000b600b67308 */ /* 0x000f640000000800 */
[C---:B------:R-:W-:Y:S01]  /*5d10*/  HMMA.16816.F32 R104, R92.reuse, R102, RZ ;  /* 0x000000665c68723c */ /* 0x040fe200000018ff */
[----:B-1----:R-:W-:Y:S01]  /*5d20*/  FADD.FTZ R174, R176, R174 ;  /* 0x000000aeb0ae7221 */ /* 0x002fe20000010000 */
[----:B------:R-:W1:Y:S03]  /*5d30*/  MUFU.EX2 R181, R181 ;  /* 0x000000b500b57308 */ /* 0x000e660000000800 */
[----:B----4-:R-:W-:Y:S01]  /*5d40*/  FADD.FTZ R174, R178, R174 ;  /* 0x000000aeb2ae7221 */ /* 0x010fe20000010000 */
[----:B------:R-:W4:Y:S02]  /*5d50*/  MUFU.EX2 R180, R180 ;  /* 0x000000b400b47308 */ /* 0x000f240000000800 */
[----:B------:R-:W-:Y:S01]  /*5d60*/  HMMA.16816.F32 R76, R92, R82, RZ ;  /* 0x000000525c4c723c */ /* 0x000fe200000018ff */
[----:B--2---:R-:W-:Y:S01]  /*5d70*/  FADD.FTZ R174, R177, R174 ;  /* 0x000000aeb1ae7221 */ /* 0x004fe20000010000 */
[----:B------:R-:W2:Y:S01]  /*5d80*/  MUFU.EX2 R183, R183 ;  /* 0x000000b700b77308 */ /* 0x000ea20000000800 */
[----:B-----5:R-:W-:-:S03]  /*5d90*/  FADD.FTZ R172, R182, R172 ;  /* 0x000000acb6ac7221 */ /* 0x020fc60000010000 */
[----:B------:R-:W-:Y:S02]  /*5da0*/  MUFU.EX2 R237, R237 ;  /* 0x000000ed00ed7308 */ /* 0x000fe40000000800 */
[----:B------:R-:W-:Y:S01]  /*5db0*/  HMMA.16816.F32 R92, R92, R6, RZ ;  /* 0x000000065c5c723c */ /* 0x000fe200000018ff */
[----:B-1----:R-:W-:Y:S01]  /*5dc0*/  FADD.FTZ R172, R181, R172 ;  /* 0x000000acb5ac7221 */ /* 0x002fe20000010000 */
[----:B------:R-:W-:Y:S03]  /*5dd0*/  MUFU.EX2 R236, R236 ;  /* 0x000000ec00ec7308 */ /* 0x000fe60000000800 */
[----:B----4-:R-:W-:Y:S01]  /*5de0*/  FADD.FTZ R172, R180, R172 ;  /* 0x000000acb4ac7221 */ /* 0x010fe20000010000 */
[----:B------:R-:W-:Y:S02]  /*5df0*/  MUFU.EX2 R233, R233 ;  /* 0x000000e900e97308 */ /* 0x000fe40000000800 */
[C---:B------:R-:W-:Y:S01]  /*5e00*/  HMMA.16816.F32 R156, R96.reuse, R148, RZ ;  /* 0x00000094609c723c */ /* 0x040fe200000018ff */
[----:B--2---:R-:W-:Y:S01]  /*5e10*/  FADD.FTZ R172, R183, R172 ;  /* 0x000000acb7ac7221 */ /* 0x004fe20000010000 */
[----:B------:R-:W-:Y:S06]  /*5e20*/  MUFU.EX2 R232, R232 ;  /* 0x000000e800e87308 */ /* 0x000fec0000000800 */
        /* <DEDUP_REMOVED lines=150> */
[C---:B------:R-:W-:Y:S01]  /*6790*/  F2FP.F16.F32.PACK_AB R6, R237.reuse, R200 ;  /* 0x000000c8ed06723e */ /* 0x040fe200000000ff */
[----:B------:R-:W-:Y:S01]  /*67a0*/  FADD.FTZ R237, R237, R66 ;  /* 0x00000042eded7221 */ /* 0x000fe20000010000 */
        /* <DEDUP_REMOVED lines=13> */
[----:B------:R2:W4:Y:S01]  /*6880*/  MUFU.EX2 R187, R190 ;  /* 0x000000be00bb7308 */ /* 0x0005220000000800 */
[C---:B---3--:R-:W-:Y:S03]  /*6890*/  HMMA.16816.F32 R124, R4.reuse, R20, R124 ;  /* 0x00000014047c723c */ /* 0x048fe6000000187c */
[----:B------:R-:W3:Y:S05]  /*68a0*/  MUFU.EX2 R189, R193 ;  /* 0x000000c100bd7308 */ /* 0x000eea0000000800 */
[C---:B------:R-:W-:Y:S01]  /*68b0*/  HMMA.16816.F32 R120, R4.reuse, R22, R120 ;  /* 0x000000160478723c */ /* 0x040fe20000001878 */
[----:B-1----:R-:W-:Y:S01]  /*68c0*/  FADD.FTZ R174, R191, R174 ;  /* 0x000000aebfae7221 */ /* 0x002fe20000010000 */
[----:B--2---:R-:W-:Y:S01]  /*68d0*/  FFMA.FTZ R190, R185, UR13, -R186 ;  /* 0x0000000db9be7c23 */ /* 0x004fe200080108ba */
[----:B----4-:R-:W-:Y:S01]  /*68e0*/  FADD.FTZ R172, R187, R172 ;  /* 0x000000acbbac7221 */ /* 0x010fe20000010000 */
[----:B------:R-:W1:Y:S04]  /*68f0*/  MUFU.EX2 R185, R188 ;  /* 0x000000bc00b97308 */ /* 0x000e680000000800 */
[C---:B------:R-:W-:Y:S01]  /*6900*/  HMMA.16816.F32 R108, R4.reuse, R16, R108 ;  /* 0x00000010046c723c */ /* 0x040fe2000000186c */
[----:B---3--:R-:W-:Y:S01]  /*6910*/  FADD.FTZ R174, R189, R174 ;  /* 0x000000aebdae7221 */ /* 0x008fe20000010000 */
[----:B------:R-:W2:Y:S06]  /*6920*/  MUFU.EX2 R184, R190 ;  /* 0x000000be00b87308 */ /* 0x000eac0000000800 */
[----:B------:R-:W-:Y:S01]  /*6930*/  HMMA.16816.F32 R104, R4, R18, R104 ;  /* 0x000000120468723c */ /* 0x000fe20000001868 */
[----:B-1----:R-:W-:-:S07]  /*6940*/  FADD.FTZ R172, R185, R172 ;  /* 0x000000acb9ac7221 */ /* 0x002fce0000010000 */
[----:B-----5:R-:W-:Y:S01]  /*6950*/  HMMA.16816.F32 R72, R4, R12, R72 ;  /* 0x0000000c0448723c */ /* 0x020fe20000001848 */
[----:B--2---:R-:W-:-:S07]  /*6960*/  FADD.FTZ R172, R184, R172 ;  /* 0x000000acb8ac7221 */ /* 0x004fce0000010000 */
        /* <DEDUP_REMOVED lines=28> */
[C-C-:B------:R-:W-:Y:S01]  /*6b30*/  IMAD.IADD R212, R219.reuse, 0x1, R164.reuse ;  /* 0x00000001dbd47824 */ /* 0x140fe200078e02a4 */
[----:B------:R-:W-:Y:S01]  /*6b40*/  UIMAD.WIDE.U32 UR22, UR16, UR8, URZ ;  /* 0x00000008101672a5 */ /* 0x000fe2000f8e00ff */
[--C-:B------:R-:W-:Y:S01]  /*6b50*/  IMAD.IADD R171, R219, 0x1, R164.reuse ;  /* 0x00000001dbab7824 */ /* 0x100fe200078e02a4 */
[----:B------:R-:W-:Y:S01]  /*6b60*/  LOP3.LUT R169, R169, 0x8, R217, 0x78, !PT ;  /* 0x00000008a9a97812 */ /* 0x000fe200078e78d9 */
[----:B------:R-:W-:Y:S01]  /*6b70*/  IMAD.IADD R230, R219, 0x1, R164 ;  /* 0x00000001dbe67824 */ /* 0x000fe200078e02a4 */
[----:B------:R-:W-:Y:S02]  /*6b80*/  UIMAD UR16, UR16, UR9, UR23 ;  /* 0x00000009101072a4 */ /* 0x000fe4000f8e0217 */
[----:B------:R-:W-:Y:S01]  /*6b90*/  USHF.L.U32 UR14, UR22, 0x6, URZ ;  /* 0x00000006160e7899 */ /* 0x000fe200080006ff */
[----:B------:R-:W-:Y:S01]  /*6ba0*/  IMAD.U32 R12, RZ, RZ, UR22 ;  /* 0x00000016ff0c7e24 */ /* 0x000fe2000f8e00ff */
[----:B------:R-:W-:Y:S01]  /*6bb0*/  USHF.L.U64.HI UR15, UR22, 0x6, UR16 ;  /* 0x00000006160f7899 */ /* 0x000fe20008010210 */
[----:B-1----:R-:W-:Y:S01]  /*6bc0*/  ISETP.GE.AND P4, PT, R235, UR4, PT ;  /* 0x00000004eb007c0c */ /* 0x002fe2000bf86270 */
[----:B------:R-:W-:Y:S01]  /*6bd0*/  ULEA UR14, UP0, UR8, UR14, 0x5 ;  /* 0x0000000e080e7291 */ /* 0x000fe2000f8028ff */
[----:B------:R-:W-:Y:S01]  /*6be0*/  ISETP.GE.AND P3, PT, R222, UR4, PT ;  /* 0x00000004de007c0c */ /* 0x000fe2000bf66270 */
[----:B------:R-:W-:Y:S01]  /*6bf0*/  IMAD.U32 R6, RZ, RZ, UR16 ;  /* 0x00000010ff067e24 */ /* 0x000fe2000f8e00ff */
[----:B------:R-:W-:Y:S01]  /*6c00*/  BAR.SYNC.DEFER_BLOCKING 0x0 ;  /* 0x0000000000007b1d */ /* 0x000fe20000010000 */
[----:B------:R-:W-:Y:S01]  /*6c10*/  ULEA.HI.X UR15, UR8, UR15, UR9, 0x5, UP0 ;  /* 0x0000000f080f7291 */ /* 0x000fe200080f2c09 */
[-C--:B------:R-:W-:Y:S01]  /*6c20*/  LEA R10, P1, R12, R225.reuse, 0x7 ;  /* 0x000000e10c0a7211 */ /* 0x080fe200078238ff */
[----:B------:R-:W-:Y:S01]  /*6c30*/  IMAD.U32 R5, RZ, RZ, UR14 ;  /* 0x0000000eff057e24 */ /* 0x000fe2000f8e00ff */
[----:B------:R-:W-:Y:S01]  /*6c40*/  ISETP.GE.AND P2, PT, R234, UR4, PT ;  /* 0x00000004ea007c0c */ /* 0x000fe2000bf46270 */
[----:B------:R-:W-:Y:S01]  /*6c50*/  IMAD.U32 R13, RZ, RZ, UR23 ;  /* 0x00000017ff0d7e24 */ /* 0x000fe2000f8e00ff */
[-C--:B------:R-:W-:Y:S01]  /*6c60*/  LEA.HI.X R11, R12, R224.reuse, R6, 0x7, P1 ;  /* 0x000000e00c0b7211 */ /* 0x080fe200008f3c06 */
[----:B------:R-:W-:Y:S01]  /*6c70*/  IMAD.U32 R4, RZ, RZ, UR15 ;  /* 0x0000000fff047e24 */ /* 0x000fe2000f8e00ff */
[C---:B------:R-:W-:Y:S01]  /*6c80*/  LEA R8, P0, R5.reuse, R225, 0x1 ;  /* 0x000000e105087211 */ /* 0x040fe200078008ff */
[----:B------:R-:W-:Y:S01]  /*6c90*/  UMOV UR14, 0x400 ;  /* 0x00000400000e7882 */ /* 0x000fe20000000000 */
[----:B------:R-:W-:Y:S01]  /*6ca0*/  LOP3.LUT R169, R48, R169, RZ, 0xfc, !PT ;  /* 0x000000a930a97212 */ /* 0x000fe200078efcff */
[----:B--2---:R-:W-:Y:S01]  /*6cb0*/  ULEA UR6, UR6, UR14, 0x18 ;  /* 0x0000000e06067291 */ /* 0x004fe2000f8ec0ff */
[----:B------:R-:W-:Y:S01]  /*6cc0*/  LEA.HI.X R9, R5, R224, R4, 0x1, P0 ;  /* 0x000000e005097211 */ /* 0x000fe200000f0c04 */
[----:B------:R-:W1:Y:S04]  /*6cd0*/  LDCU UR4, c[0x0][0x50c] ;  /* 0x0000a180ff0477ac */ /* 0x000e680008000800 */
[----:B------:R-:W-:Y:S01]  /*6ce0*/  LEA R170, R169, UR6, 0x1 ;  /* 0x00000006a9aa7c11 */ /* 0x000fe2000f8e08ff */
[----:B------:R-:W-:Y:S01]  /*6cf0*/  UISETP.GE.U32.AND UP1, UPT, UR20, 0x3, UPT ;  /* 0x000000031400788c */ /* 0x000fe2000bf26070 */
[----:B------:R-:W2:Y:S03]  /*6d00*/  LDCU.64 UR14, c[0x0][0x358] ;  /* 0x00006b00ff0e77ac */ /* 0x000ea60008000a00 */
        /* <DEDUP_REMOVED lines=33> */
[----:B------:R-:W4:Y:S04]  /*6f20*/  LDSM.16.M88.4 R4, [R219+0x1000] ;  /* 0x00100000db04783b */ /* 0x000f280000000200 */
[----:B------:R-:W5:Y:S04]  /*6f30*/  LDSM.16.M88.4 R180, [R170+0x6400] ;  /* 0x00640000aab4783b */ /* 0x000f680000000200 */
[----:B------:R-:W1:Y:S04]  /*6f40*/  LDSM.16.M88.4 R172, [R170+0x6800] ;  /* 0x00680000aaac783b */ /* 0x000e680000000200 */
[----:B------:R-:W3:Y:S04]  /*6f50*/  LDSM.16.M88.4 R36, [R170+0x6c00] ;  /* 0x006c0000aa24783b */ /* 0x000ee80000000200 */
[----:B------:R-:W2:Y:S04]  /*6f60*/  LDSM.16.M88.4 R60, [R219] ;  /* 0x00000000db3c783b */ /* 0x000ea80000000200 */
[----:B------:R-:W-:Y:S04]  /*6f70*/  LDSM.16.M88.4 R208, [R196+0x6000] ;  /* 0x00600000c4d0783b */ /* 0x000fe80000000200 */
[----:B------:R-:W-:Y:S04]  /*6f80*/  LDSM.16.M88.4 R204, [R196+0x6400] ;  /* 0x00640000c4cc783b */ /* 0x000fe80000000200 */
[----:B------:R-:W-:Y:S04]  /*6f90*/  LDSM.16.M88.4 R200, [R196+0x6800] ;  /* 0x00680000c4c8783b */ /* 0x000fe80000000200 */
[----:B------:R-:W2:Y:S04]  /*6fa0*/  LDSM.16.M88.4 R56, [R212+0x1000] ;  /* 0x00100000d438783b */ /* 0x000ea80000000200 */
[----:B------:R-:W2:Y:S01]  /*6fb0*/  LDSM.16.M88.4 R196, [R196+0x6c00] ;  /* 0x006c0000c4c4783b */ /* 0x000ea20000000200 */
[C---:B----4-:R-:W-:Y:S03]  /*6fc0*/  HMMA.16816.F32 R32, R4.reuse, R188, RZ ;  /* 0x000000bc0420723c */ /* 0x050fe600000018ff */
[----:B------:R-:W4:Y:S04]  /*6fd0*/  LDSM.16.M88.4 R212, [R212] ;  /* 0x00000000d4d4783b */ /* 0x000f280000000200 */
[----:B------:R-:W-:Y:S01]  /*6fe0*/  LDSM.16.M88.4 R52, [R219+0x3000] ;  /* 0x00300000db34783b */ /* 0x000fe20000000200 */
[C---:B------:R-:W-:Y:S03]  /*6ff0*/  HMMA.16816.F32 R28, R4.reuse, R190, RZ ;  /* 0x000000be041c723c */ /* 0x040fe600000018ff */
[----:B------:R-:W4:Y:S04]  /*7000*/  LDSM.16.M88.4 R48, [R170+0x7000] ;  /* 0x00700000aa30783b */ /* 0x000f280000000200 */
[----:B------:R-:W-:Y:S01]  /*7010*/  LDSM.16.M88.4 R44, [R170+0x7400] ;  /* 0x00740000aa2c783b */ /* 0x000fe20000000200 */
[C---:B-----5:R-:W-:Y:S03]  /*7020*/  HMMA.16816.F32 R24, R4.reuse, R180, RZ ;  /* 0x000000b40418723c */ /* 0x060fe600000018ff */
[----:B------:R-:W-:Y:S04]  /*7030*/  LDSM.16.M88.4 R40, [R170+0x7800] ;  /* 0x00780000aa28783b */ /* 0x000fe80000000200 */
[----:B------:R-:W0:Y:S01]  /*7040*/  LDGDEPBAR ;  /* 0x00000000000079af */ /* 0x000e220000000000 */
[C---:B-1----:R-:W-:Y:S08]  /*7050*/  HMMA.16816.F32 R16, R4.reuse, R172, RZ ;  /* 0x000000ac0410723c */ /* 0x042ff000000018ff */
[C---:B---3--:R-:W-:Y:S08]  /*7060*/  HMMA.16816.F32 R8, R4.reuse, R36, RZ ;  /* 0x000000240408723c */ /* 0x048ff000000018ff */
        /* <DEDUP_REMOVED lines=28> */
[----:B------:R-:W3:Y:S07]  /*7230*/  LDSM.16.M88.4 R196, [R228+0x7000] ;  /* 0x00700000e4c4783b */ /* 0x000eee0000000200 */
[C---:B------:R-:W-:Y:S08]  /*7240*/  HMMA.16816.F32 R184, R212.reuse, R204, R184 ;  /* 0x000000ccd4b8723c */ /* 0x040ff000000018b8 */
[----:B------:R-:W-:Y:S08]  /*7250*/  HMMA.16816.F32 R180, R212, R206, R180 ;  /* 0x000000ced4b4723c */ /* 0x000ff000000018b4 */
[C---:B------:R-:W-:Y:S08]  /*7260*/  HMMA.16816.F32 R32, R52.reuse, R48, R32 ;  /* 0x000000303420723c */ /* 0x040ff00000001820 */
[----:B------:R-:W-:Y:S08]  /*7270*/  HMMA.16816.F32 R28, R52, R50, R28 ;  /* 0x00000032341c723c */ /* 0x000ff0000000181c */
[C---:B-1----:R-:W-:Y:S08]  /*7280*/  HMMA.16816.F32 R192, R56.reuse, R48, R192 ;  /* 0x0000003038c0723c */ /* 0x042ff000000018c0 */
[----:B------:R-:W-:Y:S01]  /*7290*/  HMMA.16816.F32 R204, R56, R50, R188 ;  /* 0x0000003238cc723c */ /* 0x000fe200000018bc */
[----:B------:R-:W-:Y:S04]  /*72a0*/  LDSM.16.M88.4 R188, [R170+0x8000] ;  /* 0x00800000aabc783b */ /* 0x000fe80000000200 */
[----:B------:R-:W1:Y:S03]  /*72b0*/  LDSM.16.M88.4 R48, [R219+0x4000] ;  /* 0x00400000db30783b */ /* 0x000e660000000200 */
[C---:B------:R-:W-:Y:S08]  /*72c0*/  HMMA.16816.F32 R24, R52.reuse, R44, R24 ;  /* 0x0000002c3418723c */ /* 0x040ff00000001818 */
[C---:B------:R-:W-:Y:S08]  /*72d0*/  HMMA.16816.F32 R16, R52.reuse, R40, R16 ;  /* 0x000000283410723c */ /* 0x040ff00000001810 */
[C---:B--2---:R-:W-:Y:S08]  /*72e0*/  HMMA.16816.F32 R8, R52.reuse, R36, R8 ;  /* 0x000000243408723c */ /* 0x044ff00000001808 */
[C---:B------:R-:W-:Y:S08]  /*72f0*/  HMMA.16816.F32 R20, R52.reuse, R46, R20 ;  /* 0x0000002e3414723c */ /* 0x040ff00000001814 */
[C---:B------:R-:W-:Y:S08]  /*7300*/  HMMA.16816.F32 R12, R52.reuse, R42, R12 ;  /* 0x0000002a340c723c */ /* 0x040ff0000000180c */
[----:B------:R-:W-:Y:S01]  /*7310*/  HMMA.16816.F32 R4, R52, R38, R4 ;  /* 0x000000263404723c */ /* 0x000fe20000001804 */
[----:B------:R2:W4:Y:S07]  /*7320*/  LDSM.16.M88.4 R52, [R171+0x3000] ;  /* 0x00300000ab34783b */ /* 0x00052e0000000200 */
[C---:B------:R-:W-:Y:S08]  /*7330*/  HMMA.16816.F32 R176, R56.reuse, R40, R176 ;  /* 0x0000002838b0723c */ /* 0x040ff000000018b0 */
[----:B------:R-:W-:Y:S01]  /*7340*/  HMMA.16816.F32 R208, R56, R42, R172 ;  /* 0x0000002a38d0723c */ /* 0x000fe200000018ac */
[----:B------:R-:W-:Y:S01]  /*7350*/  LDSM.16.M88.4 R40, [R230+0x4000] ;  /* 0x00400000e628783b */ /* 0x000fe20000000200 */
[----:B--2---:R-:W-:-:S06]  /*7360*/  IMAD.IADD R171, R164, 0x1, R170 ;  /* 0x00000001a4ab7824 */ /* 0x004fcc00078e02aa */
[----:B---3--:R-:W-:Y:S01]  /*7370*/  HMMA.16816.F32 R192, R200, R196, R192 ;  /* 0x000000c4c8c0723c */ /* 0x008fe200000018c0 */
[----:B------:R-:W2:Y:S07]  /*7380*/  LDSM.16.M88.4 R172, [R171+0x8000] ;  /* 0x00800000abac783b */ /* 0x000eae0000000200 */
[C---:B------:R-:W-:Y:S08]  /*7390*/  HMMA.16816.F32 R184, R56.reuse, R44, R184 ;  /* 0x0000002c38b8723c */ /* 0x040ff000000018b8 */
[----:B------:R-:W-:Y:S01]  /*73a0*/  HMMA.16816.F32 R180, R56, R46, R180 ;  /* 0x0000002e38b4723c */ /* 0x000fe200000018b4 */
[----:B------:R-:W3:Y:S07]  /*73b0*/  LDSM.16.M88.4 R44, [R219+0x5000] ;  /* 0x00500000db2c783b */ /* 0x000eee0000000200 */
[----:B-1----:R-:W-:Y:S08]  /*73c0*/  HMMA.16816.F32 R192, R48, R188, R192 ;  /* 0x000000bc30c0723c */ /* 0x002ff000000018c0 */
[C---:B----4-:R-:W-:Y:S01]  /*73d0*/  HMMA.16816.F32 R212, R52.reuse, R196, R32 ;  /* 0x000000c434d4723c */ /* 0x050fe20000001820 */
[----:B------:R1:W4:Y:S07]  /*73e0*/  LDSM.16.M88.4 R32, [R230+0x5000] ;  /* 0x00500000e620783b */ /* 0x00032e0000000200 */
[----:B------:R-:W-:Y:S08]  /*73f0*/  HMMA.16816.F32 R28, R52, R198, R28 ;  /* 0x000000c6341c723c */ /* 0x000ff0000000181c */
[----:B--2---:R-:W-:Y:S08]  /*7400*/  HMMA.16816.F32 R192, R40, R172, R192 ;  /* 0x000000ac28c0723c */ /* 0x004ff000000018c0 */
[----:B------:R-:W-:Y:S01]  /*7410*/  HMMA.16816.F32 R204, R200, R198, R204 ;  /* 0x000000c6c8cc723c */ /* 0x000fe200000018cc */
[----:B------:R-:W-:Y:S07]  /*7420*/  LDSM.16.M88.4 R196, [R171+0x8400] ;  /* 0x00840000abc4783b */ /* 0x000fee0000000200 */
[----:B---3--:R-:W-:Y:S03]  /*7430*/  HMMA.16816.F32 R212, R44, R188, R212 ;  /* 0x000000bc2cd4723c */ /* 0x008fe600000018d4 */
[----:B------:R-:W-:Y:S01]  /*7440*/  FMUL.FTZ R192, R192, UR4 ;  /* 0x00000004c0c07c20 */ /* 0x000fe20008410000 */
[----:B------:R-:W-:-:S03]  /*7450*/  FMUL.FTZ R194, R194, UR4 ;  /* 0x00000004c2c27c20 */ /* 0x000fc60008410000 */
[----:B-1----:R-:W-:Y:S01]  /*7460*/  MUFU.TANH R230, R192 ;  /* 0x000000c000e67308 */ /* 0x002fe20000002400 */
[C---:B------:R-:W-:Y:S07]  /*7470*/  HMMA.16816.F32 R64, R56.reuse, R36, R64 ;  /* 0x000000243840723c */ /* 0x040fee0000001840 */
[----:B------:R1:W2:Y:S01]  /*7480*/  MUFU.TANH R231, R194 ;  /* 0x000000c200e77308 */ /* 0x0002a20000002400 */
[----:B------:R-:W-:Y:S01]  /*7490*/  HMMA.16816.F32 R60, R56, R38, R60 ;  /* 0x00000026383c723c */ /* 0x000fe2000000183c */
[----:B------:R-:W3:Y:S04]  /*74a0*/  LDSM.16.M88.4 R36, [R228+0x7400] ;  /* 0x00740000e424783b */ /* 0x000ee80000000200 */
[----:B------:R-:W-:Y:S03]  /*74b0*/  LDSM.16.M88.4 R56, [R170+0x8400] ;  /* 0x00840000aa38783b */ /* 0x000fe60000000200 */
[----:B------:R-:W-:Y:S08]  /*74c0*/  HMMA.16816.F32 R28, R44, R190, R28 ;  /* 0x000000be2c1c723c */ /* 0x000ff0000000181c */
[----:B----4-:R-:W-:Y:S01]  /*74d0*/  HMMA.16816.F32 R212, R32, R172, R212 ;  /* 0x000000ac20d4723c */ /* 0x010fe200000018d4 */
[----:B------:R-:W-:Y:S01]  /*74e0*/  FMUL.FTZ R172, R193, UR4 ;  /* 0x00000004c1ac7c20 */ /* 0x000fe20008410000 */
[----:B------:R-:W-:-:S02]  /*74f0*/  FMUL.FTZ R173, R195, UR4 ;  /* 0x00000004c3ad7c20 */ /* 0x000fc40008410000 */
[----:B-1----:R-:W-:Y:S03]  /*7500*/  LDSM.16.M88.4 R192, [R228+0x7c00] ;  /* 0x007c0000e4c0783b */ /* 0x002fe60000000200 */
[----:B------:R-:W-:Y:S01]  /*7510*/  MUFU.TANH R172, R172 ;  /* 0x000000ac00ac7308 */ /* 0x000fe20000002400 */
[----:B------:R-:W-:Y:S01]  /*7520*/  HMMA.16816.F32 R204, R48, R190, R204 ;  /* 0x000000be30cc723c */ /* 0x000fe200000018cc */
[----:B------:R1:W4:Y:S06]  /*7530*/  LDSM.16.M88.4 R188, [R228+0x7800] ;  /* 0x00780000e4bc783b */ /* 0x00032c0000000200 */
[----:B------:R-:W-:Y:S01]  /*7540*/  MUFU.TANH R173, R173 ;  /* 0x000000ad00ad7308 */ /* 0x000fe20000002400 */
[----:B------:R-:W-:Y:S03]  /*7550*/  HMMA.16816.F32 R28, R32, R174, R28 ;  /* 0x000000ae201c723c */ /* 0x000fe6000000181c */
[----:B------:R-:W-:Y:S01]  /*7560*/  FMUL.FTZ R212, R212, UR4 ;  /* 0x00000004d4d47c20 */ /* 0x000fe20008410000 */
[----:B------:R-:W-:-:S03]  /*7570*/  FMUL.FTZ R214, R214, UR4 ;  /* 0x00000004d6d67c20 */ /* 0x000fc60008410000 */
[----:B------:R5:W-:Y:S01]  /*7580*/  MUFU.TANH R238, R212 ;  /* 0x000000d400ee7308 */ /* 0x000be20000002400 */
[----:B---3--:R-:W-:Y:S07]  /*7590*/  HMMA.16816.F32 R24, R52, R36, R24 ;  /* 0x000000243418723c */ /* 0x008fee0000001818 */
[----:B------:R-:W3:Y:S01]  /*75a0*/  MUFU.TANH R214, R214 ;  /* 0x000000d600d67308 */ /* 0x000ee20000002400 */
[----:B-1----:R-:W-:Y:S01]  /*75b0*/  IMAD.SHL.U32 R228, R217, 0x2, RZ ;  /* 0x00000002d9e47824 */ /* 0x002fe200078e00ff */
[----:B------:R-:W-:Y:S02]  /*75c0*/  HMMA.16816.F32 R204, R40, R174, R204 ;  /* 0x000000ae28cc723c */ /* 0x000fe400000018cc */
[----:B------:R-:W-:Y:S01]  /*75d0*/  FMUL.FTZ R28, R28, UR4 ;  /* 0x000000041c1c7c20 */ /* 0x000fe20008410000 */
[----:B------:R-:W-:Y:S01]  /*75e0*/  FMUL.FTZ R29, R29, UR4 ;  /* 0x000000041d1d7c20 */ /* 0x000fe20008410000 */
[----:B------:R-:W-:Y:S01]  /*75f0*/  FMUL.FTZ R30, R30, UR4 ;  /* 0x000000041e1e7c20 */ /* 0x000fe20008410000 */
[----:B------:R-:W-:Y:S01]  /*7600*/  LOP3.LUT R228, R228, 0x6, RZ, 0xc0, !PT ;  /* 0x00000006e4e47812 */ /* 0x000fe200078ec0ff */
[----:B-----5:R-:W-:-:S02]  /*7610*/  FMUL.FTZ R212, R213, UR4 ;  /* 0x00000004d5d47c20 */ /* 0x020fc40008410000 */
[C---:B------:R-:W-:Y:S01]  /*7620*/  HMMA.16816.F32 R184, R200.reuse, R36, R184 ;  /* 0x00000024c8b8723c */ /* 0x040fe200000018b8 */
[----:B------:R-:W-:Y:S02]  /*7630*/  FMUL.FTZ R213, R215, UR4 ;  /* 0x00000004d7d57c20 */ /* 0x000fe40008410000 */
[----:B------:R-:W-:Y:S05]  /*7640*/  MUFU.TANH R215, R28 ;  /* 0x0000001c00d77308 */ /* 0x000fea0000002400 */
[C---:B------:R-:W-:Y:S03]  /*7650*/  HMMA.16816.F32 R180, R200.reuse, R38, R180 ;  /* 0x00000026c8b4723c */ /* 0x040fe600000018b4 */
[----:B------:R-:W-:Y:S01]  /*7660*/  FMUL.FTZ R175, R204, UR4 ;  /* 0x00000004ccaf7c20 */ /* 0x000fe20008410000 */
[----:B------:R-:W-:Y:S01]  /*7670*/  FMUL.FTZ R204, R207, UR4 ;  /* 0x00000004cfcc7c20 */ /* 0x000fe20008410000 */
[----:B------:R-:W-:Y:S01]  /*7680*/  FMUL.FTZ R174, R205, UR4 ;  /* 0x00000004cdae7c20 */ /* 0x000fe20008410000 */
[----:B------:R-:W-:Y:S01]  /*7690*/  MUFU.TANH R207, R29 ;  /* 0x0000001d00cf7308 */ /* 0x000fe20000002400 */
[----:B------:R-:W-:Y:S01]  /*76a0*/  FMUL.FTZ R206, R206, UR4 ;  /* 0x00000004cece7c20 */ /* 0x000fe20008410000 */
[C---:B----4-:R-:W-:Y:S06]  /*76b0*/  HMMA.16816.F32 R176, R200.reuse, R188, R176 ;  /* 0x000000bcc8b0723c */ /* 0x050fec00000018b0 */
[----:B------:R-:W-:Y:S02]  /*76c0*/  MUFU.TANH R175, R175 ;  /* 0x000000af00af7308 */ /* 0x000fe40000002400 */
[C---:B------:R-:W-:Y:S06]  /*76d0*/  HMMA.16816.F32 R208, R200.reuse, R190, R208 ;  /* 0x000000bec8d0723c */ /* 0x040fec00000018d0 */
[----:B------:R-:W-:Y:S02]  /*76e0*/  MUFU.TANH R212, R212 ;  /* 0x000000d400d47308 */ /* 0x000fe40000002400 */
[C---:B------:R-:W-:Y:S06]  /*76f0*/  HMMA.16816.F32 R64, R200.reuse, R192, R64 ;  /* 0x000000c0c840723c */ /* 0x040fec0000001840 */
[----:B------:R-:W-:Y:S02]  /*7700*/  MUFU.TANH R213, R213 ;  /* 0x000000d500d57308 */ /* 0x000fe40000002400 */
[----:B------:R-:W-:Y:S01]  /*7710*/  HMMA.16816.F32 R60, R200, R194, R60 ;  /* 0x000000c2c83c723c */ /* 0x000fe2000000183c */
[----:B------:R-:W-:-:S05]  /*7720*/  FMUL.FTZ R200, R31, UR4 ;  /* 0x000000041fc87c20 */ /* 0x000fca0008410000 */
[----:B------:R1:W-:Y:S02]  /*7730*/  MUFU.TANH R201, R30 ;  /* 0x0000001e00c97308 */ /* 0x0003e40000002400 */
[----:B------:R-:W-:Y:S06]  /*7740*/  HMMA.16816.F32 R24, R44, R56, R24 ;  /* 0x000000382c18723c */ /* 0x000fec0000001818 */
[----:B------:R-:W-:Y:S02]  /*7750*/  MUFU.TANH R174, R174 ;  /* 0x000000ae00ae7308 */ /* 0x000fe40000002400 */
[C---:B------:R-:W-:Y:S01]  /*7760*/  HMMA.16816.F32 R20, R52.reuse, R38, R20 ;  /* 0x000000263414723c */ /* 0x040fe20000001814 */
[----:B------:R-:W-:Y:S05]  /*7770*/  LDSM.16.M88.4 R36, [R171+0x8c00] ;  /* 0x008c0000ab24783b */ /* 0x000fea0000000200 */
[----:B------:R-:W-:Y:S01]  /*7780*/  MUFU.TANH R206, R206 ;  /* 0x000000ce00ce7308 */ /* 0x000fe20000002400 */
[----:B-1----:R-:W1:Y:S01]  /*7790*/  LDSM.16.M88.4 R28, [R170+0x8c00] ;  /* 0x008c0000aa1c783b */ /* 0x002e620000000200 */
[----:B------:R-:W-:Y:S06]  /*77a0*/  HMMA.16816.F32 R4, R52, R194, R4 ;  /* 0x000000c23404723c */ /* 0x000fec0000001804 */
[----:B------:R-:W-:Y:S02]  /*77b0*/  MUFU.TANH R204, R204 ;  /* 0x000000cc00cc7308 */ /* 0x000fe40000002400 */
[----:B------:R-:W-:Y:S06]  /*77c0*/  HMMA.16816.F32 R24, R32, R196, R24 ;  /* 0x000000c42018723c */ /* 0x000fec0000001818 */
[----:B------:R-:W-:Y:S02]  /*77d0*/  MUFU.TANH R200, R200 ;  /* 0x000000c800c87308 */ /* 0x000fe40000002400 */
[----:B------:R-:W-:Y:S08]  /*77e0*/  HMMA.16816.F32 R180, R48, R58, R180 ;  /* 0x0000003a30b4723c */ /* 0x000ff000000018b4 */
[----:B------:R-:W-:Y:S03]  /*77f0*/  HMMA.16816.F32 R16, R52, R188, R16 ;  /* 0x000000bc3410723c */ /* 0x000fe60000001810 */
[----:B------:R-:W-:Y:S01]  /*7800*/  FMUL.FTZ R24, R24, UR4 ;  /* 0x0000000418187c20 */ /* 0x000fe20008410000 */
[----:B------:R-:W-:Y:S01]  /*7810*/  FMUL.FTZ R25, R25, UR4 ;  /* 0x0000000419197c20 */ /* 0x000fe20008410000 */
[----:B------:R-:W-:Y:S01]  /*7820*/  FMUL.FTZ R26, R26, UR4 ;  /* 0x000000041a1a7c20 */ /* 0x000fe20008410000 */
[----:B------:R-:W-:Y:S01]  /*7830*/  FMUL.FTZ R27, R27, UR4 ;  /* 0x000000041b1b7c20 */ /* 0x000fe20008410000 */
[----:B------:R-:W-:Y:S01]  /*7840*/  MUFU.TANH R188, R24 ;  /* 0x0000001800bc7308 */ /* 0x000fe20000002400 */
[----:B------:R-:W-:Y:S07]  /*7850*/  HMMA.16816.F32 R20, R44, R58, R20 ;  /* 0x0000003a2c14723c */ /* 0x000fee0000001814 */
[----:B------:R-:W-:Y:S01]  /*7860*/  MUFU.TANH R189, R25 ;  /* 0x0000001900bd7308 */ /* 0x000fe20000002400 */
[-C--:B-1----:R-:W-:Y:S07]  /*7870*/  HMMA.16816.F32 R60, R48, R30.reuse, R60 ;  /* 0x0000001e303c723c */ /* 0x082fee000000183c */
[----:B------:R-:W-:Y:S01]  /*7880*/  MUFU.TANH R195, R26 ;  /* 0x0000001a00c37308 */ /* 0x000fe20000002400 */
[----:B------:R-:W-:Y:S01]  /*7890*/  HMMA.16816.F32 R4, R44, R30, R4 ;  /* 0x0000001e2c04723c */ /* 0x000fe20000001804 */
[----:B------:R-:W-:-:S04]  /*78a0*/  IMAD.U32 R30, RZ, RZ, UR20 ;  /* 0x00000014ff1e7e24 */ /* 0x000fc8000f8e00ff */
[----:B------:R-:W-:Y:S02]  /*78b0*/  IMAD R30, R30, 0x40, R228 ;  /* 0x000000401e1e7824 */ /* 0x000fe400078e02e4 */
[----:B------:R1:W-:Y:S01]  /*78c0*/  MUFU.TANH R194, R27 ;  /* 0x0000001b00c27308 */ /* 0x0003e20000002400 */
[C---:B------:R-:W-:Y:S08]  /*78d0*/  HMMA.16816.F32 R180, R40.reuse, R198, R180 ;  /* 0x000000c628b4723c */ /* 0x040ff000000018b4 */
[-C--:B------:R-:W-:Y:S08]  /*78e0*/  HMMA.16816.F32 R60, R40, R38.reuse, R60 ;  /* 0x00000026283c723c */ /* 0x080ff0000000183c */
[----:B------:R-:W-:Y:S01]  /*78f0*/  HMMA.16816.F32 R4, R32, R38, R4 ;  /* 0x000000262004723c */ /* 0x000fe20000001804 */
[----:B-1----:R-:W1:Y:S02]  /*7900*/  LDSM.16.M88.4 R24, [R170+0x8800] ;  /* 0x00880000aa18783b */ /* 0x002e640000000200 */
[----:B------:R-:W-:Y:S01]  /*7910*/  FMUL.FTZ R31, R181, UR4 ;  /* 0x00000004b51f7c20 */ /* 0x000fe20008410000 */
[----:B------:R-:W-:-:S02]  /*7920*/  VIADD R181, R30, 0xffffff80 ;  /* 0xffffff801eb57836 */ /* 0x000fc40000000000 */
[----:B------:R-:W-:Y:S01]  /*7930*/  FMUL.FTZ R180, R180, UR4 ;  /* 0x00000004b4b47c20 */ /* 0x000fe20008410000 */
[----:B------:R-:W-:Y:S01]  /*7940*/  FMUL.FTZ R182, R182, UR4 ;  /* 0x00000004b6b67c20 */ /* 0x000fe20008410000 */
[----:B------:R-:W-:Y:S01]  /*7950*/  HMMA.16816.F32 R184, R48, R56, R184 ;  /* 0x0000003830b8723c */ /* 0x000fe200000018b8 */
[----:B------:R4:W5:Y:S01]  /*7960*/  LDSM.16.M88.4 R56, [R171+0x8800] ;  /* 0x00880000ab38783b */ /* 0x0009620000000200 */
[C---:B------:R-:W-:Y:S01]  /*7970*/  ISETP.GE.AND P0, PT, R181.reuse, R216, PT ;  /* 0x000000d8b500720c */ /* 0x040fe20003f06270 */
[----:B------:R-:W-:Y:S01]  /*7980*/  FMUL.FTZ R39, R62, UR4 ;  /* 0x000000043e277c20 */ /* 0x000fe20008410000 */
[----:B------:R-:W-:Y:S01]  /*7990*/  I2FP.F32.U32 R62, R181 ;  /* 0x000000b5003e7245 */ /* 0x000fe20000201000 */
[----:B------:R-:W-:Y:S01]  /*79a0*/  FMUL.FTZ R38, R60, UR4 ;  /* 0x000000043c267c20 */ /* 0x000fe20008410000 */
[C---:B------:R-:W-:Y:S01]  /*79b0*/  ISETP.GE.AND P5, PT, R181.reuse, R3, PT ;  /* 0x00000003b500720c */ /* 0x040fe20003fa6270 */
[----:B------:R-:W-:Y:S01]  /*79c0*/  MUFU.TANH R31, R31 ;  /* 0x0000001f001f7308 */ /* 0x000fe20000002400 */
[----:B------:R-:W-:Y:S01]  /*79d0*/  HMMA.16816.F32 R20, R32, R198, R20 ;  /* 0x000000c62014723c */ /* 0x000fe20000001814 */
[----:B------:R-:W-:Y:S01]  /*79e0*/  ISETP.GE.AND P1, PT, R181, R2, PT ;  /* 0x00000002b500720c */ /* 0x000fe20003f26270 */
[----:B--2---:R-:W-:Y:S01]  /*79f0*/  FFMA.FTZ R205, R62, UR5, R231 ;  /* 0x000000053ecd7c23 */ /* 0x004fe200080100e7 */
[----:B------:R-:W-:Y:S01]  /*7a00*/  FMUL.FTZ R60, R4, UR4 ;  /* 0x00000004043c7c20 */ /* 0x000fe20008410000 */
[C---:B------:R-:W-:Y:S01]  /*7a10*/  FFMA.FTZ R4, R62.reuse, UR5, R230 ;  /* 0x000000053e047c23 */ /* 0x040fe200080100e6 */
[----:B---3--:R-:W-:Y:S01]  /*7a20*/  FFMA.FTZ R214, R62, UR5, R214 ;  /* 0x000000053ed67c23 */ /* 0x008fe200080100d6 */
[----:B------:R-:W-:Y:S01]  /*7a30*/  FMUL.FTZ R61, R61, UR4 ;  /* 0x000000043d3d7c20 */ /* 0x000fe20008410000 */
[----:B------:R-:W2:Y:S01]  /*7a40*/  MUFU.TANH R38, R38 ;  /* 0x0000002600267308 */ /* 0x000ea20000002400 */
[----:B------:R-:W-:Y:S01]  /*7a50*/  FSEL R205, R205, -INF , !P5 ;  /* 0xff800000cdcd7808 */ /* 0x000fe20006800000 */
[----:B------:R-:W-:Y:S01]  /*7a60*/  HMMA.16816.F32 R12, R52, R190, R12 ;  /* 0x000000be340c723c */ /* 0x000fe2000000180c */
[----:B------:R-:W-:Y:S01]  /*7a70*/  FSEL R4, R4, -INF , !P0 ;  /* 0xff80000004047808 */ /* 0x000fe20004000000 */
[----:B------:R-:W-:Y:S01]  /*7a80*/  FMUL.FTZ R5, R5, UR4 ;  /* 0x0000000405057c20 */ /* 0x000fe20008410000 */
[----:B------:R-:W-:Y:S01]  /*7a90*/  ISETP.GE.AND P0, PT, R181, R0, PT ;  /* 0x00000000b500720c */ /* 0x000fe20003f06270 */
[----:B------:R-:W-:Y:S01]  /*7aa0*/  FMUL.FTZ R181, R6, UR4 ;  /* 0x0000000406b57c20 */ /* 0x000fe20008410000 */
[----:B------:R-:W-:Y:S01]  /*7ab0*/  FMUL.FTZ R63, R63, UR4 ;  /* 0x000000043f3f7c20 */ /* 0x000fe20008410000 */
[----:B------:R-:W3:Y:S01]  /*7ac0*/  MUFU.TANH R60, R60 ;  /* 0x0000003c003c7308 */ /* 0x000ee20000002400 */
[----:B----4-:R-:W-:Y:S01]  /*7ad0*/  IADD3 R171, PT, PT, R30, -0x48, RZ ;  /* 0xffffffb81eab7810 */ /* 0x010fe20007ffe0ff */
[----:B------:R-:W-:Y:S01]  /*7ae0*/  HMMA.16816.F32 R184, R40, R196, R184 ;  /* 0x000000c428b8723c */ /* 0x000fe200000018b8 */
[----:B------:R-:W-:Y:S01]  /*7af0*/  FMUL.FTZ R7, R7, UR4 ;  /* 0x0000000407077c20 */ /* 0x000fe20008410000 */
[----:B------:R-:W-:Y:S01]  /*7b00*/  FMUL.FTZ R20, R20, UR4 ;  /* 0x0000000414147c20 */ /* 0x000fe20008410000 */
[----:B------:R-:W-:Y:S01]  /*7b10*/  I2FP.F32.U32 R6, R171 ;  /* 0x000000ab00067245 */ /* 0x000fe20000201000 */
[----:B------:R-:W-:Y:S01]  /*7b20*/  FMUL.FTZ R202, R22, UR4 ;  /* 0x0000000416ca7c20 */ /* 0x000fe20008410000 */
[----:B------:R-:W-:Y:S01]  /*7b30*/  ISETP.GE.AND P5, PT, R171, R216, PT ;  /* 0x000000d8ab00720c */ /* 0x000fe20003fa6270 */
[----:B------:R-:W4:Y:S01]  /*7b40*/  MUFU.TANH R39, R39 ;  /* 0x0000002700277308 */ /* 0x000f220000002400 */
[----:B------:R-:W-:Y:S01]  /*7b50*/  FMUL.FTZ R21, R21, UR4 ;  /* 0x0000000415157c20 */ /* 0x000fe20008410000 */
[----:B-1----:R-:W-:Y:S01]  /*7b60*/  HMMA.16816.F32 R176, R48, R24, R176 ;  /* 0x0000001830b0723c */ /* 0x002fe200000018b0 */
[----:B--2---:R-:W-:Y:S01]  /*7b70*/  FFMA.FTZ R38, R6, UR5, R38 ;  /* 0x0000000506267c23 */ /* 0x004fe20008010026 */
[----:B------:R-:W-:-:S02]  /*7b80*/  VIADD R22, R30, 0xffffff81 ;  /* 0xffffff811e167836 */ /* 0x000fc40000000000 */
[----:B------:R-:W-:Y:S01]  /*7b90*/  FMUL.FTZ R23, R23, UR4 ;  /* 0x0000000417177c20 */ /* 0x000fe20008410000 */
[----:B------:R-:W-:-:S04]  /*7ba0*/  DEPBAR.LE SB0, 0x0 ;  /* 0x000080000000791a */ /* 0x000fc80000000000 */
[----:B------:R-:W-:Y:S01]  /*7bb0*/  HMMA.16816.F32 R16, R44, R24, R16 ;  /* 0x000000182c10723c */ /* 0x000fe20000001810 */
[----:B------:R-:W1:Y:S01]  /*7bc0*/  MUFU.TANH R25, R181 ;  /* 0x000000b500197308 */ /* 0x000e620000002400 */
[----:B---3--:R-:W-:Y:S01]  /*7bd0*/  FFMA.FTZ R60, R6, UR5, R60 ;  /* 0x00000005063c7c23 */ /* 0x008fe2000801003c */
[----:B------:R-:W-:Y:S01]  /*7be0*/  FFMA.FTZ R24, R62, UR5, R238 ;  /* 0x000000053e187c23 */ /* 0x000fe200080100ee */
[----:B------:R-:W-:Y:S01]  /*7bf0*/  FSEL R38, R38, -INF , !P5 ;  /* 0xff80000026267808 */ /* 0x000fe20006800000 */
[----:B------:R-:W-:Y:S01]  /*7c00*/  FMUL.FTZ R184, R184, UR4 ;  /* 0x00000004b8b87c20 */ /* 0x000fe20008410000 */
[C---:B------:R-:W-:Y:S01]  /*7c10*/  ISETP.GE.AND P5, PT, R171.reuse, R0, PT ;  /* 0x00000000ab00720c */ /* 0x040fe20003fa6270 */
[----:B------:R-:W-:Y:S01]  /*7c20*/  FMUL.FTZ R186, R186, UR4 ;  /* 0x00000004baba7c20 */ /* 0x000fe20008410000 */
[----:B------:R-:W-:Y:S01]  /*7c30*/  FSEL R24, R24, -INF , !P1 ;  /* 0xff80000018187808 */ /* 0x000fe20004800000 */
[----:B------:R2:W-:Y:S01]  /*7c40*/  MUFU.TANH R198, R20 ;  /* 0x0000001400c67308 */ /* 0x0005e20000002400 */
[----:B------:R-:W-:Y:S01]  /*7c50*/  ISETP.GE.AND P1, PT, R171, R3, PT ;  /* 0x00000003ab00720c */ /* 0x000fe20003f26270 */
[----:B----4-:R-:W-:Y:S01]  /*7c60*/  FFMA.FTZ R39, R6, UR5, R39 ;  /* 0x0000000506277c23 */ /* 0x010fe20008010027 */
[-C--:B-----5:R-:W-:Y:S04]  /*7c70*/  HMMA.16816.F32 R176, R40, R56.reuse, R176 ;  /* 0x0000003828b0723c */ /* 0x0a0fe800000018b0 */
[----:B------:R-:W-:Y:S01]  /*7c80*/  FSEL R39, R39, -INF , !P1 ;  /* 0xff80000027277808 */ /* 0x000fe20004800000 */
[----:B------:R3:W-:Y:S01]  /*7c90*/  MUFU.TANH R199, R23 ;  /* 0x0000001700c77308 */ /* 0x0007e20000002400 */
[----:B------:R-:W-:Y:S01]  /*7ca0*/  ISETP.GE.AND P1, PT, R22, R216, PT ;  /* 0x000000d81600720c */ /* 0x000fe20003f26270 */
[----:B-1----:R-:W-:Y:S01]  /*7cb0*/  FFMA.FTZ R25, R6, UR5, R25 ;  /* 0x0000000506197c23 */ /* 0x002fe20008010019 */
[----:B------:R-:W-:Y:S05]  /*7cc0*/  HMMA.16816.F32 R16, R32, R56, R16 ;  /* 0x000000382010723c */ /* 0x000fea0000001810 */
[----:B------:R1:W4:Y:S01]  /*7cd0*/  MUFU.TANH R196, R184 ;  /* 0x000000b800c47308 */ /* 0x0003220000002400 */
[----:B--2---:R-:W-:-:S02]  /*7ce0*/  FSEL R20, R214, -INF , !P0 ;  /* 0xff800000d6147808 */ /* 0x004fc40004000000 */
[----:B------:R-:W-:Y:S01]  /*7cf0*/  HMMA.16816.F32 R8, R52, R192, R8 ;  /* 0x000000c03408723c */ /* 0x000fe20000001808 */
[-C--:B------:R-:W-:Y:S02]  /*7d00*/  ISETP.GE.AND P0, PT, R171, R2.reuse, PT ;  /* 0x00000002ab00720c */ /* 0x080fe40003f06270 */
[----:B------:R-:W-:Y:S01]  /*7d10*/  FMUL.FTZ R52, R178, UR4 ;  /* 0x00000004b2347c20 */ /* 0x000fe20008410000 */
[----:B------:R-:W-:Y:S01]  /*7d20*/  FMUL.FTZ R53, R179, UR4 ;  /* 0x00000004b3357c20 */ /* 0x000fe20008410000 */
[----:B------:R-:W-:Y:S01]  /*7d30*/  FSEL R62, R60, -INF , !P0 ;  /* 0xff8000003c3e7808 */ /* 0x000fe20004000000 */
[----:B------:R2:W-:Y:S01]  /*7d40*/  MUFU.TANH R171, R21 ;  /* 0x0000001500ab7308 */ /* 0x0005e20000002400 */
[----:B------:R-:W-:Y:S01]  /*7d50*/  FSEL R60, R25, -INF , !P5 ;  /* 0xff800000193c7808 */ /* 0x000fe20006800000 */
[----:B------:R-:W-:Y:S01]  /*7d60*/  VIADD R25, R30, 0xffffff88 ;  /* 0xffffff881e197836 */ /* 0x000fe20000000000 */
[C---:B------:R-:W-:Y:S01]  /*7d70*/  ISETP.GE.AND P0, PT, R22.reuse, R3, PT ;  /* 0x000000031600720c */ /* 0x040fe20003f06270 */
[----:B------:R-:W-:Y:S01]  /*7d80*/  HMMA.16816.F32 R208, R48, R26, R208 ;  /* 0x0000001a30d0723c */ /* 0x000fe200000018d0 */
[----:B------:R-:W-:Y:S01]  /*7d90*/  ISETP.GE.AND P5, PT, R22, R2, PT ;  /* 0x000000021600720c */ /* 0x000fe20003fa6270 */
[----:B------:R-:W-:Y:S01]  /*7da0*/  FMUL.FTZ R16, R16, UR4 ;  /* 0x0000000410107c20 */ /* 0x000fe20008410000 */
[----:B---3--:R-:W-:Y:S01]  /*7db0*/  I2FP.F32.U32 R23, R25 ;  /* 0x0000001900177245 */ /* 0x008fe20000201000 */
[----:B------:R-:W3:Y:S01]  /*7dc0*/  MUFU.TANH R186, R186 ;  /* 0x000000ba00ba7308 */ /* 0x000ee20000002400 */
[----:B-1----:R-:W-:Y:S01]  /*7dd0*/  FMUL.FTZ R184, R185, UR4 ;  /* 0x00000004b9b87c20 */ /* 0x002fe20008410000 */
[----:B------:R-:W-:Y:S01]  /*7de0*/  FMUL.FTZ R185, R187, UR4 ;  /* 0x00000004bbb97c20 */ /* 0x000fe20008410000 */
[----:B------:R-:W-:Y:S01]  /*7df0*/  FMUL.FTZ R17, R17, UR4 ;  /* 0x0000000411117c20 */ /* 0x000fe20008410000 */
[----:B------:R-:W-:Y:S01]  /*7e00*/  FFMA.FTZ R56, R23, UR5, R175 ;  /* 0x0000000517387c23 */ /* 0x000fe200080100af */
[----:B------:R-:W-:-:S02]  /*7e10*/  VIADD R175, R30, 0xffffff89 ;  /* 0xffffff891eaf7836 */ /* 0x000fc40000000000 */
[----:B------:R-:W-:Y:S01]  /*7e20*/  FFMA.FTZ R206, R23, UR5, R206 ;  /* 0x0000000517ce7c23 */ /* 0x000fe200080100ce */
[----:B------:R-:W-:Y:S01]  /*7e30*/  HMMA.16816.F32 R12, R44, R26, R12 ;  /* 0x0000001a2c0c723c */ /* 0x000fe2000000180c */
[----:B------:R1:W-:Y:S01]  /*7e40*/  MUFU.TANH R27, R16 ;  /* 0x00000010001b7308 */ /* 0x0003e20000002400 */
[----:B------:R-:W-:Y:S01]  /*7e50*/  FMUL.FTZ R18, R18, UR4 ;  /* 0x0000000412127c20 */ /* 0x000fe20008410000 */
[----:B--2---:R-:W-:Y:S01]  /*7e60*/  I2FP.F32.U32 R21, R22 ;  /* 0x0000001600157245 */ /* 0x004fe20000201000 */
[----:B------:R-:W-:Y:S01]  /*7e70*/  FMUL.FTZ R19, R19, UR4 ;  /* 0x0000000413137c20 */ /* 0x000fe20008410000 */
[----:B------:R-:W-:-:S03]  /*7e80*/  I2FP.F32.U32 R55, R175 ;  /* 0x000000af00377245 */ /* 0x000fc60000201000 */
[C---:B------:R-:W-:Y:S01]  /*7e90*/  FFMA.FTZ R6, R21.reuse, UR5, R172 ;  /* 0x0000000515067c23 */ /* 0x040fe200080100ac */
[----:B------:R-:W-:Y:S01]  /*7ea0*/  FFMA.FTZ R57, R21, UR5, R173 ;  /* 0x0000000515397c23 */ /* 0x000fe200080100ad */
[C---:B------:R-:W-:Y:S01]  /*7eb0*/  FFMA.FTZ R54, R55.reuse, UR5, R174 ;  /* 0x0000000537367c23 */ /* 0x040fe200080100ae */
[----:B------:R-:W-:Y:S02]  /*7ec0*/  VIADD R174, R30, 0xffffff90 ;  /* 0xffffff901eae7836 */ /* 0x000fe40000000000 */
[C---:B------:R-:W-:Y:S01]  /*7ed0*/  FFMA.FTZ R204, R55.reuse, UR5, R204 ;  /* 0x0000000537cc7c23 */ /* 0x040fe200080100cc */
[----:B------:R-:W-:Y:S01]  /*7ee0*/  FSEL R6, R6, -INF , !P1 ;  /* 0xff80000006067808 */ /* 0x000fe20004800000 */
[----:B------:R-:W-:Y:S01]  /*7ef0*/  FFMA.FTZ R200, R55, UR5, R200 ;  /* 0x0000000537c87c23 */ /* 0x000fe200080100c8 */
[----:B------:R-:W-:Y:S01]  /*7f00*/  ISETP.GE.AND P1, PT, R22, R0, PT ;  /* 0x000000001600720c */ /* 0x000fe20003f26270 */
[C---:B------:R-:W-:Y:S01]  /*7f10*/  FFMA.FTZ R22, R21.reuse, UR5, R212 ;  /* 0x0000000515167c23 */ /* 0x040fe200080100d4 */
[----:B------:R-:W-:Y:S01]  /*7f20*/  FFMA.FTZ R21, R21, UR5, R213 ;  /* 0x0000000515157c23 */ /* 0x000fe200080100d5 */
[----:B------:R-:W-:Y:S01]  /*7f30*/  FSEL R57, R57, -INF , !P0 ;  /* 0xff80000039397808 */ /* 0x000fe20004000000 */
[----:B-1----:R-:W-:Y:S01]  /*7f40*/  FFMA.FTZ R16, R55, UR5, R207 ;  /* 0x0000000537107c23 */ /* 0x002fe200080100cf */
[----:B------:R-:W-:Y:S01]  /*7f50*/  ISETP.GE.AND P0, PT, R25, R216, PT ;  /* 0x000000d81900720c */ /* 0x000fe20003f06270 */
[----:B------:R-:W1:Y:S01]  /*7f60*/  MUFU.TANH R184, R184 ;  /* 0x000000b800b87308 */ /* 0x000e620000002400 */
[----:B------:R-:W-:Y:S01]  /*7f70*/  FSEL R22, R22, -INF , !P5 ;  /* 0xff80000016167808 */ /* 0x000fe20006800000 */
[----:B------:R-:W-:Y:S01]  /*7f80*/  HMMA.16816.F32 R64, R48, R28, R64 ;  /* 0x0000001c3040723c */ /* 0x000fe20000001840 */
[----:B------:R-:W-:Y:S01]  /*7f90*/  FSEL R21, R21, -INF , !P1 ;  /* 0xff80000015157808 */ /* 0x000fe20004800000 */
[----:B------:R-:W-:Y:S01]  /*7fa0*/  VIADD R51, R30, 0xffffff98 ;  /* 0xffffff981e337836 */ /* 0x000fe20000000000 */
[----:B------:R-:W-:Y:S01]  /*7fb0*/  FSEL R56, R56, -INF , !P0 ;  /* 0xff80000038387808 */ /* 0x000fe20004000000 */
[----:B------:R-:W-:Y:S01]  /*7fc0*/  FMUL.FTZ R173, R176, UR4 ;  /* 0x00000004b0ad7c20 */ /* 0x000fe20008410000 */
[CC--:B------:R-:W-:Y:S01]  /*7fd0*/  ISETP.GE.AND P5, PT, R25.reuse, R3.reuse, PT ;  /* 0x000000031900720c */ /* 0x0c0fe20003fa6270 */
[----:B------:R-:W2:Y:S01]  /*7fe0*/  MUFU.TANH R185, R185 ;  /* 0x000000b900b97308 */ /* 0x000ea20000002400 */
[C---:B------:R-:W-:Y:S01]  /*7ff0*/  ISETP.GE.AND P1, PT, R25.reuse, R2, PT ;  /* 0x000000021900720c */ /* 0x040fe20003f26270 */
[----:B------:R-:W-:Y:S01]  /*8000*/  HMMA.16816.F32 R208, R40, R58, R208 ;  /* 0x0000003a28d0723c */ /* 0x000fe200000018d0 */
[----:B------:R-:W-:Y:S01]  /*8010*/  ISETP.GE.AND P0, PT, R25, R0, PT ;  /* 0x000000001900720c */ /* 0x000fe20003f06270 */
[C---:B------:R-:W-:Y:S01]  /*8020*/  FFMA.FTZ R25, R23.reuse, UR5, R215 ;  /* 0x0000000517197c23 */ /* 0x040fe200080100d7 */
[----:B------:R-:W-:Y:S01]  /*8030*/  FFMA.FTZ R23, R23, UR5, R201 ;  /* 0x0000000517177c23 */ /* 0x000fe200080100c9 */
[----:B------:R-:W-:Y:S01]  /*8040*/  FSEL R206, R206, -INF , !P5 ;  /* 0xff800000cece7808 */ /* 0x000fe20006800000 */
[----:B------:R-:W-:Y:S01]  /*8050*/  FMUL.FTZ R172, R177, UR4 ;  /* 0x00000004b1ac7c20 */ /* 0x000fe20008410000 */
[----:B------:R-:W-:Y:S01]  /*8060*/  I2FP.F32.U32 R55, R174 ;  /* 0x000000ae00377245 */ /* 0x000fe20000201000 */
[----:B------:R5:W-:Y:S01]  /*8070*/  MUFU.TANH R26, R17 ;  /* 0x00000011001a7308 */ /* 0x000be20000002400 */
[----:B------:R-:W-:Y:S01]  /*8080*/  FSEL R25, R25, -INF , !P1 ;  /* 0xff80000019197808 */ /* 0x000fe20004800000 */
[----:B------:R-:W-:Y:S01]  /*8090*/  HMMA.16816.F32 R8, R44, R28, R8 ;  /* 0x0000001c2c08723c */ /* 0x000fe20000001808 */
[----:B------:R-:W-:Y:S01]  /*80a0*/  ISETP.GE.AND P5, PT, R175, R216, PT ;  /* 0x000000d8af00720c */ /* 0x000fe20003fa6270 */
[----:B----4-:R-:W-:Y:S01]  /*80b0*/  FFMA.FTZ R187, R55, UR5, R196 ;  /* 0x0000000537bb7c23 */ /* 0x010fe200080100c4 */
[-C--:B------:R-:W-:Y:S01]  /*80c0*/  ISETP.GE.AND P1, PT, R175, R3.reuse, PT ;  /* 0x00000003af00720c */ /* 0x080fe20003f26270 */
[----:B---3--:R-:W-:Y:S01]  /*80d0*/  FFMA.FTZ R186, R55, UR5, R186 ;  /* 0x0000000537ba7c23 */ /* 0x008fe200080100ba */
[----:B------:R-:W-:Y:S01]  /*80e0*/  FSEL R23, R23, -INF , !P0 ;  /* 0xff80000017177808 */ /* 0x000fe20004000000 */
[----:B------:R3:W4:Y:S01]  /*80f0*/  MUFU.TANH R170, R180 ;  /* 0x000000b400aa7308 */ /* 0x0007220000002400 */
[----:B------:R-:W-:Y:S01]  /*8100*/  ISETP.GE.AND P0, PT, R175, R2, PT ;  /* 0x00000002af00720c */ /* 0x000fe20003f06270 */
[C---:B------:R-:W-:Y:S01]  /*8110*/  FFMA.FTZ R181, R55.reuse, UR5, R188 ;  /* 0x0000000537b57c23 */ /* 0x040fe200080100bc */
[----:B------:R-:W-:Y:S01]  /*8120*/  FSEL R54, R54, -INF , !P5 ;  /* 0xff80000036367808 */ /* 0x000fe20006800000 */
[----:B------:R-:W-:Y:S01]  /*8130*/  FFMA.FTZ R195, R55, UR5, R195 ;  /* 0x0000000537c37c23 */ /* 0x000fe200080100c3 */
[----:B------:R-:W-:Y:S01]  /*8140*/  FSEL R207, R204, -INF , !P1 ;  /* 0xff800000cccf7808 */ /* 0x000fe20004800000 */
[----:B------:R-:W-:Y:S01]  /*8150*/  HMMA.16816.F32 R12, R32, R58, R12 ;  /* 0x0000003a200c723c */ /* 0x000fe2000000180c */
[----:B------:R-:W-:Y:S01]  /*8160*/  ISETP.GE.AND P5, PT, R175, R0, PT ;  /* 0x00000000af00720c */ /* 0x000fe20003fa6270 */
[----:B------:R4:W4:Y:S01]  /*8170*/  MUFU.TANH R197, R182 ;  /* 0x000000b600c57308 */ /* 0x0009220000002400 */
[----:B------:R-:W-:Y:S01]  /*8180*/  ISETP.GE.AND P1, PT, R174, R216, PT ;  /* 0x000000d8ae00720c */ /* 0x000fe20003f26270 */
[----:B------:R-:W-:Y:S01]  /*8190*/  FMUL.FTZ R48, R208, UR4 ;  /* 0x00000004d0307c20 */ /* 0x000fe20008410000 */
[----:B-----5:R-:W-:Y:S01]  /*81a0*/  FSEL R17, R16, -INF , !P0 ;  /* 0xff80000010117808 */ /* 0x020fe20004000000 */
[----:B------:R-:W-:Y:S01]  /*81b0*/  FMUL.FTZ R210, R210, UR4 ;  /* 0x00000004d2d27c20 */ /* 0x000fe20008410000 */
[----:B------:R-:W-:Y:S01]  /*81c0*/  FSEL R16, R200, -INF , !P5 ;  /* 0xff800000c8107808 */ /* 0x000fe20006800000 */
[-C--:B------:R-:W-:Y:S01]  /*81d0*/  HMMA.16816.F32 R64, R40, R36.reuse, R64 ;  /* 0x000000242840723c */ /* 0x080fe20000001840 */
[----:B------:R-:W-:Y:S01]  /*81e0*/  FSEL R187, R187, -INF , !P1 ;  /* 0xff800000bbbb7808 */ /* 0x000fe20004800000 */
[----:B------:R-:W5:Y:S01]  /*81f0*/  MUFU.TANH R202, R202 ;  /* 0x000000ca00ca7308 */ /* 0x000f620000002400 */
[C---:B------:R-:W-:Y:S01]  /*8200*/  ISETP.GE.AND P0, PT, R174.reuse, R3, PT ;  /* 0x00000003ae00720c */ /* 0x040fe20003f06270 */
[----:B---3--:R-:W-:Y:S01]  /*8210*/  FMUL.FTZ R180, R183, UR4 ;  /* 0x00000004b7b47c20 */ /* 0x008fe20008410000 */
[C---:B------:R-:W-:Y:S01]  /*8220*/  ISETP.GE.AND P5, PT, R174.reuse, R2, PT ;  /* 0x00000002ae00720c */ /* 0x040fe20003fa6270 */
[----:B------:R-:W-:Y:S01]  /*8230*/  FMUL.FTZ R49, R209, UR4 ;  /* 0x00000004d1317c20 */ /* 0x000fe20008410000 */
[----:B------:R-:W-:Y:S01]  /*8240*/  ISETP.GE.AND P1, PT, R174, R0, PT ;  /* 0x00000000ae00720c */ /* 0x000fe20003f26270 */
[----:B------:R-:W-:Y:S01]  /*8250*/  VIADD R174, R30, 0xffffff91 ;  /* 0xffffff911eae7836 */ /* 0x000fe20000000000 */
[----:B------:R-:W-:Y:S01]  /*8260*/  FSEL R190, R186, -INF , !P0 ;  /* 0xff800000babe7808 */ /* 0x000fe20004000000 */
[----:B------:R-:W3:Y:S01]  /*8270*/  MUFU.TANH R180, R180 ;  /* 0x000000b400b47308 */ /* 0x000ee20000002400 */
[----:B------:R-:W-:Y:S01]  /*8280*/  FSEL R181, R181, -INF , !P5 ;  /* 0xff800000b5b57808 */ /* 0x000fe20006800000 */
[----:B------:R-:W-:Y:S01]  /*8290*/  HMMA.16816.F32 R8, R32, R36, R8 ;  /* 0x000000242008723c */ /* 0x000fe20000001808 */
[----:B------:R-:W-:Y:S01]  /*82a0*/  I2FP.F32.U32 R50, R174 ;  /* 0x000000ae00327245 */ /* 0x000fe20000201000 */
[----:B------:R-:W-:Y:S01]  /*82b0*/  FMUL.FTZ R12, R12, UR4 ;  /* 0x000000040c0c7c20 */ /* 0x000fe20008410000 */
[----:B------:R-:W-:Y:S01]  /*82c0*/  I2FP.F32.U32 R55, R51 ;  /* 0x0000003300377245 */ /* 0x000fe20000201000 */
[----:B------:R-:W-:Y:S01]  /*82d0*/  FMUL.FTZ R41, R14, UR4 ;  /* 0x000000040e297c20 */ /* 0x000fe20008410000 */
[----:B------:R-:W-:Y:S01]  /*82e0*/  ISETP.GE.AND P0, PT, R174, R216, PT ;  /* 0x000000d8ae00720c */ /* 0x000fe20003f06270 */
[C---:B-1----:R-:W-:Y:S01]  /*82f0*/  FFMA.FTZ R188, R50.reuse, UR5, R184 ;  /* 0x0000000532bc7c23 */ /* 0x042fe200080100b8 */
[----:B--2---:R-:W-:Y:S01]  /*8300*/  FFMA.FTZ R185, R50, UR5, R185 ;  /* 0x0000000532b97c23 */ /* 0x004fe200080100b9 */
[-C--:B------:R-:W-:Y:S01]  /*8310*/  ISETP.GE.AND P5, PT, R174, R3.reuse, PT ;  /* 0x00000003ae00720c */ /* 0x080fe20003fa6270 */
[C---:B----4-:R-:W-:Y:S01]  /*8320*/  FFMA.FTZ R182, R50.reuse, UR5, R189 ;  /* 0x0000000532b67c23 */ /* 0x050fe200080100bd */
[----:B------:R-:W-:Y:S01]  /*8330*/  FSEL R184, R195, -INF , !P1 ;  /* 0xff800000c3b87808 */ /* 0x000fe20004800000 */
[----:B------:R-:W-:Y:S01]  /*8340*/  FFMA.FTZ R183, R50, UR5, R194 ;  /* 0x0000000532b77c23 */ /* 0x000fe200080100c2 */
[----:B------:R-:W-:Y:S01]  /*8350*/  FSEL R188, R188, -INF , !P0 ;  /* 0xff800000bcbc7808 */ /* 0x000fe20004000000 */
[----:B------:R-:W-:Y:S01]  /*8360*/  FFMA.FTZ R170, R55, UR5, R170 ;  /* 0x0000000537aa7c23 */ /* 0x000fe200080100aa */
[----:B------:R-:W-:Y:S01]  /*8370*/  FSEL R196, R185, -INF , !P5 ;  /* 0xff800000b9c47808 */ /* 0x000fe20006800000 */
[----:B------:R-:W1:Y:S01]  /*8380*/  MUFU.TANH R173, R173 ;  /* 0x000000ad00ad7308 */ /* 0x000e620000002400 */
[C---:B------:R-:W-:Y:S01]  /*8390*/  ISETP.GE.AND P1, PT, R174.reuse, R2, PT ;  /* 0x00000002ae00720c */ /* 0x040fe20003f26270 */
[C---:B------:R-:W-:Y:S01]  /*83a0*/  FFMA.FTZ R197, R55.reuse, UR5, R197 ;  /* 0x0000000537c57c23 */ /* 0x040fe200080100c5 */
[----:B------:R-:W-:Y:S01]  /*83b0*/  ISETP.GE.AND P0, PT, R174, R0, PT ;  /* 0x00000000ae00720c */ /* 0x000fe20003f06270 */
[----:B------:R-:W-:Y:S01]  /*83c0*/  FFMA.FTZ R185, R55, UR5, R198 ;  /* 0x0000000537b97c23 */ /* 0x000fe200080100c6 */
[----:B------:R-:W-:Y:S01]  /*83d0*/  ISETP.GE.AND P5, PT, R51, R216, PT ;  /* 0x000000d83300720c */ /* 0x000fe20003fa6270 */
[----:B-----5:R-:W-:Y:S01]  /*83e0*/  FFMA.FTZ R186, R55, UR5, R202 ;  /* 0x0000000537ba7c23 */ /* 0x020fe200080100ca */
[----:B------:R-:W-:Y:S01]  /*83f0*/  FSEL R182, R182, -INF , !P1 ;  /* 0xff800000b6b67808 */ /* 0x000fe20004800000 */
[----:B------:R-:W2:Y:S01]  /*8400*/  MUFU.TANH R52, R52 ;  /* 0x0000003400347308 */ /* 0x000ea20000002400 */
[----:B------:R-:W-:Y:S01]  /*8410*/  FSEL R183, R183, -INF , !P0 ;  /* 0xff800000b7b77808 */ /* 0x000fe20004000000 */
[----:B------:R-:W-:Y:S01]  /*8420*/  FMUL.FTZ R13, R13, UR4 ;  /* 0x000000040d0d7c20 */ /* 0x000fe20008410000 */
[----:B------:R-:W-:Y:S01]  /*8430*/  FSEL R191, R170, -INF , !P5 ;  /* 0xff800000aabf7808 */ /* 0x000fe20006800000 */
[----:B------:R-:W-:Y:S01]  /*8440*/  FMUL.FTZ R14, R15, UR4 ;  /* 0x000000040f0e7c20 */ /* 0x000fe20008410000 */
[----:B------:R-:W-:Y:S01]  /*8450*/  ISETP.GE.AND P1, PT, R51, R3, PT ;  /* 0x000000033300720c */ /* 0x000fe20003f26270 */
[----:B------:R-:W-:Y:S01]  /*8460*/  FMUL.FTZ R211, R211, UR4 ;  /* 0x00000004d3d37c20 */ /* 0x000fe20008410000 */
[C---:B------:R-:W-:Y:S01]  /*8470*/  ISETP.GE.AND P0, PT, R51.reuse, R2, PT ;  /* 0x000000023300720c */ /* 0x040fe20003f06270 */
[----:B------:R-:W4:Y:S01]  /*8480*/  MUFU.TANH R18, R18 ;  /* 0x0000001200127308 */ /* 0x000f220000002400 */
[----:B------:R-:W-:Y:S01]  /*8490*/  ISETP.GE.AND P5, PT, R51, R0, PT ;  /* 0x000000003300720c */ /* 0x000fe20003fa6270 */
[C---:B------:R-:W-:Y:S01]  /*84a0*/  VIADD R51, R30.reuse, 0xffffff99 ;  /* 0xffffff991e337836 */ /* 0x040fe20000000000 */
[----:B------:R-:W-:Y:S01]  /*84b0*/  FSEL R197, R197, -INF , !P1 ;  /* 0xff800000c5c57808 */ /* 0x000fe20004800000 */
[C---:B------:R-:W-:Y:S01]  /*84c0*/  VIADD R32, R30.reuse, 0xffffffa8 ;  /* 0xffffffa81e207836 */ /* 0x040fe20000000000 */
[----:B------:R-:W-:Y:S01]  /*84d0*/  IADD3 R40, PT, PT, R30, -0x60, RZ ;  /* 0xffffffa01e287810 */ /* 0x000fe20007ffe0ff */
[----:B------:R-:W-:Y:S01]  /*84e0*/  FMUL.FTZ R64, R64, UR4 ;  /* 0x0000000440407c20 */ /* 0x000fe20008410000 */
[----:B------:R-:W-:Y:S01]  /*84f0*/  I2FP.F32.U32 R29, R51 ;  /* 0x00000033001d7245 */ /* 0x000fe20000201000 */
[----:B------:R-:W5:Y:S01]  /*8500*/  MUFU.TANH R172, R172 ;  /* 0x000000ac00ac7308 */ /* 0x000f620000002400 */
[----:B------:R-:W-:Y:S01]  /*8510*/  ISETP.GE.AND P1, PT, R51, R216, PT ;  /* 0x000000d83300720c */ /* 0x000fe20003f26270 */
[----:B------:R-:W-:Y:S01]  /*8520*/  FMUL.FTZ R10, R10, UR4 ;  /* 0x000000040a0a7c20 */ /* 0x000fe20008410000 */
[----:B------:R-:W-:Y:S01]  /*8530*/  FSEL R185, R185, -INF , !P0 ;  /* 0xff800000b9b97808 */ /* 0x000fe20004000000 */
[C---:B------:R-:W-:Y:S01]  /*8540*/  FFMA.FTZ R31, R29.reuse, UR5, R31 ;  /* 0x000000051d1f7c23 */ /* 0x040fe2000801001f */
[----:B---3--:R-:W-:Y:S01]  /*8550*/  FFMA.FTZ R180, R29, UR5, R180 ;  /* 0x000000051db47c23 */ /* 0x008fe200080100b4 */
[----:B------:R-:W-:Y:S01]  /*8560*/  ISETP.GE.AND P0, PT, R51, R3, PT ;  /* 0x000000033300720c */ /* 0x000fe20003f06270 */
[----:B------:R-:W-:Y:S01]  /*8570*/  FFMA.FTZ R171, R29, UR5, R171 ;  /* 0x000000051dab7c23 */ /* 0x000fe200080100ab */
[----:B------:R-:W3:Y:S01]  /*8580*/  MUFU.TANH R53, R53 ;  /* 0x0000003500357308 */ /* 0x000ee20000002400 */
[----:B------:R-:W-:Y:S01]  /*8590*/  FSEL R192, R31, -INF , !P1 ;  /* 0xff8000001fc07808 */ /* 0x000fe20004800000 */
[----:B------:R-:W-:Y:S01]  /*85a0*/  FFMA.FTZ R203, R29, UR5, R199 ;  /* 0x000000051dcb7c23 */ /* 0x000fe200080100c7 */
[----:B------:R-:W-:Y:S01]  /*85b0*/  I2FP.F32.U32 R31, R40 ;  /* 0x00000028001f7245 */ /* 0x000fe20000201000 */
[----:B------:R-:W-:Y:S01]  /*85c0*/  VIADD R29, R30, 0xffffffa1 ;  /* 0xffffffa11e1d7836 */ /* 0x000fe20000000000 */
[----:B------:R-:W-:Y:S01]  /*85d0*/  FSEL R186, R186, -INF , !P5 ;  /* 0xff800000baba7808 */ /* 0x000fe20006800000 */
[----:B------:R-:W-:Y:S01]  /*85e0*/  FMUL.FTZ R8, R8, UR4 ;  /* 0x0000000408087c20 */ /* 0x000fe20008410000 */
[C---:B------:R-:W-:Y:S01]  /*85f0*/  ISETP.GE.AND P5, PT, R51.reuse, R2, PT ;  /* 0x000000023300720c */ /* 0x040fe20003fa6270 */
[----:B------:R-:W3:Y:S01]  /*8600*/  MUFU.TANH R19, R19 ;  /* 0x0000001300137308 */ /* 0x000ee20000002400 */
[----:B------:R-:W-:Y:S01]  /*8610*/  ISETP.GE.AND P1, PT, R51, R0, PT ;  /* 0x000000003300720c */ /* 0x000fe20003f26270 */
[C---:B-1----:R-:W-:Y:S01]  /*8620*/  FFMA.FTZ R173, R31.reuse, UR5, R173 ;  /* 0x000000051fad7c23 */ /* 0x042fe200080100ad */
[----:B------:R-:W-:Y:S01]  /*8630*/  FSEL R199, R180, -INF , !P0 ;  /* 0xff800000b4c77808 */ /* 0x000fe20004000000 */
[C---:B--2---:R-:W-:Y:S01]  /*8640*/  FFMA.FTZ R52, R31.reuse, UR5, R52 ;  /* 0x000000051f347c23 */ /* 0x044fe20008010034 */
[----:B------:R-:W-:Y:S01]  /*8650*/  ISETP.GE.AND P0, PT, R40, R216, PT ;  /* 0x000000d82800720c */ /* 0x000fe20003f06270 */
[C---:B------:R-:W-:Y:S01]  /*8660*/  FFMA.FTZ R201, R31.reuse, UR5, R27 ;  /* 0x000000051fc97c23 */ /* 0x040fe2000801001b */
[----:B----4-:R-:W-:Y:S01]  /*8670*/  FFMA.FTZ R195, R31, UR5, R18 ;  /* 0x000000051fc37c23 */ /* 0x010fe20008010012 */
[----:B------:R-:W1:Y:S01]  /*8680*/  MUFU.TANH R48, R48 ;  /* 0x0000003000307308 */ /* 0x000e620000002400 */
[----:B------:R-:W-:Y:S01]  /*8690*/  FSEL R204, R171, -INF , !P5 ;  /* 0xff800000abcc7808 */ /* 0x000fe20006800000 */
[----:B------:R-:W-:Y:S01]  /*86a0*/  FMUL.FTZ R66, R66, UR4 ;  /* 0x0000000442427c20 */ /* 0x000fe20008410000 */
[----:B------:R-:W-:Y:S01]  /*86b0*/  FSEL R203, R203, -INF , !P1 ;  /* 0xff800000cbcb7808 */ /* 0x000fe20004800000 */
[----:B------:R-:W-:Y:S01]  /*86c0*/  FMUL.FTZ R18, R65, UR4 ;  /* 0x0000000441127c20 */ /* 0x000fe20008410000 */
[----:B------:R-:W-:Y:S01]  /*86d0*/  I2FP.F32.U32 R31, R29 ;  /* 0x0000001d001f7245 */ /* 0x000fe20000201000 */
[----:B------:R-:W-:Y:S01]  /*86e0*/  FMUL.FTZ R67, R67, UR4 ;  /* 0x0000000443437c20 */ /* 0x000fe20008410000 */
[CC--:B------:R-:W-:Y:S01]  /*86f0*/  ISETP.GE.AND P5, PT, R40.reuse, R3.reuse, PT ;  /* 0x000000032800720c */ /* 0x0c0fe20003fa6270 */
[----:B------:R-:W2:Y:S01]  /*8700*/  MUFU.TANH R12, R12 ;  /* 0x0000000c000c7308 */ /* 0x000ea20000002400 */
[C---:B------:R-:W-:Y:S01]  /*8710*/  ISETP.GE.AND P1, PT, R40.reuse, R2, PT ;  /* 0x000000022800720c */ /* 0x040fe20003f26270 */
[----:B-----5:R-:W-:Y:S01]  /*8720*/  FFMA.FTZ R172, R31, UR5, R172 ;  /* 0x000000051fac7c23 */ /* 0x020fe200080100ac */
[----:B------:R-:W-:Y:S01]  /*8730*/  FSEL R173, R173, -INF , !P0 ;  /* 0xff800000adad7808 */ /* 0x000fe20004000000 */
[C---:B---3--:R-:W-:Y:S01]  /*8740*/  FFMA.FTZ R53, R31.reuse, UR5, R53 ;  /* 0x000000051f357c23 */ /* 0x048fe20008010035 */
[----:B------:R-:W-:Y:S01]  /*8750*/  ISETP.GE.AND P0, PT, R40, R0, PT ;  /* 0x000000002800720c */ /* 0x000fe20003f06270 */
[----:B------:R-:W-:Y:S01]  /*8760*/  FFMA.FTZ R26, R31, UR5, R26 ;  /* 0x000000051f1a7c23 */ /* 0x000fe2000801001a */
[----:B------:R-:W-:Y:S01]  /*8770*/  FSEL R176, R52, -INF , !P5 ;  /* 0xff80000034b07808 */ /* 0x000fe20006800000 */
[----:B------:R-:W3:Y:S01]  /*8780*/  MUFU.TANH R50, R210 ;  /* 0x000000d200327308 */ /* 0x000ee20000002400 */
[----:B------:R-:W-:Y:S01]  /*8790*/  FSEL R201, R201, -INF , !P1 ;  /* 0xff800000c9c97808 */ /* 0x000fe20004800000 */
[----:B------:R-:W-:Y:S01]  /*87a0*/  FFMA.FTZ R194, R31, UR5, R19 ;  /* 0x000000051fc27c23 */ /* 0x000fe20008010013 */
[----:B------:R-:W-:Y:S01]  /*87b0*/  I2FP.F32.U32 R33, R32 ;  /* 0x0000002000217245 */ /* 0x000fe20000201000 */
[----:B------:R-:W-:Y:S01]  /*87c0*/  VIADD R31, R30, 0xffffffa9 ;  /* 0xffffffa91e1f7836 */ /* 0x000fe20000000000 */
[----:B------:R-:W-:Y:S01]  /*87d0*/  ISETP.GE.AND P5, PT, R29, R216, PT ;  /* 0x000000d81d00720c */ /* 0x000fe20003fa6270 */
[----:B------:R-:W-:Y:S01]  /*87e0*/  FMUL.FTZ R11, R11, UR4 ;  /* 0x000000040b0b7c20 */ /* 0x000fe20008410000 */
[----:B------:R-:W-:Y:S01]  /*87f0*/  ISETP.GE.AND P1, PT, R29, R3, PT ;  /* 0x000000031d00720c */ /* 0x000fe20003f26270 */
[----:B------:R-:W4:Y:S01]  /*8800*/  MUFU.TANH R15, R41 ;  /* 0x00000029000f7308 */ /* 0x000f220000002400 */
[----:B------:R-:W-:Y:S01]  /*8810*/  FSEL R195, R195, -INF , !P0 ;  /* 0xff800000c3c37808 */ /* 0x000fe20004000000 */
[----:B-1----:R-:W-:Y:S01]  /*8820*/  FFMA.FTZ R48, R33, UR5, R48 ;  /* 0x0000000521307c23 */ /* 0x002fe20008010030 */
[----:B------:R-:W-:Y:S01]  /*8830*/  ISETP.GE.AND P0, PT, R29, R2, PT ;  /* 0x000000021d00720c */ /* 0x000fe20003f06270 */
[----:B--2---:R-:W-:Y:S01]  /*8840*/  FFMA.FTZ R12, R33, UR5, R12 ;  /* 0x00000005210c7c23 */ /* 0x004fe2000801000c */
[----:B------:R-:W-:-:S02]  /*8850*/  FSEL R179, R172, -INF , !P5 ;  /* 0xff800000acb37808 */ /* 0x000fc40006800000 */
[----:B------:R-:W-:Y:S01]  /*8860*/  FSEL R177, R53, -INF , !P1 ;  /* 0xff80000035b17808 */ /* 0x000fe20004800000 */
[----:B------:R-:W1:Y:S01]  /*8870*/  MUFU.TANH R49, R49 ;  /* 0x0000003100317308 */ /* 0x000e620000002400 */
[----:B------:R-:W-:Y:S01]  /*8880*/  ISETP.GE.AND P5, PT, R29, R0, PT ;  /* 0x000000001d00720c */ /* 0x000fe20003fa6270 */
[C---:B---3--:R-:W-:Y:S01]  /*8890*/  FFMA.FTZ R50, R33.reuse, UR5, R50 ;  /* 0x0000000521327c23 */ /* 0x048fe20008010032 */
[----:B------:R-:W-:Y:S02]  /*88a0*/  ISETP.GE.AND P1, PT, R32, R216, PT ;  /* 0x000000d82000720c */ /* 0x000fe40003f26270 */
[----:B------:R-:W-:Y:S02]  /*88b0*/  FSEL R202, R26, -INF , !P0 ;  /* 0xff8000001aca7808 */ /* 0x000fe40004000000 */
[----:B------:R-:W-:Y:S01]  /*88c0*/  FSEL R194, R194, -INF , !P5 ;  /* 0xff800000c2c27808 */ /* 0x000fe20006800000 */
[----:B------:R-:W2:Y:S01]  /*88d0*/  MUFU.TANH R28, R211 ;  /* 0x000000d3001c7308 */ /* 0x000ea20000002400 */
[----:B------:R-:W-:Y:S01]  /*88e0*/  FSEL R180, R48, -INF , !P1 ;  /* 0xff80000030b47808 */ /* 0x000fe20004800000 */
[----:B----4-:R-:W-:Y:S01]  /*88f0*/  FFMA.FTZ R15, R33, UR5, R15 ;  /* 0x00000005210f7c23 */ /* 0x010fe2000801000f */
[----:B------:R-:W-:-:S02]  /*8900*/  ISETP.GE.AND P0, PT, R32, R3, PT ;  /* 0x000000032000720c */ /* 0x000fc40003f06270 */
[C---:B------:R-:W-:Y:S02]  /*8910*/  ISETP.GE.AND P5, PT, R32.reuse, R2, PT ;  /* 0x000000022000720c */ /* 0x040fe40003fa6270 */
[----:B------:R-:W-:Y:S01]  /*8920*/  ISETP.GE.AND P1, PT, R32, R0, PT ;  /* 0x000000002000720c */ /* 0x000fe20003f26270 */
[----:B------:R-:W3:Y:S01]  /*8930*/  MUFU.TANH R13, R13 ;  /* 0x0000000d000d7308 */ /* 0x000ee20000002400 */
[----:B------:R-:W-:Y:S02]  /*8940*/  I2FP.F32.U32 R32, R31 ;  /* 0x0000001f00207245 */ /* 0x000fe40000201000 */
[----:B------:R-:W-:Y:S02]  /*8950*/  FSEL R200, R12, -INF , !P5 ;  /* 0xff8000000cc87808 */ /* 0x000fe40006800000 */
[----:B------:R-:W-:Y:S01]  /*8960*/  FSEL R175, R50, -INF , !P0 ;  /* 0xff80000032af7808 */ /* 0x000fe20004000000 */
[C---:B-1----:R-:W-:Y:S01]  /*8970*/  FFMA.FTZ R49, R32.reuse, UR5, R49 ;  /* 0x0000000520317c23 */ /* 0x042fe20008010031 */
[----:B------:R-:W-:Y:S01]  /*8980*/  FSEL R189, R15, -INF , !P1 ;  /* 0xff8000000fbd7808 */ /* 0x000fe20004800000 */
[----:B------:R-:W1:Y:S01]  /*8990*/  MUFU.TANH R14, R14 ;  /* 0x0000000e000e7308 */ /* 0x000e620000002400 */
[C---:B------:R-:W-:Y:S01]  /*89a0*/  ISETP.GE.AND P0, PT, R31.reuse, R216, PT ;  /* 0x000000d81f00720c */ /* 0x040fe20003f06270 */
[----:B--2---:R-:W-:Y:S01]  /*89b0*/  FFMA.FTZ R28, R32, UR5, R28 ;  /* 0x00000005201c7c23 */ /* 0x004fe2000801001c */
[----:B------:R-:W-:-:S02]  /*89c0*/  ISETP.GE.AND P5, PT, R31, R3, PT ;  /* 0x000000031f00720c */ /* 0x000fc40003fa6270 */
[----:B------:R-:W-:Y:S02]  /*89d0*/  ISETP.GE.AND P1, PT, R31, R2, PT ;  /* 0x000000021f00720c */ /* 0x000fe40003f26270 */
[----:B------:R-:W-:Y:S01]  /*89e0*/  FSEL R178, R49, -INF , !P0 ;  /* 0xff80000031b27808 */ /* 0x000fe20004000000 */
[----:B------:R-:W2:Y:S01]  /*89f0*/  MUFU.TANH R27, R64 ;  /* 0x00000040001b7308 */ /* 0x000ea20000002400 */
[----:B------:R-:W-:Y:S01]  /*8a00*/  FSEL R174, R28, -INF , !P5 ;  /* 0xff8000001cae7808 */ /* 0x000fe20006800000 */
[----:B---3--:R-:W-:Y:S01]  /*8a10*/  FFMA.FTZ R13, R32, UR5, R13 ;  /* 0x00000005200d7c23 */ /* 0x008fe2000801000d */
[----:B------:R-:W-:-:S04]  /*8a20*/  ISETP.GE.AND P0, PT, R31, R0, PT ;  /* 0x000000001f00720c */ /* 0x000fc80003f06270 */
[----:B------:R-:W-:Y:S01]  /*8a30*/  FSEL R198, R13, -INF , !P1 ;  /* 0xff8000000dc67808 */ /* 0x000fe20004800000 */
[----:B------:R3:W-:Y:S01]  /*8a40*/  MUFU.TANH R26, R8 ;  /* 0x00000008001a7308 */ /* 0x0007e20000002400 */
[----:B------:R-:W-:Y:S02]  /*8a50*/  VIADD R13, R30, 0xffffffb1 ;  /* 0xffffffb11e0d7836 */ /* 0x000fe40000000000 */
[----:B-1----:R-:W-:-:S05]  /*8a60*/  FFMA.FTZ R14, R32, UR5, R14 ;  /* 0x00000005200e7c23 */ /* 0x002fca000801000e */
[----:B------:R-:W-:Y:S01]  /*8a70*/  FSEL R193, R14, -INF , !P0 ;  /* 0xff8000000ec17808 */ /* 0x000fe20004000000 */
[----:B------:R-:W1:Y:S08]  /*8a80*/  MUFU.TANH R29, R66 ;  /* 0x00000042001d7308 */ /* 0x000e700000002400 */
[----:B------:R-:W4:Y:S01]  /*8a90*/  MUFU.TANH R10, R10 ;  /* 0x0000000a000a7308 */ /* 0x000f220000002400 */
[----:B---3--:R-:W-:Y:S01]  /*8aa0*/  FMUL.FTZ R8, R9, UR4 ;  /* 0x0000000409087c20 */ /* 0x008fe20008410000 */
[----:B------:R-:W-:-:S02]  /*8ab0*/  VIADD R9, R30, 0xffffffb0 ;  /* 0xffffffb01e097836 */ /* 0x000fc40000000000 */
[----:B------:R-:W-:-:S04]  /*8ac0*/  VIADD R30, R30, 0xffffffb9 ;  /* 0xffffffb91e1e7836 */ /* 0x000fc80000000000 */
[----:B------:R-:W3:Y:S01]  /*8ad0*/  MUFU.TANH R8, R8 ;  /* 0x0000000800087308 */ /* 0x000ee20000002400 */
[----:B------:R-:W-:Y:S02]  /*8ae0*/  I2FP.F32.U32 R12, R9 ;  /* 0x00000009000c7245 */ /* 0x000fe40000201000 */
[C---:B------:R-:W-:Y:S02]  /*8af0*/  ISETP.GE.AND P5, PT, R9.reuse, R216, PT ;  /* 0x000000d80900720c */ /* 0x040fe40003fa6270 */
[----:B------:R-:W-:Y:S01]  /*8b00*/  ISETP.GE.AND P1, PT, R9, R3, PT ;  /* 0x000000030900720c */ /* 0x000fe20003f26270 */
[C---:B--2---:R-:W-:Y:S01]  /*8b10*/  FFMA.FTZ R27, R12.reuse, UR5, R27 ;  /* 0x000000050c1b7c23 */ /* 0x044fe2000801001b */
[C---:B-1----:R-:W-:Y:S01]  /*8b20*/  FFMA.FTZ R29, R12.reuse, UR5, R29 ;  /* 0x000000050c1d7c23 */ /* 0x042fe2000801001d */
[----:B------:R-:W1:Y:S01]  /*8b30*/  MUFU.TANH R18, R18 ;  /* 0x0000001200127308 */ /* 0x000e620000002400 */
[C---:B------:R-:W-:Y:S01]  /*8b40*/  FFMA.FTZ R26, R12.reuse, UR5, R26 ;  /* 0x000000050c1a7c23 */ /* 0x040fe2000801001a */
[----:B----4-:R-:W-:Y:S01]  /*8b50*/  FFMA.FTZ R66, R12, UR5, R10 ;  /* 0x000000050c427c23 */ /* 0x010fe2000801000a */
[----:B------:R-:W-:-:S02]  /*8b60*/  FSEL R36, R27, -INF , !P5 ;  /* 0xff8000001b247808 */ /* 0x000fc40006800000 */
[C---:B------:R-:W-:Y:S02]  /*8b70*/  ISETP.GE.AND P0, PT, R9.reuse, R2, PT ;  /* 0x000000020900720c */ /* 0x040fe40003f06270 */
[----:B------:R-:W-:Y:S01]  /*8b80*/  ISETP.GE.AND P5, PT, R9, R0, PT ;  /* 0x000000000900720c */ /* 0x000fe20003fa6270 */
[----:B------:R-:W2:Y:S01]  /*8b90*/  MUFU.TANH R19, R67 ;  /* 0x0000004300137308 */ /* 0x000ea20000002400 */
[----:B------:R-:W-:Y:S02]  /*8ba0*/  I2FP.F32.U32 R12, R13 ;  /* 0x0000000d000c7245 */ /* 0x000fe40000201000 */
[----:B------:R-:W-:Y:S02]  /*8bb0*/  FSEL R42, R29, -INF , !P1 ;  /* 0xff8000001d2a7808 */ /* 0x000fe40004800000 */
[----:B------:R-:W-:Y:S01]  /*8bc0*/  FSEL R171, R26, -INF , !P0 ;  /* 0xff8000001aab7808 */ /* 0x000fe20004000000 */
[C---:B---3--:R-:W-:Y:S01]  /*8bd0*/  FFMA.FTZ R172, R12.reuse, UR5, R8 ;  /* 0x000000050cac7c23 */ /* 0x048fe20008010008 */
[C---:B------:R-:W-:Y:S01]  /*8be0*/  ISETP.GE.AND P1, PT, R13.reuse, R216, PT ;  /* 0x000000d80d00720c */ /* 0x040fe20003f26270 */
[----:B------:R-:W3:Y:S01]  /*8bf0*/  MUFU.TANH R11, R11 ;  /* 0x0000000b000b7308 */ /* 0x000ee20000002400 */
[----:B------:R-:W-:Y:S01]  /*8c00*/  ISETP.GE.AND P0, PT, R13, R3, PT ;  /* 0x000000030d00720c */ /* 0x000fe20003f06270 */
[----:B-1----:R-:W-:Y:S01]  /*8c10*/  FFMA.FTZ R18, R12, UR5, R18 ;  /* 0x000000050c127c23 */ /* 0x002fe20008010012 */
[----:B------:R-:W-:-:S02]  /*8c20*/  FSEL R66, R66, -INF , !P5 ;  /* 0xff80000042427808 */ /* 0x000fc40006800000 */
[C---:B------:R-:W-:Y:S02]  /*8c30*/  ISETP.GE.AND P5, PT, R13.reuse, R2, PT ;  /* 0x000000020d00720c */ /* 0x040fe40003fa6270 */
[----:B------:R-:W-:Y:S01]  /*8c40*/  FSEL R46, R18, -INF , !P1 ;  /* 0xff800000122e7808 */ /* 0x000fe20004800000 */
[----:B------:R-:W1:Y:S01]  /*8c50*/  MUFU.TANH R9, R61 ;  /* 0x0000003d00097308 */ /* 0x000e620000002400 */
[----:B------:R-:W-:Y:S01]  /*8c60*/  BAR.SYNC.DEFER_BLOCKING 0x0 ;  /* 0x0000000000007b1d */ /* 0x000fe20000010000 */
[----:B--2---:R-:W-:Y:S01]  /*8c70*/  FFMA.FTZ R19, R12, UR5, R19 ;  /* 0x000000050c137c23 */ /* 0x004fe20008010013 */
[----:B------:R-:W-:Y:S02]  /*8c80*/  ISETP.GE.AND P1, PT, R13, R0, PT ;  /* 0x000000000d00720c */ /* 0x000fe40003f26270 */
[----:B------:R-:W-:Y:S02]  /*8c90*/  FSEL R172, R172, -INF , !P5 ;  /* 0xff800000acac7808 */ /* 0x000fe40006800000 */
[----:B------:R-:W-:Y:S01]  /*8ca0*/  FSEL R48, R19, -INF , !P0 ;  /* 0xff80000013307808 */ /* 0x000fe20004000000 */
[----:B------:R-:W2:Y:S01]  /*8cb0*/  MUFU.TANH R10, R63 ;  /* 0x0000003f000a7308 */ /* 0x000ea20000002400 */
[----:B------:R-:W-:Y:S01]  /*8cc0*/  ISETP.GE.AND P0, PT, R30, R216, PT ;  /* 0x000000d81e00720c */ /* 0x000fe20003f06270 */
[----:B---3--:R-:W-:Y:S01]  /*8cd0*/  FFMA.FTZ R11, R12, UR5, R11 ;  /* 0x000000050c0b7c23 */ /* 0x008fe2000801000b */
[----:B------:R-:W-:-:S04]  /*8ce0*/  ISETP.GE.AND P5, PT, R30, R3, PT ;  /* 0x000000031e00720c */ /* 0x000fc80003fa6270 */
[----:B------:R-:W-:Y:S01]  /*8cf0*/  FSEL R64, R11, -INF , !P1 ;  /* 0xff8000000b407808 */ /* 0x000fe20004800000 */
[----:B------:R-:W3:Y:S01]  /*8d00*/  MUFU.TANH R5, R5 ;  /* 0x0000000500057308 */ /* 0x000ee20000002400 */
[----:B------:R-:W-:-:S07]  /*8d10*/  ISETP.GE.AND P1, PT, R30, R2, PT ;  /* 0x000000021e00720c */ /* 0x000fce0003f26270 */
[----:B------:R4:W5:Y:S02]  /*8d20*/  MUFU.TANH R8, R7 ;  /* 0x0000000700087308 */ /* 0x0009640000002400 */
[----:B----4-:R-:W-:-:S05]  /*8d30*/  I2FP.F32.U32 R7, R30 ;  /* 0x0000001e00077245 */ /* 0x010fca0000201000 */
[C---:B-1----:R-:W-:Y:S01]  /*8d40*/  FFMA.FTZ R9, R7.reuse, UR5, R9 ;  /* 0x0000000507097c23 */ /* 0x042fe20008010009 */
[C---:B--2---:R-:W-:Y:S01]  /*8d50*/  FFMA.FTZ R10, R7.reuse, UR5, R10 ;  /* 0x00000005070a7c23 */ /* 0x044fe2000801000a */
[C---:B---3--:R-:W-:Y:S01]  /*8d60*/  FFMA.FTZ R5, R7.reuse, UR5, R5 ;  /* 0x0000000507057c23 */ /* 0x048fe20008010005 */
[----:B-----5:R-:W-:Y:S02]  /*8d70*/  FFMA.FTZ R8, R7, UR5, R8 ;  /* 0x0000000507087c23 */ /* 0x020fe40008010008 */
[----:B------:R-:W-:Y:S02]  /*8d80*/  FSEL R49, R9, -INF , !P0 ;  /* 0xff80000009317808 */ /* 0x000fe40004000000 */
        /* <DEDUP_REMOVED lines=21> */
[-C--:B------:R-:W-:Y:S01]  /*8ee0*/  @!P4 LEA.HI.X R19, R7, R226.reuse, R5, 0x1, P0 ;  /* 0x000000e20713c211 */ /* 0x080fe200000f0c05 */
        /* <DEDUP_REMOVED lines=42> */
.L_x_861:
[----:B------:R2:W-:Y:S02]  /*9190*/  STS.128 [R229+0x8800], RZ ;  /* 0x008800ffe5007388 */ /* 0x0005e40000000c00 */
.L_x_862:
[----:B------:R-:W-:Y:S05]  /*91a0*/  BSYNC.RECONVERGENT B0 ;  /* 0x0000000000007941 */ /* 0x000fea0003800200 */
.L_x_860:
[----:B------:R-:W0:Y:S02]  /*91b0*/  LDGDEPBAR ;  /* 0x00000000000079af */ /* 0x000e240000000000 */
.L_x_859:
        /* <DEDUP_REMOVED lines=25> */
[----:B------:R-:W-:Y:S01]  /*9350*/  IADD3 R52, PT, PT, R218, 0x9020, RZ ;  /* 0x00009020da347810 */ /* 0x000fe20007ffe0ff */
[----:B------:R-:W5:Y:S04]  /*9360*/  SHFL.BFLY PT, R239, R7, 0x2, 0x1f ;  /* 0x0c401f0007ef7f89 */ /* 0x000f6800000e0000 */
[----:B------:R-:W1:Y:S01]  /*9370*/  SHFL.BFLY PT, R8, R10, 0x2, 0x1f ;  /* 0x0c401f000a087f89 */ /* 0x000e6200000e0000 */
[----:B----4-:R-:W-:Y:S02]  /*9380*/  FMNMX.FTZ R9, R5, R9, !PT ;  /* 0x0000000905097209 */ /* 0x010fe40007810000 */
[----:B------:R-:W-:-:S03]  /*9390*/  FMNMX3.FTZ R5, R167, R205, R57, !PT ;  /* 0x000000cda7057276 */ /* 0x000fc60007810039 */
[----:B------:R-:W4:Y:S01]  /*93a0*/  SHFL.BFLY PT, R231, R9, 0x1, 0x1f ;  /* 0x0c201f0009e77f89 */ /* 0x000f2200000e0000 */
[----:B------:R-:W-:-:S04]  /*93b0*/  FMNMX3.FTZ R5, R5, R206, R207, !PT ;  /* 0x000000ce05057276 */ /* 0x000fc800078100cf */
[----:B------:R-:W-:-:S04]  /*93c0*/  FMNMX3.FTZ R5, R5, R190, R196, !PT ;  /* 0x000000be05057276 */ /* 0x000fc800078100c4 */
[----:B------:R-:W-:Y:S02]  /*93d0*/  FMNMX3.FTZ R5, R5, R197, R199, !PT ;  /* 0x000000c505057276 */ /* 0x000fe400078100c7 */
[----:B-----5:R-:W-:Y:S02]  /*93e0*/  FMNMX.FTZ R239, R7, R239, !PT ;  /* 0x000000ef07ef7209 */ /* 0x020fe40007810000 */
[----:B------:R-:W-:Y:S02]  /*93f0*/  FMNMX3.FTZ R5, R5, R176, R177, !PT ;  /* 0x000000b005057276 */ /* 0x000fe400078100b1 */
[----:B-1----:R-:W-:Y:S01]  /*9400*/  FMNMX.FTZ R8, R10, R8, !PT ;  /* 0x000000080a087209 */ /* 0x002fe20007810000 */
[----:B------:R-:W1:Y:S01]  /*9410*/  SHFL.BFLY PT, R7, R239, 0x1, 0x1f ;  /* 0x0c201f00ef077f89 */ /* 0x000e6200000e0000 */
[----:B------:R-:W-:-:S03]  /*9420*/  FMNMX3.FTZ R5, R5, R175, R174, !PT ;  /* 0x000000af05057276 */ /* 0x000fc600078100ae */
[----:B------:R-:W5:Y:S01]  /*9430*/  SHFL.BFLY PT, R230, R8, 0x1, 0x1f ;  /* 0x0c201f0008e67f89 */ /* 0x000f6200000e0000 */
[----:B------:R-:W-:Y:S02]  /*9440*/  FMNMX3.FTZ R5, R5, R42, R48, !PT ;  /* 0x0000002a05057276 */ /* 0x000fe40007810030 */
[----:B----4-:R-:W-:Y:S02]  /*9450*/  FMNMX.FTZ R231, R9, R231, !PT ;  /* 0x000000e709e77209 */ /* 0x010fe40007810000 */
[----:B------:R-:W-:Y:S02]  /*9460*/  FMNMX3.FTZ R5, R5, R39, R47, !PT ;  /* 0x0000002705057276 */ /* 0x000fe4000781002f */
[C---:B------:R-:W-:Y:S01]  /*9470*/  FSETP.NEU.FTZ.AND P1, PT, R231.reuse, -INF , PT ;  /* 0xff800000e700780b */ /* 0x040fe20003f3d000 */
[----:B------:R-:W-:Y:S01]  /*9480*/  FMUL.FTZ R170, R231, UR13 ;  /* 0x0000000de7aa7c20 */ /* 0x000fe20008410000 */
[----:B------:R-:W-:Y:S01]  /*9490*/  IADD3 R9, PT, PT, R218, 0x9000, RZ ;  /* 0x00009000da097810 */ /* 0x000fe20007ffe0ff */
[----:B------:R-:W4:Y:S03]  /*94a0*/  SHFL.BFLY PT, R238, R5, 0x2, 0x1f ;  /* 0x0c401f0005ee7f89 */ /* 0x000f2600000e0000 */
[----:B------:R-:W-:-:S02]  /*94b0*/  FSEL R170, R170, RZ, P1 ;  /* 0x000000ffaaaa7208 */ /* 0x000fc40000800000 */
[----:B------:R-:W-:-:S03]  /*94c0*/  @P6 IADD3 R52, PT, PT, R9, -0x20, RZ ;  /* 0xffffffe009346810 */ /* 0x000fc60007ffe0ff */
[--C-:B------:R-:W-:Y:S01]  /*94d0*/  FFMA.FTZ R35, R24, UR13, -R170.reuse ;  /* 0x0000000d18237c23 */ /* 0x100fe200080108aa */
[----:B-1----:R-:W-:Y:S01]  /*94e0*/  FMNMX.FTZ R239, R239, R7, !PT ;  /* 0x00000007efef7209 */ /* 0x002fe20007810000 */
[--C-:B------:R-:W-:Y:S01]  /*94f0*/  FFMA.FTZ R34, R22, UR13, -R170.reuse ;  /* 0x0000000d16227c23 */ /* 0x100fe200080108aa */
[--C-:B------:R-:W-:Y:S01]  /*9500*/  FFMA.FTZ R33, R25, UR13, -R170.reuse ;  /* 0x0000000d19217c23 */ /* 0x100fe200080108aa */
[----:B------:R-:W-:Y:S01]  /*9510*/  FFMA.FTZ R32, R17, UR13, -R170 ;  /* 0x0000000d11207c23 */ /* 0x000fe200080108aa */
[----:B-----5:R-:W-:Y:S01]  /*9520*/  FMNMX.FTZ R230, R8, R230, !PT ;  /* 0x000000e608e67209 */ /* 0x020fe20007810000 */
[----:B------:R-:W-:Y:S01]  /*9530*/  FMUL.FTZ R51, R239, UR13 ;  /* 0x0000000def337c20 */ /* 0x000fe20008410000 */
[----:B------:R-:W-:Y:S01]  /*9540*/  FSEL R8, R231, RZ, P1 ;  /* 0x000000ffe7087208 */ /* 0x000fe20000800000 */
[----:B---3--:R-:W-:Y:S01]  /*9550*/  LDSM.16.MT88.4 R24, [R218+0x9000] ;  /* 0x00900000da18783b */ /* 0x008fe20000004200 */
[----:B------:R-:W-:Y:S01]  /*9560*/  FSETP.NEU.FTZ.AND P1, PT, R239, -INF , PT ;  /* 0xff800000ef00780b */ /* 0x000fe20003f3d000 */
[C---:B------:R-:W-:Y:S01]  /*9570*/  FMUL.FTZ R63, R230.reuse, UR13 ;  /* 0x0000000de63f7c20 */ /* 0x040fe20008410000 */
[----:B------:R-:W-:Y:S01]  /*9580*/  FSETP.NEU.FTZ.AND P0, PT, R230, -INF , PT ;  /* 0xff800000e600780b */ /* 0x000fe20003f1d000 */
[----:B------:R-:W-:Y:S01]  /*9590*/  FADD.FTZ R8, R166, -R8 ;  /* 0x80000008a6087221 */ /* 0x000fe20000010000 */
[----:B------:R-:W-:Y:S01]  /*95a0*/  FSEL R51, R51, RZ, P1 ;  /* 0x000000ff33337208 */ /* 0x000fe20000800000 */
[----:B------:R-:W-:Y:S01]  /*95b0*/  LDSM.16.MT88.4 R12, [R52+0x1000] ;  /* 0x00100000340c783b */ /* 0x000fe20000004200 */
[----:B------:R-:W-:Y:S01]  /*95c0*/  FSEL R10, R230, RZ, P0 ;  /* 0x000000ffe60a7208 */ /* 0x000fe20000000000 */
[----:B------:R-:W-:Y:S01]  /*95d0*/  FMUL.FTZ R8, R8, UR13 ;  /* 0x0000000d08087c20 */ /* 0x000fe20008410000 */
[----:B----4-:R-:W-:Y:S01]  /*95e0*/  FMNMX.FTZ R238, R5, R238, !PT ;  /* 0x000000ee05ee7209 */ /* 0x010fe20007810000 */
[--C-:B------:R-:W-:Y:S01]  /*95f0*/  FFMA.FTZ R50, R4, UR13, -R51.reuse ;  /* 0x0000000d04327c23 */ /* 0x100fe20008010833 */
[----:B------:R-:W-:Y:S01]  /*9600*/  FSEL R63, R63, RZ, P0 ;  /* 0x000000ff3f3f7208 */ /* 0x000fe20000000000 */
[----:B------:R-:W-:Y:S01]  /*9610*/  FADD.FTZ R10, R165, -R10 ;  /* 0x8000000aa50a7221 */ /* 0x000fe20000010000 */
[--C-:B------:R-:W-:Y:S01]  /*9620*/  FFMA.FTZ R4, R56, UR13, -R51.reuse ;  /* 0x0000000d38047c23 */ /* 0x100fe20008010833 */
[----:B------:R-:W1:Y:S01]  /*9630*/  SHFL.BFLY PT, R5, R238, 0x1, 0x1f ;  /* 0x0c201f00ee057f89 */ /* 0x000e6200000e0000 */
[----:B------:R-:W-:Y:S01]  /*9640*/  FFMA.FTZ R56, R54, UR13, -R51 ;  /* 0x0000000d36387c23 */ /* 0x000fe20008010833 */
[--C-:B------:R-:W-:Y:S01]  /*9650*/  FFMA.FTZ R41, R20, UR13, -R63.reuse ;  /* 0x0000000d14297c23 */ /* 0x100fe2000801083f */
[--C-:B------:R-:W-:Y:S01]  /*9660*/  FFMA.FTZ R40, R21, UR13, -R63.reuse ;  /* 0x0000000d15287c23 */ /* 0x100fe2000801083f */
[--C-:B------:R-:W-:Y:S01]  /*9670*/  FFMA.FTZ R37, R23, UR13, -R63.reuse ;  /* 0x0000000d17257c23 */ /* 0x100fe2000801083f */
[----:B------:R-:W-:Y:S01]  /*9680*/  FFMA.FTZ R43, R16, UR13, -R63 ;  /* 0x0000000d102b7c23 */ /* 0x000fe2000801083f */
[----:B------:R-:W-:Y:S01]  /*9690*/  FMUL.FTZ R44, R10, UR13 ;  /* 0x0000000d0a2c7c20 */ /* 0x000fe20008410000 */
[----:B------:R3:W4:Y:S01]  /*96a0*/  MUFU.EX2 R45, R8 ;  /* 0x00000008002d7308 */ /* 0x0007220000000800 */
[--C-:B------:R-:W-:Y:S01]  /*96b0*/  FFMA.FTZ R53, R6, UR13, -R51.reuse ;  /* 0x0000000d06357c23 */ /* 0x100fe20008010833 */
[----:B------:R-:W5:Y:S01]  /*96c0*/  LDSM.16.MT88.4 R20, [R52] ;  /* 0x000000003414783b */ /* 0x000f620000004200 */
[----:B------:R-:W-:Y:S01]  /*96d0*/  FSEL R65, R239, RZ, P1 ;  /* 0x000000ffef417208 */ /* 0x000fe20000800000 */
[----:B------:R2:W-:Y:S01]  /*96e0*/  MUFU.EX2 R54, R4 ;  /* 0x0000000400367308 */ /* 0x0005e20000000800 */
[--C-:B------:R-:W-:Y:S01]  /*96f0*/  FFMA.FTZ R182, R182, UR13, -R170.reuse ;  /* 0x0000000db6b67c23 */ /* 0x100fe200080108aa */
[----:B------:R-:W5:Y:S01]  /*9700*/  LDSM.16.MT88.4 R16, [R218+0xa000] ;  /* 0x00a00000da10783b */ /* 0x000f620000004200 */
[----:B------:R-:W-:Y:S01]  /*9710*/  FFMA.FTZ R191, R191, UR13, -R51 ;  /* 0x0000000dbfbf7c23 */ /* 0x000fe20008010833 */
[----:B------:R-:W-:Y:S01]  /*9720*/  FADD.FTZ R65, R168, -R65 ;  /* 0x80000041a8417221 */ /* 0x000fe20000010000 */
[----:B------:R-:W-:Y:S01]  /*9730*/  MUFU.EX2 R35, R35 ;  /* 0x0000002300237308 */ /* 0x000fe20000000800 */
[--C-:B------:R-:W-:Y:S01]  /*9740*/  FFMA.FTZ R168, R204, UR13, -R170.reuse ;  /* 0x0000000dcca87c23 */ /* 0x100fe200080108aa */
[--C-:B------:R-:W-:Y:S01]  /*9750*/  FFMA.FTZ R202, R202, UR13, -R170.reuse ;  /* 0x0000000dcaca7c23 */ /* 0x100fe200080108aa */
[----:B------:R-:W-:Y:S01]  /*9760*/  FMUL.FTZ R166, R65, UR13 ;  /* 0x0000000d41a67c20 */ /* 0x000fe20008410000 */
[----:B------:R-:W2:Y:S01]  /*9770*/  MUFU.EX2 R34, R34 ;  /* 0x0000002200227308 */ /* 0x000ea20000000800 */
[----:B---3--:R-:W3:Y:S01]  /*9780*/  LDSM.16.MT88.4 R8, [R218+0xb000] ;  /* 0x00b00000da08783b */ /* 0x008ee20000004200 */
[-C--:B----4-:R-:W-:Y:S01]  /*9790*/  FMUL.FTZ R160, R160, R45.reuse ;  /* 0x0000002da0a07220 */ /* 0x090fe20000410000 */
[----:B------:R-:W-:Y:S01]  /*97a0*/  FMUL.FTZ R161, R161, R45 ;  /* 0x0000002da1a17220 */ /* 0x000fe20000410000 */
[----:B-1----:R-:W-:Y:S01]  /*97b0*/  FMNMX.FTZ R238, R238, R5, !PT ;  /* 0x00000005eeee7209 */ /* 0x002fe20007810000 */
[----:B------:R-:W-:Y:S01]  /*97c0*/  MUFU.EX2 R33, R33 ;  /* 0x0000002100217308 */ /* 0x000fe20000000800 */
[----:B--2---:R-:W1:Y:S01]  /*97d0*/  LDSM.16.MT88.4 R4, [R52+0x2000] ;  /* 0x002000003404783b */ /* 0x004e620000004200 */
[-C--:B------:R-:W-:Y:S01]  /*97e0*/  FMUL.FTZ R152, R152, R45.reuse ;  /* 0x0000002d98987220 */ /* 0x080fe20000410000 */
[C---:B------:R-:W-:Y:S01]  /*97f0*/  FSETP.NEU.FTZ.AND P0, PT, R238.reuse, -INF , PT ;  /* 0xff800000ee00780b */ /* 0x040fe20003f1d000 */
[C---:B------:R-:W-:Y:S01]  /*9800*/  FMUL.FTZ R55, R238.reuse, UR13 ;  /* 0x0000000dee377c20 */ /* 0x040fe20008410000 */
[----:B------:R-:W2:Y:S01]  /*9810*/  MUFU.EX2 R32, R32 ;  /* 0x0000002000207308 */ /* 0x000ea20000000800 */
[-C--:B------:R-:W-:Y:S01]  /*9820*/  FMUL.FTZ R153, R153, R45.reuse ;  /* 0x0000002d99997220 */ /* 0x080fe20000410000 */
[----:B------:R-:W-:Y:S01]  /*9830*/  FSEL R165, R238, RZ, P0 ;  /* 0x000000ffeea57208 */ /* 0x000fe20000000000 */
[----:B------:R-:W-:Y:S01]  /*9840*/  FMUL.FTZ R140, R140, R45 ;  /* 0x0000002d8c8c7220 */ /* 0x000fe20000410000 */
[----:B------:R-:W-:Y:S01]  /*9850*/  FSEL R55, R55, RZ, P0 ;  /* 0x000000ff37377208 */ /* 0x000fe20000000000 */
[----:B------:R-:W-:Y:S01]  /*9860*/  MUFU.EX2 R41, R41 ;  /* 0x0000002900297308 */ /* 0x000fe20000000800 */
[----:B------:R-:W-:Y:S01]  /*9870*/  F2FP.F16.F32.PACK_AB R28, R34, R35 ;  /* 0x00000023221c723e */ /* 0x000fe200000000ff */
[----:B------:R-:W-:Y:S01]  /*9880*/  FADD.FTZ R165, R167, -R165 ;  /* 0x800000a5a7a57221 */ /* 0x000fe20000010000 */
[----:B------:R-:W-:Y:S01]  /*9890*/  FMUL.FTZ R141, R141, R45 ;  /* 0x0000002d8d8d7220 */ /* 0x000fe20000410000 */
[----:B------:R-:W4:Y:S01]  /*98a0*/  MUFU.EX2 R40, R40 ;  /* 0x0000002800287308 */ /* 0x000f220000000800 */
[--C-:B------:R-:W-:Y:S01]  /*98b0*/  FFMA.FTZ R58, R57, UR13, -R55.reuse ;  /* 0x0000000d393a7c23 */ /* 0x100fe20008010837 */
[--C-:B------:R-:W-:Y:S01]  /*98c0*/  FFMA.FTZ R59, R206, UR13, -R55.reuse ;  /* 0x0000000dce3b7c23 */ /* 0x100fe20008010837 */
[--C-:B------:R-:W-:Y:S01]  /*98d0*/  FFMA.FTZ R205, R205, UR13, -R55.reuse ;  /* 0x0000000dcdcd7c23 */ /* 0x100fe20008010837 */
[----:B------:R-:W-:Y:S01]  /*98e0*/  MUFU.EX2 R37, R37 ;  /* 0x0000002500257308 */ /* 0x000fe20000000800 */
[----:B------:R-:W-:Y:S01]  /*98f0*/  FFMA.FTZ R207, R207, UR13, -R55 ;  /* 0x0000000dcfcf7c23 */ /* 0x000fe20008010837 */
[----:B------:R-:W-:Y:S01]  /*9900*/  FMUL.FTZ R167, R165, UR13 ;  /* 0x0000000da5a77c20 */ /* 0x000fe20008410000 */
[----:B--2---:R-:W-:Y:S01]  /*9910*/  F2FP.F16.F32.PACK_AB R30, R32, R33 ;  /* 0x00000021201e723e */ /* 0x004fe200000000ff */
[----:B------:R-:W2:Y:S01]  /*9920*/  MUFU.EX2 R43, R43 ;  /* 0x0000002b002b7308 */ /* 0x000ea20000000800 */
[-C--:B------:R-:W-:Y:S01]  /*9930*/  FMUL.FTZ R136, R136, R45.reuse ;  /* 0x0000002d88887220 */ /* 0x080fe20000410000 */
[-C--:B------:R-:W-:Y:S01]  /*9940*/  FMUL.FTZ R137, R137, R45.reuse ;  /* 0x0000002d89897220 */ /* 0x080fe20000410000 */
[-C--:B------:R-:W-:Y:S01]  /*9950*/  FMUL.FTZ R124, R124, R45.reuse ;  /* 0x0000002d7c7c7220 */ /* 0x080fe20000410000 */
[----:B------:R-:W5:Y:S01]  /*9960*/  MUFU.EX2 R44, R44 ;  /* 0x0000002c002c7308 */ /* 0x000f620000000800 */
[----:B------:R-:W-:Y:S01]  /*9970*/  FMUL.FTZ R125, R125, R45 ;  /* 0x0000002d7d7d7220 */ /* 0x000fe20000410000 */
[----:B----4-:R-:W-:Y:S01]  /*9980*/  F2FP.F16.F32.PACK_AB R29, R40, R41 ;  /* 0x00000029281d723e */ /* 0x010fe200000000ff */
        /* <DEDUP_REMOVED lines=49> */
[-C--:B----4-:R-:W-:Y:S01]  /*9ca0*/  FMUL.FTZ R156, R156, R165.reuse ;  /* 0x000000a59c9c7220 */ /* 0x090fe20000410000 */
        /* <DEDUP_REMOVED lines=59> */
[----:B------:R-:W-:Y:S01]  /*a060*/  FFMA.FTZ R186, R203, UR13, -R63 ;  /* 0x0000000dcbba7c23 */ /* 0x000fe2000801083f */
[--C-:B------:R-:W-:Y:S01]  /*a070*/  FFMA.FTZ R203, R187, UR13, -R51.reuse ;  /* 0x0000000dbbcb7c23 */ /* 0x100fe20008010833 */
[----:B------:R-:W-:Y:S01]  /*a080*/  FFMA.FTZ R187, R188, UR13, -R51 ;  /* 0x0000000dbcbb7c23 */ /* 0x000fe20008010833 */
[C---:B---3--:R-:W-:Y:S01]  /*a090*/  HMMA.16816.F32 R72, R28.reuse, R8, R72 ;  /* 0x000000081c48723c */ /* 0x048fe20000001848 */
[----:B------:R-:W-:Y:S01]  /*a0a0*/  MUFU.EX2 R167, R167 ;  /* 0x000000a700a77308 */ /* 0x000fe20000000800 */
[--C-:B------:R-:W-:Y:S01]  /*a0b0*/  FFMA.FTZ R190, R190, UR13, -R55.reuse ;  /* 0x0000000dbebe7c23 */ /* 0x100fe20008010837 */
[--C-:B------:R-:W-:Y:S01]  /*a0c0*/  FFMA.FTZ R196, R196, UR13, -R55.reuse ;  /* 0x0000000dc4c47c23 */ /* 0x100fe20008010837 */
[----:B------:R-:W-:Y:S01]  /*a0d0*/  FFMA.FTZ R199, R199, UR13, -R55 ;  /* 0x0000000dc7c77c23 */ /* 0x000fe20008010837 */
[----:B------:R2:W3:Y:S01]  /*a0e0*/  MUFU.EX2 R188, R203 ;  /* 0x000000cb00bc7308 */ /* 0x0004e20000000800 */
        /* <DEDUP_REMOVED lines=12> */
[----:B------:R-:W-:Y:S01]  /*a1b0*/  FFMA.FTZ R35, R237, R45, R35 ;  /* 0x0000002ded237223 */ /* 0x000fe20000010023 */
[----:B--2---:R-:W-:Y:S01]  /*a1c0*/  FFMA.FTZ R203, R192, UR13, -R51 ;  /* 0x0000000dc0cb7c23 */ /* 0x004fe20008010833 */
[----:B------:R-:W-:Y:S01]  /*a1d0*/  FFMA.FTZ R41, R236, R44, R41 ;  /* 0x0000002cec297223 */ /* 0x000fe20000010029 */
[----:B------:R-:W1:Y:S01]  /*a1e0*/  MUFU.EX2 R185, R185 ;  /* 0x000000b900b97308 */ /* 0x000e620000000800 */
[----:B------:R-:W-:Y:S01]  /*a1f0*/  FADD.FTZ R35, R34, R35 ;  /* 0x0000002322237221 */ /* 0x000fe20000010000 */
[----:B------:R-:W-:Y:S01]  /*a200*/  FFMA.FTZ R49, R49, UR13, -R51 ;  /* 0x0000000d31317c23 */ /* 0x000fe20008010833 */
[----:B------:R-:W-:Y:S01]  /*a210*/  HMMA.16816.F32 R92, R28, R6, R92 ;  /* 0x000000061c5c723c */ /* 0x000fe2000000185c */
[----:B------:R-:W-:Y:S01]  /*a220*/  F2FP.F16.F32.PACK_AB R28, R53, R50 ;  /* 0x00000032351c723e */ /* 0x000fe200000000ff */
[----:B------:R-:W-:Y:S01]  /*a230*/  MUFU.EX2 R184, R184 ;  /* 0x000000b800b87308 */ /* 0x000fe20000000800 */
[----:B------:R-:W-:Y:S01]  /*a240*/  F2FP.F16.F32.PACK_AB R29, R58, R57 ;  /* 0x000000393a1d723e */ /* 0x000fe200000000ff */
[----:B------:R-:W-:Y:S01]  /*a250*/  FFMA.FTZ R50, R233, R165, R50 ;  /* 0x000000a5e9327223 */ /* 0x000fe20000010032 */
[----:B------:R-:W-:Y:S01]  /*a260*/  F2FP.F16.F32.PACK_AB R30, R56, R54 ;  /* 0x00000036381e723e */ /* 0x000fe200000000ff */
[----:B------:R-:W-:Y:S01]  /*a270*/  MUFU.EX2 R183, R183 ;  /* 0x000000b700b77308 */ /* 0x000fe20000000800 */
[----:B------:R-:W-:Y:S01]  /*a280*/  F2FP.F16.F32.PACK_AB R31, R65, R59 ;  /* 0x0000003b411f723e */ /* 0x000fe200000000ff */
[----:B------:R-:W-:Y:S01]  /*a290*/  FFMA.FTZ R57, R232, R166, R57 ;  /* 0x000000a6e8397223 */ /* 0x000fe20000010039 */
[----:B------:R-:W-:Y:S01]  /*a2a0*/  FADD.FTZ R50, R53, R50 ;  /* 0x0000003235327221 */ /* 0x000fe20000010000 */
[----:B------:R-:W-:Y:S01]  /*a2b0*/  MUFU.EX2 R186, R186 ;  /* 0x000000ba00ba7308 */ /* 0x000fe20000000800 */
[----:B------:R-:W-:Y:S01]  /*a2c0*/  FADD.FTZ R41, R40, R41 ;  /* 0x0000002928297221 */ /* 0x000fe20000010000 */
[----:B------:R-:W-:Y:S01]  /*a2d0*/  FADD.FTZ R57, R58, R57 ;  /* 0x000000393a397221 */ /* 0x000fe20000010000 */
[----:B------:R-:W-:Y:S01]  /*a2e0*/  FFMA.FTZ R36, R36, UR13, -R51 ;  /* 0x0000000d24247c23 */ /* 0x000fe20008010833 */
[C---:B------:R-:W-:Y:S01]  /*a2f0*/  HMMA.16816.F32 R156, R28.reuse, R24, R156 ;  /* 0x000000181c9c723c */ /* 0x040fe2000000189c */
[----:B------:R-:W-:Y:S01]  /*a300*/  MUFU.EX2 R192, R191 ;  /* 0x000000bf00c07308 */ /* 0x000fe20000000800 */
[----:B------:R-:W-:Y:S01]  /*a310*/  FADD.FTZ R50, R54, R50 ;  /* 0x0000003236327221 */ /* 0x000fe20000010000 */
[----:B------:R-:W-:Y:S01]  /*a320*/  FADD.FTZ R57, R59, R57 ;  /* 0x000000393b397221 */ /* 0x000fe20000010000 */
[----:B------:R-:W-:Y:S01]  /*a330*/  FADD.FTZ R35, R33, R35 ;  /* 0x0000002321237221 */ /* 0x000fe20000010000 */
[----:B------:R2:W-:Y:S01]  /*a340*/  MUFU.EX2 R191, R203 ;  /* 0x000000cb00bf7308 */ /* 0x0005e20000000800 */
[----:B------:R-:W-:Y:S01]  /*a350*/  FADD.FTZ R41, R37, R41 ;  /* 0x0000002925297221 */ /* 0x000fe20000010000 */
[----:B------:R-:W-:Y:S01]  /*a360*/  FADD.FTZ R50, R56, R50 ;  /* 0x0000003238327221 */ /* 0x000fe20000010000 */
[C---:B------:R-:W-:Y:S01]  /*a370*/  HMMA.16816.F32 R148, R28.reuse, R26, R148 ;  /* 0x0000001a1c94723c */ /* 0x040fe20000001894 */
[----:B------:R-:W4:Y:S01]  /*a380*/  LDSM.16.MT88.4 R24, [R218+0x9400] ;  /* 0x00940000da18783b */ /* 0x000f220000004200 */
[----:B------:R-:W5:Y:S01]  /*a390*/  MUFU.EX2 R187, R187 ;  /* 0x000000bb00bb7308 */ /* 0x000f620000000800 */
[----:B------:R-:W-:Y:S01]  /*a3a0*/  FADD.FTZ R57, R65, R57 ;  /* 0x0000003941397221 */ /* 0x000fe20000010000 */
[----:B------:R-:W-:Y:S01]  /*a3b0*/  FADD.FTZ R35, R32, R35 ;  /* 0x0000002320237221 */ /* 0x000fe20000010000 */
[----:B------:R-:W-:Y:S01]  /*a3c0*/  FADD.FTZ R41, R43, R41 ;  /* 0x000000292b297221 */ /* 0x000fe20000010000 */
[----:B------:R-:W5:Y:S01]  /*a3d0*/  MUFU.EX2 R190, R190 ;  /* 0x000000be00be7308 */ /* 0x000f620000000800 */
[----:B---3--:R-:W-:Y:S01]  /*a3e0*/  FADD.FTZ R50, R188, R50 ;  /* 0x00000032bc327221 */ /* 0x008fe20000010000 */
[C---:B------:R-:W-:Y:S01]  /*a3f0*/  HMMA.16816.F32 R144, R28.reuse, R20, R144 ;  /* 0x000000141c90723c */ /* 0x040fe20000001890 */
[----:B------:R-:W-:Y:S01]  /*a400*/  FADD.FTZ R35, R167, R35 ;  /* 0x00000023a7237221 */ /* 0x000fe20000010000 */
[----:B------:R-:W-:Y:S01]  /*a410*/  MUFU.EX2 R199, R199 ;  /* 0x000000c700c77308 */ /* 0x000fe20000000800 */
[----:B--2---:R-:W-:Y:S01]  /*a420*/  FFMA.FTZ R203, R197, UR13, -R55 ;  /* 0x0000000dc5cb7c23 */ /* 0x004fe20008010837 */
[----:B-1----:R-:W-:Y:S01]  /*a430*/  FADD.FTZ R41, R185, R41 ;  /* 0x00000029b9297221 */ /* 0x002fe20000010000 */
[----:B------:R-:W-:Y:S01]  /*a440*/  FADD.FTZ R35, R182, R35 ;  /* 0x00000023b6237221 */ /* 0x000fe20000010000 */
[----:B------:R-:W1:Y:S01]  /*a450*/  MUFU.EX2 R197, R196 ;  /* 0x000000c400c57308 */ /* 0x000e620000000800 */
[----:B------:R-:W-:Y:S01]  /*a460*/  MOV R165, R230 ;  /* 0x000000e600a57202 */ /* 0x000fe20000000f00 */
[C---:B------:R-:W-:Y:S01]  /*a470*/  HMMA.16816.F32 R132, R28.reuse, R22, R132 ;  /* 0x000000161c84723c */ /* 0x040fe20000001884 */
[----:B------:R-:W2:Y:S01]  /*a480*/  LDSM.16.MT88.4 R20, [R52+0x400] ;  /* 0x000400003414783b */ /* 0x000ea20000004200 */
[----:B------:R3:W3:Y:S01]  /*a490*/  MUFU.EX2 R196, R203 ;  /* 0x000000cb00c47308 */ /* 0x0006e20000000800 */
[----:B-----5:R-:W-:Y:S01]  /*a4a0*/  FADD.FTZ R50, R187, R50 ;  /* 0x00000032bb327221 */ /* 0x020fe20000010000 */
[----:B------:R-:W-:Y:S01]  /*a4b0*/  FADD.FTZ R57, R190, R57 ;  /* 0x00000039be397221 */ /* 0x000fe20000010000 */
[----:B------:R-:W-:Y:S01]  /*a4c0*/  FADD.FTZ R41, R184, R41 ;  /* 0x00000029b8297221 */ /* 0x000fe20000010000 */
[----:B------:R5:W-:Y:S01]  /*a4d0*/  MUFU.EX2 R178, R180 ;  /* 0x000000b400b27308 */ /* 0x000be20000000800 */
[----:B------:R-:W-:Y:S01]  /*a4e0*/  FADD.FTZ R50, R192, R50 ;  /* 0x00000032c0327221 */ /* 0x000fe20000010000 */
[C---:B------:R-:W-:Y:S01]  /*a4f0*/  HMMA.16816.F32 R128, R28.reuse, R16, R128 ;  /* 0x000000101c80723c */ /* 0x040fe20000001880 */
[----:B------:R-:W-:Y:S01]  /*a500*/  FADD.FTZ R35, R181, R35 ;  /* 0x00000023b5237221 */ /* 0x000fe20000010000 */
[----:B------:R-:W4:Y:S01]  /*a510*/  MUFU.EX2 R201, R201 ;  /* 0x000000c900c97308 */ /* 0x000f220000000800 */
        /* <DEDUP_REMOVED lines=8> */
[----:B------:R-:W3:Y:S01]  /*a5a0*/  MUFU.EX2 R179, R179 ;  /* 0x000000b300b37308 */ /* 0x000ee20000000800 */
[----:B-----5:R-:W-:Y:S01]  /*a5b0*/  FFMA.FTZ R180, R177, UR13, -R55 ;  /* 0x0000000db1b47c23 */ /* 0x020fe20008010837 */
[----:B------:R-:W-:Y:S01]  /*a5c0*/  FADD.FTZ R57, R196, R57 ;  /* 0x00000039c4397221 */ /* 0x000fe20000010000 */
[----:B------:R-:W-:Y:S01]  /*a5d0*/  FADD.FTZ R41, R186, R41 ;  /* 0x00000029ba297221 */ /* 0x000fe20000010000 */
[----:B------:R5:W5:Y:S01]  /*a5e0*/  MUFU.EX2 R177, R203 ;  /* 0x000000cb00b17308 */ /* 0x000b620000000800 */
[----:B------:R-:W-:Y:S01]  /*a5f0*/  HMMA.16816.F32 R112, R28, R12, R112 ;  /* 0x0000000c1c70723c */ /* 0x000fe20000001870 */
[----:B------:R-:W-:Y:S01]  /*a600*/  FADD.FTZ R57, R199, R57 ;  /* 0x00000039c7397221 */ /* 0x000fe20000010000 */
[----:B----4-:R-:W-:Y:S01]  /*a610*/  FADD.FTZ R35, R201, R35 ;  /* 0x00000023c9237221 */ /* 0x010fe20000010000 */
[----:B------:R-:W4:Y:S01]  /*a620*/  MUFU.EX2 R176, R204 ;  /* 0x000000cc00b07308 */ /* 0x000f220000000800 */
[----:B-1----:R-:W-:Y:S01]  /*a630*/  FADD.FTZ R50, R173, R50 ;  /* 0x00000032ad327221 */ /* 0x002fe20000010000 */
[----:B------:R-:W-:-:S02]  /*a640*/  MOV R166, R231 ;  /* 0x000000e700a67202 */ /* 0x000fc40000000f00 */
[----:B------:R-:W-:Y:S01]  /*a650*/  MUFU.EX2 R171, R171 ;  /* 0x000000ab00ab7308 */ /* 0x000fe20000000800 */
[C---:B------:R-:W-:Y:S01]  /*a660*/  HMMA.16816.F32 R100, R28.reuse, R14, R100 ;  /* 0x0000000e1c64723c */ /* 0x040fe20000001864 */
[----:B------:R-:W1:Y:S01]  /*a670*/  LDSM.16.MT88.4 R12, [R52+0x1400] ;  /* 0x00140000340c783b */ /* 0x000e620000004200 */
[----:B---3--:R-:W-:Y:S01]  /*a680*/  FADD.FTZ R50, R179, R50 ;  /* 0x00000032b3327221 */ /* 0x008fe20000010000 */
[----:B------:R-:W3:Y:S01]  /*a690*/  MUFU.EX2 R36, R36 ;  /* 0x0000002400247308 */ /* 0x000ee20000000800 */
[----:B-----5:R-:W-:Y:S01]  /*a6a0*/  FFMA.FTZ R203, R175, UR13, -R55 ;  /* 0x0000000dafcb7c23 */ /* 0x020fe20008010837 */
[----:B------:R-:W-:Y:S02]  /*a6b0*/  FADD.FTZ R57, R177, R57 ;  /* 0x00000039b1397221 */ /* 0x000fe40000010000 */
[----:B------:R5:W5:Y:S01]  /*a6c0*/  MUFU.EX2 R175, R180 ;  /* 0x000000b400af7308 */ /* 0x000b620000000800 */
[----:B------:R-:W-:Y:S01]  /*a6d0*/  HMMA.16816.F32 R68, R28, R8, R68 ;  /* 0x000000081c44723c */ /* 0x000fe20000001844 */
[----:B------:R-:W-:-:S04]  /*a6e0*/  FADD.FTZ R50, R178, R50 ;  /* 0x00000032b2327221 */ /* 0x000fc80000010000 */
[----:B----4-:R-:W-:-:S03]  /*a6f0*/  FADD.FTZ R50, R176, R50 ;  /* 0x00000032b0327221 */ /* 0x010fc60000010000 */
[C---:B------:R-:W-:Y:S01]  /*a700*/  HMMA.16816.F32 R80, R28.reuse, R10, R80 ;  /* 0x0000000a1c50723c */ /* 0x040fe20000001850 */
[----:B------:R-:W4:Y:S01]  /*a710*/  LDSM.16.MT88.4 R8, [R218+0xb400] ;  /* 0x00b40000da08783b */ /* 0x000f220000004200 */
[----:B---3--:R-:W-:Y:S01]  /*a720*/  FADD.FTZ R50, R36, R50 ;  /* 0x0000003224327221 */ /* 0x008fe20000010000 */
[----:B-----5:R-:W-:Y:S01]  /*a730*/  FFMA.FTZ R180, R174, UR13, -R55 ;  /* 0x0000000daeb47c23 */ /* 0x020fe20008010837 */
[----:B------:R-:W-:Y:S01]  /*a740*/  FADD.FTZ R57, R175, R57 ;  /* 0x00000039af397221 */ /* 0x000fe20000010000 */
[----:B------:R-:W3:Y:S03]  /*a750*/  MUFU.EX2 R174, R203 ;  /* 0x000000cb00ae7308 */ /* 0x000ee60000000800 */
[C---:B------:R-:W-:Y:S01]  /*a760*/  HMMA.16816.F32 R84, R28.reuse, R4, R84 ;  /* 0x000000041c54723c */ /* 0x040fe20000001854 */
[----:B------:R-:W5:Y:S07]  /*a770*/  MUFU.EX2 R180, R180 ;  /* 0x000000b400b47308 */ /* 0x000f6e0000000800 */
[----:B------:R-:W-:Y:S01]  /*a780*/  HMMA.16816.F32 R96, R28, R6, R96 ;  /* 0x000000061c60723c */ /* 0x000fe20000001860 */
[----:B------:R-:W4:Y:S01]  /*a790*/  LDSM.16.MT88.4 R4, [R52+0x2400] ;  /* 0x002400003404783b */ /* 0x000f220000004200 */
[----:B------:R-:W-:-:S02]  /*a7a0*/  F2FP.F16.F32.PACK_AB R28, R182, R167 ;  /* 0x000000a7b61c723e */ /* 0x000fc400000000ff */
[----:B------:R-:W-:Y:S01]  /*a7b0*/  F2FP.F16.F32.PACK_AB R29, R184, R185 ;  /* 0x000000b9b81d723e */ /* 0x000fe200000000ff */
[----:B---3--:R-:W-:Y:S01]  /*a7c0*/  FADD.FTZ R57, R174, R57 ;  /* 0x00000039ae397221 */ /* 0x008fe20000010000 */
[----:B------:R-:W-:Y:S02]  /*a7d0*/  F2FP.F16.F32.PACK_AB R30, R168, R181 ;  /* 0x000000b5a81e723e */ /* 0x000fe400000000ff */
[----:B------:R-:W-:Y:S01]  /*a7e0*/  F2FP.F16.F32.PACK_AB R31, R186, R183 ;  /* 0x000000b7ba1f723e */ /* 0x000fe200000000ff */
[----:B-----5:R-:W-:Y:S01]  /*a7f0*/  FADD.FTZ R57, R180, R57 ;  /* 0x00000039b4397221 */ /* 0x020fe20000010000 */
[----:B------:R-:W-:Y:S02]  /*a800*/  MOV R167, R238 ;  /* 0x000000ee00a77202 */ /* 0x000fe40000000f00 */
[----:B------:R-:W-:-:S03]  /*a810*/  MOV R168, R239 ;  /* 0x000000ef00a87202 */ /* 0x000fc60000000f00 */
[C---:B------:R-:W-:Y:S08]  /*a820*/  HMMA.16816.F32 R160, R28.reuse, R24, R160 ;  /* 0x000000181ca0723c */ /* 0x040ff000000018a0 */
[C---:B------:R-:W-:Y:S08]  /*a830*/  HMMA.16816.F32 R152, R28.reuse, R26, R152 ;  /* 0x0000001a1c98723c */ /* 0x040ff00000001898 */
[C---:B--2---:R-:W-:Y:S08]  /*a840*/  HMMA.16816.F32 R140, R28.reuse, R20, R140 ;  /* 0x000000141c8c723c */ /* 0x044ff0000000188c */
[C---:B------:R-:W-:Y:S08]  /*a850*/  HMMA.16816.F32 R136, R28.reuse, R22, R136 ;  /* 0x000000161c88723c */ /* 0x040ff00000001888 */
[C---:B------:R-:W-:Y:S08]  /*a860*/  HMMA.16816.F32 R124, R28.reuse, R16, R124 ;  /* 0x000000101c7c723c */ /* 0x040ff0000000187c */
[C---:B------:R-:W-:Y:S08]  /*a870*/  HMMA.16816.F32 R120, R28.reuse, R18, R120 ;  /* 0x000000121c78723c */ /* 0x040ff00000001878 */
[C---:B-1----:R-:W-:Y:S08]  /*a880*/  HMMA.16816.F32 R108, R28.reuse, R12, R108 ;  /* 0x0000000c1c6c723c */ /* 0x042ff0000000186c */
[C---:B------:R-:W-:Y:S08]  /*a890*/  HMMA.16816.F32 R104, R28.reuse, R14, R104 ;  /* 0x0000000e1c68723c */ /* 0x040ff00000001868 */
[C---:B----4-:R-:W-:Y:S08]  /*a8a0*/  HMMA.16816.F32 R72, R28.reuse, R8, R72 ;  /* 0x000000081c48723c */ /* 0x050ff00000001848 */
        /* <DEDUP_REMOVED lines=17> */
[----:B-1----:R-:W-:Y:S01]  /*a9c0*/  FFMA.FTZ R202, R193, UR13, -R63 ;  /* 0x0000000dc1ca7c23 */ /* 0x002fe2000801083f */
        /* <DEDUP_REMOVED lines=93> */
[----:B------:R-:W-:Y:S01]  /*afa0*/  FFMA.FTZ R46, R38, UR13, -R51 ;  /* 0x0000000d262e7c23 */ /* 0x000fe20008010833 */
[----:B------:R-:W-:-:S02]  /*afb0*/  FFMA.FTZ R51, R42, UR13, -R55 ;  /* 0x0000000d2a337c23 */ /* 0x000fc40008010837 */
[----:B------:R1:W-:Y:S03]  /*afc0*/  MUFU.EX2 R42, R49 ;  /* 0x00000031002a7308 */ /* 0x0003e60000000800 */
[C---:B------:R-:W-:Y:S01]  /*afd0*/  HMMA.16816.F32 R140, R28.reuse, R20, R140 ;  /* 0x000000141c8c723c */ /* 0x040fe2000000188c */
[----:B------:R-:W2:Y:S04]  /*afe0*/  MUFU.EX2 R38, R52 ;  /* 0x0000003400267308 */ /* 0x000ea80000000800 */
[----:B------:R-:W4:Y:S03]  /*aff0*/  MUFU.EX2 R46, R46 ;  /* 0x0000002e002e7308 */ /* 0x000f260000000800 */
[----:B------:R-:W-:Y:S01]  /*b000*/  HMMA.16816.F32 R136, R28, R22, R136 ;  /* 0x000000161c88723c */ /* 0x000fe20000001888 */
[----:B-1----:R-:W-:-:S02]  /*b010*/  FFMA.FTZ R49, R48, UR13, -R55 ;  /* 0x0000000d30317c23 */ /* 0x002fc40008010837 */
[----:B------:R1:W5:Y:S01]  /*b020*/  MUFU.EX2 R48, R51 ;  /* 0x0000003300307308 */ /* 0x0003620000000800 */
[----:B--2---:R-:W-:-:S04]  /*b030*/  FADD.FTZ R50, R38, R50 ;  /* 0x0000003226327221 */ /* 0x004fc80000010000 */
[----:B---3--:R-:W-:Y:S01]  /*b040*/  HMMA.16816.F32 R124, R28, R16, R124 ;  /* 0x000000101c7c723c */ /* 0x008fe2000000187c */
[----:B----4-:R-:W-:-:S04]  /*b050*/  FADD.FTZ R50, R46, R50 ;  /* 0x000000322e327221 */ /* 0x010fc80000010000 */
[----:B------:R-:W-:-:S03]  /*b060*/  FADD.FTZ R233, R42, R50 ;  /* 0x000000322ae97221 */ /* 0x000fc60000010000 */
[C---:B------:R-:W-:Y:S01]  /*b070*/  HMMA.16816.F32 R120, R28.reuse, R18, R120 ;  /* 0x000000121c78723c */ /* 0x040fe20000001878 */
[----:B-1----:R-:W-:Y:S01]  /*b080*/  FFMA.FTZ R51, R39, UR13, -R55 ;  /* 0x0000000d27337c23 */ /* 0x002fe20008010837 */
        /* <DEDUP_REMOVED lines=13> */
[----:B------:R-:W-:Y:S01]  /*b160*/  HMMA.16816.F32 R92, R28, R6, R92 ;  /* 0x000000061c5c723c */ /* 0x000fe2000000185c */
[----:B------:R-:W-:Y:S02]  /*b170*/  F2FP.F16.F32.PACK_AB R28, R38, R36 ;  /* 0x00000024261c723e */ /* 0x000fe400000000ff */
[----:B------:R-:W-:-:S02]  /*b180*/  F2FP.F16.F32.PACK_AB R29, R39, R48 ;  /* 0x00000030271d723e */ /* 0x000fc400000000ff */
        /* <DEDUP_REMOVED lines=19> */
[----:B------:R-:W-:-:S04]  /*b2c0*/  UIMAD.WIDE.U32 UR22, UR16, UR8, URZ ;  /* 0x00000008101672a5 */ /* 0x000fc8000f8e00ff */
        /* <DEDUP_REMOVED lines=13> */
[----:B------:R-:W-:Y:S01]  /*b3a0*/  IADD3 R12, PT, PT, R219, R164, RZ ;  /* 0x000000a4db0c7210 */ /* 0x000fe20007ffe0ff */
[----:B------:R-:W-:Y:S01]  /*b3b0*/  IMAD.U32 R4, RZ, RZ, UR12 ;  /* 0x0000000cff047e24 */ /* 0x000fe2000f8e00ff */
[C---:B------:R-:W-:Y:S01]  /*b3c0*/  LEA R8, P0, R5.reuse, R225, 0x1 ;  /* 0x000000e105087211 */ /* 0x040fe200078008ff */
[----:B------:R-:W-:Y:S02]  /*b3d0*/  UISETP.NE.AND UP0, UPT, UR20, 0x3, UPT ;  /* 0x000000031400788c */ /* 0x000fe4000bf05270 */
[----:B-1----:R-:W-:Y:S01]  /*b3e0*/  ULEA UR6, UR6, UR4, 0x18 ;  /* 0x0000000406067291 */ /* 0x002fe2000f8ec0ff */
[----:B------:R-:W-:Y:S01]  /*b3f0*/  LEA.HI.X R9, R5, R224, R4, 0x1, P0 ;  /* 0x000000e005097211 */ /* 0x000fe200000f0c04 */
[----:B------:R-:W1:Y:S04]  /*b400*/  LDCU UR4, c[0x0][0x50c] ;  /* 0x0000a180ff0477ac */ /* 0x000e680008000800 */
        /* <DEDUP_REMOVED lines=36> */
[----:B------:R-:W-:Y:S04]  /*b650*/  LDSM.16.M88.4 R172, [R219] ;  /* 0x00000000dbac783b */ /* 0x000fe80000000200 */
[----:B--2---:R-:W2:Y:S04]  /*b660*/  LDSM.16.M88.4 R8, [R240+0x6c00] ;  /* 0x006c0000f008783b */ /* 0x004ea80000000200 */
[----:B------:R-:W-:Y:S04]  /*b670*/  LDSM.16.M88.4 R168, [R16+0x6000] ;  /* 0x0060000010a8783b */ /* 0x000fe80000000200 */
[----:B------:R-:W-:Y:S04]  /*b680*/  LDSM.16.M88.4 R36, [R16+0x6400] ;  /* 0x006400001024783b */ /* 0x000fe80000000200 */
[----:B------:R-:W-:Y:S04]  /*b690*/  LDSM.16.M88.4 R28, [R16+0x6800] ;  /* 0x00680000101c783b */ /* 0x000fe80000000200 */
[----:B------:R-:W1:Y:S04]  /*b6a0*/  LDSM.16.M88.4 R4, [R12+0x1000] ;  /* 0x001000000c04783b */ /* 0x000e680000000200 */
[----:B------:R-:W1:Y:S04]  /*b6b0*/  LDSM.16.M88.4 R16, [R16+0x6c00] ;  /* 0x006c00001010783b */ /* 0x000e680000000200 */
[----:B------:R-:W1:Y:S01]  /*b6c0*/  LDSM.16.M88.4 R12, [R12] ;  /* 0x000000000c0c783b */ /* 0x000e620000000200 */
        /* <DEDUP_REMOVED lines=9> */
[C---:B--2---:R-:W-:Y:S08]  /*b760*/  HMMA.16816.F32 R44, R40.reuse, R8, RZ ;  /* 0x00000008282c723c */ /* 0x044ff000000018ff */
        /* <DEDUP_REMOVED lines=11> */
[----:B------:R-:W2:Y:S07]  /*b820*/  LDSM.16.M88.4 R8, [R240+0x7000] ;  /* 0x00700000f008783b */ /* 0x000eae0000000200 */
        /* <DEDUP_REMOVED lines=8> */
[----:B------:R-:W-:-:S07]  /*b8b0*/  IMAD.MOV.U32 R4, RZ, RZ, 0x20 ;  /* 0x00000020ff047424 */ /* 0x000fce00078e00ff */
[C---:B------:R-:W-:Y:S01]  /*b8c0*/  HMMA.16816.F32 R184, R12.reuse, R28, R184 ;  /* 0x0000001c0cb8723c */ /* 0x040fe200000018b8 */
[----:B------:R-:W-:Y:S02]  /*b8d0*/  SEL R28, R4, 0xffffffe0, !P6 ;  /* 0xffffffe0041c7807 */ /* 0x000fe40007000000 */
[----:B------:R-:W1:Y:S03]  /*b8e0*/  LDSM.16.M88.4 R4, [R219+0x3000] ;  /* 0x00300000db04783b */ /* 0x000e660000000200 */
[C---:B------:R-:W-:Y:S02]  /*b8f0*/  IMAD.IADD R228, R28.reuse, 0x1, R240 ;  /* 0x000000011ce47824 */ /* 0x040fe400078e02f0 */
[----:B------:R-:W-:Y:S01]  /*b900*/  HMMA.16816.F32 R24, R12, R168, R24 ;  /* 0x000000a80c18723c */ /* 0x000fe20000001818 */
[----:B------:R-:W-:Y:S02]  /*b910*/  IMAD.IADD R168, R219, 0x1, R28 ;  /* 0x00000001dba87824 */ /* 0x000fe400078e021c */
[----:B------:R-:W-:Y:S01]  /*b920*/  LDSM.16.M88.4 R212, [R228+0x7000] ;  /* 0x00700000e4d4783b */ /* 0x000fe20000000200 */
[----:B------:R-:W-:-:S03]  /*b930*/  IMAD.IADD R241, R28, 0x1, R240 ;  /* 0x000000011cf17824 */ /* 0x000fc600078e02f0 */
[----:B------:R-:W3:Y:S01]  /*b940*/  LDSM.16.M88.4 R20, [R168+0x2000] ;  /* 0x00200000a814783b */ /* 0x000ee20000000200 */
[C---:B------:R-:W-:Y:S08]  /*b950*/  HMMA.16816.F32 R192, R12.reuse, R36, R192 ;  /* 0x000000240cc0723c */ /* 0x040ff000000018c0 */
[C---:B------:R-:W-:Y:S08]  /*b960*/  HMMA.16816.F32 R176, R12.reuse, R16, R176 ;  /* 0x000000100cb0723c */ /* 0x040ff000000018b0 */
[C---:B------:R-:W-:Y:S01]  /*b970*/  HMMA.16816.F32 R64, R12.reuse, R170, R64 ;  /* 0x000000aa0c40723c */ /* 0x040fe20000001840 */
[----:B------:R-:W4:Y:S07]  /*b980*/  LDSM.16.M88.4 R168, [R168+0x3000] ;  /* 0x00300000a8a8783b */ /* 0x000f2e0000000200 */
[C---:B------:R-:W-:Y:S01]  /*b990*/  HMMA.16816.F32 R188, R12.reuse, R38, R188 ;  /* 0x000000260cbc723c */ /* 0x040fe200000018bc */
[----:B------:R-:W-:Y:S07]  /*b9a0*/  LDSM.16.M88.4 R36, [R240+0x8000] ;  /* 0x00800000f024783b */ /* 0x000fee0000000200 */
[----:B------:R-:W-:Y:S01]  /*b9b0*/  HMMA.16816.F32 R172, R12, R18, R172 ;  /* 0x000000120cac723c */ /* 0x000fe200000018ac */
[----:B------:R-:W5:Y:S07]  /*b9c0*/  LDSM.16.M88.4 R16, [R219+0x4000] ;  /* 0x00400000db10783b */ /* 0x000f6e0000000200 */
[-C--:B--2---:R-:W-:Y:S08]  /*b9d0*/  HMMA.16816.F32 R24, R208, R8.reuse, R24 ;  /* 0x00000008d018723c */ /* 0x084ff00000001818 */
        /* <DEDUP_REMOVED lines=10> */
[----:B------:R-:W-:Y:S04]  /*ba80*/  LDSM.16.M88.4 R28, [R241+0x8000] ;  /* 0x00800000f11c783b */ /* 0x000fe80000000200 */
[----:B------:R-:W-:Y:S03]  /*ba90*/  LDSM.16.M88.4 R12, [R219+0x5000] ;  /* 0x00500000db0c783b */ /* 0x000fe60000000200 */
[----:B------:R-:W-:Y:S01]  /*baa0*/  HMMA.16816.F32 R64, R208, R10, R64 ;  /* 0x0000000ad040723c */ /* 0x000fe20000001840 */
[----:B------:R-:W1:Y:S04]  /*bab0*/  LDSM.16.M88.4 R8, [R4+0x4000] ;  /* 0x004000000408783b */ /* 0x000e680000000200 */
[----:B------:R-:W2:Y:S03]  /*bac0*/  LDSM.16.M88.4 R4, [R4+0x5000] ;  /* 0x005000000404783b */ /* 0x000ea60000000200 */
[-C--:B---3--:R-:W-:Y:S08]  /*bad0*/  HMMA.16816.F32 R24, R20, R212.reuse, R24 ;  /* 0x000000d41418723c */ /* 0x088ff00000001818 */
[----:B----4-:R-:W-:Y:S08]  /*bae0*/  HMMA.16816.F32 R32, R168, R212, R32 ;  /* 0x000000d4a820723c */ /* 0x010ff00000001820 */
[----:B------:R-:W-:Y:S08]  /*baf0*/  HMMA.16816.F32 R184, R208, R200, R184 ;  /* 0x000000c8d0b8723c */ /* 0x000ff000000018b8 */
[----:B-----5:R-:W-:Y:S08]  /*bb00*/  HMMA.16816.F32 R24, R16, R36, R24 ;  /* 0x000000241018723c */ /* 0x020ff00000001818 */
[----:B------:R-:W-:Y:S01]  /*bb10*/  HMMA.16816.F32 R180, R208, R202, R180 ;  /* 0x000000cad0b4723c */ /* 0x000fe200000018b4 */
[----:B------:R-:W3:Y:S07]  /*bb20*/  LDSM.16.M88.4 R200, [R228+0x7400] ;  /* 0x00740000e4c8783b */ /* 0x000eee0000000200 */
[----:B------:R-:W-:Y:S08]  /*bb30*/  HMMA.16816.F32 R64, R20, R214, R64 ;  /* 0x000000d61440723c */ /* 0x000ff00000001840 */
[----:B-1----:R-:W-:Y:S08]  /*bb40*/  HMMA.16816.F32 R24, R8, R28, R24 ;  /* 0x0000001c0818723c */ /* 0x002ff00000001818 */
[----:B------:R-:W-:Y:S08]  /*bb50*/  HMMA.16816.F32 R164, R168, R214, R164 ;  /* 0x000000d6a8a4723c */ /* 0x000ff000000018a4 */
        /* <DEDUP_REMOVED lines=9> */
[C---:B------:R-:W-:Y:S01]  /*bbf0*/  HMMA.16816.F32 R172, R208.reuse, R198, R172 ;  /* 0x000000c6d0ac723c */ /* 0x040fe200000018ac */
[----:B------:R-:W-:Y:S07]  /*bc00*/  MUFU.TANH R196, R25 ;  /* 0x0000001900c47308 */ /* 0x000fee0000002400 */
[----:B------:R-:W-:Y:S01]  /*bc10*/  HMMA.16816.F32 R188, R208, R206, R188 ;  /* 0x000000ced0bc723c */ /* 0x000fe200000018bc */
[----:B------:R4:W-:Y:S07]  /*bc20*/  MUFU.TANH R198, R27 ;  /* 0x0000001b00c67308 */ /* 0x0009ee0000002400 */
[-C--:B------:R-:W-:Y:S08]  /*bc30*/  HMMA.16816.F32 R64, R16, R38.reuse, R64 ;  /* 0x000000261040723c */ /* 0x080ff00000001840 */
[----:B------:R-:W-:Y:S01]  /*bc40*/  HMMA.16816.F32 R164, R12, R38, R164 ;  /* 0x000000260ca4723c */ /* 0x000fe200000018a4 */
[----:B------:R-:W-:Y:S04]  /*bc50*/  LDSM.16.M88.4 R36, [R241+0x8400] ;  /* 0x00840000f124783b */ /* 0x000fe80000000200 */
[----:B----4-:R-:W4:Y:S03]  /*bc60*/  LDSM.16.M88.4 R24, [R240+0x8400] ;  /* 0x00840000f018783b */ /* 0x010f260000000200 */
[----:B--2---:R-:W-:Y:S08]  /*bc70*/  HMMA.16816.F32 R32, R4, R28, R32 ;  /* 0x0000001c0420723c */ /* 0x004ff00000001820 */
        /* <DEDUP_REMOVED lines=8> */
[----:B------:R-:W-:-:S04]  /*bd00*/  FMUL.FTZ R64, R64, UR4 ;  /* 0x0000000440407c20 */ /* 0x000fc80008410000 */
[----:B------:R-:W-:Y:S01]  /*bd10*/  MUFU.TANH R199, R33 ;  /* 0x0000002100c77308 */ /* 0x000fe20000002400 */
[----:B------:R-:W-:Y:S01]  /*bd20*/  HMMA.16816.F32 R164, R4, R30, R164 ;  /* 0x0000001e04a4723c */ /* 0x000fe200000018a4 */
[----:B------:R-:W2:Y:S06]  /*bd30*/  LDSM.16.M88.4 R28, [R228+0x7800] ;  /* 0x00780000e41c783b */ /* 0x000eac0000000200 */
[----:B------:R-:W3:Y:S01]  /*bd40*/  MUFU.TANH R208, R34 ;  /* 0x0000002200d07308 */ /* 0x000ee20000002400 */
[-C--:B------:R-:W-:Y:S07]  /*bd50*/  HMMA.16816.F32 R56, R168, R202.reuse, R56 ;  /* 0x000000caa838723c */ /* 0x080fee0000001838 */
[----:B------:R5:W3:Y:S01]  /*bd60*/  MUFU.TANH R207, R35 ;  /* 0x0000002300cf7308 */ /* 0x000ae20000002400 */
[----:B------:R-:W-:Y:S03]  /*bd70*/  HMMA.16816.F32 R188, R20, R202, R188 ;  /* 0x000000ca14bc723c */ /* 0x000fe600000018bc */
[----:B------:R-:W-:Y:S01]  /*bd80*/  FMUL.FTZ R164, R164, UR4 ;  /* 0x00000004a4a47c20 */ /* 0x000fe20008410000 */
[----:B------:R-:W-:-:S03]  /*bd90*/  FMUL.FTZ R166, R166, UR4 ;  /* 0x00000004a6a67c20 */ /* 0x000fc60008410000 */
[----:B------:R1:W3:Y:S01]  /*bda0*/  MUFU.TANH R200, R64 ;  /* 0x0000004000c87308 */ /* 0x0002e20000002400 */
[-C--:B----4-:R-:W-:Y:S07]  /*bdb0*/  HMMA.16816.F32 R192, R16, R24.reuse, R192 ;  /* 0x0000001810c0723c */ /* 0x090fee00000018c0 */
[----:B------:R-:W4:Y:S01]  /*bdc0*/  MUFU.TANH R164, R164 ;  /* 0x000000a400a47308 */ /* 0x000f220000002400 */
[----:B------:R-:W-:Y:S01]  /*bdd0*/  HMMA.16816.F32 R60, R12, R24, R60 ;  /* 0x000000180c3c723c */ /* 0x000fe2000000183c */
[----:B-----5:R5:W3:Y:S06]  /*bde0*/  LDSM.16.M88.4 R32, [R228+0x7c00] ;  /* 0x007c0000e420783b */ /* 0x020aec0000000200 */
[----:B------:R4:W-:Y:S01]  /*bdf0*/  MUFU.TANH R201, R166 ;  /* 0x000000a600c97308 */ /* 0x0009e20000002400 */
[----:B------:R-:W-:Y:S01]  /*be00*/  HMMA.16816.F32 R188, R16, R26, R188 ;  /* 0x0000001a10bc723c */ /* 0x000fe200000018bc */
[----:B-1----:R-:W-:Y:S01]  /*be10*/  FMUL.FTZ R64, R65, UR4 ;  /* 0x0000000441407c20 */ /* 0x002fe20008410000 */
[----:B------:R-:W-:Y:S01]  /*be20*/  FMUL.FTZ R65, R66, UR4 ;  /* 0x0000000442417c20 */ /* 0x000fe20008410000 */
[----:B------:R-:W-:Y:S01]  /*be30*/  FMUL.FTZ R66, R67, UR4 ;  /* 0x0000000443427c20 */ /* 0x000fe20008410000 */
[----:B------:R-:W-:-:S03]  /*be40*/  FMUL.FTZ R67, R165, UR4 ;  /* 0x00000004a5437c20 */ /* 0x000fc60008410000 */
[----:B------:R-:W-:Y:S01]  /*be50*/  MUFU.TANH R64, R64 ;  /* 0x0000004000407308 */ /* 0x000fe20000002400 */
[----:B------:R-:W-:Y:S01]  /*be60*/  HMMA.16816.F32 R56, R12, R26, R56 ;  /* 0x0000001a0c38723c */ /* 0x000fe20000001838 */
[----:B------:R-:W1:Y:S06]  /*be70*/  LDSM.16.M88.4 R24, [R240+0x8800] ;  /* 0x00880000f018783b */ /* 0x000e6c0000000200 */
[----:B------:R-:W4:Y:S01]  /*be80*/  MUFU.TANH R65, R65 ;  /* 0x0000004100417308 */ /* 0x000f220000002400 */
[----:B--2---:R-:W-:Y:S01]  /*be90*/  HMMA.16816.F32 R184, R20, R28, R184 ;  /* 0x0000001c14b8723c */ /* 0x004fe200000018b8 */
[----:B-----5:R-:W-:-:S04]  /*bea0*/  SHF.L.U32 R228, R217, 0x1, RZ ;  /* 0x00000001d9e47819 */ /* 0x020fc800000006ff */
[----:B------:R-:W-:Y:S02]  /*beb0*/  LOP3.LUT R228, R228, 0x6, RZ, 0xc0, !PT ;  /* 0x00000006e4e47812 */ /* 0x000fe400078ec0ff */
[----:B------:R-:W-:Y:S01]  /*bec0*/  MUFU.TANH R66, R66 ;  /* 0x0000004200427308 */ /* 0x000fe20000002400 */
[----:B------:R-:W-:Y:S01]  /*bed0*/  HMMA.16816.F32 R52, R168, R28, R52 ;  /* 0x0000001ca834723c */ /* 0x000fe20000001834 */
[----:B------:R-:W-:-:S04]  /*bee0*/  IMAD.U32 R28, RZ, RZ, UR20 ;  /* 0x00000014ff1c7e24 */ /* 0x000fc8000f8e00ff */
[----:B------:R-:W-:Y:S02]  /*bef0*/  IMAD R28, R28, 0x40, R228 ;  /* 0x000000401c1c7824 */ /* 0x000fe400078e02e4 */
[----:B------:R-:W-:Y:S01]  /*bf00*/  MUFU.TANH R67, R67 ;  /* 0x0000004300437308 */ /* 0x000fe20000002400 */
[C---:B------:R-:W-:Y:S08]  /*bf10*/  HMMA.16816.F32 R48, R168.reuse, R30, R48 ;  /* 0x0000001ea830723c */ /* 0x040ff00000001830 */
[C---:B---3--:R-:W-:Y:S08]  /*bf20*/  HMMA.16816.F32 R44, R168.reuse, R32, R44 ;  /* 0x00000020a82c723c */ /* 0x048ff0000000182c */
[----:B------:R-:W-:Y:S01]  /*bf30*/  HMMA.16816.F32 R168, R168, R34, R40 ;  /* 0x00000022a8a8723c */ /* 0x000fe20000001828 */
[----:B------:R-:W2:Y:S07]  /*bf40*/  LDSM.16.M88.4 R40, [R241+0x8800] ;  /* 0x00880000f128783b */ /* 0x000eae0000000200 */
[----:B------:R-:W-:Y:S08]  /*bf50*/  HMMA.16816.F32 R56, R4, R38, R56 ;  /* 0x000000260438723c */ /* 0x000ff00000001838 */
[-C--:B-1----:R-:W-:Y:S08]  /*bf60*/  HMMA.16816.F32 R184, R16, R24.reuse, R184 ;  /* 0x0000001810b8723c */ /* 0x082ff000000018b8 */
[----:B------:R-:W-:Y:S01]  /*bf70*/  HMMA.16816.F32 R52, R12, R24, R52 ;  /* 0x000000180c34723c */ /* 0x000fe20000001834 */
[----:B------:R-:W-:-:S02]  /*bf80*/  VIADD R25, R28, 0xffffff40 ;  /* 0xffffff401c197836 */ /* 0x000fc40000000000 */
[----:B------:R-:W-:Y:S01]  /*bf90*/  FMUL.FTZ R56, R56, UR4 ;  /* 0x0000000438387c20 */ /* 0x000fe20008410000 */
[----:B------:R-:W-:Y:S01]  /*bfa0*/  FMUL.FTZ R59, R59, UR4 ;  /* 0x000000043b3b7c20 */ /* 0x000fe20008410000 */
[----:B------:R-:W-:Y:S01]  /*bfb0*/  FMUL.FTZ R58, R58, UR4 ;  /* 0x000000043a3a7c20 */ /* 0x000fe20008410000 */
[----:B------:R-:W-:Y:S01]  /*bfc0*/  I2FP.F32.U32 R24, R25 ;  /* 0x0000001900187245 */ /* 0x000fe20000201000 */
[----:B------:R-:W-:Y:S01]  /*bfd0*/  FMUL.FTZ R57, R57, UR4 ;  /* 0x0000000439397c20 */ /* 0x000fe20008410000 */
[----:B------:R-:W-:Y:S01]  /*bfe0*/  HMMA.16816.F32 R188, R8, R38, R188 ;  /* 0x0000002608bc723c */ /* 0x000fe200000018bc */
[C---:B------:R-:W-:Y:S02]  /*bff0*/  ISETP.GE.AND P0, PT, R25.reuse, R216, PT ;  /* 0x000000d81900720c */ /* 0x040fe40003f06270 */
[C---:B------:R-:W-:Y:S01]  /*c000*/  FFMA.FTZ R197, R24.reuse, UR5, R197 ;  /* 0x0000000518c57c23 */ /* 0x040fe200080100c5 */
[C---:B------:R-:W-:Y:S01]  /*c010*/  ISETP.GE.AND P5, PT, R25.reuse, R3, PT ;  /* 0x000000031900720c */ /* 0x040fe20003fa6270 */
[----:B------:R-:W-:Y:S01]  /*c020*/  FFMA.FTZ R29, R24, UR5, R208 ;  /* 0x00000005181d7c23 */ /* 0x000fe200080100d0 */
[----:B------:R-:W-:Y:S01]  /*c030*/  ISETP.GE.AND P1, PT, R25, R2, PT ;  /* 0x000000021900720c */ /* 0x000fe20003f26270 */
[----:B------:R-:W-:Y:S01]  /*c040*/  MUFU.TANH R58, R58 ;  /* 0x0000003a003a7308 */ /* 0x000fe20000002400 */
[----:B------:R-:W-:Y:S01]  /*c050*/  HMMA.16816.F32 R60, R4, R36, R60 ;  /* 0x00000024043c723c */ /* 0x000fe2000000183c */
[----:B------:R-:W-:-:S02]  /*c060*/  FSEL R205, R197, -INF , !P0 ;  /* 0xff800000c5cd7808 */ /* 0x000fc40004000000 */
[----:B------:R-:W-:Y:S01]  /*c070*/  ISETP.GE.AND P0, PT, R25, R0, PT ;  /* 0x000000001900720c */ /* 0x000fe20003f06270 */
[----:B------:R-:W-:-:S03]  /*c080*/  VIADD R25, R28, 0xffffff41 ;  /* 0xffffff411c197836 */ /* 0x000fc60000000000 */
[----:B------:R-:W-:Y:S01]  /*c090*/  FSEL R29, R29, -INF , !P0 ;  /* 0xff8000001d1d7808 */ /* 0x000fe20004000000 */
[----:B------:R-:W-:Y:S01]  /*c0a0*/  HMMA.16816.F32 R192, R8, R36, R192 ;  /* 0x0000002408c0723c */ /* 0x000fe200000018c0 */
[----:B------:R-:W-:Y:S01]  /*c0b0*/  ISETP.GE.AND P0, PT, R25, R2, PT ;  /* 0x000000021900720c */ /* 0x000fe20003f06270 */
[----:B------:R-:W-:Y:S01]  /*c0c0*/  FMUL.FTZ R37, R167, UR4 ;  /* 0x00000004a7257c20 */ /* 0x000fe20008410000 */
[----:B------:R-:W-:Y:S01]  /*c0d0*/  FMUL.FTZ R39, R189, UR4 ;  /* 0x00000004bd277c20 */ /* 0x000fe20008410000 */
[----:B------:R-:W-:Y:S01]  /*c0e0*/  FMUL.FTZ R189, R190, UR4 ;  /* 0x00000004bebd7c20 */ /* 0x000fe20008410000 */
[----:B------:R-:W-:Y:S03]  /*c0f0*/  MUFU.TANH R57, R57 ;  /* 0x0000003900397308 */ /* 0x000fe60000002400 */
[----:B------:R-:W-:Y:S01]  /*c100*/  HMMA.16816.F32 R180, R20, R30, R180 ;  /* 0x0000001e14b4723c */ /* 0x000fe200000018b4 */
[----:B------:R-:W-:Y:S01]  /*c110*/  I2FP.F32.U32 R31, R25 ;  /* 0x00000019001f7245 */ /* 0x000fe20000201000 */
[----:B------:R-:W-:Y:S01]  /*c120*/  FFMA.FTZ R30, R24, UR5, R206 ;  /* 0x00000005181e7c23 */ /* 0x000fe200080100ce */
[----:B------:R-:W-:Y:S01]  /*c130*/  FMUL.FTZ R62, R62, UR4 ;  /* 0x000000043e3e7c20 */ /* 0x000fe20008410000 */
[----:B------:R-:W-:Y:S01]  /*c140*/  FMUL.FTZ R60, R60, UR4 ;  /* 0x000000043c3c7c20 */ /* 0x000fe20008410000 */
[----:B------:R1:W-:Y:S01]  /*c150*/  MUFU.TANH R190, R56 ;  /* 0x0000003800be7308 */ /* 0x0003e20000002400 */
[----:B------:R-:W-:Y:S01]  /*c160*/  FFMA.FTZ R196, R31, UR5, R196 ;  /* 0x000000051fc47c23 */ /* 0x000fe200080100c4 */
[----:B------:R-:W-:Y:S01]  /*c170*/  FSEL R30, R30, -INF , !P1 ;  /* 0xff8000001e1e7808 */ /* 0x000fe20004800000 */
[-C--:B--2---:R-:W-:Y:S01]  /*c180*/  HMMA.16816.F32 R52, R4, R40.reuse, R52 ;  /* 0x000000280434723c */ /* 0x084fe20000001834 */
[----:B------:R-:W-:Y:S01]  /*c190*/  ISETP.GE.AND P1, PT, R25, R3, PT ;  /* 0x000000031900720c */ /* 0x000fe20003f26270 */
[----:B------:R-:W-:Y:S01]  /*c1a0*/  FFMA.FTZ R38, R31, UR5, R199 ;  /* 0x000000051f267c23 */ /* 0x000fe200080100c7 */
[----:B------:R-:W-:Y:S01]  /*c1b0*/  FMUL.FTZ R167, R194, UR4 ;  /* 0x00000004c2a77c20 */ /* 0x000fe20008410000 */
[----:B----4-:R-:W-:Y:S01]  /*c1c0*/  FMUL.FTZ R166, R192, UR4 ;  /* 0x00000004c0a67c20 */ /* 0x010fe20008410000 */
[----:B------:R2:W-:Y:S01]  /*c1d0*/  MUFU.TANH R194, R62 ;  /* 0x0000003e00c27308 */ /* 0x0005e20000002400 */
[----:B------:R-:W-:Y:S01]  /*c1e0*/  FMUL.FTZ R36, R193, UR4 ;  /* 0x00000004c1247c20 */ /* 0x000fe20008410000 */
[----:B------:R-:W-:Y:S01]  /*c1f0*/  FSEL R38, R38, -INF , !P0 ;  /* 0xff80000026267808 */ /* 0x000fe20004000000 */
[----:B------:R-:W-:Y:S01]  /*c200*/  HMMA.16816.F32 R184, R8, R40, R184 ;  /* 0x0000002808b8723c */ /* 0x000fe200000018b8 */
[----:B------:R-:W-:-:S04]  /*c210*/  FMUL.FTZ R165, R195, UR4 ;  /* 0x00000004c3a57c20 */ /* 0x000fc80008410000 */
[----:B------:R-:W-:Y:S01]  /*c220*/  MUFU.TANH R37, R37 ;  /* 0x0000002500257308 */ /* 0x000fe20000002400 */
[----:B-1----:R-:W-:Y:S02]  /*c230*/  FFMA.FTZ R56, R24, UR5, R204 ;  /* 0x0000000518387c23 */ /* 0x002fe400080100cc */
[----:B------:R-:W-:Y:S03]  /*c240*/  HMMA.16816.F32 R176, R20, R32, R176 ;  /* 0x0000002014b0723c */ /* 0x000fe600000018b0 */
[----:B------:R-:W-:Y:S01]  /*c250*/  FMUL.FTZ R53, R53, UR4 ;  /* 0x0000000435357c20 */ /* 0x000fe20008410000 */
[----:B------:R-:W-:Y:S01]  /*c260*/  FSEL R56, R56, -INF , !P5 ;  /* 0xff80000038387808 */ /* 0x000fe20006800000 */
[----:B------:R-:W1:Y:S01]  /*c270*/  MUFU.TANH R166, R166 ;  /* 0x000000a600a67308 */ /* 0x000e620000002400 */
[----:B------:R-:W-:Y:S01]  /*c280*/  ISETP.GE.AND P5, PT, R25, R216, PT ;  /* 0x000000d81900720c */ /* 0x000fe20003fa6270 */
[C---:B--2---:R-:W-:Y:S01]  /*c290*/  FFMA.FTZ R62, R31.reuse, UR5, R198 ;  /* 0x000000051f3e7c23 */ /* 0x044fe200080100c6 */
[----:B------:R-:W-:Y:S01]  /*c2a0*/  FFMA.FTZ R31, R31, UR5, R207 ;  /* 0x000000051f1f7c23 */ /* 0x000fe200080100cf */
[-C--:B------:R-:W-:Y:S01]  /*c2b0*/  HMMA.16816.F32 R180, R16, R26.reuse, R180 ;  /* 0x0000001a10b4723c */ /* 0x080fe200000018b4 */
[----:B------:R-:W-:Y:S01]  /*c2c0*/  FSEL R206, R196, -INF , !P5 ;  /* 0xff800000c4ce7808 */ /* 0x000fe20006800000 */
[----:B------:R-:W-:Y:S01]  /*c2d0*/  FMUL.FTZ R33, R185, UR4 ;  /* 0x00000004b9217c20 */ /* 0x000fe20008410000 */
[----:B------:R-:W-:Y:S01]  /*c2e0*/  ISETP.GE.AND P5, PT, R25, R0, PT ;  /* 0x000000001900720c */ /* 0x000fe20003fa6270 */
[C---:B------:R-:W-:Y:S01]  /*c2f0*/  VIADD R185, R28.reuse, 0xffffff49 ;  /* 0xffffff491cb97836 */ /* 0x040fe20000000000 */
[----:B------:R-:W-:Y:S01]  /*c300*/  IADD3 R25, PT, PT, R28, -0xb8, RZ ;  /* 0xffffff481c197810 */ /* 0x000fe20007ffe0ff */
[----:B------:R-:W2:Y:S01]  /*c310*/  MUFU.TANH R167, R167 ;  /* 0x000000a700a77308 */ /* 0x000ea20000002400 */
[----:B------:R-:W-:Y:S01]  /*c320*/  FSEL R62, R62, -INF , !P1 ;  /* 0xff8000003e3e7808 */ /* 0x000fe20004800000 */
[----:B------:R-:W-:Y:S01]  /*c330*/  HMMA.16816.F32 R48, R12, R26, R48 ;  /* 0x0000001a0c30723c */ /* 0x000fe20000001830 */
[----:B------:R-:W-:Y:S01]  /*c340*/  I2FP.F32.U32 R24, R25 ;  /* 0x0000001900187245 */ /* 0x000fe20000201000 */
[----:B------:R-:W-:Y:S01]  /*c350*/  FMUL.FTZ R41, R187, UR4 ;  /* 0x00000004bb297c20 */ /* 0x000fe20008410000 */
[----:B------:R-:W-:Y:S01]  /*c360*/  ISETP.GE.AND P1, PT, R25, R216, PT ;  /* 0x000000d81900720c */ /* 0x000fe20003f26270 */
[----:B------:R-:W-:Y:S01]  /*c370*/  FMUL.FTZ R54, R54, UR4 ;  /* 0x0000000436367c20 */ /* 0x000fe20008410000 */
[----:B------:R-:W-:Y:S01]  /*c380*/  FSEL R31, R31, -INF , !P5 ;  /* 0xff8000001f1f7808 */ /* 0x000fe20006800000 */
[C---:B------:R-:W-:Y:S01]  /*c390*/  FFMA.FTZ R200, R24.reuse, UR5, R200 ;  /* 0x0000000518c87c23 */ /* 0x040fe200080100c8 */
[C---:B------:R-:W-:Y:S01]  /*c3a0*/  ISETP.GE.AND P0, PT, R25.reuse, R3, PT ;  /* 0x000000031900720c */ /* 0x040fe20003f06270 */
[C---:B------:R-:W-:Y:S01]  /*c3b0*/  FFMA.FTZ R40, R24.reuse, UR5, R164 ;  /* 0x0000000518287c23 */ /* 0x040fe200080100a4 */
[C---:B------:R-:W-:Y:S01]  /*c3c0*/  ISETP.GE.AND P5, PT, R25.reuse, R2, PT ;  /* 0x000000021900720c */ /* 0x040fe20003fa6270 */
[----:B------:R-:W-:Y:S01]  /*c3d0*/  FFMA.FTZ R65, R24, UR5, R65 ;  /* 0x0000000518417c23 */ /* 0x000fe20008010041 */
[----:B------:R-:W-:Y:S01]  /*c3e0*/  FSEL R207, R200, -INF , !P1 ;  /* 0xff800000c8cf7808 */ /* 0x000fe20004800000 */
[----:B------:R-:W3:Y:S01]  /*c3f0*/  MUFU.TANH R192, R60 ;  /* 0x0000003c00c07308 */ /* 0x000ee20000002400 */
[----:B------:R-:W-:Y:S01]  /*c400*/  ISETP.GE.AND P1, PT, R25, R0, PT ;  /* 0x000000001900720c */ /* 0x000fe20003f26270 */
[----:B------:R-:W-:Y:S01]  /*c410*/  FMUL.FTZ R25, R52, UR4 ;  /* 0x0000000434197c20 */ /* 0x000fe20008410000 */
[----:B------:R-:W-:Y:S01]  /*c420*/  FFMA.FTZ R52, R24, UR5, R201 ;  /* 0x0000000518347c23 */ /* 0x000fe200080100c9 */
[----:B------:R-:W-:Y:S01]  /*c430*/  HMMA.16816.F32 R172, R20, R34, R172 ;  /* 0x0000002214ac723c */ /* 0x000fe200000018ac */
[----:B------:R-:W-:Y:S01]  /*c440*/  VIADD R21, R28, 0xffffff50 ;  /* 0xffffff501c157836 */ /* 0x000fe20000000000 */
[----:B------:R-:W-:Y:S01]  /*c450*/  FSEL R65, R65, -INF , !P0 ;  /* 0xff80000041417808 */ /* 0x000fe20004000000 */
[----:B------:R-:W-:Y:S01]  /*c460*/  FMUL.FTZ R34, R55, UR4 ;  /* 0x0000000437227c20 */ /* 0x000fe20008410000 */
[----:B------:R4:W-:Y:S01]  /*c470*/  MUFU.TANH R164, R25 ;  /* 0x0000001900a47308 */ /* 0x0009e20000002400 */
[----:B------:R-:W-:Y:S01]  /*c480*/  FSEL R40, R40, -INF , !P5 ;  /* 0xff80000028287808 */ /* 0x000fe20006800000 */
[----:B------:R-:W-:Y:S01]  /*c490*/  FMUL.FTZ R186, R186, UR4 ;  /* 0x00000004baba7c20 */ /* 0x000fe20008410000 */
[----:B------:R-:W-:Y:S01]  /*c4a0*/  I2FP.F32.U32 R20, R21 ;  /* 0x0000001500147245 */ /* 0x000fe20000201000 */
[----:B------:R-:W-:Y:S01]  /*c4b0*/  HMMA.16816.F32 R180, R8, R42, R180 ;  /* 0x0000002a08b4723c */ /* 0x000fe200000018b4 */
[----:B------:R-:W-:-:S02]  /*c4c0*/  ISETP.GE.AND P0, PT, R185, R216, PT ;  /* 0x000000d8b900720c */ /* 0x000fc40003f06270 */
[C---:B------:R-:W-:Y:S01]  /*c4d0*/  ISETP.GE.AND P5, PT, R185.reuse, R3, PT ;  /* 0x00000003b900720c */ /* 0x040fe20003fa6270 */
[----:B------:R5:W-:Y:S01]  /*c4e0*/  MUFU.TANH R32, R59 ;  /* 0x0000003b00207308 */ /* 0x000be20000002400 */
[----:B------:R-:W-:Y:S01]  /*c4f0*/  FSEL R52, R52, -INF , !P1 ;  /* 0xff80000034347808 */ /* 0x000fe20004800000 */
[C---:B-1----:R-:W-:Y:S01]  /*c500*/  FFMA.FTZ R166, R20.reuse, UR5, R166 ;  /* 0x0000000514a67c23 */ /* 0x042fe200080100a6 */
[----:B------:R-:W-:Y:S01]  /*c510*/  ISETP.GE.AND P1, PT, R185, R2, PT ;  /* 0x00000002b900720c */ /* 0x000fe20003f26270 */
[C---:B--2---:R-:W-:Y:S01]  /*c520*/  FFMA.FTZ R167, R20.reuse, UR5, R167 ;  /* 0x0000000514a77c23 */ /* 0x044fe200080100a7 */
[----:B---3--:R-:W-:Y:S01]  /*c530*/  FFMA.FTZ R192, R20, UR5, R192 ;  /* 0x0000000514c07c23 */ /* 0x008fe200080100c0 */
[----:B------:R-:W-:Y:S01]  /*c540*/  FMUL.FTZ R60, R61, UR4 ;  /* 0x000000043d3c7c20 */ /* 0x000fe20008410000 */
[----:B------:R-:W-:Y:S01]  /*c550*/  HMMA.16816.F32 R48, R4, R42, R48 ;  /* 0x0000002a0430723c */ /* 0x000fe20000001830 */
[----:B------:R-:W1:Y:S01]  /*c560*/  MUFU.TANH R36, R36 ;  /* 0x0000002400247308 */ /* 0x000e620000002400 */
[----:B------:R-:W-:Y:S01]  /*c570*/  VIADD R43, R28, 0xffffff51 ;  /* 0xffffff511c2b7836 */ /* 0x000fe20000000000 */
[----:B----4-:R-:W2:Y:S01]  /*c580*/  LDSM.16.M88.4 R24, [R240+0x8c00] ;  /* 0x008c0000f018783b */ /* 0x010ea20000000200 */
[----:B------:R-:W-:Y:S01]  /*c590*/  FMUL.FTZ R61, R63, UR4 ;  /* 0x000000043f3d7c20 */ /* 0x000fe20008410000 */
[----:B------:R-:W-:Y:S01]  /*c5a0*/  FMUL.FTZ R63, R188, UR4 ;  /* 0x00000004bc3f7c20 */ /* 0x000fe20008410000 */
[----:B------:R-:W-:Y:S01]  /*c5b0*/  FMUL.FTZ R188, R191, UR4 ;  /* 0x00000004bfbc7c20 */ /* 0x000fe20008410000 */
[----:B------:R-:W-:Y:S01]  /*c5c0*/  I2FP.F32.U32 R42, R43 ;  /* 0x0000002b002a7245 */ /* 0x000fe20000201000 */
[----:B------:R-:W-:Y:S01]  /*c5d0*/  FMUL.FTZ R35, R181, UR4 ;  /* 0x00000004b5237c20 */ /* 0x000fe20008410000 */
[----:B------:R-:W3:Y:S01]  /*c5e0*/  MUFU.TANH R60, R60 ;  /* 0x0000003c003c7308 */ /* 0x000ee20000002400 */
[----:B------:R-:W-:Y:S01]  /*c5f0*/  FMUL.FTZ R183, R183, UR4 ;  /* 0x00000004b7b77c20 */ /* 0x000fe20008410000 */
[----:B-----5:R-:W-:Y:S01]  /*c600*/  FMUL.FTZ R59, R184, UR4 ;  /* 0x00000004b83b7c20 */ /* 0x020fe20008410000 */
[----:B------:R-:W-:Y:S01]  /*c610*/  I2FP.F32.U32 R184, R185 ;  /* 0x000000b900b87245 */ /* 0x000fe20000201000 */
[----:B------:R-:W-:-:S04]  /*c620*/  FMUL.FTZ R182, R182, UR4 ;  /* 0x00000004b6b67c20 */ /* 0x000fc80008410000 */
[C---:B------:R-:W-:Y:S01]  /*c630*/  FFMA.FTZ R187, R184.reuse, UR5, R64 ;  /* 0x00000005b8bb7c23 */ /* 0x040fe20008010040 */
[C---:B------:R-:W-:Y:S01]  /*c640*/  FFMA.FTZ R66, R184.reuse, UR5, R66 ;  /* 0x00000005b8427c23 */ /* 0x040fe20008010042 */
[----:B------:R4:W-:Y:S01]  /*c650*/  MUFU.TANH R64, R53 ;  /* 0x0000003500407308 */ /* 0x0009e20000002400 */
[C---:B------:R-:W-:Y:S01]  /*c660*/  FFMA.FTZ R55, R184.reuse, UR5, R67 ;  /* 0x00000005b8377c23 */ /* 0x040fe20008010043 */
[----:B------:R-:W-:Y:S01]  /*c670*/  FFMA.FTZ R37, R184, UR5, R37 ;  /* 0x00000005b8257c23 */ /* 0x000fe20008010025 */
[----:B------:R-:W-:Y:S01]  /*c680*/  FFMA.FTZ R184, R20, UR5, R194 ;  /* 0x0000000514b87c23 */ /* 0x000fe200080100c2 */
[----:B------:R-:W-:Y:S01]  /*c690*/  FSEL R67, R66, -INF , !P5 ;  /* 0xff80000042437808 */ /* 0x000fe20006800000 */
[----:B-1----:R-:W-:Y:S01]  /*c6a0*/  FFMA.FTZ R194, R42, UR5, R36 ;  /* 0x000000052ac27c23 */ /* 0x002fe20008010024 */
[----:B------:R-:W-:Y:S01]  /*c6b0*/  ISETP.GE.AND P5, PT, R21, R216, PT ;  /* 0x000000d81500720c */ /* 0x000fe20003fa6270 */
[----:B------:R-:W-:Y:S01]  /*c6c0*/  FMUL.FTZ R51, R51, UR4 ;  /* 0x0000000433337c20 */ /* 0x000fe20008410000 */
[----:B------:R-:W-:Y:S01]  /*c6d0*/  FSEL R55, R55, -INF , !P1 ;  /* 0xff80000037377808 */ /* 0x000fe20004800000 */
[----:B------:R-:W1:Y:S01]  /*c6e0*/  MUFU.TANH R165, R165 ;  /* 0x000000a500a57308 */ /* 0x000e620000002400 */
[----:B------:R-:W-:Y:S01]  /*c6f0*/  FSEL R193, R166, -INF , !P5 ;  /* 0xff800000a6c17808 */ /* 0x000fe20006800000 */
[----:B---3--:R-:W-:Y:S01]  /*c700*/  FFMA.FTZ R60, R42, UR5, R60 ;  /* 0x000000052a3c7c23 */ /* 0x008fe2000801003c */
[----:B------:R-:W-:-:S02]  /*c710*/  ISETP.GE.AND P1, PT, R21, R3, PT ;  /* 0x000000031500720c */ /* 0x000fc40003f26270 */
[-C--:B------:R-:W-:Y:S02]  /*c720*/  ISETP.GE.AND P5, PT, R21, R0.reuse, PT ;  /* 0x000000001500720c */ /* 0x080fe40003fa6270 */
[----:B------:R-:W-:Y:S01]  /*c730*/  FSEL R195, R167, -INF , !P1 ;  /* 0xff800000a7c37808 */ /* 0x000fe20004800000 */
[----:B------:R-:W3:Y:S01]  /*c740*/  MUFU.TANH R61, R61 ;  /* 0x0000003d003d7308 */ /* 0x000ee20000002400 */
[----:B----4-:R-:W-:Y:S02]  /*c750*/  FSEL R53, R187, -INF , !P0 ;  /* 0xff800000bb357808 */ /* 0x010fe40004000000 */
[----:B------:R-:W-:Y:S02]  /*c760*/  ISETP.GE.AND P0, PT, R185, R0, PT ;  /* 0x00000000b900720c */ /* 0x000fe40003f06270 */
[----:B------:R-:W-:Y:S01]  /*c770*/  ISETP.GE.AND P1, PT, R43, R216, PT ;  /* 0x000000d82b00720c */ /* 0x000fe20003f26270 */
[----:B--2---:R-:W-:Y:S02]  /*c780*/  HMMA.16816.F32 R176, R16, R24, R176 ;  /* 0x0000001810b0723c */ /* 0x004fe400000018b0 */
[----:B------:R2:W-:Y:S01]  /*c790*/  MUFU.TANH R187, R54 ;  /* 0x0000003600bb7308 */ /* 0x0005e20000002400 */
[----:B------:R-:W-:Y:S01]  /*c7a0*/  FSEL R184, R184, -INF , !P5 ;  /* 0xff800000b8b87808 */ /* 0x000fe20006800000 */
[----:B-1----:R-:W-:Y:S01]  /*c7b0*/  FFMA.FTZ R165, R42, UR5, R165 ;  /* 0x000000052aa57c23 */ /* 0x002fe200080100a5 */
[----:B------:R-:W-:-:S02]  /*c7c0*/  FSEL R194, R194, -INF , !P1 ;  /* 0xff800000c2c27808 */ /* 0x000fc40004800000 */
[C---:B------:R-:W-:Y:S02]  /*c7d0*/  ISETP.GE.AND P5, PT, R43.reuse, R2, PT ;  /* 0x000000022b00720c */ /* 0x040fe40003fa6270 */
[----:B------:R-:W-:Y:S01]  /*c7e0*/  ISETP.GE.AND P1, PT, R43, R0, PT ;  /* 0x000000002b00720c */ /* 0x000fe20003f26270 */
[----:B------:R-:W-:Y:S01]  /*c7f0*/  MUFU.TANH R189, R189 ;  /* 0x000000bd00bd7308 */ /* 0x000fe20000002400 */
[----:B------:R-:W-:Y:S01]  /*c800*/  HMMA.16816.F32 R44, R12, R24, R44 ;  /* 0x000000180c2c723c */ /* 0x000fe2000000182c */
[----:B------:R-:W-:Y:S01]  /*c810*/  FMUL.FTZ R25, R49, UR4 ;  /* 0x0000000431197c20 */ /* 0x000fe20008410000 */
[----:B------:R-:W-:Y:S01]  /*c820*/  IADD3 R49, PT, PT, R28, -0xa7, RZ ;  /* 0xffffff591c317810 */ /* 0x000fe20007ffe0ff */
[----:B---3--:R-:W-:Y:S01]  /*c830*/  FFMA.FTZ R61, R42, UR5, R61 ;  /* 0x000000052a3d7c23 */ /* 0x008fe2000801003d */
[----:B------:R-:W-:Y:S01]  /*c840*/  FMUL.FTZ R42, R48, UR4 ;  /* 0x00000004302a7c20 */ /* 0x000fe20008410000 */
[----:B------:R-:W-:Y:S02]  /*c850*/  FSEL R202, R60, -INF , !P5 ;  /* 0xff8000003cca7808 */ /* 0x000fe40006800000 */
[----:B------:R-:W1:Y:S01]  /*c860*/  MUFU.TANH R39, R39 ;  /* 0x0000002700277308 */ /* 0x000e620000002400 */
[----:B------:R-:W-:Y:S01]  /*c870*/  I2FP.F32.U32 R48, R49 ;  /* 0x0000003100307245 */ /* 0x000fe20000201000 */
[-C--:B------:R-:W-:Y:S01]  /*c880*/  HMMA.16816.F32 R172, R16, R26.reuse, R172 ;  /* 0x0000001a10ac723c */ /* 0x080fe200000018ac */
[----:B--2---:R-:W-:Y:S01]  /*c890*/  FSEL R54, R37, -INF , !P0 ;  /* 0xff80000025367808 */ /* 0x004fe20004000000 */
[----:B------:R-:W-:Y:S01]  /*c8a0*/  FMUL.FTZ R37, R180, UR4 ;  /* 0x00000004b4257c20 */ /* 0x000fe20008410000 */
[----:B------:R-:W-:Y:S01]  /*c8b0*/  ISETP.GE.AND P0, PT, R21, R2, PT ;  /* 0x000000021500720c */ /* 0x000fe20003f06270 */
[----:B------:R-:W-:Y:S01]  /*c8c0*/  FFMA.FTZ R32, R48, UR5, R32 ;  /* 0x0000000530207c23 */ /* 0x000fe20008010020 */
[----:B------:R-:W2:Y:S01]  /*c8d0*/  LDSM.16.M88.4 R20, [R241+0x8c00] ;  /* 0x008c0000f114783b */ /* 0x000ea20000000200 */
[----:B------:R-:W3:Y:S01]  /*c8e0*/  MUFU.TANH R63, R63 ;  /* 0x0000003f003f7308 */ /* 0x000ee20000002400 */
[----:B------:R-:W-:Y:S01]  /*c8f0*/  FSEL R181, R192, -INF , !P0 ;  /* 0xff800000c0b57808 */ /* 0x000fe20004000000 */
[----:B------:R-:W-:Y:S01]  /*c900*/  FFMA.FTZ R57, R48, UR5, R57 ;  /* 0x0000000530397c23 */ /* 0x000fe20008010039 */
[----:B------:R-:W-:Y:S01]  /*c910*/  ISETP.GE.AND P0, PT, R43, R3, PT ;  /* 0x000000032b00720c */ /* 0x000fe20003f06270 */
[C---:B------:R-:W-:Y:S01]  /*c920*/  VIADD R43, R28.reuse, 0xffffff58 ;  /* 0xffffff581c2b7836 */ /* 0x040fe20000000000 */
[----:B------:R-:W-:Y:S01]  /*c930*/  HMMA.16816.F32 R12, R12, R26, R168 ;  /* 0x0000001a0c0c723c */ /* 0x000fe200000018a8 */
[----:B------:R-:W-:Y:S01]  /*c940*/  VIADD R27, R28, 0xffffff69 ;  /* 0xffffff691c1b7836 */ /* 0x000fe20000000000 */
[----:B------:R-:W-:Y:S01]  /*c950*/  FSEL R199, R165, -INF , !P0 ;  /* 0xff800000a5c77808 */ /* 0x000fe20004000000 */
[----:B------:R-:W4:Y:S01]  /*c960*/  MUFU.TANH R188, R188 ;  /* 0x000000bc00bc7308 */ /* 0x000f220000002400 */
[----:B------:R-:W-:Y:S01]  /*c970*/  I2FP.F32.U32 R66, R43 ;  /* 0x0000002b00427245 */ /* 0x000fe20000201000 */
[----:B-1----:R-:W-:Y:S01]  /*c980*/  FFMA.FTZ R39, R48, UR5, R39 ;  /* 0x0000000530277c23 */ /* 0x002fe20008010027 */
[----:B------:R-:W-:Y:S01]  /*c990*/  ISETP.GE.AND P5, PT, R43, R3, PT ;  /* 0x000000032b00720c */ /* 0x000fe20003fa6270 */
[----:B------:R-:W-:-:S04]  /*c9a0*/  DEPBAR.LE SB0, 0x0 ;  /* 0x000080000000791a */ /* 0x000fc80000000000 */
[C---:B------:R-:W-:Y:S01]  /*c9b0*/  FFMA.FTZ R189, R66.reuse, UR5, R189 ;  /* 0x0000000542bd7c23 */ /* 0x040fe200080100bd */
[----:B------:R-:W1:Y:S01]  /*c9c0*/  MUFU.TANH R59, R59 ;  /* 0x0000003b003b7308 */ /* 0x000e620000002400 */
[C---:B---3--:R-:W-:Y:S01]  /*c9d0*/  FFMA.FTZ R63, R66.reuse, UR5, R63 ;  /* 0x00000005423f7c23 */ /* 0x048fe2000801003f */
[-C--:B------:R-:W-:Y:S01]  /*c9e0*/  ISETP.GE.AND P0, PT, R43, R216.reuse, PT ;  /* 0x000000d82b00720c */ /* 0x080fe20003f06270 */
[C---:B------:R-:W-:Y:S01]  /*c9f0*/  FFMA.FTZ R190, R66.reuse, UR5, R190 ;  /* 0x0000000542be7c23 */ /* 0x040fe200080100be */
[----:B------:R-:W-:Y:S01]  /*ca00*/  FSEL R200, R189, -INF , !P5 ;  /* 0xff800000bdc87808 */ /* 0x000fe20006800000 */
[----:B------:R-:W-:Y:S01]  /*ca10*/  FFMA.FTZ R58, R66, UR5, R58 ;  /* 0x00000005423a7c23 */ /* 0x000fe2000801003a */
[----:B------:R-:W-:Y:S02]  /*ca20*/  ISETP.GE.AND P5, PT, R49, R216, PT ;  /* 0x000000d83100720c */ /* 0x000fe40003fa6270 */
[----:B------:R-:W-:Y:S01]  /*ca30*/  MUFU.TANH R186, R186 ;  /* 0x000000ba00ba7308 */ /* 0x000fe20000002400 */
[----:B------:R-:W-:Y:S01]  /*ca40*/  FSEL R196, R63, -INF , !P0 ;  /* 0xff8000003fc47808 */ /* 0x000fe20004000000 */
[----:B----4-:R-:W-:Y:S01]  /*ca50*/  FFMA.FTZ R188, R48, UR5, R188 ;  /* 0x0000000530bc7c23 */ /* 0x010fe200080100bc */
[----:B------:R-:W-:Y:S01]  /*ca60*/  FSEL R197, R39, -INF , !P5 ;  /* 0xff80000027c57808 */ /* 0x000fe20006800000 */
[----:B------:R-:W-:Y:S01]  /*ca70*/  VIADD R39, R28, 0xffffff60 ;  /* 0xffffff601c277836 */ /* 0x000fe20000000000 */
[----:B------:R-:W-:-:S02]  /*ca80*/  ISETP.GE.AND P5, PT, R49, R0, PT ;  /* 0x000000003100720c */ /* 0x000fc40003fa6270 */
[----:B------:R-:W-:Y:S01]  /*ca90*/  ISETP.GE.AND P0, PT, R43, R0, PT ;  /* 0x000000002b00720c */ /* 0x000fe20003f06270 */
[----:B------:R-:W3:Y:S01]  /*caa0*/  MUFU.TANH R33, R33 ;  /* 0x0000002100217308 */ /* 0x000ee20000002400 */
[----:B------:R-:W-:Y:S01]  /*cab0*/  FSEL R185, R32, -INF , !P5 ;  /* 0xff80000020b97808 */ /* 0x000fe20006800000 */
[----:B------:R-:W-:Y:S01]  /*cac0*/  VIADD R32, R28, 0xffffff61 ;  /* 0xffffff611c207836 */ /* 0x000fe20000000000 */
[----:B------:R-:W-:Y:S02]  /*cad0*/  I2FP.F32.U32 R19, R39 ;  /* 0x0000002700137245 */ /* 0x000fe40000201000 */
[----:B------:R-:W-:Y:S01]  /*cae0*/  ISETP.GE.AND P5, PT, R39, R2, PT ;  /* 0x000000022700720c */ /* 0x000fe20003fa6270 */
[----:B--2---:R-:W-:Y:S01]  /*caf0*/  HMMA.16816.F32 R176, R8, R20, R176 ;  /* 0x0000001408b0723c */ /* 0x004fe200000018b0 */
[----:B------:R-:W-:Y:S01]  /*cb00*/  I2FP.F32.U32 R26, R27 ;  /* 0x0000001b001a7245 */ /* 0x000fe20000201000 */
[----:B------:R2:W-:Y:S01]  /*cb10*/  MUFU.TANH R24, R183 ;  /* 0x000000b700187308 */ /* 0x0005e20000002400 */
[C---:B-1----:R-:W-:Y:S01]  /*cb20*/  FFMA.FTZ R59, R19.reuse, UR5, R59 ;  /* 0x00000005133b7c23 */ /* 0x042fe2000801003b */
[----:B------:R-:W-:-:S04]  /*cb30*/  FFMA.FTZ R164, R19, UR5, R164 ;  /* 0x0000000513a47c23 */ /* 0x000fc800080100a4 */
[----:B------:R-:W-:Y:S01]  /*cb40*/  HMMA.16816.F32 R44, R4, R20, R44 ;  /* 0x00000014042c723c */ /* 0x000fe2000000182c */
[----:B------:R-:W-:Y:S01]  /*cb50*/  I2FP.F32.U32 R21, R32 ;  /* 0x0000002000157245 */ /* 0x000fe20000201000 */
[----:B------:R-:W1:Y:S04]  /*cb60*/  MUFU.TANH R41, R41 ;  /* 0x0000002900297308 */ /* 0x000e680000002400 */
[C---:B---3--:R-:W-:Y:S01]  /*cb70*/  FFMA.FTZ R33, R21.reuse, UR5, R33 ;  /* 0x0000000515217c23 */ /* 0x048fe20008010021 */
[----:B------:R-:W-:Y:S01]  /*cb80*/  FFMA.FTZ R64, R21, UR5, R64 ;  /* 0x0000000515407c23 */ /* 0x000fe20008010040 */
[-C--:B------:R-:W-:Y:S01]  /*cb90*/  HMMA.16816.F32 R172, R8, R22.reuse, R172 ;  /* 0x0000001608ac723c */ /* 0x080fe200000018ac */
[----:B------:R-:W-:Y:S01]  /*cba0*/  VIADD R10, R28, 0xffffff68 ;  /* 0xffffff681c0a7836 */ /* 0x000fe20000000000 */
[----:B------:R-:W3:Y:S01]  /*cbb0*/  MUFU.TANH R34, R34 ;  /* 0x0000002200227308 */ /* 0x000ee20000002400 */
[----:B------:R-:W-:Y:S01]  /*cbc0*/  FMUL.FTZ R18, R177, UR4 ;  /* 0x00000004b1127c20 */ /* 0x000fe20008410000 */
[----:B--2---:R-:W-:Y:S01]  /*cbd0*/  FSEL R183, R61, -INF , !P1 ;  /* 0xff8000003db77808 */ /* 0x004fe20004800000 */
[----:B------:R-:W-:Y:S01]  /*cbe0*/  FFMA.FTZ R177, R19, UR5, R186 ;  /* 0x0000000513b17c23 */ /* 0x000fe200080100ba */
[----:B------:R-:W-:Y:S01]  /*cbf0*/  ISETP.GE.AND P1, PT, R43, R2, PT ;  /* 0x000000022b00720c */ /* 0x000fe20003f26270 */
[----:B------:R-:W-:Y:S01]  /*cc00*/  FMUL.FTZ R43, R50, UR4 ;  /* 0x00000004322b7c20 */ /* 0x000fe20008410000 */
[----:B------:R-:W-:Y:S01]  /*cc10*/  FMUL.FTZ R17, R176, UR4 ;  /* 0x00000004b0117c20 */ /* 0x000fe20008410000 */
[----:B------:R-:W-:Y:S01]  /*cc20*/  FFMA.FTZ R186, R19, UR5, R187 ;  /* 0x0000000513ba7c23 */ /* 0x000fe200080100bb */
[----:B------:R-:W2:Y:S01]  /*cc30*/  MUFU.TANH R36, R182 ;  /* 0x000000b600247308 */ /* 0x000ea20000002400 */
[----:B------:R-:W-:Y:S01]  /*cc40*/  FSEL R203, R190, -INF , !P1 ;  /* 0xff800000becb7808 */ /* 0x000fe20004800000 */
[----:B------:R-:W-:Y:S01]  /*cc50*/  FMUL.FTZ R20, R178, UR4 ;  /* 0x00000004b2147c20 */ /* 0x000fe20008410000 */
[-C--:B------:R-:W-:Y:S01]  /*cc60*/  ISETP.GE.AND P1, PT, R49, R3.reuse, PT ;  /* 0x000000033100720c */ /* 0x080fe20003f26270 */
[----:B------:R-:W-:Y:S01]  /*cc70*/  FMUL.FTZ R179, R179, UR4 ;  /* 0x00000004b3b37c20 */ /* 0x000fe20008410000 */
[C---:B-1----:R-:W-:Y:S01]  /*cc80*/  FFMA.FTZ R41, R21.reuse, UR5, R41 ;  /* 0x0000000515297c23 */ /* 0x042fe20008010029 */
[----:B------:R-:W-:Y:S01]  /*cc90*/  I2FP.F32.U32 R11, R10 ;  /* 0x0000000a000b7245 */ /* 0x000fe20000201000 */
[----:B------:R-:W-:Y:S01]  /*cca0*/  HMMA.16816.F32 R12, R4, R22, R12 ;  /* 0x00000016040c723c */ /* 0x000fe2000000180c */
[----:B------:R-:W1:Y:S01]  /*ccb0*/  MUFU.TANH R37, R37 ;  /* 0x0000002500257308 */ /* 0x000e620000002400 */
[----:B------:R-:W-:Y:S01]  /*ccc0*/  FSEL R201, R188, -INF , !P1 ;  /* 0xff800000bcc97808 */ /* 0x000fe20004800000 */
[----:B---3--:R-:W-:Y:S01]  /*ccd0*/  FFMA.FTZ R34, R21, UR5, R34 ;  /* 0x0000000515227c23 */ /* 0x008fe20008010022 */
[----:B------:R-:W-:Y:S01]  /*cce0*/  ISETP.GE.AND P1, PT, R39, R216, PT ;  /* 0x000000d82700720c */ /* 0x000fe20003f26270 */
[----:B------:R-:W-:Y:S01]  /*ccf0*/  FMUL.FTZ R9, R44, UR4 ;  /* 0x000000042c097c20 */ /* 0x000fe20008410000 */
[----:B------:R-:W-:Y:S01]  /*cd00*/  FSEL R188, R164, -INF , !P5 ;  /* 0xff800000a4bc7808 */ /* 0x000fe20006800000 */
[----:B------:R-:W-:Y:S01]  /*cd10*/  FMUL.FTZ R21, R46, UR4 ;  /* 0x000000042e157c20 */ /* 0x000fe20008410000 */
[----:B------:R-:W-:Y:S01]  /*cd20*/  FSEL R176, R59, -INF , !P1 ;  /* 0xff8000003bb07808 */ /* 0x000fe20004800000 */
[----:B------:R-:W3:Y:S01]  /*cd30*/  MUFU.TANH R42, R42 ;  /* 0x0000002a002a7308 */ /* 0x000ee20000002400 */
[----:B------:R-:W-:Y:S01]  /*cd40*/  ISETP.GE.AND P1, PT, R39, R0, PT ;  /* 0x000000002700720c */ /* 0x000fe20003f26270 */
[----:B--2---:R-:W-:Y:S01]  /*cd50*/  FFMA.FTZ R36, R11, UR5, R36 ;  /* 0x000000050b247c23 */ /* 0x004fe20008010024 */
[----:B------:R-:W-:Y:S01]  /*cd60*/  FSEL R182, R58, -INF , !P0 ;  /* 0xff8000003ab67808 */ /* 0x000fe20004000000 */
[----:B------:R-:W-:Y:S01]  /*cd70*/  FFMA.FTZ R24, R26, UR5, R24 ;  /* 0x000000051a187c23 */ /* 0x000fe20008010018 */
[----:B------:R-:W-:Y:S01]  /*cd80*/  ISETP.GE.AND P0, PT, R49, R2, PT ;  /* 0x000000023100720c */ /* 0x000fe20003f06270 */
[----:B------:R-:W-:Y:S01]  /*cd90*/  FMUL.FTZ R8, R45, UR4 ;  /* 0x000000042d087c20 */ /* 0x000fe20008410000 */
[----:B------:R-:W-:Y:S01]  /*cda0*/  FSEL R186, R186, -INF , !P1 ;  /* 0xff800000baba7808 */ /* 0x000fe20004800000 */
[----:B------:R-:W2:Y:S01]  /*cdb0*/  MUFU.TANH R35, R35 ;  /* 0x0000002300237308 */ /* 0x000ea20000002400 */
[----:B------:R-:W-:Y:S01]  /*cdc0*/  FSEL R204, R57, -INF , !P0 ;  /* 0xff80000039cc7808 */ /* 0x000fe20004000000 */
[----:B-1----:R-:W-:Y:S01]  /*cdd0*/  FFMA.FTZ R37, R11, UR5, R37 ;  /* 0x000000050b257c23 */ /* 0x002fe20008010025 */
[-C--:B------:R-:W-:Y:S01]  /*cde0*/  ISETP.GE.AND P0, PT, R39, R3.reuse, PT ;  /* 0x000000032700720c */ /* 0x080fe20003f06270 */
[----:B------:R-:W-:Y:S01]  /*cdf0*/  FMUL.FTZ R4, R173, UR4 ;  /* 0x00000004ad047c20 */ /* 0x000fe20008410000 */
[-C--:B------:R-:W-:Y:S01]  /*ce00*/  ISETP.GE.AND P5, PT, R32, R3.reuse, PT ;  /* 0x000000032000720c */ /* 0x080fe20003fa6270 */
[----:B------:R-:W-:Y:S01]  /*ce10*/  FMUL.FTZ R5, R174, UR4 ;  /* 0x00000004ae057c20 */ /* 0x000fe20008410000 */
[----:B------:R-:W-:Y:S01]  /*ce20*/  FSEL R177, R177, -INF , !P0 ;  /* 0xff800000b1b17808 */ /* 0x000fe20004000000 */
[----:B------:R-:W1:Y:S01]  /*ce30*/  MUFU.TANH R43, R43 ;  /* 0x0000002b002b7308 */ /* 0x000e620000002400 */
[C---:B------:R-:W-:Y:S01]  /*ce40*/  ISETP.GE.AND P0, PT, R32.reuse, R216, PT ;  /* 0x000000d82000720c */ /* 0x040fe20003f06270 */
[----:B---3--:R-:W-:Y:S01]  /*ce50*/  FFMA.FTZ R42, R11, UR5, R42 ;  /* 0x000000050b2a7c23 */ /* 0x008fe2000801002a */
[----:B------:R-:W-:Y:S01]  /*ce60*/  ISETP.GE.AND P1, PT, R32, R2, PT ;  /* 0x000000022000720c */ /* 0x000fe20003f26270 */
[----:B------:R-:W-:Y:S01]  /*ce70*/  FMUL.FTZ R12, R12, UR4 ;  /* 0x000000040c0c7c20 */ /* 0x000fe20008410000 */
[----:B------:R-:W-:Y:S01]  /*ce80*/  FSEL R178, R33, -INF , !P0 ;  /* 0xff80000021b27808 */ /* 0x000fe20004000000 */
[----:B------:R-:W-:Y:S01]  /*ce90*/  FMUL.FTZ R175, R175, UR4 ;  /* 0x00000004afaf7c20 */ /* 0x000fe20008410000 */
[----:B------:R-:W-:Y:S01]  /*cea0*/  ISETP.GE.AND P0, PT, R32, R0, PT ;  /* 0x000000002000720c */ /* 0x000fe20003f06270 */
[----:B------:R-:W3:Y:S01]  /*ceb0*/  MUFU.TANH R25, R25 ;  /* 0x0000001900197308 */ /* 0x000ee20000002400 */
[----:B------:R-:W-:Y:S01]  /*cec0*/  FSEL R190, R64, -INF , !P1 ;  /* 0xff80000040be7808 */ /* 0x000fe20004800000 */
[----:B--2---:R-:W-:Y:S01]  /*ced0*/  FFMA.FTZ R35, R26, UR5, R35 ;  /* 0x000000051a237c23 */ /* 0x004fe20008010023 */
[----:B------:R-:W-:Y:S01]  /*cee0*/  FSEL R187, R34, -INF , !P0 ;  /* 0xff80000022bb7808 */ /* 0x000fe20004000000 */
[----:B------:R-:W-:Y:S01]  /*cef0*/  FMUL.FTZ R14, R14, UR4 ;  /* 0x000000040e0e7c20 */ /* 0x000fe20008410000 */
[C---:B------:R-:W-:Y:S01]  /*cf00*/  ISETP.GE.AND P1, PT, R10.reuse, R3, PT ;  /* 0x000000030a00720c */ /* 0x040fe20003f26270 */
[----:B------:R-:W-:Y:S01]  /*cf10*/  FMUL.FTZ R15, R15, UR4 ;  /* 0x000000040f0f7c20 */ /* 0x000fe20008410000 */
[----:B------:R-:W-:Y:S01]  /*cf20*/  ISETP.GE.AND P0, PT, R10, R2, PT ;  /* 0x000000020a00720c */ /* 0x000fe20003f06270 */
[----:B------:R-:W2:Y:S01]  /*cf30*/  MUFU.TANH R16, R51 ;  /* 0x0000003300107308 */ /* 0x000ea20000002400 */
[----:B------:R-:W-:Y:S01]  /*cf40*/  IADD3 R6, PT, PT, R28, -0x90, RZ ;  /* 0xffffff701c067810 */ /* 0x000fe20007ffe0ff */
[----:B-1----:R-:W-:Y:S01]  /*cf50*/  FFMA.FTZ R43, R11, UR5, R43 ;  /* 0x000000050b2b7c23 */ /* 0x002fe2000801002b */
[----:B------:R-:W-:Y:S01]  /*cf60*/  FSEL R170, R36, -INF , !P1 ;  /* 0xff80000024aa7808 */ /* 0x000fe20004800000 */
[----:B------:R-:W-:Y:S01]  /*cf70*/  FMUL.FTZ R11, R172, UR4 ;  /* 0x00000004ac0b7c20 */ /* 0x000fe20008410000 */
[----:B------:R-:W-:-:S02]  /*cf80*/  FSEL R191, R42, -INF , !P0 ;  /* 0xff8000002abf7808 */ /* 0x000fc40004000000 */
[----:B------:R-:W-:Y:S01]  /*cf90*/  I2FP.F32.U32 R7, R6 ;  /* 0x0000000600077245 */ /* 0x000fe20000201000 */
[----:B------:R-:W1:Y:S01]  /*cfa0*/  MUFU.TANH R17, R17 ;  /* 0x0000001100117308 */ /* 0x000e620000002400 */
[C---:B------:R-:W-:Y:S01]  /*cfb0*/  ISETP.GE.AND P1, PT, R27.reuse, R216, PT ;  /* 0x000000d81b00720c */ /* 0x040fe20003f26270 */
[----:B---3--:R-:W-:Y:S01]  /*cfc0*/  FFMA.FTZ R25, R26, UR5, R25 ;  /* 0x000000051a197c23 */ /* 0x008fe20008010019 */
[----:B------:R-:W-:Y:S02]  /*cfd0*/  ISETP.GE.AND P0, PT, R27, R3, PT ;  /* 0x000000031b00720c */ /* 0x000fe40003f06270 */
[----:B------:R-:W-:Y:S02]  /*cfe0*/  FSEL R171, R35, -INF , !P1 ;  /* 0xff80000023ab7808 */ /* 0x000fe40004800000 */
[----:B------:R-:W-:Y:S01]  /*cff0*/  FSEL R172, R24, -INF , !P0 ;  /* 0xff80000018ac7808 */ /* 0x000fe20004000000 */
[----:B------:R3:W-:Y:S01]  /*d000*/  MUFU.TANH R19, R179 ;  /* 0x000000b300137308 */ /* 0x0007e20000002400 */
[----:B------:R-:W-:Y:S01]  /*d010*/  ISETP.GE.AND P1, PT, R27, R0, PT ;  /* 0x000000001b00720c */ /* 0x000fe20003f26270 */
[----:B--2---:R-:W-:Y:S01]  /*d020*/  FFMA.FTZ R16, R26, UR5, R16 ;  /* 0x000000051a107c23 */ /* 0x004fe20008010010 */
[----:B------:R-:W-:-:S04]  /*d030*/  ISETP.GE.AND P0, PT, R6, R216, PT ;  /* 0x000000d80600720c */ /* 0x000fc80003f06270 */
[----:B------:R-:W-:Y:S01]  /*d040*/  FSEL R192, R16, -INF , !P1 ;  /* 0xff80000010c07808 */ /* 0x000fe20004800000 */
[----:B------:R-:W2:Y:S01]  /*d050*/  MUFU.TANH R20, R20 ;  /* 0x0000001400147308 */ /* 0x000ea20000002400 */
[----:B------:R-:W-:Y:S01]  /*d060*/  ISETP.GE.AND P1, PT, R6, R2, PT ;  /* 0x000000020600720c */ /* 0x000fe20003f26270 */
[----:B-1----:R-:W-:-:S05]  /*d070*/  FFMA.FTZ R17, R7, UR5, R17 ;  /* 0x0000000507117c23 */ /* 0x002fca0008010011 */
[----:B------:R-:W-:Y:S01]  /*d080*/  FSEL R35, R17, -INF , !P0 ;  /* 0xff80000011237808 */ /* 0x000fe20004000000 */
[----:B------:R-:W-:Y:S01]  /*d090*/  MUFU.TANH R18, R18 ;  /* 0x0000001200127308 */ /* 0x000fe20000002400 */
[----:B------:R-:W-:Y:S02]  /*d0a0*/  ISETP.GE.AND P0, PT, R6, R0, PT ;  /* 0x000000000600720c */ /* 0x000fe40003f06270 */
[----:B---3--:R-:W-:Y:S02]  /*d0b0*/  FSEL R179, R41, -INF , !P5 ;  /* 0xff80000029b37808 */ /* 0x008fe40006800000 */
[----:B------:R-:W-:-:S03]  /*d0c0*/  ISETP.GE.AND P5, PT, R10, R216, PT ;  /* 0x000000d80a00720c */ /* 0x000fc60003fa6270 */
[----:B------:R-:W1:Y:S01]  /*d0d0*/  MUFU.TANH R9, R9 ;  /* 0x0000000900097308 */ /* 0x000e620000002400 */
[----:B------:R-:W-:Y:S01]  /*d0e0*/  FSEL R180, R37, -INF , !P5 ;  /* 0xff80000025b47808 */ /* 0x000fe20006800000 */
[----:B--2---:R-:W-:Y:S01]  /*d0f0*/  FFMA.FTZ R20, R7, UR5, R20 ;  /* 0x0000000507147c23 */ /* 0x004fe20008010014 */
[----:B------:R-:W-:Y:S01]  /*d100*/  ISETP.GE.AND P5, PT, R10, R0, PT ;  /* 0x000000000a00720c */ /* 0x000fe20003fa6270 */
[----:B------:R-:W-:-:S03]  /*d110*/  FMUL.FTZ R10, R47, UR4 ;  /* 0x000000042f0a7c20 */ /* 0x000fc60008410000 */
[----:B------:R-:W-:Y:S01]  /*d120*/  FSEL R189, R43, -INF , !P5 ;  /* 0xff8000002bbd7808 */ /* 0x000fe20006800000 */
[----:B------:R-:W2:Y:S01]  /*d130*/  MUFU.TANH R21, R21 ;  /* 0x0000001500157308 */ /* 0x000ea20000002400 */
[----:B------:R-:W-:-:S04]  /*d140*/  ISETP.GE.AND P5, PT, R27, R2, PT ;  /* 0x000000021b00720c */ /* 0x000fc80003fa6270 */
[----:B------:R-:W-:Y:S02]  /*d150*/  FSEL R198, R25, -INF , !P5 ;  /* 0xff80000019c67808 */ /* 0x000fe40006800000 */
[----:B------:R-:W-:Y:S01]  /*d160*/  ISETP.GE.AND P5, PT, R6, R3, PT ;  /* 0x000000030600720c */ /* 0x000fe20003fa6270 */
[----:B------:R-:W-:Y:S01]  /*d170*/  VIADD R6, R28, 0xffffff71 ;  /* 0xffffff711c067836 */ /* 0x000fe20000000000 */
[----:B------:R-:W3:Y:S01]  /*d180*/  MUFU.TANH R8, R8 ;  /* 0x0000000800087308 */ /* 0x000ee20000002400 */
[----:B-1----:R-:W-:Y:S01]  /*d190*/  FFMA.FTZ R9, R7, UR5, R9 ;  /* 0x0000000507097c23 */ /* 0x002fe20008010009 */
[----:B------:R-:W-:Y:S02]  /*d1a0*/  FSEL R33, R20, -INF , !P5 ;  /* 0xff80000014217808 */ /* 0x000fe40006800000 */
[----:B------:R-:W-:Y:S02]  /*d1b0*/  I2FP.F32.U32 R16, R6 ;  /* 0x0000000600107245 */ /* 0x000fe40000201000 */
[----:B------:R-:W-:-:S02]  /*d1c0*/  ISETP.GE.AND P5, PT, R6, R216, PT ;  /* 0x000000d80600720c */ /* 0x000fc40003fa6270 */
[----:B------:R-:W1:Y:S01]  /*d1d0*/  MUFU.TANH R10, R10 ;  /* 0x0000000a000a7308 */ /* 0x000e620000002400 */
[----:B--2---:R-:W-:Y:S01]  /*d1e0*/  FFMA.FTZ R21, R7, UR5, R21 ;  /* 0x0000000507157c23 */ /* 0x004fe20008010015 */
[C---:B------:R-:W-:Y:S01]  /*d1f0*/  FFMA.FTZ R18, R16.reuse, UR5, R18 ;  /* 0x0000000510127c23 */ /* 0x040fe20008010012 */
[----:B------:R-:W-:Y:S01]  /*d200*/  FSEL R169, R9, -INF , !P1 ;  /* 0xff80000009a97808 */ /* 0x000fe20004800000 */
[----:B------:R-:W-:Y:S01]  /*d210*/  FFMA.FTZ R19, R16, UR5, R19 ;  /* 0x0000000510137c23 */ /* 0x000fe20008010013 */
[----:B------:R-:W-:Y:S01]  /*d220*/  ISETP.GE.AND P1, PT, R6, R3, PT ;  /* 0x000000030600720c */ /* 0x000fe20003f26270 */
[----:B------:R-:W-:Y:S01]  /*d230*/  FMUL.FTZ R9, R13, UR4 ;  /* 0x000000040d097c20 */ /* 0x000fe20008410000 */
[----:B------:R-:W-:Y:S01]  /*d240*/  FSEL R61, R21, -INF , !P0 ;  /* 0xff800000153d7808 */ /* 0x000fe20004000000 */
[----:B------:R-:W2:Y:S01]  /*d250*/  MUFU.TANH R11, R11 ;  /* 0x0000000b000b7308 */ /* 0x000ea20000002400 */
[----:B------:R-:W-:Y:S01]  /*d260*/  FSEL R34, R18, -INF , !P5 ;  /* 0xff80000012227808 */ /* 0x000fe20006800000 */
[----:B---3--:R-:W-:Y:S01]  /*d270*/  FFMA.FTZ R164, R16, UR5, R8 ;  /* 0x0000000510a47c23 */ /* 0x008fe20008010008 */
[----:B------:R-:W-:-:S02]  /*d280*/  ISETP.GE.AND P0, PT, R6, R2, PT ;  /* 0x000000020600720c */ /* 0x000fc40003f06270 */
[----:B------:R-:W-:Y:S01]  /*d290*/  ISETP.GE.AND P5, PT, R6, R0, PT ;  /* 0x000000000600720c */ /* 0x000fe20003fa6270 */
[C---:B------:R-:W-:Y:S01]  /*d2a0*/  VIADD R6, R28.reuse, 0xffffff78 ;  /* 0xffffff781c067836 */ /* 0x040fe20000000000 */
[----:B------:R-:W-:Y:S01]  /*d2b0*/  FSEL R32, R19, -INF , !P1 ;  /* 0xff80000013207808 */ /* 0x000fe20004800000 */
[----:B------:R-:W3:Y:S01]  /*d2c0*/  MUFU.TANH R4, R4 ;  /* 0x0000000400047308 */ /* 0x000ee20000002400 */
[----:B------:R-:W-:Y:S02]  /*d2d0*/  VIADD R28, R28, 0xffffff79 ;  /* 0xffffff791c1c7836 */ /* 0x000fe40000000000 */
[----:B-1----:R-:W-:Y:S01]  /*d2e0*/  FFMA.FTZ R60, R16, UR5, R10 ;  /* 0x00000005103c7c23 */ /* 0x002fe2000801000a */
[----:B------:R-:W-:Y:S02]  /*d2f0*/  I2FP.F32.U32 R8, R6 ;  /* 0x0000000600087245 */ /* 0x000fe40000201000 */
[----:B------:R-:W-:Y:S02]  /*d300*/  ISETP.GE.AND P1, PT, R6, R216, PT ;  /* 0x000000d80600720c */ /* 0x000fe40003f26270 */
[----:B------:R-:W-:Y:S01]  /*d310*/  FSEL R60, R60, -INF , !P5 ;  /* 0xff8000003c3c7808 */ /* 0x000fe20006800000 */
[----:B------:R-:W1:Y:S01]  /*d320*/  MUFU.TANH R5, R5 ;  /* 0x0000000500057308 */ /* 0x000e620000002400 */
[----:B------:R-:W-:Y:S01]  /*d330*/  ISETP.GE.AND P5, PT, R6, R3, PT ;  /* 0x000000030600720c */ /* 0x000fe20003fa6270 */
[----:B--2---:R-:W-:Y:S01]  /*d340*/  FFMA.FTZ R37, R8, UR5, R11 ;  /* 0x0000000508257c23 */ /* 0x004fe2000801000b */
[----:B------:R-:W-:-:S02]  /*d350*/  I2FP.F32.U32 R11, R28 ;  /* 0x0000001c000b7245 */ /* 0x000fc40000201000 */
[----:B------:R-:W-:Y:S02]  /*d360*/  FSEL R164, R164, -INF , !P0 ;  /* 0xff800000a4a47808 */ /* 0x000fe40004000000 */
[----:B------:R-:W-:Y:S01]  /*d370*/  FSEL R37, R37, -INF , !P1 ;  /* 0xff80000025257808 */ /* 0x000fe20004800000 */
[----:B------:R-:W2:Y:S01]  /*d380*/  MUFU.TANH R7, R175 ;  /* 0x000000af00077308 */ /* 0x000ea20000002400 */
[C---:B------:R-:W-:Y:S01]  /*d390*/  ISETP.GE.AND P1, PT, R28.reuse, R3, PT ;  /* 0x000000031c00720c */ /* 0x040fe20003f26270 */
[----:B---3--:R-:W-:Y:S01]  /*d3a0*/  FFMA.FTZ R4, R11, UR5, R4 ;  /* 0x000000050b047c23 */ /* 0x008fe20008010004 */
[----:B------:R-:W-:Y:S01]  /*d3b0*/  BAR.SYNC.DEFER_BLOCKING 0x0 ;  /* 0x0000000000007b1d */ /* 0x000fe20000010000 */
[----:B------:R-:W-:-:S04]  /*d3c0*/  ISETP.GE.AND P0, PT, R28, R216, PT ;  /* 0x000000d81c00720c */ /* 0x000fc80003f06270 */
[----:B------:R-:W-:Y:S01]  /*d3d0*/  FSEL R42, R4, -INF , !P0 ;  /* 0xff800000042a7808 */ /* 0x000fe20004000000 */
[----:B------:R-:W3:Y:S01]  /*d3e0*/  MUFU.TANH R12, R12 ;  /* 0x0000000c000c7308 */ /* 0x000ee20000002400 */
[----:B-1----:R-:W-:Y:S01]  /*d3f0*/  FFMA.FTZ R5, R8, UR5, R5 ;  /* 0x0000000508057c23 */ /* 0x002fe20008010005 */
[----:B------:R-:W-:-:S04]  /*d400*/  ISETP.GE.AND P0, PT, R6, R2, PT ;  /* 0x000000020600720c */ /* 0x000fc80003f06270 */
[----:B------:R-:W-:Y:S02]  /*d410*/  FSEL R41, R5, -INF , !P5 ;  /* 0xff80000005297808 */ /* 0x000fe40006800000 */
[----:B------:R-:W1:Y:S01]  /*d420*/  MUFU.TANH R9, R9 ;  /* 0x0000000900097308 */ /* 0x000e620000002400 */
[----:B--2---:R-:W-:Y:S01]  /*d430*/  FFMA.FTZ R7, R11, UR5, R7 ;  /* 0x000000050b077c23 */ /* 0x004fe20008010007 */
[----:B------:R-:W-:-:S04]  /*d440*/  ISETP.GE.AND P5, PT, R28, R2, PT ;  /* 0x000000021c00720c */ /* 0x000fc80003fa6270 */
[----:B------:R-:W-:Y:S02]  /*d450*/  FSEL R46, R7, -INF , !P1 ;  /* 0xff800000072e7808 */ /* 0x000fe40004800000 */
        /* <DEDUP_REMOVED lines=8> */
[----:B--2---:R-:W-:-:S05]  /*d4e0*/  FFMA.FTZ R10, R8, UR5, R10 ;  /* 0x00000005080a7c23 */ /* 0x004fca000801000a */
[----:B------:R-:W-:Y:S01]  /*d4f0*/  FSEL R58, R10, -INF , !P1 ;  /* 0xff8000000a3a7808 */ /* 0x000fe20004800000 */
[----:B---3--:R-:W-:-:S05]  /*d500*/  FFMA.FTZ R3, R11, UR5, R3 ;  /* 0x000000050b037c23 */ /* 0x008fca0008010003 */
[----:B------:R-:W-:Y:S01]  /*d510*/  FSEL R57, R3, -INF , !P0 ;  /* 0xff80000003397808 */ /* 0x000fe20004000000 */
        /* <DEDUP_REMOVED lines=61> */
.L_x_865:
[----:B------:R3:W-:Y:S02]  /*d8f0*/  STS.128 [R229+0x8800], RZ ;  /* 0x008800ffe5007388 */ /* 0x0007e40000000c00 */
.L_x_866:
[----:B------:R-:W-:Y:S05]  /*d900*/  BSYNC.RECONVERGENT B0 ;  /* 0x0000000000007941 */ /* 0x000fea0003800200 */
.L_x_864:
[----:B------:R-:W0:Y:S02]  /*d910*/  LDGDEPBAR ;  /* 0x00000000000079af */ /* 0x000e240000000000 */
.L_x_863:
[----:B------:R-:W-:Y:S01]  /*d920*/  FMNMX3.FTZ R0, R231, R30, R38, !PT ;  /* 0x0000001ee7007276 */ /* 0x000fe20007810026 */
[----:B------:R-:W-:Y:S01]  /*d930*/  LDSM.16.MT88.4 R24, [R218+0x9000] ;  /* 0x00900000da18783b */ /* 0x000fe20000004200 */
[----:B------:R-:W-:Y:S01]  /*d940*/  FMNMX3.FTZ R5, R230, R29, R31, !PT ;  /* 0x0000001de6057276 */ /* 0x000fe2000781001f */
[----:B------:R-:W-:Y:S01]  /*d950*/  UIADD3 UR12, UPT, UPT, UR20, -0x4, URZ ;  /* 0xfffffffc140c7890 */ /* 0x000fe2000fffe0ff */
[----:B------:R-:W-:Y:S01]  /*d960*/  FMNMX3.FTZ R0, R0, R40, R55, !PT ;  /* 0x0000002800007276 */ /* 0x000fe20007810037 */
[----:B------:R-:W-:Y:S01]  /*d970*/  LDSM.16.MT88.4 R16, [R218+0xa000] ;  /* 0x00a00000da10783b */ /* 0x000fe20000004200 */
        /* <DEDUP_REMOVED lines=18> */
[----:B------:R-:W-:Y:S01]  /*daa0*/  IADD3 R7, PT, PT, R218, 0x9000, RZ ;  /* 0x00009000da077810 */ /* 0x000fe20007ffe0ff */
[----:B------:R-:W5:Y:S01]  /*dab0*/  SHFL.BFLY PT, R3, R5, 0x2, 0x1f ;  /* 0x0c401f0005037f89 */ /* 0x000f6200000e0000 */
[----:B------:R-:W-:Y:S02]  /*dac0*/  FMNMX3.FTZ R2, R2, R176, R178, !PT ;  /* 0x000000b002027276 */ /* 0x000fe400078100b2 */
[----:B------:R-:W-:Y:S02]  /*dad0*/  IADD3 R49, PT, PT, R218, 0x9020, RZ ;  /* 0x00009020da317810 */ /* 0x000fe40007ffe0ff */
[----:B------:R-:W-:-:S02]  /*dae0*/  FMNMX3.FTZ R2, R2, R180, R171, !PT ;  /* 0x000000b402027276 */ /* 0x000fc400078100ab */
[----:B------:R-:W-:Y:S02]  /*daf0*/  @P6 IADD3 R49, PT, PT, R7, -0x20, RZ ;  /* 0xffffffe007316810 */ /* 0x000fe40007ffe0ff */
[----:B------:R-:W-:-:S03]  /*db00*/  FMNMX3.FTZ R2, R2, R35, R34, !PT ;  /* 0x0000002302027276 */ /* 0x000fc60007810022 */
[----:B------:R-:W-:Y:S01]  /*db10*/  LDSM.16.MT88.4 R20, [R49] ;  /* 0x000000003114783b */ /* 0x000fe20000004200 */
[----:B------:R-:W-:Y:S02]  /*db20*/  FMNMX3.FTZ R2, R2, R37, R42, !PT ;  /* 0x0000002502027276 */ /* 0x000fe4000781002a */
[----:B----4-:R-:W-:Y:S01]  /*db30*/  FMNMX.FTZ R4, R0, R4, !PT ;  /* 0x0000000400047209 */ /* 0x010fe20007810000 */
[----:B-12---:R-:W-:Y:S01]  /*db40*/  LDSM.16.MT88.4 R12, [R49+0x1000] ;  /* 0x00100000310c783b */ /* 0x006fe20000004200 */
[----:B------:R-:W-:-:S03]  /*db50*/  FMNMX3.FTZ R0, R238, R56, R62, !PT ;  /* 0x00000038ee007276 */ /* 0x000fc6000781003e */
[----:B------:R-:W1:Y:S01]  /*db60*/  SHFL.BFLY PT, R166, R4, 0x1, 0x1f ;  /* 0x0c201f0004a67f89 */ /* 0x000e6200000e0000 */
[----:B------:R-:W-:Y:S02]  /*db70*/  FMNMX3.FTZ R0, R0, R65, R67, !PT ;  /* 0x0000004100007276 */ /* 0x000fe40007810043 */
[----:B-----5:R-:W-:Y:S01]  /*db80*/  FMNMX.FTZ R3, R5, R3, !PT ;  /* 0x0000000305037209 */ /* 0x020fe20007810000 */
[----:B------:R-:W2:Y:S01]  /*db90*/  SHFL.BFLY PT, R168, R2, 0x2, 0x1f ;  /* 0x0c401f0002a87f89 */ /* 0x000ea200000e0000 */
[----:B------:R-:W-:-:S03]  /*dba0*/  FMNMX3.FTZ R0, R0, R195, R199, !PT ;  /* 0x000000c300007276 */ /* 0x000fc600078100c7 */
[----:B------:R-:W4:Y:S01]  /*dbb0*/  SHFL.BFLY PT, R165, R3, 0x1, 0x1f ;  /* 0x0c201f0003a57f89 */ /* 0x000f2200000e0000 */
[----:B------:R-:W-:-:S04]  /*dbc0*/  FMNMX3.FTZ R0, R0, R200, R201, !PT ;  /* 0x000000c800007276 */ /* 0x000fc800078100c9 */
[----:B------:R-:W-:-:S04]  /*dbd0*/  FMNMX3.FTZ R0, R0, R177, R179, !PT ;  /* 0x000000b100007276 */ /* 0x000fc800078100b3 */
[----:B------:R-:W-:-:S04]  /*dbe0*/  FMNMX3.FTZ R0, R0, R170, R172, !PT ;  /* 0x000000aa00007276 */ /* 0x000fc800078100ac */
[----:B------:R-:W-:Y:S02]  /*dbf0*/  FMNMX3.FTZ R0, R0, R33, R32, !PT ;  /* 0x0000002100007276 */ /* 0x000fe40007810020 */
[----:B-1----:R-:W-:Y:S02]  /*dc00*/  FMNMX.FTZ R166, R4, R166, !PT ;  /* 0x000000a604a67209 */ /* 0x002fe40007810000 */
[----:B------:R-:W-:Y:S02]  /*dc10*/  FMNMX3.FTZ R0, R0, R41, R46, !PT ;  /* 0x0000002900007276 */ /* 0x000fe4000781002e */
[----:B--2---:R-:W-:Y:S01]  /*dc20*/  FMNMX.FTZ R168, R2, R168, !PT ;  /* 0x000000a802a87209 */ /* 0x004fe20007810000 */
[C---:B------:R-:W-:Y:S01]  /*dc30*/  FMUL.FTZ R64, R166.reuse, UR13 ;  /* 0x0000000da6407c20 */ /* 0x040fe20008410000 */
[----:B------:R-:W-:Y:S01]  /*dc40*/  FSETP.NEU.FTZ.AND P1, PT, R166, -INF , PT ;  /* 0xff800000a600780b */ /* 0x000fe20003f3d000 */
[----:B------:R-:W1:Y:S01]  /*dc50*/  SHFL.BFLY PT, R167, R0, 0x2, 0x1f ;  /* 0x0c401f0000a77f89 */ /* 0x000e6200000e0000 */
[----:B----4-:R-:W-:-:S02]  /*dc60*/  FMNMX.FTZ R165, R3, R165, !PT ;  /* 0x000000a503a57209 */ /* 0x010fc40007810000 */
[----:B------:R-:W-:Y:S01]  /*dc70*/  FSEL R6, R166, RZ, P1 ;  /* 0x000000ffa6067208 */ /* 0x000fe20000800000 */
[----:B------:R-:W2:Y:S01]  /*dc80*/  SHFL.BFLY PT, R5, R168, 0x1, 0x1f ;  /* 0x0c201f00a8057f89 */ /* 0x000ea200000e0000 */
[C---:B------:R-:W-:Y:S01]  /*dc90*/  FSETP.NEU.FTZ.AND P0, PT, R165.reuse, -INF , PT ;  /* 0xff800000a500780b */ /* 0x040fe20003f1d000 */
[----:B------:R-:W-:Y:S01]  /*dca0*/  FMUL.FTZ R59, R165, UR13 ;  /* 0x0000000da53b7c20 */ /* 0x000fe20008410000 */
[----:B------:R-:W-:Y:S01]  /*dcb0*/  FSEL R64, R64, RZ, P1 ;  /* 0x000000ff40407208 */ /* 0x000fe20000800000 */
[----:B------:R-:W-:Y:S01]  /*dcc0*/  FADD.FTZ R6, R231, -R6 ;  /* 0x80000006e7067221 */ /* 0x000fe20000010000 */
[----:B------:R-:W-:Y:S02]  /*dcd0*/  FSEL R8, R165, RZ, P0 ;  /* 0x000000ffa5087208 */ /* 0x000fe40000000000 */
[----:B------:R-:W-:Y:S01]  /*dce0*/  FSEL R59, R59, RZ, P0 ;  /* 0x000000ff3b3b7208 */ /* 0x000fe20000000000 */
[----:B------:R-:W-:Y:S01]  /*dcf0*/  FFMA.FTZ R3, R38, UR13, -R64 ;  /* 0x0000000d26037c23 */ /* 0x000fe20008010840 */
[----:B------:R-:W-:Y:S01]  /*dd00*/  FMUL.FTZ R6, R6, UR13 ;  /* 0x0000000d06067c20 */ /* 0x000fe20008410000 */
[----:B------:R-:W-:Y:S01]  /*dd10*/  FADD.FTZ R8, R230, -R8 ;  /* 0x80000008e6087221 */ /* 0x000fe20000010000 */
[--C-:B------:R-:W-:Y:S01]  /*dd20*/  FFMA.FTZ R55, R55, UR13, -R64.reuse ;  /* 0x0000000d37377c23 */ /* 0x100fe20008010840 */
[--C-:B------:R-:W-:Y:S01]  /*dd30*/  FFMA.FTZ R38, R52, UR13, -R59.reuse ;  /* 0x0000000d34267c23 */ /* 0x100fe2000801083b */
[----:B------:R-:W4:Y:S01]  /*dd40*/  MUFU.EX2 R45, R6 ;  /* 0x00000006002d7308 */ /* 0x000f220000000800 */
[----:B------:R-:W-:Y:S01]  /*dd50*/  FMUL.FTZ R44, R8, UR13 ;  /* 0x0000000d082c7c20 */ /* 0x000fe20008410000 */
[--C-:B------:R-:W-:Y:S01]  /*dd60*/  FFMA.FTZ R43, R54, UR13, -R59.reuse ;  /* 0x0000000d362b7c23 */ /* 0x100fe2000801083b */
[----:B------:R-:W-:Y:S01]  /*dd70*/  LDSM.16.MT88.4 R8, [R218+0xb000] ;  /* 0x00b00000da08783b */ /* 0x000fe20000004200 */
[--C-:B------:R-:W-:Y:S01]  /*dd80*/  FFMA.FTZ R2, R40, UR13, -R64.reuse ;  /* 0x0000000d28027c23 */ /* 0x100fe20008010840 */
[--C-:B------:R-:W-:Y:S01]  /*dd90*/  FFMA.FTZ R36, R30, UR13, -R64.reuse ;  /* 0x0000000d1e247c23 */ /* 0x100fe20008010840 */
[--C-:B------:R-:W-:Y:S01]  /*dda0*/  FFMA.FTZ R40, R29, UR13, -R59.reuse ;  /* 0x0000000d1d287c23 */ /* 0x100fe2000801083b */
[----:B-1----:R-:W-:Y:S01]  /*ddb0*/  FMNMX.FTZ R167, R0, R167, !PT ;  /* 0x000000a700a77209 */ /* 0x002fe20007810000 */
[----:B------:R-:W-:Y:S01]  /*ddc0*/  FFMA.FTZ R39, R31, UR13, -R59 ;  /* 0x0000000d1f277c23 */ /* 0x000fe2000801083b */
[----:B------:R-:W-:Y:S01]  /*ddd0*/  MUFU.EX2 R0, R55 ;  /* 0x0000003700007308 */ /* 0x000fe20000000800 */
[----:B------:R-:W-:Y:S01]  /*dde0*/  FFMA.FTZ R175, R203, UR13, -R64 ;  /* 0x0000000dcbaf7c23 */ /* 0x000fe20008010840 */
[----:B--2---:R-:W-:Y:S01]  /*ddf0*/  FMNMX.FTZ R168, R168, R5, !PT ;  /* 0x00000005a8a87209 */ /* 0x004fe20007810000 */
[----:B------:R-:W1:Y:S01]  /*de00*/  SHFL.BFLY PT, R4, R167, 0x1, 0x1f ;  /* 0x0c201f00a7047f89 */ /* 0x000e6200000e0000 */
[----:B------:R-:W-:Y:S01]  /*de10*/  MUFU.EX2 R36, R36 ;  /* 0x0000002400247308 */ /* 0x000fe20000000800 */
[-C--:B----4-:R-:W-:Y:S01]  /*de20*/  FMUL.FTZ R160, R160, R45.reuse ;  /* 0x0000002da0a07220 */ /* 0x090fe20000410000 */
[C---:B------:R-:W-:Y:S01]  /*de30*/  FSETP.NEU.FTZ.AND P1, PT, R168.reuse, -INF , PT ;  /* 0xff800000a800780b */ /* 0x040fe20003f3d000 */
[----:B------:R-:W-:Y:S01]  /*de40*/  FMUL.FTZ R48, R168, UR13 ;  /* 0x0000000da8307c20 */ /* 0x000fe20008410000 */
[----:B------:R-:W2:Y:S01]  /*de50*/  MUFU.EX2 R3, R3 ;  /* 0x0000000300037308 */ /* 0x000ea20000000800 */
[-C--:B------:R-:W-:Y:S01]  /*de60*/  FMUL.FTZ R161, R161, R45.reuse ;  /* 0x0000002da1a17220 */ /* 0x080fe20000410000 */
[-C--:B------:R-:W-:Y:S01]  /*de70*/  FMUL.FTZ R152, R152, R45.reuse ;  /* 0x0000002d98987220 */ /* 0x080fe20000410000 */
[-C--:B------:R-:W-:Y:S01]  /*de80*/  FMUL.FTZ R153, R153, R45.reuse ;  /* 0x0000002d99997220 */ /* 0x080fe20000410000 */
[----:B------:R-:W-:Y:S01]  /*de90*/  FSEL R48, R48, RZ, P1 ;  /* 0x000000ff30307208 */ /* 0x000fe20000800000 */
[----:B------:R-:W4:Y:S01]  /*dea0*/  MUFU.EX2 R2, R2 ;  /* 0x0000000200027308 */ /* 0x000f220000000800 */
[-C--:B------:R-:W-:Y:S01]  /*deb0*/  FMUL.FTZ R140, R140, R45.reuse ;  /* 0x0000002d8c8c7220 */ /* 0x080fe20000410000 */
[-C--:B------:R-:W-:Y:S01]  /*dec0*/  FMUL.FTZ R141, R141, R45.reuse ;  /* 0x0000002d8d8d7220 */ /* 0x080fe20000410000 */
[-C--:B------:R-:W-:Y:S01]  /*ded0*/  FMUL.FTZ R136, R136, R45.reuse ;  /* 0x0000002d88887220 */ /* 0x080fe20000410000 */
[----:B------:R-:W-:Y:S01]  /*dee0*/  MUFU.EX2 R40, R40 ;  /* 0x0000002800287308 */ /* 0x000fe20000000800 */
[--C-:B------:R-:W-:Y:S01]  /*def0*/  FFMA.FTZ R47, R205, UR13, -R48.reuse ;  /* 0x0000000dcd2f7c23 */ /* 0x100fe20008010830 */
[--C-:B------:R-:W-:Y:S01]  /*df00*/  FFMA.FTZ R50, R206, UR13, -R48.reuse ;  /* 0x0000000dce327c23 */ /* 0x100fe20008010830 */
[--C-:B------:R-:W-:Y:S01]  /*df10*/  FFMA.FTZ R51, R207, UR13, -R48.reuse ;  /* 0x0000000dcf337c23 */ /* 0x100fe20008010830 */
[----:B------:R-:W5:Y:S01]  /*df20*/  MUFU.EX2 R39, R39 ;  /* 0x0000002700277308 */ /* 0x000f620000000800 */
[----:B------:R-:W-:Y:S01]  /*df30*/  FFMA.FTZ R53, R53, UR13, -R48 ;  /* 0x0000000d35357c23 */ /* 0x000fe20008010830 */
[----:B--2---:R-:W-:Y:S01]  /*df40*/  F2FP.F16.F32.PACK_AB R28, R3, R36 ;  /* 0x00000024031c723e */ /* 0x004fe200000000ff */
[-C--:B------:R-:W-:Y:S01]  /*df50*/  FMUL.FTZ R137, R137, R45.reuse ;  /* 0x0000002d89897220 */ /* 0x080fe20000410000 */
[----:B------:R-:W-:Y:S01]  /*df60*/  MUFU.EX2 R38, R38 ;  /* 0x0000002600267308 */ /* 0x000fe20000000800 */
[-C--:B------:R-:W-:Y:S01]  /*df70*/  FMUL.FTZ R124, R124, R45.reuse ;  /* 0x0000002d7c7c7220 */ /* 0x080fe20000410000 */
[----:B-1----:R-:W-:Y:S01]  /*df80*/  FMNMX.FTZ R167, R167, R4, !PT ;  /* 0x00000004a7a77209 */ /* 0x002fe20007810000 */
[-C--:B------:R-:W-:Y:S01]  /*df90*/  FMUL.FTZ R125, R125, R45.reuse ;  /* 0x0000002d7d7d7220 */ /* 0x080fe20000410000 */
[----:B------:R-:W1:Y:S01]  /*dfa0*/  LDSM.16.MT88.4 R4, [R49+0x2000] ;  /* 0x002000003104783b */ /* 0x000e620000004200 */
[----:B------:R-:W2:Y:S01]  /*dfb0*/  MUFU.EX2 R43, R43 ;  /* 0x0000002b002b7308 */ /* 0x000ea20000000800 */
[C---:B------:R-:W-:Y:S01]  /*dfc0*/  FSETP.NEU.FTZ.AND P0, PT, R167.reuse, -INF , PT ;  /* 0xff800000a700780b */ /* 0x040fe20003f1d000 */
[----:B------:R-:W-:Y:S01]  /*dfd0*/  FMUL.FTZ R52, R167, UR13 ;  /* 0x0000000da7347c20 */ /* 0x000fe20008410000 */
[----:B----4-:R-:W-:Y:S01]  /*dfe0*/  F2FP.F16.F32.PACK_AB R30, R0, R2 ;  /* 0x00000002001e723e */ /* 0x010fe200000000ff */
[----:B------:R-:W4:Y:S01]  /*dff0*/  MUFU.EX2 R44, R44 ;  /* 0x0000002c002c7308 */ /* 0x000f220000000800 */
[----:B-----5:R-:W-:Y:S01]  /*e000*/  F2FP.F16.F32.PACK_AB R29, R39, R40 ;  /* 0x00000028271d723e */ /* 0x020fe200000000ff */
[-C--:B------:R-:W-:Y:S01]  /*e010*/  FMUL.FTZ R120, R120, R45.reuse ;  /* 0x0000002d78787220 */ /* 0x080fe20000410000 */
[----:B------:R-:W-:Y:S01]  /*e020*/  FSEL R52, R52, RZ, P0 ;  /* 0x000000ff34347208 */ /* 0x000fe20000000000 */
[----:B------:R-:W-:Y:S01]  /*e030*/  MUFU.EX2 R47, R47 ;  /* 0x0000002f002f7308 */ /* 0x000fe20000000800 */
[-C--:B------:R-:W-:Y:S01]  /*e040*/  FMUL.FTZ R121, R121, R45.reuse ;  /* 0x0000002d79797220 */ /* 0x080fe20000410000 */
[-C--:B------:R-:W-:Y:S01]  /*e050*/  FMUL.FTZ R108, R108, R45.reuse ;  /* 0x0000002d6c6c7220 */ /* 0x080fe20000410000 */
[-C--:B------:R-:W-:Y:S01]  /*e060*/  FMUL.FTZ R109, R109, R45.reuse ;  /* 0x0000002d6d6d7220 */ /* 0x080fe20000410000 */
[--C-:B------:R-:W-:Y:S01]  /*e070*/  FFMA.FTZ R54, R56, UR13, -R52.reuse ;  /* 0x0000000d38367c23 */ /* 0x100fe20008010834 */
[----:B------:R-:W-:Y:S01]  /*e080*/  FSEL R56, R168, RZ, P1 ;  /* 0x000000ffa8387208 */ /* 0x000fe20000800000 */
[--C-:B------:R-:W-:Y:S01]  /*e090*/  FFMA.FTZ R55, R62, UR13, -R52.reuse ;  /* 0x0000000d3e377c23 */ /* 0x100fe20008010834 */
[----:B------:R-:W-:Y:S01]  /*e0a0*/  FFMA.FTZ R67, R67, UR13, -R52 ;  /* 0x0000000d43437c23 */ /* 0x000fe20008010834 */
[----:B------:R-:W-:Y:S01]  /*e0b0*/  MUFU.EX2 R50, R50 ;  /* 0x0000003200327308 */ /* 0x000fe20000000800 */
[----:B--2---:R-:W-:Y:S01]  /*e0c0*/  F2FP.F16.F32.PACK_AB R31, R43, R38 ;  /* 0x000000262b1f723e */ /* 0x004fe200000000ff */
[----:B------:R-:W-:Y:S01]  /*e0d0*/  FADD.FTZ R62, R239, -R56 ;  /* 0x80000038ef3e7221 */ /* 0x000fe20000010000 */
[----:B------:R-:W-:Y:S01]  /*e0e0*/  FFMA.FTZ R56, R65, UR13, -R52 ;  /* 0x0000000d41387c23 */ /* 0x000fe20008010834 */
[----:B------:R-:W-:Y:S01]  /*e0f0*/  FSEL R65, R167, RZ, P0 ;  /* 0x000000ffa7417208 */ /* 0x000fe20000000000 */
[----:B------:R-:W-:Y:S01]  /*e100*/  MUFU.EX2 R51, R51 ;  /* 0x0000003300337308 */ /* 0x000fe20000000800 */
[----:B------:R-:W-:Y:S01]  /*e110*/  FMUL.FTZ R173, R62, UR13 ;  /* 0x0000000d3ead7c20 */ /* 0x000fe20008410000 */
[-C--:B----4-:R-:W-:Y:S01]  /*e120*/  FMUL.FTZ R162, R162, R44.reuse ;  /* 0x0000002ca2a27220 */ /* 0x090fe20000410000 */
[-C--:B------:R-:W-:Y:S01]  /*e130*/  FMUL.FTZ R163, R163, R44.reuse ;  /* 0x0000002ca3a37220 */ /* 0x080fe20000410000 */
        /* <DEDUP_REMOVED lines=102> */
[--C-:B------:R-:W-:Y:S01]  /*e7a0*/  FFMA.FTZ R182, R182, UR13, -R59.reuse ;  /* 0x0000000db6b67c23 */ /* 0x100fe2000801083b */
        /* <DEDUP_REMOVED lines=10> */
[C---:B------:R-:W-:Y:S01]  /*e850*/  HMMA.16816.F32 R76, R28.reuse, R10, R76 ;  /* 0x0000000a1c4c723c */ /* 0x040fe2000000184c */
[----:B------:R-:W-:Y:S01]  /*e860*/  MUFU.EX2 R175, R175 ;  /* 0x000000af00af7308 */ /* 0x000fe20000000800 */
[----:B------:R-:W-:Y:S01]  /*e870*/  FFMA.FTZ R201, R201, UR13, -R52 ;  /* 0x0000000dc9c97c23 */ /* 0x000fe20008010834 */
[----:B------:R-:W-:Y:S01]  /*e880*/  FFMA.FTZ R198, R198, UR13, -R64 ;  /* 0x0000000dc6c67c23 */ /* 0x000fe20008010840 */
[----:B------:R-:W-:Y:S01]  /*e890*/  FFMA.FTZ R180, R180, UR13, -R48 ;  /* 0x0000000db4b47c23 */ /* 0x000fe20008010830 */
[----:B------:R-:W-:Y:S01]  /*e8a0*/  MUFU.EX2 R174, R174 ;  /* 0x000000ae00ae7308 */ /* 0x000fe20000000800 */
[--C-:B------:R-:W-:Y:S01]  /*e8b0*/  FFMA.FTZ R188, R188, UR13, -R64.reuse ;  /* 0x0000000dbcbc7c23 */ /* 0x100fe20008010840 */
[--C-:B------:R-:W-:Y:S01]  /*e8c0*/  FFMA.FTZ R190, R190, UR13, -R64.reuse ;  /* 0x0000000dbebe7c23 */ /* 0x100fe20008010840 */
[C---:B-1----:R-:W-:Y:S01]  /*e8d0*/  HMMA.16816.F32 R88, R28.reuse, R4, R88 ;  /* 0x000000041c58723c */ /* 0x042fe20000001858 */
[----:B------:R-:W-:Y:S01]  /*e8e0*/  MUFU.EX2 R184, R184 ;  /* 0x000000b800b87308 */ /* 0x000fe20000000800 */
[----:B------:R-:W-:Y:S01]  /*e8f0*/  FFMA.FTZ R191, R191, UR13, -R64 ;  /* 0x0000000dbfbf7c23 */ /* 0x000fe20008010840 */
[--C-:B------:R-:W-:Y:S01]  /*e900*/  FFMA.FTZ R203, R171, UR13, -R48.reuse ;  /* 0x0000000dabcb7c23 */ /* 0x100fe20008010830 */
[--C-:B------:R-:W-:Y:S01]  /*e910*/  FFMA.FTZ R176, R176, UR13, -R48.reuse ;  /* 0x0000000db0b07c23 */ /* 0x100fe20008010830 */
[----:B------:R-:W-:Y:S01]  /*e920*/  MUFU.EX2 R183, R183 ;  /* 0x000000b700b77308 */ /* 0x000fe20000000800 */
[----:B------:R-:W-:Y:S01]  /*e930*/  FFMA.FTZ R178, R178, UR13, -R48 ;  /* 0x0000000db2b27c23 */ /* 0x000fe20008010830 */
        /* <DEDUP_REMOVED lines=10> */
[----:B------:R-:W-:Y:S01]  /*e9e0*/  FFMA.FTZ R36, R237, R45, R36 ;  /* 0x0000002ded247223 */ /* 0x000fe20000010024 */
[----:B------:R1:W2:Y:S01]  /*e9f0*/  MUFU.EX2 R194, R202 ;  /* 0x000000ca00c27308 */ /* 0x0002a20000000800 */
[----:B------:R-:W-:Y:S01]  /*ea00*/  FFMA.FTZ R40, R236, R44, R40 ;  /* 0x0000002cec287223 */ /* 0x000fe20000010028 */
[----:B------:R-:W-:Y:S01]  /*ea10*/  FADD.FTZ R47, R50, R47 ;  /* 0x0000002f322f7221 */ /* 0x000fe20000010000 */
[----:B------:R-:W-:Y:S01]  /*ea20*/  FADD.FTZ R54, R55, R54 ;  /* 0x0000003637367221 */ /* 0x000fe20000010000 */
[C---:B------:R-:W-:Y:S01]  /*ea30*/  HMMA.16816.F32 R156, R28.reuse, R24, R156 ;  /* 0x000000181c9c723c */ /* 0x040fe2000000189c */
[----:B------:R-:W4:Y:S01]  /*ea40*/  MUFU.EX2 R193, R193 ;  /* 0x000000c100c17308 */ /* 0x000f220000000800 */
        /* <DEDUP_REMOVED lines=8> */
[----:B-1----:R-:W-:Y:S01]  /*ead0*/  FFMA.FTZ R202, R200, UR13, -R52 ;  /* 0x0000000dc8ca7c23 */ /* 0x002fe20008010834 */
[----:B------:R-:W-:Y:S01]  /*eae0*/  MUFU.EX2 R197, R197 ;  /* 0x000000c500c57308 */ /* 0x000fe20000000800 */
[----:B------:R-:W-:Y:S01]  /*eaf0*/  FADD.FTZ R40, R38, R40 ;  /* 0x0000002826287221 */ /* 0x000fe20000010000 */
[--C-:B------:R-:W-:Y:S01]  /*eb00*/  FFMA.FTZ R42, R42, UR13, -R48.reuse ;  /* 0x0000000d2a2a7c23 */ /* 0x100fe20008010830 */
[----:B------:R-:W-:Y:S01]  /*eb10*/  FFMA.FTZ R37, R37, UR13, -R48 ;  /* 0x0000000d25257c23 */ /* 0x000fe20008010830 */
[----:B------:R-:W-:Y:S01]  /*eb20*/  MUFU.EX2 R200, R199 ;  /* 0x000000c700c87308 */ /* 0x000fe20000000800 */
[C---:B------:R-:W-:Y:S01]  /*eb30*/  HMMA.16816.F32 R144, R28.reuse, R20, R144 ;  /* 0x000000141c90723c */ /* 0x040fe20000001890 */
[----:B------:R-:W-:Y:S01]  /*eb40*/  FADD.FTZ R47, R53, R47 ;  /* 0x0000002f352f7221 */ /* 0x000fe20000010000 */
[----:B------:R-:W-:Y:S01]  /*eb50*/  FADD.FTZ R54, R62, R54 ;  /* 0x000000363e367221 */ /* 0x000fe20000010000 */
[----:B------:R-:W1:Y:S01]  /*eb60*/  MUFU.EX2 R195, R195 ;  /* 0x000000c300c37308 */ /* 0x000e620000000800 */
[----:B------:R-:W-:Y:S01]  /*eb70*/  FADD.FTZ R36, R0, R36 ;  /* 0x0000002400247221 */ /* 0x000fe20000010000 */
[----:B------:R-:W-:Y:S01]  /*eb80*/  FADD.FTZ R40, R43, R40 ;  /* 0x000000282b287221 */ /* 0x000fe20000010000 */
[----:B------:R-:W-:Y:S01]  /*eb90*/  FFMA.FTZ R46, R46, UR13, -R52 ;  /* 0x0000000d2e2e7c23 */ /* 0x000fe20008010834 */
[----:B------:R3:W3:Y:S01]  /*eba0*/  MUFU.EX2 R199, R202 ;  /* 0x000000ca00c77308 */ /* 0x0006e20000000800 */
[C---:B------:R-:W-:Y:S01]  /*ebb0*/  HMMA.16816.F32 R132, R28.reuse, R22, R132 ;  /* 0x000000161c84723c */ /* 0x040fe20000001884 */
[----:B------:R-:W5:Y:S01]  /*ebc0*/  LDSM.16.MT88.4 R20, [R49+0x400] ;  /* 0x000400003114783b */ /* 0x000f620000004200 */
[----:B--2---:R-:W-:Y:S01]  /*ebd0*/  FADD.FTZ R47, R194, R47 ;  /* 0x0000002fc22f7221 */ /* 0x004fe20000010000 */
[----:B------:R-:W2:Y:S01]  /*ebe0*/  MUFU.EX2 R201, R201 ;  /* 0x000000c900c97308 */ /* 0x000ea20000000800 */
[----:B------:R-:W-:Y:S01]  /*ebf0*/  FADD.FTZ R36, R173, R36 ;  /* 0x00000024ad247221 */ /* 0x000fe20000010000 */
[----:B------:R-:W-:Y:S01]  /*ec00*/  FADD.FTZ R40, R184, R40 ;  /* 0x00000028b8287221 */ /* 0x000fe20000010000 */
[----:B----4-:R-:W-:Y:S01]  /*ec10*/  FADD.FTZ R47, R193, R47 ;  /* 0x0000002fc12f7221 */ /* 0x010fe20000010000 */
[----:B------:R4:W-:Y:S01]  /*ec20*/  MUFU.EX2 R171, R180 ;  /* 0x000000b400ab7308 */ /* 0x0009e20000000800 */
[C---:B------:R-:W-:Y:S01]  /*ec30*/  HMMA.16816.F32 R128, R28.reuse, R16, R128 ;  /* 0x000000101c80723c */ /* 0x040fe20000001880 */
[----:B-1----:R-:W-:Y:S01]  /*ec40*/  FADD.FTZ R54, R195, R54 ;  /* 0x00000036c3367221 */ /* 0x002fe20000010000 */
[----:B------:R-:W-:Y:S01]  /*ec50*/  FADD.FTZ R36, R181, R36 ;  /* 0x00000024b5247221 */ /* 0x000fe20000010000 */
[----:B------:R-:W1:Y:S01]  /*ec60*/  MUFU.EX2 R188, R188 ;  /* 0x000000bc00bc7308 */ /* 0x000e620000000800 */
[----:B------:R-:W-:Y:S01]  /*ec70*/  FADD.FTZ R40, R183, R40 ;  /* 0x00000028b7287221 */ /* 0x000fe20000010000 */
[----:B---3--:R-:W-:Y:S01]  /*ec80*/  FFMA.FTZ R202, R177, UR13, -R52 ;  /* 0x0000000db1ca7c23 */ /* 0x008fe20008010834 */
[----:B------:R-:W-:Y:S01]  /*ec90*/  FADD.FTZ R54, R200, R54 ;  /* 0x00000036c8367221 */ /* 0x000fe20000010000 */
[----:B------:R-:W-:Y:S01]  /*eca0*/  MUFU.EX2 R190, R190 ;  /* 0x000000be00be7308 */ /* 0x000fe20000000800 */
[C---:B------:R-:W-:Y:S01]  /*ecb0*/  HMMA.16816.F32 R116, R28.reuse, R18, R116 ;  /* 0x000000121c74723c */ /* 0x040fe20000001874 */
[----:B------:R-:W3:Y:S01]  /*ecc0*/  LDSM.16.MT88.4 R16, [R218+0xa400] ;  /* 0x00a40000da10783b */ /* 0x000ee20000004200 */
[----:B------:R-:W-:Y:S01]  /*ecd0*/  FADD.FTZ R47, R196, R47 ;  /* 0x0000002fc42f7221 */ /* 0x000fe20000010000 */
[----:B------:R-:W-:Y:S01]  /*ece0*/  MUFU.EX2 R191, R191 ;  /* 0x000000bf00bf7308 */ /* 0x000fe20000000800 */
[----:B------:R-:W-:Y:S01]  /*ecf0*/  FADD.FTZ R54, R199, R54 ;  /* 0x00000036c7367221 */ /* 0x000fe20000010000 */
[----:B----4-:R-:W-:Y:S01]  /*ed00*/  FFMA.FTZ R180, R179, UR13, -R52 ;  /* 0x0000000db3b47c23 */ /* 0x010fe20008010834 */
[----:B------:R-:W-:Y:S01]  /*ed10*/  FADD.FTZ R36, R175, R36 ;  /* 0x00000024af247221 */ /* 0x000fe20000010000 */
[----:B------:R4:W4:Y:S01]  /*ed20*/  MUFU.EX2 R179, R202 ;  /* 0x000000ca00b37308 */ /* 0x0009220000000800 */
[C---:B------:R-:W-:Y:S01]  /*ed30*/  HMMA.16816.F32 R112, R28.reuse, R12, R112 ;  /* 0x0000000c1c70723c */ /* 0x040fe20000001870 */
[----:B------:R-:W-:Y:S01]  /*ed40*/  FADD.FTZ R40, R182, R40 ;  /* 0x00000028b6287221 */ /* 0x000fe20000010000 */
[----:B------:R-:W-:Y:S01]  /*ed50*/  FADD.FTZ R47, R197, R47 ;  /* 0x0000002fc52f7221 */ /* 0x000fe20000010000 */
[----:B------:R-:W5:Y:S01]  /*ed60*/  MUFU.EX2 R176, R176 ;  /* 0x000000b000b07308 */ /* 0x000f620000000800 */
[----:B--2---:R-:W-:Y:S01]  /*ed70*/  FADD.FTZ R54, R201, R54 ;  /* 0x00000036c9367221 */ /* 0x004fe20000010000 */
[----:B------:R-:W-:Y:S01]  /*ed80*/  FADD.FTZ R36, R174, R36 ;  /* 0x00000024ae247221 */ /* 0x000fe20000010000 */
[----:B------:R-:W-:Y:S01]  /*ed90*/  FADD.FTZ R40, R185, R40 ;  /* 0x00000028b9287221 */ /* 0x000fe20000010000 */
[----:B------:R-:W2:Y:S01]  /*eda0*/  MUFU.EX2 R178, R178 ;  /* 0x000000b200b27308 */ /* 0x000ea20000000800 */
[----:B------:R-:W-:Y:S01]  /*edb0*/  HMMA.16816.F32 R100, R28, R14, R100 ;  /* 0x0000000e1c64723c */ /* 0x000fe20000001864 */
[----:B------:R-:W3:Y:S01]  /*edc0*/  LDSM.16.MT88.4 R12, [R49+0x1400] ;  /* 0x00140000310c783b */ /* 0x000ee20000004200 */
[----:B-1----:R-:W-:Y:S01]  /*edd0*/  FADD.FTZ R36, R188, R36 ;  /* 0x00000024bc247221 */ /* 0x002fe20000010000 */
[----:B------:R-:W-:Y:S01]  /*ede0*/  MUFU.EX2 R177, R203 ;  /* 0x000000cb00b17308 */ /* 0x000fe20000000800 */
[----:B----4-:R-:W-:Y:S01]  /*edf0*/  FFMA.FTZ R202, R170, UR13, -R52 ;  /* 0x0000000daaca7c23 */ /* 0x010fe20008010834 */
[----:B------:R-:W-:-:S02]  /*ee00*/  FADD.FTZ R54, R179, R54 ;  /* 0x00000036b3367221 */ /* 0x000fc40000010000 */
[----:B------:R1:W4:Y:S01]  /*ee10*/  MUFU.EX2 R170, R180 ;  /* 0x000000b400aa7308 */ /* 0x0003220000000800 */
[C---:B------:R-:W-:Y:S01]  /*ee20*/  HMMA.16816.F32 R68, R28.reuse, R8, R68 ;  /* 0x000000081c44723c */ /* 0x040fe20000001844 */
[----:B-----5:R-:W-:Y:S01]  /*ee30*/  FADD.FTZ R47, R176, R47 ;  /* 0x0000002fb02f7221 */ /* 0x020fe20000010000 */
[----:B------:R-:W-:Y:S01]  /*ee40*/  FADD.FTZ R36, R190, R36 ;  /* 0x00000024be247221 */ /* 0x000fe20000010000 */
[----:B------:R-:W-:Y:S02]  /*ee50*/  MUFU.EX2 R37, R37 ;  /* 0x0000002500257308 */ /* 0x000fe40000000800 */
[----:B--2---:R-:W-:Y:S01]  /*ee60*/  FADD.FTZ R47, R178, R47 ;  /* 0x0000002fb22f7221 */ /* 0x004fe20000010000 */
[----:B------:R-:W-:Y:S01]  /*ee70*/  FADD.FTZ R36, R191, R36 ;  /* 0x00000024bf247221 */ /* 0x000fe20000010000 */
[----:B------:R-:W-:Y:S01]  /*ee80*/  MUFU.EX2 R46, R46 ;  /* 0x0000002e002e7308 */ /* 0x000fe20000000800 */
[C---:B------:R-:W-:Y:S01]  /*ee90*/  HMMA.16816.F32 R80, R28.reuse, R10, R80 ;  /* 0x0000000a1c50723c */ /* 0x040fe20000001850 */
[----:B------:R-:W2:Y:S01]  /*eea0*/  LDSM.16.MT88.4 R8, [R218+0xb400] ;  /* 0x00b40000da08783b */ /* 0x000ea20000004200 */
[----:B------:R-:W-:Y:S01]  /*eeb0*/  FADD.FTZ R47, R171, R47 ;  /* 0x0000002fab2f7221 */ /* 0x000fe20000010000 */
[----:B-1----:R-:W-:Y:S01]  /*eec0*/  FFMA.FTZ R180, R172, UR13, -R52 ;  /* 0x0000000dacb47c23 */ /* 0x002fe20008010834 */
[----:B----4-:R-:W-:Y:S01]  /*eed0*/  FADD.FTZ R54, R170, R54 ;  /* 0x00000036aa367221 */ /* 0x010fe20000010000 */
[----:B------:R-:W1:Y:S03]  /*eee0*/  MUFU.EX2 R172, R202 ;  /* 0x000000ca00ac7308 */ /* 0x000e660000000800 */
[C---:B------:R-:W-:Y:S01]  /*eef0*/  HMMA.16816.F32 R84, R28.reuse, R4, R84 ;  /* 0x000000041c54723c */ /* 0x040fe20000001854 */
[----:B------:R-:W-:Y:S01]  /*ef00*/  FADD.FTZ R47, R177, R47 ;  /* 0x0000002fb12f7221 */ /* 0x000fe20000010000 */
[----:B------:R-:W4:Y:S06]  /*ef10*/  MUFU.EX2 R180, R180 ;  /* 0x000000b400b47308 */ /* 0x000f2c0000000800 */
[----:B------:R-:W-:Y:S01]  /*ef20*/  HMMA.16816.F32 R96, R28, R6, R96 ;  /* 0x000000061c60723c */ /* 0x000fe20000001860 */
[----:B------:R-:W5:Y:S01]  /*ef30*/  LDSM.16.MT88.4 R4, [R49+0x2400] ;  /* 0x002400003104783b */ /* 0x000f620000004200 */
[----:B------:R-:W-:-:S02]  /*ef40*/  F2FP.F16.F32.PACK_AB R28, R181, R173 ;  /* 0x000000adb51c723e */ /* 0x000fc400000000ff */
[----:B------:R-:W-:Y:S01]  /*ef50*/  F2FP.F16.F32.PACK_AB R29, R183, R184 ;  /* 0x000000b8b71d723e */ /* 0x000fe200000000ff */
[----:B-1----:R-:W-:Y:S01]  /*ef60*/  FADD.FTZ R54, R172, R54 ;  /* 0x00000036ac367221 */ /* 0x002fe20000010000 */
[----:B------:R-:W-:Y:S02]  /*ef70*/  F2FP.F16.F32.PACK_AB R30, R174, R175 ;  /* 0x000000afae1e723e */ /* 0x000fe400000000ff */
[----:B------:R-:W-:Y:S01]  /*ef80*/  F2FP.F16.F32.PACK_AB R31, R185, R182 ;  /* 0x000000b6b91f723e */ /* 0x000fe200000000ff */
[----:B----4-:R-:W-:-:S06]  /*ef90*/  FADD.FTZ R54, R180, R54 ;  /* 0x00000036b4367221 */ /* 0x010fcc0000010000 */
        /* <DEDUP_REMOVED lines=8> */
[C---:B--2---:R-:W-:Y:S08]  /*f020*/  HMMA.16816.F32 R72, R28.reuse, R8, R72 ;  /* 0x000000081c48723c */ /* 0x044ff00000001848 */
        /* <DEDUP_REMOVED lines=8> */
[--C-:B------:R-:W-:Y:S02]  /*f0b0*/  FFMA.FTZ R12, R186, UR13, -R59.reuse ;  /* 0x0000000dba0c7c23 */ /* 0x100fe4000801083b */
[----:B------:R1:W2:Y:S05]  /*f0c0*/  MUFU.EX2 R186, R198 ;  /* 0x000000c600ba7308 */ /* 0x0002aa0000000800 */
[C---:B------:R-:W-:Y:S01]  /*f0d0*/  HMMA.16816.F32 R68, R28.reuse, R8, R68 ;  /* 0x000000081c44723c */ /* 0x040fe20000001844 */
[--C-:B------:R-:W-:Y:S01]  /*f0e0*/  FFMA.FTZ R9, R187, UR13, -R59.reuse ;  /* 0x0000000dbb097c23 */ /* 0x100fe2000801083b */
[--C-:B------:R-:W-:Y:S01]  /*f0f0*/  FFMA.FTZ R8, R189, UR13, -R59.reuse ;  /* 0x0000000dbd087c23 */ /* 0x100fe2000801083b */
[----:B------:R-:W3:Y:S04]  /*f100*/  MUFU.EX2 R187, R12 ;  /* 0x0000000c00bb7308 */ /* 0x000ee80000000800 */
[----:B------:R-:W4:Y:S01]  /*f110*/  MUFU.EX2 R189, R9 ;  /* 0x0000000900bd7308 */ /* 0x000f220000000800 */
[C---:B------:R-:W-:Y:S01]  /*f120*/  HMMA.16816.F32 R156, R28.reuse, R24, R156 ;  /* 0x000000181c9c723c */ /* 0x040fe2000000189c */
[----:B-1----:R-:W-:Y:S01]  /*f130*/  FFMA.FTZ R198, R192, UR13, -R59 ;  /* 0x0000000dc0c67c23 */ /* 0x002fe2000801083b */
[----:B--2---:R-:W-:Y:S01]  /*f140*/  FADD.FTZ R36, R186, R36 ;  /* 0x00000024ba247221 */ /* 0x004fe20000010000 */
[----:B------:R-:W1:Y:S04]  /*f150*/  MUFU.EX2 R192, R8 ;  /* 0x0000000800c07308 */ /* 0x000e680000000800 */
[----:B------:R-:W2:Y:S01]  /*f160*/  MUFU.EX2 R198, R198 ;  /* 0x000000c600c67308 */ /* 0x000ea20000000800 */
[----:B------:R-:W-:Y:S01]  /*f170*/  HMMA.16816.F32 R148, R28, R26, R148 ;  /* 0x0000001a1c94723c */ /* 0x000fe20000001894 */
[----:B------:R-:W5:Y:S01]  /*f180*/  LDSM.16.MT88.4 R24, [R218+0x9800] ;  /* 0x00980000da18783b */ /* 0x000f620000004200 */
[----:B---3--:R-:W-:-:S04]  /*f190*/  FADD.FTZ R40, R187, R40 ;  /* 0x00000028bb287221 */ /* 0x008fc80000010000 */
[----:B----4-:R-:W-:Y:S02]  /*f1a0*/  FADD.FTZ R40, R189, R40 ;  /* 0x00000028bd287221 */ /* 0x010fe40000010000 */
        /* <DEDUP_REMOVED lines=16> */
[----:B------:R-:W-:Y:S02]  /*f2b0*/  F2FP.F16.F32.PACK_AB R29, R189, R187 ;  /* 0x000000bbbd1d723e */ /* 0x000fe400000000ff */
[----:B------:R-:W-:Y:S02]  /*f2c0*/  F2FP.F16.F32.PACK_AB R30, R186, R191 ;  /* 0x000000bfba1e723e */ /* 0x000fe400000000ff */
[----:B------:R-:W-:-:S07]  /*f2d0*/  F2FP.F16.F32.PACK_AB R31, R198, R192 ;  /* 0x000000c0c61f723e */ /* 0x000fce00000000ff */
[C---:B-----5:R-:W-:Y:S08]  /*f2e0*/  HMMA.16816.F32 R160, R28.reuse, R24, R160 ;  /* 0x000000181ca0723c */ /* 0x060ff000000018a0 */
[C---:B------:R-:W-:Y:S08]  /*f2f0*/  HMMA.16816.F32 R152, R28.reuse, R26, R152 ;  /* 0x0000001a1c98723c */ /* 0x040ff00000001898 */
[C---:B-1----:R-:W-:Y:S08]  /*f300*/  HMMA.16816.F32 R140, R28.reuse, R20, R140 ;  /* 0x000000141c8c723c */ /* 0x042ff0000000188c */
[C---:B------:R-:W-:Y:S08]  /*f310*/  HMMA.16816.F32 R136, R28.reuse, R22, R136 ;  /* 0x000000161c88723c */ /* 0x040ff00000001888 */
        /* <DEDUP_REMOVED lines=31> */
[----:B------:R-:W3:Y:S03]  /*f510*/  MUFU.EX2 R60, R12 ;  /* 0x0000000c003c7308 */ /* 0x000ee60000000800 */
[----:B----4-:R-:W-:Y:S01]  /*f520*/  FADD.FTZ R36, R63, R36 ;  /* 0x000000243f247221 */ /* 0x010fe20000010000 */
        /* <DEDUP_REMOVED lines=40> */
[----:B------:R-:W-:Y:S01]  /*f7b0*/  HMMA.16816.F32 R120, R28, R18, R120 ;  /* 0x000000121c78723c */ /* 0x000fe20000001878 */
[----:B-1----:R-:W-:Y:S01]  /*f7c0*/  FFMA.FTZ R48, R41, UR13, -R52 ;  /* 0x0000000d29307c23 */ /* 0x002fe20008010834 */
[----:B-----5:R-:W-:Y:S01]  /*f7d0*/  FADD.FTZ R54, R32, R54 ;  /* 0x0000003620367221 */ /* 0x020fe20000010000 */
[----:B------:R-:W1:Y:S01]  /*f7e0*/  MUFU.EX2 R41, R42 ;  /* 0x0000002a00297308 */ /* 0x000e620000000800 */
[----:B------:R-:W-:-:S04]  /*f7f0*/  FADD.FTZ R233, R33, R47 ;  /* 0x0000002f21e97221 */ /* 0x000fc80000010000 */
[C---:B------:R-:W-:Y:S01]  /*f800*/  HMMA.16816.F32 R108, R28.reuse, R12, R108 ;  /* 0x0000000c1c6c723c */ /* 0x040fe2000000186c */
[----:B------:R-:W2:Y:S07]  /*f810*/  MUFU.EX2 R42, R48 ;  /* 0x00000030002a7308 */ /* 0x000eae0000000800 */
[----:B------:R-:W-:Y:S01]  /*f820*/  HMMA.16816.F32 R104, R28, R14, R104 ;  /* 0x0000000e1c68723c */ /* 0x000fe20000001868 */
[----:B-1----:R-:W-:-:S04]  /*f830*/  FADD.FTZ R54, R41, R54 ;  /* 0x0000003629367221 */ /* 0x002fc80000010000 */
[----:B--2---:R-:W-:-:S03]  /*f840*/  FADD.FTZ R54, R42, R54 ;  /* 0x000000362a367221 */ /* 0x004fc60000010000 */
[----:B------:R-:W-:Y:S01]  /*f850*/  HMMA.16816.F32 R72, R28, R8, R72 ;  /* 0x000000081c48723c */ /* 0x000fe20000001848 */
[----:B------:R-:W-:-:S07]  /*f860*/  FADD.FTZ R232, R46, R54 ;  /* 0x000000362ee87221 */ /* 0x000fce0000010000 */
        /* <DEDUP_REMOVED lines=20> */
.L_x_858:
        /* <DEDUP_REMOVED lines=13> */
[----:B------:R-:W-:Y:S01]  /*fa80*/  USHF.L.U64.HI UR17, UR8, 0x5, UR9 ;  /* 0x0000000508117899 */ /* 0x000fe20008010209 */
[----:B------:R-:W1:Y:S01]  /*fa90*/  LDCU UR13, c[0x0][0x440] ;  /* 0x00008800ff0d77ac */ /* 0x000e620008000800 */
[----:B------:R-:W1:Y:S01]  /*faa0*/  LDCU UR9, c[0x0][0x50c] ;  /* 0x0000a180ff0977ac */ /* 0x000e620008000800 */
[----:B----4-:R-:W-:Y:S01]  /*fab0*/  ISETP.GE.AND P5, PT, R235, UR16, PT ;  /* 0x00000010eb007c0c */ /* 0x010fe2000bfa6270 */
[----:B------:R-:W-:Y:S01]  /*fac0*/  UMOV UR16, 0x400 ;  /* 0x0000040000107882 */ /* 0x000fe20000000000 */
[----:B------:R-:W4:Y:S01]  /*fad0*/  LDCU UR4, c[0x0][0x45c] ;  /* 0x00008b80ff0477ac */ /* 0x000f220008000800 */
[----:B------:R-:W1:Y:S01]  /*fae0*/  LDCU.64 UR10, c[0x0][0x3c0] ;  /* 0x00007800ff0a77ac */ /* 0x000e620008000a00 */
[----:B------:R-:W-:-:S02]  /*faf0*/  USHF.L.U32 UR8, UR8, 0x5, URZ ;  /* 0x0000000508087899 */ /* 0x000fc400080006ff */
[----:B--2---:R-:W-:Y:S01]  /*fb00*/  ULEA UR6, UR6, UR16, 0x18 ;  /* 0x0000001006067291 */ /* 0x004fe2000f8ec0ff */
[----:B------:R-:W-:Y:S11]  /*fb10*/  BRA `(.L_x_868) ;  /* 0x0000000000c47947 */ /* 0x000ff60003800000 */
.L_x_870:
[----:B------:R-:W1:Y:S01]  /*fb20*/  LDC.64 R6, c[0x0][0x3b8] ;  /* 0x0000ee00ff067b82 */ /* 0x000e620000000a00 */
[----:B------:R-:W-:Y:S01]  /*fb30*/  UIADD3 UR16, UPT, UPT, UR12, -0x1, URZ ;  /* 0xffffffff0c107890 */ /* 0x000fe2000fffe0ff */
[----:B------:R-:W-:Y:S05]  /*fb40*/  LOP3.LUT R222, R235, 0x20, RZ, 0xfc, !PT ;  /* 0x00000020ebde7812 */ /* 0x000fea00078efcff */
        /* <DEDUP_REMOVED lines=8> */
[----:B------:R-:W-:Y:S01]  /*fbd0*/  LEA R30, P1, R6, R26, 0x5 ;  /* 0x0000001a061e7211 */ /* 0x000fe200078228ff */
[----:B------:R-:W-:Y:S01]  /*fbe0*/  @!PT LDS RZ, [RZ] ;  /* 0x00000000fffff984 */ /* 0x000fe20000000800 */
[----:B------:R-:W-:Y:S01]  /*fbf0*/  @!PT LDS RZ, [RZ] ;  /* 0x00000000fffff984 */ /* 0x000fe20000000800 */
[----:B------:R-:W-:Y:S01]  /*fc00*/  @!PT LDS RZ, [RZ] ;  /* 0x00000000fffff984 */ /* 0x000fe20000000800 */
[----:B------:R1:W-:Y:S03]  /*fc10*/  @!P5 LDGSTS.E.BYPASS.LTC128B.128 [R229+0x6000], desc[UR14][R28.64] ;  /* 0x060000001ce5dfae */ /* 0x0003e6000b981a0e */
[----:B------:R-:W-:Y:S01]  /*fc20*/  LEA R36, P6, R30, R227, 0x1 ;  /* 0x000000e31e247211 */ /* 0x000fe200078c08ff */
        /* <DEDUP_REMOVED lines=32> */
.L_x_868:
[----:B------:R-:W-:Y:S04]  /*fe30*/  DEPBAR.LE SB0, 0x0 ;  /* 0x000080000000791a */ /* 0x000fe80000000000 */
[----:B------:R-:W-:Y:S01]  /*fe40*/  BAR.SYNC.DEFER_BLOCKING 0x0 ;  /* 0x0000000000007b1d */ /* 0x000fe20000010000 */
[----:B-1----:R-:W-:Y:S01]  /*fe50*/  UIMAD.WIDE.U32 UR22, UR12, UR10, URZ ;  /* 0x0000000a0c1672a5 */ /* 0x002fe2000f8e00ff */
[----:B------:R-:W-:Y:S02]  /*fe60*/  ISETP.GE.AND P4, PT, R222, UR13, PT ;  /* 0x0000000dde007c0c */ /* 0x000fe4000bf86270 */
[C---:B---3--:R-:W-:Y:S01]  /*fe70*/  SHF.L.U32 R223, R217.reuse, 0x3, RZ ;  /* 0x00000003d9df7819 */ /* 0x048fe200000006ff */
[----:B------:R-:W-:Y:S01]  /*fe80*/  UIMAD UR16, UR12, UR11, UR23 ;  /* 0x0000000b0c1072a4 */ /* 0x000fe2000f8e0217 */
[----:B------:R-:W-:Y:S01]  /*fe90*/  SHF.L.U32 R220, R217, 0x2, RZ ;  /* 0x00000002d9dc7819 */ /* 0x000fe200000006ff */
[----:B------:R-:W-:Y:S01]  /*fea0*/  ULEA UR20, UP0, UR22, UR8, 0x6 ;  /* 0x0000000816147291 */ /* 0x000fe2000f8030ff */
[----:B------:R-:W-:Y:S02]  /*feb0*/  MOV R6, UR22 ;  /* 0x0000001600067c02 */ /* 0x000fe40008000f00 */
[----:B------:R-:W-:Y:S02]  /*fec0*/  LOP3.LUT R235, R223, 0x18, RZ, 0xc0, !PT ;  /* 0x00000018dfeb7812 */ /* 0x000fe400078ec0ff */
[CC--:B------:R-:W-:Y:S02]  /*fed0*/  LEA R8, P0, R6.reuse, R225.reuse, 0x7 ;  /* 0x000000e106087211 */ /* 0x0c0fe400078038ff */
[----:B------:R-:W-:Y:S01]  /*fee0*/  MOV R4, UR16 ;  /* 0x0000001000047c02 */ /* 0x000fe20008000f00 */
[----:B------:R-:W-:Y:S01]  /*fef0*/  ULEA.HI.X UR16, UR22, UR17, UR16, 0x6, UP0 ;  /* 0x0000001116107291 */ /* 0x000fe200080f3410 */
[----:B------:R-:W-:Y:S01]  /*ff00*/  LOP3.LUT R234, R235, 0x40, RZ, 0xfc, !PT ;  /* 0x00000040ebea7812 */ /* 0x000fe200078efcff */
[----:B------:R-:W-:Y:S01]  /*ff10*/  UISETP.NE.AND UP0, UPT, UR12, URZ, UPT ;  /* 0x000000ff0c00728c */ /* 0x000fe2000bf05270 */
[-C--:B------:R-:W-:Y:S02]  /*ff20*/  LEA.HI.X R9, R6, R224.reuse, R4, 0x7, P0 ;  /* 0x000000e006097211 */ /* 0x080fe400000f3c04 */
[----:B------:R-:W-:Y:S02]  /*ff30*/  ISETP.GE.AND P3, PT, R234, UR13, PT ;  /* 0x0000000dea007c0c */ /* 0x000fe4000bf66270 */
[C---:B------:R-:W-:Y:S01]  /*ff40*/  SHF.L.U32 R221, R217.reuse, 0x4, RZ ;  /* 0x00000004d9dd7819 */ /* 0x040fe200000006ff */
[----:B------:R-:W-:Y:S01]  /*ff50*/  @!PT LDS RZ, [RZ] ;  /* 0x00000000fffff984 */ /* 0x000fe20000000800 */
[----:B------:R-:W-:Y:S01]  /*ff60*/  @!PT LDS RZ, [RZ] ;  /* 0x00000000fffff984 */ /* 0x000fe20000000800 */
[----:B------:R-:W-:Y:S01]  /*ff70*/  @!PT LDS RZ, [RZ] ;  /* 0x00000000fffff984 */ /* 0x000fe20000000800 */
[----:B------:R-:W-:Y:S01]  /*ff80*/  @!P5 LDGSTS.E.BYPASS.LTC128B.128 [R229+0x9000], desc[UR14][R8.64] ;  /* 0x0900000008e5dfae */ /* 0x000fe2000b981a0e */
[----:B------:R-:W-:Y:S02]  /*ff90*/  MOV R7, UR23 ;  /* 0x0000001700077c02 */ /* 0x000fe40008000f00 */
[----:B------:R-:W-:Y:S02]  /*ffa0*/  SHF.L.U32 R5, R217, 0x5, RZ ;  /* 0x00000005d9057819 */ /* 0x000fe400000006ff */
[----:B------:R-:W-:Y:S02]  /*ffb0*/  LOP3.LUT R4, R220, 0x18, RZ, 0xc0, !PT ;  /* 0x00000018dc047812 */ /* 0x000fe400078ec0ff */
[----:B------:R-:W-:Y:S01]  /*ffc0*/  LOP3.LUT R6, R221, 0x100, RZ, 0xc0, !PT ;  /* 0x00000100dd067812 */ /* 0x000fe200078ec0ff */
[----:B------:R-:W-:Y:S01]  /*ffd0*/  @P5 STS.128 [R229+0x9000], RZ ;  /* 0x009000ffe5005388 */ /* 0x000fe20000000c00 */
[----:B------:R-:W-:Y:S02]  /*ffe0*/  ISETP.GE.AND P5, PT, R235, UR13, PT ;  /* 0x0000000deb007c0c */ /* 0x000fe4000bfa6270 */
[----:B------:R-:W-:Y:S02]  /*fff0*/  MOV R7, UR20 ;  /* 0x0000001400077c02 */ /* 0x000fe40008000f00 */
[--C-:B------:R-:W-:Y:S02]  /*10000*/  LOP3.LUT R4, R4, 0xc0, R5.reuse, 0xf8, !PT ;  /* 0x000000c004047812 */ /* 0x100fe400078ef805 */
[----:B------:R-:W-:Y:S01]  /*10010*/  LOP3.LUT R6, R6, 0x20, R5, 0xf8, !PT ;  /* 0x0000002006067812 */ /* 0x000fe200078ef805 */
[----:B------:R-:W-:Y:S01]  /*10020*/  @!PT LDS RZ, [RZ] ;  /* 0x00000000fffff984 */ /* 0x000fe20000000800 */
[----:B------:R-:W-:Y:S01]  /*10030*/  @!PT LDS RZ, [RZ] ;  /* 0x00000000fffff984 */ /* 0x000fe20000000800 */
[----:B------:R-:W-:Y:S01]  /*10040*/  @!PT LDS RZ, [RZ] ;  /* 0x00000000fffff984 */ /* 0x000fe20000000800 */
[----:B------:R-:W-:Y:S01]  /*10050*/  @!P4 LDGSTS.E.BYPASS.LTC128B.128 [R229+0xa000], desc[UR14][R8.64+0x40] ;  /* 0x0a00004008e5cfae */ /* 0x000fe2000b981a0e */
[C---:B------:R-:W-:Y:S02]  /*10060*/  LEA R10, P0, R7.reuse, R225, 0x1 ;  /* 0x000000e1070a7211 */ /* 0x040fe400078008ff */
[----:B------:R-:W-:Y:S02]  /*10070*/  MOV R5, UR16 ;  /* 0x0000001000057c02 */ /* 0x000fe40008000f00 */
[----:B------:R-:W-:Y:S02]  /*10080*/  LOP3.LUT R4, R4, 0x8, R217, 0x78, !PT ;  /* 0x0000000804047812 */ /* 0x000fe400078e78d9 */
[----:B------:R-:W-:Y:S01]  /*10090*/  LEA.HI.X R11, R7, R224, R5, 0x1, P0 ;  /* 0x000000e0070b7211 */ /* 0x000fe200000f0c05 */
[----:B------:R-:W-:Y:S01]  /*100a0*/  @P4 STS.128 [R229+0xa000], RZ ;  /* 0x00a000ffe5004388 */ /* 0x000fe20000000c00 */
[----:B------:R-:W-:Y:S02]  /*100b0*/  LOP3.LUT R4, R6, R4, RZ, 0xfc, !PT ;  /* 0x0000000406047212 */ /* 0x000fe400078efcff */
[----:B------:R-:W-:Y:S02]  /*100c0*/  LOP3.LUT P0, RZ, R217, 0x4, RZ, 0xc0, !PT ;  /* 0x00000004d9ff7812 */ /* 0x000fe4000780c0ff */
[----:B------:R-:W-:Y:S02]  /*100d0*/  LEA R208, R4, UR6, 0x1 ;  /* 0x0000000604d07c11 */ /* 0x000fe4000f8e08ff */
[----:B------:R-:W-:Y:S01]  /*100e0*/  SEL R165, R216, 0xffffffe0, !P0 ;  /* 0xffffffe0d8a57807 */ /* 0x000fe20004000000 */
[----:B------:R-:W-:Y:S01]  /*100f0*/  @!PT LDS RZ, [RZ] ;  /* 0x00000000fffff984 */ /* 0x000fe20000000800 */
[----:B------:R-:W-:Y:S01]  /*10100*/  @!PT LDS RZ, [RZ] ;  /* 0x00000000fffff984 */ /* 0x000fe20000000800 */
[----:B------:R-:W-:Y:S01]  /*10110*/  @!PT LDS RZ, [RZ] ;  /* 0x00000000fffff984 */ /* 0x000fe20000000800 */
[----:B------:R-:W-:Y:S03]  /*10120*/  @!P3 LDGSTS.E.BYPASS.LTC128B.128 [R229+0xb000], desc[UR14][R8.64+0x80] ;  /* 0x0b00008008e5bfae */ /* 0x000fe6000b981a0e */
[----:B------:R-:W-:Y:S02]  /*10130*/  IADD3 R166, PT, PT, R219, R165, RZ ;  /* 0x000000a5dba67210 */ /* 0x000fe40007ffe0ff */
[----:B------:R-:W-:Y:S03]  /*10140*/  IADD3 R165, PT, PT, R165, R208, RZ ;  /* 0x000000d0a5a57210 */ /* 0x000fe60007ffe0ff */
        /* <DEDUP_REMOVED lines=21> */
[----:B------:R-:W5:Y:S08]  /*102a0*/  LDSM.16.M88.4 R48, [R208+0x6800] ;  /* 0x00680000d030783b */ /* 0x000f700000000200 */
[----:B------:R-:W4:Y:S01]  /*102b0*/  LDSM.16.M88.4 R168, [R208+0x6c00] ;  /* 0x006c0000d0a8783b */ /* 0x000f220000000200 */
        /* <DEDUP_REMOVED lines=20> */
[-C--:B------:R-:W-:Y:S08]  /*10400*/  HMMA.16816.F32 R44, R60, R50.reuse, RZ ;  /* 0x000000323c2c723c */ /* 0x080ff000000018ff */
[C---:B------:R-:W-:Y:S08]  /*10410*/  HMMA.16816.F32 R48, R64.reuse, R50, RZ ;  /* 0x000000324030723c */ /* 0x040ff000000018ff */
[-C--:B----4-:R-:W-:Y:S08]  /*10420*/  HMMA.16816.F32 R52, R64, R168.reuse, RZ ;  /* 0x000000a84034723c */ /* 0x090ff000000018ff */
        /* <DEDUP_REMOVED lines=101> */
[----:B------:R-:W-:Y:S01]  /*10a80*/  FMUL.FTZ R18, R18, UR9 ;  /* 0x0000000912127c20 */ /* 0x000fe20008410000 */
[----:B------:R-:W-:Y:S08]  /*10a90*/  FMUL.FTZ R17, R17, UR9 ;  /* 0x0000000911117c20 */ /* 0x000ff00008410000 */
[----:B------:R1:W-:Y:S10]  /*10aa0*/  MUFU.TANH R173, R7 ;  /* 0x0000000700ad7308 */ /* 0x0003f40000002400 */
[----:B------:R-:W-:Y:S10]  /*10ab0*/  MUFU.TANH R174, R8 ;  /* 0x0000000800ae7308 */ /* 0x000ff40000002400 */
[----:B------:R-:W-:Y:S01]  /*10ac0*/  MUFU.TANH R175, R10 ;  /* 0x0000000a00af7308 */ /* 0x000fe20000002400 */
[----:B-1----:R-:W1:Y:S09]  /*10ad0*/  LDSM.16.M88.4 R4, [R165+0x8400] ;  /* 0x00840000a504783b */ /* 0x002e720000000200 */
[----:B------:R-:W-:Y:S10]  /*10ae0*/  MUFU.TANH R176, R9 ;  /* 0x0000000900b07308 */ /* 0x000ff40000002400 */
[----:B------:R2:W-:Y:S10]  /*10af0*/  MUFU.TANH R177, R11 ;  /* 0x0000000b00b17308 */ /* 0x0005f40000002400 */
[----:B------:R3:W-:Y:S10]  /*10b00*/  MUFU.TANH R179, R12 ;  /* 0x0000000c00b37308 */ /* 0x0007f40000002400 */
[----:B------:R4:W-:Y:S01]  /*10b10*/  MUFU.TANH R182, R18 ;  /* 0x0000001200b67308 */ /* 0x0009e20000002400 */
[----:B--2---:R-:W2:Y:S09]  /*10b20*/  LDSM.16.M88.4 R8, [R165+0x8800] ;  /* 0x00880000a508783b */ /* 0x004eb20000000200 */
[----:B------:R5:W-:Y:S01]  /*10b30*/  MUFU.TANH R180, R14 ;  /* 0x0000000e00b47308 */ /* 0x000be20000002400 */
[-C--:B-1----:R-:W-:Y:S03]  /*10b40*/  HMMA.16816.F32 R20, R196, R4.reuse, R20 ;  /* 0x00000004c414723c */ /* 0x082fe60000001814 */
[----:B---3--:R-:W-:Y:S01]  /*10b50*/  FMUL.FTZ R12, R13, UR9 ;  /* 0x000000090d0c7c20 */ /* 0x008fe20008410000 */
[----:B------:R-:W-:Y:S05]  /*10b60*/  FMUL.FTZ R13, R15, UR9 ;  /* 0x000000090f0d7c20 */ /* 0x000fea0008410000 */
[----:B------:R-:W-:Y:S01]  /*10b70*/  MUFU.TANH R17, R17 ;  /* 0x0000001100117308 */ /* 0x000fe20000002400 */
[C---:B------:R-:W-:Y:S04]  /*10b80*/  HMMA.16816.F32 R24, R168.reuse, R4, R24 ;  /* 0x00000004a818723c */ /* 0x040fe80000001818 */
[----:B----4-:R-:W-:Y:S05]  /*10b90*/  FMUL.FTZ R18, R19, UR9 ;  /* 0x0000000913127c20 */ /* 0x010fea0008410000 */
[----:B------:R-:W1:Y:S01]  /*10ba0*/  MUFU.TANH R12, R12 ;  /* 0x0000000c000c7308 */ /* 0x000e620000002400 */
[-C--:B------:R-:W-:Y:S03]  /*10bb0*/  HMMA.16816.F32 R28, R168, R6.reuse, R28 ;  /* 0x00000006a81c723c */ /* 0x080fe6000000181c */
[----:B------:R-:W-:Y:S01]  /*10bc0*/  FMUL.FTZ R20, R20, UR9 ;  /* 0x0000000914147c20 */ /* 0x000fe20008410000 */
[----:B------:R-:W-:Y:S01]  /*10bd0*/  FMUL.FTZ R22, R22, UR9 ;  /* 0x0000000916167c20 */ /* 0x000fe20008410000 */
[----:B------:R-:W-:Y:S04]  /*10be0*/  FMUL.FTZ R21, R21, UR9 ;  /* 0x0000000915157c20 */ /* 0x000fe80008410000 */
[----:B------:R-:W3:Y:S01]  /*10bf0*/  MUFU.TANH R13, R13 ;  /* 0x0000000d000d7308 */ /* 0x000ee20000002400 */
[----:B------:R-:W-:Y:S01]  /*10c00*/  FMUL.FTZ R23, R23, UR9 ;  /* 0x0000000917177c20 */ /* 0x000fe20008410000 */
[C---:B------:R-:W-:Y:S01]  /*10c10*/  HMMA.16816.F32 R32, R196.reuse, R6, R32 ;  /* 0x00000006c420723c */ /* 0x040fe20000001820 */
[----:B------:R-:W4:Y:S01]  /*10c20*/  LDSM.16.M88.4 R4, [R165+0x8c00] ;  /* 0x008c0000a504783b */ /* 0x000f220000000200 */
[----:B------:R-:W-:Y:S06]  /*10c30*/  DEPBAR.LE SB0, 0x0 ;  /* 0x000080000000791a */ /* 0x000fec0000000000 */
[----:B------:R-:W3:Y:S01]  /*10c40*/  MUFU.TANH R18, R18 ;  /* 0x0000001200127308 */ /* 0x000ee20000002400 */
[----:B------:R-:W-:Y:S01]  /*10c50*/  FMUL.FTZ R24, R24, UR9 ;  /* 0x0000000918187c20 */ /* 0x000fe20008410000 */
[-C--:B--2---:R-:W-:Y:S05]  /*10c60*/  HMMA.16816.F32 R36, R196, R8.reuse, R36 ;  /* 0x00000008c424723c */ /* 0x084fea0000001824 */
[----:B------:R-:W-:Y:S03]  /*10c70*/  FMUL.FTZ R31, R31, UR9 ;  /* 0x000000091f1f7c20 */ /* 0x000fe60008410000 */
[----:B------:R2:W3:Y:S01]  /*10c80*/  MUFU.TANH R209, R24 ;  /* 0x0000001800d17308 */ /* 0x0004e20000002400 */
[----:B------:R-:W-:Y:S01]  /*10c90*/  BAR.SYNC.DEFER_BLOCKING 0x0 ;  /* 0x0000000000007b1d */ /* 0x000fe20000010000 */
[C---:B------:R-:W-:Y:S01]  /*10ca0*/  HMMA.16816.F32 R40, R168.reuse, R8, R40 ;  /* 0x00000008a828723c */ /* 0x040fe20000001828 */
[----:B------:R-:W-:Y:S03]  /*10cb0*/  MOV R8, UR12 ;  /* 0x0000000c00087c02 */ /* 0x000fe60008000f00 */
[----:B------:R-:W-:Y:S01]  /*10cc0*/  FMUL.FTZ R28, R28, UR9 ;  /* 0x000000091c1c7c20 */ /* 0x000fe20008410000 */
[----:B------:R-:W-:Y:S03]  /*10cd0*/  FMUL.FTZ R29, R29, UR9 ;  /* 0x000000091d1d7c20 */ /* 0x000fe60008410000 */
[----:B------:R-:W-:Y:S01]  /*10ce0*/  MUFU.TANH R247, R31 ;  /* 0x0000001f00f77308 */ /* 0x000fe20000002400 */
[----:B------:R-:W-:Y:S01]  /*10cf0*/  FMUL.FTZ R26, R26, UR9 ;  /* 0x000000091a1a7c20 */ /* 0x000fe20008410000 */
[-C--:B------:R-:W-:Y:S03]  /*10d00*/  HMMA.16816.F32 R44, R168, R10.reuse, R44 ;  /* 0x0000000aa82c723c */ /* 0x080fe6000000182c */
[----:B------:R-:W-:Y:S01]  /*10d10*/  FMUL.FTZ R25, R25, UR9 ;  /* 0x0000000919197c20 */ /* 0x000fe20008410000 */
[----:B------:R-:W-:Y:S01]  /*10d20*/  FMUL.FTZ R27, R27, UR9 ;  /* 0x000000091b1b7c20 */ /* 0x000fe20008410000 */
[----:B------:R-:W-:Y:S03]  /*10d30*/  FMUL.FTZ R32, R32, UR9 ;  /* 0x0000000920207c20 */ /* 0x000fe60008410000 */
[----:B------:R1:W-:Y:S01]  /*10d40*/  MUFU.TANH R239, R28 ;  /* 0x0000001c00ef7308 */ /* 0x0003e20000002400 */
[----:B------:R-:W-:Y:S01]  /*10d50*/  FMUL.FTZ R30, R30, UR9 ;  /* 0x000000091e1e7c20 */ /* 0x000fe20008410000 */
[C---:B------:R-:W-:Y:S04]  /*10d60*/  HMMA.16816.F32 R48, R196.reuse, R10, R48 ;  /* 0x0000000ac430723c */ /* 0x040fe80000001830 */
[----:B-----5:R-:W-:Y:S01]  /*10d70*/  FMUL.FTZ R14, R16, UR9 ;  /* 0x00000009100e7c20 */ /* 0x020fe20008410000 */
[----:B------:R-:W-:Y:S03]  /*10d80*/  FMUL.FTZ R34, R34, UR9 ;  /* 0x0000000922227c20 */ /* 0x000fe60008410000 */
[----:B------:R5:W-:Y:S01]  /*10d90*/  MUFU.TANH R211, R29 ;  /* 0x0000001d00d37308 */ /* 0x000be20000002400 */
[----:B--2---:R-:W-:Y:S01]  /*10da0*/  FMUL.FTZ R24, R36, UR9 ;  /* 0x0000000924187c20 */ /* 0x004fe20008410000 */
[----:B------:R-:W-:Y:S01]  /*10db0*/  FMUL.FTZ R38, R38, UR9 ;  /* 0x0000000926267c20 */ /* 0x000fe20008410000 */
[-C--:B----4-:R-:W-:Y:S03]  /*10dc0*/  HMMA.16816.F32 R52, R196, R4.reuse, R52 ;  /* 0x00000004c434723c */ /* 0x090fe60000001834 */
[----:B------:R-:W-:Y:S01]  /*10dd0*/  FMUL.FTZ R46, R46, UR9 ;  /* 0x000000092e2e7c20 */ /* 0x000fe20008410000 */
[----:B------:R-:W-:Y:S03]  /*10de0*/  FMUL.FTZ R39, R39, UR9 ;  /* 0x0000000927277c20 */ /* 0x000fe60008410000 */
[----:B------:R2:W4:Y:S01]  /*10df0*/  MUFU.TANH R206, R26 ;  /* 0x0000001a00ce7308 */ /* 0x0005220000002400 */
[----:B------:R-:W-:Y:S01]  /*10e00*/  FMUL.FTZ R45, R45, UR9 ;  /* 0x000000092d2d7c20 */ /* 0x000fe20008410000 */
[----:B-1----:R-:W-:Y:S01]  /*10e10*/  FMUL.FTZ R28, R42, UR9 ;  /* 0x000000092a1c7c20 */ /* 0x002fe20008410000 */
[C---:B------:R-:W-:Y:S04]  /*10e20*/  HMMA.16816.F32 R56, R168.reuse, R4, R56 ;  /* 0x00000004a838723c */ /* 0x040fe80000001838 */
[----:B------:R-:W-:Y:S03]  /*10e30*/  LEA R4, R8, R228, 0x6 ;  /* 0x000000e408047211 */ /* 0x000fe600078e30ff */
[----:B------:R1:W4:Y:S01]  /*10e40*/  MUFU.TANH R207, R25 ;  /* 0x0000001900cf7308 */ /* 0x0003220000002400 */
[----:B------:R-:W-:Y:S01]  /*10e50*/  FMUL.FTZ R48, R48, UR9 ;  /* 0x0000000930307c20 */ /* 0x000fe20008410000 */
[----:B-----5:R-:W-:Y:S01]  /*10e60*/  FMUL.FTZ R29, R40, UR9 ;  /* 0x00000009281d7c20 */ /* 0x020fe20008410000 */
[-C--:B------:R-:W-:Y:S03]  /*10e70*/  HMMA.16816.F32 R60, R168, R6.reuse, R60 ;  /* 0x00000006a83c723c */ /* 0x080fe6000000183c */
[----:B------:R-:W-:Y:S01]  /*10e80*/  IADD3 R5, PT, PT, R4, 0x9, RZ ;  /* 0x0000000904057810 */ /* 0x000fe20007ffe0ff */
[----:B------:R-:W-:Y:S03]  /*10e90*/  FMUL.FTZ R50, R50, UR9 ;  /* 0x0000000932327c20 */ /* 0x000fe60008410000 */
[----:B------:R5:W4:Y:S01]  /*10ea0*/  MUFU.TANH R208, R27 ;  /* 0x0000001b00d07308 */ /* 0x000b220000002400 */
[C---:B------:R-:W-:Y:S01]  /*10eb0*/  IADD3 R31, PT, PT, R4.reuse, 0x10, RZ ;  /* 0x00000010041f7810 */ /* 0x040fe20007ffe0ff */
[----:B--2---:R-:W-:Y:S01]  /*10ec0*/  FMUL.FTZ R26, R43, UR9 ;  /* 0x000000092b1a7c20 */ /* 0x004fe20008410000 */
[----:B------:R-:W-:Y:S04]  /*10ed0*/  HMMA.16816.F32 R64, R196, R6, R64 ;  /* 0x00000006c440723c */ /* 0x000fe80000001840 */
[----:B------:R-:W-:Y:S03]  /*10ee0*/  I2FP.F32.U32 R5, R5 ;  /* 0x0000000500057245 */ /* 0x000fe60000201000 */
[----:B------:R2:W-:Y:S01]  /*10ef0*/  MUFU.TANH R215, R32 ;  /* 0x0000002000d77308 */ /* 0x0005e20000002400 */
[----:B------:R-:W-:Y:S01]  /*10f00*/  I2FP.F32.U32 R31, R31 ;  /* 0x0000001f001f7245 */ /* 0x000fe20000201000 */
[----:B-1----:R-:W-:Y:S01]  /*10f10*/  FMUL.FTZ R25, R37, UR9 ;  /* 0x0000000925197c20 */ /* 0x002fe20008410000 */
[C---:B------:R-:W-:Y:S01]  /*10f20*/  IADD3 R11, PT, PT, R4.reuse, 0x8, RZ ;  /* 0x00000008040b7810 */ /* 0x040fe20007ffe0ff */
[C---:B------:R-:W-:Y:S01]  /*10f30*/  FFMA.FTZ R12, R5.reuse, UR5, R12 ;  /* 0x00000005050c7c23 */ /* 0x040fe2000801000c */
[C---:B---3--:R-:W-:Y:S01]  /*10f40*/  FFMA.FTZ R13, R5.reuse, UR5, R13 ;  /* 0x00000005050d7c23 */ /* 0x048fe2000801000d */
[C---:B------:R-:W-:Y:S01]  /*10f50*/  FFMA.FTZ R17, R5.reuse, UR5, R17 ;  /* 0x0000000505117c23 */ /* 0x040fe20008010011 */
[----:B------:R-:W-:Y:S03]  /*10f60*/  FFMA.FTZ R18, R5, UR5, R18 ;  /* 0x0000000505127c23 */ /* 0x000fe60008010012 */
[----:B------:R1:W-:Y:S01]  /*10f70*/  MUFU.TANH R242, R30 ;  /* 0x0000001e00f27308 */ /* 0x0003e20000002400 */
[----:B------:R-:W-:Y:S01]  /*10f80*/  FFMA.FTZ R209, R31, UR5, R209 ;  /* 0x000000051fd17c23 */ /* 0x000fe200080100d1 */
[----:B-----5:R-:W-:Y:S01]  /*10f90*/  FMUL.FTZ R27, R41, UR9 ;  /* 0x00000009291b7c20 */ /* 0x020fe20008410000 */
[----:B----4-:R-:W-:Y:S01]  /*10fa0*/  FFMA.FTZ R206, R31, UR5, R206 ;  /* 0x000000051fce7c23 */ /* 0x010fe200080100ce */
[----:B------:R-:W-:Y:S01]  /*10fb0*/  FMUL.FTZ R47, R47, UR9 ;  /* 0x000000092f2f7c20 */ /* 0x000fe20008410000 */
[----:B------:R-:W-:Y:S01]  /*10fc0*/  FMUL.FTZ R49, R49, UR9 ;  /* 0x0000000931317c20 */ /* 0x000fe20008410000 */
[----:B------:R-:W-:Y:S01]  /*10fd0*/  FMUL.FTZ R51, R51, UR9 ;  /* 0x0000000933337c20 */ /* 0x000fe20008410000 */
[----:B------:R-:W-:Y:S03]  /*10fe0*/  I2FP.F32.U32 R11, R11 ;  /* 0x0000000b000b7245 */ /* 0x000fe60000201000 */
[----:B------:R-:W3:Y:S01]  /*10ff0*/  MUFU.TANH R210, R20 ;  /* 0x0000001400d27308 */ /* 0x000ee20000002400 */
[----:B------:R-:W-:Y:S01]  /*11000*/  IADD3 R6, PT, PT, R4, 0x20, RZ ;  /* 0x0000002004067810 */ /* 0x000fe20007ffe0ff */
[----:B------:R-:W-:Y:S01]  /*11010*/  FMUL.FTZ R60, R60, UR9 ;  /* 0x000000093c3c7c20 */ /* 0x000fe20008410000 */
[----:B--2---:R-:W-:Y:S01]  /*11020*/  IADD3 R32, PT, PT, R4, 0x11, RZ ;  /* 0x0000001104207810 */ /* 0x004fe20007ffe0ff */
[----:B------:R-:W-:Y:S01]  /*11030*/  FMUL.FTZ R62, R62, UR9 ;  /* 0x000000093e3e7c20 */ /* 0x000fe20008410000 */
[----:B------:R-:W-:Y:S01]  /*11040*/  IADD3 R7, PT, PT, R4, 0x21, RZ ;  /* 0x0000002104077810 */ /* 0x000fe20007ffe0ff */
[----:B------:R-:W-:Y:S01]  /*11050*/  FMUL.FTZ R64, R64, UR9 ;  /* 0x0000000940407c20 */ /* 0x000fe20008410000 */
[----:B------:R-:W-:Y:S03]  /*11060*/  I2FP.F32.U32 R5, R32 ;  /* 0x0000002000057245 */ /* 0x000fe60000201000 */
[----:B------:R-:W2:Y:S01]  /*11070*/  MUFU.TANH R214, R22 ;  /* 0x0000001600d67308 */ /* 0x000ea20000002400 */
[----:B------:R-:W-:Y:S01]  /*11080*/  FMUL.FTZ R66, R66, UR9 ;  /* 0x0000000942427c20 */ /* 0x000fe20008410000 */
[----:B-1----:R-:W-:Y:S01]  /*11090*/  FMUL.FTZ R30, R44, UR9 ;  /* 0x000000092c1e7c20 */ /* 0x002fe20008410000 */
[----:B------:R-:W-:Y:S01]  /*110a0*/  I2FP.F32.U32 R19, R4 ;  /* 0x0000000400137245 */ /* 0x000fe20000201000 */
[C---:B------:R-:W-:Y:S01]  /*110b0*/  FFMA.FTZ R207, R5.reuse, UR5, R207 ;  /* 0x0000000505cf7c23 */ /* 0x040fe200080100cf */
[----:B------:R-:W-:Y:S01]  /*110c0*/  FFMA.FTZ R208, R5, UR5, R208 ;  /* 0x0000000505d07c23 */ /* 0x000fe200080100d0 */
[----:B------:R-:W-:Y:S01]  /*110d0*/  FFMA.FTZ R8, R11, UR5, R180 ;  /* 0x000000050b087c23 */ /* 0x000fe200080100b4 */
[----:B------:R-:W-:Y:S03]  /*110e0*/  FMUL.FTZ R61, R61, UR9 ;  /* 0x000000093d3d7c20 */ /* 0x000fe60008410000 */
[----:B------:R-:W1:Y:S01]  /*110f0*/  MUFU.TANH R212, R21 ;  /* 0x0000001500d47308 */ /* 0x000e620000002400 */
[----:B------:R-:W-:Y:S01]  /*11100*/  FMUL.FTZ R63, R63, UR9 ;  /* 0x000000093f3f7c20 */ /* 0x000fe20008410000 */
[----:B---3--:R-:W-:Y:S01]  /*11110*/  FFMA.FTZ R210, R31, UR5, R210 ;  /* 0x000000051fd27c23 */ /* 0x008fe200080100d2 */
[----:B------:R-:W-:Y:S01]  /*11120*/  FMUL.FTZ R65, R65, UR9 ;  /* 0x0000000941417c20 */ /* 0x000fe20008410000 */
[----:B------:R-:W-:Y:S01]  /*11130*/  FMUL.FTZ R67, R67, UR9 ;  /* 0x0000000943437c20 */ /* 0x000fe20008410000 */
[----:B------:R-:W-:Y:S01]  /*11140*/  FFMA.FTZ R20, R19, UR5, R174 ;  /* 0x0000000513147c23 */ /* 0x000fe200080100ae */
[----:B------:R-:W-:Y:S01]  /*11150*/  FMUL.FTZ R33, R33, UR9 ;  /* 0x0000000921217c20 */ /* 0x000fe20008410000 */
[----:B------:R-:W-:Y:S03]  /*11160*/  FMUL.FTZ R35, R35, UR9 ;  /* 0x0000000923237c20 */ /* 0x000fe60008410000 */
[----:B------:R-:W3:Y:S01]  /*11170*/  MUFU.TANH R213, R23 ;  /* 0x0000001700d57308 */ /* 0x000ee20000002400 */
[C---:B------:R-:W-:Y:S01]  /*11180*/  IADD3 R32, PT, PT, R4.reuse, 0x19, RZ ;  /* 0x0000001904207810 */ /* 0x040fe20007ffe0ff */
[----:B--2---:R-:W-:Y:S01]  /*11190*/  FFMA.FTZ R214, R31, UR5, R214 ;  /* 0x000000051fd67c23 */ /* 0x004fe200080100d6 */
[C---:B------:R-:W-:Y:S01]  /*111a0*/  IADD3 R31, PT, PT, R4.reuse, 0x18, RZ ;  /* 0x00000018041f7810 */ /* 0x040fe20007ffe0ff */
[C---:B------:R-:W-:Y:S01]  /*111b0*/  FFMA.FTZ R15, R19.reuse, UR5, R166 ;  /* 0x00000005130f7c23 */ /* 0x040fe200080100a6 */
[----:B------:R-:W-:Y:S01]  /*111c0*/  IADD3 R22, PT, PT, R4, 0x1, RZ ;  /* 0x0000000104167810 */ /* 0x000fe20007ffe0ff */
[C---:B------:R-:W-:Y:S01]  /*111d0*/  FFMA.FTZ R9, R19.reuse, UR5, R167 ;  /* 0x0000000513097c23 */ /* 0x040fe200080100a7 */
[----:B------:R-:W-:Y:S03]  /*111e0*/  FFMA.FTZ R19, R19, UR5, R175 ;  /* 0x0000000513137c23 */ /* 0x000fe600080100af */
[----:B------:R-:W2:Y:S01]  /*111f0*/  MUFU.TANH R248, R34 ;  /* 0x0000002200f87308 */ /* 0x000ea20000002400 */
[----:B------:R-:W-:Y:S01]  /*11200*/  I2FP.F32.U32 R22, R22 ;  /* 0x0000001600167245 */ /* 0x000fe20000201000 */
[----:B-1----:R-:W-:Y:S01]  /*11210*/  FFMA.FTZ R212, R5, UR5, R212 ;  /* 0x0000000505d47c23 */ /* 0x002fe200080100d4 */
[----:B------:R-:W-:Y:S01]  /*11220*/  FFMA.FTZ R21, R11, UR5, R179 ;  /* 0x000000050b157c23 */ /* 0x000fe200080100b3 */
[----:B------:R-:W-:Y:S01]  /*11230*/  FMUL.FTZ R56, R56, UR9 ;  /* 0x0000000938387c20 */ /* 0x000fe20008410000 */
[----:B------:R-:W-:Y:S01]  /*11240*/  FMUL.FTZ R58, R58, UR9 ;  /* 0x000000093a3a7c20 */ /* 0x000fe20008410000 */
[C---:B------:R-:W-:Y:S01]  /*11250*/  FFMA.FTZ R16, R22.reuse, UR5, R172 ;  /* 0x0000000516107c23 */ /* 0x040fe200080100ac */
[C---:B------:R-:W-:Y:S03]  /*11260*/  FFMA.FTZ R10, R22.reuse, UR5, R173 ;  /* 0x00000005160a7c23 */ /* 0x040fe600080100ad */
[----:B------:R-:W1:Y:S01]  /*11270*/  MUFU.TANH R14, R14 ;  /* 0x0000000e000e7308 */ /* 0x000e620000002400 */
[----:B------:R-:W-:Y:S01]  /*11280*/  FMUL.FTZ R57, R57, UR9 ;  /* 0x0000000939397c20 */ /* 0x000fe20008410000 */
[----:B---3--:R-:W-:Y:S01]  /*11290*/  FFMA.FTZ R213, R5, UR5, R213 ;  /* 0x0000000505d57c23 */ /* 0x008fe200080100d5 */
[----:B------:R-:W-:Y:S01]  /*112a0*/  I2FP.F32.U32 R5, R31 ;  /* 0x0000001f00057245 */ /* 0x000fe20000201000 */
[----:B------:R-:W-:Y:S01]  /*112b0*/  FFMA.FTZ R23, R22, UR5, R176 ;  /* 0x0000000516177c23 */ /* 0x000fe200080100b0 */
[----:B------:R-:W-:Y:S01]  /*112c0*/  IADD3 R31, PT, PT, R4, 0x28, RZ ;  /* 0x00000028041f7810 */ /* 0x000fe20007ffe0ff */
[----:B------:R-:W-:Y:S01]  /*112d0*/  FFMA.FTZ R22, R22, UR5, R177 ;  /* 0x0000000516167c23 */ /* 0x000fe200080100b1 */
[----:B------:R-:W-:Y:S03]  /*112e0*/  FMUL.FTZ R59, R59, UR9 ;  /* 0x000000093b3b7c20 */ /* 0x000fe60008410000 */
[----:B------:R-:W-:Y:S01]  /*112f0*/  MUFU.TANH R24, R24 ;  /* 0x0000001800187308 */ /* 0x000fe20000002400 */
[C---:B------:R-:W-:Y:S01]  /*11300*/  FFMA.FTZ R239, R5.reuse, UR5, R239 ;  /* 0x0000000505ef7c23 */ /* 0x040fe200080100ef */
[C---:B------:R-:W-:Y:S01]  /*11310*/  FFMA.FTZ R242, R5.reuse, UR5, R242 ;  /* 0x0000000505f27c23 */ /* 0x040fe200080100f2 */
[C---:B------:R-:W-:Y:S01]  /*11320*/  FFMA.FTZ R215, R5.reuse, UR5, R215 ;  /* 0x0000000505d77c23 */ /* 0x040fe200080100d7 */
[----:B--2---:R-:W-:Y:S01]  /*11330*/  FFMA.FTZ R248, R5, UR5, R248 ;  /* 0x0000000505f87c23 */ /* 0x004fe200080100f8 */
[----:B------:R-:W-:Y:S01]  /*11340*/  I2FP.F32.U32 R5, R6 ;  /* 0x0000000600057245 */ /* 0x000fe20000201000 */
[----:B------:R-:W-:Y:S01]  /*11350*/  FMUL.FTZ R52, R52, UR9 ;  /* 0x0000000934347c20 */ /* 0x000fe20008410000 */
[----:B------:R-:W-:Y:S03]  /*11360*/  I2FP.F32.U32 R6, R7 ;  /* 0x0000000700067245 */ /* 0x000fe60000201000 */
[----:B------:R-:W2:Y:S01]  /*11370*/  MUFU.TANH R252, R38 ;  /* 0x0000002600fc7308 */ /* 0x000ea20000002400 */
[----:B------:R-:W-:Y:S01]  /*11380*/  IADD3 R7, PT, PT, R4, 0x29, RZ ;  /* 0x0000002904077810 */ /* 0x000fe20007ffe0ff */
[C---:B-1----:R-:W-:Y:S01]  /*11390*/  FFMA.FTZ R14, R11.reuse, UR5, R14 ;  /* 0x000000050b0e7c23 */ /* 0x042fe2000801000e */
[----:B------:R-:W-:Y:S01]  /*113a0*/  FFMA.FTZ R11, R11, UR5, R182 ;  /* 0x000000050b0b7c23 */ /* 0x000fe200080100b6 */
[----:B------:R-:W-:Y:S01]  /*113b0*/  FMUL.FTZ R54, R54, UR9 ;  /* 0x0000000936367c20 */ /* 0x000fe20008410000 */
[----:B------:R-:W-:Y:S01]  /*113c0*/  FMUL.FTZ R53, R53, UR9 ;  /* 0x0000000935357c20 */ /* 0x000fe20008410000 */
[----:B------:R-:W-:Y:S01]  /*113d0*/  FMUL.FTZ R55, R55, UR9 ;  /* 0x0000000937377c20 */ /* 0x000fe20008410000 */
[----:B------:R-:W-:Y:S03]  /*113e0*/  I2FP.F32.U32 R32, R32 ;  /* 0x0000002000207245 */ /* 0x000fe60000201000 */
[----:B------:R-:W1:Y:S02]  /*113f0*/  MUFU.TANH R29, R29 ;  /* 0x0000001d001d7308 */ /* 0x000e640000002400 */
[C---:B------:R-:W-:Y:S01]  /*11400*/  FFMA.FTZ R211, R32.reuse, UR5, R211 ;  /* 0x0000000520d37c23 */ /* 0x040fe200080100d3 */
[----:B------:R-:W-:Y:S07]  /*11410*/  FFMA.FTZ R247, R32, UR5, R247 ;  /* 0x0000000520f77c23 */ /* 0x000fee00080100f7 */
[----:B------:R-:W3:Y:S01]  /*11420*/  MUFU.TANH R28, R28 ;  /* 0x0000001c001c7308 */ /* 0x000ee20000002400 */
[C---:B--2---:R-:W-:Y:S09]  /*11430*/  FFMA.FTZ R252, R5.reuse, UR5, R252 ;  /* 0x0000000505fc7c23 */ /* 0x044ff200080100fc */
[----:B------:R2:W4:Y:S01]  /*11440*/  MUFU.TANH R240, R46 ;  /* 0x0000002e00f07308 */ /* 0x0005220000002400 */
[C---:B-1----:R-:W-:Y:S09]  /*11450*/  FFMA.FTZ R40, R5.reuse, UR5, R29 ;  /* 0x0000000505287c23 */ /* 0x042ff2000801001d */
[----:B------:R-:W-:Y:S01]  /*11460*/  MUFU.TANH R25, R25 ;  /* 0x0000001900197308 */ /* 0x000fe20000002400 */
[C---:B---3--:R-:W-:Y:S09]  /*11470*/  FFMA.FTZ R41, R5.reuse, UR5, R28 ;  /* 0x0000000505297c23 */ /* 0x048ff2000801001c */
[----:B------:R-:W1:Y:S01]  /*11480*/  MUFU.TANH R249, R39 ;  /* 0x0000002700f97308 */ /* 0x000e620000002400 */
[----:B--2---:R-:W-:Y:S01]  /*11490*/  FFMA.FTZ R46, R5, UR5, R24 ;  /* 0x00000005052e7c23 */ /* 0x004fe20008010018 */
[----:B------:R-:W-:Y:S02]  /*114a0*/  I2FP.F32.U32 R5, R31 ;  /* 0x0000001f00057245 */ /* 0x000fe40000201000 */
[----:B------:R-:W-:Y:S06]  /*114b0*/  FMNMX3.FTZ R24, R3, R20, R23, !PT ;  /* 0x0000001403187276 */ /* 0x000fec0007810017 */
[----:B------:R-:W2:Y:S01]  /*114c0*/  MUFU.TANH R27, R27 ;  /* 0x0000001b001b7308 */ /* 0x000ea20000002400 */
[C---:B----4-:R-:W-:Y:S01]  /*114d0*/  FFMA.FTZ R240, R5.reuse, UR5, R240 ;  /* 0x0000000505f07c23 */ /* 0x050fe200080100f0 */
[----:B------:R-:W-:Y:S04]  /*114e0*/  FMNMX3.FTZ R24, R24, R21, R12, !PT ;  /* 0x0000001518187276 */ /* 0x000fe8000781000c */
[----:B------:R-:W-:Y:S04]  /*114f0*/  FMNMX3.FTZ R24, R24, R209, R207, !PT ;  /* 0x000000d118187276 */ /* 0x000fe800078100cf */
[----:B------:R-:W3:Y:S01]  /*11500*/  MUFU.TANH R26, R26 ;  /* 0x0000001a001a7308 */ /* 0x000ee20000002400 */
[----:B-1----:R-:W-:Y:S01]  /*11510*/  FFMA.FTZ R249, R6, UR5, R249 ;  /* 0x0000000506f97c23 */ /* 0x002fe200080100f9 */
[----:B------:R-:W-:Y:S08]  /*11520*/  FMNMX3.FTZ R24, R24, R239, R211, !PT ;  /* 0x000000ef18187276 */ /* 0x000ff000078100d3 */
[----:B------:R1:W4:Y:S01]  /*11530*/  MUFU.TANH R243, R45 ;  /* 0x0000002d00f37308 */ /* 0x0003220000002400 */
[----:B--2---:R-:W-:Y:S05]  /*11540*/  FFMA.FTZ R42, R6, UR5, R27 ;  /* 0x00000005062a7c23 */ /* 0x004fea000801001b */
[----:B------:R-:W-:Y:S04]  /*11550*/  FMNMX3.FTZ R24, R24, R40, R42, !PT ;  /* 0x0000002818187276 */ /* 0x000fe8000781002a */
[----:B------:R-:W2:Y:S01]  /*11560*/  MUFU.TANH R30, R30 ;  /* 0x0000001e001e7308 */ /* 0x000ea20000002400 */
[C---:B---3--:R-:W-:Y:S09]  /*11570*/  FFMA.FTZ R43, R6.reuse, UR5, R26 ;  /* 0x00000005062b7c23 */ /* 0x048ff2000801001a */
[----:B------:R-:W3:Y:S01]  /*11580*/  MUFU.TANH R250, R48 ;  /* 0x0000003000fa7308 */ /* 0x000ee20000002400 */
[----:B-1----:R-:W-:Y:S01]  /*11590*/  FFMA.FTZ R45, R6, UR5, R25 ;  /* 0x00000005062d7c23 */ /* 0x002fe20008010019 */
[----:B------:R-:W-:Y:S02]  /*115a0*/  I2FP.F32.U32 R6, R7 ;  /* 0x0000000700067245 */ /* 0x000fe40000201000 */
[----:B------:R-:W-:Y:S02]  /*115b0*/  IADD3 R7, PT, PT, R4, 0x30, RZ ;  /* 0x0000003004077810 */ /* 0x000fe40007ffe0ff */
[----:B------:R-:W-:Y:S04]  /*115c0*/  FMNMX3.FTZ R25, R2, R15, R16, !PT ;  /* 0x0000000f02197276 */ /* 0x000fe80007810010 */
[----:B------:R-:W1:Y:S01]  /*115d0*/  MUFU.TANH R246, R50 ;  /* 0x0000003200f67308 */ /* 0x000e620000002400 */
[----:B----4-:R-:W-:Y:S01]  /*115e0*/  FFMA.FTZ R243, R6, UR5, R243 ;  /* 0x0000000506f37c23 */ /* 0x010fe200080100f3 */
[----:B--2---:R-:W-:Y:S01]  /*115f0*/  FFMA.FTZ R44, R5, UR5, R30 ;  /* 0x00000005052c7c23 */ /* 0x004fe2000801001e */
[----:B------:R-:W-:Y:S02]  /*11600*/  FMNMX3.FTZ R25, R25, R14, R17, !PT ;  /* 0x0000000e19197276 */ /* 0x000fe40007810011 */
[----:B------:R-:W-:Y:S02]  /*11610*/  I2FP.F32.U32 R7, R7 ;  /* 0x0000000700077245 */ /* 0x000fe40000201000 */
[----:B------:R-:W-:Y:S03]  /*11620*/  FMNMX3.FTZ R25, R25, R210, R212, !PT ;  /* 0x000000d219197276 */ /* 0x000fe600078100d4 */
[----:B------:R-:W2:Y:S01]  /*11630*/  MUFU.TANH R241, R47 ;  /* 0x0000002f00f17308 */ /* 0x000ea20000002400 */
[----:B------:R-:W-:Y:S01]  /*11640*/  FMNMX3.FTZ R24, R24, R44, R243, !PT ;  /* 0x0000002c18187276 */ /* 0x000fe200078100f3 */
[C---:B---3--:R-:W-:Y:S08]  /*11650*/  FFMA.FTZ R250, R5.reuse, UR5, R250 ;  /* 0x0000000505fa7c23 */ /* 0x048ff000080100fa */
[----:B------:R-:W3:Y:S01]  /*11660*/  MUFU.TANH R251, R49 ;  /* 0x0000003100fb7308 */ /* 0x000ee20000002400 */
[----:B-1----:R-:W-:Y:S01]  /*11670*/  FFMA.FTZ R246, R5, UR5, R246 ;  /* 0x0000000505f67c23 */ /* 0x002fe200080100f6 */
[----:B------:R-:W-:Y:S04]  /*11680*/  IADD3 R5, PT, PT, R4, 0x38, RZ ;  /* 0x0000003804057810 */ /* 0x000fe80007ffe0ff */
[----:B------:R-:W-:Y:S04]  /*11690*/  I2FP.F32.U32 R5, R5 ;  /* 0x0000000500057245 */ /* 0x000fe80000201000 */
[----:B------:R-:W1:Y:S01]  /*116a0*/  MUFU.TANH R244, R51 ;  /* 0x0000003300f47308 */ /* 0x000e620000002400 */
[C---:B--2---:R-:W-:Y:S09]  /*116b0*/  FFMA.FTZ R241, R6.reuse, UR5, R241 ;  /* 0x0000000506f17c23 */ /* 0x044ff200080100f1 */
[----:B------:R-:W2:Y:S01]  /*116c0*/  MUFU.TANH R182, R60 ;  /* 0x0000003c00b67308 */ /* 0x000ea20000002400 */
[C---:B---3--:R-:W-:Y:S09]  /*116d0*/  FFMA.FTZ R251, R6.reuse, UR5, R251 ;  /* 0x0000000506fb7c23 */ /* 0x048ff200080100fb */
[----:B------:R-:W3:Y:S01]  /*116e0*/  MUFU.TANH R170, R62 ;  /* 0x0000003e00aa7308 */ /* 0x000ee20000002400 */
[----:B-1----:R-:W-:Y:S01]  /*116f0*/  FFMA.FTZ R244, R6, UR5, R244 ;  /* 0x0000000506f47c23 */ /* 0x002fe200080100f4 */
[C---:B------:R-:W-:Y:S02]  /*11700*/  IADD3 R6, PT, PT, R4.reuse, 0x31, RZ ;  /* 0x0000003104067810 */ /* 0x040fe40007ffe0ff */
[----:B------:R-:W-:Y:S02]  /*11710*/  IADD3 R4, PT, PT, R4, 0x39, RZ ;  /* 0x0000003904047810 */ /* 0x000fe40007ffe0ff */
[----:B------:R-:W-:Y:S04]  /*11720*/  I2FP.F32.U32 R6, R6 ;  /* 0x0000000600067245 */ /* 0x000fe80000201000 */
[----:B------:R-:W1:Y:S01]  /*11730*/  MUFU.TANH R179, R64 ;  /* 0x0000004000b37308 */ /* 0x000e620000002400 */
[----:B------:R-:W-:Y:S01]  /*11740*/  I2FP.F32.U32 R4, R4 ;  /* 0x0000000400047245 */ /* 0x000fe20000201000 */
[C---:B--2---:R-:W-:Y:S08]  /*11750*/  FFMA.FTZ R182, R5.reuse, UR5, R182 ;  /* 0x0000000505b67c23 */ /* 0x044ff000080100b6 */
[----:B------:R-:W2:Y:S01]  /*11760*/  MUFU.TANH R176, R66 ;  /* 0x0000004200b07308 */ /* 0x000ea20000002400 */
[C---:B---3--:R-:W-:Y:S09]  /*11770*/  FFMA.FTZ R170, R5.reuse, UR5, R170 ;  /* 0x0000000505aa7c23 */ /* 0x048ff200080100aa */
[----:B------:R-:W3:Y:S01]  /*11780*/  MUFU.TANH R173, R61 ;  /* 0x0000003d00ad7308 */ /* 0x000ee20000002400 */
[C---:B-1----:R-:W-:Y:S09]  /*11790*/  FFMA.FTZ R179, R5.reuse, UR5, R179 ;  /* 0x0000000505b37c23 */ /* 0x042ff200080100b3 */
[----:B------:R-:W1:Y:S01]  /*117a0*/  MUFU.TANH R169, R63 ;  /* 0x0000003f00a97308 */ /* 0x000e620000002400 */
[----:B--2---:R-:W-:Y:S01]  /*117b0*/  FFMA.FTZ R176, R5, UR5, R176 ;  /* 0x0000000505b07c23 */ /* 0x004fe200080100b0 */
[----:B------:R-:W-:Y:S04]  /*117c0*/  FMNMX3.FTZ R5, R164, R19, R22, !PT ;  /* 0x00000013a4057276 */ /* 0x000fe80007810016 */
[----:B------:R-:W-:Y:S04]  /*117d0*/  FMNMX3.FTZ R5, R5, R8, R13, !PT ;  /* 0x0000000805057276 */ /* 0x000fe8000781000d */
[----:B------:R-:W2:Y:S01]  /*117e0*/  MUFU.TANH R177, R65 ;  /* 0x0000004100b17308 */ /* 0x000ea20000002400 */
[C---:B---3--:R-:W-:Y:S01]  /*117f0*/  FFMA.FTZ R173, R4.reuse, UR5, R173 ;  /* 0x0000000504ad7c23 */ /* 0x048fe200080100ad */
[----:B------:R-:W-:Y:S04]  /*11800*/  FMNMX3.FTZ R5, R5, R206, R208, !PT ;  /* 0x000000ce05057276 */ /* 0x000fe800078100d0 */
[----:B------:R-:W-:Y:S04]  /*11810*/  FMNMX3.FTZ R5, R5, R242, R247, !PT ;  /* 0x000000f205057276 */ /* 0x000fe800078100f7 */
[----:B------:R-:W3:Y:S01]  /*11820*/  MUFU.TANH R174, R67 ;  /* 0x0000004300ae7308 */ /* 0x000ee20000002400 */
[C---:B-1----:R-:W-:Y:S01]  /*11830*/  FFMA.FTZ R169, R4.reuse, UR5, R169 ;  /* 0x0000000504a97c23 */ /* 0x042fe200080100a9 */
[----:B------:R-:W-:Y:S04]  /*11840*/  FMNMX3.FTZ R5, R5, R41, R43, !PT ;  /* 0x0000002905057276 */ /* 0x000fe8000781002b */
[----:B------:R-:W-:Y:S04]  /*11850*/  FMNMX3.FTZ R5, R5, R240, R241, !PT ;  /* 0x000000f005057276 */ /* 0x000fe800078100f1 */
[----:B------:R-:W1:Y:S01]  /*11860*/  MUFU.TANH R238, R33 ;  /* 0x0000002100ee7308 */ /* 0x000e620000002400 */
[C---:B--2---:R-:W-:Y:S09]  /*11870*/  FFMA.FTZ R177, R4.reuse, UR5, R177 ;  /* 0x0000000504b17c23 */ /* 0x044ff200080100b1 */
[----:B------:R-:W2:Y:S01]  /*11880*/  MUFU.TANH R245, R35 ;  /* 0x0000002300f57308 */ /* 0x000ea20000002400 */
[----:B---3--:R-:W-:Y:S01]  /*11890*/  FFMA.FTZ R174, R4, UR5, R174 ;  /* 0x0000000504ae7c23 */ /* 0x008fe200080100ae */
[----:B------:R-:W-:Y:S04]  /*118a0*/  FMNMX3.FTZ R4, R0, R9, R10, !PT ;  /* 0x0000000900047276 */ /* 0x000fe8000781000a */
[----:B------:R-:W-:Y:S04]  /*118b0*/  FMNMX3.FTZ R4, R4, R11, R18, !PT ;  /* 0x0000000b04047276 */ /* 0x000fe80007810012 */
[----:B------:R-:W3:Y:S01]  /*118c0*/  MUFU.TANH R187, R56 ;  /* 0x0000003800bb7308 */ /* 0x000ee20000002400 */
[----:B-1----:R-:W-:Y:S01]  /*118d0*/  FFMA.FTZ R238, R32, UR5, R238 ;  /* 0x0000000520ee7c23 */ /* 0x002fe200080100ee */
[----:B------:R-:W-:Y:S04]  /*118e0*/  FMNMX3.FTZ R4, R4, R214, R213, !PT ;  /* 0x000000d604047276 */ /* 0x000fe800078100d5 */
[----:B------:R-:W-:Y:S04]  /*118f0*/  FMNMX3.FTZ R25, R25, R215, R238, !PT ;  /* 0x000000d719197276 */ /* 0x000fe800078100ee */
[----:B------:R-:W1:Y:S01]  /*11900*/  MUFU.TANH R172, R58 ;  /* 0x0000003a00ac7308 */ /* 0x000e620000002400 */
[----:B--2---:R-:W-:Y:S01]  /*11910*/  FFMA.FTZ R245, R32, UR5, R245 ;  /* 0x0000000520f57c23 */ /* 0x004fe200080100f5 */
[----:B------:R-:W-:Y:S04]  /*11920*/  FMNMX3.FTZ R25, R25, R46, R45, !PT ;  /* 0x0000002e19197276 */ /* 0x000fe8000781002d */
[----:B------:R-:W-:Y:S04]  /*11930*/  FMNMX3.FTZ R4, R4, R248, R245, !PT ;  /* 0x000000f804047276 */ /* 0x000fe800078100f5 */
[----:B------:R-:W2:Y:S01]  /*11940*/  MUFU.TANH R186, R57 ;  /* 0x0000003900ba7308 */ /* 0x000ea20000002400 */
[----:B------:R-:W-:Y:S01]  /*11950*/  FMNMX3.FTZ R25, R25, R250, R251, !PT ;  /* 0x000000fa19197276 */ /* 0x000fe200078100fb */
[C---:B---3--:R-:W-:Y:S01]  /*11960*/  FFMA.FTZ R187, R7.reuse, UR5, R187 ;  /* 0x0000000507bb7c23 */ /* 0x048fe200080100bb */
[----:B------:R-:W-:Y:S04]  /*11970*/  FMNMX3.FTZ R4, R4, R252, R249, !PT ;  /* 0x000000fc04047276 */ /* 0x000fe800078100f9 */
[----:B------:R-:W-:Y:S03]  /*11980*/  FMNMX3.FTZ R4, R4, R246, R244, !PT ;  /* 0x000000f604047276 */ /* 0x000fe600078100f4 */
[----:B------:R-:W3:Y:S01]  /*11990*/  MUFU.TANH R171, R59 ;  /* 0x0000003b00ab7308 */ /* 0x000ee20000002400 */
[----:B-1----:R-:W-:Y:S09]  /*119a0*/  FFMA.FTZ R172, R7, UR5, R172 ;  /* 0x0000000507ac7c23 */ /* 0x002ff200080100ac */
[----:B------:R-:W1:Y:S01]  /*119b0*/  MUFU.TANH R184, R52 ;  /* 0x0000003400b87308 */ /* 0x000e620000002400 */
[----:B--2---:R-:W-:Y:S05]  /*119c0*/  FFMA.FTZ R186, R6, UR5, R186 ;  /* 0x0000000506ba7c23 */ /* 0x004fea00080100ba */
[----:B------:R-:W-:Y:S04]  /*119d0*/  FMNMX3.FTZ R24, R24, R187, R186, !PT ;  /* 0x000000bb18187276 */ /* 0x000fe800078100ba */
[----:B------:R-:W2:Y:S01]  /*119e0*/  MUFU.TANH R181, R54 ;  /* 0x0000003600b57308 */ /* 0x000ea20000002400 */
[----:B---3--:R-:W-:Y:S01]  /*119f0*/  FFMA.FTZ R171, R6, UR5, R171 ;  /* 0x0000000506ab7c23 */ /* 0x008fe200080100ab */
[----:B------:R-:W-:Y:S04]  /*11a00*/  FMNMX3.FTZ R24, R24, R182, R173, !PT ;  /* 0x000000b618187276 */ /* 0x000fe800078100ad */
[----:B------:R-:W-:Y:S04]  /*11a10*/  FMNMX3.FTZ R5, R5, R172, R171, !PT ;  /* 0x000000ac05057276 */ /* 0x000fe800078100ab */
[----:B------:R-:W3:Y:S01]  /*11a20*/  MUFU.TANH R183, R53 ;  /* 0x0000003500b77308 */ /* 0x000ee20000002400 */
[----:B-1----:R-:W-:Y:S01]  /*11a30*/  FFMA.FTZ R184, R7, UR5, R184 ;  /* 0x0000000507b87c23 */ /* 0x002fe200080100b8 */
[----:B------:R-:W-:Y:S08]  /*11a40*/  FMNMX3.FTZ R5, R5, R170, R169, !PT ;  /* 0x000000aa05057276 */ /* 0x000ff000078100a9 */
[----:B------:R-:W1:Y:S01]  /*11a50*/  MUFU.TANH R178, R55 ;  /* 0x0000003700b27308 */ /* 0x000e620000002400 */
[----:B--2---:R-:W-:Y:S01]  /*11a60*/  FFMA.FTZ R181, R7, UR5, R181 ;  /* 0x0000000507b57c23 */ /* 0x004fe200080100b5 */
[C---:B---3--:R-:W-:Y:S05]  /*11a70*/  FFMA.FTZ R183, R6.reuse, UR5, R183 ;  /* 0x0000000506b77c23 */ /* 0x048fea00080100b7 */
[----:B------:R-:W-:Y:S01]  /*11a80*/  FMNMX3.FTZ R25, R25, R184, R183, !PT ;  /* 0x000000b819197276 */ /* 0x000fe200078100b7 */
[----:B-1----:R-:W-:Y:S05]  /*11a90*/  FFMA.FTZ R178, R6, UR5, R178 ;  /* 0x0000000506b27c23 */ /* 0x002fea00080100b2 */
[----:B------:R-:W-:Y:S01]  /*11aa0*/  FMNMX3.FTZ R4, R4, R181, R178, !PT ;  /* 0x000000b504047276 */ /* 0x000fe200078100b2 */
[----:B------:R-:W-:Y:S06]  /*11ab0*/  BRA.U.ANY UP0, `(.L_x_870) ;  /* 0xffffffe100187547 */ /* 0x000fec000b93ffff */
.L_x_869:
[----:B------:R-:W2:Y:S01]  /*11ac0*/  SHFL.BFLY PT, R27, R24, 0x2, 0x1f ;  /* 0x0c401f00181b7f89 */ /* 0x000ea200000e0000 */
[----:B------:R-:W-:Y:S01]  /*11ad0*/  FMNMX3.FTZ R6, R25, R179, R177, !PT ;  /* 0x000000b319067276 */ /* 0x000fe200078100b1 */
[----:B------:R-:W-:Y:S01]  /*11ae0*/  UISETP.NE.AND UP0, UPT, UR12, URZ, UPT ;  /* 0x000000ff0c00728c */ /* 0x000fe2000bf05270 */
[----:B------:R-:W-:Y:S05]  /*11af0*/  FMNMX3.FTZ R25, R4, R176, R174, !PT ;  /* 0x000000b004197276 */ /* 0x000fea00078100ae */
[----:B------:R-:W-:Y:S01]  /*11b00*/  LDSM.16.MT88.4 R52, [R218+0xa000] ;  /* 0x00a00000da34783b */ /* 0x000fe20000004200 */
[----:B------:R-:W-:Y:S01]  /*11b10*/  MOV R188, R231 ;  /* 0x000000e700bc7202 */ /* 0x000fe20000000f00 */
[----:B------:R-:W-:Y:S01]  /*11b20*/  UIADD3 UR12, UPT, UPT, UR12, -0x1, URZ ;  /* 0xffffffff0c0c7890 */ /* 0x000fe2000fffe0ff */
[----:B------:R-:W-:Y:S05]  /*11b30*/  @P0 IADD3 R188, PT, PT, R230, -0x20, RZ ;  /* 0xffffffe0e6bc0810 */ /* 0x000fea0007ffe0ff */
[----:B------:R-:W3:Y:S08]  /*11b40*/  SHFL.BFLY PT, R4, R5, 0x2, 0x1f ;  /* 0x0c401f0005047f89 */ /* 0x000ef000000e0000 */
[----:B------:R-:W4:Y:S08]  /*11b50*/  SHFL.BFLY PT, R26, R6, 0x2, 0x1f ;  /* 0x0c401f00061a7f89 */ /* 0x000f3000000e0000 */
[----:B------:R-:W5:Y:S08]  /*11b60*/  SHFL.BFLY PT, R7, R25, 0x2, 0x1f ;  /* 0x0c401f0019077f89 */ /* 0x000f7000000e0000 */
[----:B-1----:R-:W-:Y:S01]  /*11b70*/  LDSM.16.MT88.4 R36, [R188] ;  /* 0x00000000bc24783b */ /* 0x002fe20000004200 */
[----:B--2---:R-:W-:Y:S07]  /*11b80*/  FMNMX.FTZ R24, R24, R27, !PT ;  /* 0x0000001b18187209 */ /* 0x004fee0007810000 */
[----:B------:R-:W1:Y:S01]  /*11b90*/  SHFL.BFLY PT, R166, R24, 0x1, 0x1f ;  /* 0x0c201f0018a67f89 */ /* 0x000e6200000e0000 */
[----:B---3--:R-:W-:Y:S02]  /*11ba0*/  FMNMX.FTZ R4, R5, R4, !PT ;  /* 0x0000000405047209 */ /* 0x008fe40007810000 */
[----:B----4-:R-:W-:Y:S05]  /*11bb0*/  FMNMX.FTZ R6, R6, R26, !PT ;  /* 0x0000001a06067209 */ /* 0x010fea0007810000 */
[----:B------:R-:W2:Y:S01]  /*11bc0*/  SHFL.BFLY PT, R165, R4, 0x1, 0x1f ;  /* 0x0c201f0004a57f89 */ /* 0x000ea200000e0000 */
[----:B-----5:R-:W-:Y:S07]  /*11bd0*/  FMNMX.FTZ R5, R25, R7, !PT ;  /* 0x0000000719057209 */ /* 0x020fee0007810000 */
[----:B------:R-:W3:Y:S08]  /*11be0*/  SHFL.BFLY PT, R168, R6, 0x1, 0x1f ;  /* 0x0c201f0006a87f89 */ /* 0x000ef000000e0000 */
[----:B------:R-:W4:Y:S01]  /*11bf0*/  SHFL.BFLY PT, R167, R5, 0x1, 0x1f ;  /* 0x0c201f0005a77f89 */ /* 0x000f2200000e0000 */
[----:B-1----:R-:W-:Y:S04]  /*11c00*/  FMNMX.FTZ R166, R24, R166, !PT ;  /* 0x000000a618a67209 */ /* 0x002fe80007810000 */
[C---:B------:R-:W-:Y:S01]  /*11c10*/  FSETP.NEU.FTZ.AND P2, PT, R166.reuse, -INF , PT ;  /* 0xff800000a600780b */ /* 0x040fe20003f5d000 */
[----:B------:R-:W-:Y:S01]  /*11c20*/  FMUL.FTZ R180, R166, UR4 ;  /* 0x00000004a6b47c20 */ /* 0x000fe20008410000 */
[----:B--2---:R-:W-:Y:S01]  /*11c30*/  FMNMX.FTZ R165, R4, R165, !PT ;  /* 0x000000a504a57209 */ /* 0x004fe20007810000 */
[----:B------:R-:W-:Y:S03]  /*11c40*/  FADD.FTZ R4, -R166, R3 ;  /* 0x00000003a6047221 */ /* 0x000fe60000010100 */
[----:B------:R-:W-:Y:S02]  /*11c50*/  FSEL R180, R180, RZ, P2 ;  /* 0x000000ffb4b47208 */ /* 0x000fe40001000000 */
[----:B---3--:R-:W-:Y:S01]  /*11c60*/  FMNMX.FTZ R168, R6, R168, !PT ;  /* 0x000000a806a87209 */ /* 0x008fe20007810000 */
[----:B------:R-:W-:Y:S01]  /*11c70*/  FMUL.FTZ R4, R4, UR4 ;  /* 0x0000000404047c20 */ /* 0x000fe20008410000 */
[C---:B------:R-:W-:Y:S01]  /*11c80*/  FMUL.FTZ R175, R165.reuse, UR4 ;  /* 0x00000004a5af7c20 */ /* 0x040fe20008410000 */
[C---:B------:R-:W-:Y:S01]  /*11c90*/  FSETP.NEU.FTZ.AND P1, PT, R165.reuse, -INF , PT ;  /* 0xff800000a500780b */ /* 0x040fe20003f3d000 */
[----:B------:R-:W-:Y:S01]  /*11ca0*/  FADD.FTZ R3, -R165, R164 ;  /* 0x000000a4a5037221 */ /* 0x000fe20000010100 */
[----:B----4-:R-:W-:Y:S01]  /*11cb0*/  FMNMX.FTZ R167, R5, R167, !PT ;  /* 0x000000a705a77209 */ /* 0x010fe20007810000 */
[----:B------:R-:W-:Y:S01]  /*11cc0*/  FADD.FTZ R5, -R168, R2 ;  /* 0x00000002a8057221 */ /* 0x000fe20000010100 */
[----:B------:R-:W-:Y:S01]  /*11cd0*/  FSEL R175, R175, RZ, P1 ;  /* 0x000000ffafaf7208 */ /* 0x000fe20000800000 */
[----:B------:R1:W-:Y:S01]  /*11ce0*/  MUFU.EX2 R2, R4 ;  /* 0x0000000400027308 */ /* 0x0003e20000000800 */
[----:B------:R-:W-:Y:S01]  /*11cf0*/  FMUL.FTZ R3, R3, UR4 ;  /* 0x0000000403037c20 */ /* 0x000fe20008410000 */
[--C-:B------:R-:W-:Y:S01]  /*11d00*/  FFMA.FTZ R204, R20, UR4, -R180.reuse ;  /* 0x0000000414cc7c23 */ /* 0x100fe200080108b4 */
[--C-:B------:R-:W-:Y:S01]  /*11d10*/  FFMA.FTZ R194, R23, UR4, -R180.reuse ;  /* 0x0000000417c27c23 */ /* 0x100fe200080108b4 */
[----:B------:R-:W-:Y:S01]  /*11d20*/  FFMA.FTZ R191, R22, UR4, -R175 ;  /* 0x0000000416bf7c23 */ /* 0x000fe200080108af */
[--C-:B------:R-:W-:Y:S01]  /*11d30*/  FFMA.FTZ R193, R21, UR4, -R180.reuse ;  /* 0x0000000415c17c23 */ /* 0x100fe200080108b4 */
[C---:B------:R-:W-:Y:S01]  /*11d40*/  FMUL.FTZ R205, R168.reuse, UR4 ;  /* 0x00000004a8cd7c20 */ /* 0x040fe20008410000 */
[----:B------:R-:W-:Y:S01]  /*11d50*/  FSETP.NEU.FTZ.AND P1, PT, R168, -INF , PT ;  /* 0xff800000a800780b */ /* 0x000fe20003f3d000 */
[----:B------:R-:W2:Y:S01]  /*11d60*/  LDSM.16.MT88.4 R20, [R218+0x9000] ;  /* 0x00900000da14783b */ /* 0x000ea20000004200 */
[----:B------:R-:W-:Y:S01]  /*11d70*/  FMUL.FTZ R185, R167, UR4 ;  /* 0x00000004a7b97c20 */ /* 0x000fe20008410000 */
[----:B------:R-:W-:Y:S01]  /*11d80*/  FMUL.FTZ R5, R5, UR4 ;  /* 0x0000000405057c20 */ /* 0x000fe20008410000 */
[----:B------:R-:W-:Y:S01]  /*11d90*/  FSEL R205, R205, RZ, P1 ;  /* 0x000000ffcdcd7208 */ /* 0x000fe20000800000 */
[----:B------:R-:W-:Y:S01]  /*11da0*/  FFMA.FTZ R192, R12, UR4, -R180 ;  /* 0x000000040cc07c23 */ /* 0x000fe200080108b4 */
[C---:B------:R-:W-:Y:S01]  /*11db0*/  FSETP.NEU.FTZ.AND P1, PT, R167.reuse, -INF , PT ;  /* 0xff800000a700780b */ /* 0x040fe20003f3d000 */
[----:B-1----:R-:W-:Y:S01]  /*11dc0*/  FADD.FTZ R4, -R167, R0 ;  /* 0x00000000a7047221 */ /* 0x002fe20000010100 */
[----:B------:R-:W1:Y:S01]  /*11dd0*/  MUFU.EX2 R164, R5 ;  /* 0x0000000500a47308 */ /* 0x000e620000000800 */
[--C-:B------:R-:W-:Y:S01]  /*11de0*/  FFMA.FTZ R201, R16, UR4, -R205.reuse ;  /* 0x0000000410c97c23 */ /* 0x100fe200080108cd */
[----:B------:R-:W-:Y:S01]  /*11df0*/  FSEL R185, R185, RZ, P1 ;  /* 0x000000ffb9b97208 */ /* 0x000fe20000800000 */
[--C-:B------:R-:W-:Y:S07]  /*11e00*/  FFMA.FTZ R199, R17, UR4, -R205.reuse ;  /* 0x0000000411c77c23 */ /* 0x100fee00080108cd */
[----:B------:R3:W4:Y:S01]  /*11e10*/  MUFU.EX2 R0, R3 ;  /* 0x0000000300007308 */ /* 0x0007220000000800 */
[--C-:B------:R-:W-:Y:S01]  /*11e20*/  FFMA.FTZ R202, R15, UR4, -R205.reuse ;  /* 0x000000040fca7c23 */ /* 0x100fe200080108cd */
[----:B------:R-:W-:Y:S01]  /*11e30*/  FFMA.FTZ R200, R14, UR4, -R205 ;  /* 0x000000040ec87c23 */ /* 0x000fe200080108cd */
[--C-:B------:R-:W-:Y:S01]  /*11e40*/  FFMA.FTZ R198, R9, UR4, -R185.reuse ;  /* 0x0000000409c67c23 */ /* 0x100fe200080108b9 */
[--C-:B------:R-:W-:Y:S01]  /*11e50*/  FFMA.FTZ R197, R10, UR4, -R185.reuse ;  /* 0x000000040ac57c23 */ /* 0x100fe200080108b9 */
[--C-:B------:R-:W-:Y:S01]  /*11e60*/  FFMA.FTZ R196, R11, UR4, -R185.reuse ;  /* 0x000000040bc47c23 */ /* 0x100fe200080108b9 */
[----:B------:R-:W-:Y:S04]  /*11e70*/  FFMA.FTZ R195, R18, UR4, -R185 ;  /* 0x0000000412c37c23 */ /* 0x000fe800080108b9 */
[----:B------:R-:W-:Y:S01]  /*11e80*/  MUFU.EX2 R202, R202 ;  /* 0x000000ca00ca7308 */ /* 0x000fe20000000800 */
[--C-:B------:R-:W-:Y:S01]  /*11e90*/  FFMA.FTZ R203, R19, UR4, -R175.reuse ;  /* 0x0000000413cb7c23 */ /* 0x100fe200080108af */
[--C-:B------:R-:W-:Y:S01]  /*11ea0*/  FFMA.FTZ R190, R8, UR4, -R175.reuse ;  /* 0x0000000408be7c23 */ /* 0x100fe200080108af */
[----:B------:R-:W-:Y:S07]  /*11eb0*/  FFMA.FTZ R189, R13, UR4, -R175 ;  /* 0x000000040dbd7c23 */ /* 0x000fee00080108af */
[----:B------:R-:W5:Y:S01]  /*11ec0*/  MUFU.EX2 R201, R201 ;  /* 0x000000c900c97308 */ /* 0x000f620000000800 */
[----:B-1----:R-:W-:Y:S01]  /*11ed0*/  FMUL.FTZ R5, R164, R157 ;  /* 0x0000009da4057220 */ /* 0x002fe20000410000 */
[----:B------:R-:W-:Y:S01]  /*11ee0*/  FMUL.FTZ R8, R2, R160 ;  /* 0x000000a002087220 */ /* 0x000fe20000410000 */
[----:B---3--:R-:W-:Y:S07]  /*11ef0*/  FMUL.FTZ R3, R4, UR4 ;  /* 0x0000000404037c20 */ /* 0x008fee0008410000 */
[----:B------:R-:W-:Y:S01]  /*11f00*/  MUFU.EX2 R198, R198 ;  /* 0x000000c600c67308 */ /* 0x000fe20000000800 */
[----:B------:R-:W-:Y:S01]  /*11f10*/  FMUL.FTZ R4, R164, R156 ;  /* 0x0000009ca4047220 */ /* 0x000fe20000410000 */
[----:B------:R-:W-:Y:S01]  /*11f20*/  FMUL.FTZ R9, R2, R161 ;  /* 0x000000a102097220 */ /* 0x000fe20000410000 */
[C---:B----4-:R-:W-:Y:S07]  /*11f30*/  FMUL.FTZ R10, R0.reuse, R162 ;  /* 0x000000a2000a7220 */ /* 0x050fee0000410000 */
[----:B------:R-:W1:Y:S01]  /*11f40*/  MUFU.EX2 R197, R197 ;  /* 0x000000c500c57308 */ /* 0x000e620000000800 */
[----:B------:R-:W-:Y:S01]  /*11f50*/  FMUL.FTZ R11, R0, R163 ;  /* 0x000000a3000b7220 */ /* 0x000fe20000410000 */
[C---:B------:R-:W-:Y:S01]  /*11f60*/  FMUL.FTZ R12, R2.reuse, R152 ;  /* 0x00000098020c7220 */ /* 0x040fe20000410000 */
[----:B------:R-:W-:Y:S07]  /*11f70*/  FMUL.FTZ R13, R2, R153 ;  /* 0x00000099020d7220 */ /* 0x000fee0000410000 */
[----:B------:R-:W3:Y:S01]  /*11f80*/  MUFU.EX2 R3, R3 ;  /* 0x0000000300037308 */ /* 0x000ee20000000800 */
[C---:B------:R-:W-:Y:S01]  /*11f90*/  FMUL.FTZ R14, R0.reuse, R154 ;  /* 0x0000009a000e7220 */ /* 0x040fe20000410000 */
[----:B-----5:R-:W-:Y:S01]  /*11fa0*/  F2FP.F16.F32.PACK_AB R156, R201, R202 ;  /* 0x000000cac99c723e */ /* 0x020fe200000000ff */
[----:B------:R-:W-:Y:S07]  /*11fb0*/  FMUL.FTZ R15, R0, R155 ;  /* 0x0000009b000f7220 */ /* 0x000fee0000410000 */
[----:B------:R-:W-:Y:S01]  /*11fc0*/  MUFU.EX2 R200, R200 ;  /* 0x000000c800c87308 */ /* 0x000fe20000000800 */
[C---:B------:R-:W-:Y:S01]  /*11fd0*/  FMUL.FTZ R16, R164.reuse, R148 ;  /* 0x00000094a4107220 */ /* 0x040fe20000410000 */
[----:B------:R-:W-:Y:S01]  /*11fe0*/  FMUL.FTZ R17, R164, R149 ;  /* 0x00000095a4117220 */ /* 0x000fe20000410000 */
[----:B------:R-:W-:Y:S07]  /*11ff0*/  FMUL.FTZ R24, R2, R140 ;  /* 0x0000008c02187220 */ /* 0x000fee0000410000 */
[----:B------:R-:W4:Y:S01]  /*12000*/  MUFU.EX2 R199, R199 ;  /* 0x000000c700c77308 */ /* 0x000f220000000800 */
[----:B------:R-:W-:Y:S01]  /*12010*/  FMUL.FTZ R26, R0, R142 ;  /* 0x0000008e001a7220 */ /* 0x000fe20000410000 */
[----:B-1----:R-:W-:Y:S01]  /*12020*/  F2FP.F16.F32.PACK_AB R157, R197, R198 ;  /* 0x000000c6c59d723e */ /* 0x002fe200000000ff */
[----:B------:R-:W-:Y:S07]  /*12030*/  FMUL.FTZ R25, R2, R141 ;  /* 0x0000008d02197220 */ /* 0x000fee0000410000 */
[----:B------:R-:W-:Y:S01]  /*12040*/  MUFU.EX2 R196, R196 ;  /* 0x000000c400c47308 */ /* 0x000fe20000000800 */
[----:B------:R-:W-:Y:S01]  /*12050*/  FMUL.FTZ R27, R0, R143 ;  /* 0x0000008f001b7220 */ /* 0x000fe20000410000 */
[C---:B---3--:R-:W-:Y:S01]  /*12060*/  FMUL.FTZ R6, R3.reuse, R158 ;  /* 0x0000009e03067220 */ /* 0x048fe20000410000 */
[C---:B------:R-:W-:Y:S07]  /*12070*/  FMUL.FTZ R7, R3.reuse, R159 ;  /* 0x0000009f03077220 */ /* 0x040fee0000410000 */
[----:B------:R-:W1:Y:S01]  /*12080*/  MUFU.EX2 R195, R195 ;  /* 0x000000c300c37308 */ /* 0x000e620000000800 */
[C---:B------:R-:W-:Y:S01]  /*12090*/  FMUL.FTZ R19, R3.reuse, R151 ;  /* 0x0000009703137220 */ /* 0x040fe20000410000 */
[----:B------:R-:W-:Y:S01]  /*120a0*/  FMUL.FTZ R18, R3, R150 ;  /* 0x0000009603127220 */ /* 0x000fe20000410000 */
[----:B------:R-:W-:Y:S07]  /*120b0*/  FMUL.FTZ R28, R2, R136 ;  /* 0x00000088021c7220 */ /* 0x000fee0000410000 */
[----:B------:R-:W-:Y:S01]  /*120c0*/  MUFU.EX2 R204, R204 ;  /* 0x000000cc00cc7308 */ /* 0x000fe20000000800 */
[----:B------:R-:W-:Y:S01]  /*120d0*/  FMUL.FTZ R30, R0, R138 ;  /* 0x0000008a001e7220 */ /* 0x000fe20000410000 */
[----:B----4-:R-:W-:Y:S01]  /*120e0*/  F2FP.F16.F32.PACK_AB R158, R199, R200 ;  /* 0x000000c8c79e723e */ /* 0x010fe200000000ff */
[----:B------:R-:W-:Y:S07]  /*120f0*/  FMUL.FTZ R29, R2, R137 ;  /* 0x00000089021d7220 */ /* 0x000fee0000410000 */
[----:B------:R-:W3:Y:S01]  /*12100*/  MUFU.EX2 R194, R194 ;  /* 0x000000c200c27308 */ /* 0x000ee20000000800 */
[----:B------:R-:W-:Y:S01]  /*12110*/  FMUL.FTZ R31, R0, R139 ;  /* 0x0000008b001f7220 */ /* 0x000fe20000410000 */
[C---:B------:R-:W-:Y:S01]  /*12120*/  FMUL.FTZ R32, R164.reuse, R132 ;  /* 0x00000084a4207220 */ /* 0x040fe20000410000 */
[----:B------:R-:W-:Y:S07]  /*12130*/  FMUL.FTZ R33, R164, R133 ;  /* 0x00000085a4217220 */ /* 0x000fee0000410000 */
[----:B------:R-:W-:Y:S01]  /*12140*/  MUFU.EX2 R203, R203 ;  /* 0x000000cb00cb7308 */ /* 0x000fe20000000800 */
[----:B------:R-:W-:Y:S01]  /*12150*/  FMUL.FTZ R34, R3, R134 ;  /* 0x0000008603227220 */ /* 0x000fe20000410000 */
[----:B-1----:R-:W-:Y:S01]  /*12160*/  F2FP.F16.F32.PACK_AB R159, R195, R196 ;  /* 0x000000c4c39f723e */ /* 0x002fe200000000ff */
[----:B------:R-:W-:Y:S07]  /*12170*/  FMUL.FTZ R35, R3, R135 ;  /* 0x0000008703237220 */ /* 0x000fee0000410000 */
[----:B------:R-:W1:Y:S01]  /*12180*/  MUFU.EX2 R191, R191 ;  /* 0x000000bf00bf7308 */ /* 0x000e620000000800 */
[----:B------:R-:W-:Y:S01]  /*12190*/  LDSM.16.MT88.4 R132, [R188+0xc00] ;  /* 0x000c0000bc84783b */ /* 0x000fe20000004200 */
[----:B------:R-:W-:Y:S01]  /*121a0*/  MOV R148, R41 ;  /* 0x0000002900947202 */ /* 0x000fe20000000f00 */
[----:B------:R-:W-:Y:S07]  /*121b0*/  FMUL.FTZ R41, R2, R125 ;  /* 0x0000007d02297220 */ /* 0x000fee0000410000 */
[----:B------:R-:W-:Y:S01]  /*121c0*/  MUFU.EX2 R193, R193 ;  /* 0x000000c100c17308 */ /* 0x000fe20000000800 */
[-C--:B--2---:R-:W-:Y:S09]  /*121d0*/  HMMA.16816.F32 R4, R156, R20.reuse, R4 ;  /* 0x000000149c04723c */ /* 0x084ff20000001804 */
[----:B------:R-:W2:Y:S01]  /*121e0*/  MUFU.EX2 R192, R192 ;  /* 0x000000c000c07308 */ /* 0x000ea20000000800 */
[----:B---3--:R-:W-:Y:S01]  /*121f0*/  F2FP.F16.F32.PACK_AB R160, R194, R204 ;  /* 0x000000ccc2a0723e */ /* 0x008fe200000000ff */
[C---:B------:R-:W-:Y:S08]  /*12200*/  FMUL.FTZ R47, R0.reuse, R123 ;  /* 0x0000007b002f7220 */ /* 0x040ff00000410000 */
[----:B------:R-:W-:Y:S01]  /*12210*/  MUFU.EX2 R190, R190 ;  /* 0x000000be00be7308 */ /* 0x000fe20000000800 */
[----:B------:R-:W-:Y:S01]  /*12220*/  MOV R149, R42 ;  /* 0x0000002a00957202 */ /* 0x000fe20000000f00 */
[----:B------:R-:W-:Y:S01]  /*12230*/  FMUL.FTZ R42, R0, R126 ;  /* 0x0000007e002a7220 */ /* 0x000fe20000410000 */
[----:B-1----:R-:W-:Y:S07]  /*12240*/  F2FP.F16.F32.PACK_AB R161, R191, R203 ;  /* 0x000000cbbfa1723e */ /* 0x002fee00000000ff */
[----:B------:R-:W1:Y:S01]  /*12250*/  MUFU.EX2 R189, R189 ;  /* 0x000000bd00bd7308 */ /* 0x000e620000000800 */
[----:B------:R-:W-:Y:S01]  /*12260*/  MOV R150, R40 ;  /* 0x0000002800967202 */ /* 0x000fe20000000f00 */
[----:B------:R-:W-:Y:S01]  /*12270*/  FMUL.FTZ R40, R2, R124 ;  /* 0x0000007c02287220 */ /* 0x000fe20000410000 */
[----:B------:R-:W-:Y:S01]  /*12280*/  MOV R155, R43 ;  /* 0x0000002b009b7202 */ /* 0x000fe20000000f00 */
[----:B------:R-:W-:Y:S01]  /*12290*/  FMUL.FTZ R43, R0, R127 ;  /* 0x0000007f002b7220 */ /* 0x000fe20000410000 */
[----:B------:R-:W-:Y:S01]  /*122a0*/  MOV R152, R45 ;  /* 0x0000002d00987202 */ /* 0x000fe20000000f00 */
[----:B------:R-:W-:Y:S01]  /*122b0*/  FMUL.FTZ R45, R2, R121 ;  /* 0x00000079022d7220 */ /* 0x000fe20000410000 */
[----:B--2---:R-:W-:Y:S01]  /*122c0*/  F2FP.F16.F32.PACK_AB R162, R192, R193 ;  /* 0x000000c1c0a2723e */ /* 0x004fe200000000ff */
[----:B------:R-:W-:Y:S01]  /*122d0*/  FMUL.FTZ R48, R164, R116 ;  /* 0x00000074a4307220 */ /* 0x000fe20000410000 */
[----:B------:R-:W-:Y:S01]  /*122e0*/  MOV R153, R46 ;  /* 0x0000002e00997202 */ /* 0x000fe20000000f00 */
[----:B------:R-:W-:Y:S01]  /*122f0*/  FMUL.FTZ R46, R0, R122 ;  /* 0x0000007a002e7220 */ /* 0x000fe20000410000 */
[----:B------:R-:W-:Y:S01]  /*12300*/  MOV R154, R44 ;  /* 0x0000002c009a7202 */ /* 0x000fe20000000f00 */
[----:B------:R-:W-:Y:S01]  /*12310*/  FMUL.FTZ R44, R2, R120 ;  /* 0x00000078022c7220 */ /* 0x000fe20000410000 */
[----:B------:R-:W-:Y:S01]  /*12320*/  FMUL.FTZ R49, R164, R117 ;  /* 0x00000075a4317220 */ /* 0x000fe20000410000 */
[----:B-1----:R-:W-:Y:S01]  /*12330*/  F2FP.F16.F32.PACK_AB R163, R189, R190 ;  /* 0x000000bebda3723e */ /* 0x002fe200000000ff */
[----:B------:R-:W-:Y:S01]  /*12340*/  LDSM.16.MT88.4 R120, [R188+0x1400] ;  /* 0x00140000bc78783b */ /* 0x000fe20000004200 */
[C---:B------:R-:W-:Y:S01]  /*12350*/  FMUL.FTZ R50, R3.reuse, R118 ;  /* 0x0000007603327220 */ /* 0x040fe20000410000 */
[C---:B------:R-:W-:Y:S01]  /*12360*/  FMUL.FTZ R51, R3.reuse, R119 ;  /* 0x0000007703337220 */ /* 0x040fe20000410000 */
[C---:B------:R-:W-:Y:S01]  /*12370*/  FMUL.FTZ R62, R0.reuse, R106 ;  /* 0x0000006a003e7220 */ /* 0x040fe20000410000 */
[----:B------:R-:W-:Y:S01]  /*12380*/  FMUL.FTZ R63, R0, R107 ;  /* 0x0000006b003f7220 */ /* 0x000fe20000410000 */
[C---:B------:R-:W-:Y:S01]  /*12390*/  FMUL.FTZ R64, R164.reuse, R100 ;  /* 0x00000064a4407220 */ /* 0x040fe20000410000 */
[C---:B------:R-:W-:Y:S02]  /*123a0*/  HMMA.16816.F32 R8, R160.reuse, R20, R8 ;  /* 0x00000014a008723c */ /* 0x040fe40000001808 */
[----:B------:R-:W-:Y:S02]  /*123b0*/  LDSM.16.MT88.4 R116, [R218+0xa400] ;  /* 0x00a40000da74783b */ /* 0x000fe40000004200 */
[----:B------:R-:W-:Y:S01]  /*123c0*/  FMUL.FTZ R65, R164, R101 ;  /* 0x00000065a4417220 */ /* 0x000fe20000410000 */
[C---:B------:R-:W-:Y:S01]  /*123d0*/  FMUL.FTZ R66, R3.reuse, R102 ;  /* 0x0000006603427220 */ /* 0x040fe20000410000 */
[----:B------:R-:W-:Y:S01]  /*123e0*/  FMUL.FTZ R67, R3, R103 ;  /* 0x0000006703437220 */ /* 0x000fe20000410000 */
[--C-:B------:R-:W-:Y:S01]  /*123f0*/  FFMA.FTZ R209, R209, UR4, -R180.reuse ;  /* 0x00000004d1d17c23 */ /* 0x100fe200080108b4 */
[-C--:B------:R-:W-:Y:S02]  /*12400*/  HMMA.16816.F32 R12, R160, R22.reuse, R12 ;  /* 0x00000016a00c723c */ /* 0x080fe4000000180c */
[----:B------:R-:W-:Y:S01]  /*12410*/  LDSM.16.MT88.4 R100, [R188+0x2000] ;  /* 0x00200000bc64783b */ /* 0x000fe20000004200 */
[--C-:B------:R-:W-:Y:S01]  /*12420*/  FFMA.FTZ R239, R239, UR4, -R180.reuse ;  /* 0x00000004efef7c23 */ /* 0x100fe200080108b4 */
[--C-:B------:R-:W-:Y:S01]  /*12430*/  FFMA.FTZ R184, R184, UR4, -R205.reuse ;  /* 0x00000004b8b87c23 */ /* 0x100fe200080108cd */
[----:B------:R-:W-:Y:S01]  /*12440*/  FFMA.FTZ R183, R183, UR4, -R205 ;  /* 0x00000004b7b77c23 */ /* 0x000fe200080108cd */
[--C-:B------:R-:W-:Y:S01]  /*12450*/  FFMA.FTZ R181, R181, UR4, -R185.reuse ;  /* 0x00000004b5b57c23 */ /* 0x100fe200080108b9 */
[--C-:B------:R-:W-:Y:S01]  /*12460*/  FFMA.FTZ R173, R173, UR4, -R180.reuse ;  /* 0x00000004adad7c23 */ /* 0x100fe200080108b4 */
[C---:B------:R-:W-:Y:S01]  /*12470*/  HMMA.16816.F32 R16, R156.reuse, R22, R16 ;  /* 0x000000169c10723c */ /* 0x040fe20000001810 */
[----:B------:R-:W-:Y:S01]  /*12480*/  MUFU.EX2 R136, R183 ;  /* 0x000000b700887308 */ /* 0x000fe20000000800 */
[----:B------:R-:W-:Y:S02]  /*12490*/  LDSM.16.MT88.4 R124, [R218+0xb400] ;  /* 0x00b40000da7c783b */ /* 0x000fe40000004200 */
[C---:B------:R-:W-:Y:S01]  /*124a0*/  FMUL.FTZ R20, R164.reuse, R144 ;  /* 0x00000090a4147220 */ /* 0x040fe20000410000 */
[----:B------:R-:W-:Y:S01]  /*124b0*/  FMUL.FTZ R21, R164, R145 ;  /* 0x00000091a4157220 */ /* 0x000fe20000410000 */
[C---:B------:R-:W-:Y:S01]  /*124c0*/  FMUL.FTZ R22, R3.reuse, R146 ;  /* 0x0000009203167220 */ /* 0x040fe20000410000 */
[----:B------:R-:W-:Y:S04]  /*124d0*/  FMUL.FTZ R23, R3, R147 ;  /* 0x0000009303177220 */ /* 0x000fe80000410000 */
[----:B------:R-:W-:Y:S01]  /*124e0*/  MUFU.EX2 R145, R184 ;  /* 0x000000b800917308 */ /* 0x000fe20000000800 */
[--C-:B------:R-:W-:Y:S01]  /*124f0*/  FFMA.FTZ R187, R187, UR4, -R180.reuse ;  /* 0x00000004bbbb7c23 */ /* 0x100fe200080108b4 */
[--C-:B------:R-:W-:Y:S01]  /*12500*/  FFMA.FTZ R186, R186, UR4, -R180.reuse ;  /* 0x00000004baba7c23 */ /* 0x100fe200080108b4 */
[--C-:B------:R-:W-:Y:S01]  /*12510*/  FFMA.FTZ R182, R182, UR4, -R180.reuse ;  /* 0x00000004b6b67c23 */ /* 0x100fe200080108b4 */
[C---:B------:R-:W-:Y:S06]  /*12520*/  FMUL.FTZ R56, R2.reuse, R108 ;  /* 0x0000006c02387220 */ /* 0x040fec0000410000 */
[----:B------:R-:W-:Y:S01]  /*12530*/  MUFU.EX2 R144, R187 ;  /* 0x000000bb00907308 */ /* 0x000fe20000000800 */
[-C--:B------:R-:W-:Y:S09]  /*12540*/  HMMA.16816.F32 R20, R156, R36.reuse, R20 ;  /* 0x000000249c14723c */ /* 0x080ff20000001814 */
[----:B------:R-:W-:Y:S01]  /*12550*/  MUFU.EX2 R138, R182 ;  /* 0x000000b6008a7308 */ /* 0x000fe20000000800 */
[----:B------:R-:W-:Y:S01]  /*12560*/  FMUL.FTZ R57, R2, R109 ;  /* 0x0000006d02397220 */ /* 0x000fe20000410000 */
[C---:B------:R-:W-:Y:S01]  /*12570*/  FMUL.FTZ R58, R0.reuse, R110 ;  /* 0x0000006e003a7220 */ /* 0x040fe20000410000 */
[----:B------:R-:W-:Y:S01]  /*12580*/  FMUL.FTZ R59, R0, R111 ;  /* 0x0000006f003b7220 */ /* 0x000fe20000410000 */
[----:B------:R-:W-:Y:S01]  /*12590*/  FMUL.FTZ R61, R2, R105 ;  /* 0x00000069023d7220 */ /* 0x000fe20000410000 */
[C---:B------:R-:W-:Y:S04]  /*125a0*/  HMMA.16816.F32 R24, R160.reuse, R36, R24 ;  /* 0x00000024a018723c */ /* 0x040fe80000001818 */
[C---:B------:R-:W-:Y:S01]  /*125b0*/  FMUL.FTZ R36, R164.reuse, R128 ;  /* 0x00000080a4247220 */ /* 0x040fe20000410000 */
[C---:B------:R-:W-:Y:S01]  /*125c0*/  FMUL.FTZ R37, R164.reuse, R129 ;  /* 0x00000081a4257220 */ /* 0x040fe20000410000 */
[--C-:B------:R-:W-:Y:S01]  /*125d0*/  FFMA.FTZ R105, R207, UR4, -R180.reuse ;  /* 0x00000004cf697c23 */ /* 0x100fe200080108b4 */
[C---:B------:R-:W-:Y:S01]  /*125e0*/  FMUL.FTZ R68, R164.reuse, R68 ;  /* 0x00000044a4447220 */ /* 0x040fe20000410000 */
[-C--:B------:R-:W-:Y:S01]  /*125f0*/  HMMA.16816.F32 R28, R160, R38.reuse, R28 ;  /* 0x00000026a01c723c */ /* 0x080fe2000000181c */
[----:B------:R1:W-:Y:S02]  /*12600*/  MUFU.EX2 R207, R209 ;  /* 0x000000d100cf7308 */ /* 0x0003e40000000800 */
[----:B------:R-:W-:Y:S01]  /*12610*/  FMUL.FTZ R69, R164, R69 ;  /* 0x00000045a4457220 */ /* 0x000fe20000410000 */
[C---:B------:R-:W-:Y:S01]  /*12620*/  FMUL.FTZ R70, R3.reuse, R70 ;  /* 0x0000004603467220 */ /* 0x040fe20000410000 */
[C---:B------:R-:W-:Y:S01]  /*12630*/  FMUL.FTZ R71, R3.reuse, R71 ;  /* 0x0000004703477220 */ /* 0x040fe20000410000 */
[C---:B------:R-:W-:Y:S01]  /*12640*/  FMUL.FTZ R72, R2.reuse, R72 ;  /* 0x0000004802487220 */ /* 0x040fe20000410000 */
[----:B------:R-:W-:Y:S01]  /*12650*/  FMUL.FTZ R73, R2, R73 ;  /* 0x0000004902497220 */ /* 0x000fe20000410000 */
[C---:B------:R-:W-:Y:S04]  /*12660*/  HMMA.16816.F32 R32, R156.reuse, R38, R32 ;  /* 0x000000269c20723c */ /* 0x040fe80000001820 */
[C---:B------:R-:W-:Y:S01]  /*12670*/  FMUL.FTZ R38, R3.reuse, R130 ;  /* 0x0000008203267220 */ /* 0x040fe20000410000 */
[C---:B------:R-:W-:Y:S01]  /*12680*/  FMUL.FTZ R39, R3.reuse, R131 ;  /* 0x0000008303277220 */ /* 0x040fe20000410000 */
[C---:B------:R-:W-:Y:S01]  /*12690*/  FMUL.FTZ R74, R0.reuse, R74 ;  /* 0x0000004a004a7220 */ /* 0x040fe20000410000 */
[----:B------:R-:W2:Y:S01]  /*126a0*/  LDSM.16.MT88.4 R128, [R188+0x1000] ;  /* 0x00100000bc80783b */ /* 0x000ea20000004200 */
[----:B------:R-:W-:Y:S01]  /*126b0*/  FMUL.FTZ R75, R0, R75 ;  /* 0x0000004b004b7220 */ /* 0x000fe20000410000 */
[C---:B------:R-:W-:Y:S01]  /*126c0*/  FMUL.FTZ R76, R2.reuse, R76 ;  /* 0x0000004c024c7220 */ /* 0x040fe20000410000 */
[----:B------:R-:W-:Y:S01]  /*126d0*/  FMUL.FTZ R77, R2, R77 ;  /* 0x0000004d024d7220 */ /* 0x000fe20000410000 */
[C---:B------:R-:W-:Y:S01]  /*126e0*/  FMUL.FTZ R78, R0.reuse, R78 ;  /* 0x0000004e004e7220 */ /* 0x040fe20000410000 */
[-C--:B------:R-:W-:Y:S03]  /*126f0*/  HMMA.16816.F32 R36, R156, R52.reuse, R36 ;  /* 0x000000349c24723c */ /* 0x080fe60000001824 */
        /* <DEDUP_REMOVED lines=8> */
[--C-:B------:R-:W-:Y:S01]  /*12780*/  FFMA.FTZ R248, R248, UR4, -R185.reuse ;  /* 0x00000004f8f87c23 */ /* 0x100fe200080108b9 */
[--C-:B------:R-:W-:Y:S01]  /*12790*/  FFMA.FTZ R249, R249, UR4, -R185.reuse ;  /* 0x00000004f9f97c23 */ /* 0x100fe200080108b9 */
[-C--:B------:R-:W-:Y:S03]  /*127a0*/  HMMA.16816.F32 R44, R160, R54.reuse, R44 ;  /* 0x00000036a02c723c */ /* 0x080fe6000000182c */
[--C-:B------:R-:W-:Y:S01]  /*127b0*/  FFMA.FTZ R178, R178, UR4, -R185.reuse ;  /* 0x00000004b2b27c23 */ /* 0x100fe200080108b9 */
[----:B------:R-:W-:Y:S01]  /*127c0*/  FFMA.FTZ R176, R176, UR4, -R185 ;  /* 0x00000004b0b07c23 */ /* 0x000fe200080108b9 */
[----:B------:R-:W-:Y:S01]  /*127d0*/  FMUL.FTZ R60, R2, R104 ;  /* 0x00000068023c7220 */ /* 0x000fe20000410000 */
[--C-:B------:R-:W-:Y:S01]  /*127e0*/  FFMA.FTZ R104, R206, UR4, -R175.reuse ;  /* 0x00000004ce687c23 */ /* 0x100fe200080108af */
[----:B-1----:R-:W-:Y:S01]  /*127f0*/  FFMA.FTZ R209, R208, UR4, -R175 ;  /* 0x00000004d0d17c23 */ /* 0x002fe200080108af */
[C---:B------:R-:W-:Y:S01]  /*12800*/  HMMA.16816.F32 R48, R156.reuse, R54, R48 ;  /* 0x000000369c30723c */ /* 0x040fe20000001830 */
[----:B------:R1:W3:Y:S03]  /*12810*/  MUFU.EX2 R206, R105 ;  /* 0x0000006900ce7308 */ /* 0x0002e60000000800 */
[C---:B------:R-:W-:Y:S01]  /*12820*/  FMUL.FTZ R54, R3.reuse, R114 ;  /* 0x0000007203367220 */ /* 0x040fe20000410000 */
[C---:B------:R-:W-:Y:S06]  /*12830*/  FMUL.FTZ R55, R3.reuse, R115 ;  /* 0x0000007303377220 */ /* 0x040fec0000410000 */
[----:B------:R4:W-:Y:S01]  /*12840*/  MUFU.EX2 R208, R104 ;  /* 0x0000006800d07308 */ /* 0x0009e20000000800 */
[----:B------:R-:W5:Y:S01]  /*12850*/  LDSM.16.MT88.4 R112, [R218+0xb000] ;  /* 0x00b00000da70783b */ /* 0x000f620000004200 */
[C---:B------:R-:W-:Y:S01]  /*12860*/  FMUL.FTZ R84, R164.reuse, R84 ;  /* 0x00000054a4547220 */ /* 0x040fe20000410000 */
[----:B------:R-:W-:Y:S07]  /*12870*/  FMUL.FTZ R85, R164, R85 ;  /* 0x00000055a4557220 */ /* 0x000fee0000410000 */
[----:B------:R-:W4:Y:S01]  /*12880*/  MUFU.EX2 R209, R209 ;  /* 0x000000d100d17308 */ /* 0x000f220000000800 */
[C---:B------:R-:W-:Y:S01]  /*12890*/  FMUL.FTZ R86, R3.reuse, R86 ;  /* 0x0000005603567220 */ /* 0x040fe20000410000 */
[-C--:B--2---:R-:W-:Y:S08]  /*128a0*/  HMMA.16816.F32 R52, R156, R128.reuse, R52 ;  /* 0x000000809c34723c */ /* 0x084ff00000001834 */
[----:B------:R-:W-:Y:S01]  /*128b0*/  MUFU.EX2 R249, R249 ;  /* 0x000000f900f97308 */ /* 0x000fe20000000800 */
[--C-:B-1----:R-:W-:Y:S01]  /*128c0*/  FFMA.FTZ R105, R210, UR4, -R205.reuse ;  /* 0x00000004d2697c23 */ /* 0x102fe200080108cd */
[----:B---3--:R-:W-:Y:S01]  /*128d0*/  F2FP.F16.F32.PACK_AB R108, R206, R207 ;  /* 0x000000cfce6c723e */ /* 0x008fe200000000ff */
[----:B------:R-:W-:Y:S01]  /*128e0*/  FMUL.FTZ R87, R3, R87 ;  /* 0x0000005703577220 */ /* 0x000fe20000410000 */
[C---:B------:R-:W-:Y:S01]  /*128f0*/  FMUL.FTZ R88, R2.reuse, R88 ;  /* 0x0000005802587220 */ /* 0x040fe20000410000 */
[----:B------:R-:W-:Y:S01]  /*12900*/  FMUL.FTZ R89, R2, R89 ;  /* 0x0000005902597220 */ /* 0x000fe20000410000 */
[C---:B------:R-:W-:Y:S04]  /*12910*/  HMMA.16816.F32 R56, R160.reuse, R128, R56 ;  /* 0x00000080a038723c */ /* 0x040fe80000001838 */
[----:B------:R-:W-:Y:S01]  /*12920*/  MUFU.EX2 R137, R178 ;  /* 0x000000b200897308 */ /* 0x000fe20000000800 */
[----:B----4-:R-:W-:Y:S01]  /*12930*/  FFMA.FTZ R104, R211, UR4, -R180 ;  /* 0x00000004d3687c23 */ /* 0x010fe200080108b4 */
[----:B------:R-:W-:Y:S08]  /*12940*/  F2FP.F16.F32.PACK_AB R109, R209, R208 ;  /* 0x000000d0d16d723e */ /* 0x000ff000000000ff */
[----:B------:R1:W-:Y:S01]  /*12950*/  MUFU.EX2 R211, R239 ;  /* 0x000000ef00d37308 */ /* 0x0003e20000000800 */
[C---:B------:R-:W-:Y:S01]  /*12960*/  FMUL.FTZ R90, R0.reuse, R90 ;  /* 0x0000005a005a7220 */ /* 0x040fe20000410000 */
[-C--:B------:R-:W-:Y:S08]  /*12970*/  HMMA.16816.F32 R60, R160, R130.reuse, R60 ;  /* 0x00000082a03c723c */ /* 0x080ff0000000183c */
[----:B------:R-:W2:Y:S01]  /*12980*/  MUFU.EX2 R210, R104 ;  /* 0x0000006800d27308 */ /* 0x000ea20000000800 */
[----:B------:R-:W-:Y:S01]  /*12990*/  FMUL.FTZ R91, R0, R91 ;  /* 0x0000005b005b7220 */ /* 0x000fe20000410000 */
[C---:B------:R-:W-:Y:S01]  /*129a0*/  FMUL.FTZ R92, R2.reuse, R92 ;  /* 0x0000005c025c7220 */ /* 0x040fe20000410000 */
[----:B------:R-:W-:Y:S01]  /*129b0*/  FMUL.FTZ R93, R2, R93 ;  /* 0x0000005d025d7220 */ /* 0x000fe20000410000 */
[C---:B------:R-:W-:Y:S01]  /*129c0*/  FMUL.FTZ R94, R0.reuse, R94 ;  /* 0x0000005e005e7220 */ /* 0x040fe20000410000 */
[----:B------:R-:W-:Y:S01]  /*129d0*/  FMUL.FTZ R95, R0, R95 ;  /* 0x0000005f005f7220 */ /* 0x000fe20000410000 */
[C---:B------:R-:W-:Y:S04]  /*129e0*/  HMMA.16816.F32 R64, R156.reuse, R130, R64 ;  /* 0x000000829c40723c */ /* 0x040fe80000001840 */
[----:B-1----:R-:W-:Y:S01]  /*129f0*/  FFMA.FTZ R239, R212, UR4, -R205 ;  /* 0x00000004d4ef7c23 */ /* 0x002fe200080108cd */
[--C-:B------:R-:W-:Y:S01]  /*12a00*/  FFMA.FTZ R247, R247, UR4, -R175.reuse ;  /* 0x00000004f7f77c23 */ /* 0x100fe200080108af */
[----:B------:R1:W3:Y:S01]  /*12a10*/  MUFU.EX2 R212, R105 ;  /* 0x0000006900d47308 */ /* 0x0002e20000000800 */
[----:B------:R-:W-:Y:S01]  /*12a20*/  FMUL.FTZ R96, R164, R96 ;  /* 0x00000060a4607220 */ /* 0x000fe20000410000 */
[----:B--2---:R-:W-:Y:S01]  /*12a30*/  F2FP.F16.F32.PACK_AB R110, R210, R211 ;  /* 0x000000d3d26e723e */ /* 0x004fe200000000ff */
[----:B------:R-:W-:Y:S07]  /*12a40*/  FMUL.FTZ R97, R164, R97 ;  /* 0x00000061a4617220 */ /* 0x000fee0000410000 */
[----:B------:R-:W-:Y:S01]  /*12a50*/  MUFU.EX2 R239, R239 ;  /* 0x000000ef00ef7308 */ /* 0x000fe20000000800 */
[-C--:B-----5:R-:W-:Y:S09]  /*12a60*/  HMMA.16816.F32 R68, R156, R112.reuse, R68 ;  /* 0x000000709c44723c */ /* 0x0a0ff20000001844 */
[----:B------:R-:W-:Y:S01]  /*12a70*/  MUFU.EX2 R247, R247 ;  /* 0x000000f700f77308 */ /* 0x000fe20000000800 */
[C---:B------:R-:W-:Y:S01]  /*12a80*/  FMUL.FTZ R98, R3.reuse, R98 ;  /* 0x0000006203627220 */ /* 0x040fe20000410000 */
[----:B------:R-:W-:Y:S01]  /*12a90*/  FMUL.FTZ R99, R3, R99 ;  /* 0x0000006303637220 */ /* 0x000fe20000410000 */
[----:B------:R-:W-:Y:S01]  /*12aa0*/  FFMA.FTZ R172, R172, UR4, -R175 ;  /* 0x00000004acac7c23 */ /* 0x000fe200080108af */
[--C-:B------:R-:W-:Y:S01]  /*12ab0*/  FFMA.FTZ R251, R251, UR4, -R205.reuse ;  /* 0x00000004fbfb7c23 */ /* 0x100fe200080108cd */
[C---:B------:R-:W-:Y:S01]  /*12ac0*/  HMMA.16816.F32 R72, R160.reuse, R112, R72 ;  /* 0x00000070a048723c */ /* 0x040fe20000001848 */
[----:B-1----:R-:W1:Y:S03]  /*12ad0*/  LDSM.16.MT88.4 R104, [R218+0x9400] ;  /* 0x00940000da68783b */ /* 0x002e660000004200 */
[----:B------:R-:W-:Y:S01]  /*12ae0*/  FFMA.FTZ R250, R250, UR4, -R205 ;  /* 0x00000004fafa7c23 */ /* 0x000fe200080108cd */
[----:B------:R-:W-:Y:S01]  /*12af0*/  FFMA.FTZ R241, R241, UR4, -R175 ;  /* 0x00000004f1f17c23 */ /* 0x000fe200080108af */
[----:B------:R-:W-:Y:S01]  /*12b00*/  FFMA.FTZ R179, R179, UR4, -R205 ;  /* 0x00000004b3b37c23 */ /* 0x000fe200080108cd */
[----:B------:R-:W-:Y:S01]  /*12b10*/  FFMA.FTZ R204, R2, R237, R204 ;  /* 0x000000ed02cc7223 */ /* 0x000fe200000100cc */
[-C--:B------:R-:W-:Y:S02]  /*12b20*/  HMMA.16816.F32 R76, R160, R114.reuse, R76 ;  /* 0x00000072a04c723c */ /* 0x080fe4000000184c */
[----:B------:R-:W-:Y:S01]  /*12b30*/  MUFU.EX2 R250, R250 ;  /* 0x000000fa00fa7308 */ /* 0x000fe20000000800 */
[----:B------:R-:W-:Y:S01]  /*12b40*/  MOV R2, R168 ;  /* 0x000000a800027202 */ /* 0x000fe20000000f00 */
[----:B------:R-:W-:Y:S01]  /*12b50*/  FFMA.FTZ R203, R0, R236, R203 ;  /* 0x000000ec00cb7223 */ /* 0x000fe200000100cb */
[----:B------:R-:W-:Y:S07]  /*12b60*/  FFMA.FTZ R202, R164, R233, R202 ;  /* 0x000000e9a4ca7223 */ /* 0x000fee00000100ca */
[----:B------:R-:W-:Y:S01]  /*12b70*/  MUFU.EX2 R241, R241 ;  /* 0x000000f100f17308 */ /* 0x000fe20000000800 */
[----:B------:R-:W-:Y:S01]  /*12b80*/  FFMA.FTZ R198, R3, R232, R198 ;  /* 0x000000e803c67223 */ /* 0x000fe200000100c6 */
        /* <DEDUP_REMOVED lines=13> */
[----:B------:R-:W-:Y:S01]  /*12c60*/  FFMA.FTZ R101, R214, UR4, -R185 ;  /* 0x00000004d6657c23 */ /* 0x000fe200080108b9 */
[----:B------:R-:W-:Y:S01]  /*12c70*/  FFMA.FTZ R100, R215, UR4, -R205 ;  /* 0x00000004d7647c23 */ /* 0x000fe200080108cd */
[----:B------:R-:W-:Y:S01]  /*12c80*/  FFMA.FTZ R214, R213, UR4, -R185 ;  /* 0x00000004d5d67c23 */ /* 0x000fe200080108b9 */
[----:B------:R-:W-:Y:S01]  /*12c90*/  FFMA.FTZ R213, R238, UR4, -R205 ;  /* 0x00000004eed57c23 */ /* 0x000fe200080108cd */
[-C--:B------:R-:W-:Y:S01]  /*12ca0*/  HMMA.16816.F32 R92, R160, R102.reuse, R92 ;  /* 0x00000066a05c723c */ /* 0x080fe2000000185c */
[----:B------:R4:W-:Y:S02]  /*12cb0*/  MUFU.EX2 R238, R100 ;  /* 0x0000006400ee7308 */ /* 0x0009e40000000800 */
[----:B------:R-:W-:Y:S01]  /*12cc0*/  FADD.FTZ R203, R189, R203 ;  /* 0x000000cbbdcb7221 */ /* 0x000fe20000010000 */
[----:B------:R-:W-:Y:S07]  /*12cd0*/  FADD.FTZ R202, R199, R202 ;  /* 0x000000cac7ca7221 */ /* 0x000fee0000010000 */
[----:B------:R-:W5:Y:S01]  /*12ce0*/  MUFU.EX2 R215, R101 ;  /* 0x0000006500d77308 */ /* 0x000f620000000800 */
[----:B------:R-:W-:Y:S01]  /*12cf0*/  FADD.FTZ R198, R195, R198 ;  /* 0x000000c6c3c67221 */ /* 0x000fe20000010000 */
[----:B------:R-:W-:Y:S01]  /*12d00*/  FADD.FTZ R204, R207, R204 ;  /* 0x000000cccfcc7221 */ /* 0x000fe20000010000 */
[----:B------:R-:W-:Y:S07]  /*12d10*/  HMMA.16816.F32 R96, R156, R102, R96 ;  /* 0x000000669c60723c */ /* 0x000fee0000001860 */
[----:B------:R-:W1:Y:S01]  /*12d20*/  MUFU.EX2 R214, R214 ;  /* 0x000000d600d67308 */ /* 0x000e620000000800 */
[----:B------:R-:W-:Y:S09]  /*12d30*/  FADD.FTZ R203, R208, R203 ;  /* 0x000000cbd0cb7221 */ /* 0x000ff20000010000 */
[----:B------:R-:W2:Y:S01]  /*12d40*/  MUFU.EX2 R213, R213 ;  /* 0x000000d500d57308 */ /* 0x000ea20000000800 */
[----:B---3--:R-:W-:Y:S01]  /*12d50*/  FADD.FTZ R202, R212, R202 ;  /* 0x000000cad4ca7221 */ /* 0x008fe20000010000 */
[----:B----4-:R-:W-:Y:S01]  /*12d60*/  FFMA.FTZ R100, R245, UR4, -R185 ;  /* 0x00000004f5647c23 */ /* 0x010fe200080108b9 */
[----:B------:R-:W-:Y:S07]  /*12d70*/  FADD.FTZ R204, R206, R204 ;  /* 0x000000cccecc7221 */ /* 0x000fee0000010000 */
[----:B------:R3:W4:Y:S01]  /*12d80*/  MUFU.EX2 R245, R248 ;  /* 0x000000f800f57308 */ /* 0x0007220000000800 */
[----:B------:R-:W-:Y:S01]  /*12d90*/  FADD.FTZ R203, R209, R203 ;  /* 0x000000cbd1cb7221 */ /* 0x000fe20000010000 */
[----:B-----5:R-:W-:Y:S01]  /*12da0*/  FADD.FTZ R198, R215, R198 ;  /* 0x000000c6d7c67221 */ /* 0x020fe20000010000 */
[----:B------:R-:W-:Y:S01]  /*12db0*/  FADD.FTZ R202, R239, R202 ;  /* 0x000000caefca7221 */ /* 0x000fe20000010000 */
[----:B------:R-:W-:Y:S01]  /*12dc0*/  FADD.FTZ R204, R211, R204 ;  /* 0x000000ccd3cc7221 */ /* 0x000fe20000010000 */
[----:B------:R-:W-:Y:S01]  /*12dd0*/  MOV R164, R165 ;  /* 0x000000a500a47202 */ /* 0x000fe20000000f00 */
[C---:B-1----:R-:W-:Y:S01]  /*12de0*/  FADD.FTZ R198, R214.reuse, R198 ;  /* 0x000000c6d6c67221 */ /* 0x042fe20000010000 */
[----:B------:R-:W-:Y:S01]  /*12df0*/  F2FP.F16.F32.PACK_AB R101, R214, R215 ;  /* 0x000000d7d665723e */ /* 0x000fe200000000ff */
[----:B------:R-:W-:Y:S01]  /*12e00*/  FADD.FTZ R202, R238, R202 ;  /* 0x000000caeeca7221 */ /* 0x000fe20000010000 */
[----:B------:R-:W-:Y:S01]  /*12e10*/  MOV R3, R166 ;  /* 0x000000a600037202 */ /* 0x000fe20000000f00 */
[----:B------:R-:W-:Y:S01]  /*12e20*/  FADD.FTZ R204, R210, R204 ;  /* 0x000000ccd2cc7221 */ /* 0x000fe20000010000 */
[C---:B--2---:R-:W-:Y:S01]  /*12e30*/  F2FP.F16.F32.PACK_AB R102, R213.reuse, R238 ;  /* 0x000000eed566723e */ /* 0x044fe200000000ff */
[----:B------:R-:W-:Y:S01]  /*12e40*/  FADD.FTZ R202, R213, R202 ;  /* 0x000000cad5ca7221 */ /* 0x000fe20000010000 */
[----:B------:R-:W-:Y:S01]  /*12e50*/  MOV R0, R167 ;  /* 0x000000a700007202 */ /* 0x000fe20000000f00 */
[----:B---3--:R-:W-:Y:S01]  /*12e60*/  FFMA.FTZ R248, R242, UR4, -R175 ;  /* 0x00000004f2f87c23 */ /* 0x008fe200080108af */
[----:B----4-:R-:W-:Y:S01]  /*12e70*/  FADD.FTZ R198, R245, R198 ;  /* 0x000000c6f5c67221 */ /* 0x010fe20000010000 */
[----:B------:R1:W2:Y:S10]  /*12e80*/  MUFU.EX2 R242, R100 ;  /* 0x0000006400f27308 */ /* 0x0002b40000000800 */
[----:B------:R-:W3:Y:S01]  /*12e90*/  MUFU.EX2 R248, R248 ;  /* 0x000000f800f87308 */ /* 0x000ee20000000800 */
[----:B-1----:R-:W-:Y:S01]  /*12ea0*/  F2FP.F16.F32.PACK_AB R100, R239, R212 ;  /* 0x000000d4ef64723e */ /* 0x002fe200000000ff */
[C---:B--2---:R-:W-:Y:S01]  /*12eb0*/  FADD.FTZ R198, R242.reuse, R198 ;  /* 0x000000c6f2c67221 */ /* 0x044fe20000010000 */
[----:B------:R-:W-:Y:S02]  /*12ec0*/  F2FP.F16.F32.PACK_AB R103, R242, R245 ;  /* 0x000000f5f267723e */ /* 0x000fe400000000ff */
[C---:B---3--:R-:W-:Y:S01]  /*12ed0*/  F2FP.F16.F32.PACK_AB R111, R247.reuse, R248 ;  /* 0x000000f8f76f723e */ /* 0x048fe200000000ff */
[----:B------:R-:W-:Y:S04]  /*12ee0*/  FADD.FTZ R203, R248, R203 ;  /* 0x000000cbf8cb7221 */ /* 0x000fe80000010000 */
[-C--:B------:R-:W-:Y:S05]  /*12ef0*/  HMMA.16816.F32 R4, R100, R104.reuse, R4 ;  /* 0x000000686404723c */ /* 0x080fea0000001804 */
[----:B------:R-:W-:Y:S03]  /*12f00*/  FADD.FTZ R203, R247, R203 ;  /* 0x000000cbf7cb7221 */ /* 0x000fe60000010000 */
[C---:B------:R-:W-:Y:S08]  /*12f10*/  HMMA.16816.F32 R8, R108.reuse, R104, R8 ;  /* 0x000000686c08723c */ /* 0x040ff00000001808 */
[-C--:B------:R-:W-:Y:S08]  /*12f20*/  HMMA.16816.F32 R12, R108, R106.reuse, R12 ;  /* 0x0000006a6c0c723c */ /* 0x080ff0000000180c */
[C---:B------:R-:W-:Y:S01]  /*12f30*/  HMMA.16816.F32 R16, R100.reuse, R106, R16 ;  /* 0x0000006a6410723c */ /* 0x040fe20000001810 */
[----:B------:R-:W1:Y:S07]  /*12f40*/  LDSM.16.MT88.4 R104, [R188+0x2400] ;  /* 0x00240000bc68783b */ /* 0x000e6e0000004200 */
[-C--:B------:R-:W-:Y:S08]  /*12f50*/  HMMA.16816.F32 R20, R100, R112.reuse, R20 ;  /* 0x000000706414723c */ /* 0x080ff00000001814 */
[C---:B------:R-:W-:Y:S04]  /*12f60*/  HMMA.16816.F32 R24, R108.reuse, R112, R24 ;  /* 0x000000706c18723c */ /* 0x040fe80000001818 */
[--C-:B------:R-:W-:Y:S01]  /*12f70*/  FFMA.FTZ R113, R150, UR4, -R180.reuse ;  /* 0x0000000496717c23 */ /* 0x100fe200080108b4 */
[--C-:B------:R-:W-:Y:S03]  /*12f80*/  FFMA.FTZ R112, R149, UR4, -R180.reuse ;  /* 0x0000000495707c23 */ /* 0x100fe600080108b4 */
[-C--:B------:R-:W-:Y:S01]  /*12f90*/  HMMA.16816.F32 R28, R108, R114.reuse, R28 ;  /* 0x000000726c1c723c */ /* 0x080fe2000000181c */
[----:B------:R2:W-:Y:S10]  /*12fa0*/  MUFU.EX2 R141, R112 ;  /* 0x00000070008d7308 */ /* 0x0005f40000000800 */
[----:B------:R3:W-:Y:S01]  /*12fb0*/  MUFU.EX2 R128, R113 ;  /* 0x0000007100807308 */ /* 0x0007e20000000800 */
[C---:B------:R-:W-:Y:S04]  /*12fc0*/  HMMA.16816.F32 R32, R100.reuse, R114, R32 ;  /* 0x000000726420723c */ /* 0x040fe80000001820 */
[--C-:B------:R-:W-:Y:S02]  /*12fd0*/  FFMA.FTZ R114, R148, UR4, -R175.reuse ;  /* 0x0000000494727c23 */ /* 0x100fe400080108af */
[----:B------:R-:W-:Y:S01]  /*12fe0*/  LDSM.16.MT88.4 R148, [R218+0x9c00] ;  /* 0x009c0000da94783b */ /* 0x000fe20000004200 */
[--C-:B--2---:R-:W-:Y:S01]  /*12ff0*/  FFMA.FTZ R112, R154, UR4, -R180.reuse ;  /* 0x000000049a707c23 */ /* 0x104fe200080108b4 */
[-C--:B------:R-:W-:Y:S01]  /*13000*/  HMMA.16816.F32 R36, R100, R116.reuse, R36 ;  /* 0x000000746424723c */ /* 0x080fe20000001824 */
[----:B------:R-:W-:Y:S02]  /*13010*/  MUFU.EX2 R131, R114 ;  /* 0x0000007200837308 */ /* 0x000fe40000000800 */
[----:B---3--:R-:W-:Y:S08]  /*13020*/  FFMA.FTZ R113, R155, UR4, -R175 ;  /* 0x000000049b717c23 */ /* 0x008ff000080108af */
[----:B------:R-:W-:Y:S01]  /*13030*/  MUFU.EX2 R129, R112 ;  /* 0x0000007000817308 */ /* 0x000fe20000000800 */
[C---:B------:R-:W-:Y:S09]  /*13040*/  HMMA.16816.F32 R40, R108.reuse, R116, R40 ;  /* 0x000000746c28723c */ /* 0x040ff20000001828 */
[----:B------:R2:W-:Y:S01]  /*13050*/  MUFU.EX2 R143, R113 ;  /* 0x00000071008f7308 */ /* 0x0005e20000000800 */
[----:B------:R-:W-:Y:S01]  /*13060*/  FFMA.FTZ R117, R152, UR4, -R205 ;  /* 0x0000000498757c23 */ /* 0x000fe200080108cd */
[----:B------:R-:W-:Y:S01]  /*13070*/  FFMA.FTZ R116, R252, UR4, -R185 ;  /* 0x00000004fc747c23 */ /* 0x000fe200080108b9 */
[-C--:B------:R-:W-:Y:S07]  /*13080*/  HMMA.16816.F32 R44, R108, R118.reuse, R44 ;  /* 0x000000766c2c723c */ /* 0x080fee000000182c */
[----:B------:R-:W-:Y:S10]  /*13090*/  MUFU.EX2 R252, R117 ;  /* 0x0000007500fc7308 */ /* 0x000ff40000000800 */
[----:B------:R3:W-:Y:S01]  /*130a0*/  MUFU.EX2 R140, R116 ;  /* 0x00000074008c7308 */ /* 0x0007e20000000800 */
[--C-:B--2---:R-:W-:Y:S01]  /*130b0*/  FFMA.FTZ R113, R153, UR4, -R205.reuse ;  /* 0x0000000499717c23 */ /* 0x104fe200080108cd */
[C---:B------:R-:W-:Y:S08]  /*130c0*/  HMMA.16816.F32 R48, R100.reuse, R118, R48 ;  /* 0x000000766430723c */ /* 0x040ff00000001830 */
[----:B------:R2:W4:Y:S01]  /*130d0*/  MUFU.EX2 R130, R113 ;  /* 0x0000007100827308 */ /* 0x0005220000000800 */
[----:B------:R-:W-:Y:S01]  /*130e0*/  FFMA.FTZ R205, R177, UR4, -R205 ;  /* 0x00000004b1cd7c23 */ /* 0x000fe200080108cd */
[-C--:B------:R-:W-:Y:S08]  /*130f0*/  HMMA.16816.F32 R52, R100, R120.reuse, R52 ;  /* 0x000000786434723c */ /* 0x080ff00000001834 */
[----:B------:R-:W-:Y:S01]  /*13100*/  MUFU.EX2 R205, R205 ;  /* 0x000000cd00cd7308 */ /* 0x000fe20000000800 */
[----:B---3--:R-:W-:Y:S01]  /*13110*/  LDSM.16.MT88.4 R116, [R188+0x800] ;  /* 0x00080000bc74783b */ /* 0x008fe20000004200 */
[C---:B------:R-:W-:Y:S07]  /*13120*/  HMMA.16816.F32 R56, R108.reuse, R120, R56 ;  /* 0x000000786c38723c */ /* 0x040fee0000001838 */
[----:B--2---:R-:W2:Y:S01]  /*13130*/  LDSM.16.MT88.4 R112, [R218+0x9800] ;  /* 0x00980000da70783b */ /* 0x004ea20000004200 */
        /* <DEDUP_REMOVED lines=17> */
[----:B------:R-:W-:Y:S01]  /*13250*/  MUFU.EX2 R142, R185 ;  /* 0x000000b9008e7308 */ /* 0x000fe20000000800 */
[----:B------:R-:W-:Y:S04]  /*13260*/  HMMA.16816.F32 R96, R100, R106, R96 ;  /* 0x0000006a6460723c */ /* 0x000fe80000001860 */
[--C-:B-1----:R-:W-:Y:S01]  /*13270*/  FFMA.FTZ R251, R240, UR4, -R175.reuse ;  /* 0x00000004f0fb7c23 */ /* 0x102fe200080108af */
[----:B----4-:R-:W-:Y:S02]  /*13280*/  F2FP.F16.F32.PACK_AB R100, R252, R130 ;  /* 0x00000082fc64723e */ /* 0x010fe400000000ff */
[----:B------:R-:W-:Y:S01]  /*13290*/  F2FP.F16.F32.PACK_AB R101, R249, R140 ;  /* 0x0000008cf965723e */ /* 0x000fe200000000ff */
[----:B--2---:R-:W-:Y:S01]  /*132a0*/  FFMA.FTZ R104, R243, UR4, -R180 ;  /* 0x00000004f3687c23 */ /* 0x004fe200080108b4 */
[----:B-----5:R-:W-:Y:S01]  /*132b0*/  F2FP.F16.F32.PACK_AB R102, R246, R250 ;  /* 0x000000faf666723e */ /* 0x020fe200000000ff */
[----:B------:R-:W1:Y:S10]  /*132c0*/  MUFU.EX2 R243, R105 ;  /* 0x0000006900f37308 */ /* 0x000e740000000800 */
[----:B------:R2:W4:Y:S10]  /*132d0*/  MUFU.EX2 R240, R104 ;  /* 0x0000006800f07308 */ /* 0x0005340000000800 */
[----:B------:R-:W5:Y:S01]  /*132e0*/  MUFU.EX2 R251, R251 ;  /* 0x000000fb00fb7308 */ /* 0x000f620000000800 */
[----:B-1----:R-:W-:Y:S02]  /*132f0*/  F2FP.F16.F32.PACK_AB R103, R243, R244 ;  /* 0x000000f4f367723e */ /* 0x002fe400000000ff */
[----:B------:R-:W-:Y:S02]  /*13300*/  F2FP.F16.F32.PACK_AB R105, R143, R131 ;  /* 0x000000838f69723e */ /* 0x000fe400000000ff */
[----:B--2---:R-:W-:Y:S02]  /*13310*/  F2FP.F16.F32.PACK_AB R104, R141, R128 ;  /* 0x000000808d68723e */ /* 0x004fe400000000ff */
[----:B----4-:R-:W-:Y:S01]  /*13320*/  F2FP.F16.F32.PACK_AB R106, R240, R129 ;  /* 0x00000081f06a723e */ /* 0x010fe200000000ff */
        /* <DEDUP_REMOVED lines=13> */
[----:B------:R-:W3:Y:S03]  /*13400*/  MUFU.EX2 R120, R179 ;  /* 0x000000b300787308 */ /* 0x000ee60000000800 */
[----:B------:R-:W-:Y:S04]  /*13410*/  MOV R121, R131 ;  /* 0x0000008300797202 */ /* 0x000fe80000000f00 */
[-C--:B------:R-:W-:Y:S03]  /*13420*/  HMMA.16816.F32 R44, R104, R122.reuse, R44 ;  /* 0x0000007a682c723c */ /* 0x080fe6000000182c */
[----:B---3--:R-:W-:Y:S05]  /*13430*/  F2FP.F16.F32.PACK_AB R174, R205, R120 ;  /* 0x00000078cdae723e */ /* 0x008fea00000000ff */
[C---:B------:R-:W-:Y:S01]  /*13440*/  HMMA.16816.F32 R48, R100.reuse, R122, R48 ;  /* 0x0000007a6430723c */ /* 0x040fe20000001830 */
[----:B------:R-:W-:Y:S03]  /*13450*/  MUFU.EX2 R123, R176 ;  /* 0x000000b0007b7308 */ /* 0x000fe60000000800 */
[----:B------:R-:W-:Y:S07]  /*13460*/  MOV R122, R130 ;  /* 0x00000082007a7202 */ /* 0x000fee0000000f00 */
[----:B------:R3:W4:Y:S01]  /*13470*/  MUFU.EX2 R130, R186 ;  /* 0x000000ba00827308 */ /* 0x0007220000000800 */
[-C--:B------:R-:W-:Y:S08]  /*13480*/  HMMA.16816.F32 R52, R100, R108.reuse, R52 ;  /* 0x0000006c6434723c */ /* 0x080ff00000001834 */
[C---:B------:R-:W-:Y:S01]  /*13490*/  HMMA.16816.F32 R56, R104.reuse, R108, R56 ;  /* 0x0000006c6838723c */ /* 0x040fe20000001838 */
[----:B---3--:R-:W-:Y:S03]  /*134a0*/  LDSM.16.MT88.4 R184, [R218+0xbc00] ;  /* 0x00bc0000dab8783b */ /* 0x008fe60000004200 */
[----:B------:R-:W-:Y:S01]  /*134b0*/  MOV R109, R129 ;  /* 0x00000081006d7202 */ /* 0x000fe20000000f00 */
[--C-:B------:R-:W-:Y:S01]  /*134c0*/  FFMA.FTZ R108, R171, UR4, -R175.reuse ;  /* 0x00000004ab6c7c23 */ /* 0x100fe200080108af */
[----:B------:R3:W-:Y:S02]  /*134d0*/  MUFU.EX2 R129, R181 ;  /* 0x000000b500817308 */ /* 0x0007e40000000800 */
[-C--:B------:R-:W-:Y:S08]  /*134e0*/  HMMA.16816.F32 R60, R104, R110.reuse, R60 ;  /* 0x0000006e683c723c */ /* 0x080ff0000000183c */
[----:B------:R5:W-:Y:S01]  /*134f0*/  MUFU.EX2 R171, R172 ;  /* 0x000000ac00ab7308 */ /* 0x000be20000000800 */
[----:B----4-:R-:W-:Y:S09]  /*13500*/  F2FP.F16.F32.PACK_AB R176, R130, R144 ;  /* 0x0000009082b0723e */ /* 0x010ff200000000ff */
[----:B------:R-:W4:Y:S01]  /*13510*/  MUFU.EX2 R131, R108 ;  /* 0x0000006c00837308 */ /* 0x000f220000000800 */
[C---:B------:R-:W-:Y:S01]  /*13520*/  HMMA.16816.F32 R64, R100.reuse, R110, R64 ;  /* 0x0000006e6440723c */ /* 0x040fe20000001840 */
[----:B---3--:R-:W3:Y:S07]  /*13530*/  LDSM.16.MT88.4 R180, [R188+0x1c00] ;  /* 0x001c0000bcb4783b */ /* 0x008eee0000004200 */
[-C--:B------:R-:W-:Y:S03]  /*13540*/  HMMA.16816.F32 R68, R100, R124.reuse, R68 ;  /* 0x0000007c6444723c */ /* 0x080fe60000001844 */
[----:B-----5:R-:W-:Y:S02]  /*13550*/  F2FP.F16.F32.PACK_AB R172, R136, R145 ;  /* 0x0000009188ac723e */ /* 0x020fe400000000ff */
[----:B----4-:R-:W-:Y:S03]  /*13560*/  F2FP.F16.F32.PACK_AB R177, R131, R171 ;  /* 0x000000ab83b1723e */ /* 0x010fe600000000ff */
        /* <DEDUP_REMOVED lines=8> */
[----:B------:R1:W4:Y:S03]  /*135f0*/  MUFU.EX2 R170, R173 ;  /* 0x000000ad00aa7308 */ /* 0x0003260000000800 */
[----:B------:R-:W-:Y:S07]  /*13600*/  HMMA.16816.F32 R96, R100, R114, R96 ;  /* 0x000000726460723c */ /* 0x000fee0000001860 */
[----:B------:R5:W-:Y:S10]  /*13610*/  MUFU.EX2 R169, R175 ;  /* 0x000000af00a97308 */ /* 0x000bf40000000800 */
[----:B------:R-:W2:Y:S01]  /*13620*/  MUFU.EX2 R139, R104 ;  /* 0x00000068008b7308 */ /* 0x000ea20000000800 */
[----:B-1----:R-:W-:Y:S02]  /*13630*/  F2FP.F16.F32.PACK_AB R173, R137, R129 ;  /* 0x0000008189ad723e */ /* 0x002fe400000000ff */
[----:B----4-:R-:W-:Y:S02]  /*13640*/  F2FP.F16.F32.PACK_AB R178, R170, R138 ;  /* 0x0000008aaab2723e */ /* 0x010fe400000000ff */
[----:B-----5:R-:W-:Y:S02]  /*13650*/  F2FP.F16.F32.PACK_AB R175, R142, R123 ;  /* 0x0000007b8eaf723e */ /* 0x020fe400000000ff */
[-C--:B--2---:R-:W-:Y:S05]  /*13660*/  F2FP.F16.F32.PACK_AB R179, R169, R139.reuse ;  /* 0x0000008ba9b3723e */ /* 0x084fea00000000ff */
[-C--:B------:R-:W-:Y:S01]  /*13670*/  HMMA.16816.F32 R156, R172, R148.reuse, R4 ;  /* 0x00000094ac9c723c */ /* 0x080fe20000001804 */
[----:B------:R-:W1:Y:S07]  /*13680*/  LDSM.16.MT88.4 R4, [R188+0x2c00] ;  /* 0x002c0000bc04783b */ /* 0x000e6e0000004200 */
        /* <DEDUP_REMOVED lines=15> */
[----:B------:R-:W-:Y:S01]  /*13780*/  FADD.FTZ R198, R20, R198 ;  /* 0x000000c614c67221 */ /* 0x000fe20000010000 */
[----:B------:R-:W-:Y:S02]  /*13790*/  MOV R12, R131 ;  /* 0x00000083000c7202 */ /* 0x000fe40000000f00 */
[----:B------:R-:W-:Y:S01]  /*137a0*/  MOV R19, R130 ;  /* 0x0000008200137202 */ /* 0x000fe20000000f00 */
        /* <DEDUP_REMOVED lines=58> */
.L_x_867:
[----:B------:R-:W2:Y:S01]  /*13b50*/  SHFL.BFLY PT, R0, R232, 0x2, 0x1f ;  /* 0x0c401f00e8007f89 */ /* 0x000ea200000e0000 */
[----:B------:R-:W-:Y:S01]  /*13b60*/  LOP3.LUT R7, R223, 0xc0, RZ, 0xc0, !PT ;  /* 0x000000c0df077812 */ /* 0x000fe200078ec0ff */
[----:B------:R-:W-:Y:S01]  /*13b70*/  UISETP.NE.AND UP3, UPT, UR18, -0x1, UPT ;  /* 0xffffffff1200788c */ /* 0x000fe2000bf65270 */
[C---:B------:R-:W-:Y:S01]  /*13b80*/  LOP3.LUT R9, R220.reuse, 0x20, RZ, 0xc0, !PT ;  /* 0x00000020dc097812 */ /* 0x040fe200078ec0ff */
[----:B------:R-:W3:Y:S01]  /*13b90*/  SHFL.BFLY PT, R2, R233, 0x2, 0x1f ;  /* 0x0c401f00e9027f89 */ /* 0x000ee200000e0000 */
[----:B------:R-:W-:Y:S01]  /*13ba0*/  LOP3.LUT R7, R7, 0x18, R217, 0xf8, !PT ;  /* 0x0000001807077812 */ /* 0x000fe200078ef8d9 */
[----:B------:R-:W4:Y:S01]  /*13bb0*/  LDCU.U8 UR4, c[0x0][0x549] ;  /* 0x0000a920ff0477ac */ /* 0x000f220008000000 */
[----:B------:R-:W-:Y:S01]  /*13bc0*/  LOP3.LUT R220, R220, 0x40, RZ, 0xc0, !PT ;  /* 0x00000040dcdc7812 */ /* 0x000fe200078ec0ff */
[----:B------:R-:W5:Y:S01]  /*13bd0*/  SHFL.BFLY PT, R4, R237, 0x2, 0x1f ;  /* 0x0c401f00ed047f89 */ /* 0x000f6200000e0000 */
[----:B------:R-:W1:Y:S01]  /*13be0*/  S2UR UR13, SR_CTAID.Z ;  /* 0x00000000000d79c3 */ /* 0x000e620000002700 */
[----:B------:R-:W3:Y:S02]  /*13bf0*/  LDCU.U8 UR10, c[0x0][0x548] ;  /* 0x0000a900ff0a77ac */ /* 0x000ee40008000000 */
[----:B------:R-:W1:Y:S01]  /*13c00*/  SHFL.BFLY PT, R3, R236, 0x2, 0x1f ;  /* 0x0c401f00ec037f89 */ /* 0x000e6200000e0000 */
[----:B------:R-:W5:Y:S01]  /*13c10*/  @!UP3 LDCU.64 UR8, c[0x0][0x400] ;  /* 0x00008000ff08b7ac */ /* 0x000f620008000a00 */
[----:B------:R-:W-:Y:S01]  /*13c20*/  UISETP.NE.AND UP2, UPT, UR18, -0x1, UPT ;  /* 0xffffffff1200788c */ /* 0x000fe2000bf45270 */
[----:B------:R-:W1:Y:S01]  /*13c30*/  LDCU UR11, c[0x0][0x434] ;  /* 0x00008680ff0b77ac */ /* 0x000e620008000800 */
[----:B--2---:R-:W-:Y:S01]  /*13c40*/  FADD.FTZ R232, R0, R232 ;  /* 0x000000e800e87221 */ /* 0x004fe20000010000 */
[----:B----4-:R-:W-:Y:S01]  /*13c50*/  UISETP.NE.AND UP1, UPT, UR4, URZ, UPT ;  /* 0x000000ff0400728c */ /* 0x010fe2000bf25270 */
[----:B------:R-:W2:Y:S01]  /*13c60*/  @UP3 LDCU.64 UR4, c[0x0][0x408] ;  /* 0x00008100ff0437ac */ /* 0x000ea20008000a00 */
[----:B---3--:R-:W-:-:S02]  /*13c70*/  FADD.FTZ R233, R2, R233 ;  /* 0x000000e902e97221 */ /* 0x008fc40000010000 */
[----:B------:R-:W3:Y:S01]  /*13c80*/  SHFL.BFLY PT, R0, R232, 0x1, 0x1f ;  /* 0x0c201f00e8007f89 */ /* 0x000ee200000e0000 */
[----:B------:R-:W-:Y:S01]  /*13c90*/  UISETP.NE.AND UP0, UPT, UR10, URZ, !UP1 ;  /* 0x000000ff0a00728c */ /* 0x000fe2000cf05270 */
[----:B-----5:R-:W-:Y:S02]  /*13ca0*/  FADD.FTZ R237, R4, R237 ;  /* 0x000000ed04ed7221 */ /* 0x020fe40000010000 */
[----:B------:R-:W4:Y:S01]  /*13cb0*/  SHFL.BFLY PT, R2, R233, 0x1, 0x1f ;  /* 0x0c201f00e9027f89 */ /* 0x000f2200000e0000 */
[----:B------:R-:W-:Y:S01]  /*13cc0*/  @!UP3 UIMAD.WIDE.U32 UR16, UR19, UR8, URZ ;  /* 0x000000081310b2a5 */ /* 0x000fe2000f8e00ff */
[----:B------:R-:W4:Y:S01]  /*13cd0*/  S2UR UR8, SR_CTAID.X ;  /* 0x00000000000879c3 */ /* 0x000f220000002500 */
[----:B-1----:R-:W-:Y:S01]  /*13ce0*/  FADD.FTZ R236, R3, R236 ;  /* 0x000000ec03ec7221 */ /* 0x002fe20000010000 */
[----:B------:R-:W1:Y:S01]  /*13cf0*/  SHFL.BFLY PT, R5, R237, 0x1, 0x1f ;  /* 0x0c201f00ed057f89 */ /* 0x000e6200000e0000 */
[----:B------:R-:W5:Y:S03]  /*13d00*/  @UP1 LDCU UR12, c[0x0][0x430] ;  /* 0x00008600ff0c17ac */ /* 0x000f660008000800 */
[----:B------:R-:W5:Y:S01]  /*13d10*/  SHFL.BFLY PT, R4, R236, 0x1, 0x1f ;  /* 0x0c201f00ec047f89 */ /* 0x000f6200000e0000 */
[----:B------:R-:W-:-:S02]  /*13d20*/  @!UP3 UIMAD UR9, UR19, UR9, UR17 ;  /* 0x000000091309b2a4 */ /* 0x000fc4000f8e0211 */
[----:B--2---:R-:W-:-:S03]  /*13d30*/  @UP3 UIMAD.WIDE.U32 UR20, UR18, UR4, URZ ;  /* 0x00000004121432a5 */ /* 0x004fc6000f8e00ff */
[----:B------:R-:W-:Y:S01]  /*13d40*/  @UP1 UMOV UR4, 0x1 ;  /* 0x0000000100041882 */ /* 0x000fe20000000000 */
[----:B------:R-:W-:Y:S01]  /*13d50*/  @UP3 UIMAD UR9, UR18, UR5, UR21 ;  /* 0x00000005120932a4 */ /* 0x000fe2000f8e0215 */
[----:B------:R-:W2:Y:S01]  /*13d60*/  @UP1 LDCU UR5, c[0x0][0x430] ;  /* 0x00008600ff0517ac */ /* 0x000ea20008000800 */
[----:B---3--:R-:W-:Y:S01]  /*13d70*/  FADD.FTZ R232, R232, R0 ;  /* 0x00000000e8e87221 */ /* 0x008fe20000010000 */
[----:B------:R-:W-:Y:S01]  /*13d80*/  SHF.L.U32 R0, R217, 0x1, RZ ;  /* 0x00000001d9007819 */ /* 0x000fe200000006ff */
[----:B------:R-:W-:Y:S01]  /*13d90*/  @UP3 UMOV UR16, UR20 ;  /* 0x0000001400103c82 */ /* 0x000fe20008000000 */
[----:B----4-:R-:W-:Y:S02]  /*13da0*/  FADD.FTZ R2, R233, R2 ;  /* 0x00000002e9027221 */ /* 0x010fe40000010000 */
[----:B------:R-:W-:Y:S01]  /*13db0*/  LOP3.LUT R0, R0, 0x6, RZ, 0xc0, !PT ;  /* 0x0000000600007812 */ /* 0x000fe200078ec0ff */
[----:B------:R-:W3:Y:S01]  /*13dc0*/  MUFU.RCP R6, R232 ;  /* 0x000000e800067308 */ /* 0x000ee20000001000 */
[----:B------:R-:W-:Y:S01]  /*13dd0*/  FSETP.NE.FTZ.AND P2, PT, R232, RZ, PT ;  /* 0x000000ffe800720b */ /* 0x000fe20003f55000 */
[----:B-1----:R-:W-:Y:S01]  /*13de0*/  FADD.FTZ R5, R237, R5 ;  /* 0x00000005ed057221 */ /* 0x002fe20000010000 */
[----:B------:R-:W-:-:S02]  /*13df0*/  LOP3.LUT R0, R0, 0x3e00, R221, 0xf8, !PT ;  /* 0x00003e0000007812 */ /* 0x000fc400078ef8dd */
[----:B------:R-:W-:Y:S01]  /*13e00*/  FSETP.NE.FTZ.AND P3, PT, R2, RZ, PT ;  /* 0x000000ff0200720b */ /* 0x000fe20003f75000 */
[----:B-----5:R-:W-:Y:S01]  /*13e10*/  FADD.FTZ R4, R236, R4 ;  /* 0x00000004ec047221 */ /* 0x020fe20000010000 */
[----:B------:R-:W-:Y:S01]  /*13e20*/  LOP3.LUT R0, R0, 0x20, R223, 0xf8, !PT ;  /* 0x0000002000007812 */ /* 0x000fe200078ef8df */
[----:B------:R-:W1:Y:S01]  /*13e30*/  MUFU.RCP R3, R2 ;  /* 0x0000000200037308 */ /* 0x000e620000001000 */
[----:B------:R-:W-:Y:S02]  /*13e40*/  FSETP.NE.FTZ.AND P1, PT, R5, RZ, PT ;  /* 0x000000ff0500720b */ /* 0x000fe40003f35000 */
[----:B------:R-:W-:Y:S02]  /*13e50*/  LOP3.LUT R0, R0, R7, RZ, 0xfc, !PT ;  /* 0x0000000700007212 */ /* 0x000fe400078efcff */
[----:B------:R-:W-:Y:S02]  /*13e60*/  FSETP.NE.FTZ.AND P0, PT, R4, RZ, PT ;  /* 0x000000ff0400720b */ /* 0x000fe40003f15000 */
[----:B------:R-:W-:Y:S01]  /*13e70*/  LEA R0, R0, UR6, 0x1 ;  /* 0x0000000600007c11 */ /* 0x000fe2000f8e08ff */
[----:B------:R-:W4:Y:S01]  /*13e80*/  MUFU.RCP R7, R5 ;  /* 0x0000000500077308 */ /* 0x000f220000001000 */
[----:B------:R-:W5:Y:S01]  /*13e90*/  LDCU UR6, c[0x0][0x434] ;  /* 0x00008680ff0677ac */ /* 0x000f620008000800 */
[----:B---3--:R-:W-:Y:S01]  /*13ea0*/  FSEL R6, R6, 1, P2 ;  /* 0x3f80000006067808 */ /* 0x008fe20001000000 */
[----:B------:R-:W3:Y:S01]  /*13eb0*/  @P3 LDC R12, c[0x0][0x458] ;  /* 0x00011600ff0c3b82 */ /* 0x000ee20000000800 */
[----:B------:R-:W-:-:S02]  /*13ec0*/  IADD3 R9, PT, PT, R0, -R9, RZ ;  /* 0x8000000900097210 */ /* 0x000fc40007ffe0ff */
[----:B------:R-:W-:Y:S01]  /*13ed0*/  IADD3 R10, PT, PT, R0, -R220, RZ ;  /* 0x800000dc000a7210 */ /* 0x000fe20007ffe0ff */
[C---:B------:R-:W-:Y:S01]  /*13ee0*/  FMUL.FTZ R158, R6.reuse, R158 ;  /* 0x0000009e069e7220 */ /* 0x040fe20000410000 */
[----:B------:R-:W2:Y:S01]  /*13ef0*/  MUFU.RCP R8, R4 ;  /* 0x0000000400087308 */ /* 0x000ea20000001000 */
[C---:B------:R-:W-:Y:S01]  /*13f00*/  FMUL.FTZ R159, R6.reuse, R159 ;  /* 0x0000009f069f7220 */ /* 0x040fe20000410000 */
[----:B-1----:R-:W-:Y:S01]  /*13f10*/  FSEL R3, R3, 1, P3 ;  /* 0x3f80000003037808 */ /* 0x002fe20001800000 */
[C---:B------:R-:W-:Y:S01]  /*13f20*/  FMUL.FTZ R150, R6.reuse, R150 ;  /* 0x0000009606967220 */ /* 0x040fe20000410000 */
[C---:B------:R-:W-:Y:S01]  /*13f30*/  FMUL.FTZ R151, R6.reuse, R151 ;  /* 0x0000009706977220 */ /* 0x040fe20000410000 */
[C---:B------:R-:W-:Y:S01]  /*13f40*/  FMUL.FTZ R146, R6.reuse, R146 ;  /* 0x0000009206927220 */ /* 0x040fe20000410000 */
[----:B------:R-:W-:Y:S01]  /*13f50*/  FMUL.FTZ R147, R6, R147 ;  /* 0x0000009306937220 */ /* 0x000fe20000410000 */
[C---:B------:R-:W-:Y:S01]  /*13f60*/  FMUL.FTZ R156, R3.reuse, R156 ;  /* 0x0000009c039c7220 */ /* 0x040fe20000410000 */
        /* <DEDUP_REMOVED lines=10> */
[----:B--2---:R-:W-:Y:S01]  /*14010*/  FSEL R8, R8, 1, P0 ;  /* 0x3f80000008087808 */ /* 0x004fe20000000000 */
[----:B------:R-:W-:Y:S01]  /*14020*/  FMUL.FTZ R153, R7, R153 ;  /* 0x0000009907997220 */ /* 0x000fe20000410000 */
[----:B------:R-:W-:Y:S01]  /*14030*/  FMUL.FTZ R133, R3, R133 ;  /* 0x0000008503857220 */ /* 0x000fe20000410000 */
[C---:B------:R-:W-:Y:S01]  /*14040*/  FMUL.FTZ R134, R6.reuse, R134 ;  /* 0x0000008606867220 */ /* 0x040fe20000410000 */
[----:B------:R-:W-:Y:S01]  /*14050*/  FMUL.FTZ R135, R6, R135 ;  /* 0x0000008706877220 */ /* 0x000fe20000410000 */
[C---:B------:R-:W-:Y:S01]  /*14060*/  FMUL.FTZ R162, R8.reuse, R162 ;  /* 0x000000a208a27220 */ /* 0x040fe20000410000 */
[C---:B------:R-:W-:Y:S01]  /*14070*/  FMUL.FTZ R163, R8.reuse, R163 ;  /* 0x000000a308a37220 */ /* 0x040fe20000410000 */
[C---:B------:R-:W-:Y:S01]  /*14080*/  FMUL.FTZ R154, R8.reuse, R154 ;  /* 0x0000009a089a7220 */ /* 0x040fe20000410000 */
        /* <DEDUP_REMOVED lines=32> */
[----:B------:R1:W-:Y:S01]  /*14290*/  STS [R0], R156 ;  /* 0x0000009c00007388 */ /* 0x0003e20000000800 */
[----:B------:R-:W-:Y:S01]  /*142a0*/  F2FP.F16.F32.PACK_AB R134, R135, R134 ;  /* 0x000000868786723e */ /* 0x000fe200000000ff */
[----:B------:R-:W-:Y:S01]  /*142b0*/  FMUL.FTZ R120, R7, R120 ;  /* 0x0000007807787220 */ /* 0x000fe20000410000 */
[----:B------:R-:W-:Y:S01]  /*142c0*/  IADD3 R220, PT, PT, R9, -R220, RZ ;  /* 0x800000dc09dc7210 */ /* 0x000fe20007ffe0ff */
[----:B------:R1:W-:Y:S01]  /*142d0*/  STS [R0+0x200], R158 ;  /* 0x0002009e00007388 */ /* 0x0003e20000000800 */
[----:B------:R-:W-:Y:S01]  /*142e0*/  FMUL.FTZ R121, R7, R121 ;  /* 0x0000007907797220 */ /* 0x000fe20000410000 */
        /* <DEDUP_REMOVED lines=9> */
[C---:B------:R-:W-:Y:S01]  /*14380*/  FMUL.FTZ R115, R6.reuse, R115 ;  /* 0x0000007306737220 */ /* 0x040fe20000410000 */
        /* <DEDUP_REMOVED lines=62> */
[----:B------:R-:W-:Y:S01]  /*14770*/  FMUL.FTZ R96, R3, R96 ;  /* 0x0000006003607220 */ /* 0x000fe20000410000 */
[C---:B------:R-:W-:Y:S01]  /*14780*/  FMUL.FTZ R86, R6.reuse, R86 ;  /* 0x0000005606567220 */ /* 0x040fe20000410000 */
[C---:B------:R-:W-:Y:S01]  /*14790*/  FMUL.FTZ R87, R6.reuse, R87 ;  /* 0x0000005706577220 */ /* 0x040fe20000410000 */
[C---:B------:R-:W-:Y:S01]  /*147a0*/  FMUL.FTZ R98, R6.reuse, R98 ;  /* 0x0000006206627220 */ /* 0x040fe20000410000 */
[----:B------:R-:W-:Y:S01]  /*147b0*/  F2FP.F16.F32.PACK_AB R104, R105, R104 ;  /* 0x000000686968723e */ /* 0x000fe200000000ff */
[----:B------:R1:W-:Y:S01]  /*147c0*/  STS [R0+0x3000], R124 ;  /* 0x0030007c00007388 */ /* 0x0003e20000000800 */
[----:B------:R-:W-:Y:S01]  /*147d0*/  F2FP.F16.F32.PACK_AB R106, R107, R106 ;  /* 0x0000006a6b6a723e */ /* 0x000fe200000000ff */
[----:B------:R-:W-:Y:S01]  /*147e0*/  FMUL.FTZ R3, R3, R97 ;  /* 0x0000006103037220 */ /* 0x000fe20000410000 */
[----:B------:R-:W-:Y:S01]  /*147f0*/  FMUL.FTZ R6, R6, R99 ;  /* 0x0000006306067220 */ /* 0x000fe20000410000 */
[----:B------:R1:W-:Y:S01]  /*14800*/  STS [R0+0x3200], R126 ;  /* 0x0032007e00007388 */ /* 0x0003e20000000800 */
[----:B------:R-:W-:Y:S01]  /*14810*/  F2FP.F16.F32.PACK_AB R68, R69, R68 ;  /* 0x000000444544723e */ /* 0x000fe200000000ff */
[----:B------:R-:W-:Y:S01]  /*14820*/  FMUL.FTZ R88, R7, R88 ;  /* 0x0000005807587220 */ /* 0x000fe20000410000 */
[----:B------:R-:W-:Y:S01]  /*14830*/  F2FP.F16.F32.PACK_AB R70, R71, R70 ;  /* 0x000000464746723e */ /* 0x000fe200000000ff */
[----:B------:R1:W-:Y:S01]  /*14840*/  STS [R9+0x3010], R120 ;  /* 0x0030107809007388 */ /* 0x0003e20000000800 */
[C---:B------:R-:W-:Y:S01]  /*14850*/  FMUL.FTZ R89, R7.reuse, R89 ;  /* 0x0000005907597220 */ /* 0x040fe20000410000 */
[----:B------:R-:W-:Y:S01]  /*14860*/  FMUL.FTZ R92, R7, R92 ;  /* 0x0000005c075c7220 */ /* 0x000fe20000410000 */
[C---:B------:R-:W-:Y:S01]  /*14870*/  FMUL.FTZ R90, R8.reuse, R90 ;  /* 0x0000005a085a7220 */ /* 0x040fe20000410000 */
[----:B------:R1:W-:Y:S01]  /*14880*/  STS [R9+0x3210], R122 ;  /* 0x0032107a09007388 */ /* 0x0003e20000000800 */
        /* <DEDUP_REMOVED lines=9> */
[----:B------:R-:W2:Y:S01]  /*14920*/  @P3 MUFU.LG2 R2, R2 ;  /* 0x0000000200023308 */ /* 0x000ea20000000c00 */
[----:B------:R-:W-:Y:S01]  /*14930*/  F2FP.F16.F32.PACK_AB R74, R75, R74 ;  /* 0x0000004a4b4a723e */ /* 0x000fe200000000ff */
[----:B------:R1:W-:Y:S01]  /*14940*/  STS [R220+0x2030], R100 ;  /* 0x00203064dc007388 */ /* 0x0003e20000000800 */
[----:B------:R-:W-:Y:S01]  /*14950*/  F2FP.F16.F32.PACK_AB R76, R77, R76 ;  /* 0x0000004c4d4c723e */ /* 0x000fe200000000ff */
[----:B-----5:R-:W-:Y:S01]  /*14960*/  @!UP2 UIMAD UR18, UR19, UR6, URZ ;  /* 0x000000061312a2a4 */ /* 0x020fe2000f8e02ff */
[----:B------:R-:W-:Y:S01]  /*14970*/  F2FP.F16.F32.PACK_AB R78, R79, R78 ;  /* 0x0000004e4f4e723e */ /* 0x000fe200000000ff */
[----:B------:R1:W-:Y:S01]  /*14980*/  STS [R220+0x2230], R102 ;  /* 0x00223066dc007388 */ /* 0x0003e20000000800 */
[----:B------:R-:W-:Y:S01]  /*14990*/  F2FP.F16.F32.PACK_AB R84, R85, R84 ;  /* 0x000000545554723e */ /* 0x000fe200000000ff */
[----:B------:R-:W4:Y:S01]  /*149a0*/  @P2 MUFU.LG2 R232, R232 ;  /* 0x000000e800e82308 */ /* 0x000f220000000c00 */
[----:B------:R-:W-:Y:S01]  /*149b0*/  F2FP.F16.F32.PACK_AB R86, R87, R86 ;  /* 0x000000565756723e */ /* 0x000fe200000000ff */
[----:B------:R1:W-:Y:S01]  /*149c0*/  STS [R10+0x3020], R108 ;  /* 0x0030206c0a007388 */ /* 0x0003e20000000800 */
[----:B------:R-:W-:Y:S01]  /*149d0*/  F2FP.F16.F32.PACK_AB R3, R3, R96 ;  /* 0x000000600303723e */ /* 0x000fe200000000ff */
[----:B------:R-:W-:Y:S01]  /*149e0*/  @UP1 UIMAD UR11, UR12, UR6, URZ ;  /* 0x000000060c0b12a4 */ /* 0x000fe2000f8e02ff */
[----:B------:R-:W-:Y:S01]  /*149f0*/  F2FP.F16.F32.PACK_AB R6, R6, R98 ;  /* 0x000000620606723e */ /* 0x000fe200000000ff */
[----:B------:R1:W-:Y:S01]  /*14a00*/  STS [R10+0x3220], R110 ;  /* 0x0032206e0a007388 */ /* 0x0003e20000000800 */
[----:B------:R-:W-:Y:S01]  /*14a10*/  F2FP.F16.F32.PACK_AB R88, R89, R88 ;  /* 0x000000585958723e */ /* 0x000fe200000000ff */
[----:B------:R-:W1:Y:S01]  /*14a20*/  @P1 MUFU.LG2 R5, R5 ;  /* 0x0000000500051308 */ /* 0x000e620000000c00 */
[----:B------:R-:W-:Y:S01]  /*14a30*/  F2FP.F16.F32.PACK_AB R90, R91, R90 ;  /* 0x0000005a5b5a723e */ /* 0x000fe200000000ff */
[----:B------:R1:W-:Y:S01]  /*14a40*/  STS [R220+0x3030], R104 ;  /* 0x00303068dc007388 */ /* 0x0003e20000000800 */
[----:B------:R-:W-:Y:S01]  /*14a50*/  F2FP.F16.F32.PACK_AB R7, R7, R92 ;  /* 0x0000005c0707723e */ /* 0x000fe200000000ff */
[----:B------:R-:W-:Y:S01]  /*14a60*/  USHF.R.S32.HI UR12, URZ, 0x1f, UR18 ;  /* 0x0000001fff0c7899 */ /* 0x000fe20008011412 */
[----:B------:R-:W-:Y:S01]  /*14a70*/  F2FP.F16.F32.PACK_AB R8, R8, R94 ;  /* 0x0000005e0808723e */ /* 0x000fe200000000ff */
        /* <DEDUP_REMOVED lines=17> */
[----:B--234-:R-:W-:Y:S05]  /*14b90*/  BRA.U UP1, `(.L_x_871) ;  /* 0x0000000101207547 */ /* 0x01cfea000b800000 */
[----:B------:R-:W-:Y:S01]  /*14ba0*/  UISETP.NE.AND UP1, UPT, UR10, URZ, UPT ;  /* 0x000000ff0a00728c */ /* 0x000fe2000bf25270 */
[----:B------:R-:W2:Y:S10]  /*14bb0*/  LDCU UR5, c[0x0][0x3e0] ;  /* 0x00007c00ff0577ac */ /* 0x000eb40008000800 */
[----:B------:R-:W2:Y:S01]  /*14bc0*/  @UP1 LDCU UR4, c[0x0][0x454] ;  /* 0x00008a80ff0417ac */ /* 0x000ea20008000800 */
[----:B------:R-:W3:Y:S01]  /*14bd0*/  @UP1 LDCU UR11, c[0x0][0x454] ;  /* 0x00008a80ff0b17ac */ /* 0x000ee20008000800 */
[----:B--2---:R-:W-:-:S02]  /*14be0*/  @UP1 UIMAD UR4, UR4, UR5, URZ ;  /* 0x00000005040412a4 */ /* 0x004fc4000f8e02ff */
[----:B------:R-:W-:-:S03]  /*14bf0*/  @!UP1 UIMAD UR4, UR6, UR5, URZ ;  /* 0x00000005060492a4 */ /* 0x000fc6000f8e02ff */
[----:B------:R-:W-:Y:S01]  /*14c00*/  @UP1 UMOV UR5, 0x1 ;  /* 0x0000000100051882 */ /* 0x000fe20000000000 */
[----:B---3--:R-:W-:-:S08]  /*14c10*/  @!UP1 UMOV UR5, 0x1 ;  /* 0x0000000100059882 */ /* 0x008fd00000000000 */
.L_x_871:
[----:B------:R-:W-:Y:S01]  /*14c20*/  BAR.SYNC.DEFER_BLOCKING 0x0 ;  /* 0x0000000000007b1d */ /* 0x000fe20000010000 */
[----:B------:R-:W-:Y:S01]  /*14c30*/  @P3 FMUL.FTZ R2, R2, 0.69314718246459960938 ;  /* 0x3f31721802023820 */ /* 0x000fe20000410000 */
[----:B------:R-:W-:Y:S01]  /*14c40*/  MOV R14, 0x7f800000 ;  /* 0x7f800000000e7802 */ /* 0x000fe20000000f00 */
[----:B------:R-:W-:Y:S01]  /*14c50*/  UIMAD UR11, UR13, UR11, URZ ;  /* 0x0000000b0d0b72a4 */ /* 0x000fe2000f8e02ff */
[----:B------:R-:W-:Y:S01]  /*14c60*/  @P2 FMUL.FTZ R232, R232, 0.69314718246459960938 ;  /* 0x3f317218e8e82820 */ /* 0x000fe20000410000 */
[----:B------:R-:W-:Y:S01]  /*14c70*/  @P3 FFMA.FTZ R14, R168, R12, R2 ;  /* 0x0000000ca80e3223 */ /* 0x000fe20000010002 */
[----:B-1----:R1:W2:Y:S02]  /*14c80*/  @P0 MUFU.LG2 R7, R4 ;  /* 0x0000000400070308 */ /* 0x0022a40000000c00 */
[----:B------:R-:W3:Y:S01]  /*14c90*/  @P2 LDC R3, c[0x0][0x458] ;  /* 0x00011600ff032b82 */ /* 0x000ee20000000800 */
        /* <DEDUP_REMOVED lines=63> */
.L_x_873:
[----:B------:R-:W-:Y:S05]  /*15090*/  BSYNC.RECONVERGENT B0 ;  /* 0x0000000000007941 */ /* 0x000fea0003800200 */
.L_x_872:
        /* <DEDUP_REMOVED lines=38> */
.L_x_875:
[----:B------:R-:W-:Y:S05]  /*15300*/  BSYNC.RECONVERGENT B0 ;  /* 0x0000000000007941 */ /* 0x000fea0003800200 */
.L_x_874:
        /* <DEDUP_REMOVED lines=24> */
.L_x_877:
[----:B------:R-:W-:Y:S05]  /*15490*/  BSYNC.RECONVERGENT B0 ;  /* 0x0000000000007941 */ /* 0x000fea0003800200 */
.L_x_876:
        /* <DEDUP_REMOVED lines=24> */
.L_x_879:
[----:B------:R-:W-:Y:S05]  /*15620*/  BSYNC.RECONVERGENT B0 ;  /* 0x0000000000007941 */ /* 0x000fea0003800200 */
.L_x_878:
[----:B-12---:R1:W2:Y:S01]  /*15630*/  LDS.128 R4, [R229+0x3800] ;  /* 0x00380000e5047984 */ /* 0x0062a20000000c00 */
[----:B------:R-:W-:Y:S05]  /*15640*/  @P0 EXIT ;  /* 0x000000000000094d */ /* 0x000fea0003800000 */
[----:B------:R-:W5:Y:S01]  /*15650*/  LDCU.64 UR6, c[0x0][0x408] ;  /* 0x00008100ff0677ac */ /* 0x000f620008000a00 */
[----:B----4-:R4:W1:Y:S01]  /*15660*/  LDS.128 R12, [R229+0x5800] ;  /* 0x00580000e50c7984 */ /* 0x0108620000000c00 */
[----:B------:R-:W-:Y:S01]  /*15670*/  IADD3 R2, P0, PT, R2, 0x60, RZ ;  /* 0x0000006002027810 */ /* 0x000fe20007f1e0ff */
[----:B---3--:R-:W-:Y:S01]  /*15680*/  IMAD.MOV.U32 R16, RZ, RZ, R20 ;  /* 0x000000ffff107224 */ /* 0x008fe200078e0014 */
[----:B------:R-:W3:Y:S01]  /*15690*/  LDCU UR8, c[0x0][0x440] ;  /* 0x00008800ff0877ac */ /* 0x000ee20008000800 */
[----:B------:R-:W-:Y:S02]  /*156a0*/  MOV R17, R23 ;  /* 0x0000001700117202 */ /* 0x000fe40000000f00 */
        /* <DEDUP_REMOVED lines=16> */
.L_x_880:
        /* <DEDUP_REMOVED lines=13> */
.L_x_1276:


//--------------------- .text._ZN5flash16flash_fwd_kernelI23Flash_fwd_kernel_traitsILi96ELi64ELi64ELi4ELb0ELb0EN7cutlass6half_tE19Flash_kernel_traitsILi96ELi64ELi64ELi4ES3_EELb1ELb1ELb0ELb0ELb0ELb0ELb0ELb0EEEvNS_16Flash_fwd_paramsE --------------------------
	.section	.text._ZN5flash16flash_fwd_kernelI23Flash_fwd_kernel_traitsILi96ELi64ELi64ELi4ELb0ELb0EN7cutlass6half_tE19Flash_kernel_traitsILi96ELi64ELi64ELi4ES3_EELb1ELb1ELb0ELb0ELb0ELb0ELb0ELb0EEEvNS_16Flash_fwd_paramsE,"ax",@progbits
	.align	128
        .global         _ZN5flash16flash_fwd_kernelI23Flash_fwd_kernel_traitsILi96ELi64ELi64ELi4ELb0ELb0EN7cutlass6half_tE19Flash_kernel_traitsILi96ELi64ELi64ELi4ES3_EELb1ELb1ELb0ELb0ELb0ELb0ELb0ELb0EEEvNS_16Flash_fwd_paramsE
        .type           _ZN5flash16flash_fwd_kernelI23Flash_fwd_kernel_traitsILi96ELi64ELi64ELi4ELb0ELb0EN7cutlass6half_tE19Flash_kernel_traitsILi96ELi64ELi64ELi4ES3_EELb1ELb1ELb0ELb0ELb0ELb0ELb0ELb0EEEvNS_16Flash_fwd_paramsE,@function
        .size           _ZN5flash16flash_fwd_kernelI23Flash_fwd_kernel_traitsILi96ELi64ELi64ELi4ELb0ELb0EN7cutlass6half_tE19Flash_kernel_traitsILi96ELi64ELi64ELi4ES3_EELb1ELb1ELb0ELb0ELb0ELb0ELb0ELb0EEEvNS_16Flash_fwd_paramsE,(.L_x_1277 - _ZN5flash16flash_fwd_kernelI23Flash_fwd_kernel_traitsILi96ELi64ELi64ELi4ELb0ELb0EN7cutlass6half_tE19Flash_kernel_traitsILi96ELi64ELi64ELi4ES3_EELb1ELb1ELb0ELb0ELb0ELb0ELb0ELb0EEEvNS_16Flash_fwd_paramsE)
        .other          _ZN5flash16flash_fwd_kernelI23Flash_fwd_kernel_traitsILi96ELi64ELi64ELi4ELb0ELb0EN7cutlass6half_tE19Flash_kernel_traitsILi96ELi64ELi64ELi4ES3_EELb1ELb1ELb0ELb0ELb0ELb0ELb0ELb0EEEvNS_16Flash_fwd_paramsE,@"STO_CUDA_ENTRY STV_DEFAULT"
_ZN5flash16flash_fwd_kernelI23Flash_fwd_kernel_traitsILi96ELi64ELi64ELi4ELb0ELb0EN7cutlass6half_tE19Flash_kernel_traitsILi96ELi64ELi64ELi4ES3_EELb1ELb1ELb0ELb0ELb0ELb0ELb0ELb0EEEvNS_16Flash_fwd_paramsE:
.text._ZN5flash16flash_fwd_kernelI23Flash_fwd_kernel_traitsILi96ELi64ELi64ELi4ELb0ELb0EN7cutlass6half_tE19Flash_kernel_traitsILi96ELi64ELi64ELi4ES3_EELb1ELb1ELb0ELb0ELb0ELb0ELb0ELb0EEEvNS_16Flash_fwd_paramsE:
[----:B------:R-:W-:Y:S01]  /*0000*/  LDC R1, c[0x0][0x37c] ;  /* 0x0000df00ff017b82 */ /* 0x000fe20000000800 */
[----:B------:R-:W1:Y:S07]  /*0010*/  LDCU.U8 UR4, c[0x0][0x524] ;  /* 0x0000a480ff0477ac */ /* 0x000e6e0008000000 */
[----:B------:R-:W2:Y:S01]  /*0020*/  LDC R2, c[0x0][0x518] ;  /* 0x00014600ff027b82 */ /* 0x000ea20000000800 */
[----:B------:R-:W3:Y:S01]  /*0030*/  LDCU.64 UR24, c[0x0][0x510] ;  /* 0x0000a200ff1877ac */ /* 0x000ee20008000a00 */
[----:B------:R-:W4:Y:S06]  /*0040*/  LDCU.64 UR20, c[0x0][0x358] ;  /* 0x00006b00ff1477ac */ /* 0x000f2c0008000a00 */
[----:B------:R-:W4:Y:S01]  /*0050*/  LDC R7, c[0x0][0x51c] ;  /* 0x00014700ff077b82 */ /* 0x000f220000000800 */
[----:B------:R-:W4:Y:S01]  /*0060*/  S2R R126, SR_CTAID.Y ;  /* 0x00000000007e7919 */ /* 0x000f220000002600 */
[----:B------:R-:W4:Y:S01]  /*0070*/  LDCU.64 UR6, c[0x0][0x470] ;  /* 0x00008e00ff0677ac */ /* 0x000f220008000a00 */
[----:B------:R-:W4:Y:S01]  /*0080*/  S2R R125, SR_CTAID.Z ;  /* 0x00000000007d7919 */ /* 0x000f220000002700 */
[----:B------:R-:W4:Y:S01]  /*0090*/  S2R R4, SR_TID.X ;  /* 0x0000000000047919 */ /* 0x000f220000002100 */
[----:B-1----:R-:W-:-:S03]  /*00a0*/  ISETP.NE.AND P3, PT, RZ, UR4, PT ;  /* 0x00000004ff007c0c */ /* 0x002fc6000bf65270 */
[----:B------:R-:W1:Y:S01]  /*00b0*/  S2UR UR18, SR_CTAID.X ;  /* 0x00000000001279c3 */ /* 0x000e620000002500 */
[----:B------:R-:W1:Y:S01]  /*00c0*/  LDCU.64 UR4, c[0x0][0x478] ;  /* 0x00008f00ff0477ac */ /* 0x000e620008000a00 */
[----:B---3--:R-:W-:Y:S02]  /*00d0*/  IMAD.U32 R16, RZ, RZ, UR24 ;  /* 0x00000018ff107e24 */ /* 0x008fe4000f8e00ff */
[----:B------:R-:W-:-:S04]  /*00e0*/  IMAD.U32 R17, RZ, RZ, UR25 ;  /* 0x00000019ff117e24 */ /* 0x000fc8000f8e00ff */
[----:B------:R-:W3:Y:S02]  /*00f0*/  LDC.64 R8, c[0x0][0x460] ;  /* 0x00011800ff087b82 */ /* 0x000ee40000000a00 */
[----:B--2---:R-:W-:Y:S01]  /*0100*/  @P3 IMAD.MOV.U32 R6, RZ, RZ, R2 ;  /* 0x000000ffff063224 */ /* 0x004fe200078e0002 */
[----:B----4-:R-:W2:Y:S05]  /*0110*/  @P3 LDG.E.64 R16, desc[UR20][R16.64] ;  /* 0x0000001410103981 */ /* 0x010eaa000c1e1b00 */
[----:B------:R-:W4:Y:S01]  /*0120*/  @P3 LDC R0, c[0x0][0x520] ;  /* 0x00014800ff003b82 */ /* 0x000f220000000800 */
[----:B------:R-:W4:Y:S01]  /*0130*/  @P3 LDG.E.64 R12, desc[UR20][R6.64] ;  /* 0x00000014060c3981 */ /* 0x000f22000c1e1b00 */
[----:B------:R-:W-:-:S06]  /*0140*/  IMAD.MOV.U32 R124, RZ, RZ, -0x1 ;  /* 0xffffffffff7c7424 */ /* 0x000fcc00078e00ff */
[----:B------:R-:W3:Y:S01]  /*0150*/  LDC.64 R10, c[0x0][0x460] ;  /* 0x00011800ff0a7b82 */ /* 0x000ee20000000a00 */
[----:B-1----:R-:W-:-:S04]  /*0160*/  LOP3.LUT R3, R125, UR18, R126, 0xfe, !PT ;  /* 0x000000127d037c12 */ /* 0x002fc8000f8efe7e */
[----:B------:R-:W-:Y:S02]  /*0170*/  LOP3.LUT P4, RZ, R3, R4, RZ, 0xfc, !PT ;  /* 0x0000000403ff7212 */ /* 0x000fe4000788fcff */
[C---:B---3--:R-:W-:Y:S02]  /*0180*/  ISETP.NE.U32.AND P0, PT, R8.reuse, RZ, PT ;  /* 0x000000ff0800720c */ /* 0x048fe40003f05070 */
[----:B------:R-:W-:Y:S02]  /*0190*/  ISETP.NE.U32.AND P1, PT, R8, RZ, PT ;  /* 0x000000ff0800720c */ /* 0x000fe40003f25070 */
[C---:B------:R-:W-:Y:S02]  /*01a0*/  ISETP.NE.AND.EX P0, PT, R9.reuse, RZ, PT, P0 ;  /* 0x000000ff0900720c */ /* 0x040fe40003f05300 */
[----:B------:R-:W-:-:S05]  /*01b0*/  ISETP.NE.AND.EX P1, PT, R9, RZ, PT, P1 ;  /* 0x000000ff0900720c */ /* 0x000fca0003f25310 */
[----:B------:R-:W1:Y:S01]  /*01c0*/  @!P4 LDC.64 R14, c[0x0][0x528] ;  /* 0x00014a00ff0ecb82 */ /* 0x000e620000000a00 */
[----:B------:R-:W-:-:S05]  /*01d0*/  IMAD.WIDE.U32 R10, R126, 0x4, R10 ;  /* 0x000000047e0a7825 */ /* 0x000fca00078e000a */
[----:B------:R-:W-:Y:S01]  /*01e0*/  VOTEU.ANY UP0, P0 ;  /* 0x0000000000ff7886 */ /* 0x000fe20000000100 */
[----:B------:R-:W-:Y:S01]  /*01f0*/  PLOP3.LUT P0, PT, PT, PT, UP0, 0x80, 0x8 ;  /* 0x000000000008781c */ /* 0x000fe20003f0f008 */
[----:B------:R-:W-:Y:S01]  /*0200*/  IMAD.MOV.U32 R5, RZ, RZ, RZ ;  /* 0x000000ffff057224 */ /* 0x000fe200078e00ff */
[----:B--2---:R-:W-:Y:S02]  /*0210*/  @P3 R2UR UR24, R16 ;  /* 0x00000000101832ca */ /* 0x004fe400000e0000 */
[----:B------:R-:W-:Y:S02]  /*0220*/  @P3 R2UR UR25, R17 ;  /* 0x00000000111932ca */ /* 0x000fe400000e0000 */
[----:B----4-:R-:W-:-:S05]  /*0230*/  @P3 IADD3 R2, P2, PT, R12, R0, RZ ;  /* 0x000000000c023210 */ /* 0x010fca0007f5e0ff */
[----:B------:R-:W-:Y:S01]  /*0240*/  @P3 IMAD.X R7, RZ, RZ, R13, P2 ;  /* 0x000000ffff073224 */ /* 0x000fe200010e060d */
[----:B------:R-:W-:Y:S01]  /*0250*/  ISETP.NE.U32.AND P3, PT, RZ, UR4, PT ;  /* 0x00000004ff007c0c */ /* 0x000fe2000bf65070 */
[----:B------:R-:W-:Y:S02]  /*0260*/  @!P4 IMAD.MOV.U32 R6, RZ, RZ, R2 ;  /* 0x000000ffff06c224 */ /* 0x000fe400078e0002 */
[----:B------:R-:W-:Y:S01]  /*0270*/  IMAD.U32 R8, RZ, RZ, UR24 ;  /* 0x00000018ff087e24 */ /* 0x000fe2000f8e00ff */
[----:B------:R-:W-:Y:S01]  /*0280*/  ISETP.NE.AND.EX P3, PT, RZ, UR5, PT, P3 ;  /* 0x00000005ff007c0c */ /* 0x000fe2000bf65330 */
[----:B------:R-:W-:Y:S01]  /*0290*/  IMAD.U32 R9, RZ, RZ, UR25 ;  /* 0x00000019ff097e24 */ /* 0x000fe2000f8e00ff */
[----:B-1----:R-:W-:Y:S04]  /*02a0*/  @!P4 STG.E.64 desc[UR20][R14.64+0x8], R6 ;  /* 0x000008060e00c986 */ /* 0x002fe8000c101b14 */
[----:B------:R1:W-:Y:S01]  /*02b0*/  @!P4 STG.E.64 desc[UR20][R14.64], R8 ;  /* 0x000000080e00c986 */ /* 0x0003e2000c101b14 */
[----:B------:R-:W-:Y:S01]  /*02c0*/  ISETP.NE.U32.AND P4, PT, RZ, UR6, PT ;  /* 0x00000006ff007c0c */ /* 0x000fe2000bf85070 */
[----:B------:R-:W-:-:S02]  /*02d0*/  IMAD.SHL.U32 R13, R126, 0x4, RZ ;  /* 0x000000047e0d7824 */ /* 0x000fc400078e00ff */
[----:B------:R-:W2:Y:S01]  /*02e0*/  @P1 LDG.E R124, desc[UR20][R10.64] ;  /* 0x000000140a7c1981 */ /* 0x000ea2000c1e1900 */
[----:B------:R-:W-:-:S03]  /*02f0*/  ISETP.NE.AND.EX P4, PT, RZ, UR7, PT, P4 ;  /* 0x00000007ff007c0c */ /* 0x000fc6000bf85340 */
[----:B------:R3:W2:Y:S01]  /*0300*/  @P0 LDG.E R3, desc[UR20][R10.64+0x4] ;  /* 0x000004140a030981 */ /* 0x0006a2000c1e1900 */
[----:B------:R-:W-:Y:S01]  /*0310*/  @P3 IADD3 R92, P1, PT, R13, UR4, RZ ;  /* 0x000000040d5c3c10 */ /* 0x000fe2000ff3e0ff */
[----:B------:R-:W4:Y:S01]  /*0320*/  LDCU.U8 UR4, c[0x0][0x532] ;  /* 0x0000a640ff0477ac */ /* 0x000f220008000000 */
[----:B------:R-:W-:-:S04]  /*0330*/  SHF.R.U32.HI R0, RZ, 0x1e, R126 ;  /* 0x0000001eff007819 */ /* 0x000fc8000001167e */
[----:B------:R-:W-:-:S05]  /*0340*/  @P3 IADD3.X R93, PT, PT, R0, UR5, RZ, P1, !PT ;  /* 0x00000005005d3c10 */ /* 0x000fca0008ffe4ff */
[----:B------:R-:W5:Y:S01]  /*0350*/  @P3 LDG.E R92, desc[UR20][R92.64] ;  /* 0x000000145c5c3981 */ /* 0x000f62000c1e1900 */
[----:B-1----:R-:W-:Y:S01]  /*0360*/  @P4 IADD3 R8, P2, PT, R13, UR6, RZ ;  /* 0x000000060d084c10 */ /* 0x002fe2000ff5e0ff */
[----:B---3--:R-:W1:Y:S03]  /*0370*/  LDC.64 R10, c[0x0][0x468] ;  /* 0x00011a00ff0a7b82 */ /* 0x008e660000000a00 */
[----:B------:R-:W-:Y:S02]  /*0380*/  @P4 IADD3.X R9, PT, PT, R0, UR7, RZ, P2, !PT ;  /* 0x0000000700094c10 */ /* 0x000fe400097fe4ff */
[----:B----4-:R-:W-:-:S03]  /*0390*/  ISETP.NE.AND P2, PT, RZ, UR4, PT ;  /* 0x00000004ff007c0c */ /* 0x010fc6000bf45270 */
[----:B------:R3:W5:Y:S01]  /*03a0*/  @P4 LDG.E R5, desc[UR20][R8.64] ;  /* 0x0000001408054981 */ /* 0x000762000c1e1900 */
[----:B------:R-:W-:Y:S01]  /*03b0*/  IMAD.MOV.U32 R6, RZ, RZ, -0x1 ;  /* 0xffffffffff067424 */ /* 0x000fe200078e00ff */
[----:B-1----:R-:W-:-:S04]  /*03c0*/  ISETP.EQ.U32.AND P4, PT, R10, RZ, PT ;  /* 0x000000ff0a00720c */ /* 0x002fc80003f82070 */
[----:B------:R-:W-:Y:S02]  /*03d0*/  ISETP.EQ.OR.EX P4, PT, R11, RZ, !P2, P4 ;  /* 0x000000ff0b00720c */ /* 0x000fe40005782740 */
[----:B------:R-:W-:Y:S01]  /*03e0*/  IADD3 R12, P1, PT, R13, R10, RZ ;  /* 0x0000000a0d0c7210 */ /* 0x000fe20007f3e0ff */
[----:B------:R-:W1:Y:S01]  /*03f0*/  @!UP0 LDCU UR22, c[0x0][0x434] ;  /* 0x00008680ff1687ac */ /* 0x000e620008000800 */
[----:B---3--:R-:W3:Y:S03]  /*0400*/  @!P3 LDC.64 R8, c[0x0][0x488] ;  /* 0x00012200ff08bb82 */ /* 0x008ee60000000a00 */
[----:B------:R-:W-:-:S06]  /*0410*/  IMAD.X R13, R0, 0x1, R11, P1 ;  /* 0x00000001000d7824 */ /* 0x000fcc00008e060b */
[----:B------:R4:W5:Y:S01]  /*0420*/  @!P4 LDG.E R6, desc[UR20][R12.64] ;  /* 0x000000140c06c981 */ /* 0x000962000c1e1900 */
[----:B------:R-:W-:-:S04]  /*0430*/  ISETP.NE.U32.AND P1, PT, R10, RZ, PT ;  /* 0x000000ff0a00720c */ /* 0x000fc80003f25070 */
[----:B------:R-:W-:Y:S01]  /*0440*/  ISETP.NE.AND.EX P1, PT, R11, RZ, PT, P1 ;  /* 0x000000ff0b00720c */ /* 0x000fe20003f25310 */
[----:B------:R-:W-:-:S12]  /*0450*/  USHF.L.U32 UR19, UR18, 0x6, URZ ;  /* 0x0000000612137899 */ /* 0x000fd800080006ff */
[----:B------:R-:W1:Y:S01]  /*0460*/  @!P1 LDC R10, c[0x0][0x438] ;  /* 0x00010e00ff0a9b82 */ /* 0x000e620000000800 */
[----:B--2---:R-:W-:-:S05]  /*0470*/  @P0 IMAD.IADD R0, R3, 0x1, -R124 ;  /* 0x0000000103000824 */ /* 0x004fca00078e0a7c */
[----:B------:R-:W-:Y:S02]  /*0480*/  @P0 R2UR UR4, R0 ;  /* 0x00000000000402ca */ /* 0x000fe400000e0000 */
[----:B------:R-:W2:Y:S11]  /*0490*/  @!P3 LDC R0, c[0x0][0x43c] ;  /* 0x00010f00ff00bb82 */ /* 0x000eb60000000800 */
[----:B-1----:R-:W-:-:S02]  /*04a0*/  @UP0 UMOV UR22, UR4 ;  /* 0x0000000400160c82 */ /* 0x002fc40008000000 */
[----:B------:R-:W-:-:S06]  /*04b0*/  UISETP.GT.AND UP0, UPT, UR22, UR19, UPT ;  /* 0x000000131600728c */ /* 0x000fcc000bf04270 */
[----:B------:R-:W-:Y:S01]  /*04c0*/  PLOP3.LUT P0, PT, PT, PT, UP0, 0x80, 0x8 ;  /* 0x000000000008781c */ /* 0x000fe20003f0f008 */
[----:B---34-:R-:W-:-:S12]  /*04d0*/  @!P1 BRA `(.L_x_881) ;  /* 0x00000000000c9947 */ /* 0x018fd80003800000 */
[----:B------:R-:W3:Y:S02]  /*04e0*/  @P2 LDG.E R3, desc[UR20][R12.64+0x4] ;  /* 0x000004140c032981 */ /* 0x000ee4000c1e1900 */
[----:B---3-5:R-:W-:-:S06]  /*04f0*/  @P2 IADD3 R10, PT, PT, R3, -R6, RZ ;  /* 0x80000006030a2210 */ /* 0x028fcc0007ffe0ff */
[----:B------:R1:W5:Y:S02]  /*0500*/  @!P2 LDG.E R10, desc[UR20][R12.64] ;  /* 0x000000140c0aa981 */ /* 0x000364000c1e1900 */
.L_x_881:
[----:B------:R-:W-:Y:S05]  /*0510*/  @!P0 EXIT ;  /* 0x000000000000894d */ /* 0x000fea0003800000 */
[----:B------:R-:W3:Y:S01]  /*0520*/  LDC R91, c[0x0][0x508] ;  /* 0x00014200ff5b7b82 */ /* 0x000ee20000000800 */
[----:B------:R-:W-:Y:S01]  /*0530*/  @!P3 ISETP.NE.U32.AND P0, PT, R8, RZ, PT ;  /* 0x000000ff0800b20c */ /* 0x000fe20003f05070 */
[----:B------:R-:W-:Y:S02]  /*0540*/  IMAD.U32 R3, RZ, RZ, UR18 ;  /* 0x00000012ff037e24 */ /* 0x000fe4000f8e00ff */
[----:B-----5:R-:W-:Y:S01]  /*0550*/  @P3 IMAD.IADD R92, R92, 0x1, -R5 ;  /* 0x000000015c5c3824 */ /* 0x020fe200078e0a05 */
[----:B------:R-:W-:-:S04]  /*0560*/  @!P3 ISETP.NE.AND.EX P0, PT, R9, RZ, PT, P0 ;  /* 0x000000ff0900b20c */ /* 0x000fc80003f05300 */
[----:B--2---:R-:W-:-:S04]  /*0570*/  @!P3 SEL R0, R0, RZ, P0 ;  /* 0x000000ff0000b207 */ /* 0x004fc80000000000 */
[----:B------:R-:W-:Y:S01]  /*0580*/  @!P3 IADD3 R92, PT, PT, R0, R10, -R5 ;  /* 0x0000000a005cb210 */ /* 0x000fe20007ffe805 */
[----:B------:R-:W-:-:S04]  /*0590*/  VIADD R0, R3, 0x1 ;  /* 0x0000000103007836 */ /* 0x000fc80000000000 */
[----:B------:R-:W-:Y:S01]  /*05a0*/  VIADD R9, R92, 0x3f ;  /* 0x0000003f5c097836 */ /* 0x000fe20000000000 */
[----:B------:R-:W-:-:S04]  /*05b0*/  LEA R0, R0, -UR22, 0x6 ;  /* 0x8000001600007c11 */ /* 0x000fc8000f8e30ff */
[----:B------:R-:W-:Y:S02]  /*05c0*/  SHF.R.S32.HI R8, RZ, 0x1f, R9 ;  /* 0x0000001fff087819 */ /* 0x000fe40000011409 */
[----:B---3--:R-:W-:Y:S02]  /*05d0*/  IADD3 R3, PT, PT, R9, R91, R0 ;  /* 0x0000005b09037210 */ /* 0x008fe40007ffe000 */
[----:B------:R-:W-:Y:S02]  /*05e0*/  LEA.HI R8, R8, R9, RZ, 0x6 ;  /* 0x0000000908087211 */ /* 0x000fe400078f30ff */
[----:B------:R-:W-:-:S04]  /*05f0*/  SHF.R.S32.HI R0, RZ, 0x1f, R3 ;  /* 0x0000001fff007819 */ /* 0x000fc80000011403 */
[----:B------:R-:W-:Y:S02]  /*0600*/  LEA.HI R0, R0, R3, RZ, 0x6 ;  /* 0x0000000300007211 */ /* 0x000fe400078f30ff */
[----:B------:R-:W-:Y:S02]  /*0610*/  SHF.R.S32.HI R3, RZ, 0x6, R8 ;  /* 0x00000006ff037819 */ /* 0x000fe40000011408 */
[----:B------:R-:W-:-:S04]  /*0620*/  SHF.R.S32.HI R0, RZ, 0x6, R0 ;  /* 0x00000006ff007819 */ /* 0x000fc80000011400 */
[----:B------:R-:W-:-:S04]  /*0630*/  VIMNMX R3, PT, PT, R3, R0, PT ;  /* 0x0000000003037248 */ /* 0x000fc80003fe0100 */
[----:B------:R-:W-:-:S13]  /*0640*/  ISETP.GT.AND P0, PT, R3, RZ, PT ;  /* 0x000000ff0300720c */ /* 0x000fda0003f04270 */
[----:B------:R-:W-:Y:S05]  /*0650*/  @P0 BRA `(.L_x_882) ;  /* 0x0000000400ec0947 */ /* 0x000fea0003800000 */
[----:B------:R-:W2:Y:S01]  /*0660*/  LDC.U8 R0, c[0x0][0x549] ;  /* 0x00015240ff007b82 */ /* 0x000ea20000000000 */
[----:B------:R-:W-:-:S07]  /*0670*/  ISETP.NE.AND P2, PT, R124, -0x1, PT ;  /* 0xffffffff7c00780c */ /* 0x000fce0003f45270 */
[----:B------:R-:W3:Y:S08]  /*0680*/  LDC R5, c[0x0][0x434] ;  /* 0x00010d00ff057b82 */ /* 0x000ef00000000800 */
[----:B------:R-:W1:Y:S01]  /*0690*/  @!P2 LDC.64 R8, c[0x0][0x400] ;  /* 0x00010000ff08ab82 */ /* 0x000e620000000a00 */
[----:B--2---:R-:W-:-:S07]  /*06a0*/  ISETP.NE.AND P1, PT, R0, RZ, PT ;  /* 0x000000ff0000720c */ /* 0x004fce0003f25270 */
[----:B------:R-:W2:Y:S08]  /*06b0*/  @P2 LDC.64 R6, c[0x0][0x408] ;  /* 0x00010200ff062b82 */ /* 0x000eb00000000a00 */
[----:B------:R-:W4:Y:S01]  /*06c0*/  LDC.U8 R11, c[0x0][0x548] ;  /* 0x00015200ff0b7b82 */ /* 0x000f220000000000 */
[----:B-1----:R-:W-:-:S07]  /*06d0*/  @!P2 IMAD.WIDE.U32 R12, R126, R8, RZ ;  /* 0x000000087e0ca225 */ /* 0x002fce00078e00ff */
[----:B------:R-:W1:Y:S01]  /*06e0*/  @P1 LDC.64 R2, c[0x0][0x430] ;  /* 0x00010c00ff021b82 */ /* 0x000e620000000a00 */
[----:B------:R-:W-:-:S07]  /*06f0*/  @!P2 IMAD R10, R126, R9, R13 ;  /* 0x000000097e0aa224 */ /* 0x000fce00078e020d */
[----:B------:R-:W3:Y:S01]  /*0700*/  @P1 LDC R0, c[0x0][0x430] ;  /* 0x00010c00ff001b82 */ /* 0x000ee20000000800 */
[C---:B--2---:R-:W-:Y:S01]  /*0710*/  @P2 IMAD.WIDE.U32 R8, R124.reuse, R6, RZ ;  /* 0x000000067c082225 */ /* 0x044fe200078e00ff */
[----:B------:R-:W-:Y:S02]  /*0720*/  @!P2 MOV R6, R12 ;  /* 0x0000000c0006a202 */ /* 0x000fe40000000f00 */
[----:B------:R-:W-:Y:S01]  /*0730*/  @P1 MOV R12, 0x1 ;  /* 0x00000001000c1802 */ /* 0x000fe20000000f00 */
[----:B------:R-:W-:Y:S02]  /*0740*/  @P2 IMAD R10, R124, R7, R9 ;  /* 0x000000077c0a2224 */ /* 0x000fe400078e0209 */
[----:B-1----:R-:W-:Y:S01]  /*0750*/  @P1 IMAD R14, R2, R3, RZ ;  /* 0x00000003020e1224 */ /* 0x002fe200078e02ff */
[----:B------:R-:W-:Y:S01]  /*0760*/  SHF.L.U32 R2, R4, 0x3, RZ ;  /* 0x0000000304027819 */ /* 0x000fe200000006ff */
        /* <DEDUP_REMOVED lines=11> */
.L_x_883:
[----:B------:R-:W1:Y:S01]  /*0820*/  LDCU.64 UR4, c[0x0][0x410] ;  /* 0x00008200ff0477ac */ /* 0x000e620008000a00 */
[----:B------:R-:W-:Y:S01]  /*0830*/  @P2 IMAD.MOV.U32 R6, RZ, RZ, R8 ;  /* 0x000000ffff062224 */ /* 0x000fe200078e0008 */
[----:B------:R-:W-:Y:S01]  /*0840*/  LOP3.LUT R2, R2, 0x18, RZ, 0xc0, !PT ;  /* 0x0000001802027812 */ /* 0x000fe200078ec0ff */
[----:B---3--:R-:W-:Y:S01]  /*0850*/  IMAD R13, R126, R5, RZ ;  /* 0x000000057e0d7224 */ /* 0x008fe200078e02ff */
[----:B------:R-:W-:Y:S01]  /*0860*/  UIADD3 UR22, UPT, UPT, -UR19, UR22, URZ ;  /* 0x0000001613167290 */ /* 0x000fe2000fffe1ff */
[----:B------:R-:W-:Y:S01]  /*0870*/  SHF.R.U32.HI R8, RZ, 0x2, R4 ;  /* 0x00000002ff087819 */ /* 0x000fe20000011604 */
[----:B----4-:R-:W-:Y:S01]  /*0880*/  IMAD R5, R125, R14, RZ ;  /* 0x0000000e7d057224 */ /* 0x010fe200078e02ff */
[----:B------:R-:W-:Y:S01]  /*0890*/  IADD3 R16, P0, PT, R2, R6, RZ ;  /* 0x0000000602107210 */ /* 0x000fe20007f1e0ff */
[----:B------:R-:W-:Y:S01]  /*08a0*/  IMAD.U32 R7, RZ, RZ, UR18 ;  /* 0x00000012ff077e24 */ /* 0x000fe2000f8e00ff */
[----:B------:R-:W-:Y:S01]  /*08b0*/  ISETP.NE.AND P1, PT, R11, RZ, !P1 ;  /* 0x000000ff0b00720c */ /* 0x000fe20004f25270 */
[C---:B------:R-:W-:Y:S01]  /*08c0*/  VIADD R3, R8.reuse, 0x20 ;  /* 0x0000002008037836 */ /* 0x040fe20000000000 */
[----:B------:R-:W-:Y:S01]  /*08d0*/  ISETP.GE.AND P2, PT, R8, UR22, PT ;  /* 0x0000001608007c0c */ /* 0x000fe2000bf46270 */
[----:B------:R-:W-:Y:S01]  /*08e0*/  IMAD.X R17, RZ, RZ, R10, P0 ;  /* 0x000000ffff117224 */ /* 0x000fe200000e060a */
[----:B------:R-:W-:Y:S01]  /*08f0*/  ISETP.NE.AND P3, PT, R124, -0x1, PT ;  /* 0xffffffff7c00780c */ /* 0x000fe20003f65270 */
[----:B------:R-:W-:Y:S01]  /*0900*/  IMAD.MOV.U32 R9, RZ, RZ, RZ ;  /* 0x000000ffff097224 */ /* 0x000fe200078e00ff */
[----:B------:R-:W-:Y:S01]  /*0910*/  BSSY.RECONVERGENT B0, `(.L_x_884) ;  /* 0x000001d000007945 */ /* 0x000fe20003800200 */
[----:B------:R-:W-:Y:S01]  /*0920*/  ISETP.GE.AND P0, PT, R3, UR22, PT ;  /* 0x0000001603007c0c */ /* 0x000fe2000bf06270 */
[----:B------:R-:W-:Y:S01]  /*0930*/  IMAD R15, R0, UR19, RZ ;  /* 0x00000013000f7c24 */ /* 0x000fe2000f8e02ff */
[----:B------:R-:W-:Y:S01]  /*0940*/  SEL R124, R13, R124, !P3 ;  /* 0x0000007c0d7c7207 */ /* 0x000fe20005800000 */
[----:B-1----:R-:W-:Y:S01]  /*0950*/  IMAD.WIDE.U32 R10, R125, UR4, R16 ;  /* 0x000000047d0a7c25 */ /* 0x002fe2000f8e0010 */
[----:B------:R-:W-:-:S02]  /*0960*/  ISETP.NE.AND P5, PT, R2, RZ, PT ;  /* 0x000000ff0200720c */ /* 0x000fc40003fa5270 */
[C---:B------:R-:W-:Y:S01]  /*0970*/  LOP3.LUT R14, R2.reuse, 0x20, RZ, 0xfc, !PT ;  /* 0x00000020020e7812 */ /* 0x040fe200078efcff */
[----:B------:R-:W-:Y:S01]  /*0980*/  IMAD R19, R125, UR5, R11 ;  /* 0x000000057d137c24 */ /* 0x000fe2000f8e020b */
[----:B------:R-:W-:Y:S01]  /*0990*/  LOP3.LUT R13, R2, 0x40, RZ, 0xfc, !PT ;  /* 0x00000040020d7812 */ /* 0x000fe200078efcff */
[----:B------:R-:W-:Y:S01]  /*09a0*/  @!P1 IMAD R5, R126, R12, R5 ;  /* 0x0000000c7e059224 */ /* 0x000fe200078e0205 */
[----:B------:R-:W-:Y:S01]  /*09b0*/  SEL R12, R124, RZ, P1 ;  /* 0x000000ff7c0c7207 */ /* 0x000fe20000800000 */
[----:B------:R-:W-:Y:S01]  /*09c0*/  IMAD.WIDE.U32 R6, R7, 0x40, R8 ;  /* 0x0000004007067825 */ /* 0x000fe200078e0008 */
        /* <DEDUP_REMOVED lines=17> */
.L_x_885:
[----:B------:R-:W-:Y:S05]  /*0ae0*/  BSYNC.RECONVERGENT B0 ;  /* 0x0000000000007941 */ /* 0x000fea0003800200 */
.L_x_884:
[----:B------:R-:W-:Y:S01]  /*0af0*/  SHF.R.S32.HI R124, RZ, 0x1f, R124 ;  /* 0x0000001fff7c7819 */ /* 0x000fe2000001147c */
[----:B------:R-:W-:Y:S01]  /*0b00*/  BSSY.RECONVERGENT B0, `(.L_x_886) ;  /* 0x000001a000007945 */ /* 0x000fe20003800200 */
[----:B------:R-:W-:Y:S02]  /*0b10*/  ISETP.GE.OR P6, PT, R8, UR22, P5 ;  /* 0x0000001608007c0c */ /* 0x000fe4000afc6670 */
[----:B------:R-:W-:Y:S02]  /*0b20*/  IADD3 R12, P4, P3, R15, R12, R5 ;  /* 0x0000000c0f0c7210 */ /* 0x000fe40007b9e005 */
[----:B------:R-:W-:Y:S02]  /*0b30*/  ISETP.GE.OR P5, PT, R3, UR22, P5 ;  /* 0x0000001603007c0c */ /* 0x000fe4000afa6670 */
        /* <DEDUP_REMOVED lines=22> */
.L_x_887:
[----:B------:R-:W-:Y:S05]  /*0ca0*/  BSYNC.RECONVERGENT B0 ;  /* 0x0000000000007941 */ /* 0x000fea0003800200 */
.L_x_886:
[----:B------:R-:W-:Y:S01]  /*0cb0*/  BSSY.RECONVERGENT B0, `(.L_x_888) ;  /* 0x000000b000007945 */ /* 0x000fe20003800200 */
[----:B------:R-:W-:-:S03]  /*0cc0*/  IADD3.X R5, PT, PT, R15, R124, R5, P4, P3 ;  /* 0x0000007c0f057210 */ /* 0x000fc600027e6405 */
[----:B------:R-:W-:Y:S05]  /*0cd0*/  @P6 BRA `(.L_x_889) ;  /* 0x0000000000206947 */ /* 0x000fea0003800000 */
[----:B------:R-:W3:Y:S01]  /*0ce0*/  LDCU.64 UR4, c[0x0][0x420] ;  /* 0x00008400ff0477ac */ /* 0x000ee20008000a00 */
[----:B------:R-:W-:Y:S02]  /*0cf0*/  IMAD R2, R8, R0, RZ ;  /* 0x0000000008027224 */ /* 0x000fe400078e02ff */
[----:B------:R-:W-:-:S03]  /*0d00*/  IMAD.MOV.U32 R9, RZ, RZ, 0x7f800000 ;  /* 0x7f800000ff097424 */ /* 0x000fc600078e00ff */
[----:B--2---:R-:W-:-:S04]  /*0d10*/  IADD3 R7, P0, PT, R2, R12, RZ ;  /* 0x0000000c02077210 */ /* 0x004fc80007f1e0ff */
[----:B------:R-:W-:Y:S02]  /*0d20*/  LEA.HI.X.SX32 R2, R2, R5, 0x1, P0 ;  /* 0x0000000502027211 */ /* 0x000fe400000f0eff */
[----:B---3--:R-:W-:-:S04]  /*0d30*/  LEA R6, P0, R7, UR4, 0x2 ;  /* 0x0000000407067c11 */ /* 0x008fc8000f8010ff */
[----:B------:R-:W-:-:S05]  /*0d40*/  LEA.HI.X R7, R7, UR5, R2, 0x2, P0 ;  /* 0x0000000507077c11 */ /* 0x000fca00080f1402 */
[----:B------:R3:W-:Y:S04]  /*0d50*/  STG.E desc[UR20][R6.64], R9 ;  /* 0x0000000906007986 */ /* 0x0007e8000c101914 */
.L_x_889:
[----:B------:R-:W-:Y:S05]  /*0d60*/  BSYNC.RECONVERGENT B0 ;  /* 0x0000000000007941 */ /* 0x000fea0003800200 */
.L_x_888:
[----:B------:R-:W-:Y:S05]  /*0d70*/  @P5 EXIT ;  /* 0x000000000000594d */ /* 0x000fea0003800000 */
[----:B------:R-:W4:Y:S01]  /*0d80*/  LDCU.64 UR4, c[0x0][0x420] ;  /* 0x00008400ff0477ac */ /* 0x000f220008000a00 */
[----:B------:R-:W-:-:S05]  /*0d90*/  IMAD R0, R3, R0, RZ ;  /* 0x0000000003007224 */ /* 0x000fca00078e02ff */
[----:B------:R-:W-:-:S04]  /*0da0*/  IADD3 R12, P0, PT, R0, R12, RZ ;  /* 0x0000000c000c7210 */ /* 0x000fc80007f1e0ff */
[----:B------:R-:W-:Y:S02]  /*0db0*/  LEA.HI.X.SX32 R5, R0, R5, 0x1, P0 ;  /* 0x0000000500057211 */ /* 0x000fe400000f0eff */
[----:B----4-:R-:W-:-:S04]  /*0dc0*/  LEA R2, P0, R12, UR4, 0x2 ;  /* 0x000000040c027c11 */ /* 0x010fc8000f8010ff */
[----:B------:R-:W-:Y:S01]  /*0dd0*/  LEA.HI.X R3, R12, UR5, R5, 0x2, P0 ;  /* 0x000000050c037c11 */ /* 0x000fe200080f1405 */
[----:B------:R-:W-:-:S05]  /*0de0*/  IMAD.MOV.U32 R5, RZ, RZ, 0x7f800000 ;  /* 0x7f800000ff057424 */ /* 0x000fca00078e00ff */
[----:B------:R-:W-:Y:S01]  /*0df0*/  STG.E desc[UR20][R2.64], R5 ;  /* 0x0000000502007986 */ /* 0x000fe2000c101914 */
[----:B------:R-:W-:Y:S05]  /*0e00*/  EXIT ;  /* 0x000000000000794d */ /* 0x000fea0003800000 */
.L_x_882:
        /* <DEDUP_REMOVED lines=12> */
[----:B------:R-:W2:Y:S04]  /*0ed0*/  LDCU.64 UR4, c[0x0][0x3a0] ;  /* 0x00007400ff0477ac */ /* 0x000ea80008000a00 */
[----:B-1----:R-:W-:Y:S02]  /*0ee0*/  IMAD R8, R8, UR10, RZ ;  /* 0x0000000a08087c24 */ /* 0x002fe4000f8e02ff */
[----:B------:R-:W-:-:S04]  /*0ef0*/  IMAD.WIDE.U32 R10, R5, UR10, RZ ;  /* 0x0000000a050a7c25 */ /* 0x000fc8000f8e00ff */
[----:B------:R-:W-:-:S05]  /*0f00*/  IMAD R8, R5, UR11, R8 ;  /* 0x0000000b05087c24 */ /* 0x000fca000f8e0208 */
[----:B------:R-:W-:-:S03]  /*0f10*/  IADD3 R11, PT, PT, R11, R8, RZ ;  /* 0x000000080b0b7210 */ /* 0x000fc60007ffe0ff */
[----:B--2---:R-:W-:-:S04]  /*0f20*/  IMAD.WIDE.U32 R16, R126, UR4, R10 ;  /* 0x000000047e107c25 */ /* 0x004fc8000f8e000a */
[----:B------:R-:W-:Y:S01]  /*0f30*/  IMAD R8, R126, UR5, R17 ;  /* 0x000000057e087c24 */ /* 0x000fe2000f8e0211 */
[----:B------:R-:W-:Y:S06]  /*0f40*/  BRA `(.L_x_891) ;  /* 0x0000000000147947 */ /* 0x000fec0003800000 */
.L_x_890:
[----:B------:R-:W1:Y:S01]  /*0f50*/  LDCU.64 UR10, c[0x0][0x3b8] ;  /* 0x00007700ff0a77ac */ /* 0x000e620008000a00 */
[----:B------:R-:W-:-:S05]  /*0f60*/  IADD3 R16, PT, PT, R5, R6, RZ ;  /* 0x0000000605107210 */ /* 0x000fca0007ffe0ff */
[C---:B-1----:R-:W-:Y:S02]  /*0f70*/  IMAD R8, R16.reuse, UR11, RZ ;  /* 0x0000000b10087c24 */ /* 0x042fe4000f8e02ff */
[----:B------:R-:W-:-:S05]  /*0f80*/  IMAD.WIDE.U32 R16, R16, UR10, RZ ;  /* 0x0000000a10107c25 */ /* 0x000fca000f8e00ff */
[----:B------:R-:W-:-:S07]  /*0f90*/  IADD3 R8, PT, PT, R17, R8, RZ ;  /* 0x0000000811087210 */ /* 0x000fce0007ffe0ff */
.L_x_891:
        /* <DEDUP_REMOVED lines=36> */
.L_x_892:
[----:B------:R-:W1:Y:S01]  /*11e0*/  LDCU.64 UR8, c[0x0][0x3c0] ;  /* 0x00007800ff0877ac */ /* 0x000e620008000a00 */
[----:B------:R-:W-:-:S05]  /*11f0*/  IADD3 R6, PT, PT, R5, R6, RZ ;  /* 0x0000000605067210 */ /* 0x000fca0007ffe0ff */
[C---:B-1----:R-:W-:Y:S02]  /*1200*/  IMAD R5, R6.reuse, UR9, RZ ;  /* 0x0000000906057c24 */ /* 0x042fe4000f8e02ff */
[----:B------:R-:W-:-:S05]  /*1210*/  IMAD.WIDE.U32 R22, R6, UR8, RZ ;  /* 0x0000000806167c25 */ /* 0x000fca000f8e00ff */
[----:B------:R-:W-:-:S07]  /*1220*/  IADD3 R5, PT, PT, R23, R5, RZ ;  /* 0x0000000517057210 */ /* 0x000fce0007ffe0ff */
.L_x_893:
[C---:B------:R-:W-:Y:S01]  /*1230*/  IMAD.SHL.U32 R127, R4.reuse, 0x8, RZ ;  /* 0x00000008047f7824 */ /* 0x040fe200078e00ff */
[----:B------:R-:W1:Y:S01]  /*1240*/  LDCU.128 UR4, c[0x0][0x3d0] ;  /* 0x00007a00ff0477ac */ /* 0x000e620008000c00 */
[----:B------:R-:W2:Y:S01]  /*1250*/  S2UR UR23, SR_CgaCtaId ;  /* 0x00000000001779c3 */ /* 0x000ea20000008800 */
[----:B------:R-:W-:Y:S01]  /*1260*/  SHF.R.U32.HI R20, RZ, 0x2, R4 ;  /* 0x00000002ff147819 */ /* 0x000fe20000011604 */
[C---:B------:R-:W-:Y:S01]  /*1270*/  IMAD.SHL.U32 R9, R4.reuse, 0x4, RZ ;  /* 0x0000000404097824 */ /* 0x040fe200078e00ff */
[----:B------:R-:W-:Y:S01]  /*1280*/  LOP3.LUT R119, R127, 0x18, RZ, 0xc0, !PT ;  /* 0x000000187f777812 */ /* 0x000fe200078ec0ff */
[----:B------:R-:W3:Y:S01]  /*1290*/  LDCU.64 UR16, c[0x0][0x388] ;  /* 0x00007100ff1077ac */ /* 0x000ee20008000a00 */
[----:B------:R-:W-:Y:S01]  /*12a0*/  SHF.L.U32 R10, R4, 0x5, RZ ;  /* 0x00000005040a7819 */ /* 0x000fe200000006ff */
[----:B------:R-:W-:Y:S01]  /*12b0*/  IMAD.U32 R19, RZ, RZ, UR18 ;  /* 0x00000012ff137e24 */ /* 0x000fe2000f8e00ff */
[C---:B------:R-:W-:Y:S01]  /*12c0*/  IADD3 R22, P0, PT, R119.reuse, R22, RZ ;  /* 0x0000001677167210 */ /* 0x040fe20007f1e0ff */
[----:B------:R-:W4:Y:S01]  /*12d0*/  LDCU.64 UR14, c[0x0][0x390] ;  /* 0x00007200ff0e77ac */ /* 0x000f220008000a00 */
[C---:B------:R-:W-:Y:S01]  /*12e0*/  IADD3 R16, P1, PT, R119.reuse, R16, RZ ;  /* 0x0000001077107210 */ /* 0x040fe20007f3e0ff */
[----:B------:R-:W-:Y:S01]  /*12f0*/  BSSY.RECONVERGENT B0, `(.L_x_894) ;  /* 0x0000049000007945 */ /* 0x000fe20003800200 */
[----:B------:R-:W-:Y:S01]  /*1300*/  LOP3.LUT R6, R10, 0xc0, RZ, 0xc0, !PT ;  /* 0x000000c00a067812 */ /* 0x000fe200078ec0ff */
[----:B------:R-:W-:Y:S01]  /*1310*/  IMAD.X R23, RZ, RZ, R5, P0 ;  /* 0x000000ffff177224 */ /* 0x000fe200000e0605 */
[----:B------:R-:W-:Y:S01]  /*1320*/  SHF.R.S32.HI R5, RZ, 0x1f, R14 ;  /* 0x0000001fff057819 */ /* 0x000fe2000001140e */
[----:B------:R-:W-:Y:S01]  /*1330*/  IMAD.X R17, RZ, RZ, R8, P1 ;  /* 0x000000ffff117224 */ /* 0x000fe200008e0608 */
[----:B------:R-:W5:Y:S01]  /*1340*/  LDCU.64 UR12, c[0x0][0x3c8] ;  /* 0x00007900ff0c77ac */ /* 0x000f620008000a00 */
[----:B------:R-:W-:Y:S01]  /*1350*/  IMAD.WIDE.U32 R22, R20, UR8, R22 ;  /* 0x0000000814167c25 */ /* 0x000fe2000f8e0016 */
[----:B------:R-:W-:-:S02]  /*1360*/  IADD3 R12, P0, PT, R119, R12, RZ ;  /* 0x0000000c770c7210 */ /* 0x000fc40007f1e0ff */
[----:B------:R-:W-:Y:S01]  /*1370*/  LOP3.LUT R9, R6, 0x18, R9, 0xf8, !PT ;  /* 0x0000001806097812 */ /* 0x000fe200078ef809 */
[----:B-1----:R-:W-:Y:S01]  /*1380*/  IMAD R11, R5, UR4, RZ ;  /* 0x00000004050b7c24 */ /* 0x002fe2000f8e02ff */
[----:B------:R-:W-:Y:S01]  /*1390*/  IADD3.X R13, PT, PT, RZ, R0, RZ, P0, !PT ;  /* 0x00000000ff0d7210 */ /* 0x000fe200007fe4ff */
[----:B------:R-:W-:Y:S01]  /*13a0*/  IMAD.WIDE.U32 R16, R20, UR10, R16 ;  /* 0x0000000a14107c25 */ /* 0x000fe2000f8e0010 */
[----:B------:R-:W-:Y:S02]  /*13b0*/  MOV R21, RZ ;  /* 0x000000ff00157202 */ /* 0x000fe40000000f00 */
[----:B------:R-:W-:Y:S01]  /*13c0*/  LOP3.LUT R118, R119, 0x20, RZ, 0xfc, !PT ;  /* 0x0000002077767812 */ /* 0x000fe200078efcff */
[----:B------:R-:W-:Y:S01]  /*13d0*/  IMAD R122, R14, UR5, R11 ;  /* 0x000000050e7a7c24 */ /* 0x000fe2000f8e020b */
[----:B------:R-:W-:Y:S01]  /*13e0*/  UIADD3 UR5, UPT, UPT, -UR19, UR22, URZ ;  /* 0x0000001613057290 */ /* 0x000fe2000fffe1ff */
[C---:B------:R-:W-:Y:S01]  /*13f0*/  IMAD R17, R20.reuse, UR11, R17 ;  /* 0x0000000b14117c24 */ /* 0x040fe2000f8e0211 */
[----:B------:R-:W-:Y:S01]  /*1400*/  LOP3.LUT R11, R127, 0xd8, RZ, 0xc0, !PT ;  /* 0x000000d87f0b7812 */ /* 0x000fe200078ec0ff */
[----:B------:R-:W-:Y:S01]  /*1410*/  IMAD R5, R5, UR6, RZ ;  /* 0x0000000605057c24 */ /* 0x000fe2000f8e02ff */
[----:B------:R-:W-:Y:S01]  /*1420*/  LOP3.LUT R117, R119, 0x40, RZ, 0xfc, !PT ;  /* 0x0000004077757812 */ /* 0x000fe200078efcff */
[C---:B------:R-:W-:Y:S01]  /*1430*/  IMAD R23, R20.reuse, UR9, R23 ;  /* 0x0000000914177c24 */ /* 0x040fe2000f8e0217 */
[----:B------:R-:W-:Y:S01]  /*1440*/  ISETP.GE.AND P0, PT, R20, UR5, PT ;  /* 0x0000000514007c0c */ /* 0x000fe2000bf06270 */
[C---:B------:R-:W-:Y:S01]  /*1450*/  IMAD R5, R14.reuse, UR7, R5 ;  /* 0x000000070e057c24 */ /* 0x040fe2000f8e0205 */
[----:B------:R-:W-:Y:S01]  /*1460*/  LOP3.LUT R6, R11, 0x18, R4, 0x78, !PT ;  /* 0x000000180b067812 */ /* 0x000fe200078e7804 */
[----:B------:R-:W-:Y:S01]  /*1470*/  IMAD.WIDE.U32 R16, R14, UR4, R16 ;  /* 0x000000040e107c25 */ /* 0x000fe2000f8e0010 */
[----:B------:R-:W-:-:S02]  /*1480*/  UMOV UR4, 0x400 ;  /* 0x0000040000047882 */ /* 0x000fc40000000000 */
[----:B--2---:R-:W-:Y:S01]  /*1490*/  ULEA UR4, UR23, UR4, 0x18 ;  /* 0x0000000417047291 */ /* 0x004fe2000f8ec0ff */
[----:B------:R-:W-:Y:S01]  /*14a0*/  IMAD.WIDE.U32 R14, R14, UR6, R22 ;  /* 0x000000060e0e7c25 */ /* 0x000fe2000f8e0016 */
[----:B---3--:R-:W-:Y:S02]  /*14b0*/  LEA R123, P2, R16, UR16, 0x1 ;  /* 0x00000010107b7c11 */ /* 0x008fe4000f8408ff */
[----:B------:R-:W-:Y:S01]  /*14c0*/  LOP3.LUT R127, R6, 0x1f20, R127, 0xf8, !PT ;  /* 0x00001f20067f7812 */ /* 0x000fe200078ef87f */
[----:B------:R-:W-:Y:S01]  /*14d0*/  IMAD.IADD R122, R17, 0x1, R122 ;  /* 0x00000001117a7824 */ /* 0x000fe200078e027a */
[----:B----4-:R-:W-:Y:S01]  /*14e0*/  LEA R121, P1, R14, UR14, 0x1 ;  /* 0x0000000e0e797c11 */ /* 0x010fe2000f8208ff */
[----:B------:R-:W-:Y:S01]  /*14f0*/  IMAD.IADD R120, R15, 0x1, R5 ;  /* 0x000000010f787824 */ /* 0x000fe200078e0205 */
[----:B------:R-:W-:Y:S01]  /*1500*/  LEA R127, R127, UR4, 0x1 ;  /* 0x000000047f7f7c11 */ /* 0x000fe2000f8e08ff */
[----:B-----5:R-:W-:Y:S01]  /*1510*/  IMAD.WIDE.U32 R12, R125, UR12, R12 ;  /* 0x0000000c7d0c7c25 */ /* 0x020fe2000f8e000c */
[----:B------:R-:W-:-:S02]  /*1520*/  LEA.HI.X R122, R16, UR17, R122, 0x1, P2 ;  /* 0x00000011107a7c11 */ /* 0x000fc400090f0c7a */
[----:B------:R-:W-:Y:S01]  /*1530*/  LEA.HI.X R120, R14, UR15, R120, 0x1, P1 ;  /* 0x0000000f0e787c11 */ /* 0x000fe200088f0c78 */
[----:B------:R-:W-:Y:S01]  /*1540*/  IMAD.SHL.U32 R8, R4, 0x10, RZ ;  /* 0x0000001004087824 */ /* 0x000fe200078e00ff */
[----:B------:R-:W-:Y:S01]  /*1550*/  SHF.R.U32.HI R16, RZ, 0x1, R4 ;  /* 0x00000001ff107819 */ /* 0x000fe20000011604 */
[----:B------:R-:W-:Y:S02]  /*1560*/  IMAD R15, R125, UR13, R13 ;  /* 0x0000000d7d0f7c24 */ /* 0x000fe4000f8e020d */
[----:B------:R-:W-:Y:S01]  /*1570*/  IMAD.WIDE.U32 R18, R19, 0x40, R20 ;  /* 0x0000004013127825 */ /* 0x000fe200078e0014 */
[----:B------:R-:W-:Y:S01]  /*1580*/  LOP3.LUT R116, R8, 0x3e00, RZ, 0xc0, !PT ;  /* 0x00003e0008747812 */ /* 0x000fe200078ec0ff */
        /* <DEDUP_REMOVED lines=30> */
.L_x_896:
[----:B------:R2:W-:Y:S02]  /*1770*/  STS.128 [R127+0x2000], RZ ;  /* 0x002000ff7f007388 */ /* 0x0005e40000000c00 */
.L_x_895:
[----:B------:R-:W-:Y:S05]  /*1780*/  BSYNC.RECONVERGENT B0 ;  /* 0x0000000000007941 */ /* 0x000fea0003800200 */
.L_x_894:
[----:B------:R-:W-:Y:S01]  /*1790*/  IADD3 R11, PT, PT, R20, 0x20, RZ ;  /* 0x00000020140b7810 */ /* 0x000fe20007ffe0ff */
[----:B------:R-:W-:Y:S01]  /*17a0*/  USHF.L.U64.HI UR14, UR10, 0x6, UR11 ;  /* 0x000000060a0e7899 */ /* 0x000fe2000801020b */
[----:B------:R-:W-:Y:S01]  /*17b0*/  BSSY.RECONVERGENT B0, `(.L_x_897) ;  /* 0x0000024000007945 */ /* 0x000fe20003800200 */
[----:B------:R-:W-:Y:S01]  /*17c0*/  USHF.L.U32 UR15, UR10, 0x6, URZ ;  /* 0x000000060a0f7899 */ /* 0x000fe200080006ff */
[----:B------:R-:W-:-:S13]  /*17d0*/  ISETP.GE.AND P0, PT, R11, UR5, PT ;  /* 0x000000050b007c0c */ /* 0x000fda000bf06270 */
[----:B------:R-:W-:Y:S05]  /*17e0*/  @P0 BRA `(.L_x_898) ;  /* 0x0000000000800947 */ /* 0x000fea0003800000 */
[----:B------:R-:W4:Y:S01]  /*17f0*/  LDCU.64 UR12, c[0x0][0x3b0] ;  /* 0x00007600ff0c77ac */ /* 0x000f220008000a00 */
[----:B------:R-:W-:Y:S01]  /*1800*/  IADD3 R5, P0, PT, R18, 0x20, RZ ;  /* 0x0000002012057810 */ /* 0x000fe20007f1e0ff */
[----:B------:R-:W-:Y:S01]  /*1810*/  IMAD.MOV.U32 R13, RZ, RZ, R15 ;  /* 0x000000ffff0d7224 */ /* 0x000fe200078e000f */
[----:B------:R-:W5:Y:S03]  /*1820*/  LDCU UR16, c[0x0][0x440] ;  /* 0x00008800ff1077ac */ /* 0x000f660008000800 */
[----:B------:R-:W-:Y:S01]  /*1830*/  IMAD.X R0, RZ, RZ, R19, P0 ;  /* 0x000000ffff007224 */ /* 0x000fe200000e0613 */
[----:B------:R-:W1:Y:S03]  /*1840*/  LDCU.64 UR6, c[0x0][0x380] ;  /* 0x00007000ff0677ac */ /* 0x000e660008000a00 */
[----:B----4-:R-:W-:-:S02]  /*1850*/  IMAD R0, R0, UR12, RZ ;  /* 0x0000000c00007c24 */ /* 0x010fc4000f8e02ff */
[----:B------:R-:W-:Y:S01]  /*1860*/  IMAD.WIDE.U32 R12, R5, UR12, R12 ;  /* 0x0000000c050c7c25 */ /* 0x000fe2000f8e000c */
[----:B-----5:R-:W-:-:S03]  /*1870*/  ISETP.GE.AND P1, PT, R119, UR16, PT ;  /* 0x0000001077007c0c */ /* 0x020fc6000bf26270 */
        /* <DEDUP_REMOVED lines=22> */
.L_x_899:
[----:B------:R4:W-:Y:S02]  /*19e0*/  STS.128 [R127+0x2800], RZ ;  /* 0x002800ff7f007388 */ /* 0x0009e40000000c00 */
.L_x_898:
[----:B------:R-:W-:Y:S05]  /*19f0*/  BSYNC.RECONVERGENT B0 ;  /* 0x0000000000007941 */ /* 0x000fea0003800200 */
.L_x_897:
[----:B------:R-:W-:Y:S01]  /*1a00*/  IADD3 R6, PT, PT, R3, -0x1, RZ ;  /* 0xffffffff03067810 */ /* 0x000fe20007ffe0ff */
[----:B------:R-:W-:Y:S04]  /*1a10*/  BSSY.RECONVERGENT B0, `(.L_x_900) ;  /* 0x000001e000007945 */ /* 0x000fe80003800200 */
[C---:B-1--4-:R-:W-:Y:S02]  /*1a20*/  IMAD R14, R6.reuse, -0x40, R92 ;  /* 0xffffffc0060e7824 */ /* 0x052fe400078e025c */
[C---:B------:R-:W-:Y:S02]  /*1a30*/  IMAD R13, R6.reuse, UR14, RZ ;  /* 0x0000000e060d7c24 */ /* 0x040fe4000f8e02ff */
[----:B------:R-:W-:Y:S01]  /*1a40*/  IMAD.WIDE.U32 R22, R6, UR15, RZ ;  /* 0x0000000f06167c25 */ /* 0x000fe2000f8e00ff */
        /* <DEDUP_REMOVED lines=25> */
.L_x_902:
[----:B------:R4:W-:Y:S02]  /*1be0*/  STS.128 [R127+0x5000], RZ ;  /* 0x005000ff7f007388 */ /* 0x0009e40000000c00 */
.L_x_901:
[----:B------:R-:W-:Y:S05]  /*1bf0*/  BSYNC.RECONVERGENT B0 ;  /* 0x0000000000007941 */ /* 0x000fea0003800200 */
.L_x_900:
[----:B------:R-:W2:Y:S01]  /*1c00*/  LDC.U8 R90, c[0x0][0x4f8] ;  /* 0x00013e00ff5a7b82 */ /* 0x000ea20000000000 */
[----:B------:R-:W-:Y:S01]  /*1c10*/  ISETP.GE.AND P0, PT, R11, R14, PT ;  /* 0x0000000e0b00720c */ /* 0x000fe20003f06270 */
[----:B------:R-:W-:Y:S01]  /*1c20*/  USHF.L.U64.HI UR11, UR10, 0x5, UR11 ;  /* 0x000000050a0b7899 */ /* 0x000fe2000801020b */
[----:B------:R-:W-:Y:S01]  /*1c30*/  BSSY.RECONVERGENT B0, `(.L_x_903) ;  /* 0x0000021000007945 */ /* 0x000fe20003800200 */
[----:B------:R-:W-:Y:S01]  /*1c40*/  USHF.L.U32 UR10, UR10, 0x5, URZ ;  /* 0x000000050a0a7899 */ /* 0x000fe200080006ff */
[----:B-1--4-:R-:W-:Y:S01]  /*1c50*/  SHF.R.U32.HI R19, RZ, 0x5, R4 ;  /* 0x00000005ff137819 */ /* 0x012fe20000011604 */
[----:B------:R-:W-:Y:S01]  /*1c60*/  USHF.L.U64.HI UR6, UR8, 0x6, UR9 ;  /* 0x0000000608067899 */ /* 0x000fe20008010209 */
[----:B------:R-:W-:Y:S01]  /*1c70*/  LOP3.LUT R5, R10, 0x120, RZ, 0xc0, !PT ;  /* 0x000001200a057812 */ /* 0x000fe200078ec0ff */
[----:B------:R-:W-:Y:S01]  /*1c80*/  USHF.L.U32 UR7, UR8, 0x6, URZ ;  /* 0x0000000608077899 */ /* 0x000fe200080006ff */
[----:B------:R-:W-:-:S05]  /*1c90*/  LOP3.LUT R0, R9, 0x8, R16, 0x78, !PT ;  /* 0x0000000809007812 */ /* 0x000fca00078e7810 */
[----:B------:R-:W-:Y:S06]  /*1ca0*/  @P0 BRA `(.L_x_904) ;  /* 0x0000000000640947 */ /* 0x000fec0003800000 */
[----:B------:R-:W1:Y:S01]  /*1cb0*/  LDCU UR12, c[0x0][0x440] ;  /* 0x00008800ff0c77ac */ /* 0x000e620008000800 */
[----:B------:R-:W-:-:S04]  /*1cc0*/  IADD3 R12, P0, PT, R22, UR10, RZ ;  /* 0x0000000a160c7c10 */ /* 0x000fc8000ff1e0ff */
[----:B------:R-:W-:Y:S02]  /*1cd0*/  IADD3.X R13, PT, PT, R13, UR11, RZ, P0, !PT ;  /* 0x0000000b0d0d7c10 */ /* 0x000fe400087fe4ff */
        /* <DEDUP_REMOVED lines=21> */
.L_x_905:
[----:B------:R4:W-:Y:S02]  /*1e30*/  STS.128 [R127+0x5800], RZ ;  /* 0x005800ff7f007388 */ /* 0x0009e40000000c00 */
.L_x_904:
[----:B------:R-:W-:Y:S05]  /*1e40*/  BSYNC.RECONVERGENT B0 ;  /* 0x0000000000007941 */ /* 0x000fea0003800200 */
.L_x_903:
[----:B------:R-:W5:Y:S01]  /*1e50*/  LDC R12, c[0x0][0x3e0] ;  /* 0x0000f800ff0c7b82 */ /* 0x000f620000000800 */
[----:B------:R-:W0:Y:S01]  /*1e60*/  LDGDEPBAR ;  /* 0x00000000000079af */ /* 0x000e220000000000 */
[----:B------:R-:W-:Y:S01]  /*1e70*/  IMAD.U32 R13, RZ, RZ, UR19 ;  /* 0x00000013ff0d7e24 */ /* 0x000fe2000f8e00ff */
[----:B------:R-:W-:Y:S01]  /*1e80*/  LOP3.LUT R16, R16, 0x1f0, RZ, 0xc0, !PT ;  /* 0x000001f010107812 */ /* 0x000fe200078ec0ff */
[----:B------:R-:W-:Y:S01]  /*1e90*/  IMAD.U32 R88, RZ, RZ, UR18 ;  /* 0x00000012ff587e24 */ /* 0x000fe2000f8e00ff */
[----:B------:R-:W-:Y:S01]  /*1ea0*/  LOP3.LUT R20, R20, 0x7, RZ, 0xc0, !PT ;  /* 0x0000000714147812 */ /* 0x000fe200078ec0ff */
[----:B------:R-:W-:Y:S01]  /*1eb0*/  BSSY.RECONVERGENT B0, `(.L_x_906) ;  /* 0x000002c000007945 */ /* 0x000fe20003800200 */
[----:B------:R-:W-:Y:S01]  /*1ec0*/  IADD3 R13, PT, PT, R16, 0x1, R13 ;  /* 0x00000001100d7810 */ /* 0x000fe20007ffe00d */
[----:B------:R-:W-:Y:S01]  /*1ed0*/  IMAD R88, R88, 0x4, R19 ;  /* 0x0000000458587824 */ /* 0x000fe200078e0213 */
[----:B------:R-:W-:Y:S02]  /*1ee0*/  LOP3.LUT R15, R4, 0x1f, RZ, 0xc0, !PT ;  /* 0x0000001f040f7812 */ /* 0x000fe400078ec0ff */
[----:B------:R-:W-:-:S04]  /*1ef0*/  IADD3 R17, PT, PT, R13, -UR22, R20 ;  /* 0x800000160d117c10 */ /* 0x000fc8000fffe014 */
[----:B------:R-:W-:Y:S01]  /*1f00*/  IADD3 R91, PT, PT, R17, R91, R92 ;  /* 0x0000005b115b7210 */ /* 0x000fe20007ffe05c */
[----:B-----5:R-:W-:Y:S01]  /*1f10*/  IMAD R12, R126, R12, R125 ;  /* 0x0000000c7e0c7224 */ /* 0x020fe200078e027d */
[----:B------:R-:W-:-:S04]  /*1f20*/  DEPBAR.LE SB0, 0x0 ;  /* 0x000080000000791a */ /* 0x000fc80000000000 */
[----:B------:R-:W-:Y:S02]  /*1f30*/  IMAD.SHL.U32 R16, R12, 0x20, RZ ;  /* 0x000000200c107824 */ /* 0x000fe400078e00ff */
[----:B------:R-:W-:Y:S01]  /*1f40*/  IMAD.WIDE.U32 R12, R6, UR7, RZ ;  /* 0x00000007060c7c25 */ /* 0x000fe2000f8e00ff */
[----:B------:R-:W-:Y:S02]  /*1f50*/  BAR.SYNC.DEFER_BLOCKING 0x0 ;  /* 0x0000000000007b1d */ /* 0x000fe40000010000 */
[----:B------:R-:W-:Y:S01]  /*1f60*/  IADD3 R2, P1, P0, R16, R2, R15 ;  /* 0x0000000210027210 */ /* 0x000fe2000783e00f */
[----:B------:R-:W-:Y:S01]  /*1f70*/  IMAD R15, R6, UR6, RZ ;  /* 0x00000006060f7c24 */ /* 0x000fe2000f8e02ff */
[----:B------:R-:W-:-:S03]  /*1f80*/  SHF.R.S32.HI R16, RZ, 0x1f, R16 ;  /* 0x0000001fff107819 */ /* 0x000fc60000011410 */
[----:B------:R-:W-:Y:S01]  /*1f90*/  IMAD.IADD R15, R13, 0x1, R15 ;  /* 0x000000010d0f7824 */ /* 0x000fe200078e020f */
[----:B------:R-:W-:Y:S01]  /*1fa0*/  IADD3.X R7, PT, PT, R16, R7, RZ, P1, P0 ;  /* 0x0000000710077210 */ /* 0x000fe20000fe04ff */
[----:B------:R-:W-:Y:S06]  /*1fb0*/  @P3 BRA `(.L_x_907) ;  /* 0x0000000000603947 */ /* 0x000fec0003800000 */
        /* <DEDUP_REMOVED lines=22> */
.L_x_908:
[----:B------:R1:W-:Y:S01]  /*2120*/  STS.128 [R127+0x8000], RZ ;  /* 0x008000ff7f007388 */ /* 0x0003e20000000c00 */
[----:B------:R-:W-:Y:S05]  /*2130*/  BRA `(.L_x_909) ;  /* 0x00000000000c7947 */ /* 0x000fea0003800000 */
.L_x_907:
[----:B------:R1:W-:Y:S04]  /*2140*/  STS.128 [R127+0x6000], RZ ;  /* 0x006000ff7f007388 */ /* 0x0003e80000000c00 */
[----:B------:R1:W-:Y:S04]  /*2150*/  STS.128 [R127+0x7000], RZ ;  /* 0x007000ff7f007388 */ /* 0x0003e80000000c00 */
[----:B------:R1:W-:Y:S02]  /*2160*/  STS.128 [R127+0x8000], RZ ;  /* 0x008000ff7f007388 */ /* 0x0003e40000000c00 */
.L_x_909:
[----:B------:R-:W-:Y:S05]  /*2170*/  BSYNC.RECONVERGENT B0 ;  /* 0x0000000000007941 */ /* 0x000fea0003800200 */
.L_x_906:
[----:B------:R-:W-:Y:S01]  /*2180*/  ISETP.GE.AND P0, PT, R11, R14, PT ;  /* 0x0000000e0b00720c */ /* 0x000fe20003f06270 */
[----:B------:R-:W-:Y:S01]  /*2190*/  IMAD.SHL.U32 R89, R4, 0x2, RZ ;  /* 0x0000000204597824 */ /* 0x000fe200078e00ff */
[----:B------:R-:W-:Y:S01]  /*21a0*/  USHF.L.U64.HI UR9, UR8, 0x5, UR9 ;  /* 0x0000000508097899 */ /* 0x000fe20008010209 */
[----:B------:R-:W-:Y:S01]  /*21b0*/  BSSY.RECONVERGENT B0, `(.L_x_910) ;  /* 0x0000021000007945 */ /* 0x000fe20003800200 */
[----:B------:R-:W-:Y:S01]  /*21c0*/  USHF.L.U32 UR26, UR8, 0x5, URZ ;  /* 0x00000005081a7899 */ /* 0x000fe200080006ff */
[----:B------:R-:W-:Y:S02]  /*21d0*/  IADD3 R116, PT, PT, R0, R5, R116 ;  /* 0x0000000500747210 */ /* 0x000fe40007ffe074 */
[----:B------:R-:W-:-:S06]  /*21e0*/  LOP3.LUT R89, R89, 0x6, RZ, 0xc0, !PT ;  /* 0x0000000659597812 */ /* 0x000fcc00078ec0ff */
[----:B------:R1:W-:Y:S04]  /*21f0*/  @P0 STS.128 [R127+0x6800], RZ ;  /* 0x006800ff7f000388 */ /* 0x0003e80000000c00 */
[----:B------:R1:W-:Y:S04]  /*2200*/  @P0 STS.128 [R127+0x7800], RZ ;  /* 0x007800ff7f000388 */ /* 0x0003e80000000c00 */
[----:B------:R1:W-:Y:S01]  /*2210*/  @P0 STS.128 [R127+0x8800], RZ ;  /* 0x008800ff7f000388 */ /* 0x0003e20000000c00 */
[----:B------:R-:W-:Y:S05]  /*2220*/  @P0 BRA `(.L_x_911) ;  /* 0x0000000000640947 */ /* 0x000fea0003800000 */
[----:B------:R-:W5:Y:S01]  /*2230*/  LDCU UR8, c[0x0][0x440] ;  /* 0x00008800ff0877ac */ /* 0x000f620008000800 */
[----:B------:R-:W-:-:S04]  /*2240*/  IADD3 R12, P0, PT, R12, UR26, RZ ;  /* 0x0000001a0c0c7c10 */ /* 0x000fc8000ff1e0ff */
[----:B------:R-:W-:Y:S02]  /*2250*/  IADD3.X R15, PT, PT, R15, UR9, RZ, P0, !PT ;  /* 0x000000090f0f7c10 */ /* 0x000fe400087fe4ff */
        /* <DEDUP_REMOVED lines=21> */
.L_x_912:
[----:B------:R1:W-:Y:S02]  /*23b0*/  STS.128 [R127+0x8800], RZ ;  /* 0x008800ff7f007388 */ /* 0x0003e40000000c00 */
.L_x_911:
[----:B------:R-:W-:Y:S05]  /*23c0*/  BSYNC.RECONVERGENT B0 ;  /* 0x0000000000007941 */ /* 0x000fea0003800200 */
.L_x_910:
[----:B------:R-:W-:Y:S01]  /*23d0*/  LOP3.LUT R11, R8, 0x100, RZ, 0xc0, !PT ;  /* 0x00000100080b7812 */ /* 0x000fe200078ec0ff */
[----:B------:R-:W0:Y:S01]  /*23e0*/  LDGDEPBAR ;  /* 0x00000000000079af */ /* 0x000e220000000000 */
[----:B------:R-:W-:Y:S01]  /*23f0*/  LOP3.LUT R115, R9, 0x8, R4, 0x78, !PT ;  /* 0x0000000809737812 */ /* 0x000fe200078e7804 */
[----:B------:R-:W-:Y:S01]  /*2400*/  IMAD R89, R6, 0x40, R89 ;  /* 0x0000004006597824 */ /* 0x000fe200078e0259 */
[----:B------:R-:W-:Y:S02]  /*2410*/  LOP3.LUT R10, R11, 0x20, R10, 0xf8, !PT ;  /* 0x000000200b0a7812 */ /* 0x000fe400078ef80a */
[----:B------:R-:W-:Y:S02]  /*2420*/  LEA R116, R116, UR4, 0x1 ;  /* 0x0000000474747c11 */ /* 0x000fe4000f8e08ff */
[----:B------:R-:W-:Y:S01]  /*2430*/  LOP3.LUT P0, RZ, R4, 0x4, RZ, 0xc0, !PT ;  /* 0x0000000404ff7812 */ /* 0x000fe2000780c0ff */
[----:B------:R-:W-:Y:S01]  /*2440*/  IMAD.IADD R115, R115, 0x1, R10 ;  /* 0x0000000173737824 */ /* 0x000fe200078e020a */
[----:B------:R-:W-:Y:S01]  /*2450*/  VIMNMX R100, PT, PT, R91, R92, PT ;  /* 0x0000005c5b647248 */ /* 0x000fe20003fe0100 */
[----:B------:R-:W-:Y:S01]  /*2460*/  LDSM.16.M88.4 R76, [R116] ;  /* 0x00000000744c783b */ /* 0x000fe20000000200 */
[----:B------:R-:W-:-:S02]  /*2470*/  IMAD.MOV.U32 R4, RZ, RZ, 0x20 ;  /* 0x00000020ff047424 */ /* 0x000fc400078e00ff */
[----:B------:R-:W-:Y:S01]  /*2480*/  LEA R115, R115, UR4, 0x1 ;  /* 0x0000000473737c11 */ /* 0x000fe2000f8e08ff */
[----:B-1--4-:R-:W-:Y:S02]  /*2490*/  LDSM.16.M88.4 R20, [R116+0x1000] ;  /* 0x001000007414783b */ /* 0x012fe40000000200 */
[----:B------:R-:W-:Y:S02]  /*24a0*/  SEL R4, R4, 0xffffffe0, !P0 ;  /* 0xffffffe004047807 */ /* 0x000fe40004000000 */
[----:B------:R-:W1:Y:S01]  /*24b0*/  LDSM.16.M88.4 R48, [R115+0x3000] ;  /* 0x003000007330783b */ /* 0x000e620000000200 */
[----:B------:R-:W-:Y:S02]  /*24c0*/  ISETP.NE.AND P0, PT, R3, 0x1, PT ;  /* 0x000000010300780c */ /* 0x000fe40003f05270 */
[--C-:B------:R-:W-:Y:S01]  /*24d0*/  IMAD.IADD R114, R116, 0x1, R4.reuse ;  /* 0x0000000174727824 */ /* 0x100fe200078e0204 */
[----:B------:R-:W4:Y:S01]  /*24e0*/  LDSM.16.M88.4 R40, [R115+0x3400] ;  /* 0x003400007328783b */ /* 0x000f220000000200 */
[----:B------:R-:W-:-:S03]  /*24f0*/  IMAD.IADD R112, R115, 0x1, R4 ;  /* 0x0000000173707824 */ /* 0x000fc600078e0204 */
[----:B------:R-:W5:Y:S04]  /*2500*/  LDSM.16.M88.4 R32, [R115+0x3800] ;  /* 0x003800007320783b */ /* 0x000f680000000200 */
[----:B---3--:R-:W3:Y:S04]  /*2510*/  LDSM.16.M88.4 R24, [R115+0x3c00] ;  /* 0x003c00007318783b */ /* 0x008ee80000000200 */
[----:B------:R-:W-:Y:S04]  /*2520*/  LDSM.16.M88.4 R8, [R114] ;  /* 0x000000007208783b */ /* 0x000fe80000000200 */
[----:B------:R-:W2:Y:S04]  /*2530*/  LDSM.16.M88.4 R72, [R112+0x3000] ;  /* 0x003000007048783b */ /* 0x000ea80000000200 */
[----:B------:R-:W2:Y:S04]  /*2540*/  LDSM.16.M88.4 R68, [R112+0x3400] ;  /* 0x003400007044783b */ /* 0x000ea80000000200 */
[----:B------:R-:W2:Y:S04]  /*2550*/  LDSM.16.M88.4 R16, [R112+0x3800] ;  /* 0x003800007010783b */ /* 0x000ea80000000200 */
[----:B------:R-:W2:Y:S04]  /*2560*/  LDSM.16.M88.4 R12, [R112+0x3c00] ;  /* 0x003c0000700c783b */ /* 0x000ea80000000200 */
[----:B------:R-:W2:Y:S01]  /*2570*/  LDSM.16.M88.4 R56, [R115+0x4800] ;  /* 0x004800007338783b */ /* 0x000ea20000000200 */
[C---:B-1----:R-:W-:Y:S03]  /*2580*/  HMMA.16816.F32 R52, R76.reuse, R48, RZ ;  /* 0x000000304c34723c */ /* 0x042fe600000018ff */
[----:B------:R-:W-:Y:S04]  /*2590*/  LDSM.16.M88.4 R64, [R115+0x4000] ;  /* 0x004000007340783b */ /* 0x000fe80000000200 */
[----:B------:R-:W-:Y:S01]  /*25a0*/  LDSM.16.M88.4 R60, [R115+0x4400] ;  /* 0x00440000733c783b */ /* 0x000fe20000000200 */
[C---:B----4-:R-:W-:Y:S03]  /*25b0*/  HMMA.16816.F32 R44, R76.reuse, R40, RZ ;  /* 0x000000284c2c723c */ /* 0x050fe600000018ff */
[----:B------:R-:W-:Y:S04]  /*25c0*/  LDSM.16.M88.4 R80, [R114+0x1000] ;  /* 0x001000007250783b */ /* 0x000fe80000000200 */
[----:B------:R-:W-:Y:S01]  /*25d0*/  LDSM.16.M88.4 R84, [R112+0x4c00] ;  /* 0x004c00007054783b */ /* 0x000fe20000000200 */
[C---:B-----5:R-:W-:Y:S08]  /*25e0*/  HMMA.16816.F32 R36, R76.reuse, R32, RZ ;  /* 0x000000204c24723c */ /* 0x060ff000000018ff */
[C---:B------:R-:W-:Y:S08]  /*25f0*/  HMMA.16816.F32 R48, R76.reuse, R50, RZ ;  /* 0x000000324c30723c */ /* 0x040ff000000018ff */
[C---:B------:R-:W-:Y:S08]  /*2600*/  HMMA.16816.F32 R40, R76.reuse, R42, RZ ;  /* 0x0000002a4c28723c */ /* 0x040ff000000018ff */
[C---:B------:R-:W-:Y:S08]  /*2610*/  HMMA.16816.F32 R32, R76.reuse, R34, RZ ;  /* 0x000000224c20723c */ /* 0x040ff000000018ff */
[C---:B---3--:R-:W-:Y:S08]  /*2620*/  HMMA.16816.F32 R28, R76.reuse, R24, RZ ;  /* 0x000000184c1c723c */ /* 0x048ff000000018ff */
[----:B------:R-:W-:Y:S01]  /*2630*/  HMMA.16816.F32 R76, R76, R26, RZ ;  /* 0x0000001a4c4c723c */ /* 0x000fe200000018ff */
        /* <DEDUP_REMOVED lines=12> */
[----:B------:R-:W2:Y:S04]  /*2700*/  LDSM.16.M88.4 R8, [R112+0x4800] ;  /* 0x004800007008783b */ /* 0x000ea80000000200 */
[----:B------:R-:W3:Y:S03]  /*2710*/  LDSM.16.M88.4 R12, [R112+0x4400] ;  /* 0x00440000700c783b */ /* 0x000ee60000000200 */
[C---:B------:R-:W-:Y:S08]  /*2720*/  HMMA.16816.F32 R36, R20.reuse, R56, R36 ;  /* 0x000000381424723c */ /* 0x040ff00000001824 */
[C---:B------:R-:W-:Y:S01]  /*2730*/  HMMA.16816.F32 R32, R20.reuse, R58, R32 ;  /* 0x0000003a1420723c */ /* 0x040fe20000001820 */
[----:B------:R-:W4:Y:S07]  /*2740*/  LDSM.16.M88.4 R56, [R115+0x5c00] ;  /* 0x005c00007338783b */ /* 0x000f2e0000000200 */
[C---:B-1----:R-:W-:Y:S08]  /*2750*/  HMMA.16816.F32 R28, R20.reuse, R24, R28 ;  /* 0x00000018141c723c */ /* 0x042ff0000000181c */
[C---:B------:R-:W-:Y:S08]  /*2760*/  HMMA.16816.F32 R52, R20.reuse, R64, R52 ;  /* 0x000000401434723c */ /* 0x040ff00000001834 */
[C---:B------:R-:W-:Y:S01]  /*2770*/  HMMA.16816.F32 R48, R20.reuse, R66, R48 ;  /* 0x000000421430723c */ /* 0x040fe20000001830 */
[----:B------:R-:W1:Y:S07]  /*2780*/  LDSM.16.M88.4 R64, [R115+0x5400] ;  /* 0x005400007340783b */ /* 0x000e6e0000000200 */
[C---:B------:R-:W-:Y:S08]  /*2790*/  HMMA.16816.F32 R44, R20.reuse, R60, R44 ;  /* 0x0000003c142c723c */ /* 0x040ff0000000182c */
[C---:B------:R-:W-:Y:S01]  /*27a0*/  HMMA.16816.F32 R40, R20.reuse, R62, R40 ;  /* 0x0000003e1428723c */ /* 0x040fe20000001828 */
[----:B------:R-:W5:Y:S07]  /*27b0*/  LDSM.16.M88.4 R60, [R115+0x5800] ;  /* 0x00580000733c783b */ /* 0x000f6e0000000200 */
[----:B------:R-:W-:Y:S01]  /*27c0*/  HMMA.16816.F32 R76, R20, R26, R76 ;  /* 0x0000001a144c723c */ /* 0x000fe2000000184c */
[----:B------:R-:W-:Y:S04]  /*27d0*/  LDSM.16.M88.4 R24, [R114+0x2000] ;  /* 0x002000007218783b */ /* 0x000fe80000000200 */
[----:B------:R-:W-:Y:S03]  /*27e0*/  LDSM.16.M88.4 R20, [R112+0x5000] ;  /* 0x005000007014783b */ /* 0x000fe60000000200 */
[C---:B--2---:R-:W-:Y:S08]  /*27f0*/  HMMA.16816.F32 R36, R80.reuse, R8, R36 ;  /* 0x000000085024723c */ /* 0x044ff00000001824 */
[C---:B------:R-:W-:Y:S01]  /*2800*/  HMMA.16816.F32 R32, R80.reuse, R10, R32 ;  /* 0x0000000a5020723c */ /* 0x040fe20000001820 */
[----:B------:R-:W2:Y:S07]  /*2810*/  LDSM.16.M88.4 R8, [R112+0x5c00] ;  /* 0x005c00007008783b */ /* 0x000eae0000000200 */
[----:B------:R-:W-:Y:S01]  /*2820*/  HMMA.16816.F32 R28, R80, R84, R28 ;  /* 0x00000054501c723c */ /* 0x000fe2000000181c */
[----:B------:R-:W-:-:S07]  /*2830*/  VIADDMNMX R84, R91, 0x8, R92, PT ;  /* 0x000000085b547846 */ /* 0x000fce000380015c */
[C---:B------:R-:W-:Y:S08]  /*2840*/  HMMA.16816.F32 R52, R80.reuse, R16, R52 ;  /* 0x000000105034723c */ /* 0x040ff00000001834 */
[C---:B------:R-:W-:Y:S01]  /*2850*/  HMMA.16816.F32 R48, R80.reuse, R18, R48 ;  /* 0x000000125030723c */ /* 0x040fe20000001830 */
[----:B------:R-:W2:Y:S07]  /*2860*/  LDSM.16.M88.4 R16, [R112+0x5400] ;  /* 0x005400007010783b */ /* 0x000eae0000000200 */
[C---:B---3--:R-:W-:Y:S08]  /*2870*/  HMMA.16816.F32 R44, R80.reuse, R12, R44 ;  /* 0x0000000c502c723c */ /* 0x048ff0000000182c */
[----:B------:R-:W-:Y:S01]  /*2880*/  HMMA.16816.F32 R40, R80, R14, R40 ;  /* 0x0000000e5028723c */ /* 0x000fe20000001828 */
[----:B------:R-:W3:Y:S01]  /*2890*/  LDSM.16.M88.4 R12, [R112+0x5800] ;  /* 0x00580000700c783b */ /* 0x000ee20000000200 */
[----:B------:R-:W-:-:S06]  /*28a0*/  DEPBAR.LE SB0, 0x0 ;  /* 0x000080000000791a */ /* 0x000fcc0000000000 */
[----:B------:R-:W-:Y:S08]  /*28b0*/  HMMA.16816.F32 R76, R80, R86, R76 ;  /* 0x00000056504c723c */ /* 0x000ff0000000184c */
[C---:B----4-:R-:W-:Y:S08]  /*28c0*/  HMMA.16816.F32 R28, R72.reuse, R56, R28 ;  /* 0x00000038481c723c */ /* 0x050ff0000000181c */
[C---:B------:R-:W-:Y:S08]  /*28d0*/  HMMA.16816.F32 R52, R72.reuse, R68, R52 ;  /* 0x000000444834723c */ /* 0x040ff00000001834 */
[C---:B------:R-:W-:Y:S08]  /*28e0*/  HMMA.16816.F32 R48, R72.reuse, R70, R48 ;  /* 0x000000464830723c */ /* 0x040ff00000001830 */
[C---:B-1----:R-:W-:Y:S08]  /*28f0*/  HMMA.16816.F32 R44, R72.reuse, R64, R44 ;  /* 0x00000040482c723c */ /* 0x042ff0000000182c */
[C---:B------:R-:W-:Y:S08]  /*2900*/  HMMA.16816.F32 R40, R72.reuse, R66, R40 ;  /* 0x000000424828723c */ /* 0x040ff00000001828 */
[C---:B-----5:R-:W-:Y:S08]  /*2910*/  HMMA.16816.F32 R36, R72.reuse, R60, R36 ;  /* 0x0000003c4824723c */ /* 0x060ff00000001824 */
[C---:B------:R-:W-:Y:S08]  /*2920*/  HMMA.16816.F32 R32, R72.reuse, R62, R32 ;  /* 0x0000003e4820723c */ /* 0x040ff00000001820 */
[----:B------:R-:W-:Y:S08]  /*2930*/  HMMA.16816.F32 R76, R72, R58, R76 ;  /* 0x0000003a484c723c */ /* 0x000ff0000000184c */
[----:B--2---:R-:W-:Y:S01]  /*2940*/  HMMA.16816.F32 R28, R24, R8, R28 ;  /* 0x00000008181c723c */ /* 0x004fe2000000181c */
[----:B------:R-:W-:-:S05]  /*2950*/  IMAD.U32 R9, R90, 0x10000, RZ ;  /* 0x000100005a097824 */ /* 0x000fca00078e00ff */
[----:B------:R-:W-:Y:S02]  /*2960*/  LOP3.LUT R128, R90, 0xff0000, R9, 0xf8, !PT ;  /* 0x00ff00005a807812 */ /* 0x000fe400078ef809 */
[C---:B------:R-:W-:Y:S08]  /*2970*/  HMMA.16816.F32 R52, R24.reuse, R20, R52 ;  /* 0x000000141834723c */ /* 0x040ff00000001834 */
[C---:B------:R-:W-:Y:S08]  /*2980*/  HMMA.16816.F32 R48, R24.reuse, R22, R48 ;  /* 0x000000161830723c */ /* 0x040ff00000001830 */
[C---:B------:R-:W-:Y:S08]  /*2990*/  HMMA.16816.F32 R44, R24.reuse, R16, R44 ;  /* 0x00000010182c723c */ /* 0x040ff0000000182c */
[C---:B------:R-:W-:Y:S08]  /*29a0*/  HMMA.16816.F32 R40, R24.reuse, R18, R40 ;  /* 0x000000121828723c */ /* 0x040ff00000001828 */
[C---:B---3--:R-:W-:Y:S08]  /*29b0*/  HMMA.16816.F32 R36, R24.reuse, R12, R36 ;  /* 0x0000000c1824723c */ /* 0x048ff00000001824 */
[C---:B------:R-:W-:Y:S08]  /*29c0*/  HMMA.16816.F32 R32, R24.reuse, R14, R32 ;  /* 0x0000000e1820723c */ /* 0x040ff00000001820 */
[----:B------:R-:W-:Y:S01]  /*29d0*/  HMMA.16816.F32 R76, R24, R10, R76 ;  /* 0x0000000a184c723c */ /* 0x000fe2000000184c */
[----:B------:R-:W-:Y:S06]  /*29e0*/  BAR.SYNC.DEFER_BLOCKING 0x0 ;  /* 0x0000000000007b1d */ /* 0x000fec0000010000 */
[----:B------:R-:W-:-:S13]  /*29f0*/  @!P0 BRA `(.L_x_913) ;  /* 0x0000000000c48947 */ /* 0x000fda0003800000 */
[----:B------:R-:W1:Y:S01]  /*2a00*/  LDCU UR8, c[0x0][0x440] ;  /* 0x00008800ff0877ac */ /* 0x000e620008000800 */
[----:B------:R-:W-:Y:S01]  /*2a10*/  VIADD R14, R3, 0xfffffffe ;  /* 0xfffffffe030e7836 */ /* 0x000fe20000000000 */
[----:B------:R-:W-:Y:S03]  /*2a20*/  BSSY.RECONVERGENT B0, `(.L_x_914) ;  /* 0x000002d000007945 */ /* 0x000fe60003800200 */
[C---:B------:R-:W-:Y:S02]  /*2a30*/  IMAD R9, R14.reuse, UR14, RZ ;  /* 0x0000000e0e097c24 */ /* 0x040fe4000f8e02ff */
[----:B------:R-:W-:-:S04]  /*2a40*/  IMAD.WIDE.U32 R14, R14, UR15, RZ ;  /* 0x0000000f0e0e7c25 */ /* 0x000fc8000f8e00ff */
[----:B------:R-:W-:Y:S01]  /*2a50*/  IMAD.IADD R9, R15, 0x1, R9 ;  /* 0x000000010f097824 */ /* 0x000fe200078e0209 */
[C---:B------:R-:W-:Y:S02]  /*2a60*/  LEA R12, P5, R14.reuse, R123, 0x1 ;  /* 0x0000007b0e0c7211 */ /* 0x040fe400078a08ff */
[C---:B------:R-:W-:Y:S02]  /*2a70*/  IADD3 R8, P4, PT, R14.reuse, UR10, RZ ;  /* 0x0000000a0e087c10 */ /* 0x040fe4000ff9e0ff */
[----:B------:R-:W-:Y:S02]  /*2a80*/  LEA.HI.X R13, R14, R122, R9, 0x1, P5 ;  /* 0x0000007a0e0d7211 */ /* 0x000fe400028f0c09 */
[----:B-1----:R-:W-:Y:S02]  /*2a90*/  ISETP.GE.AND P3, PT, R119, UR8, PT ;  /* 0x0000000877007c0c */ /* 0x002fe4000bf66270 */
[----:B------:R-:W-:Y:S02]  /*2aa0*/  ISETP.GE.AND P2, PT, R118, UR8, PT ;  /* 0x0000000876007c0c */ /* 0x000fe4000bf46270 */
[----:B------:R-:W-:-:S02]  /*2ab0*/  ISETP.GE.AND P1, PT, R117, UR8, PT ;  /* 0x0000000875007c0c */ /* 0x000fc4000bf26270 */
[----:B------:R-:W-:Y:S02]  /*2ac0*/  IADD3.X R11, PT, PT, R9, UR11, RZ, P4, !PT ;  /* 0x0000000b090b7c10 */ /* 0x000fe4000a7fe4ff */
[----:B------:R-:W-:-:S04]  /*2ad0*/  LEA R10, P4, R8, R123, 0x1 ;  /* 0x0000007b080a7211 */ /* 0x000fc800078808ff */
        /* <DEDUP_REMOVED lines=32> */
.L_x_915:
[----:B------:R3:W-:Y:S02]  /*2ce0*/  STS.128 [R127+0x5800], RZ ;  /* 0x005800ff7f007388 */ /* 0x0007e40000000c00 */
.L_x_916:
[----:B------:R-:W-:Y:S05]  /*2cf0*/  BSYNC.RECONVERGENT B0 ;  /* 0x0000000000007941 */ /* 0x000fea0003800200 */
.L_x_914:
[----:B------:R-:W0:Y:S02]  /*2d00*/  LDGDEPBAR ;  /* 0x00000000000079af */ /* 0x000e240000000000 */
.L_x_913:
[C---:B-12---:R-:W-:Y:S01]  /*2d10*/  VIADD R11, R89.reuse, 0x1 ;  /* 0x00000001590b7836 */ /* 0x046fe20000000000 */
[----:B------:R-:W-:Y:S01]  /*2d20*/  UIADD3 UR30, UPT, UPT, UR24, -0x61c88647, URZ ;  /* 0x9e3779b9181e7890 */ /* 0x000fe2000fffe0ff */
[C---:B------:R-:W-:Y:S01]  /*2d30*/  VIADD R9, R89.reuse, 0x8 ;  /* 0x0000000859097836 */ /* 0x040fe20000000000 */
[----:B------:R-:W-:Y:S01]  /*2d40*/  UIADD3 UR8, UPT, UPT, UR25, -0x4498517b, URZ ;  /* 0xbb67ae8519087890 */ /* 0x000fe2000fffe0ff */
[----:B------:R-:W-:Y:S01]  /*2d50*/  VIADD R15, R89, 0x19 ;  /* 0x00000019590f7836 */ /* 0x000fe20000000000 */
[----:B------:R-:W-:Y:S01]  /*2d60*/  ISETP.GE.AND P3, PT, R11, R100, PT ;  /* 0x000000640b00720c */ /* 0x000fe20003f66270 */
[----:B------:R-:W-:Y:S01]  /*2d70*/  VIADD R19, R89, 0x21 ;  /* 0x0000002159137836 */ /* 0x000fe20000000000 */
[----:B------:R-:W-:Y:S01]  /*2d80*/  ISETP.GE.AND P5, PT, R11, R84, PT ;  /* 0x000000540b00720c */ /* 0x000fe20003fa6270 */
[----:B------:R-:W-:Y:S01]  /*2d90*/  VIADD R11, R89, 0x9 ;  /* 0x00000009590b7836 */ /* 0x000fe20000000000 */
[----:B------:R-:W-:Y:S01]  /*2da0*/  ISETP.GE.AND P2, PT, R9, R100, PT ;  /* 0x000000640900720c */ /* 0x000fe20003f46270 */
[----:B------:R-:W-:Y:S01]  /*2db0*/  VIADD R17, R89, 0x28 ;  /* 0x0000002859117836 */ /* 0x000fe20000000000 */
[----:B------:R-:W-:Y:S01]  /*2dc0*/  ISETP.GE.AND P4, PT, R9, R84, PT ;  /* 0x000000540900720c */ /* 0x000fe20003f86270 */
[----:B------:R-:W-:Y:S01]  /*2dd0*/  VIADD R9, R89, 0x10 ;  /* 0x0000001059097836 */ /* 0x000fe20000000000 */
[C---:B------:R-:W-:Y:S01]  /*2de0*/  ISETP.GE.AND P1, PT, R11.reuse, R100, PT ;  /* 0x000000640b00720c */ /* 0x040fe20003f26270 */
[----:B------:R-:W-:Y:S01]  /*2df0*/  IMAD.WIDE.U32 R136, R88, -0x326172a9, RZ ;  /* 0xcd9e8d5758887825 */ /* 0x000fe200078e00ff */
[----:B------:R-:W-:Y:S01]  /*2e00*/  ISETP.GE.AND P6, PT, R11, R84, PT ;  /* 0x000000540b00720c */ /* 0x000fe20003fc6270 */
[----:B------:R-:W-:Y:S01]  /*2e10*/  UIADD3 UR28, UPT, UPT, UR25, 0x76cf5d0a, URZ ;  /* 0x76cf5d0a191c7890 */ /* 0x000fe2000fffe0ff */
[----:B------:R-:W-:Y:S01]  /*2e20*/  FSEL R53, R53, -INF , !P3 ;  /* 0xff80000035357808 */ /* 0x000fe20005800000 */
[----:B------:R-:W-:Y:S01]  /*2e30*/  VIADD R11, R89, 0x11 ;  /* 0x00000011590b7836 */ /* 0x000fe20000000000 */
[----:B------:R-:W-:Y:S01]  /*2e40*/  FSEL R27, R48, -INF , !P2 ;  /* 0xff800000301b7808 */ /* 0x000fe20005000000 */
[----:B------:R-:W-:Y:S01]  /*2e50*/  IMAD.SHL.U32 R61, R6, 0x2, RZ ;  /* 0x00000002063d7824 */ /* 0x000fe200078e00ff */
[C---:B------:R-:W-:Y:S01]  /*2e60*/  ISETP.GE.AND P3, PT, R9.reuse, R100, PT ;  /* 0x000000640900720c */ /* 0x040fe20003f66270 */
[----:B------:R-:W-:Y:S01]  /*2e70*/  IMAD.WIDE.U32 R134, R2, -0x2daee0ad, RZ ;  /* 0xd2511f5302867825 */ /* 0x000fe200078e00ff */
[----:B------:R-:W-:Y:S01]  /*2e80*/  ISETP.GE.AND P2, PT, R9, R84, PT ;  /* 0x000000540900720c */ /* 0x000fe20003f46270 */
[----:B------:R-:W-:Y:S01]  /*2e90*/  UIADD3 UR29, UPT, UPT, UR24, 0x3c6ef372, URZ ;  /* 0x3c6ef372181d7890 */ /* 0x000fe2000fffe0ff */
[----:B------:R-:W-:Y:S01]  /*2ea0*/  FSEL R25, R50, -INF , !P4 ;  /* 0xff80000032197808 */ /* 0x000fe20006000000 */
[----:B------:R-:W-:Y:S01]  /*2eb0*/  VIADD R9, R89, 0x18 ;  /* 0x0000001859097836 */ /* 0x000fe20000000000 */
[----:B------:R-:W-:Y:S01]  /*2ec0*/  FSEL R49, R49, -INF , !P1 ;  /* 0xff80000031317808 */ /* 0x000fe20004800000 */
[----:B------:R-:W-:Y:S01]  /*2ed0*/  UIADD3 UR27, UPT, UPT, UR24, -0x255992d5, URZ ;  /* 0xdaa66d2b181b7890 */ /* 0x000fe2000fffe0ff */
[C---:B------:R-:W-:Y:S01]  /*2ee0*/  ISETP.GE.AND P4, PT, R11.reuse, R100, PT ;  /* 0x000000640b00720c */ /* 0x040fe20003f86270 */
[----:B------:R-:W-:Y:S01]  /*2ef0*/  UIADD3 UR23, UPT, UPT, UR25, 0x32370b8f, URZ ;  /* 0x32370b8f19177890 */ /* 0x000fe2000fffe0ff */
[----:B------:R-:W-:Y:S01]  /*2f00*/  ISETP.GE.AND P1, PT, R11, R84, PT ;  /* 0x000000540b00720c */ /* 0x000fe20003f26270 */
[----:B------:R-:W1:Y:S01]  /*2f10*/  LDCU UR31, c[0x0][0x45c] ;  /* 0x00008b80ff1f77ac */ /* 0x000e620008000800 */
[----:B------:R-:W-:Y:S01]  /*2f20*/  FSEL R51, R51, -INF , !P6 ;  /* 0xff80000033337808 */ /* 0x000fe20007000000 */
[----:B------:R-:W-:Y:S01]  /*2f30*/  IMAD.IADD R113, R5, 0x1, R0 ;  /* 0x0000000105717824 */ /* 0x000fe200078e0200 */
[----:B------:R-:W-:Y:S01]  /*2f40*/  FSEL R11, R44, -INF , !P3 ;  /* 0xff8000002c0b7808 */ /* 0x000fe20005800000 */
[----:B------:R-:W-:Y:S01]  /*2f50*/  UIADD3 UR22, UPT, UPT, UR24, 0x78dde6e4, URZ ;  /* 0x78dde6e418167890 */ /* 0x000fe2000fffe0ff */
[C---:B------:R-:W-:Y:S01]  /*2f60*/  ISETP.GE.AND P6, PT, R9.reuse, R100, PT ;  /* 0x000000640900720c */ /* 0x040fe20003fc6270 */
[----:B------:R-:W-:Y:S01]  /*2f70*/  UIADD3 UR17, UPT, UPT, UR25, -0x126145ec, URZ ;  /* 0xed9eba1419117890 */ /* 0x000fe2000fffe0ff */
[----:B------:R-:W-:Y:S01]  /*2f80*/  ISETP.GE.AND P3, PT, R9, R84, PT ;  /* 0x000000540900720c */ /* 0x000fe20003f66270 */
[----:B------:R-:W-:Y:S01]  /*2f90*/  VIADD R9, R89, 0x20 ;  /* 0x0000002059097836 */ /* 0x000fe20000000000 */
[----:B------:R-:W-:Y:S01]  /*2fa0*/  FSEL R13, R46, -INF , !P2 ;  /* 0xff8000002e0d7808 */ /* 0x000fe20005000000 */
[----:B------:R-:W-:Y:S01]  /*2fb0*/  UIADD3 UR13, UPT, UPT, UR25, -0x56f99767, URZ ;  /* 0xa9066899190d7890 */ /* 0x000fe2000fffe0ff */
[----:B------:R-:W-:Y:S01]  /*2fc0*/  ISETP.GE.AND P2, PT, R15, R100, PT ;  /* 0x000000640f00720c */ /* 0x000fe20003f46270 */
[----:B------:R-:W-:Y:S01]  /*2fd0*/  UIADD3 UR16, UPT, UPT, UR24, 0x1715609d, URZ ;  /* 0x1715609d18107890 */ /* 0x000fe2000fffe0ff */
[----:B------:R-:W-:Y:S01]  /*2fe0*/  FSEL R45, R45, -INF , !P4 ;  /* 0xff8000002d2d7808 */ /* 0x000fe20006000000 */
[----:B------:R-:W-:Y:S01]  /*2ff0*/  UIADD3 UR12, UPT, UPT, UR24, -0x4ab325aa, URZ ;  /* 0xb54cda56180c7890 */ /* 0x000fe2000fffe0ff */
[----:B------:R-:W-:Y:S01]  /*3000*/  FSEL R47, R47, -INF , !P1 ;  /* 0xff8000002f2f7808 */ /* 0x000fe20004800000 */
[----:B------:R-:W-:Y:S01]  /*3010*/  IMAD.MOV.U32 R129, RZ, RZ, -0x1 ;  /* 0xffffffffff817424 */ /* 0x000fe200078e00ff */
[----:B------:R-:W-:-:S02]  /*3020*/  FSEL R23, R40, -INF , !P6 ;  /* 0xff80000028177808 */ /* 0x000fc40007000000 */
[----:B------:R-:W-:Y:S02]  /*3030*/  ISETP.GE.AND P4, PT, R15, R84, PT ;  /* 0x000000540f00720c */ /* 0x000fe40003f86270 */
[C---:B------:R-:W-:Y:S02]  /*3040*/  ISETP.GE.AND P1, PT, R9.reuse, R100, PT ;  /* 0x000000640900720c */ /* 0x040fe40003f26270 */
[----:B------:R-:W-:Y:S02]  /*3050*/  ISETP.GE.AND P6, PT, R9, R84, PT ;  /* 0x000000540900720c */ /* 0x000fe40003fc6270 */
[----:B------:R-:W-:Y:S02]  /*3060*/  FSEL R15, R42, -INF , !P3 ;  /* 0xff8000002a0f7808 */ /* 0x000fe40005800000 */
[----:B------:R-:W-:Y:S01]  /*3070*/  FSEL R9, R41, -INF , !P2 ;  /* 0xff80000029097808 */ /* 0x000fe20005000000 */
[----:B------:R-:W-:Y:S01]  /*3080*/  VIADD R41, R89, 0x30 ;  /* 0x0000003059297836 */ /* 0x000fe20000000000 */
        /* <DEDUP_REMOVED lines=8> */
[-C--:B------:R-:W-:Y:S02]  /*3110*/  ISETP.GE.AND P6, PT, R19, R100.reuse, PT ;  /* 0x000000641300720c */ /* 0x080fe40003fc6270 */
[----:B------:R-:W-:Y:S01]  /*3120*/  FSEL R18, R37, -INF , !P3 ;  /* 0xff80000025127808 */ /* 0x000fe20005800000 */
[----:B------:R-:W-:Y:S01]  /*3130*/  VIADD R37, R89, 0x31 ;  /* 0x0000003159257836 */ /* 0x000fe20000000000 */
[----:B------:R-:W-:Y:S02]  /*3140*/  FSEL R33, R33, -INF , !P6 ;  /* 0xff80000021217808 */ /* 0x000fe40007000000 */
[----:B------:R-:W-:Y:S02]  /*3150*/  ISETP.GE.AND P6, PT, R89, R100, PT ;  /* 0x000000645900720c */ /* 0x000fe40003fc6270 */
[----:B------:R-:W-:Y:S02]  /*3160*/  ISETP.GE.AND P3, PT, R19, R84, PT ;  /* 0x000000541300720c */ /* 0x000fe40003f66270 */
[----:B------:R-:W-:-:S02]  /*3170*/  FSEL R19, R39, -INF , !P2 ;  /* 0xff80000027137808 */ /* 0x000fc40005000000 */
[----:B------:R-:W-:Y:S02]  /*3180*/  FSEL R39, R52, -INF , !P6 ;  /* 0xff80000034277808 */ /* 0x000fe40007000000 */
[----:B------:R-:W-:Y:S02]  /*3190*/  FSEL R85, R32, -INF , !P4 ;  /* 0xff80000020557808 */ /* 0x000fe40006000000 */
[----:B------:R-:W-:Y:S02]  /*31a0*/  FSEL R34, R34, -INF , !P1 ;  /* 0xff80000022227808 */ /* 0x000fe40004800000 */
[----:B------:R-:W-:Y:S02]  /*31b0*/  FSEL R55, R55, -INF , !P5 ;  /* 0xff80000037377808 */ /* 0x000fe40006800000 */
[C---:B------:R-:W-:Y:S02]  /*31c0*/  ISETP.GE.AND P4, PT, R37.reuse, R100, PT ;  /* 0x000000642500720c */ /* 0x040fe40003f86270 */
[----:B------:R-:W-:Y:S01]  /*31d0*/  ISETP.GE.AND P1, PT, R37, R84, PT ;  /* 0x000000542500720c */ /* 0x000fe20003f26270 */
[----:B------:R-:W-:Y:S01]  /*31e0*/  VIADD R37, R89, 0x38 ;  /* 0x0000003859257836 */ /* 0x000fe20000000000 */
[----:B------:R-:W-:-:S02]  /*31f0*/  ISETP.GE.AND P5, PT, R41, R100, PT ;  /* 0x000000642900720c */ /* 0x000fc40003fa6270 */
[----:B------:R-:W-:Y:S02]  /*3200*/  FSEL R35, R35, -INF , !P3 ;  /* 0xff80000023237808 */ /* 0x000fe40005800000 */
[----:B------:R-:W-:Y:S02]  /*3210*/  FMNMX3.FTZ R8, R39, R53, R27, !PT ;  /* 0x0000003527087276 */ /* 0x000fe4000781001b */
[C---:B------:R-:W-:Y:S01]  /*3220*/  ISETP.GE.AND P3, PT, R89.reuse, R84, PT ;  /* 0x000000545900720c */ /* 0x040fe20003f66270 */
[----:B------:R-:W-:Y:S01]  /*3230*/  VIADD R89, R89, 0x39 ;  /* 0x0000003959597836 */ /* 0x000fe20000000000 */
[----:B------:R-:W-:Y:S02]  /*3240*/  FSEL R28, R28, -INF , !P5 ;  /* 0xff8000001c1c7808 */ /* 0x000fe40006800000 */
[C---:B------:R-:W-:Y:S02]  /*3250*/  ISETP.GE.AND P6, PT, R37.reuse, R100, PT ;  /* 0x000000642500720c */ /* 0x040fe40003fc6270 */
[----:B------:R-:W-:-:S02]  /*3260*/  ISETP.GE.AND P5, PT, R37, R84, PT ;  /* 0x000000542500720c */ /* 0x000fc40003fa6270 */
[----:B------:R-:W-:Y:S02]  /*3270*/  FMNMX3.FTZ R8, R8, R49, R11, !PT ;  /* 0x0000003108087276 */ /* 0x000fe4000781000b */
[----:B------:R-:W-:Y:S02]  /*3280*/  FSEL R37, R54, -INF , !P3 ;  /* 0xff80000036257808 */ /* 0x000fe40005800000 */
[----:B------:R-:W-:Y:S02]  /*3290*/  FMNMX3.FTZ R10, R8, R45, R23, !PT ;  /* 0x0000002d080a7276 */ /* 0x000fe40007810017 */
[----:B------:R-:W-:Y:S02]  /*32a0*/  FMNMX3.FTZ R8, R37, R55, R25, !PT ;  /* 0x0000003725087276 */ /* 0x000fe40007810019 */
[----:B------:R-:W-:Y:S02]  /*32b0*/  FMNMX3.FTZ R10, R10, R9, R16, !PT ;  /* 0x000000090a0a7276 */ /* 0x000fe40007810010 */
[----:B------:R-:W-:-:S02]  /*32c0*/  FMNMX3.FTZ R8, R8, R51, R13, !PT ;  /* 0x0000003308087276 */ /* 0x000fc4000781000d */
[----:B------:R-:W-:Y:S02]  /*32d0*/  ISETP.GE.AND P2, PT, R41, R84, PT ;  /* 0x000000542900720c */ /* 0x000fe40003f46270 */
[----:B------:R-:W-:Y:S02]  /*32e0*/  FMNMX3.FTZ R8, R8, R47, R15, !PT ;  /* 0x0000002f08087276 */ /* 0x000fe4000781000f */
[----:B------:R-:W-:Y:S02]  /*32f0*/  FMNMX3.FTZ R10, R10, R18, R85, !PT ;  /* 0x000000120a0a7276 */ /* 0x000fe40007810055 */
[----:B------:R-:W-:Y:S02]  /*3300*/  FMNMX3.FTZ R8, R8, R21, R17, !PT ;  /* 0x0000001508087276 */ /* 0x000fe40007810011 */
[----:B------:R-:W-:Y:S02]  /*3310*/  FSEL R30, R30, -INF , !P2 ;  /* 0xff8000001e1e7808 */ /* 0x000fe40005000000 */
[----:B------:R-:W-:-:S02]  /*3320*/  ISETP.GE.AND P2, PT, R89, R100, PT ;  /* 0x000000645900720c */ /* 0x000fc40003f46270 */
[----:B------:R-:W-:Y:S02]  /*3330*/  ISETP.GE.AND P3, PT, R89, R84, PT ;  /* 0x000000545900720c */ /* 0x000fe40003f66270 */
[----:B------:R-:W-:Y:S02]  /*3340*/  FSEL R32, R29, -INF , !P4 ;  /* 0xff8000001d207808 */ /* 0x000fe40006000000 */
[----:B------:R-:W-:Y:S02]  /*3350*/  FSEL R89, R76, -INF , !P6 ;  /* 0xff8000004c597808 */ /* 0x000fe40007000000 */
[----:B------:R-:W-:Y:S02]  /*3360*/  FMNMX3.FTZ R10, R10, R33, R28, !PT ;  /* 0x000000210a0a7276 */ /* 0x000fe4000781001c */
[----:B------:R-:W-:Y:S02]  /*3370*/  FMNMX3.FTZ R8, R8, R19, R34, !PT ;  /* 0x0000001308087276 */ /* 0x000fe40007810022 */
[----:B------:R-:W-:-:S02]  /*3380*/  FSEL R77, R77, -INF , !P2 ;  /* 0xff8000004d4d7808 */ /* 0x000fc40005000000 */
[----:B------:R-:W-:Y:S02]  /*3390*/  FMNMX3.FTZ R6, R10, R32, R89, !PT ;  /* 0x000000200a067276 */ /* 0x000fe40007810059 */
[----:B------:R-:W-:Y:S02]  /*33a0*/  FSEL R87, R31, -INF , !P1 ;  /* 0xff8000001f577808 */ /* 0x000fe40004800000 */
[----:B------:R-:W-:Y:S02]  /*33b0*/  FSEL R78, R78, -INF , !P5 ;  /* 0xff8000004e4e7808 */ /* 0x000fe40006800000 */
[----:B------:R-:W-:Y:S02]  /*33c0*/  FMNMX3.FTZ R8, R8, R35, R30, !PT ;  /* 0x0000002308087276 */ /* 0x000fe4000781001e */
[----:B------:R-:W-:Y:S02]  /*33d0*/  LOP3.LUT R7, R7, UR24, R137, 0x96, !PT ;  /* 0x0000001807077c12 */ /* 0x000fe4000f8e9689 */
[----:B------:R-:W-:-:S02]  /*33e0*/  FMNMX.FTZ R6, R77, R6, !PT ;  /* 0x000000064d067209 */ /* 0x000fc40007810000 */
[----:B------:R-:W-:Y:S01]  /*33f0*/  FSEL R79, R79, -INF , !P3 ;  /* 0xff8000004f4f7808 */ /* 0x000fe20005800000 */
[----:B------:R-:W-:Y:S01]  /*3400*/  IMAD.WIDE.U32 R132, R7, -0x2daee0ad, RZ ;  /* 0xd2511f5307847825 */ /* 0x000fe200078e00ff */
[----:B------:R-:W-:Y:S01]  /*3410*/  FMNMX3.FTZ R8, R8, R87, R78, !PT ;  /* 0x0000005708087276 */ /* 0x000fe2000781004e */
[----:B------:R-:W2:Y:S01]  /*3420*/  SHFL.BFLY PT, R7, R6, 0x2, 0x1f ;  /* 0x0c401f0006077f89 */ /* 0x000ea200000e0000 */
[C---:B------:R-:W-:Y:S01]  /*3430*/  LOP3.LUT R56, R61.reuse, UR25, R135, 0x96, !PT ;  /* 0x000000193d387c12 */ /* 0x040fe2000f8e9687 */
[----:B------:R-:W-:Y:S01]  /*3440*/  VIADD R61, R61, 0x1 ;  /* 0x000000013d3d7836 */ /* 0x000fe20000000000 */
[----:B------:R-:W-:Y:S02]  /*3450*/  FMNMX.FTZ R8, R79, R8, !PT ;  /* 0x000000084f087209 */ /* 0x000fe40007810000 */
[----:B------:R-:W-:Y:S01]  /*3460*/  LOP3.LUT R130, R134, UR8, R133, 0x96, !PT ;  /* 0x0000000886827c12 */ /* 0x000fe2000f8e9685 */
[----:B------:R-:W-:Y:S01]  /*3470*/  IMAD.WIDE.U32 R56, R56, -0x326172a9, RZ ;  /* 0xcd9e8d5738387825 */ /* 0x000fe200078e00ff */
[----:B------:R-:W-:Y:S01]  /*3480*/  UIADD3 UR8, UPT, UPT, UR25, 0x646e171e, URZ ;  /* 0x646e171e19087890 */ /* 0x000fe2000fffe0ff */
[----:B------:R-:W4:Y:S01]  /*3490*/  SHFL.BFLY PT, R31, R8, 0x2, 0x1f ;  /* 0x0c401f00081f7f89 */ /* 0x000f2200000e0000 */
[----:B------:R-:W-:Y:S01]  /*34a0*/  LEA R113, R113, UR4, 0x1 ;  /* 0x0000000471717c11 */ /* 0x000fe2000f8e08ff */
[----:B------:R-:W-:Y:S01]  /*34b0*/  IMAD.WIDE.U32 R130, R130, -0x326172a9, RZ ;  /* 0xcd9e8d5782827825 */ /* 0x000fe200078e00ff */
[----:B------:R-:W-:-:S02]  /*34c0*/  LOP3.LUT R2, R136, UR30, R57, 0x96, !PT ;  /* 0x0000001e88027c12 */ /* 0x000fc4000f8e9639 */
[----:B------:R-:W-:Y:S01]  /*34d0*/  LOP3.LUT R60, R61, UR25, R135, 0x96, !PT ;  /* 0x000000193d3c7c12 */ /* 0x000fe2000f8e9687 */
[----:B------:R-:W-:Y:S01]  /*34e0*/  IMAD.IADD R86, R4, 0x1, R113 ;  /* 0x0000000104567824 */ /* 0x000fe200078e0271 */
[----:B------:R-:W-:Y:S01]  /*34f0*/  LOP3.LUT R56, R56, UR29, R131, 0x96, !PT ;  /* 0x0000001d38387c12 */ /* 0x000fe2000f8e9683 */
[----:B------:R-:W-:-:S03]  /*3500*/  IMAD.WIDE.U32 R40, R2, -0x2daee0ad, RZ ;  /* 0xd2511f5302287825 */ /* 0x000fc600078e00ff */
[----:B------:R-:W-:Y:S01]  /*3510*/  LDSM.16.MT88.4 R64, [R86+0x7000] ;  /* 0x007000005640783b */ /* 0x000fe20000004200 */
[----:B------:R-:W-:Y:S01]  /*3520*/  IMAD.WIDE.U32 R56, R56, -0x2daee0ad, RZ ;  /* 0xd2511f5338387825 */ /* 0x000fe200078e00ff */
[----:B------:R-:W-:Y:S02]  /*3530*/  LOP3.LUT R2, R132, UR28, R41, 0x96, !PT ;  /* 0x0000001c84027c12 */ /* 0x000fe4000f8e9629 */
[----:B--2---:R-:W-:Y:S01]  /*3540*/  FMNMX.FTZ R7, R6, R7, !PT ;  /* 0x0000000706077209 */ /* 0x004fe20007810000 */
[----:B------:R-:W-:Y:S01]  /*3550*/  IMAD.WIDE.U32 R60, R60, -0x326172a9, RZ ;  /* 0xcd9e8d573c3c7825 */ /* 0x000fe200078e00ff */
[----:B------:R-:W-:-:S03]  /*3560*/  LOP3.LUT R40, R40, UR23, R57, 0x96, !PT ;  /* 0x0000001728287c12 */ /* 0x000fc6000f8e9639 */
[----:B------:R-:W-:Y:S01]  /*3570*/  IMAD.WIDE.U32 R42, R2, -0x326172a9, RZ ;  /* 0xcd9e8d57022a7825 */ /* 0x000fe200078e00ff */
[----:B------:R-:W-:Y:S01]  /*3580*/  LOP3.LUT R70, R60, UR29, R131, 0x96, !PT ;  /* 0x0000001d3c467c12 */ /* 0x000fe2000f8e9683 */
[----:B------:R-:W2:Y:S01]  /*3590*/  SHFL.BFLY PT, R2, R7, 0x1, 0x1f ;  /* 0x0c201f0007027f89 */ /* 0x000ea200000e0000 */
[----:B----4-:R-:W-:Y:S01]  /*35a0*/  FMNMX.FTZ R31, R8, R31, !PT ;  /* 0x0000001f081f7209 */ /* 0x010fe20007810000 */
[----:B------:R-:W-:Y:S01]  /*35b0*/  IMAD.WIDE.U32 R40, R40, -0x326172a9, RZ ;  /* 0xcd9e8d5728287825 */ /* 0x000fe200078e00ff */
[----:B------:R-:W-:-:S03]  /*35c0*/  LOP3.LUT R6, R130, UR27, R43, 0x96, !PT ;  /* 0x0000001b82067c12 */ /* 0x000fc6000f8e962b */
[----:B------:R-:W-:Y:S01]  /*35d0*/  IMAD.WIDE.U32 R70, R70, -0x2daee0ad, RZ ;  /* 0xd2511f5346467825 */ /* 0x000fe200078e00ff */
[----:B------:R-:W-:-:S03]  /*35e0*/  LOP3.LUT R42, R42, UR22, R41, 0x96, !PT ;  /* 0x000000162a2a7c12 */ /* 0x000fc6000f8e9629 */
[----:B------:R-:W-:Y:S02]  /*35f0*/  IMAD.WIDE.U32 R58, R6, -0x2daee0ad, RZ ;  /* 0xd2511f53063a7825 */ /* 0x000fe400078e00ff */
[----:B------:R-:W4:Y:S02]  /*3600*/  SHFL.BFLY PT, R6, R31, 0x1, 0x1f ;  /* 0x0c201f001f067f89 */ /* 0x000f2400000e0000 */
[----:B------:R-:W-:Y:S01]  /*3610*/  IMAD.WIDE.U32 R42, R42, -0x2daee0ad, RZ ;  /* 0xd2511f532a2a7825 */ /* 0x000fe200078e00ff */
[----:B------:R-:W-:-:S04]  /*3620*/  LOP3.LUT R8, R56, UR17, R59, 0x96, !PT ;  /* 0x0000001138087c12 */ /* 0x000fc8000f8e963b */
[----:B------:R-:W-:Y:S01]  /*3630*/  LOP3.LUT R56, R58, UR13, R43, 0x96, !PT ;  /* 0x0000000d3a387c12 */ /* 0x000fe2000f8e962b */
[----:B------:R-:W-:Y:S01]  /*3640*/  IMAD.WIDE.U32 R58, R8, -0x326172a9, RZ ;  /* 0xcd9e8d57083a7825 */ /* 0x000fe200078e00ff */
[----:B--2---:R-:W-:-:S03]  /*3650*/  FMNMX.FTZ R2, R7, R2, !PT ;  /* 0x0000000207027209 */ /* 0x004fc60007810000 */
[----:B------:R-:W-:Y:S01]  /*3660*/  IMAD.WIDE.U32 R56, R56, -0x326172a9, RZ ;  /* 0xcd9e8d5738387825 */ /* 0x000fe200078e00ff */
[----:B------:R-:W-:Y:S02]  /*3670*/  LOP3.LUT R40, R40, UR16, R59, 0x96, !PT ;  /* 0x0000001028287c12 */ /* 0x000fe4000f8e963b */
[C---:B------:R-:W-:Y:S01]  /*3680*/  FSETP.NEU.FTZ.AND P1, PT, R2.reuse, -INF , PT ;  /* 0xff8000000200780b */ /* 0x040fe20003f3d000 */
[----:B-1----:R-:W-:Y:S01]  /*3690*/  FMUL.FTZ R90, R2, UR31 ;  /* 0x0000001f025a7c20 */ /* 0x002fe20008410000 */
[C---:B------:R-:W-:Y:S01]  /*36a0*/  PRMT R29, R56.reuse, 0x7773, RZ ;  /* 0x00007773381d7816 */ /* 0x040fe200000000ff */
[----:B------:R-:W-:Y:S01]  /*36b0*/  IMAD.MOV.U32 R22, RZ, RZ, R56 ;  /* 0x000000ffff167224 */ /* 0x000fe200078e0038 */
[----:B------:R-:W-:Y:S01]  /*36c0*/  PRMT R8, R56, 0x7772, RZ ;  /* 0x0000777238087816 */ /* 0x000fe200000000ff */
[----:B------:R-:W-:Y:S01]  /*36d0*/  IMAD.WIDE.U32 R40, R40, -0x2daee0ad, RZ ;  /* 0xd2511f5328287825 */ /* 0x000fe200078e00ff */
[----:B------:R-:W-:Y:S02]  /*36e0*/  FSEL R90, R90, RZ, P1 ;  /* 0x000000ff5a5a7208 */ /* 0x000fe40000800000 */
[----:B----4-:R-:W-:Y:S01]  /*36f0*/  FMNMX.FTZ R0, R31, R6, !PT ;  /* 0x000000061f007209 */ /* 0x010fe20007810000 */
[----:B------:R-:W-:Y:S01]  /*3700*/  IMAD.MOV.U32 R12, RZ, RZ, R40 ;  /* 0x000000ffff0c7224 */ /* 0x000fe200078e0028 */
[----:B------:R-:W-:Y:S01]  /*3710*/  PRMT R8, R8, 0x5410, R29 ;  /* 0x0000541008087816 */ /* 0x000fe2000000001d */
[--C-:B------:R-:W-:Y:S01]  /*3720*/  FFMA.FTZ R88, R39, UR31, -R90.reuse ;  /* 0x0000001f27587c23 */ /* 0x100fe2000801085a */
[C---:B------:R-:W-:Y:S01]  /*3730*/  FSETP.NEU.FTZ.AND P1, PT, R0.reuse, -INF , PT ;  /* 0xff8000000000780b */ /* 0x040fe20003f3d000 */
[----:B------:R-:W-:Y:S01]  /*3740*/  FMUL.FTZ R76, R0, UR31 ;  /* 0x0000001f004c7c20 */ /* 0x000fe20008410000 */
[----:B------:R-:W-:Y:S01]  /*3750*/  PRMT R14, R56, 0x7771, RZ ;  /* 0x00007771380e7816 */ /* 0x000fe200000000ff */
[--C-:B------:R-:W-:Y:S01]  /*3760*/  FFMA.FTZ R31, R27, UR31, -R90.reuse ;  /* 0x0000001f1b1f7c23 */ /* 0x100fe2000801085a */
[----:B------:R-:W-:Y:S01]  /*3770*/  LOP3.LUT R39, R22, 0xff, RZ, 0xc0, !PT ;  /* 0x000000ff16277812 */ /* 0x000fe200078ec0ff */
[--C-:B------:R-:W-:Y:S01]  /*3780*/  FFMA.FTZ R94, R49, UR31, -R90.reuse ;  /* 0x0000001f315e7c23 */ /* 0x100fe2000801085a */
[----:B------:R-:W-:Y:S01]  /*3790*/  FSEL R76, R76, RZ, P1 ;  /* 0x000000ff4c4c7208 */ /* 0x000fe20000800000 */
[----:B------:R-:W-:Y:S01]  /*37a0*/  FFMA.FTZ R93, R53, UR31, -R90 ;  /* 0x0000001f355d7c23 */ /* 0x000fe2000801085a */
[----:B------:R-:W-:Y:S01]  /*37b0*/  LOP3.LUT R10, R58, UR12, R57, 0x96, !PT ;  /* 0x0000000c3a0a7c12 */ /* 0x000fe2000f8e9639 */
[----:B------:R-:W-:Y:S01]  /*37c0*/  MUFU.EX2 R88, R88 ;  /* 0x0000005800587308 */ /* 0x000fe20000000800 */
[----:B------:R-:W-:Y:S01]  /*37d0*/  LOP3.LUT R7, R42, UR8, R41, 0x96, !PT ;  /* 0x000000082a077c12 */ /* 0x000fe2000f8e9629 */
[--C-:B------:R-:W-:Y:S01]  /*37e0*/  FFMA.FTZ R29, R25, UR31, -R76.reuse ;  /* 0x0000001f191d7c23 */ /* 0x100fe2000801084c */
[--C-:B------:R-:W-:Y:S01]  /*37f0*/  FFMA.FTZ R92, R51, UR31, -R76.reuse ;  /* 0x0000001f335c7c23 */ /* 0x100fe2000801084c */
[--C-:B------:R-:W-:Y:S01]  /*3800*/  FFMA.FTZ R96, R37, UR31, -R76.reuse ;  /* 0x0000001f25607c23 */ /* 0x100fe2000801084c */
[----:B------:R-:W-:Y:S01]  /*3810*/  FFMA.FTZ R91, R55, UR31, -R76 ;  /* 0x0000001f375b7c23 */ /* 0x000fe2000801084c */
[C---:B------:R-:W-:Y:S01]  /*3820*/  PRMT R6, R40.reuse, 0x7771, RZ ;  /* 0x0000777128067816 */ /* 0x040fe200000000ff */
[----:B------:R-:W-:Y:S01]  /*3830*/  MUFU.EX2 R31, R31 ;  /* 0x0000001f001f7308 */ /* 0x000fe20000000800 */
[C---:B------:R-:W-:Y:S01]  /*3840*/  PRMT R20, R40.reuse, 0x7773, RZ ;  /* 0x0000777328147816 */ /* 0x040fe200000000ff */
[----:B------:R-:W-:Y:S01]  /*3850*/  FFMA.FTZ R23, R23, UR31, -R90 ;  /* 0x0000001f17177c23 */ /* 0x000fe2000801085a */
[----:B------:R-:W-:Y:S01]  /*3860*/  PRMT R5, R40, 0x7772, RZ ;  /* 0x0000777228057816 */ /* 0x000fe200000000ff */
[----:B------:R-:W-:Y:S01]  /*3870*/  MUFU.EX2 R29, R29 ;  /* 0x0000001d001d7308 */ /* 0x000fe20000000800 */
[----:B------:R-:W1:Y:S01]  /*3880*/  LDSM.16.MT88.4 R40, [R113+0x6000] ;  /* 0x006000007128783b */ /* 0x000e620000004200 */
[----:B------:R-:W-:Y:S01]  /*3890*/  PRMT R39, R39, 0x5410, R14 ;  /* 0x0000541027277816 */ /* 0x000fe2000000000e */
[----:B------:R-:W-:Y:S01]  /*38a0*/  FFMA.FTZ R26, R47, UR31, -R76 ;  /* 0x0000001f2f1a7c23 */ /* 0x000fe2000801084c */
[----:B------:R-:W2:Y:S01]  /*38b0*/  MUFU.EX2 R92, R92 ;  /* 0x0000005c005c7308 */ /* 0x000ea20000000800 */
[----:B------:R-:W-:Y:S01]  /*38c0*/  PRMT R14, R10, 0x7632, R14 ;  /* 0x000076320a0e7816 */ /* 0x000fe2000000000e */
[----:B------:R-:W-:Y:S01]  /*38d0*/  FFMA.FTZ R15, R15, UR31, -R76 ;  /* 0x0000001f0f0f7c23 */ /* 0x000fe2000801084c */
[----:B------:R-:W-:Y:S01]  /*38e0*/  LOP3.LUT R83, R8, 0xff00ff, RZ, 0xc0, !PT ;  /* 0x00ff00ff08537812 */ /* 0x000fe200078ec0ff */
[----:B------:R-:W-:Y:S01]  /*38f0*/  MUFU.EX2 R96, R96 ;  /* 0x0000006000607308 */ /* 0x000fe20000000800 */
[C---:B------:R-:W-:Y:S01]  /*3900*/  LOP3.LUT R24, R10.reuse, 0xffff, RZ, 0xc0, !PT ;  /* 0x0000ffff0a187812 */ /* 0x040fe200078ec0ff */
[----:B------:R-:W-:Y:S01]  /*3910*/  LDSM.16.MT88.4 R48, [R86+0x6000] ;  /* 0x006000005630783b */ /* 0x000fe20000004200 */
[----:B------:R-:W-:Y:S01]  /*3920*/  LOP3.LUT R22, R10, 0xff, RZ, 0xc0, !PT ;  /* 0x000000ff0a167812 */ /* 0x000fe200078ec0ff */
[----:B------:R-:W4:Y:S01]  /*3930*/  MUFU.EX2 R91, R91 ;  /* 0x0000005b005b7308 */ /* 0x000f220000000800 */
[----:B------:R-:W-:Y:S01]  /*3940*/  SHF.R.U32.HI R27, RZ, 0x18, R10 ;  /* 0x00000018ff1b7819 */ /* 0x000fe2000001160a */
[----:B------:R-:W5:Y:S01]  /*3950*/  LDSM.16.MT88.4 R56, [R113+0x7000] ;  /* 0x007000007138783b */ /* 0x000f620000004200 */
[----:B------:R-:W-:Y:S01]  /*3960*/  LOP3.LUT R10, R14, 0xff, RZ, 0xc0, !PT ;  /* 0x000000ff0e0a7812 */ /* 0x000fe200078ec0ff */
[----:B------:R-:W3:Y:S01]  /*3970*/  MUFU.EX2 R94, R94 ;  /* 0x0000005e005e7308 */ /* 0x000ee20000000800 */
[--C-:B------:R-:W-:Y:S01]  /*3980*/  HSET2.LE.AND R83, R83, R128.reuse, PT ;  /* 0x0000008053537233 */ /* 0x100fe20003803000 */
[--C-:B------:R-:W-:Y:S01]  /*3990*/  FFMA.FTZ R14, R11, UR31, -R90.reuse ;  /* 0x0000001f0b0e7c23 */ /* 0x100fe2000801085a */
[----:B------:R-:W-:Y:S01]  /*39a0*/  PRMT R27, R10, 0x5410, R27 ;  /* 0x000054100a1b7816 */ /* 0x000fe2000000001b */
[----:B------:R-:W3:Y:S01]  /*39b0*/  MUFU.EX2 R93, R93 ;  /* 0x0000005d005d7308 */ /* 0x000ee20000000800 */
[----:B--2---:R-:W-:Y:S01]  /*39c0*/  F2FP.F16.F32.PACK_AB R8, R92, R29 ;  /* 0x0000001d5c08723e */ /* 0x004fe200000000ff */
[----:B------:R-:W-:Y:S01]  /*39d0*/  FFMA.FTZ R104, R33, UR31, -R90 ;  /* 0x0000001f21687c23 */ /* 0x000fe2000801085a */
[----:B------:R-:W-:Y:S01]  /*39e0*/  SHF.R.U32.HI R25, RZ, 0x8, R24 ;  /* 0x00000008ff197819 */ /* 0x000fe20000011618 */
[--C-:B------:R-:W-:Y:S01]  /*39f0*/  FFMA.FTZ R24, R45, UR31, -R90.reuse ;  /* 0x0000001f2d187c23 */ /* 0x100fe2000801085a */
[----:B------:R-:W-:Y:S01]  /*3a00*/  LOP3.LUT R83, R8, R83, RZ, 0xc0, !PT ;  /* 0x0000005308537212 */ /* 0x000fe200078ec0ff */
[----:B------:R-:W-:Y:S01]  /*3a10*/  MUFU.EX2 R23, R23 ;  /* 0x0000001700177308 */ /* 0x000fe20000000800 */
[--C-:B------:R-:W-:Y:S01]  /*3a20*/  HSET2.LE.AND R27, R27, R128.reuse, PT ;  /* 0x000000801b1b7233 */ /* 0x100fe20003803000 */
[--C-:B------:R-:W-:Y:S01]  /*3a30*/  FFMA.FTZ R33, R89, UR31, -R90.reuse ;  /* 0x0000001f59217c23 */ /* 0x100fe2000801085a */
[----:B----4-:R-:W-:Y:S01]  /*3a40*/  F2FP.F16.F32.PACK_AB R8, R91, R96 ;  /* 0x000000605b08723e */ /* 0x010fe200000000ff */
[----:B------:R-:W-:Y:S01]  /*3a50*/  MUFU.EX2 R24, R24 ;  /* 0x0000001800187308 */ /* 0x000fe20000000800 */
[----:B------:R-:W-:Y:S01]  /*3a60*/  PRMT R25, R22, 0x5410, R25 ;  /* 0x0000541016197816 */ /* 0x000fe20000000019 */
[----:B------:R-:W-:Y:S01]  /*3a70*/  FFMA.FTZ R22, R9, UR31, -R90 ;  /* 0x0000001f09167c23 */ /* 0x000fe2000801085a */
[----:B------:R-:W-:Y:S01]  /*3a80*/  LOP3.LUT R81, R8, R27, RZ, 0xc0, !PT ;  /* 0x0000001b08517212 */ /* 0x000fe200078ec0ff */
[--C-:B------:R-:W-:Y:S01]  /*3a90*/  FFMA.FTZ R27, R13, UR31, -R76.reuse ;  /* 0x0000001f0d1b7c23 */ /* 0x100fe2000801084c */
[----:B------:R-:W2:Y:S01]  /*3aa0*/  LDSM.16.MT88.4 R8, [R113+0x6400] ;  /* 0x006400007108783b */ /* 0x000ea20000004200 */
[--C-:B------:R-:W-:Y:S01]  /*3ab0*/  HSET2.LE.AND R82, R39, R128.reuse, PT ;  /* 0x0000008027527233 */ /* 0x100fe20003803000 */
[----:B------:R-:W-:Y:S01]  /*3ac0*/  MUFU.EX2 R26, R26 ;  /* 0x0000001a001a7308 */ /* 0x000fe20000000800 */
[--C-:B------:R-:W-:Y:S01]  /*3ad0*/  HSET2.LE.AND R25, R25, R128.reuse, PT ;  /* 0x0000008019197233 */ /* 0x100fe20003803000 */
[----:B------:R-:W-:Y:S01]  /*3ae0*/  FFMA.FTZ R89, R17, UR31, -R76 ;  /* 0x0000001f11597c23 */ /* 0x000fe2000801084c */
[----:B------:R-:W-:Y:S01]  /*3af0*/  PRMT R5, R5, 0x5410, R20 ;  /* 0x0000541005057816 */ /* 0x000fe20000000014 */
[----:B------:R-:W-:Y:S01]  /*3b00*/  FFMA.FTZ R20, R21, UR31, -R76 ;  /* 0x0000001f15147c23 */ /* 0x000fe2000801084c */
[----:B---3--:R-:W-:Y:S01]  /*3b10*/  F2FP.F16.F32.PACK_AB R37, R94, R31 ;  /* 0x0000001f5e25723e */ /* 0x008fe200000000ff */
[----:B------:R-:W3:Y:S01]  /*3b20*/  MUFU.EX2 R22, R22 ;  /* 0x0000001600167308 */ /* 0x000ee20000000800 */
[----:B------:R-:W-:Y:S01]  /*3b30*/  F2FP.F16.F32.PACK_AB R80, R93, R88 ;  /* 0x000000585d50723e */ /* 0x000fe200000000ff */
[--C-:B------:R-:W-:Y:S01]  /*3b40*/  FFMA.FTZ R103, R16, UR31, -R90.reuse ;  /* 0x0000001f10677c23 */ /* 0x100fe2000801085a */
[----:B------:R-:W-:Y:S01]  /*3b50*/  LOP3.LUT R82, R37, R82, RZ, 0xc0, !PT ;  /* 0x0000005225527212 */ /* 0x000fe200078ec0ff */
[----:B------:R-:W-:Y:S01]  /*3b60*/  MUFU.EX2 R27, R27 ;  /* 0x0000001b001b7308 */ /* 0x000fe20000000800 */
[----:B------:R-:W-:Y:S01]  /*3b70*/  LOP3.LUT R80, R80, R25, RZ, 0xc0, !PT ;  /* 0x0000001950507212 */ /* 0x000fe200078ec0ff */
[--C-:B------:R-:W-:Y:S01]  /*3b80*/  FFMA.FTZ R105, R85, UR31, -R90.reuse ;  /* 0x0000001f55697c23 */ /* 0x100fe2000801085a */
[----:B------:R-:W-:Y:S01]  /*3b90*/  LOP3.LUT R13, R12, 0xff, RZ, 0xc0, !PT ;  /* 0x000000ff0c0d7812 */ /* 0x000fe200078ec0ff */
[----:B------:R-:W-:Y:S01]  /*3ba0*/  MUFU.EX2 R25, R14 ;  /* 0x0000000e00197308 */ /* 0x000fe20000000800 */
[C---:B------:R-:W-:Y:S01]  /*3bb0*/  LOP3.LUT R12, R7.reuse, 0xffff, RZ, 0xc0, !PT ;  /* 0x0000ffff070c7812 */ /* 0x040fe200078ec0ff */
[----:B------:R-:W-:Y:S01]  /*3bc0*/  FFMA.FTZ R16, R32, UR31, -R90 ;  /* 0x0000001f20107c23 */ /* 0x000fe2000801085a */
[C---:B------:R-:W-:Y:S01]  /*3bd0*/  PRMT R4, R7.reuse, 0x7632, R4 ;  /* 0x0000763207047816 */ /* 0x040fe20000000004 */
[----:B------:R4:W-:Y:S01]  /*3be0*/  MUFU.EX2 R21, R15 ;  /* 0x0000000f00157308 */ /* 0x0009e20000000800 */
[----:B------:R-:W-:Y:S01]  /*3bf0*/  LOP3.LUT R45, R7, 0xff, RZ, 0xc0, !PT ;  /* 0x000000ff072d7812 */ /* 0x000fe200078ec0ff */
[C---:B-1----:R-:W-:Y:S01]  /*3c00*/  HMMA.16816.F32 R36, R80.reuse, R40, RZ ;  /* 0x000000285024723c */ /* 0x042fe200000018ff */
[----:B------:R-:W-:Y:S01]  /*3c10*/  SHF.R.U32.HI R7, RZ, 0x18, R7 ;  /* 0x00000018ff077819 */ /* 0x000fe20000011607 */
[----:B------:R-:W1:Y:S01]  /*3c20*/  MUFU.EX2 R20, R20 ;  /* 0x0000001400147308 */ /* 0x000e620000000800 */
[----:B------:R-:W-:Y:S01]  /*3c30*/  SHF.R.U32.HI R12, RZ, 0x8, R12 ;  /* 0x00000008ff0c7819 */ /* 0x000fe2000001160c */
[--C-:B------:R-:W-:Y:S01]  /*3c40*/  FFMA.FTZ R85, R34, UR31, -R76.reuse ;  /* 0x0000001f22557c23 */ /* 0x100fe2000801084c */
[----:B------:R-:W-:Y:S01]  /*3c50*/  LOP3.LUT R4, R4, 0xff, RZ, 0xc0, !PT ;  /* 0x000000ff04047812 */ /* 0x000fe200078ec0ff */
[----:B------:R-:W-:Y:S01]  /*3c60*/  FFMA.FTZ R32, R35, UR31, -R76 ;  /* 0x0000001f23207c23 */ /* 0x000fe2000801084c */
[----:B------:R-:W-:Y:S01]  /*3c70*/  PRMT R47, R13, 0x5410, R6 ;  /* 0x000054100d2f7816 */ /* 0x000fe20000000006 */
[C---:B------:R-:W-:Y:S01]  /*3c80*/  HMMA.16816.F32 R40, R80.reuse, R42, RZ ;  /* 0x0000002a5028723c */ /* 0x040fe200000018ff */
[----:B------:R-:W-:Y:S01]  /*3c90*/  PRMT R45, R45, 0x5410, R12 ;  /* 0x000054102d2d7816 */ /* 0x000fe2000000000c */
[----:B------:R-:W-:Y:S01]  /*3ca0*/  MUFU.EX2 R85, R85 ;  /* 0x0000005500557308 */ /* 0x000fe20000000800 */
[----:B------:R-:W-:Y:S01]  /*3cb0*/  PRMT R13, R4, 0x5410, R7 ;  /* 0x00005410040d7816 */ /* 0x000fe20000000007 */
[----:B------:R-:W-:Y:S01]  /*3cc0*/  FADD.FTZ R96, R96, R91 ;  /* 0x0000005b60607221 */ /* 0x000fe20000010000 */
[----:B----4-:R-:W-:Y:S01]  /*3cd0*/  LOP3.LUT R15, R5, 0xff00ff, RZ, 0xc0, !PT ;  /* 0x00ff00ff050f7812 */ /* 0x010fe200078ec0ff */
[----:B------:R-:W-:Y:S01]  /*3ce0*/  MUFU.EX2 R32, R32 ;  /* 0x0000002000207308 */ /* 0x000fe20000000800 */
[--C-:B------:R-:W-:Y:S01]  /*3cf0*/  HSET2.LE.AND R14, R47, R128.reuse, PT ;  /* 0x000000802f0e7233 */ /* 0x100fe20003803000 */
[----:B------:R-:W4:Y:S01]  /*3d00*/  LDSM.16.MT88.4 R4, [R86+0x6400] ;  /* 0x006400005604783b */ /* 0x000f220000004200 */
[--C-:B------:R-:W-:Y:S01]  /*3d10*/  HSET2.LE.AND R12, R45, R128.reuse, PT ;  /* 0x000000802d0c7233 */ /* 0x100fe20003803000 */
[C---:B-----5:R-:W-:Y:S01]  /*3d20*/  HMMA.16816.F32 R52, R80.reuse, R56, RZ ;  /* 0x000000385034723c */ /* 0x060fe200000018ff */
[--C-:B------:R-:W-:Y:S01]  /*3d30*/  HSET2.LE.AND R15, R15, R128.reuse, PT ;  /* 0x000000800f0f7233 */ /* 0x100fe20003803000 */
[----:B------:R-:W-:Y:S01]  /*3d40*/  FFMA.FTZ R110, R77, UR31, -R90 ;  /* 0x0000001f4d6e7c23 */ /* 0x000fe2000801085a */
[----:B------:R-:W-:Y:S01]  /*3d50*/  HSET2.LE.AND R13, R13, R128, PT ;  /* 0x000000800d0d7233 */ /* 0x000fe20003803000 */
[--C-:B------:R-:W-:Y:S01]  /*3d60*/  FFMA.FTZ R99, R87, UR31, -R76.reuse ;  /* 0x0000001f57637c23 */ /* 0x100fe2000801084c */
[----:B---3--:R-:W-:Y:S01]  /*3d70*/  F2FP.F16.F32.PACK_AB R47, R22, R23 ;  /* 0x00000017162f723e */ /* 0x008fe200000000ff */
[--C-:B------:R-:W-:Y:S01]  /*3d80*/  FFMA.FTZ R101, R30, UR31, -R76.reuse ;  /* 0x0000001f1e657c23 */ /* 0x100fe2000801084c */
[----:B-1----:R-:W-:Y:S01]  /*3d90*/  F2FP.F16.F32.PACK_AB R46, R20, R21 ;  /* 0x00000015142e723e */ /* 0x002fe200000000ff */
[C---:B------:R-:W-:Y:S01]  /*3da0*/  HMMA.16816.F32 R56, R80.reuse, R58, RZ ;  /* 0x0000003a5038723c */ /* 0x040fe200000018ff */
[----:B------:R-:W-:Y:S01]  /*3db0*/  F2FP.F16.F32.PACK_AB R45, R24, R25 ;  /* 0x00000019182d723e */ /* 0x000fe200000000ff */
[----:B------:R-:W-:Y:S01]  /*3dc0*/  FFMA.FTZ R108, R79, UR31, -R76 ;  /* 0x0000001f4f6c7c23 */ /* 0x000fe2000801084c */
[----:B------:R-:W-:Y:S01]  /*3dd0*/  F2FP.F16.F32.PACK_AB R44, R26, R27 ;  /* 0x0000001b1a2c723e */ /* 0x000fe200000000ff */
[----:B------:R-:W-:Y:S01]  /*3de0*/  MUFU.EX2 R87, R105 ;  /* 0x0000006900577308 */ /* 0x000fe20000000800 */
[----:B------:R-:W-:Y:S01]  /*3df0*/  LOP3.LUT R14, R47, R14, RZ, 0xc0, !PT ;  /* 0x0000000e2f0e7212 */ /* 0x000fe200078ec0ff */
[----:B------:R-:W-:Y:S01]  /*3e00*/  FADD.FTZ R29, R29, R96 ;  /* 0x000000601d1d7221 */ /* 0x000fe20000010000 */
[----:B------:R-:W-:Y:S01]  /*3e10*/  LOP3.LUT R15, R46, R15, RZ, 0xc0, !PT ;  /* 0x0000000f2e0f7212 */ /* 0x000fe200078ec0ff */
[----:B------:R-:W-:Y:S01]  /*3e20*/  MUFU.EX2 R34, R104 ;  /* 0x0000006800227308 */ /* 0x000fe20000000800 */
[----:B------:R-:W-:Y:S01]  /*3e30*/  LOP3.LUT R12, R45, R12, RZ, 0xc0, !PT ;  /* 0x0000000c2d0c7212 */ /* 0x000fe200078ec0ff */
[----:B------:R-:W-:Y:S01]  /*3e40*/  FFMA.FTZ R30, R78, UR31, -R76 ;  /* 0x0000001f4e1e7c23 */ /* 0x000fe2000801084c */
[----:B------:R-:W-:Y:S01]  /*3e50*/  LOP3.LUT R13, R44, R13, RZ, 0xc0, !PT ;  /* 0x0000000d2c0d7212 */ /* 0x000fe200078ec0ff */
[----:B------:R-:W-:Y:S01]  /*3e60*/  FADD.FTZ R88, R88, R93 ;  /* 0x0000005d58587221 */ /* 0x000fe20000010000 */
[----:B------:R-:W-:Y:S01]  /*3e70*/  HMMA.16816.F32 R44, R80, R48, RZ ;  /* 0x00000030502c723c */ /* 0x000fe200000018ff */
[----:B------:R-:W-:Y:S01]  /*3e80*/  FADD.FTZ R92, R92, R29 ;  /* 0x0000001d5c5c7221 */ /* 0x000fe20000010000 */
[----:B------:R-:W-:Y:S01]  /*3e90*/  MUFU.EX2 R33, R33 ;  /* 0x0000002100217308 */ /* 0x000fe20000000800 */
[----:B------:R-:W-:Y:S01]  /*3ea0*/  FFMA.FTZ R18, R18, UR31, -R90 ;  /* 0x0000001f12127c23 */ /* 0x000fe2000801085a */
[----:B------:R-:W-:Y:S01]  /*3eb0*/  FADD.FTZ R31, R31, R88 ;  /* 0x000000581f1f7221 */ /* 0x000fe20000010000 */
[----:B------:R-:W-:Y:S01]  /*3ec0*/  FFMA.FTZ R28, R28, UR31, -R90 ;  /* 0x0000001f1c1c7c23 */ /* 0x000fe2000801085a */
[----:B------:R-:W-:Y:S01]  /*3ed0*/  MUFU.EX2 R110, R110 ;  /* 0x0000006e006e7308 */ /* 0x000fe20000000800 */
[----:B------:R-:W-:Y:S01]  /*3ee0*/  FADD.FTZ R27, R27, R92 ;  /* 0x0000005c1b1b7221 */ /* 0x000fe20000010000 */
[----:B--2---:R-:W-:Y:S01]  /*3ef0*/  HMMA.16816.F32 R36, R12, R8, R36 ;  /* 0x000000080c24723c */ /* 0x004fe20000001824 */
[----:B------:R-:W-:Y:S01]  /*3f00*/  FADD.FTZ R94, R94, R31 ;  /* 0x0000001f5e5e7221 */ /* 0x000fe20000010000 */
[----:B------:R-:W-:Y:S01]  /*3f10*/  MUFU.EX2 R29, R30 ;  /* 0x0000001e001d7308 */ /* 0x000fe20000000800 */
[----:B------:R-:W-:-:S02]  /*3f20*/  FADD.FTZ R26, R26, R27 ;  /* 0x0000001b1a1a7221 */ /* 0x000fc40000010000 */
[----:B------:R-:W-:Y:S01]  /*3f30*/  FADD.FTZ R25, R25, R94 ;  /* 0x0000005e19197221 */ /* 0x000fe20000010000 */
[----:B------:R-:W-:Y:S01]  /*3f40*/  MUFU.EX2 R108, R108 ;  /* 0x0000006c006c7308 */ /* 0x000fe20000000800 */
[----:B------:R-:W-:Y:S01]  /*3f50*/  FADD.FTZ R21, R21, R26 ;  /* 0x0000001a15157221 */ /* 0x000fe20000010000 */
[----:B------:R-:W-:Y:S01]  /*3f60*/  HMMA.16816.F32 R40, R12, R10, R40 ;  /* 0x0000000a0c28723c */ /* 0x000fe20000001828 */
[----:B------:R-:W1:Y:S01]  /*3f70*/  LDSM.16.MT88.4 R8, [R113+0x7400] ;  /* 0x007400007108783b */ /* 0x000e620000004200 */
[----:B------:R-:W-:Y:S01]  /*3f80*/  MUFU.EX2 R89, R89 ;  /* 0x0000005900597308 */ /* 0x000fe20000000800 */
[----:B------:R-:W-:Y:S01]  /*3f90*/  FADD.FTZ R24, R24, R25 ;  /* 0x0000001918187221 */ /* 0x000fe20000010000 */
[----:B------:R-:W-:Y:S02]  /*3fa0*/  FADD.FTZ R20, R20, R21 ;  /* 0x0000001514147221 */ /* 0x000fe40000010000 */
[----:B------:R-:W-:Y:S01]  /*3fb0*/  MUFU.EX2 R91, R103 ;  /* 0x00000067005b7308 */ /* 0x000fe20000000800 */
[----:B------:R-:W-:Y:S01]  /*3fc0*/  FADD.FTZ R23, R23, R24 ;  /* 0x0000001817177221 */ /* 0x000fe20000010000 */
[----:B------:R-:W-:Y:S02]  /*3fd0*/  HMMA.16816.F32 R48, R80, R50, RZ ;  /* 0x000000325030723c */ /* 0x000fe400000018ff */
[----:B------:R-:W-:Y:S01]  /*3fe0*/  MUFU.EX2 R90, R18 ;  /* 0x00000012005a7308 */ /* 0x000fe20000000800 */
[----:B------:R-:W-:-:S03]  /*3ff0*/  FADD.FTZ R22, R22, R23 ;  /* 0x0000001716167221 */ /* 0x000fc60000010000 */
[----:B------:R-:W-:Y:S02]  /*4000*/  MUFU.EX2 R35, R28 ;  /* 0x0000001c00237308 */ /* 0x000fe40000000800 */
[C---:B----4-:R-:W-:Y:S02]  /*4010*/  HMMA.16816.F32 R44, R12.reuse, R4, R44 ;  /* 0x000000040c2c723c */ /* 0x050fe4000000182c */
[----:B------:R-:W-:Y:S04]  /*4020*/  MUFU.EX2 R30, R16 ;  /* 0x00000010001e7308 */ /* 0x000fe80000000800 */
[----:B------:R-:W-:Y:S04]  /*4030*/  MUFU.EX2 R31, R101 ;  /* 0x00000065001f7308 */ /* 0x000fe80000000800 */
[----:B------:R-:W2:Y:S02]  /*4040*/  MUFU.EX2 R28, R99 ;  /* 0x00000063001c7308 */ /* 0x000ea40000000800 */
[----:B------:R-:W-:Y:S01]  /*4050*/  HMMA.16816.F32 R48, R12, R6, R48 ;  /* 0x000000060c30723c */ /* 0x000fe20000001830 */
[----:B------:R-:W3:Y:S01]  /*4060*/  LDSM.16.MT88.4 R4, [R86+0x7400] ;  /* 0x007400005604783b */ /* 0x000ee20000004200 */
[----:B--2---:R-:W-:-:S06]  /*4070*/  F2FP.F16.F32.PACK_AB R16, R28, R31 ;  /* 0x0000001f1c10723e */ /* 0x004fcc00000000ff */
[----:B-1----:R-:W-:Y:S01]  /*4080*/  HMMA.16816.F32 R52, R12, R8, R52 ;  /* 0x000000080c34723c */ /* 0x002fe20000001834 */
[----:B------:R-:W-:-:S05]  /*4090*/  LOP3.LUT R8, R136, UR30, R61, 0x96, !PT ;  /* 0x0000001e88087c12 */ /* 0x000fca000f8e963d */
[----:B------:R-:W-:Y:S02]  /*40a0*/  IMAD.WIDE.U32 R68, R8, -0x2daee0ad, RZ ;  /* 0xd2511f5308447825 */ /* 0x000fe400078e00ff */
[----:B------:R-:W-:Y:S03]  /*40b0*/  HMMA.16816.F32 R56, R12, R10, R56 ;  /* 0x0000000a0c38723c */ /* 0x000fe60000001838 */
[----:B------:R-:W-:Y:S02]  /*40c0*/  LOP3.LUT R8, R132, UR28, R69, 0x96, !PT ;  /* 0x0000001c84087c12 */ /* 0x000fe4000f8e9645 */
[----:B------:R-:W-:-:S03]  /*40d0*/  LOP3.LUT R68, R68, UR23, R71, 0x96, !PT ;  /* 0x0000001744447c12 */ /* 0x000fc6000f8e9647 */
[----:B------:R-:W-:Y:S01]  /*40e0*/  IMAD.WIDE.U32 R10, R8, -0x326172a9, RZ ;  /* 0xcd9e8d57080a7825 */ /* 0x000fe200078e00ff */
[----:B------:R-:W-:Y:S03]  /*40f0*/  HMMA.16816.F32 R60, R80, R64, RZ ;  /* 0x00000040503c723c */ /* 0x000fe600000018ff */
[----:B------:R-:W-:Y:S01]  /*4100*/  IMAD.WIDE.U32 R68, R68, -0x326172a9, RZ ;  /* 0xcd9e8d5744447825 */ /* 0x000fe200078e00ff */
[----:B------:R-:W-:-:S04]  /*4110*/  LOP3.LUT R8, R130, UR27, R11, 0x96, !PT ;  /* 0x0000001b82087c12 */ /* 0x000fc8000f8e960b */
[----:B------:R-:W-:Y:S01]  /*4120*/  LOP3.LUT R10, R10, UR22, R69, 0x96, !PT ;  /* 0x000000160a0a7c12 */ /* 0x000fe2000f8e9645 */
[----:B------:R-:W-:Y:S01]  /*4130*/  IMAD.WIDE.U32 R8, R8, -0x2daee0ad, RZ ;  /* 0xd2511f5308087825 */ /* 0x000fe200078e00ff */
[----:B------:R-:W-:Y:S03]  /*4140*/  HMMA.16816.F32 R64, R80, R66, RZ ;  /* 0x000000425040723c */ /* 0x000fe600000018ff */
[----:B------:R-:W-:Y:S01]  /*4150*/  IMAD.WIDE.U32 R10, R10, -0x2daee0ad, RZ ;  /* 0xd2511f530a0a7825 */ /* 0x000fe200078e00ff */
[----:B------:R-:W-:-:S04]  /*4160*/  LOP3.LUT R9, R70, UR17, R9, 0x96, !PT ;  /* 0x0000001146097c12 */ /* 0x000fc8000f8e9609 */
[----:B------:R-:W-:Y:S01]  /*4170*/  LOP3.LUT R8, R8, UR13, R11, 0x96, !PT ;  /* 0x0000000d08087c12 */ /* 0x000fe2000f8e960b */
[----:B------:R-:W-:Y:S01]  /*4180*/  IMAD.WIDE.U32 R72, R9, -0x326172a9, RZ ;  /* 0xcd9e8d5709487825 */ /* 0x000fe200078e00ff */
[----:B---3--:R-:W-:Y:S03]  /*4190*/  HMMA.16816.F32 R60, R12, R4, R60 ;  /* 0x000000040c3c723c */ /* 0x008fe6000000183c */
[----:B------:R-:W-:Y:S01]  /*41a0*/  IMAD.WIDE.U32 R70, R8, -0x326172a9, RZ ;  /* 0xcd9e8d5708467825 */ /* 0x000fe200078e00ff */
[----:B------:R-:W-:-:S04]  /*41b0*/  LOP3.LUT R4, R68, UR16, R73, 0x96, !PT ;  /* 0x0000001044047c12 */ /* 0x000fc8000f8e9649 */
[----:B------:R-:W-:Y:S01]  /*41c0*/  LOP3.LUT R95, R72, UR12, R71, 0x96, !PT ;  /* 0x0000000c485f7c12 */ /* 0x000fe2000f8e9647 */
[----:B------:R-:W-:Y:S01]  /*41d0*/  IMAD.WIDE.U32 R68, R4, -0x2daee0ad, RZ ;  /* 0xd2511f5304447825 */ /* 0x000fe200078e00ff */
[----:B------:R-:W1:Y:S01]  /*41e0*/  LDSM.16.MT88.4 R72, [R113+0x8000] ;  /* 0x008000007148783b */ /* 0x000e620000004200 */
[----:B------:R-:W-:Y:S01]  /*41f0*/  HMMA.16816.F32 R64, R12, R6, R64 ;  /* 0x000000060c40723c */ /* 0x000fe20000001840 */
[C---:B------:R-:W-:Y:S01]  /*4200*/  PRMT R5, R70.reuse, 0x7773, RZ ;  /* 0x0000777346057816 */ /* 0x040fe200000000ff */
[----:B------:R-:W-:Y:S01]  /*4210*/  IMAD.MOV.U32 R6, RZ, RZ, R70 ;  /* 0x000000ffff067224 */ /* 0x000fe200078e0046 */
[C---:B------:R-:W-:Y:S01]  /*4220*/  PRMT R8, R70.reuse, 0x7772, RZ ;  /* 0x0000777246087816 */ /* 0x040fe200000000ff */
[----:B------:R-:W-:Y:S01]  /*4230*/  IMAD.MOV.U32 R102, RZ, RZ, R68 ;  /* 0x000000ffff667224 */ /* 0x000fe200078e0044 */
[----:B------:R-:W-:Y:S02]  /*4240*/  PRMT R11, R70, 0x7771, RZ ;  /* 0x00007771460b7816 */ /* 0x000fe400000000ff */
[----:B------:R-:W-:-:S02]  /*4250*/  LOP3.LUT R4, R6, 0xff, RZ, 0xc0, !PT ;  /* 0x000000ff06047812 */ /* 0x000fc400078ec0ff */
[----:B------:R-:W-:Y:S02]  /*4260*/  PRMT R8, R8, 0x5410, R5 ;  /* 0x0000541008087816 */ /* 0x000fe40000000005 */
[----:B------:R-:W-:Y:S02]  /*4270*/  PRMT R11, R4, 0x5410, R11 ;  /* 0x00005410040b7816 */ /* 0x000fe4000000000b */
[----:B------:R-:W2:Y:S01]  /*4280*/  LDSM.16.MT88.4 R4, [R113+0x8400] ;  /* 0x008400007104783b */ /* 0x000ea20000004200 */
[----:B------:R-:W-:Y:S02]  /*4290*/  LOP3.LUT R10, R10, UR8, R69, 0x96, !PT ;  /* 0x000000080a0a7c12 */ /* 0x000fe4000f8e9645 */
[C---:B------:R-:W-:Y:S02]  /*42a0*/  PRMT R97, R68.reuse, 0x7771, RZ ;  /* 0x0000777144617816 */ /* 0x040fe400000000ff */
[C---:B------:R-:W-:Y:S02]  /*42b0*/  PRMT R9, R68.reuse, 0x7773, RZ ;  /* 0x0000777344097816 */ /* 0x040fe400000000ff */
[----:B------:R-:W-:-:S02]  /*42c0*/  PRMT R98, R68, 0x7772, RZ ;  /* 0x0000777244627816 */ /* 0x000fc400000000ff */
[----:B------:R-:W-:Y:S02]  /*42d0*/  LOP3.LUT R102, R102, 0xff, RZ, 0xc0, !PT ;  /* 0x000000ff66667812 */ /* 0x000fe400078ec0ff */
[----:B------:R-:W-:Y:S02]  /*42e0*/  PRMT R98, R98, 0x5410, R9 ;  /* 0x0000541062627816 */ /* 0x000fe40000000009 */
[----:B------:R-:W-:Y:S02]  /*42f0*/  LOP3.LUT R9, R95, 0xffff, RZ, 0xc0, !PT ;  /* 0x0000ffff5f097812 */ /* 0x000fe400078ec0ff */
[----:B------:R-:W-:Y:S01]  /*4300*/  PRMT R97, R102, 0x5410, R97 ;  /* 0x0000541066617816 */ /* 0x000fe20000000061 */
[----:B------:R-:W-:Y:S01]  /*4310*/  FFMA.FTZ R102, R19, UR31, -R76 ;  /* 0x0000001f13667c23 */ /* 0x000fe2000801084c */
[----:B------:R-:W-:Y:S02]  /*4320*/  SHF.R.U32.HI R9, RZ, 0x8, R9 ;  /* 0x00000008ff097819 */ /* 0x000fe40000011609 */
[----:B------:R-:W-:Y:S01]  /*4330*/  LOP3.LUT R19, R10, 0xff, RZ, 0xc0, !PT ;  /* 0x000000ff0a137812 */ /* 0x000fe200078ec0ff */
[----:B------:R-:W3:Y:S01]  /*4340*/  MUFU.EX2 R88, R102 ;  /* 0x0000006600587308 */ /* 0x000ee20000000800 */
[----:B------:R-:W-:Y:S01]  /*4350*/  SHF.R.U32.HI R17, RZ, 0x18, R10 ;  /* 0x00000018ff117819 */ /* 0x000fe2000001160a */
[C---:B-1----:R-:W-:Y:S08]  /*4360*/  HMMA.16816.F32 R68, R80.reuse, R72, RZ ;  /* 0x000000485044723c */ /* 0x042ff000000018ff */
[----:B------:R-:W-:-:S12]  /*4370*/  HMMA.16816.F32 R72, R80, R74, RZ ;  /* 0x0000004a5048723c */ /* 0x000fd800000018ff */
[C---:B--2---:R-:W-:Y:S01]  /*4380*/  HMMA.16816.F32 R68, R12.reuse, R4, R68 ;  /* 0x000000040c44723c */ /* 0x044fe20000001844 */
[C---:B------:R-:W-:Y:S02]  /*4390*/  LOP3.LUT R4, R95.reuse, 0xff, RZ, 0xc0, !PT ;  /* 0x000000ff5f047812 */ /* 0x040fe400078ec0ff */
[----:B------:R-:W-:Y:S02]  /*43a0*/  PRMT R5, R10, 0x7632, R5 ;  /* 0x000076320a057816 */ /* 0x000fe40000000005 */
[----:B------:R-:W-:Y:S02]  /*43b0*/  PRMT R9, R4, 0x5410, R9 ;  /* 0x0000541004097816 */ /* 0x000fe40000000009 */
[----:B------:R-:W-:Y:S01]  /*43c0*/  PRMT R4, R95, 0x7632, R4 ;  /* 0x000076325f047816 */ /* 0x000fe20000000004 */
[----:B------:R-:W-:Y:S01]  /*43d0*/  HMMA.16816.F32 R72, R12, R6, R72 ;  /* 0x000000060c48723c */ /* 0x000fe20000001848 */
[----:B------:R-:W-:Y:S02]  /*43e0*/  SHF.R.U32.HI R95, RZ, 0x18, R95 ;  /* 0x00000018ff5f7819 */ /* 0x000fe4000001165f */
[----:B------:R-:W-:-:S04]  /*43f0*/  LOP3.LUT R4, R4, 0xff, RZ, 0xc0, !PT ;  /* 0x000000ff04047812 */ /* 0x000fc800078ec0ff */
[----:B------:R-:W-:Y:S02]  /*4400*/  PRMT R95, R4, 0x5410, R95 ;  /* 0x00005410045f7816 */ /* 0x000fe4000000005f */
[----:B------:R-:W-:Y:S02]  /*4410*/  LOP3.LUT R4, R10, 0xffff, RZ, 0xc0, !PT ;  /* 0x0000ffff0a047812 */ /* 0x000fe400078ec0ff */
[----:B------:R-:W-:Y:S02]  /*4420*/  HSET2.LE.AND R10, R11, R128, PT ;  /* 0x000000800b0a7233 */ /* 0x000fe40003803000 */
[----:B------:R-:W-:Y:S02]  /*4430*/  SHF.R.U32.HI R6, RZ, 0x8, R4 ;  /* 0x00000008ff067819 */ /* 0x000fe40000011604 */
[----:B------:R-:W-:Y:S02]  /*4440*/  LOP3.LUT R4, R5, 0xff, RZ, 0xc0, !PT ;  /* 0x000000ff05047812 */ /* 0x000fe400078ec0ff */
[----:B------:R-:W-:-:S02]  /*4450*/  PRMT R19, R19, 0x5410, R6 ;  /* 0x0000541013137816 */ /* 0x000fc40000000006 */
[----:B------:R-:W-:Y:S02]  /*4460*/  PRMT R17, R4, 0x5410, R17 ;  /* 0x0000541004117816 */ /* 0x000fe40000000011 */
[----:B------:R-:W1:Y:S02]  /*4470*/  LDSM.16.MT88.4 R4, [R86+0x8000] ;  /* 0x008000005604783b */ /* 0x000e640000004200 */
[C---:B-1----:R-:W-:Y:S01]  /*4480*/  HMMA.16816.F32 R76, R80.reuse, R4, RZ ;  /* 0x00000004504c723c */ /* 0x042fe200000018ff */
[----:B------:R-:W-:Y:S02]  /*4490*/  LOP3.LUT R5, R8, 0xff00ff, RZ, 0xc0, !PT ;  /* 0x00ff00ff08057812 */ /* 0x000fe400078ec0ff */
[----:B------:R-:W-:Y:S02]  /*44a0*/  F2FP.F16.F32.PACK_AB R4, R32, R85 ;  /* 0x000000552004723e */ /* 0x000fe400000000ff */
[--C-:B------:R-:W-:Y:S02]  /*44b0*/  HSET2.LE.AND R8, R9, R128.reuse, PT ;  /* 0x0000008009087233 */ /* 0x100fe40003803000 */
[----:B------:R-:W-:Y:S01]  /*44c0*/  HSET2.LE.AND R5, R5, R128, PT ;  /* 0x0000008005057233 */ /* 0x000fe20003803000 */
[----:B------:R-:W-:Y:S01]  /*44d0*/  HMMA.16816.F32 R80, R80, R6, RZ ;  /* 0x000000065050723c */ /* 0x000fe200000018ff */
[----:B------:R-:W-:-:S02]  /*44e0*/  F2FP.F16.F32.PACK_AB R7, R34, R87 ;  /* 0x000000572207723e */ /* 0x000fc400000000ff */
[--C-:B------:R-:W-:Y:S02]  /*44f0*/  HSET2.LE.AND R6, R97, R128.reuse, PT ;  /* 0x0000008061067233 */ /* 0x100fe40003803000 */
[----:B------:R-:W-:Y:S02]  /*4500*/  LOP3.LUT R11, R4, R5, RZ, 0xc0, !PT ;  /* 0x00000005040b7212 */ /* 0x000fe400078ec0ff */
[----:B------:R-:W-:Y:S02]  /*4510*/  LOP3.LUT R5, R98, 0xff00ff, RZ, 0xc0, !PT ;  /* 0x00ff00ff62057812 */ /* 0x000fe400078ec0ff */
[----:B------:R-:W-:Y:S02]  /*4520*/  LOP3.LUT R10, R7, R10, RZ, 0xc0, !PT ;  /* 0x0000000a070a7212 */ /* 0x000fe400078ec0ff */
[----:B------:R-:W-:Y:S02]  /*4530*/  F2FP.F16.F32.PACK_AB R7, R110, R33 ;  /* 0x000000216e07723e */ /* 0x000fe400000000ff */
[----:B------:R-:W-:-:S02]  /*4540*/  HSET2.LE.AND R5, R5, R128, PT ;  /* 0x0000008005057233 */ /* 0x000fc40003803000 */
[----:B------:R-:W-:Y:S02]  /*4550*/  F2FP.F16.F32.PACK_AB R4, R108, R29 ;  /* 0x0000001d6c04723e */ /* 0x000fe400000000ff */
[----:B------:R-:W-:Y:S02]  /*4560*/  LOP3.LUT R6, R7, R6, RZ, 0xc0, !PT ;  /* 0x0000000607067212 */ /* 0x000fe400078ec0ff */
[----:B------:R-:W-:Y:S02]  /*4570*/  LOP3.LUT R7, R4, R5, RZ, 0xc0, !PT ;  /* 0x0000000504077212 */ /* 0x000fe400078ec0ff */
[--C-:B------:R-:W-:Y:S02]  /*4580*/  HSET2.LE.AND R9, R95, R128.reuse, PT ;  /* 0x000000805f097233 */ /* 0x100fe40003803000 */
[----:B---3--:R-:W-:Y:S01]  /*4590*/  F2FP.F16.F32.PACK_AB R4, R88, R89 ;  /* 0x000000595804723e */ /* 0x008fe200000000ff */
[----:B------:R-:W-:Y:S01]  /*45a0*/  FADD.FTZ R89, R89, R20 ;  /* 0x0000001459597221 */ /* 0x000fe20000010000 */
[----:B------:R-:W-:Y:S01]  /*45b0*/  F2FP.F16.F32.PACK_AB R5, R90, R91 ;  /* 0x0000005b5a05723e */ /* 0x000fe200000000ff */
[----:B------:R-:W-:Y:S01]  /*45c0*/  FADD.FTZ R91, R91, R22 ;  /* 0x000000165b5b7221 */ /* 0x000fe20000010000 */
[----:B------:R-:W-:Y:S01]  /*45d0*/  LOP3.LUT R9, R4, R9, RZ, 0xc0, !PT ;  /* 0x0000000904097212 */ /* 0x000fe200078ec0ff */
[----:B------:R-:W-:Y:S01]  /*45e0*/  FADD.FTZ R88, R88, R89 ;  /* 0x0000005958587221 */ /* 0x000fe20000010000 */
[----:B------:R-:W-:Y:S01]  /*45f0*/  LOP3.LUT R8, R5, R8, RZ, 0xc0, !PT ;  /* 0x0000000805087212 */ /* 0x000fe200078ec0ff */
[----:B------:R-:W-:Y:S01]  /*4600*/  FADD.FTZ R90, R90, R91 ;  /* 0x0000005b5a5a7221 */ /* 0x000fe20000010000 */
[----:B------:R-:W-:Y:S01]  /*4610*/  HSET2.LE.AND R4, R19, R128, PT ;  /* 0x0000008013047233 */ /* 0x000fe20003803000 */
[----:B------:R-:W-:Y:S01]  /*4620*/  FADD.FTZ R85, R85, R88 ;  /* 0x0000005855557221 */ /* 0x000fe20000010000 */
[----:B------:R-:W-:Y:S01]  /*4630*/  F2FP.F16.F32.PACK_AB R5, R30, R35 ;  /* 0x000000231e05723e */ /* 0x000fe200000000ff */
[----:B------:R-:W-:-:S02]  /*4640*/  FADD.FTZ R87, R87, R90 ;  /* 0x0000005a57577221 */ /* 0x000fc40000010000 */
[----:B------:R-:W-:Y:S01]  /*4650*/  FADD.FTZ R32, R32, R85 ;  /* 0x0000005520207221 */ /* 0x000fe20000010000 */
[----:B------:R-:W-:Y:S01]  /*4660*/  LOP3.LUT R4, R5, R4, RZ, 0xc0, !PT ;  /* 0x0000000405047212 */ /* 0x000fe200078ec0ff */
[----:B------:R-:W-:Y:S01]  /*4670*/  FADD.FTZ R34, R34, R87 ;  /* 0x0000005722227221 */ /* 0x000fe20000010000 */
[----:B------:R-:W-:Y:S01]  /*4680*/  HSET2.LE.AND R5, R17, R128, PT ;  /* 0x0000008011057233 */ /* 0x000fe20003803000 */
[----:B------:R-:W-:Y:S02]  /*4690*/  FADD.FTZ R31, R31, R32 ;  /* 0x000000201f1f7221 */ /* 0x000fe40000010000 */
[----:B------:R-:W-:Y:S02]  /*46a0*/  FADD.FTZ R35, R35, R34 ;  /* 0x0000002223237221 */ /* 0x000fe40000010000 */
[----:B------:R-:W-:Y:S01]  /*46b0*/  LOP3.LUT R5, R16, R5, RZ, 0xc0, !PT ;  /* 0x0000000510057212 */ /* 0x000fe200078ec0ff */
[----:B------:R-:W-:Y:S01]  /*46c0*/  FADD.FTZ R28, R28, R31 ;  /* 0x0000001f1c1c7221 */ /* 0x000fe20000010000 */
[----:B------:R-:W1:Y:S01]  /*46d0*/  LDSM.16.MT88.4 R16, [R86+0x8400] ;  /* 0x008400005610783b */ /* 0x000e620000004200 */
[----:B------:R-:W-:-:S02]  /*46e0*/  FADD.FTZ R30, R30, R35 ;  /* 0x000000231e1e7221 */ /* 0x000fc40000010000 */
[----:B------:R-:W-:Y:S02]  /*46f0*/  FADD.FTZ R29, R29, R28 ;  /* 0x0000001c1d1d7221 */ /* 0x000fe40000010000 */
[----:B------:R-:W-:Y:S02]  /*4700*/  FADD.FTZ R33, R33, R30 ;  /* 0x0000001e21217221 */ /* 0x000fe40000010000 */
[----:B------:R-:W-:Y:S02]  /*4710*/  FADD.FTZ R108, R108, R29 ;  /* 0x0000001d6c6c7221 */ /* 0x000fe40000010000 */
[----:B------:R-:W-:Y:S01]  /*4720*/  FADD.FTZ R110, R110, R33 ;  /* 0x000000216e6e7221 */ /* 0x000fe20000010000 */
[C---:B-1----:R-:W-:Y:S08]  /*4730*/  HMMA.16816.F32 R76, R12.reuse, R16, R76 ;  /* 0x000000100c4c723c */ /* 0x042ff0000000184c */
[----:B------:R-:W-:Y:S01]  /*4740*/  HMMA.16816.F32 R80, R12, R18, R80 ;  /* 0x000000120c50723c */ /* 0x000fe20000001850 */
[----:B------:R-:W1:Y:S04]  /*4750*/  LDSM.16.MT88.4 R12, [R113+0x6800] ;  /* 0x00680000710c783b */ /* 0x000e680000004200 */
[----:B------:R-:W2:Y:S03]  /*4760*/  LDSM.16.MT88.4 R16, [R86+0x6800] ;  /* 0x006800005610783b */ /* 0x000ea60000004200 */
        /* <DEDUP_REMOVED lines=13> */
[----:B------:R-:W-:Y:S01]  /*4840*/  HMMA.16816.F32 R72, R8, R14, R72 ;  /* 0x0000000e0848723c */ /* 0x000fe20000001848 */
[----:B------:R-:W1:Y:S07]  /*4850*/  LDSM.16.MT88.4 R12, [R86+0x8800] ;  /* 0x00880000560c783b */ /* 0x000e6e0000004200 */
[C---:B--2---:R-:W-:Y:S08]  /*4860*/  HMMA.16816.F32 R36, R4.reuse, R16, R36 ;  /* 0x000000100424723c */ /* 0x044ff00000001824 */
[----:B------:R-:W-:Y:S01]  /*4870*/  HMMA.16816.F32 R40, R4, R18, R40 ;  /* 0x000000120428723c */ /* 0x000fe20000001828 */
[----:B------:R-:W2:Y:S07]  /*4880*/  LDSM.16.MT88.4 R16, [R86+0x7c00] ;  /* 0x007c00005610783b */ /* 0x000eae0000004200 */
[C---:B-1----:R-:W-:Y:S08]  /*4890*/  HMMA.16816.F32 R76, R8.reuse, R12, R76 ;  /* 0x0000000c084c723c */ /* 0x042ff0000000184c */
[----:B------:R-:W-:Y:S01]  /*48a0*/  HMMA.16816.F32 R80, R8, R14, R80 ;  /* 0x0000000e0850723c */ /* 0x000fe20000001850 */
[----:B------:R-:W1:Y:S04]  /*48b0*/  LDSM.16.MT88.4 R12, [R86+0x6c00] ;  /* 0x006c0000560c783b */ /* 0x000e680000004200 */
[----:B------:R-:W3:Y:S03]  /*48c0*/  LDSM.16.MT88.4 R8, [R113+0x7c00] ;  /* 0x007c00007108783b */ /* 0x000ee60000004200 */
[C---:B--2---:R-:W-:Y:S08]  /*48d0*/  HMMA.16816.F32 R60, R4.reuse, R16, R60 ;  /* 0x00000010043c723c */ /* 0x044ff0000000183c */
[C---:B------:R-:W-:Y:S08]  /*48e0*/  HMMA.16816.F32 R64, R4.reuse, R18, R64 ;  /* 0x000000120440723c */ /* 0x040ff00000001840 */
[C---:B-1----:R-:W-:Y:S08]  /*48f0*/  HMMA.16816.F32 R44, R4.reuse, R12, R44 ;  /* 0x0000000c042c723c */ /* 0x042ff0000000182c */
[C---:B------:R-:W-:Y:S01]  /*4900*/  HMMA.16816.F32 R48, R4.reuse, R14, R48 ;  /* 0x0000000e0430723c */ /* 0x040fe20000001830 */
[----:B------:R-:W1:Y:S07]  /*4910*/  LDSM.16.MT88.4 R12, [R113+0x8c00] ;  /* 0x008c0000710c783b */ /* 0x000e6e0000004200 */
[C---:B---3--:R-:W-:Y:S08]  /*4920*/  HMMA.16816.F32 R52, R4.reuse, R8, R52 ;  /* 0x000000080434723c */ /* 0x048ff00000001834 */
[C---:B------:R-:W-:Y:S01]  /*4930*/  HMMA.16816.F32 R56, R4.reuse, R10, R56 ;  /* 0x0000000a0438723c */ /* 0x040fe20000001838 */
[----:B------:R-:W2:Y:S07]  /*4940*/  LDSM.16.MT88.4 R8, [R86+0x8c00] ;  /* 0x008c00005608783b */ /* 0x000eae0000004200 */
[C---:B-1----:R-:W-:Y:S08]  /*4950*/  HMMA.16816.F32 R68, R4.reuse, R12, R68 ;  /* 0x0000000c0444723c */ /* 0x042ff00000001844 */
[C---:B------:R-:W-:Y:S08]  /*4960*/  HMMA.16816.F32 R72, R4.reuse, R14, R72 ;  /* 0x0000000e0448723c */ /* 0x040ff00000001848 */
[C---:B--2---:R-:W-:Y:S08]  /*4970*/  HMMA.16816.F32 R76, R4.reuse, R8, R76 ;  /* 0x00000008044c723c */ /* 0x044ff0000000184c */
[----:B------:R-:W-:Y:S01]  /*4980*/  HMMA.16816.F32 R80, R4, R10, R80 ;  /* 0x0000000a0450723c */ /* 0x000fe20000001850 */
[----:B------:R-:W-:-:S04]  /*4990*/  NOP ;  /* 0x0000000000007918 */ /* 0x000fc80000000000 */
[----:B------:R-:W-:-:S15]  /*49a0*/  @!P0 BRA `(.L_x_917) ;  /* 0x0000002800b48947 */ /* 0x000fde0003800000 */
[----:B------:R-:W1:Y:S01]  /*49b0*/  LDCU UR4, c[0x0][0x440] ;  /* 0x00008800ff0477ac */ /* 0x000e620008000800 */
[----:B------:R-:W-:Y:S01]  /*49c0*/  VIADD R4, R3, 0xfffffffe ;  /* 0xfffffffe03047836 */ /* 0x000fe20000000000 */
[----:B------:R-:W-:-:S04]  /*49d0*/  DEPBAR.LE SB0, 0x0 ;  /* 0x000080000000791a */ /* 0x000fc80000000000 */
[C---:B------:R-:W-:Y:S02]  /*49e0*/  IMAD R5, R4.reuse, UR6, RZ ;  /* 0x0000000604057c24 */ /* 0x040fe4000f8e02ff */
[----:B------:R-:W-:-:S04]  /*49f0*/  IMAD.WIDE.U32 R6, R4, UR7, RZ ;  /* 0x0000000704067c25 */ /* 0x000fc8000f8e00ff */
[----:B------:R-:W-:Y:S01]  /*4a00*/  IMAD.IADD R5, R7, 0x1, R5 ;  /* 0x0000000107057824 */ /* 0x000fe200078e0205 */
[----:B------:R-:W-:Y:S01]  /*4a10*/  BAR.SYNC.DEFER_BLOCKING 0x0 ;  /* 0x0000000000007b1d */ /* 0x000fe20000010000 */
[C---:B------:R-:W-:Y:S02]  /*4a20*/  IADD3 R4, P1, PT, R6.reuse, UR26, RZ ;  /* 0x0000001a06047c10 */ /* 0x040fe4000ff3e0ff */
[----:B------:R-:W-:Y:S02]  /*4a30*/  LEA R8, P0, R6, R121, 0x1 ;  /* 0x0000007906087211 */ /* 0x000fe400078008ff */
[----:B-1----:R-:W-:Y:S02]  /*4a40*/  ISETP.GE.AND P2, PT, R119, UR4, PT ;  /* 0x0000000477007c0c */ /* 0x002fe4000bf46270 */
[----:B------:R-:W-:Y:S02]  /*4a50*/  IADD3.X R7, PT, PT, R5, UR9, RZ, P1, !PT ;  /* 0x0000000905077c10 */ /* 0x000fe40008ffe4ff */
[----:B------:R-:W-:-:S02]  /*4a60*/  ISETP.GE.AND P1, PT, R118, UR4, PT ;  /* 0x0000000476007c0c */ /* 0x000fc4000bf26270 */
[-C--:B------:R-:W-:Y:S02]  /*4a70*/  LEA.HI.X R9, R6, R120.reuse, R5, 0x1, P0 ;  /* 0x0000007806097211 */ /* 0x080fe400000f0c05 */
[----:B------:R-:W-:Y:S02]  /*4a80*/  ISETP.GE.AND P0, PT, R117, UR4, PT ;  /* 0x0000000475007c0c */ /* 0x000fe4000bf06270 */
[C---:B------:R-:W-:Y:S02]  /*4a90*/  LEA R28, P3, R4.reuse, R121, 0x1 ;  /* 0x00000079041c7211 */ /* 0x040fe400078608ff */
[----:B------:R-:W-:Y:S02]  /*4aa0*/  P2R R87, PR, RZ, 0x2 ;  /* 0x00000002ff577803 */ /* 0x000fe40000000000 */
[----:B------:R-:W-:Y:S02]  /*4ab0*/  LEA.HI.X R29, R4, R120, R7, 0x1, P3 ;  /* 0x00000078041d7211 */ /* 0x000fe400018f0c07 */
[----:B------:R-:W-:Y:S01]  /*4ac0*/  P2R R85, PR, RZ, 0x4 ;  /* 0x00000004ff557803 */ /* 0x000fe20000000000 */
        /* <DEDUP_REMOVED lines=33> */
[----:B-1----:R-:W-:Y:S04]  /*4ce0*/  LDSM.16.M88.4 R8, [R112+0x3000] ;  /* 0x003000007008783b */ /* 0x002fe80000000200 */
[----:B------:R-:W1:Y:S04]  /*4cf0*/  LDSM.16.M88.4 R24, [R115+0x3400] ;  /* 0x003400007318783b */ /* 0x000e680000000200 */
[----:B------:R-:W4:Y:S04]  /*4d00*/  LDSM.16.M88.4 R4, [R112+0x3400] ;  /* 0x003400007004783b */ /* 0x000f280000000200 */
[----:B--2---:R-:W-:Y:S04]  /*4d10*/  LDSM.16.M88.4 R28, [R115+0x3800] ;  /* 0x00380000731c783b */ /* 0x004fe80000000200 */
[----:B------:R-:W2:Y:S04]  /*4d20*/  LDSM.16.M88.4 R92, [R115+0x3c00] ;  /* 0x003c0000735c783b */ /* 0x000ea80000000200 */
[----:B------:R-:W5:Y:S04]  /*4d30*/  LDSM.16.M88.4 R96, [R112+0x3800] ;  /* 0x003800007060783b */ /* 0x000f680000000200 */
[----:B------:R-:W0:Y:S01]  /*4d40*/  LDGDEPBAR ;  /* 0x00000000000079af */ /* 0x000e220000000000 */
[C---:B---3--:R-:W-:Y:S08]  /*4d50*/  HMMA.16816.F32 R20, R88.reuse, R16, RZ ;  /* 0x000000105814723c */ /* 0x048ff000000018ff */
[C---:B------:R-:W-:Y:S08]  /*4d60*/  HMMA.16816.F32 R16, R88.reuse, R18, RZ ;  /* 0x000000125810723c */ /* 0x040ff000000018ff */
[----:B-1----:R-:W-:Y:S08]  /*4d70*/  HMMA.16816.F32 R12, R88, R24, RZ ;  /* 0x00000018580c723c */ /* 0x002ff000000018ff */
[C---:B------:R-:W-:Y:S08]  /*4d80*/  HMMA.16816.F32 R20, R32.reuse, R8, R20 ;  /* 0x000000082014723c */ /* 0x040ff00000001814 */
[----:B------:R-:W-:Y:S08]  /*4d90*/  HMMA.16816.F32 R16, R32, R10, R16 ;  /* 0x0000000a2010723c */ /* 0x000ff00000001810 */
[----:B------:R-:W-:Y:S08]  /*4da0*/  HMMA.16816.F32 R8, R88, R26, RZ ;  /* 0x0000001a5808723c */ /* 0x000ff000000018ff */
[----:B----4-:R-:W-:Y:S08]  /*4db0*/  HMMA.16816.F32 R12, R32, R4, R12 ;  /* 0x00000004200c723c */ /* 0x010ff0000000180c */
[----:B--2---:R-:W-:Y:S08]  /*4dc0*/  HMMA.16816.F32 R24, R88, R92, RZ ;  /* 0x0000005c5818723c */ /* 0x004ff000000018ff */
[----:B------:R-:W-:Y:S08]  /*4dd0*/  HMMA.16816.F32 R8, R32, R6, R8 ;  /* 0x000000062008723c */ /* 0x000ff00000001808 */
[C---:B------:R-:W-:Y:S08]  /*4de0*/  HMMA.16816.F32 R4, R88.reuse, R28, RZ ;  /* 0x0000001c5804723c */ /* 0x040ff000000018ff */
[C---:B------:R-:W-:Y:S08]  /*4df0*/  HMMA.16816.F32 R28, R88.reuse, R30, RZ ;  /* 0x0000001e581c723c */ /* 0x040ff000000018ff */
[----:B------:R-:W-:Y:S01]  /*4e00*/  HMMA.16816.F32 R88, R88, R94, RZ ;  /* 0x0000005e5858723c */ /* 0x000fe200000018ff */
[----:B------:R-:W1:Y:S07]  /*4e10*/  LDSM.16.M88.4 R92, [R112+0x3c00] ;  /* 0x003c0000705c783b */ /* 0x000e6e0000000200 */
[----:B-----5:R-:W-:Y:S01]  /*4e20*/  HMMA.16816.F32 R4, R32, R96, R4 ;  /* 0x000000602004723c */ /* 0x020fe20000001804 */
[----:B------:R-:W-:-:S07]  /*4e30*/  VIADD R96, R3, 0xffffffff ;  /* 0xffffffff03607836 */ /* 0x000fce0000000000 */
[C---:B------:R-:W-:Y:S08]  /*4e40*/  HMMA.16816.F32 R28, R32.reuse, R98, R28 ;  /* 0x00000062201c723c */ /* 0x040ff0000000181c */
[C---:B-1----:R-:W-:Y:S08]  /*4e50*/  HMMA.16816.F32 R24, R32.reuse, R92, R24 ;  /* 0x0000005c2018723c */ /* 0x042ff00000001818 */
[----:B------:R-:W-:Y:S01]  /*4e60*/  HMMA.16816.F32 R88, R32, R94, R88 ;  /* 0x0000005e2058723c */ /* 0x000fe20000001858 */
[----:B------:R-:W-:Y:S04]  /*4e70*/  LDSM.16.M88.4 R92, [R116+0x1000] ;  /* 0x00100000745c783b */ /* 0x000fe80000000200 */
[----:B------:R-:W1:Y:S03]  /*4e80*/  LDSM.16.M88.4 R32, [R115+0x4000] ;  /* 0x004000007320783b */ /* 0x000e660000000200 */
        /* <DEDUP_REMOVED lines=45> */
[C---:B-1----:R-:W-:Y:S01]  /*5160*/  HMMA.16816.F32 R4, R92.reuse, R32, R4 ;  /* 0x000000205c04723c */ /* 0x042fe20000001804 */
[----:B------:R-:W1:Y:S07]  /*5170*/  S2R R32, SR_TID.X ;  /* 0x0000000000207919 */ /* 0x000e6e0000002100 */
[----:B------:R-:W-:Y:S01]  /*5180*/  HMMA.16816.F32 R28, R92, R34, R28 ;  /* 0x000000225c1c723c */ /* 0x000fe2000000181c */
[----:B-1----:R-:W-:-:S05]  /*5190*/  IMAD.SHL.U32 R32, R32, 0x2, RZ ;  /* 0x0000000220207824 */ /* 0x002fca00078e00ff */
[----:B------:R-:W-:-:S05]  /*51a0*/  LOP3.LUT R33, R32, 0x6, RZ, 0xc0, !PT ;  /* 0x0000000620217812 */ /* 0x000fca00078ec0ff */
        /* <DEDUP_REMOVED lines=21> */
[----:B------:R-:W-:-:S02]  /*5300*/  ISETP.GE.AND P5, PT, R35, R100, PT ;  /* 0x000000642300720c */ /* 0x000fc40003fa6270 */
[----:B------:R-:W-:Y:S02]  /*5310*/  FSEL R140, R12, -INF , !P6 ;  /* 0xff8000000c8c7808 */ /* 0x000fe40007000000 */
[----:B------:R-:W-:Y:S01]  /*5320*/  FSEL R158, R17, -INF , !P5 ;  /* 0xff800000119e7808 */ /* 0x000fe20006800000 */
[----:B------:R-:W-:Y:S01]  /*5330*/  VIADD R17, R33, 0xffffffd8 ;  /* 0xffffffd821117836 */ /* 0x000fe20000000000 */
[-C--:B------:R-:W-:Y:S02]  /*5340*/  ISETP.GE.AND P5, PT, R21, R100.reuse, PT ;  /* 0x000000641500720c */ /* 0x080fe40003fa6270 */
[----:B------:R-:W-:Y:S02]  /*5350*/  FSEL R142, R14, -INF , !P4 ;  /* 0xff8000000e8e7808 */ /* 0x000fe40006000000 */
[----:B------:R-:W-:Y:S01]  /*5360*/  FSEL R144, R13, -INF , !P5 ;  /* 0xff8000000d907808 */ /* 0x000fe20006800000 */
[----:B------:R-:W-:Y:S01]  /*5370*/  VIADD R13, R33, 0xffffffe0 ;  /* 0xffffffe0210d7836 */ /* 0x000fe20000000000 */
[----:B------:R-:W-:-:S02]  /*5380*/  ISETP.GE.AND P6, PT, R17, R100, PT ;  /* 0x000000641100720c */ /* 0x000fc40003fc6270 */
[-C--:B------:R-:W-:Y:S01]  /*5390*/  ISETP.GE.AND P4, PT, R17, R84.reuse, PT ;  /* 0x000000541100720c */ /* 0x080fe20003f86270 */
[----:B------:R-:W-:Y:S01]  /*53a0*/  VIADD R17, R33, 0xffffffd9 ;  /* 0xffffffd921117836 */ /* 0x000fe20000000000 */
[----:B------:R-:W-:Y:S02]  /*53b0*/  ISETP.GE.AND P3, PT, R35, R84, PT ;  /* 0x000000542300720c */ /* 0x000fe40003f66270 */
[----:B------:R-:W-:Y:S02]  /*53c0*/  FSEL R148, R8, -INF , !P6 ;  /* 0xff80000008947808 */ /* 0x000fe40007000000 */
[----:B------:R-:W-:Y:S02]  /*53d0*/  FSEL R150, R10, -INF , !P4 ;  /* 0xff8000000a967808 */ /* 0x000fe40006000000 */
[C---:B------:R-:W-:Y:S02]  /*53e0*/  ISETP.GE.AND P6, PT, R13.reuse, R100, PT ;  /* 0x000000640d00720c */ /* 0x040fe40003fc6270 */
[----:B------:R-:W-:Y:S01]  /*53f0*/  ISETP.GE.AND P4, PT, R13, R84, PT ;  /* 0x000000540d00720c */ /* 0x000fe20003f86270 */
[----:B------:R-:W-:Y:S01]  /*5400*/  VIADD R13, R33, 0xffffffe1 ;  /* 0xffffffe1210d7836 */ /* 0x000fe20000000000 */
[----:B------:R-:W-:-:S02]  /*5410*/  FSEL R16, R19, -INF , !P3 ;  /* 0xff80000013107808 */ /* 0x000fc40005800000 */
[----:B------:R-:W-:Y:S02]  /*5420*/  ISETP.GE.AND P5, PT, R17, R100, PT ;  /* 0x000000641100720c */ /* 0x000fe40003fa6270 */
[----:B------:R-:W-:Y:S02]  /*5430*/  ISETP.GE.AND P3, PT, R21, R84, PT ;  /* 0x000000541500720c */ /* 0x000fe40003f66270 */
[----:B------:R-:W-:Y:S01]  /*5440*/  FSEL R152, R9, -INF , !P5 ;  /* 0xff80000009987808 */ /* 0x000fe20006800000 */
[----:B------:R-:W-:Y:S01]  /*5450*/  VIADD R9, R33, 0xffffffe8 ;  /* 0xffffffe821097836 */ /* 0x000fe20000000000 */
[----:B------:R-:W-:Y:S02]  /*5460*/  FSEL R146, R15, -INF , !P3 ;  /* 0xff8000000f927808 */ /* 0x000fe40005800000 */
[----:B------:R-:W-:Y:S02]  /*5470*/  ISETP.GE.AND P5, PT, R13, R100, PT ;  /* 0x000000640d00720c */ /* 0x000fe40003fa6270 */
[----:B------:R-:W-:-:S02]  /*5480*/  ISETP.GE.AND P3, PT, R17, R84, PT ;  /* 0x000000541100720c */ /* 0x000fc40003f66270 */
[----:B------:R-:W-:Y:S02]  /*5490*/  FSEL R97, R4, -INF , !P6 ;  /* 0xff80000004617808 */ /* 0x000fe40007000000 */
[----:B------:R-:W-:Y:S02]  /*54a0*/  FSEL R98, R6, -INF , !P4 ;  /* 0xff80000006627808 */ /* 0x000fe40006000000 */
[----:B------:R-:W-:Y:S01]  /*54b0*/  FSEL R102, R5, -INF , !P5 ;  /* 0xff80000005667808 */ /* 0x000fe20006800000 */
[----:B------:R-:W-:Y:S01]  /*54c0*/  VIADD R5, R33, 0xfffffff0 ;  /* 0xfffffff021057836 */ /* 0x000fe20000000000 */
[----:B------:R-:W-:Y:S02]  /*54d0*/  FSEL R154, R11, -INF , !P3 ;  /* 0xff8000000b9a7808 */ /* 0x000fe40005800000 */
[C---:B------:R-:W-:Y:S02]  /*54e0*/  ISETP.GE.AND P6, PT, R9.reuse, R100, PT ;  /* 0x000000640900720c */ /* 0x040fe40003fc6270 */
[-C--:B------:R-:W-:Y:S01]  /*54f0*/  ISETP.GE.AND P4, PT, R9, R84.reuse, PT ;  /* 0x000000540900720c */ /* 0x080fe20003f86270 */
[----:B------:R-:W-:Y:S01]  /*5500*/  VIADD R9, R33, 0xffffffe9 ;  /* 0xffffffe921097836 */ /* 0x000fe20000000000 */
[----:B------:R-:W-:-:S02]  /*5510*/  ISETP.GE.AND P3, PT, R13, R84, PT ;  /* 0x000000540d00720c */ /* 0x000fc40003f66270 */
[----:B------:R-:W-:Y:S02]  /*5520*/  FSEL R103, R30, -INF , !P4 ;  /* 0xff8000001e677808 */ /* 0x000fe40006000000 */
[----:B------:R-:W-:Y:S02]  /*5530*/  FSEL R99, R7, -INF , !P3 ;  /* 0xff80000007637808 */ /* 0x000fe40005800000 */
[C---:B------:R-:W-:Y:S02]  /*5540*/  ISETP.GE.AND P1, PT, R5.reuse, R100, PT ;  /* 0x000000640500720c */ /* 0x040fe40003f26270 */
[-C--:B------:R-:W-:Y:S01]  /*5550*/  ISETP.GE.AND P4, PT, R5, R84.reuse, PT ;  /* 0x000000540500720c */ /* 0x080fe20003f86270 */
[----:B------:R-:W-:Y:S01]  /*5560*/  VIADD R5, R33, 0xfffffff1 ;  /* 0xfffffff121057836 */ /* 0x000fe20000000000 */
[C---:B------:R-:W-:Y:S02]  /*5570*/  ISETP.GE.AND P3, PT, R9.reuse, R84, PT ;  /* 0x000000540900720c */ /* 0x040fe40003f66270 */
[-C--:B------:R-:W-:Y:S01]  /*5580*/  ISETP.GE.AND P5, PT, R9, R100.reuse, PT ;  /* 0x000000640900720c */ /* 0x080fe20003fa6270 */
[----:B------:R-:W-:Y:S01]  /*5590*/  VIADD R9, R33, 0xfffffff8 ;  /* 0xfffffff821097836 */ /* 0x000fe20000000000 */
[----:B------:R-:W-:Y:S01]  /*55a0*/  FSEL R106, R31, -INF , !P3 ;  /* 0xff8000001f6a7808 */ /* 0x000fe20005800000 */
[----:B------:R-:W-:Y:S01]  /*55b0*/  VIADD R33, R33, 0xfffffff9 ;  /* 0xfffffff921217836 */ /* 0x000fe20000000000 */
[----:B------:R-:W-:-:S02]  /*55c0*/  ISETP.GE.AND P2, PT, R5, R100, PT ;  /* 0x000000640500720c */ /* 0x000fc40003f46270 */
[----:B------:R-:W-:Y:S02]  /*55d0*/  ISETP.GE.AND P3, PT, R5, R84, PT ;  /* 0x000000540500720c */ /* 0x000fe40003f66270 */
[----:B------:R-:W1:Y:S01]  /*55e0*/  LDSM.16.M88.4 R4, [R112+0x5c00] ;  /* 0x005c00007004783b */ /* 0x000e620000000200 */
[----:B------:R-:W-:Y:S01]  /*55f0*/  FSEL R101, R28, -INF , !P6 ;  /* 0xff8000001c657808 */ /* 0x000fe20007000000 */
[----:B------:R-:W-:-:S04]  /*5600*/  DEPBAR.LE SB0, 0x0 ;  /* 0x000080000000791a */ /* 0x000fc80000000000 */
[----:B------:R-:W-:Y:S01]  /*5610*/  FSEL R104, R29, -INF , !P5 ;  /* 0xff8000001d687808 */ /* 0x000fe20006800000 */
[----:B------:R-:W-:Y:S01]  /*5620*/  BAR.SYNC.DEFER_BLOCKING 0x0 ;  /* 0x0000000000007b1d */ /* 0x000fe20000010000 */
[-C--:B------:R-:W-:Y:S02]  /*5630*/  ISETP.GE.AND P6, PT, R9, R100.reuse, PT ;  /* 0x000000640900720c */ /* 0x080fe40003fc6270 */
[----:B------:R-:W-:Y:S01]  /*5640*/  ISETP.GE.AND P5, PT, R33, R100, PT ;  /* 0x000000642100720c */ /* 0x000fe20003fa6270 */
[C---:B-1----:R-:W-:Y:S08]  /*5650*/  HMMA.16816.F32 R24, R92.reuse, R4, R24 ;  /* 0x000000045c18723c */ /* 0x042ff00000001818 */
[----:B------:R-:W-:Y:S11]  /*5660*/  HMMA.16816.F32 R88, R92, R6, R88 ;  /* 0x000000065c58723c */ /* 0x000ff60000001858 */
[----:B------:R-:W-:-:S02]  /*5670*/  FSEL R92, R26, -INF , !P4 ;  /* 0xff8000001a5c7808 */ /* 0x000fc40006000000 */
[----:B------:R-:W-:Y:S02]  /*5680*/  ISETP.GE.U32.AND P4, PT, R3, 0x3, PT ;  /* 0x000000030300780c */ /* 0x000fe40003f86070 */
[----:B------:R-:W-:Y:S02]  /*5690*/  FSEL R100, R24, -INF , !P1 ;  /* 0xff80000018647808 */ /* 0x000fe40004800000 */
[----:B------:R-:W-:Y:S02]  /*56a0*/  ISETP.NE.AND P1, PT, R87, RZ, PT ;  /* 0x000000ff5700720c */ /* 0x000fe40003f25270 */
[----:B------:R-:W-:Y:S02]  /*56b0*/  FSEL R88, R88, -INF , !P6 ;  /* 0xff80000058587808 */ /* 0x000fe40007000000 */
[----:B------:R-:W-:Y:S02]  /*56c0*/  FSEL R89, R89, -INF , !P5 ;  /* 0xff80000059597808 */ /* 0x000fe40006800000 */
[----:B------:R-:W-:-:S02]  /*56d0*/  ISETP.GE.AND P6, PT, R9, R84, PT ;  /* 0x000000540900720c */ /* 0x000fc40003fc6270 */
[----:B------:R-:W-:Y:S02]  /*56e0*/  ISETP.GE.AND P5, PT, R33, R84, PT ;  /* 0x000000542100720c */ /* 0x000fe40003fa6270 */
[----:B------:R-:W-:Y:S02]  /*56f0*/  FSEL R87, R25, -INF , !P2 ;  /* 0xff80000019577808 */ /* 0x000fe40005000000 */
[----:B------:R-:W-:Y:S02]  /*5700*/  ISETP.NE.AND P2, PT, R85, RZ, PT ;  /* 0x000000ff5500720c */ /* 0x000fe40003f45270 */
[----:B------:R-:W-:Y:S02]  /*5710*/  FSEL R93, R27, -INF , !P3 ;  /* 0xff8000001b5d7808 */ /* 0x000fe40005800000 */
[----:B------:R-:W-:Y:S02]  /*5720*/  FSEL R90, R90, -INF , !P6 ;  /* 0xff8000005a5a7808 */ /* 0x000fe40007000000 */
[----:B------:R-:W-:Y:S01]  /*5730*/  FSEL R91, R91, -INF , !P5 ;  /* 0xff8000005b5b7808 */ /* 0x000fe20006800000 */
[----:B------:R-:W-:Y:S06]  /*5740*/  @!P4 BRA `(.L_x_918) ;  /* 0x0000000000b4c947 */ /* 0x000fec0003800000 */
[----:B------:R-:W-:Y:S01]  /*5750*/  VIADD R4, R3, 0xfffffffd ;  /* 0xfffffffd03047836 */ /* 0x000fe20000000000 */
[----:B------:R-:W-:Y:S03]  /*5760*/  BSSY.RECONVERGENT B0, `(.L_x_919) ;  /* 0x000002a000007945 */ /* 0x000fe60003800200 */
        /* <DEDUP_REMOVED lines=40> */
.L_x_920:
[----:B------:R2:W-:Y:S02]  /*59f0*/  STS.128 [R127+0x5800], RZ ;  /* 0x005800ff7f007388 */ /* 0x0005e40000000c00 */
.L_x_921:
[----:B------:R-:W-:Y:S05]  /*5a00*/  BSYNC.RECONVERGENT B0 ;  /* 0x0000000000007941 */ /* 0x000fea0003800200 */
.L_x_919:
[----:B------:R-:W0:Y:S02]  /*5a10*/  LDGDEPBAR ;  /* 0x00000000000079af */ /* 0x000e240000000000 */
.L_x_918:
[----:B-1-3--:R-:W-:Y:S01]  /*5a20*/  FMNMX3.FTZ R9, R2, R32, R34, !PT ;  /* 0x0000002002097276 */ /* 0x00afe20007810022 */
[----:B------:R-:W-:Y:S01]  /*5a30*/  VIADD R7, R3, 0xfffffffe ;  /* 0xfffffffe03077836 */ /* 0x000fe20000000000 */
[----:B------:R-:W-:Y:S01]  /*5a40*/  FMNMX3.FTZ R5, R0, R22, R20, !PT ;  /* 0x0000001600057276 */ /* 0x000fe20007810014 */
[----:B------:R-:W-:Y:S01]  /*5a50*/  UIADD3 UR29, UPT, UPT, UR24, -0x61c88647, URZ ;  /* 0x9e3779b9181d7890 */ /* 0x000fe2000fffe0ff */
[----:B------:R-:W-:Y:S01]  /*5a60*/  FMNMX3.FTZ R9, R9, R138, R158, !PT ;  /* 0x0000008a09097276 */ /* 0x000fe2000781009e */
[----:B------:R-:W-:Y:S01]  /*5a70*/  IMAD.SHL.U32 R7, R7, 0x2, RZ ;  /* 0x0000000207077824 */ /* 0x000fe200078e00ff */
[----:B------:R-:W-:Y:S01]  /*5a80*/  FMNMX3.FTZ R5, R5, R18, R16, !PT ;  /* 0x0000001205057276 */ /* 0x000fe20007810010 */
[----:B------:R-:W-:Y:S01]  /*5a90*/  UIADD3 UR28, UPT, UPT, UR24, 0x3c6ef372, URZ ;  /* 0x3c6ef372181c7890 */ /* 0x000fe2000fffe0ff */
[----:B------:R-:W-:Y:S01]  /*5aa0*/  FMNMX3.FTZ R9, R9, R140, R144, !PT ;  /* 0x0000008c09097276 */ /* 0x000fe20007810090 */
[----:B------:R-:W-:Y:S01]  /*5ab0*/  UIADD3 UR27, UPT, UPT, UR25, 0x76cf5d0a, URZ ;  /* 0x76cf5d0a191b7890 */ /* 0x000fe2000fffe0ff */
[----:B------:R-:W-:Y:S01]  /*5ac0*/  FMNMX3.FTZ R5, R5, R142, R146, !PT ;  /* 0x0000008e05057276 */ /* 0x000fe20007810092 */
[----:B------:R-:W-:Y:S01]  /*5ad0*/  UIADD3 UR4, UPT, UPT, UR24, -0x255992d5, URZ ;  /* 0xdaa66d2b18047890 */ /* 0x000fe2000fffe0ff */
[----:B------:R-:W-:Y:S01]  /*5ae0*/  FMNMX3.FTZ R9, R9, R148, R152, !PT ;  /* 0x0000009409097276 */ /* 0x000fe20007810098 */
[----:B------:R-:W-:Y:S01]  /*5af0*/  LDSM.16.MT88.4 R28, [R113+0x7000] ;  /* 0x00700000711c783b */ /* 0x000fe20000004200 */
[----:B------:R-:W-:Y:S01]  /*5b00*/  FMNMX3.FTZ R8, R5, R150, R154, !PT ;  /* 0x0000009605087276 */ /* 0x000fe2000781009a */
[----:B------:R-:W-:Y:S01]  /*5b10*/  IMAD.SHL.U32 R96, R96, 0x2, RZ ;  /* 0x0000000260607824 */ /* 0x000fe200078e00ff */
        /* <DEDUP_REMOVED lines=8> */
[----:B------:R-:W-:Y:S01]  /*5ba0*/  LOP3.LUT R7, R7, UR25, R135, 0x96, !PT ;  /* 0x0000001907077c12 */ /* 0x000fe2000f8e9687 */
[----:B------:R-:W1:Y:S04]  /*5bb0*/  SHFL.BFLY PT, R4, R9, 0x2, 0x1f ;  /* 0x0c401f0009047f89 */ /* 0x000e6800000e0000 */
[----:B------:R-:W3:Y:S01]  /*5bc0*/  SHFL.BFLY PT, R5, R8, 0x2, 0x1f ;  /* 0x0c401f0008057f89 */ /* 0x000ee200000e0000 */
[----:B------:R-:W-:-:S05]  /*5bd0*/  IMAD.WIDE.U32 R6, R7, -0x326172a9, RZ ;  /* 0xcd9e8d5707067825 */ /* 0x000fca00078e00ff */
[----:B------:R-:W-:Y:S02]  /*5be0*/  LOP3.LUT R7, R136, UR29, R7, 0x96, !PT ;  /* 0x0000001d88077c12 */ /* 0x000fe4000f8e9607 */
[----:B------:R-:W-:Y:S02]  /*5bf0*/  LOP3.LUT R6, R6, UR28, R131, 0x96, !PT ;  /* 0x0000001c06067c12 */ /* 0x000fe4000f8e9683 */
[----:B-1----:R-:W-:Y:S02]  /*5c00*/  FMNMX.FTZ R4, R9, R4, !PT ;  /* 0x0000000409047209 */ /* 0x002fe40007810000 */
[----:B---3--:R-:W-:-:S03]  /*5c10*/  FMNMX.FTZ R5, R8, R5, !PT ;  /* 0x0000000508057209 */ /* 0x008fc60007810000 */
[----:B------:R-:W1:Y:S01]  /*5c20*/  SHFL.BFLY PT, R85, R4, 0x1, 0x1f ;  /* 0x0c201f0004557f89 */ /* 0x000e6200000e0000 */
[----:B------:R-:W-:-:S03]  /*5c30*/  IMAD.WIDE.U32 R8, R7, -0x2daee0ad, RZ ;  /* 0xd2511f5307087825 */ /* 0x000fc600078e00ff */
[----:B------:R-:W3:Y:S01]  /*5c40*/  SHFL.BFLY PT, R84, R5, 0x1, 0x1f ;  /* 0x0c201f0005547f89 */ /* 0x000ee200000e0000 */
        /* <DEDUP_REMOVED lines=10> */
[----:B------:R-:W-:Y:S02]  /*5cf0*/  LOP3.LUT R6, R6, UR17, R13, 0x96, !PT ;  /* 0x0000001106067c12 */ /* 0x000fe4000f8e960d */
[C---:B------:R-:W-:Y:S01]  /*5d00*/  FSETP.NEU.FTZ.AND P1, PT, R85.reuse, -INF , PT ;  /* 0xff8000005500780b */ /* 0x040fe20003f3d000 */
[----:B------:R-:W-:Y:S01]  /*5d10*/  FMUL.FTZ R111, R85, UR31 ;  /* 0x0000001f556f7c20 */ /* 0x000fe20008410000 */
[----:B---3--:R-:W-:Y:S01]  /*5d20*/  FMNMX.FTZ R84, R5, R84, !PT ;  /* 0x0000005405547209 */ /* 0x008fe20007810000 */
[----:B------:R-:W-:Y:S01]  /*5d30*/  IMAD.WIDE.U32 R6, R6, -0x326172a9, RZ ;  /* 0xcd9e8d5706067825 */ /* 0x000fe200078e00ff */
[----:B------:R-:W-:Y:S02]  /*5d40*/  FSEL R5, R85, RZ, P1 ;  /* 0x000000ff55057208 */ /* 0x000fe40000800000 */
[C---:B------:R-:W-:Y:S01]  /*5d50*/  FSETP.NEU.FTZ.AND P0, PT, R84.reuse, -INF , PT ;  /* 0xff8000005400780b */ /* 0x040fe20003f1d000 */
[----:B------:R-:W-:Y:S01]  /*5d60*/  FMUL.FTZ R105, R84, UR31 ;  /* 0x0000001f54697c20 */ /* 0x000fe20008410000 */
[----:B------:R-:W-:Y:S01]  /*5d70*/  FSEL R111, R111, RZ, P1 ;  /* 0x000000ff6f6f7208 */ /* 0x000fe20000800000 */
[----:B------:R-:W-:Y:S01]  /*5d80*/  FADD.FTZ R4, R2, -R5 ;  /* 0x8000000502047221 */ /* 0x000fe20000010000 */
[----:B------:R-:W-:-:S02]  /*5d90*/  LOP3.LUT R12, R12, UR13, R157, 0x96, !PT ;  /* 0x0000000d0c0c7c12 */ /* 0x000fc4000f8e969d */
[----:B------:R-:W-:Y:S01]  /*5da0*/  FSEL R5, R84, RZ, P0 ;  /* 0x000000ff54057208 */ /* 0x000fe20000000000 */
[--C-:B------:R-:W-:Y:S01]  /*5db0*/  FFMA.FTZ R138, R138, UR31, -R111.reuse ;  /* 0x0000001f8a8a7c23 */ /* 0x100fe2000801086f */
[----:B------:R-:W-:Y:S01]  /*5dc0*/  FFMA.FTZ R107, R158, UR31, -R111 ;  /* 0x0000001f9e6b7c23 */ /* 0x000fe2000801086f */
[----:B------:R-:W-:Y:S01]  /*5dd0*/  IMAD.WIDE.U32 R12, R12, -0x326172a9, RZ ;  /* 0xcd9e8d570c0c7825 */ /* 0x000fe200078e00ff */
[----:B------:R-:W-:-:S03]  /*5de0*/  LOP3.LUT R2, R8, UR16, R7, 0x96, !PT ;  /* 0x0000001008027c12 */ /* 0x000fc6000f8e9607 */
[----:B------:R-:W-:Y:S01]  /*5df0*/  FADD.FTZ R5, R0, -R5 ;  /* 0x8000000500057221 */ /* 0x000fe20000010000 */
[----:B------:R-:W-:Y:S01]  /*5e00*/  FSEL R105, R105, RZ, P0 ;  /* 0x000000ff69697208 */ /* 0x000fe20000000000 */
[----:B------:R-:W-:Y:S01]  /*5e10*/  IMAD.MOV.U32 R0, RZ, RZ, R12 ;  /* 0x000000ffff007224 */ /* 0x000fe200078e000c */
[----:B------:R-:W-:Y:S01]  /*5e20*/  MUFU.EX2 R138, R138 ;  /* 0x0000008a008a7308 */ /* 0x000fe20000000800 */
[----:B------:R-:W-:Y:S01]  /*5e30*/  PRMT R7, R12, 0x7771, RZ ;  /* 0x000077710c077816 */ /* 0x000fe200000000ff */
[----:B------:R-:W-:Y:S01]  /*5e40*/  FFMA.FTZ R139, R32, UR31, -R111 ;  /* 0x0000001f208b7c23 */ /* 0x000fe2000801086f */
[----:B------:R-:W-:Y:S01]  /*5e50*/  LOP3.LUT R8, R6, UR12, R13, 0x96, !PT ;  /* 0x0000000c06087c12 */ /* 0x000fe2000f8e960d */
[----:B------:R-:W1:Y:S01]  /*5e60*/  MUFU.EX2 R107, R107 ;  /* 0x0000006b006b7308 */ /* 0x000e620000000800 */
[----:B------:R-:W-:Y:S01]  /*5e70*/  LOP3.LUT R0, R0, 0xff, RZ, 0xc0, !PT ;  /* 0x000000ff00007812 */ /* 0x000fe200078ec0ff */
[----:B------:R-:W-:Y:S01]  /*5e80*/  FFMA.FTZ R95, R18, UR31, -R105 ;  /* 0x0000001f125f7c23 */ /* 0x000fe20008010869 */
[----:B------:R-:W-:Y:S01]  /*5e90*/  PRMT R10, R12, 0x7773, RZ ;  /* 0x000077730c0a7816 */ /* 0x000fe200000000ff */
[----:B------:R-:W-:Y:S01]  /*5ea0*/  FFMA.FTZ R109, R34, UR31, -R111 ;  /* 0x0000001f226d7c23 */ /* 0x000fe2000801086f */
[----:B------:R-:W-:Y:S01]  /*5eb0*/  PRMT R7, R0, 0x5410, R7 ;  /* 0x0000541000077816 */ /* 0x000fe20000000007 */
[--C-:B------:R-:W-:Y:S01]  /*5ec0*/  FFMA.FTZ R0, R16, UR31, -R105.reuse ;  /* 0x0000001f10007c23 */ /* 0x100fe20008010869 */
[--C-:B------:R-:W-:Y:S01]  /*5ed0*/  FFMA.FTZ R129, R22, UR31, -R105.reuse ;  /* 0x0000001f16817c23 */ /* 0x100fe20008010869 */
[----:B------:R-:W-:Y:S01]  /*5ee0*/  MUFU.EX2 R95, R95 ;  /* 0x0000005f005f7308 */ /* 0x000fe20000000800 */
[--C-:B------:R-:W-:Y:S01]  /*5ef0*/  FFMA.FTZ R94, R20, UR31, -R105.reuse ;  /* 0x0000001f145e7c23 */ /* 0x100fe20008010869 */
[----:B------:R-:W-:Y:S01]  /*5f00*/  HSET2.LE.AND R6, R7, R128, PT ;  /* 0x0000008007067233 */ /* 0x000fe20003803000 */
[----:B------:R-:W-:Y:S01]  /*5f10*/  FMUL.FTZ R143, R4, UR31 ;  /* 0x0000001f048f7c20 */ /* 0x000fe20008410000 */
[----:B------:R-:W3:Y:S01]  /*5f20*/  MUFU.EX2 R0, R0 ;  /* 0x0000000000007308 */ /* 0x000ee20000000800 */
[----:B------:R-:W-:Y:S01]  /*5f30*/  FMUL.FTZ R141, R5, UR31 ;  /* 0x0000001f058d7c20 */ /* 0x000fe20008410000 */
[----:B-1----:R-:W-:Y:S01]  /*5f40*/  F2FP.F16.F32.PACK_AB R7, R107, R138 ;  /* 0x0000008a6b07723e */ /* 0x002fe200000000ff */
[----:B------:R-:W-:Y:S01]  /*5f50*/  LDSM.16.MT88.4 R20, [R86+0x6000] ;  /* 0x006000005614783b */ /* 0x000fe20000004200 */
[----:B------:R-:W-:Y:S01]  /*5f60*/  MUFU.EX2 R139, R139 ;  /* 0x0000008b008b7308 */ /* 0x000fe20000000800 */
[----:B------:R-:W-:Y:S01]  /*5f70*/  LOP3.LUT R9, R8, 0xffff, RZ, 0xc0, !PT ;  /* 0x0000ffff08097812 */ /* 0x000fe200078ec0ff */
[----:B------:R-:W-:Y:S01]  /*5f80*/  FFMA.FTZ R103, R103, UR31, -R105 ;  /* 0x0000001f67677c23 */ /* 0x000fe20008010869 */
[----:B------:R-:W-:Y:S01]  /*5f90*/  LOP3.LUT R6, R7, R6, RZ, 0xc0, !PT ;  /* 0x0000000607067212 */ /* 0x000fe200078ec0ff */
[----:B------:R-:W-:Y:S01]  /*5fa0*/  MUFU.EX2 R109, R109 ;  /* 0x0000006d006d7308 */ /* 0x000fe20000000800 */
[----:B------:R-:W-:Y:S01]  /*5fb0*/  PRMT R7, R12, 0x7772, RZ ;  /* 0x000077720c077816 */ /* 0x000fe200000000ff */
[----:B------:R-:W-:Y:S01]  /*5fc0*/  FFMA.FTZ R100, R100, UR31, -R111 ;  /* 0x0000001f64647c23 */ /* 0x000fe2000801086f */
[----:B------:R-:W-:Y:S01]  /*5fd0*/  PRMT R5, R8, 0x7632, R5 ;  /* 0x0000763208057816 */ /* 0x000fe20000000005 */
[----:B------:R-:W-:Y:S01]  /*5fe0*/  MUFU.EX2 R129, R129 ;  /* 0x0000008100817308 */ /* 0x000fe20000000800 */
[----:B------:R-:W-:Y:S01]  /*5ff0*/  PRMT R7, R7, 0x5410, R10 ;  /* 0x0000541007077816 */ /* 0x000fe2000000000a */
[----:B------:R-:W1:Y:S01]  /*6000*/  LDSM.16.MT88.4 R12, [R113+0x6000] ;  /* 0x00600000710c783b */ /* 0x000e620000004200 */
[----:B---3--:R-:W-:Y:S01]  /*6010*/  F2FP.F16.F32.PACK_AB R10, R0, R95 ;  /* 0x0000005f000a723e */ /* 0x008fe200000000ff */
[----:B------:R-:W-:Y:S01]  /*6020*/  MUFU.EX2 R94, R94 ;  /* 0x0000005e005e7308 */ /* 0x000fe20000000800 */
[----:B------:R-:W-:-:S02]  /*6030*/  LOP3.LUT R7, R7, 0xff00ff, RZ, 0xc0, !PT ;  /* 0x00ff00ff07077812 */ /* 0x000fc400078ec0ff */
[----:B------:R-:W-:Y:S01]  /*6040*/  SHF.R.U32.HI R9, RZ, 0x8, R9 ;  /* 0x00000008ff097819 */ /* 0x000fe20000011609 */
[----:B------:R-:W3:Y:S01]  /*6050*/  MUFU.EX2 R143, R143 ;  /* 0x0000008f008f7308 */ /* 0x000ee20000000800 */
[----:B------:R-:W-:Y:S02]  /*6060*/  LOP3.LUT R5, R5, 0xff, RZ, 0xc0, !PT ;  /* 0x000000ff05057812 */ /* 0x000fe400078ec0ff */
[----:B------:R-:W-:Y:S01]  /*6070*/  HSET2.LE.AND R7, R7, R128, PT ;  /* 0x0000008007077233 */ /* 0x000fe20003803000 */
[----:B------:R-:W4:Y:S04]  /*6080*/  MUFU.EX2 R141, R141 ;  /* 0x0000008d008d7308 */ /* 0x000f280000000800 */
[----:B------:R-:W-:Y:S01]  /*6090*/  LOP3.LUT R7, R10, R7, RZ, 0xc0, !PT ;  /* 0x000000070a077212 */ /* 0x000fe200078ec0ff */
[----:B------:R-:W-:Y:S01]  /*60a0*/  MUFU.EX2 R100, R100 ;  /* 0x0000006400647308 */ /* 0x000fe20000000800 */
[----:B------:R-:W-:-:S02]  /*60b0*/  LOP3.LUT R10, R8, 0xff, RZ, 0xc0, !PT ;  /* 0x000000ff080a7812 */ /* 0x000fc400078ec0ff */
[----:B------:R-:W-:Y:S02]  /*60c0*/  SHF.R.U32.HI R8, RZ, 0x18, R8 ;  /* 0x00000018ff087819 */ /* 0x000fe40000011608 */
[----:B------:R-:W-:Y:S01]  /*60d0*/  PRMT R9, R10, 0x5410, R9 ;  /* 0x000054100a097816 */ /* 0x000fe20000000009 */
[-C--:B---3--:R-:W-:Y:S01]  /*60e0*/  FMUL.FTZ R16, R44, R143.reuse ;  /* 0x0000008f2c107220 */ /* 0x088fe20000410000 */
[----:B------:R-:W-:Y:S01]  /*60f0*/  PRMT R5, R5, 0x5410, R8 ;  /* 0x0000541005057816 */ /* 0x000fe20000000008 */
[----:B------:R-:W-:Y:S01]  /*6100*/  FMUL.FTZ R17, R45, R143 ;  /* 0x0000008f2d117220 */ /* 0x000fe20000410000 */
[----:B------:R-:W-:Y:S01]  /*6110*/  F2FP.F16.F32.PACK_AB R10, R109, R139 ;  /* 0x0000008b6d0a723e */ /* 0x000fe200000000ff */
[-C--:B----4-:R-:W-:Y:S01]  /*6120*/  FMUL.FTZ R11, R39, R141.reuse ;  /* 0x0000008d270b7220 */ /* 0x090fe20000410000 */
[--C-:B------:R-:W-:Y:S01]  /*6130*/  HSET2.LE.AND R9, R9, R128.reuse, PT ;  /* 0x0000008009097233 */ /* 0x100fe20003803000 */
[-C--:B------:R-:W-:Y:S01]  /*6140*/  FMUL.FTZ R18, R46, R141.reuse ;  /* 0x0000008d2e127220 */ /* 0x080fe20000410000 */
[----:B------:R-:W-:Y:S01]  /*6150*/  HSET2.LE.AND R5, R5, R128, PT ;  /* 0x0000008005057233 */ /* 0x000fe20003803000 */
[----:B------:R-:W-:Y:S01]  /*6160*/  FMUL.FTZ R19, R47, R141 ;  /* 0x0000008d2f137220 */ /* 0x000fe20000410000 */
[----:B------:R-:W-:Y:S01]  /*6170*/  F2FP.F16.F32.PACK_AB R8, R94, R129 ;  /* 0x000000815e08723e */ /* 0x000fe200000000ff */
[----:B------:R-:W-:Y:S01]  /*6180*/  FMUL.FTZ R24, R52, R143 ;  /* 0x0000008f34187220 */ /* 0x000fe20000410000 */
[----:B------:R-:W-:Y:S01]  /*6190*/  LOP3.LUT R4, R10, R9, RZ, 0xc0, !PT ;  /* 0x000000090a047212 */ /* 0x000fe200078ec0ff */
[----:B------:R-:W-:Y:S01]  /*61a0*/  FMUL.FTZ R9, R37, R143 ;  /* 0x0000008f25097220 */ /* 0x000fe20000410000 */
[----:B------:R-:W-:Y:S01]  /*61b0*/  LOP3.LUT R5, R8, R5, RZ, 0xc0, !PT ;  /* 0x0000000508057212 */ /* 0x000fe200078ec0ff */
[----:B------:R-:W-:Y:S01]  /*61c0*/  FMUL.FTZ R8, R36, R143 ;  /* 0x0000008f24087220 */ /* 0x000fe20000410000 */
[----:B------:R-:W-:Y:S01]  /*61d0*/  FMUL.FTZ R10, R38, R141 ;  /* 0x0000008d260a7220 */ /* 0x000fe20000410000 */
[----:B------:R-:W-:Y:S01]  /*61e0*/  FMUL.FTZ R25, R53, R143 ;  /* 0x0000008f35197220 */ /* 0x000fe20000410000 */
[-C--:B------:R-:W-:Y:S01]  /*61f0*/  FMUL.FTZ R26, R54, R141.reuse ;  /* 0x0000008d361a7220 */ /* 0x080fe20000410000 */
[----:B------:R-:W-:Y:S01]  /*6200*/  FMUL.FTZ R27, R55, R141 ;  /* 0x0000008d371b7220 */ /* 0x000fe20000410000 */
[----:B------:R-:W3:Y:S01]  /*6210*/  LDSM.16.MT88.4 R36, [R86+0x7000] ;  /* 0x007000005624783b */ /* 0x000ee20000004200 */
[-C--:B------:R-:W-:Y:S01]  /*6220*/  FMUL.FTZ R40, R40, R143.reuse ;  /* 0x0000008f28287220 */ /* 0x080fe20000410000 */
[----:B------:R-:W-:Y:S01]  /*6230*/  FMUL.FTZ R41, R41, R143 ;  /* 0x0000008f29297220 */ /* 0x000fe20000410000 */
[-C--:B------:R-:W-:Y:S01]  /*6240*/  FMUL.FTZ R42, R42, R141.reuse ;  /* 0x0000008d2a2a7220 */ /* 0x080fe20000410000 */
[----:B------:R-:W4:Y:S01]  /*6250*/  LDSM.16.MT88.4 R44, [R113+0x8000] ;  /* 0x00800000712c783b */ /* 0x000f220000004200 */
[----:B------:R-:W-:Y:S01]  /*6260*/  FMUL.FTZ R43, R43, R141 ;  /* 0x0000008d2b2b7220 */ /* 0x000fe20000410000 */
[-C--:B------:R-:W-:Y:S01]  /*6270*/  FMUL.FTZ R48, R48, R143.reuse ;  /* 0x0000008f30307220 */ /* 0x080fe20000410000 */
[----:B------:R-:W-:Y:S01]  /*6280*/  FMUL.FTZ R49, R49, R143 ;  /* 0x0000008f31317220 */ /* 0x000fe20000410000 */
[----:B------:R-:W5:Y:S01]  /*6290*/  LDSM.16.MT88.4 R52, [R86+0x8000] ;  /* 0x008000005634783b */ /* 0x000f620000004200 */
[-C--:B------:R-:W-:Y:S01]  /*62a0*/  FMUL.FTZ R50, R50, R141.reuse ;  /* 0x0000008d32327220 */ /* 0x080fe20000410000 */
[----:B------:R-:W-:Y:S01]  /*62b0*/  FMUL.FTZ R51, R51, R141 ;  /* 0x0000008d33337220 */ /* 0x000fe20000410000 */
[C---:B-1----:R-:W-:Y:S01]  /*62c0*/  HMMA.16816.F32 R8, R4.reuse, R12, R8 ;  /* 0x0000000c0408723c */ /* 0x042fe20000001808 */
[-C--:B------:R-:W-:Y:S01]  /*62d0*/  FMUL.FTZ R32, R60, R143.reuse ;  /* 0x0000008f3c207220 */ /* 0x080fe20000410000 */
[----:B------:R-:W-:Y:S01]  /*62e0*/  FMUL.FTZ R33, R61, R143 ;  /* 0x0000008f3d217220 */ /* 0x000fe20000410000 */
[-C--:B------:R-:W-:Y:S01]  /*62f0*/  FMUL.FTZ R34, R62, R141.reuse ;  /* 0x0000008d3e227220 */ /* 0x080fe20000410000 */
[----:B------:R-:W-:Y:S01]  /*6300*/  FMUL.FTZ R35, R63, R141 ;  /* 0x0000008d3f237220 */ /* 0x000fe20000410000 */
[-C--:B------:R-:W-:Y:S01]  /*6310*/  FMUL.FTZ R56, R56, R143.reuse ;  /* 0x0000008f38387220 */ /* 0x080fe20000410000 */
[----:B------:R-:W-:Y:S01]  /*6320*/  FMUL.FTZ R57, R57, R143 ;  /* 0x0000008f39397220 */ /* 0x000fe20000410000 */
[----:B------:R-:W-:Y:S01]  /*6330*/  FMUL.FTZ R58, R58, R141 ;  /* 0x0000008d3a3a7220 */ /* 0x000fe20000410000 */
[C---:B------:R-:W-:Y:S01]  /*6340*/  HMMA.16816.F32 R12, R4.reuse, R14, R40 ;  /* 0x0000000e040c723c */ /* 0x040fe20000001828 */
[-C--:B------:R-:W-:Y:S01]  /*6350*/  FMUL.FTZ R40, R68, R143.reuse ;  /* 0x0000008f44287220 */ /* 0x080fe20000410000 */
[----:B------:R-:W-:Y:S01]  /*6360*/  FMUL.FTZ R41, R69, R143 ;  /* 0x0000008f45297220 */ /* 0x000fe20000410000 */
[-C--:B------:R-:W-:Y:S01]  /*6370*/  FMUL.FTZ R42, R70, R141.reuse ;  /* 0x0000008d462a7220 */ /* 0x080fe20000410000 */
        /* <DEDUP_REMOVED lines=13> */
[-C--:B------:R-:W-:Y:S01]  /*6450*/  FMUL.FTZ R48, R76, R143.reuse ;  /* 0x0000008f4c307220 */ /* 0x080fe20000410000 */
[----:B------:R-:W-:Y:S01]  /*6460*/  FMUL.FTZ R49, R77, R143 ;  /* 0x0000008f4d317220 */ /* 0x000fe20000410000 */
[-C--:B------:R-:W-:Y:S01]  /*6470*/  FMUL.FTZ R50, R78, R141.reuse ;  /* 0x0000008d4e327220 */ /* 0x080fe20000410000 */
[----:B------:R-:W-:Y:S01]  /*6480*/  FMUL.FTZ R51, R79, R141 ;  /* 0x0000008d4f337220 */ /* 0x000fe20000410000 */
[----:B------:R-:W-:Y:S01]  /*6490*/  FMUL.FTZ R81, R81, R143 ;  /* 0x0000008f51517220 */ /* 0x000fe20000410000 */
[-C--:B------:R-:W-:Y:S01]  /*64a0*/  FMUL.FTZ R82, R82, R141.reuse ;  /* 0x0000008d52527220 */ /* 0x080fe20000410000 */
[----:B------:R-:W-:Y:S01]  /*64b0*/  FMUL.FTZ R83, R83, R141 ;  /* 0x0000008d53537220 */ /* 0x000fe20000410000 */
[C---:B------:R-:W-:Y:S01]  /*64c0*/  HMMA.16816.F32 R24, R4.reuse, R28, R24 ;  /* 0x0000001c0418723c */ /* 0x040fe20000001818 */
[----:B------:R-:W-:Y:S01]  /*64d0*/  FFMA.FTZ R60, R110, R143, R139 ;  /* 0x0000008f6e3c7223 */ /* 0x000fe2000001008b */
[----:B------:R-:W-:Y:S01]  /*64e0*/  FFMA.FTZ R139, R150, UR31, -R105 ;  /* 0x0000001f968b7c23 */ /* 0x000fe20008010869 */
[----:B------:R-:W-:Y:S01]  /*64f0*/  FFMA.FTZ R61, R108, R141, R129 ;  /* 0x0000008d6c3d7223 */ /* 0x000fe20000010081 */
[--C-:B------:R-:W-:Y:S01]  /*6500*/  FFMA.FTZ R141, R140, UR31, -R111.reuse ;  /* 0x0000001f8c8d7c23 */ /* 0x100fe2000801086f */
[--C-:B------:R-:W-:Y:S01]  /*6510*/  FFMA.FTZ R129, R148, UR31, -R111.reuse ;  /* 0x0000001f94817c23 */ /* 0x100fe2000801086f */
[--C-:B------:R-:W-:Y:S01]  /*6520*/  FFMA.FTZ R110, R152, UR31, -R111.reuse ;  /* 0x0000001f986e7c23 */ /* 0x100fe2000801086f */
[----:B------:R-:W-:Y:S01]  /*6530*/  FFMA.FTZ R108, R144, UR31, -R111 ;  /* 0x0000001f906c7c23 */ /* 0x000fe2000801086f */
[----:B---3--:R-:W-:Y:S01]  /*6540*/  HMMA.16816.F32 R32, R4, R36, R32 ;  /* 0x000000240420723c */ /* 0x008fe20000001820 */
[--C-:B------:R-:W-:Y:S01]  /*6550*/  FFMA.FTZ R140, R142, UR31, -R105.reuse ;  /* 0x0000001f8e8c7c23 */ /* 0x100fe20008010869 */
[----:B------:R-:W-:Y:S01]  /*6560*/  FFMA.FTZ R143, R146, UR31, -R105 ;  /* 0x0000001f928f7c23 */ /* 0x000fe20008010869 */
[----:B------:R-:W-:Y:S01]  /*6570*/  MUFU.EX2 R139, R139 ;  /* 0x0000008b008b7308 */ /* 0x000fe20000000800 */
[----:B------:R-:W-:-:S03]  /*6580*/  FADD.FTZ R109, R109, R60 ;  /* 0x0000003c6d6d7221 */ /* 0x000fc60000010000 */
[----:B------:R-:W-:Y:S01]  /*6590*/  MUFU.EX2 R129, R129 ;  /* 0x0000008100817308 */ /* 0x000fe20000000800 */
[C---:B----4-:R-:W-:Y:S03]  /*65a0*/  HMMA.16816.F32 R40, R4.reuse, R44, R40 ;  /* 0x0000002c0428723c */ /* 0x050fe60000001828 */
[----:B------:R-:W1:Y:S04]  /*65b0*/  MUFU.EX2 R110, R110 ;  /* 0x0000006e006e7308 */ /* 0x000e680000000800 */
[----:B------:R-:W-:Y:S01]  /*65c0*/  MUFU.EX2 R141, R141 ;  /* 0x0000008d008d7308 */ /* 0x000fe20000000800 */
[C---:B------:R-:W-:Y:S01]  /*65d0*/  HMMA.16816.F32 R28, R4.reuse, R30, R56 ;  /* 0x0000001e041c723c */ /* 0x040fe20000001838 */
[----:B------:R-:W3:Y:S02]  /*65e0*/  LDSM.16.MT88.4 R56, [R113+0x6400] ;  /* 0x006400007138783b */ /* 0x000ee40000004200 */
[----:B------:R-:W4:Y:S04]  /*65f0*/  MUFU.EX2 R108, R108 ;  /* 0x0000006c006c7308 */ /* 0x000f280000000800 */
[----:B------:R-:W-:Y:S01]  /*6600*/  MUFU.EX2 R140, R140 ;  /* 0x0000008c008c7308 */ /* 0x000fe20000000800 */
[C---:B------:R-:W-:Y:S01]  /*6610*/  HMMA.16816.F32 R36, R4.reuse, R38, R64 ;  /* 0x000000260424723c */ /* 0x040fe20000001840 */
[----:B------:R-:W2:Y:S02]  /*6620*/  LDSM.16.MT88.4 R64, [R86+0x7400] ;  /* 0x007400005640783b */ /* 0x000ea40000004200 */
[----:B------:R-:W-:Y:S05]  /*6630*/  MUFU.EX2 R143, R143 ;  /* 0x0000008f008f7308 */ /* 0x000fea0000000800 */
[C---:B------:R-:W-:Y:S01]  /*6640*/  HMMA.16816.F32 R44, R4.reuse, R46, R72 ;  /* 0x0000002e042c723c */ /* 0x040fe20000001848 */
[----:B------:R-:W2:Y:S07]  /*6650*/  LDSM.16.MT88.4 R72, [R113+0x8400] ;  /* 0x008400007148783b */ /* 0x000eae0000004200 */
[C---:B-----5:R-:W-:Y:S08]  /*6660*/  HMMA.16816.F32 R48, R4.reuse, R52, R48 ;  /* 0x000000340430723c */ /* 0x060ff00000001830 */
[----:B------:R-:W-:Y:S01]  /*6670*/  HMMA.16816.F32 R80, R4, R54, R80 ;  /* 0x000000360450723c */ /* 0x000fe20000001850 */
[----:B------:R-:W-:Y:S01]  /*6680*/  IMAD.WIDE.U32 R6, R2, -0x2daee0ad, RZ ;  /* 0xd2511f5302067825 */ /* 0x000fe200078e00ff */
[----:B-1----:R-:W-:-:S03]  /*6690*/  F2FP.F16.F32.PACK_AB R54, R110, R129 ;  /* 0x000000816e36723e */ /* 0x002fc600000000ff */
[----:B------:R-:W-:Y:S01]  /*66a0*/  IMAD.MOV.U32 R52, RZ, RZ, R6 ;  /* 0x000000ffff347224 */ /* 0x000fe200078e0006 */
[----:B------:R-:W-:Y:S02]  /*66b0*/  LOP3.LUT R5, R156, UR8, R7, 0x96, !PT ;  /* 0x000000089c057c12 */ /* 0x000fe4000f8e9607 */
[C---:B------:R-:W-:Y:S02]  /*66c0*/  PRMT R7, R6.reuse, 0x7773, RZ ;  /* 0x0000777306077816 */ /* 0x040fe400000000ff */
[C---:B------:R-:W-:Y:S02]  /*66d0*/  PRMT R4, R6.reuse, 0x7772, RZ ;  /* 0x0000777206047816 */ /* 0x040fe400000000ff */
[----:B------:R-:W-:Y:S02]  /*66e0*/  PRMT R2, R5, 0x7632, R2 ;  /* 0x0000763205027816 */ /* 0x000fe40000000002 */
[----:B------:R-:W-:Y:S02]  /*66f0*/  PRMT R53, R6, 0x7771, RZ ;  /* 0x0000777106357816 */ /* 0x000fe400000000ff */
[----:B------:R-:W-:-:S02]  /*6700*/  PRMT R4, R4, 0x5410, R7 ;  /* 0x0000541004047816 */ /* 0x000fc40000000007 */
[C---:B------:R-:W-:Y:S02]  /*6710*/  LOP3.LUT R7, R5.reuse, 0xffff, RZ, 0xc0, !PT ;  /* 0x0000ffff05077812 */ /* 0x040fe400078ec0ff */
[----:B------:R-:W-:Y:S02]  /*6720*/  LOP3.LUT R6, R5, 0xff, RZ, 0xc0, !PT ;  /* 0x000000ff05067812 */ /* 0x000fe400078ec0ff */
[----:B------:R-:W-:Y:S02]  /*6730*/  SHF.R.U32.HI R5, RZ, 0x18, R5 ;  /* 0x00000018ff057819 */ /* 0x000fe40000011605 */
[----:B------:R-:W-:Y:S02]  /*6740*/  LOP3.LUT R2, R2, 0xff, RZ, 0xc0, !PT ;  /* 0x000000ff02027812 */ /* 0x000fe400078ec0ff */
[----:B------:R-:W-:Y:S02]  /*6750*/  LOP3.LUT R52, R52, 0xff, RZ, 0xc0, !PT ;  /* 0x000000ff34347812 */ /* 0x000fe400078ec0ff */
[----:B------:R-:W-:Y:S01]  /*6760*/  PRMT R5, R2, 0x5410, R5 ;  /* 0x0000541002057816 */ /* 0x000fe20000000005 */
[----:B------:R-:W-:Y:S01]  /*6770*/  FFMA.FTZ R2, R154, UR31, -R105 ;  /* 0x0000001f9a027c23 */ /* 0x000fe20008010869 */
[----:B------:R-:W-:-:S02]  /*6780*/  LOP3.LUT R55, R4, 0xff00ff, RZ, 0xc0, !PT ;  /* 0x00ff00ff04377812 */ /* 0x000fc400078ec0ff */
[----:B------:R-:W-:Y:S02]  /*6790*/  SHF.R.U32.HI R7, RZ, 0x8, R7 ;  /* 0x00000008ff077819 */ /* 0x000fe40000011607 */
[----:B------:R-:W-:Y:S01]  /*67a0*/  PRMT R53, R52, 0x5410, R53 ;  /* 0x0000541034357816 */ /* 0x000fe20000000035 */
[----:B------:R-:W1:Y:S01]  /*67b0*/  MUFU.EX2 R2, R2 ;  /* 0x0000000200027308 */ /* 0x000e620000000800 */
[----:B------:R-:W-:Y:S02]  /*67c0*/  PRMT R7, R6, 0x5410, R7 ;  /* 0x0000541006077816 */ /* 0x000fe40000000007 */
[--C-:B------:R-:W-:Y:S02]  /*67d0*/  HSET2.LE.AND R55, R55, R128.reuse, PT ;  /* 0x0000008037377233 */ /* 0x100fe40003803000 */
[--C-:B------:R-:W-:Y:S02]  /*67e0*/  HSET2.LE.AND R53, R53, R128.reuse, PT ;  /* 0x0000008035357233 */ /* 0x100fe40003803000 */
[----:B------:R-:W-:-:S02]  /*67f0*/  HSET2.LE.AND R7, R7, R128, PT ;  /* 0x0000008007077233 */ /* 0x000fc40003803000 */
[----:B------:R-:W-:Y:S02]  /*6800*/  HSET2.LE.AND R5, R5, R128, PT ;  /* 0x0000008005057233 */ /* 0x000fe40003803000 */
[----:B----4-:R-:W-:Y:S02]  /*6810*/  F2FP.F16.F32.PACK_AB R52, R108, R141 ;  /* 0x0000008d6c34723e */ /* 0x010fe400000000ff */
[----:B------:R-:W-:Y:S02]  /*6820*/  LOP3.LUT R54, R54, R53, RZ, 0xc0, !PT ;  /* 0x0000003536367212 */ /* 0x000fe400078ec0ff */
[----:B-1----:R-:W-:Y:S02]  /*6830*/  F2FP.F16.F32.PACK_AB R4, R2, R139 ;  /* 0x0000008b0204723e */ /* 0x002fe400000000ff */
[----:B------:R-:W-:Y:S02]  /*6840*/  LOP3.LUT R52, R52, R7, RZ, 0xc0, !PT ;  /* 0x0000000734347212 */ /* 0x000fe400078ec0ff */
[----:B------:R-:W-:-:S02]  /*6850*/  LOP3.LUT R55, R4, R55, RZ, 0xc0, !PT ;  /* 0x0000003704377212 */ /* 0x000fc400078ec0ff */
[----:B------:R-:W-:-:S04]  /*6860*/  F2FP.F16.F32.PACK_AB R4, R143, R140 ;  /* 0x0000008c8f04723e */ /* 0x000fc800000000ff */
[----:B------:R-:W-:-:S07]  /*6870*/  LOP3.LUT R53, R4, R5, RZ, 0xc0, !PT ;  /* 0x0000000504357212 */ /* 0x000fce00078ec0ff */
[C---:B---3--:R-:W-:Y:S01]  /*6880*/  HMMA.16816.F32 R4, R52.reuse, R56, R8 ;  /* 0x000000383404723c */ /* 0x048fe20000001808 */
[----:B------:R-:W1:Y:S07]  /*6890*/  LDSM.16.MT88.4 R8, [R86+0x6400] ;  /* 0x006400005608783b */ /* 0x000e6e0000004200 */
[C---:B--2---:R-:W-:Y:S08]  /*68a0*/  HMMA.16816.F32 R32, R52.reuse, R64, R32 ;  /* 0x000000403420723c */ /* 0x044ff00000001820 */
[C---:B------:R-:W-:Y:S08]  /*68b0*/  HMMA.16816.F32 R64, R52.reuse, R66, R36 ;  /* 0x000000423440723c */ /* 0x040ff00000001824 */
[C---:B------:R-:W-:Y:S08]  /*68c0*/  HMMA.16816.F32 R68, R52.reuse, R72, R40 ;  /* 0x000000483444723c */ /* 0x040ff00000001828 */
[----:B------:R-:W-:Y:S01]  /*68d0*/  HMMA.16816.F32 R72, R52, R74, R44 ;  /* 0x0000004a3448723c */ /* 0x000fe2000000182c */
[--C-:B------:R-:W-:Y:S01]  /*68e0*/  FFMA.FTZ R45, R98, UR31, -R105.reuse ;  /* 0x0000001f622d7c23 */ /* 0x100fe20008010869 */
[--C-:B------:R-:W-:Y:S01]  /*68f0*/  FFMA.FTZ R44, R99, UR31, -R105.reuse ;  /* 0x0000001f632c7c23 */ /* 0x100fe20008010869 */
[--C-:B------:R-:W-:Y:S01]  /*6900*/  FFMA.FTZ R98, R92, UR31, -R105.reuse ;  /* 0x0000001f5c627c23 */ /* 0x100fe20008010869 */
[----:B------:R-:W-:-:S02]  /*6910*/  FFMA.FTZ R99, R93, UR31, -R105 ;  /* 0x0000001f5d637c23 */ /* 0x000fc40008010869 */
[----:B------:R-:W-:Y:S02]  /*6920*/  MUFU.EX2 R93, R45 ;  /* 0x0000002d005d7308 */ /* 0x000fe40000000800 */
[C---:B------:R-:W-:Y:S01]  /*6930*/  HMMA.16816.F32 R12, R52.reuse, R58, R12 ;  /* 0x0000003a340c723c */ /* 0x040fe2000000180c */
[----:B------:R-:W-:Y:S01]  /*6940*/  LDSM.16.MT88.4 R56, [R113+0x7800] ;  /* 0x007800007138783b */ /* 0x000fe20000004200 */
[----:B------:R-:W2:Y:S04]  /*6950*/  MUFU.EX2 R92, R44 ;  /* 0x0000002c005c7308 */ /* 0x000ea80000000800 */
[----:B------:R-:W-:Y:S02]  /*6960*/  MUFU.EX2 R98, R98 ;  /* 0x0000006200627308 */ /* 0x000fe40000000800 */
[C---:B-1----:R-:W-:Y:S02]  /*6970*/  HMMA.16816.F32 R16, R52.reuse, R8, R16 ;  /* 0x000000083410723c */ /* 0x042fe40000001810 */
[----:B------:R-:W-:Y:S06]  /*6980*/  MUFU.EX2 R99, R99 ;  /* 0x0000006300637308 */ /* 0x000fec0000000800 */
[C---:B------:R-:W-:Y:S01]  /*6990*/  HMMA.16816.F32 R20, R52.reuse, R10, R20 ;  /* 0x0000000a3414723c */ /* 0x040fe20000001814 */
[----:B------:R-:W1:Y:S07]  /*69a0*/  LDSM.16.MT88.4 R8, [R113+0x7400] ;  /* 0x007400007108783b */ /* 0x000e6e0000004200 */
[C---:B-1----:R-:W-:Y:S08]  /*69b0*/  HMMA.16816.F32 R24, R52.reuse, R8, R24 ;  /* 0x000000083418723c */ /* 0x042ff00000001818 */
[C---:B------:R-:W-:Y:S01]  /*69c0*/  HMMA.16816.F32 R28, R52.reuse, R10, R28 ;  /* 0x0000000a341c723c */ /* 0x040fe2000000181c */
[----:B------:R-:W1:Y:S07]  /*69d0*/  LDSM.16.MT88.4 R8, [R86+0x8400] ;  /* 0x008400005608783b */ /* 0x000e6e0000004200 */
[----:B-1----:R-:W-:Y:S01]  /*69e0*/  HMMA.16816.F32 R76, R52, R8, R48 ;  /* 0x00000008344c723c */ /* 0x002fe20000001830 */
[----:B------:R-:W-:Y:S01]  /*69f0*/  VIADD R9, R96, 0xffffffff ;  /* 0xffffffff60097836 */ /* 0x000fe20000000000 */
[----:B------:R-:W-:Y:S04]  /*6a00*/  LDSM.16.MT88.4 R48, [R86+0x6800] ;  /* 0x006800005630783b */ /* 0x000fe80000004200 */
[----:B------:R-:W-:-:S02]  /*6a10*/  LOP3.LUT R8, R9, UR25, R135, 0x96, !PT ;  /* 0x0000001909087c12 */ /* 0x000fc4000f8e9687 */
[----:B------:R-:W-:Y:S03]  /*6a20*/  HMMA.16816.F32 R80, R52, R10, R80 ;  /* 0x0000000a3450723c */ /* 0x000fe60000001850 */
        /* <DEDUP_REMOVED lines=12> */
[----:B------:R-:W-:Y:S01]  /*6af0*/  FFMA.FTZ R37, R102, UR31, -R111 ;  /* 0x0000001f66257c23 */ /* 0x000fe2000801086f */
[----:B------:R-:W-:Y:S01]  /*6b00*/  FFMA.FTZ R102, R90, UR31, -R105 ;  /* 0x0000001f5a667c23 */ /* 0x000fe20008010869 */
[----:B------:R-:W-:Y:S01]  /*6b10*/  IMAD.WIDE.U32 R144, R144, -0x2daee0ad, RZ ;  /* 0xd2511f5390907825 */ /* 0x000fe200078e00ff */
[----:B------:R-:W-:-:S04]  /*6b20*/  LOP3.LUT R9, R10, UR17, R9, 0x96, !PT ;  /* 0x000000110a097c12 */ /* 0x000fc8000f8e9609 */
[----:B------:R-:W-:Y:S01]  /*6b30*/  MUFU.EX2 R102, R102 ;  /* 0x0000006600667308 */ /* 0x000fe20000000800 */
[----:B------:R-:W-:Y:S01]  /*6b40*/  LOP3.LUT R8, R8, UR13, R145, 0x96, !PT ;  /* 0x0000000d08087c12 */ /* 0x000fe2000f8e9691 */
[----:B------:R-:W-:-:S04]  /*6b50*/  IMAD.WIDE.U32 R38, R9, -0x326172a9, RZ ;  /* 0xcd9e8d5709267825 */ /* 0x000fc800078e00ff */
[----:B------:R-:W-:Y:S01]  /*6b60*/  IMAD.WIDE.U32 R10, R8, -0x326172a9, RZ ;  /* 0xcd9e8d57080a7825 */ /* 0x000fe200078e00ff */
[----:B------:R-:W-:-:S03]  /*6b70*/  LOP3.LUT R96, R36, UR16, R39, 0x96, !PT ;  /* 0x0000001024607c12 */ /* 0x000fc6000f8e9627 */
[--C-:B------:R-:W-:Y:S01]  /*6b80*/  FFMA.FTZ R36, R101, UR31, -R111.reuse ;  /* 0x0000001f65247c23 */ /* 0x100fe2000801086f */
[----:B------:R-:W-:Y:S01]  /*6b90*/  FFMA.FTZ R101, R88, UR31, -R111 ;  /* 0x0000001f58657c23 */ /* 0x000fe2000801086f */
[----:B------:R-:W-:Y:S01]  /*6ba0*/  IMAD.MOV.U32 R40, RZ, RZ, R10 ;  /* 0x000000ffff287224 */ /* 0x000fe200078e000a */
[----:B------:R-:W-:Y:S01]  /*6bb0*/  LOP3.LUT R9, R38, UR12, R11, 0x96, !PT ;  /* 0x0000000c26097c12 */ /* 0x000fe2000f8e960b */
[--C-:B------:R-:W-:Y:S01]  /*6bc0*/  FFMA.FTZ R38, R97, UR31, -R111.reuse ;  /* 0x0000001f61267c23 */ /* 0x100fe2000801086f */
[----:B------:R-:W-:Y:S01]  /*6bd0*/  PRMT R11, R10, 0x7773, RZ ;  /* 0x000077730a0b7816 */ /* 0x000fe200000000ff */
[----:B------:R-:W-:Y:S01]  /*6be0*/  FFMA.FTZ R97, R87, UR31, -R111 ;  /* 0x0000001f57617c23 */ /* 0x000fe2000801086f */
[----:B------:R-:W-:Y:S01]  /*6bf0*/  LOP3.LUT R39, R9, 0xffff, RZ, 0xc0, !PT ;  /* 0x0000ffff09277812 */ /* 0x000fe200078ec0ff */
[----:B------:R-:W-:Y:S01]  /*6c00*/  FFMA.FTZ R88, R106, UR31, -R105 ;  /* 0x0000001f6a587c23 */ /* 0x000fe20008010869 */
[----:B------:R-:W-:Y:S01]  /*6c10*/  LOP3.LUT R41, R40, 0xff, RZ, 0xc0, !PT ;  /* 0x000000ff28297812 */ /* 0x000fe200078ec0ff */
[----:B------:R2:W-:Y:S01]  /*6c20*/  MUFU.EX2 R90, R36 ;  /* 0x00000024005a7308 */ /* 0x0005e20000000800 */
[----:B------:R-:W-:Y:S01]  /*6c30*/  SHF.R.U32.HI R39, RZ, 0x8, R39 ;  /* 0x00000008ff277819 */ /* 0x000fe20000011627 */
[----:B------:R-:W-:Y:S01]  /*6c40*/  FFMA.FTZ R105, R91, UR31, -R105 ;  /* 0x0000001f5b697c23 */ /* 0x000fe20008010869 */
[----:B------:R-:W-:Y:S01]  /*6c50*/  LOP3.LUT R40, R9, 0xff, RZ, 0xc0, !PT ;  /* 0x000000ff09287812 */ /* 0x000fe200078ec0ff */
[----:B------:R-:W-:Y:S01]  /*6c60*/  MUFU.EX2 R91, R103 ;  /* 0x00000067005b7308 */ /* 0x000fe20000000800 */
[----:B------:R-:W-:-:S02]  /*6c70*/  PRMT R8, R10, 0x7772, RZ ;  /* 0x000077720a087816 */ /* 0x000fc400000000ff */
[----:B------:R-:W-:Y:S01]  /*6c80*/  PRMT R10, R10, 0x7771, RZ ;  /* 0x000077710a0a7816 */ /* 0x000fe200000000ff */
[----:B------:R-:W-:Y:S01]  /*6c90*/  MUFU.EX2 R88, R88 ;  /* 0x0000005800587308 */ /* 0x000fe20000000800 */
[----:B------:R-:W-:Y:S02]  /*6ca0*/  PRMT R39, R40, 0x5410, R39 ;  /* 0x0000541028277816 */ /* 0x000fe40000000027 */
[----:B------:R-:W-:Y:S01]  /*6cb0*/  PRMT R40, R9, 0x7632, R40 ;  /* 0x0000763209287816 */ /* 0x000fe20000000028 */
[----:B------:R-:W-:Y:S01]  /*6cc0*/  MUFU.EX2 R101, R101 ;  /* 0x0000006500657308 */ /* 0x000fe20000000800 */
[----:B------:R-:W-:Y:S01]  /*6cd0*/  PRMT R41, R41, 0x5410, R10 ;  /* 0x0000541029297816 */ /* 0x000fe2000000000a */
[----:B------:R-:W-:Y:S01]  /*6ce0*/  FADD.FTZ R10, R94, R61 ;  /* 0x0000003d5e0a7221 */ /* 0x000fe20000010000 */
[----:B------:R-:W-:Y:S01]  /*6cf0*/  LOP3.LUT R40, R40, 0xff, RZ, 0xc0, !PT ;  /* 0x000000ff28287812 */ /* 0x000fe200078ec0ff */
[----:B------:R-:W-:Y:S01]  /*6d00*/  MUFU.EX2 R94, R38 ;  /* 0x00000026005e7308 */ /* 0x000fe20000000800 */
[----:B------:R-:W-:Y:S01]  /*6d10*/  SHF.R.U32.HI R9, RZ, 0x18, R9 ;  /* 0x00000018ff097819 */ /* 0x000fe20000011609 */
[----:B------:R-:W-:Y:S01]  /*6d20*/  FADD.FTZ R95, R95, R10 ;  /* 0x0000000a5f5f7221 */ /* 0x000fe20000010000 */
[----:B------:R-:W-:Y:S01]  /*6d30*/  PRMT R8, R8, 0x5410, R11 ;  /* 0x0000541008087816 */ /* 0x000fe2000000000b */
[----:B------:R-:W-:Y:S01]  /*6d40*/  FFMA.FTZ R11, R104, UR31, -R111 ;  /* 0x0000001f680b7c23 */ /* 0x000fe2000801086f */
[----:B------:R-:W-:Y:S01]  /*6d50*/  PRMT R9, R40, 0x5410, R9 ;  /* 0x0000541028097816 */ /* 0x000fe20000000009 */
[----:B------:R-:W-:Y:S01]  /*6d60*/  FFMA.FTZ R111, R89, UR31, -R111 ;  /* 0x0000001f596f7c23 */ /* 0x000fe2000801086f */
[--C-:B------:R-:W-:Y:S01]  /*6d70*/  HSET2.LE.AND R10, R41, R128.reuse, PT ;  /* 0x00000080290a7233 */ /* 0x100fe20003803000 */
[----:B------:R-:W1:Y:S01]  /*6d80*/  MUFU.EX2 R87, R11 ;  /* 0x0000000b00577308 */ /* 0x000e620000000800 */
[----:B------:R-:W3:Y:S01]  /*6d90*/  LDSM.16.MT88.4 R40, [R113+0x6800] ;  /* 0x006800007128783b */ /* 0x000ee20000004200 */
[----:B------:R-:W-:Y:S01]  /*6da0*/  HSET2.LE.AND R9, R9, R128, PT ;  /* 0x0000008009097233 */ /* 0x000fe20003803000 */
[----:B------:R-:W-:Y:S01]  /*6db0*/  FADD.FTZ R95, R0, R95 ;  /* 0x0000005f005f7221 */ /* 0x000fe20000010000 */
[----:B------:R4:W5:Y:S01]  /*6dc0*/  MUFU.EX2 R89, R37 ;  /* 0x0000002500597308 */ /* 0x0009620000000800 */
[----:B--2---:R-:W-:Y:S01]  /*6dd0*/  F2FP.F16.F32.PACK_AB R36, R92, R93 ;  /* 0x0000005d5c24723e */ /* 0x004fe200000000ff */
[----:B------:R-:W-:Y:S01]  /*6de0*/  FADD.FTZ R104, R138, R109 ;  /* 0x0000006d8a687221 */ /* 0x000fe20000010000 */
[----:B------:R-:W-:Y:S01]  /*6df0*/  FADD.FTZ R140, R140, R95 ;  /* 0x0000005f8c8c7221 */ /* 0x000fe20000010000 */
[----:B------:R-:W2:Y:S01]  /*6e00*/  MUFU.EX2 R0, R111 ;  /* 0x0000006f00007308 */ /* 0x000ea20000000800 */
[----:B------:R-:W-:Y:S01]  /*6e10*/  LOP3.LUT R9, R36, R9, RZ, 0xc0, !PT ;  /* 0x0000000924097212 */ /* 0x000fe200078ec0ff */
[----:B------:R-:W-:Y:S01]  /*6e20*/  FADD.FTZ R104, R107, R104 ;  /* 0x000000686b687221 */ /* 0x000fe20000010000 */
[----:B------:R-:W-:Y:S01]  /*6e30*/  FADD.FTZ R140, R143, R140 ;  /* 0x0000008c8f8c7221 */ /* 0x000fe20000010000 */
[----:B------:R-:W-:Y:S01]  /*6e40*/  MUFU.EX2 R97, R97 ;  /* 0x0000006100617308 */ /* 0x000fe20000000800 */
[----:B-1----:R-:W-:Y:S01]  /*6e50*/  F2FP.F16.F32.PACK_AB R11, R87, R90 ;  /* 0x0000005a570b723e */ /* 0x002fe200000000ff */
[----:B------:R-:W-:-:S02]  /*6e60*/  FADD.FTZ R141, R141, R104 ;  /* 0x000000688d8d7221 */ /* 0x000fc40000010000 */
[----:B------:R-:W1:Y:S01]  /*6e70*/  MUFU.EX2 R105, R105 ;  /* 0x0000006900697308 */ /* 0x000e620000000800 */
[----:B------:R-:W-:Y:S01]  /*6e80*/  FADD.FTZ R139, R139, R140 ;  /* 0x0000008c8b8b7221 */ /* 0x000fe20000010000 */
[----:B----4-:R-:W-:Y:S01]  /*6e90*/  LOP3.LUT R37, R8, 0xff00ff, RZ, 0xc0, !PT ;  /* 0x00ff00ff08257812 */ /* 0x010fe200078ec0ff */
[----:B------:R-:W-:Y:S01]  /*6ea0*/  FADD.FTZ R108, R108, R141 ;  /* 0x0000008d6c6c7221 */ /* 0x000fe20000010000 */
[----:B------:R-:W-:Y:S01]  /*6eb0*/  LOP3.LUT R10, R11, R10, RZ, 0xc0, !PT ;  /* 0x0000000a0b0a7212 */ /* 0x000fe200078ec0ff */
[----:B------:R-:W-:Y:S01]  /*6ec0*/  FADD.FTZ R2, R2, R139 ;  /* 0x0000008b02027221 */ /* 0x000fe20000010000 */
[----:B------:R-:W-:Y:S02]  /*6ed0*/  F2FP.F16.F32.PACK_AB R8, R88, R91 ;  /* 0x0000005b5808723e */ /* 0x000fe400000000ff */
[----:B------:R-:W-:Y:S01]  /*6ee0*/  HSET2.LE.AND R11, R37, R128, PT ;  /* 0x00000080250b7233 */ /* 0x000fe20003803000 */
[----:B------:R-:W-:Y:S01]  /*6ef0*/  FADD.FTZ R93, R93, R2 ;  /* 0x000000025d5d7221 */ /* 0x000fe20000010000 */
[----:B-----5:R-:W-:Y:S01]  /*6f00*/  F2FP.F16.F32.PACK_AB R37, R89, R94 ;  /* 0x0000005e5925723e */ /* 0x020fe200000000ff */
[----:B------:R-:W-:-:S02]  /*6f10*/  IMAD.MOV.U32 R2, RZ, RZ, R85 ;  /* 0x000000ffff027224 */ /* 0x000fc400078e0055 */
[----:B------:R-:W-:Y:S01]  /*6f20*/  LOP3.LUT R11, R8, R11, RZ, 0xc0, !PT ;  /* 0x0000000b080b7212 */ /* 0x000fe200078ec0ff */
[----:B------:R-:W-:Y:S01]  /*6f30*/  FADD.FTZ R92, R92, R93 ;  /* 0x0000005d5c5c7221 */ /* 0x000fe20000010000 */
[----:B------:R-:W-:-:S03]  /*6f40*/  HSET2.LE.AND R8, R39, R128, PT ;  /* 0x0000008027087233 */ /* 0x000fc60003803000 */
[----:B------:R-:W-:Y:S02]  /*6f50*/  FADD.FTZ R91, R91, R92 ;  /* 0x0000005c5b5b7221 */ /* 0x000fe40000010000 */
[----:B------:R-:W-:Y:S02]  /*6f60*/  LOP3.LUT R8, R37, R8, RZ, 0xc0, !PT ;  /* 0x0000000825087212 */ /* 0x000fe400078ec0ff */
[----:B------:R-:W-:-:S05]  /*6f70*/  FADD.FTZ R91, R88, R91 ;  /* 0x0000005b585b7221 */ /* 0x000fca0000010000 */
[C---:B---3--:R-:W-:Y:S01]  /*6f80*/  HMMA.16816.F32 R36, R8.reuse, R40, R4 ;  /* 0x000000280824723c */ /* 0x048fe20000001804 */
[----:B------:R-:W3:Y:S07]  /*6f90*/  LDSM.16.MT88.4 R4, [R86+0x7800] ;  /* 0x007800005604783b */ /* 0x000eee0000004200 */
[C---:B------:R-:W-:Y:S01]  /*6fa0*/  HMMA.16816.F32 R40, R8.reuse, R42, R12 ;  /* 0x0000002a0828723c */ /* 0x040fe2000000180c */
[----:B------:R-:W4:Y:S07]  /*6fb0*/  LDSM.16.MT88.4 R12, [R86+0x8800] ;  /* 0x00880000560c783b */ /* 0x000f2e0000004200 */
[C---:B------:R-:W-:Y:S01]  /*6fc0*/  HMMA.16816.F32 R44, R8.reuse, R48, R16 ;  /* 0x00000030082c723c */ /* 0x040fe20000001810 */
[----:B------:R-:W5:Y:S07]  /*6fd0*/  LDSM.16.MT88.4 R16, [R113+0x8800] ;  /* 0x008800007110783b */ /* 0x000f6e0000004200 */
[C---:B------:R-:W-:Y:S01]  /*6fe0*/  HMMA.16816.F32 R52, R8.reuse, R56, R24 ;  /* 0x000000380834723c */ /* 0x040fe20000001818 */
[----:B------:R-:W-:Y:S07]  /*6ff0*/  LDSM.16.MT88.4 R24, [R86+0x6c00] ;  /* 0x006c00005618783b */ /* 0x000fee0000004200 */
[C---:B------:R-:W-:Y:S01]  /*7000*/  HMMA.16816.F32 R48, R8.reuse, R50, R20 ;  /* 0x000000320830723c */ /* 0x040fe20000001814 */
[----:B------:R-:W-:Y:S07]  /*7010*/  LDSM.16.MT88.4 R20, [R113+0x7c00] ;  /* 0x007c00007114783b */ /* 0x000fee0000004200 */
[C---:B------:R-:W-:Y:S01]  /*7020*/  HMMA.16816.F32 R56, R8.reuse, R58, R28 ;  /* 0x0000003a0838723c */ /* 0x040fe2000000181c */
[----:B------:R-:W1:Y:S07]  /*7030*/  LDSM.16.MT88.4 R28, [R113+0x6c00] ;  /* 0x006c0000711c783b */ /* 0x000e6e0000004200 */
[----:B---3--:R-:W-:Y:S01]  /*7040*/  HMMA.16816.F32 R60, R8, R4, R32 ;  /* 0x00000004083c723c */ /* 0x008fe20000001820 */
[----:B------:R-:W-:-:S04]  /*7050*/  IMAD.WIDE.U32 R4, R96, -0x2daee0ad, RZ ;  /* 0xd2511f5360047825 */ /* 0x000fc800078e00ff */
[----:B------:R-:W-:Y:S01]  /*7060*/  FADD.FTZ R33, R129, R108 ;  /* 0x0000006c81217221 */ /* 0x000fe20000010000 */
[----:B------:R-:W-:-:S03]  /*7070*/  VIADD R129, R3, 0xfffffffd ;  /* 0xfffffffd03817836 */ /* 0x000fc60000000000 */
[----:B------:R-:W-:Y:S01]  /*7080*/  FADD.FTZ R33, R110, R33 ;  /* 0x000000216e217221 */ /* 0x000fe20000010000 */
[C---:B------:R-:W-:Y:S01]  /*7090*/  HMMA.16816.F32 R64, R8.reuse, R6, R64 ;  /* 0x000000060840723c */ /* 0x040fe20000001840 */
[----:B------:R-:W-:Y:S01]  /*70a0*/  IMAD.MOV.U32 R6, RZ, RZ, R4 ;  /* 0x000000ffff067224 */ /* 0x000fe200078e0004 */
[----:B------:R-:W-:Y:S01]  /*70b0*/  LOP3.LUT R7, R144, UR8, R5, 0x96, !PT ;  /* 0x0000000890077c12 */ /* 0x000fe2000f8e9605 */
[----:B------:R-:W-:Y:S01]  /*70c0*/  FADD.FTZ R94, R94, R33 ;  /* 0x000000215e5e7221 */ /* 0x000fe20000010000 */
[----:B------:R-:W-:Y:S02]  /*70d0*/  PRMT R5, R4, 0x7773, RZ ;  /* 0x0000777304057816 */ /* 0x000fe400000000ff */
[----:B------:R-:W-:Y:S01]  /*70e0*/  LOP3.LUT R6, R6, 0xff, RZ, 0xc0, !PT ;  /* 0x000000ff06067812 */ /* 0x000fe200078ec0ff */
[----:B------:R-:W-:Y:S01]  /*70f0*/  FADD.FTZ R89, R89, R94 ;  /* 0x0000005e59597221 */ /* 0x000fe20000010000 */
[----:B----4-:R-:W-:Y:S01]  /*7100*/  HMMA.16816.F32 R76, R8, R12, R76 ;  /* 0x0000000c084c723c */ /* 0x010fe2000000184c */
[----:B------:R-:W-:-:S02]  /*7110*/  PRMT R13, R4, 0x7771, RZ ;  /* 0x00007771040d7816 */ /* 0x000fc400000000ff */
[----:B------:R-:W-:Y:S01]  /*7120*/  PRMT R4, R4, 0x7772, RZ ;  /* 0x0000777204047816 */ /* 0x000fe200000000ff */
[----:B------:R-:W-:Y:S01]  /*7130*/  FADD.FTZ R90, R90, R89 ;  /* 0x000000595a5a7221 */ /* 0x000fe20000010000 */
[----:B------:R-:W-:Y:S02]  /*7140*/  PRMT R13, R6, 0x5410, R13 ;  /* 0x00005410060d7816 */ /* 0x000fe4000000000d */
[----:B------:R-:W-:Y:S01]  /*7150*/  PRMT R6, R7, 0x7632, R6 ;  /* 0x0000763207067816 */ /* 0x000fe20000000006 */
[----:B-----5:R-:W-:Y:S01]  /*7160*/  HMMA.16816.F32 R68, R8, R16, R68 ;  /* 0x000000100844723c */ /* 0x020fe20000001844 */
[----:B------:R-:W-:Y:S01]  /*7170*/  PRMT R4, R4, 0x5410, R5 ;  /* 0x0000541004047816 */ /* 0x000fe20000000005 */
[----:B------:R-:W-:Y:S01]  /*7180*/  FADD.FTZ R87, R87, R90 ;  /* 0x0000005a57577221 */ /* 0x000fe20000010000 */
[C---:B------:R-:W-:Y:S02]  /*7190*/  LOP3.LUT R5, R7.reuse, 0xffff, RZ, 0xc0, !PT ;  /* 0x0000ffff07057812 */ /* 0x040fe400078ec0ff */
[----:B------:R-:W-:-:S02]  /*71a0*/  LOP3.LUT R12, R7, 0xff, RZ, 0xc0, !PT ;  /* 0x000000ff070c7812 */ /* 0x000fc400078ec0ff */
[----:B------:R-:W-:Y:S01]  /*71b0*/  SHF.R.U32.HI R7, RZ, 0x18, R7 ;  /* 0x00000018ff077819 */ /* 0x000fe20000011607 */
[C---:B------:R-:W-:Y:S01]  /*71c0*/  HMMA.16816.F32 R72, R8.reuse, R18, R72 ;  /* 0x000000120848723c */ /* 0x040fe20000001848 */
[----:B------:R-:W-:Y:S02]  /*71d0*/  LOP3.LUT R6, R6, 0xff, RZ, 0xc0, !PT ;  /* 0x000000ff06067812 */ /* 0x000fe400078ec0ff */
[----:B------:R-:W-:Y:S02]  /*71e0*/  SHF.R.U32.HI R5, RZ, 0x8, R5 ;  /* 0x00000008ff057819 */ /* 0x000fe40000011605 */
[----:B------:R-:W-:Y:S02]  /*71f0*/  PRMT R7, R6, 0x5410, R7 ;  /* 0x0000541006077816 */ /* 0x000fe40000000007 */
[----:B------:R-:W-:Y:S01]  /*7200*/  HSET2.LE.AND R6, R13, R128, PT ;  /* 0x000000800d067233 */ /* 0x000fe20003803000 */
[----:B------:R-:W-:Y:S01]  /*7210*/  HMMA.16816.F32 R80, R8, R14, R80 ;  /* 0x0000000e0850723c */ /* 0x000fe20000001850 */
[----:B------:R-:W-:Y:S01]  /*7220*/  PRMT R5, R12, 0x5410, R5 ;  /* 0x000054100c057816 */ /* 0x000fe20000000005 */
[----:B------:R-:W-:Y:S01]  /*7230*/  LDSM.16.MT88.4 R8, [R86+0x8c00] ;  /* 0x008c00005608783b */ /* 0x000fe20000004200 */
[----:B------:R-:W-:-:S02]  /*7240*/  LOP3.LUT R13, R4, 0xff00ff, RZ, 0xc0, !PT ;  /* 0x00ff00ff040d7812 */ /* 0x000fc400078ec0ff */
[----:B--2---:R-:W-:Y:S02]  /*7250*/  F2FP.F16.F32.PACK_AB R17, R0, R101 ;  /* 0x000000650011723e */ /* 0x004fe400000000ff */
[--C-:B------:R-:W-:Y:S02]  /*7260*/  HSET2.LE.AND R16, R5, R128.reuse, PT ;  /* 0x0000008005107233 */ /* 0x100fe40003803000 */
[----:B------:R-:W-:Y:S02]  /*7270*/  LOP3.LUT R6, R17, R6, RZ, 0xc0, !PT ;  /* 0x0000000611067212 */ /* 0x000fe400078ec0ff */
[--C-:B------:R-:W-:Y:S02]  /*7280*/  HSET2.LE.AND R13, R13, R128.reuse, PT ;  /* 0x000000800d0d7233 */ /* 0x100fe40003803000 */
[----:B-1----:R-:W-:Y:S02]  /*7290*/  F2FP.F16.F32.PACK_AB R4, R105, R102 ;  /* 0x000000666904723e */ /* 0x002fe400000000ff */
[----:B------:R-:W-:Y:S01]  /*72a0*/  F2FP.F16.F32.PACK_AB R17, R97, R100 ;  /* 0x000000646111723e */ /* 0x000fe200000000ff */
[----:B------:R-:W-:Y:S01]  /*72b0*/  FADD.FTZ R100, R100, R87 ;  /* 0x0000005764647221 */ /* 0x000fe20000010000 */
[----:B------:R-:W-:-:S02]  /*72c0*/  HSET2.LE.AND R5, R7, R128, PT ;  /* 0x0000008007057233 */ /* 0x000fc40003803000 */
[----:B------:R-:W-:Y:S01]  /*72d0*/  F2FP.F16.F32.PACK_AB R12, R99, R98 ;  /* 0x00000062630c723e */ /* 0x000fe200000000ff */
[----:B------:R-:W-:Y:S01]  /*72e0*/  FADD.FTZ R98, R98, R91 ;  /* 0x0000005b62627221 */ /* 0x000fe20000010000 */
[----:B------:R-:W-:Y:S01]  /*72f0*/  LOP3.LUT R7, R4, R13, RZ, 0xc0, !PT ;  /* 0x0000000d04077212 */ /* 0x000fe200078ec0ff */
[----:B------:R-:W-:Y:S01]  /*7300*/  FADD.FTZ R100, R97, R100 ;  /* 0x0000006461647221 */ /* 0x000fe20000010000 */
[----:B------:R-:W-:Y:S01]  /*7310*/  LOP3.LUT R4, R17, R16, RZ, 0xc0, !PT ;  /* 0x0000001011047212 */ /* 0x000fe200078ec0ff */
[----:B------:R-:W-:Y:S01]  /*7320*/  FADD.FTZ R99, R99, R98 ;  /* 0x0000006263637221 */ /* 0x000fe20000010000 */
[----:B------:R-:W-:Y:S01]  /*7330*/  LOP3.LUT R5, R12, R5, RZ, 0xc0, !PT ;  /* 0x000000050c057212 */ /* 0x000fe200078ec0ff */
[----:B------:R-:W1:Y:S01]  /*7340*/  LDSM.16.MT88.4 R16, [R86+0x7c00] ;  /* 0x007c00005610783b */ /* 0x000e620000004200 */
[----:B------:R-:W-:Y:S01]  /*7350*/  FADD.FTZ R101, R101, R100 ;  /* 0x0000006465657221 */ /* 0x000fe20000010000 */
[----:B------:R-:W-:Y:S02]  /*7360*/  FADD.FTZ R102, R102, R99 ;  /* 0x0000006366667221 */ /* 0x000fe40000010000 */
[----:B------:R-:W2:Y:S01]  /*7370*/  LDSM.16.MT88.4 R12, [R113+0x8c00] ;  /* 0x008c0000710c783b */ /* 0x000ea20000004200 */
[----:B------:R-:W-:Y:S01]  /*7380*/  FADD.FTZ R110, R0, R101 ;  /* 0x00000065006e7221 */ /* 0x000fe20000010000 */
[----:B------:R-:W-:Y:S01]  /*7390*/  HMMA.16816.F32 R36, R4, R28, R36 ;  /* 0x0000001c0424723c */ /* 0x000fe20000001824 */
[----:B------:R-:W-:Y:S01]  /*73a0*/  FADD.FTZ R108, R105, R102 ;  /* 0x00000066696c7221 */ /* 0x000fe20000010000 */
[----:B------:R-:W-:-:S06]  /*73b0*/  IMAD.MOV.U32 R0, RZ, RZ, R84 ;  /* 0x000000ffff007224 */ /* 0x000fcc00078e0054 */
        /* <DEDUP_REMOVED lines=10> */
[----:B------:R-:W-:-:S15]  /*7460*/  HMMA.16816.F32 R80, R4, R10, R80 ;  /* 0x0000000a0450723c */ /* 0x000fde0000001850 */
[----:B------:R-:W-:-:S05]  /*7470*/  NOP ;  /* 0x0000000000007918 */ /* 0x000fca0000000000 */
.L_x_917:
[----:B------:R-:W-:-:S13]  /*7480*/  ISETP.GE.AND P0, PT, R129, RZ, PT ;  /* 0x000000ff8100720c */ /* 0x000fda0003f06270 */
[----:B------:R-:W-:Y:S05]  /*7490*/  @!P0 BRA `(.L_x_922) ;  /* 0x0000002400508947 */ /* 0x000fea0003800000 */
[----:B------:R-:W1:Y:S01]  /*74a0*/  LDCU UR27, c[0x0][0x440] ;  /* 0x00008800ff1b77ac */ /* 0x000e620008000800 */
[----:B------:R-:W-:Y:S01]  /*74b0*/  IMAD.MOV.U32 R85, RZ, RZ, R0 ;  /* 0x000000ffff557224 */ /* 0x000fe200078e0000 */
[----:B------:R-:W-:Y:S01]  /*74c0*/  MOV R3, R2 ;  /* 0x0000000200037202 */ /* 0x000fe20000000f00 */
[----:B------:R-:W2:Y:S01]  /*74d0*/  LDCU UR31, c[0x0][0x440] ;  /* 0x00008800ff1f77ac */ /* 0x000ea20008000800 */
[----:B------:R-:W3:Y:S01]  /*74e0*/  LDCU UR4, c[0x0][0x45c] ;  /* 0x00008b80ff0477ac */ /* 0x000ee20008000800 */
[----:B-1----:R-:W-:Y:S01]  /*74f0*/  ISETP.GE.AND P2, PT, R119, UR27, PT ;  /* 0x0000001b77007c0c */ /* 0x002fe2000bf46270 */
[----:B------:R-:W-:-:S12]  /*7500*/  BRA `(.L_x_923) ;  /* 0x0000000000ac7947 */ /* 0x000fd80003800000 */
.L_x_925:
[----:B------:R-:W-:Y:S01]  /*7510*/  VIADD R88, R129, 0xffffffff ;  /* 0xffffffff81587836 */ /* 0x000fe20000000000 */
[----:B------:R-:W-:Y:S03]  /*7520*/  ISETP.GE.AND P2, PT, R119, UR31, PT ;  /* 0x0000001f77007c0c */ /* 0x000fe6000bf46270 */
        /* <DEDUP_REMOVED lines=41> */
.L_x_923:
[----:B------:R-:W-:Y:S04]  /*77c0*/  DEPBAR.LE SB0, 0x0 ;  /* 0x000080000000791a */ /* 0x000fe80000000000 */
[----:B------:R-:W-:Y:S01]  /*77d0*/  BAR.SYNC.DEFER_BLOCKING 0x0 ;  /* 0x0000000000007b1d */ /* 0x000fe20000010000 */
[C---:B------:R-:W-:Y:S04]  /*77e0*/  IMAD.WIDE.U32 R138, R129.reuse, UR7, RZ ;  /* 0x00000007818a7c25 */ /* 0x040fe8000f8e00ff */
[----:B------:R-:W-:Y:S01]  /*77f0*/  IMAD R87, R129, UR6, RZ ;  /* 0x0000000681577c24 */ /* 0x000fe2000f8e02ff */
[C---:B------:R-:W-:Y:S02]  /*7800*/  IADD3 R0, P1, PT, R138.reuse, UR26, RZ ;  /* 0x0000001a8a007c10 */ /* 0x040fe4000ff3e0ff */
[-C--:B------:R-:W-:Y:S01]  /*7810*/  LEA R142, P0, R138, R121.reuse, 0x1 ;  /* 0x000000798a8e7211 */ /* 0x080fe200078008ff */
[----:B------:R-:W-:Y:S01]  /*7820*/  IMAD.IADD R87, R139, 0x1, R87 ;  /* 0x000000018b577824 */ /* 0x000fe200078e0257 */
[----:B------:R-:W-:Y:S04]  /*7830*/  LEA R140, P3, R0, R121, 0x1 ;  /* 0x00000079008c7211 */ /* 0x000fe800078608ff */
[----:B------:R-:W-:Y:S02]  /*7840*/  IADD3.X R109, PT, PT, R87, UR9, RZ, P1, !PT ;  /* 0x00000009576d7c10 */ /* 0x000fe40008ffe4ff */
[----:B--2---:R-:W-:Y:S02]  /*7850*/  ISETP.GE.AND P1, PT, R118, UR31, PT ;  /* 0x0000001f76007c0c */ /* 0x004fe4000bf26270 */
[-C--:B------:R-:W-:Y:S02]  /*7860*/  LEA.HI.X R143, R138, R120.reuse, R87, 0x1, P0 ;  /* 0x000000788a8f7211 */ /* 0x080fe400000f0c57 */
[----:B------:R-:W-:Y:S02]  /*7870*/  ISETP.GE.AND P0, PT, R117, UR31, PT ;  /* 0x0000001f75007c0c */ /* 0x000fe4000bf06270 */
[----:B------:R-:W-:Y:S01]  /*7880*/  LEA.HI.X R141, R0, R120, R109, 0x1, P3 ;  /* 0x00000078008d7211 */ /* 0x000fe200018f0c6d */
[----:B------:R-:W-:Y:S01]  /*7890*/  @!PT LDS RZ, [RZ] ;  /* 0x00000000fffff984 */ /* 0x000fe20000000800 */
[----:B------:R-:W-:Y:S01]  /*78a0*/  @!PT LDS RZ, [RZ] ;  /* 0x00000000fffff984 */ /* 0x000fe20000000800 */
[----:B------:R-:W-:Y:S01]  /*78b0*/  @!PT LDS RZ, [RZ] ;  /* 0x00000000fffff984 */ /* 0x000fe20000000800 */
[----:B------:R1:W-:Y:S01]  /*78c0*/  @!P2 LDGSTS.E.BYPASS.LTC128B.128 [R127+0x6000], desc[UR20][R142.64] ;  /* 0x060000008e7fafae */ /* 0x0003e2000b981a14 */
[----:B------:R-:W-:Y:S03]  /*78d0*/  ISETP.NE.AND P3, PT, R129, RZ, PT ;  /* 0x000000ff8100720c */ /* 0x000fe60003f65270 */
        /* <DEDUP_REMOVED lines=27> */
[----:B------:R-:W2:Y:S04]  /*7a90*/  LDSM.16.M88.4 R92, [R115+0x3000] ;  /* 0x00300000735c783b */ /* 0x000ea80000000200 */
[----:B------:R-:W4:Y:S04]  /*7aa0*/  LDSM.16.M88.4 R96, [R115+0x3400] ;  /* 0x003400007360783b */ /* 0x000f280000000200 */
[----:B------:R-:W5:Y:S04]  /*7ab0*/  LDSM.16.M88.4 R100, [R115+0x3800] ;  /* 0x003800007364783b */ /* 0x000f680000000200 */
[----:B------:R-:W0:Y:S04]  /*7ac0*/  LDGDEPBAR ;  /* 0x00000000000079af */ /* 0x000e280000000000 */
[----:B------:R-:W3:Y:S01]  /*7ad0*/  LDSM.16.M88.4 R104, [R115+0x3c00] ;  /* 0x003c00007368783b */ /* 0x000ee20000000200 */
[C---:B--2---:R-:W-:Y:S08]  /*7ae0*/  HMMA.16816.F32 R4, R88.reuse, R92, RZ ;  /* 0x0000005c5804723c */ /* 0x044ff000000018ff */
[C---:B------:R-:W-:Y:S01]  /*7af0*/  HMMA.16816.F32 R8, R88.reuse, R94, RZ ;  /* 0x0000005e5808723c */ /* 0x040fe200000018ff */
[----:B------:R-:W-:Y:S07]  /*7b00*/  LDSM.16.M88.4 R92, [R114] ;  /* 0x00000000725c783b */ /* 0x000fee0000000200 */
[C---:B----4-:R-:W-:Y:S08]  /*7b10*/  HMMA.16816.F32 R12, R88.reuse, R96, RZ ;  /* 0x00000060580c723c */ /* 0x050ff000000018ff */
[C---:B------:R-:W-:Y:S01]  /*7b20*/  HMMA.16816.F32 R16, R88.reuse, R98, RZ ;  /* 0x000000625810723c */ /* 0x040fe200000018ff */
[----:B------:R-:W2:Y:S07]  /*7b30*/  LDSM.16.M88.4 R96, [R112+0x3000] ;  /* 0x003000007060783b */ /* 0x000eae0000000200 */
[C---:B-----5:R-:W-:Y:S08]  /*7b40*/  HMMA.16816.F32 R20, R88.reuse, R100, RZ ;  /* 0x000000645814723c */ /* 0x060ff000000018ff */
[C---:B------:R-:W-:Y:S08]  /*7b50*/  HMMA.16816.F32 R24, R88.reuse, R102, RZ ;  /* 0x000000665818723c */ /* 0x040ff000000018ff */
[C---:B---3--:R-:W-:Y:S08]  /*7b60*/  HMMA.16816.F32 R28, R88.reuse, R104, RZ ;  /* 0x00000068581c723c */ /* 0x048ff000000018ff */
[----:B------:R-:W-:Y:S01]  /*7b70*/  HMMA.16816.F32 R32, R88, R106, RZ ;  /* 0x0000006a5820723c */ /* 0x000fe200000018ff */
[----:B------:R-:W3:Y:S07]  /*7b80*/  LDSM.16.M88.4 R88, [R112+0x3400] ;  /* 0x003400007058783b */ /* 0x000eee0000000200 */
[C---:B--2---:R-:W-:Y:S08]  /*7b90*/  HMMA.16816.F32 R4, R92.reuse, R96, R4 ;  /* 0x000000605c04723c */ /* 0x044ff00000001804 */
[C---:B------:R-:W-:Y:S01]  /*7ba0*/  HMMA.16816.F32 R8, R92.reuse, R98, R8 ;  /* 0x000000625c08723c */ /* 0x040fe20000001808 */
[----:B------:R-:W2:Y:S07]  /*7bb0*/  LDSM.16.M88.4 R96, [R112+0x3800] ;  /* 0x003800007060783b */ /* 0x000eae0000000200 */
[C---:B---3--:R-:W-:Y:S08]  /*7bc0*/  HMMA.16816.F32 R12, R92.reuse, R88, R12 ;  /* 0x000000585c0c723c */ /* 0x048ff0000000180c */
[C---:B------:R-:W-:Y:S01]  /*7bd0*/  HMMA.16816.F32 R16, R92.reuse, R90, R16 ;  /* 0x0000005a5c10723c */ /* 0x040fe20000001810 */
[----:B------:R-:W3:Y:S07]  /*7be0*/  LDSM.16.M88.4 R88, [R112+0x3c00] ;  /* 0x003c00007058783b */ /* 0x000eee0000000200 */
[C---:B--2---:R-:W-:Y:S08]  /*7bf0*/  HMMA.16816.F32 R20, R92.reuse, R96, R20 ;  /* 0x000000605c14723c */ /* 0x044ff00000001814 */
[C---:B------:R-:W-:Y:S01]  /*7c00*/  HMMA.16816.F32 R24, R92.reuse, R98, R24 ;  /* 0x000000625c18723c */ /* 0x040fe20000001818 */
[----:B------:R-:W-:Y:S07]  /*7c10*/  LDSM.16.M88.4 R96, [R116+0x1000] ;  /* 0x001000007460783b */ /* 0x000fee0000000200 */
[C---:B---3--:R-:W-:Y:S08]  /*7c20*/  HMMA.16816.F32 R28, R92.reuse, R88, R28 ;  /* 0x000000585c1c723c */ /* 0x048ff0000000181c */
[----:B------:R-:W-:Y:S01]  /*7c30*/  HMMA.16816.F32 R32, R92, R90, R32 ;  /* 0x0000005a5c20723c */ /* 0x000fe20000001820 */
[----:B------:R-:W2:Y:S04]  /*7c40*/  LDSM.16.M88.4 R88, [R115+0x4000] ;  /* 0x004000007358783b */ /* 0x000ea80000000200 */
[----:B------:R-:W3:Y:S03]  /*7c50*/  LDSM.16.M88.4 R92, [R115+0x4400] ;  /* 0x00440000735c783b */ /* 0x000ee60000000200 */
        /* <DEDUP_REMOVED lines=42> */
[C---:B---3--:R-:W-:Y:S03]  /*7f00*/  HMMA.16816.F32 R12, R88.reuse, R96, R12 ;  /* 0x00000060580c723c */ /* 0x048fe6000000180c */
[----:B------:R-:W-:Y:S02]  /*7f10*/  FMNMX3.FTZ R0, R3, R4, R5, !PT ;  /* 0x0000000403007276 */ /* 0x000fe40007810005 */
[----:B------:R-:W-:Y:S03]  /*7f20*/  FMNMX3.FTZ R109, R85, R6, R7, !PT ;  /* 0x00000006556d7276 */ /* 0x000fe60007810007 */
[C---:B------:R-:W-:Y:S01]  /*7f30*/  HMMA.16816.F32 R16, R88.reuse, R98, R16 ;  /* 0x000000625810723c */ /* 0x040fe20000001810 */
[----:B------:R-:W3:Y:S01]  /*7f40*/  LDSM.16.M88.4 R96, [R112+0x5c00] ;  /* 0x005c00007060783b */ /* 0x000ee20000000200 */
[----:B------:R-:W-:Y:S04]  /*7f50*/  DEPBAR.LE SB0, 0x0 ;  /* 0x000080000000791a */ /* 0x000fe80000000000 */
[----:B------:R-:W-:Y:S01]  /*7f60*/  BAR.SYNC.DEFER_BLOCKING 0x0 ;  /* 0x0000000000007b1d */ /* 0x000fe20000010000 */
[----:B------:R-:W-:Y:S02]  /*7f70*/  FMNMX3.FTZ R0, R0, R8, R9, !PT ;  /* 0x0000000800007276 */ /* 0x000fe40007810009 */
[----:B------:R-:W-:Y:S02]  /*7f80*/  FMNMX3.FTZ R109, R109, R10, R11, !PT ;  /* 0x0000000a6d6d7276 */ /* 0x000fe4000781000b */
[----:B------:R-:W-:Y:S02]  /*7f90*/  FMNMX3.FTZ R0, R0, R12, R13, !PT ;  /* 0x0000000c00007276 */ /* 0x000fe4000781000d */
[----:B------:R-:W-:Y:S06]  /*7fa0*/  FMNMX3.FTZ R109, R109, R14, R15, !PT ;  /* 0x0000000e6d6d7276 */ /* 0x000fec000781000f */
[----:B------:R-:W-:Y:S02]  /*7fb0*/  FMNMX3.FTZ R0, R0, R16, R17, !PT ;  /* 0x0000001000007276 */ /* 0x000fe40007810011 */
[----:B------:R-:W-:Y:S01]  /*7fc0*/  FMNMX3.FTZ R109, R109, R18, R19, !PT ;  /* 0x000000126d6d7276 */ /* 0x000fe20007810013 */
[C---:B--2---:R-:W-:Y:S08]  /*7fd0*/  HMMA.16816.F32 R20, R88.reuse, R92, R20 ;  /* 0x0000005c5814723c */ /* 0x044ff00000001814 */
[C---:B------:R-:W-:Y:S08]  /*7fe0*/  HMMA.16816.F32 R24, R88.reuse, R94, R24 ;  /* 0x0000005e5818723c */ /* 0x040ff00000001818 */
[C---:B---3--:R-:W-:Y:S03]  /*7ff0*/  HMMA.16816.F32 R28, R88.reuse, R96, R28 ;  /* 0x00000060581c723c */ /* 0x048fe6000000181c */
[----:B------:R-:W-:Y:S02]  /*8000*/  FMNMX3.FTZ R138, R0, R20, R21, !PT ;  /* 0x00000014008a7276 */ /* 0x000fe40007810015 */
[----:B------:R-:W-:Y:S03]  /*8010*/  FMNMX3.FTZ R109, R109, R22, R23, !PT ;  /* 0x000000166d6d7276 */ /* 0x000fe60007810017 */
[----:B------:R-:W-:Y:S03]  /*8020*/  HMMA.16816.F32 R32, R88, R98, R32 ;  /* 0x000000625820723c */ /* 0x000fe60000001820 */
[----:B------:R-:W-:Y:S08]  /*8030*/  FMNMX3.FTZ R138, R138, R24, R25, !PT ;  /* 0x000000188a8a7276 */ /* 0x000ff00007810019 */
[----:B------:R-:W-:Y:S08]  /*8040*/  FMNMX3.FTZ R138, R138, R28, R29, !PT ;  /* 0x0000001c8a8a7276 */ /* 0x000ff0000781001d */
[----:B------:R-:W-:Y:S01]  /*8050*/  FMNMX3.FTZ R138, R138, R32, R33, !PT ;  /* 0x000000208a8a7276 */ /* 0x000fe20007810021 */
[----:B-1----:R-:W-:Y:S06]  /*8060*/  @P3 BRA `(.L_x_925) ;  /* 0xfffffff400283947 */ /* 0x002fec000383ffff */
.L_x_924:
[----:B-1----:R-:W1:Y:S01]  /*8070*/  SHFL.BFLY PT, R91, R138, 0x2, 0x1f ;  /* 0x0c401f008a5b7f89 */ /* 0x002e6200000e0000 */
[----:B------:R-:W-:Y:S01]  /*8080*/  FMNMX3.FTZ R84, R109, R26, R27, !PT ;  /* 0x0000001a6d547276 */ /* 0x000fe2000781001b */
[----:B------:R-:W-:Y:S01]  /*8090*/  IMAD.SHL.U32 R93, R129, 0x2, RZ ;  /* 0x00000002815d7824 */ /* 0x000fe200078e00ff */
[----:B------:R-:W-:Y:S02]  /*80a0*/  UIADD3 UR30, UPT, UPT, UR24, -0x61c88647, URZ ;  /* 0x9e3779b9181e7890 */ /* 0x000fe4000fffe0ff */
[----:B------:R-:W-:Y:S01]  /*80b0*/  FMNMX3.FTZ R84, R84, R30, R31, !PT ;  /* 0x0000001e54547276 */ /* 0x000fe2000781001f */
[----:B------:R-:W-:Y:S01]  /*80c0*/  UIADD3 UR29, UPT, UPT, UR24, 0x3c6ef372, URZ ;  /* 0x3c6ef372181d7890 */ /* 0x000fe2000fffe0ff */
[C---:B------:R-:W-:Y:S01]  /*80d0*/  LOP3.LUT R88, R93.reuse, UR25, R135, 0x96, !PT ;  /* 0x000000195d587c12 */ /* 0x040fe2000f8e9687 */
[----:B------:R-:W-:Y:S01]  /*80e0*/  UIADD3 UR27, UPT, UPT, UR25, 0x76cf5d0a, URZ ;  /* 0x76cf5d0a191b7890 */ /* 0x000fe2000fffe0ff */
[----:B------:R-:W-:Y:S01]  /*80f0*/  FMNMX3.FTZ R2, R84, R34, R35, !PT ;  /* 0x0000002254027276 */ /* 0x000fe20007810023 */
[----:B------:R-:W-:Y:S01]  /*8100*/  UIADD3 UR28, UPT, UPT, UR24, -0x255992d5, URZ ;  /* 0xdaa66d2b181c7890 */ /* 0x000fe2000fffe0ff */
[----:B------:R-:W-:Y:S01]  /*8110*/  IADD3 R93, PT, PT, R93, 0x1, RZ ;  /* 0x000000015d5d7810 */ /* 0x000fe20007ffe0ff */
[----:B------:R-:W-:Y:S02]  /*8120*/  IMAD.WIDE.U32 R94, R88, -0x326172a9, RZ ;  /* 0xcd9e8d57585e7825 */ /* 0x000fe400078e00ff */
[----:B------:R-:W2:Y:S01]  /*8130*/  SHFL.BFLY PT, R87, R2, 0x2, 0x1f ;  /* 0x0c401f0002577f89 */ /* 0x000ea200000e0000 */
[----:B------:R-:W-:Y:S02]  /*8140*/  LOP3.LUT R93, R135, UR25, R93, 0x96, !PT ;  /* 0x00000019875d7c12 */ /* 0x000fe4000f8e965d */
[----:B------:R-:W-:Y:S02]  /*8150*/  LOP3.LUT R88, R136, UR30, R95, 0x96, !PT ;  /* 0x0000001e88587c12 */ /* 0x000fe4000f8e965f */
[----:B------:R-:W-:Y:S03]  /*8160*/  LOP3.LUT R89, R131, UR29, R94, 0x96, !PT ;  /* 0x0000001d83597c12 */ /* 0x000fe6000f8e965e */
[----:B------:R-:W-:Y:S04]  /*8170*/  IMAD.WIDE.U32 R96, R88, -0x2daee0ad, RZ ;  /* 0xd2511f5358607825 */ /* 0x000fe800078e00ff */
[----:B------:R-:W-:Y:S01]  /*8180*/  IMAD.WIDE.U32 R88, R89, -0x2daee0ad, RZ ;  /* 0xd2511f5359587825 */ /* 0x000fe200078e00ff */
[----:B------:R-:W-:Y:S04]  /*8190*/  LOP3.LUT R94, R132, UR27, R97, 0x96, !PT ;  /* 0x0000001b845e7c12 */ /* 0x000fe8000f8e9661 */
[----:B------:R-:W-:Y:S01]  /*81a0*/  LOP3.LUT R89, R96, UR23, R89, 0x96, !PT ;  /* 0x0000001760597c12 */ /* 0x000fe2000f8e9659 */
[----:B------:R-:W-:Y:S04]  /*81b0*/  IMAD.WIDE.U32 R94, R94, -0x326172a9, RZ ;  /* 0xcd9e8d575e5e7825 */ /* 0x000fe800078e00ff */
[----:B------:R-:W-:Y:S01]  /*81c0*/  IMAD.WIDE.U32 R98, R89, -0x326172a9, RZ ;  /* 0xcd9e8d5759627825 */ /* 0x000fe200078e00ff */
[----:B------:R-:W-:Y:S02]  /*81d0*/  LOP3.LUT R96, R130, UR28, R95, 0x96, !PT ;  /* 0x0000001c82607c12 */ /* 0x000fe4000f8e965f */
[----:B-1----:R-:W-:Y:S02]  /*81e0*/  FMNMX.FTZ R91, R138, R91, !PT ;  /* 0x0000005b8a5b7209 */ /* 0x002fe40007810000 */
[----:B--2---:R-:W-:Y:S01]  /*81f0*/  FMNMX.FTZ R87, R2, R87, !PT ;  /* 0x0000005702577209 */ /* 0x004fe20007810000 */
[----:B------:R-:W-:Y:S01]  /*8200*/  IMAD.WIDE.U32 R96, R96, -0x2daee0ad, RZ ;  /* 0xd2511f5360607825 */ /* 0x000fe200078e00ff */
[----:B------:R-:W-:Y:S01]  /*8210*/  LOP3.LUT R94, R94, UR22, R99, 0x96, !PT ;  /* 0x000000165e5e7c12 */ /* 0x000fe2000f8e9663 */
[----:B------:R-:W1:Y:S03]  /*8220*/  SHFL.BFLY PT, R90, R91, 0x1, 0x1f ;  /* 0x0c201f005b5a7f89 */ /* 0x000e6600000e0000 */
[----:B------:R-:W-:Y:S05]  /*8230*/  LOP3.LUT R88, R88, UR17, R97, 0x96, !PT ;  /* 0x0000001158587c12 */ /* 0x000fea000f8e9661 */
[----:B------:R-:W2:Y:S01]  /*8240*/  SHFL.BFLY PT, R84, R87, 0x1, 0x1f ;  /* 0x0c201f0057547f89 */ /* 0x000ea200000e0000 */
[----:B------:R-:W-:Y:S04]  /*8250*/  IMAD.WIDE.U32 R94, R94, -0x2daee0ad, RZ ;  /* 0xd2511f535e5e7825 */ /* 0x000fe800078e00ff */
[----:B------:R-:W-:Y:S01]  /*8260*/  IMAD.WIDE.U32 R88, R88, -0x326172a9, RZ ;  /* 0xcd9e8d5758587825 */ /* 0x000fe200078e00ff */
[----:B------:R-:W-:Y:S04]  /*8270*/  LOP3.LUT R96, R96, UR13, R95, 0x96, !PT ;  /* 0x0000000d60607c12 */ /* 0x000fe8000f8e965f */
[----:B------:R-:W-:Y:S01]  /*8280*/  LOP3.LUT R98, R98, UR16, R89, 0x96, !PT ;  /* 0x0000001062627c12 */ /* 0x000fe2000f8e9659 */
[----:B------:R-:W-:Y:S04]  /*8290*/  IMAD.WIDE.U32 R96, R96, -0x326172a9, RZ ;  /* 0xcd9e8d5760607825 */ /* 0x000fe800078e00ff */
[----:B------:R-:W-:Y:S01]  /*82a0*/  IMAD.WIDE.U32 R98, R98, -0x2daee0ad, RZ ;  /* 0xd2511f5362627825 */ /* 0x000fe200078e00ff */
[----:B------:R-:W-:Y:S02]  /*82b0*/  PRMT R89, R96, 0x7772, RZ ;  /* 0x0000777260597816 */ /* 0x000fe400000000ff */
[----:B------:R-:W-:Y:S02]  /*82c0*/  LOP3.LUT R88, R88, UR12, R97, 0x96, !PT ;  /* 0x0000000c58587c12 */ /* 0x000fe4000f8e9661 */
[----:B-1----:R-:W-:Y:S01]  /*82d0*/  FMNMX.FTZ R2, R91, R90, !PT ;  /* 0x0000005a5b027209 */ /* 0x002fe20007810000 */
[----:B------:R-:W-:Y:S01]  /*82e0*/  IMAD.MOV.U32 R90, RZ, RZ, R96 ;  /* 0x000000ffff5a7224 */ /* 0x000fe200078e0060 */
[----:B------:R-:W-:Y:S02]  /*82f0*/  PRMT R91, R96, 0x7771, RZ ;  /* 0x00007771605b7816 */ /* 0x000fe400000000ff */
[C---:B------:R-:W-:Y:S01]  /*8300*/  FSETP.NEU.FTZ.AND P0, PT, R2.reuse, -INF , PT ;  /* 0xff8000000200780b */ /* 0x040fe20003f1d000 */
[----:B------:R-:W-:Y:S01]  /*8310*/  FMUL.FTZ R107, R2, UR4 ;  /* 0x00000004026b7c20 */ /* 0x000fe20008410000 */
[----:B------:R-:W-:Y:S02]  /*8320*/  LOP3.LUT R90, R90, 0xff, RZ, 0xc0, !PT ;  /* 0x000000ff5a5a7812 */ /* 0x000fe400078ec0ff */
[----:B--2---:R-:W-:Y:S02]  /*8330*/  FMNMX.FTZ R0, R87, R84, !PT ;  /* 0x0000005457007209 */ /* 0x004fe40007810000 */
[----:B------:R-:W-:Y:S02]  /*8340*/  FSEL R107, R107, RZ, P0 ;  /* 0x000000ff6b6b7208 */ /* 0x000fe40000000000 */
[----:B------:R-:W-:Y:S02]  /*8350*/  PRMT R91, R90, 0x5410, R91 ;  /* 0x000054105a5b7816 */ /* 0x000fe4000000005b */
[----:B------:R-:W-:Y:S01]  /*8360*/  PRMT R90, R96, 0x7773, RZ ;  /* 0x00007773605a7816 */ /* 0x000fe200000000ff */
[--C-:B------:R-:W-:Y:S01]  /*8370*/  FFMA.FTZ R106, R33, UR4, -R107.reuse ;  /* 0x00000004216a7c23 */ /* 0x100fe2000801086b */
[----:B------:R-:W-:Y:S01]  /*8380*/  FFMA.FTZ R33, R29, UR4, -R107 ;  /* 0x000000041d217c23 */ /* 0x000fe2000801086b */
[----:B------:R-:W-:Y:S01]  /*8390*/  FADD.FTZ R29, -R2, R3 ;  /* 0x00000003021d7221 */ /* 0x000fe20000010100 */
[--C-:B------:R-:W-:Y:S01]  /*83a0*/  FFMA.FTZ R100, R21, UR4, -R107.reuse ;  /* 0x0000000415647c23 */ /* 0x100fe2000801086b */
[--C-:B------:R-:W-:Y:S01]  /*83b0*/  FFMA.FTZ R146, R4, UR4, -R107.reuse ;  /* 0x0000000404927c23 */ /* 0x100fe2000801086b */
[----:B------:R-:W-:Y:S01]  /*83c0*/  FFMA.FTZ R104, R28, UR4, -R107 ;  /* 0x000000041c687c23 */ /* 0x000fe2000801086b */
[----:B------:R-:W-:Y:S01]  /*83d0*/  FMUL.FTZ R21, R29, UR4 ;  /* 0x000000041d157c20 */ /* 0x000fe20008410000 */
[C---:B------:R-:W-:Y:S01]  /*83e0*/  FADD.FTZ R28, -R0.reuse, R85 ;  /* 0x00000055001c7221 */ /* 0x040fe20000010100 */
[C---:B------:R-:W-:Y:S01]  /*83f0*/  FMUL.FTZ R85, R0.reuse, UR4 ;  /* 0x0000000400557c20 */ /* 0x040fe20008410000 */
[----:B------:R-:W-:Y:S01]  /*8400*/  FSETP.NEU.FTZ.AND P0, PT, R0, -INF , PT ;  /* 0xff8000000000780b */ /* 0x000fe20003f1d000 */
[----:B------:R-:W-:Y:S01]  /*8410*/  MUFU.EX2 R146, R146 ;  /* 0x0000009200927308 */ /* 0x000fe20000000800 */
[----:B------:R-:W-:Y:S01]  /*8420*/  PRMT R89, R89, 0x5410, R90 ;  /* 0x0000541059597816 */ /* 0x000fe2000000005a */
[----:B------:R-:W-:Y:S01]  /*8430*/  FFMA.FTZ R103, R25, UR4, -R107 ;  /* 0x0000000419677c23 */ /* 0x000fe2000801086b */
[----:B------:R-:W-:Y:S07]  /*8440*/  LOP3.LUT R92, R94, UR8, R99, 0x96, !PT ;  /* 0x000000085e5c7c12 */ /* 0x000fee000f8e9663 */
        /* <DEDUP_REMOVED lines=11> */
[----:B------:R-:W-:Y:S01]  /*8500*/  IMAD.MOV.U32 R107, RZ, RZ, R98 ;  /* 0x000000ffff6b7224 */ /* 0x000fe200078e0062 */
[----:B------:R-:W-:Y:S01]  /*8510*/  FSEL R29, R85, RZ, P0 ;  /* 0x000000ff551d7208 */ /* 0x000fe20000000000 */
[----:B------:R-:W-:Y:S01]  /*8520*/  FMUL.FTZ R3, R28, UR4 ;  /* 0x000000041c037c20 */ /* 0x000fe20008410000 */
[----:B------:R-:W-:Y:S01]  /*8530*/  PRMT R99, R98, 0x7771, RZ ;  /* 0x0000777162637816 */ /* 0x000fe200000000ff */
[----:B-1----:R-:W-:Y:S01]  /*8540*/  FFMA.FTZ R141, R21, R110, R146 ;  /* 0x0000006e158d7223 */ /* 0x002fe20000010092 */
[----:B------:R-:W-:Y:S01]  /*8550*/  LOP3.LUT R138, R107, 0xff, RZ, 0xc0, !PT ;  /* 0x000000ff6b8a7812 */ /* 0x000fe200078ec0ff */
[----:B------:R-:W-:Y:S01]  /*8560*/  FFMA.FTZ R6, R6, UR4, -R29 ;  /* 0x0000000406067c23 */ /* 0x000fe2000801081d */
[----:B------:R-:W-:Y:S01]  /*8570*/  PRMT R85, R98, 0x7773, RZ ;  /* 0x0000777362557816 */ /* 0x000fe200000000ff */
[----:B------:R1:W-:Y:S01]  /*8580*/  MUFU.EX2 R110, R90 ;  /* 0x0000005a006e7308 */ /* 0x0003e20000000800 */
[----:B------:R-:W-:Y:S01]  /*8590*/  PRMT R99, R138, 0x5410, R99 ;  /* 0x000054108a637816 */ /* 0x000fe20000000063 */
[--C-:B------:R-:W-:Y:S01]  /*85a0*/  FFMA.FTZ R140, R10, UR4, -R29.reuse ;  /* 0x000000040a8c7c23 */ /* 0x100fe2000801081d */
[----:B------:R-:W-:Y:S07]  /*85b0*/  PRMT R98, R98, 0x7772, RZ ;  /* 0x0000777262627816 */ /* 0x000fee00000000ff */
[----:B------:R2:W-:Y:S01]  /*85c0*/  MUFU.EX2 R138, R6 ;  /* 0x00000006008a7308 */ /* 0x0005e20000000800 */
[--C-:B------:R-:W-:Y:S01]  /*85d0*/  FFMA.FTZ R107, R11, UR4, -R29.reuse ;  /* 0x000000040b6b7c23 */ /* 0x100fe2000801081d */
[----:B------:R-:W-:Y:S01]  /*85e0*/  FFMA.FTZ R143, R7, UR4, -R29 ;  /* 0x00000004078f7c23 */ /* 0x000fe2000801081d */
[----:B------:R-:W-:Y:S07]  /*85f0*/  PRMT R98, R98, 0x5410, R85 ;  /* 0x0000541062627816 */ /* 0x000fee0000000055 */
[----:B------:R-:W-:Y:S01]  /*8600*/  MUFU.EX2 R140, R140 ;  /* 0x0000008c008c7308 */ /* 0x000fe20000000800 */
[C---:B------:R-:W-:Y:S01]  /*8610*/  PRMT R10, R88.reuse, 0x7632, R10 ;  /* 0x00007632580a7816 */ /* 0x040fe2000000000a */
[C---:B------:R-:W-:Y:S01]  /*8620*/  FMUL.FTZ R36, R21.reuse, R36 ;  /* 0x0000002415247220 */ /* 0x040fe20000410000 */
[C---:B------:R-:W-:Y:S07]  /*8630*/  FMUL.FTZ R37, R21.reuse, R37 ;  /* 0x0000002515257220 */ /* 0x040fee0000410000 */
[----:B------:R3:W-:Y:S01]  /*8640*/  MUFU.EX2 R85, R109 ;  /* 0x0000006d00557308 */ /* 0x0007e20000000800 */
[C---:B------:R-:W-:Y:S01]  /*8650*/  FMUL.FTZ R40, R21.reuse, R40 ;  /* 0x0000002815287220 */ /* 0x040fe20000410000 */
[--C-:B-1----:R-:W-:Y:S01]  /*8660*/  HSET2.LE.AND R90, R91, R128.reuse, PT ;  /* 0x000000805b5a7233 */ /* 0x102fe20003803000 */
[----:B------:R-:W-:Y:S07]  /*8670*/  FMUL.FTZ R41, R21, R41 ;  /* 0x0000002915297220 */ /* 0x000fee0000410000 */
[----:B------:R-:W1:Y:S01]  /*8680*/  MUFU.EX2 R107, R107 ;  /* 0x0000006b006b7308 */ /* 0x000e620000000800 */
[----:B------:R-:W-:Y:S01]  /*8690*/  LOP3.LUT R91, R89, 0xff00ff, RZ, 0xc0, !PT ;  /* 0x00ff00ff595b7812 */ /* 0x000fe200078ec0ff */
[C---:B------:R-:W-:Y:S01]  /*86a0*/  FMUL.FTZ R44, R21.reuse, R44 ;  /* 0x0000002c152c7220 */ /* 0x040fe20000410000 */
[C---:B--2---:R-:W-:Y:S07]  /*86b0*/  LOP3.LUT R6, R88.reuse, 0xffff, RZ, 0xc0, !PT ;  /* 0x0000ffff58067812 */ /* 0x044fee00078ec0ff */
[----:B------:R-:W2:Y:S01]  /*86c0*/  MUFU.EX2 R3, R3 ;  /* 0x0000000300037308 */ /* 0x000ea20000000800 */
[C---:B------:R-:W-:Y:S01]  /*86d0*/  FMUL.FTZ R45, R21.reuse, R45 ;  /* 0x0000002d152d7220 */ /* 0x040fe20000410000 */
[--C-:B------:R-:W-:Y:S01]  /*86e0*/  HSET2.LE.AND R91, R91, R128.reuse, PT ;  /* 0x000000805b5b7233 */ /* 0x100fe20003803000 */
[C---:B------:R-:W-:Y:S07]  /*86f0*/  FMUL.FTZ R48, R21.reuse, R48 ;  /* 0x0000003015307220 */ /* 0x040fee0000410000 */
[----:B------:R-:W4:Y:S01]  /*8700*/  MUFU.EX2 R144, R144 ;  /* 0x0000009000907308 */ /* 0x000f220000000800 */
[----:B------:R-:W-:Y:S01]  /*8710*/  SHF.R.U32.HI R6, RZ, 0x8, R6 ;  /* 0x00000008ff067819 */ /* 0x000fe20000011606 */
[C---:B------:R-:W-:Y:S01]  /*8720*/  FMUL.FTZ R49, R21.reuse, R49 ;  /* 0x0000003115317220 */ /* 0x040fe20000410000 */
[----:B---3--:R-:W-:Y:S07]  /*8730*/  LOP3.LUT R109, R88, 0xff, RZ, 0xc0, !PT ;  /* 0x000000ff586d7812 */ /* 0x008fee00078ec0ff */
[----:B------:R-:W3:Y:S01]  /*8740*/  MUFU.EX2 R143, R143 ;  /* 0x0000008f008f7308 */ /* 0x000ee20000000800 */
[C---:B------:R-:W-:Y:S01]  /*8750*/  FMUL.FTZ R52, R21.reuse, R52 ;  /* 0x0000003415347220 */ /* 0x040fe20000410000 */
[----:B------:R-:W-:Y:S01]  /*8760*/  FMUL.FTZ R53, R21, R53 ;  /* 0x0000003515357220 */ /* 0x000fe20000410000 */
[----:B------:R-:W-:Y:S01]  /*8770*/  PRMT R109, R109, 0x5410, R6 ;  /* 0x000054106d6d7816 */ /* 0x000fe20000000006 */
        /* <DEDUP_REMOVED lines=14> */
[----:B-1----:R-:W-:Y:S01]  /*8860*/  F2FP.F16.F32.PACK_AB R6, R107, R140 ;  /* 0x0000008c6b06723e */ /* 0x002fe200000000ff */
[C---:B--2---:R-:W-:Y:S01]  /*8870*/  FMUL.FTZ R38, R3.reuse, R38 ;  /* 0x0000002603267220 */ /* 0x044fe20000410000 */
[----:B------:R-:W-:Y:S01]  /*8880*/  SHF.R.U32.HI R89, RZ, 0x18, R88 ;  /* 0x00000018ff597819 */ /* 0x000fe20000011658 */
[C---:B------:R-:W-:Y:S01]  /*8890*/  FMUL.FTZ R39, R3.reuse, R39 ;  /* 0x0000002703277220 */ /* 0x040fe20000410000 */
[----:B------:R-:W-:Y:S01]  /*88a0*/  LOP3.LUT R10, R10, 0xff, RZ, 0xc0, !PT ;  /* 0x000000ff0a0a7812 */ /* 0x000fe200078ec0ff */
[C---:B------:R-:W-:Y:S01]  /*88b0*/  FMUL.FTZ R42, R3.reuse, R42 ;  /* 0x0000002a032a7220 */ /* 0x040fe20000410000 */
        /* <DEDUP_REMOVED lines=22> */
[----:B------:R-:W-:Y:S01]  /*8a20*/  FFMA.FTZ R142, R3, R108, R138 ;  /* 0x0000006c038e7223 */ /* 0x000fe2000001008a */
[----:B------:R-:W-:Y:S01]  /*8a30*/  F2FP.F16.F32.PACK_AB R3, R110, R85 ;  /* 0x000000556e03723e */ /* 0x000fe200000000ff */
[----:B------:R1:W-:Y:S01]  /*8a40*/  MUFU.EX2 R108, R97 ;  /* 0x00000061006c7308 */ /* 0x0003e20000000800 */
[----:B------:R-:W-:Y:S01]  /*8a50*/  LOP3.LUT R91, R6, R91, RZ, 0xc0, !PT ;  /* 0x0000005b065b7212 */ /* 0x000fe200078ec0ff */
[----:B------:R-:W-:Y:S01]  /*8a60*/  FFMA.FTZ R111, R18, UR4, -R29 ;  /* 0x00000004126f7c23 */ /* 0x000fe2000801081d */
[----:B------:R-:W-:Y:S07]  /*8a70*/  PRMT R89, R10, 0x5410, R89 ;  /* 0x000054100a597816 */ /* 0x000fee0000000059 */
[----:B------:R-:W2:Y:S01]  /*8a80*/  MUFU.EX2 R11, R96 ;  /* 0x00000060000b7308 */ /* 0x000ea20000000800 */
[----:B------:R-:W-:Y:S01]  /*8a90*/  LOP3.LUT R6, R92, 0xff, RZ, 0xc0, !PT ;  /* 0x000000ff5c067812 */ /* 0x000fe200078ec0ff */
[----:B------:R-:W-:Y:S01]  /*8aa0*/  FFMA.FTZ R18, R14, UR4, -R29 ;  /* 0x000000040e127c23 */ /* 0x000fe2000801081d */
[----:B------:R-:W-:Y:S01]  /*8ab0*/  SHF.R.U32.HI R21, RZ, 0x8, R21 ;  /* 0x00000008ff157819 */ /* 0x000fe20000011615 */
[--C-:B------:R-:W-:Y:S01]  /*8ac0*/  FFMA.FTZ R7, R15, UR4, -R29.reuse ;  /* 0x000000040f077c23 */ /* 0x100fe2000801081d */
[----:B------:R-:W-:Y:S05]  /*8ad0*/  LOP3.LUT R90, R3, R90, RZ, 0xc0, !PT ;  /* 0x0000005a035a7212 */ /* 0x000fea00078ec0ff */
[----:B------:R-:W-:Y:S01]  /*8ae0*/  MUFU.EX2 R15, R95 ;  /* 0x0000005f000f7308 */ /* 0x000fe20000000800 */
[--C-:B------:R-:W-:Y:S01]  /*8af0*/  HSET2.LE.AND R88, R109, R128.reuse, PT ;  /* 0x000000806d587233 */ /* 0x100fe20003803000 */
[----:B------:R-:W-:Y:S01]  /*8b00*/  FFMA.FTZ R10, R19, UR4, -R29 ;  /* 0x00000004130a7c23 */ /* 0x000fe2000801081d */
[----:B----4-:R-:W-:Y:S07]  /*8b10*/  F2FP.F16.F32.PACK_AB R3, R144, R146 ;  /* 0x000000929003723e */ /* 0x010fee00000000ff */
[----:B------:R-:W4:Y:S01]  /*8b20*/  MUFU.EX2 R14, R94 ;  /* 0x0000005e000e7308 */ /* 0x000f220000000800 */
[--C-:B------:R-:W-:Y:S02]  /*8b30*/  HSET2.LE.AND R89, R89, R128.reuse, PT ;  /* 0x0000008059597233 */ /* 0x100fe40003803000 */
[----:B------:R-:W-:Y:S07]  /*8b40*/  PRMT R21, R6, 0x5410, R21 ;  /* 0x0000541006157816 */ /* 0x000fee0000000015 */
[----:B------:R-:W-:Y:S01]  /*8b50*/  MUFU.EX2 R19, R111 ;  /* 0x0000006f00137308 */ /* 0x000fe20000000800 */
[C---:B---3--:R-:W-:Y:S01]  /*8b60*/  F2FP.F16.F32.PACK_AB R6, R143.reuse, R138 ;  /* 0x0000008a8f06723e */ /* 0x048fe200000000ff */
[----:B------:R-:W-:Y:S01]  /*8b70*/  FADD.FTZ R143, R143, R142 ;  /* 0x0000008e8f8f7221 */ /* 0x000fe20000010000 */
[----:B------:R-:W-:Y:S07]  /*8b80*/  LOP3.LUT R88, R3, R88, RZ, 0xc0, !PT ;  /* 0x0000005803587212 */ /* 0x000fee00078ec0ff */
[----:B------:R-:W3:Y:S01]  /*8b90*/  MUFU.EX2 R10, R10 ;  /* 0x0000000a000a7308 */ /* 0x000ee20000000800 */
[----:B------:R-:W-:Y:S02]  /*8ba0*/  LOP3.LUT R3, R98, 0xff00ff, RZ, 0xc0, !PT ;  /* 0x00ff00ff62037812 */ /* 0x000fe400078ec0ff */
[----:B------:R-:W-:Y:S07]  /*8bb0*/  LOP3.LUT R89, R6, R89, RZ, 0xc0, !PT ;  /* 0x0000005906597212 */ /* 0x000fee00078ec0ff */
[----:B------:R-:W-:Y:S01]  /*8bc0*/  MUFU.EX2 R18, R18 ;  /* 0x0000001200127308 */ /* 0x000fe20000000800 */
[----:B------:R-:W-:Y:S02]  /*8bd0*/  PRMT R6, R92, 0x7632, R6 ;  /* 0x000076325c067816 */ /* 0x000fe40000000006 */
[--C-:B------:R-:W-:Y:S07]  /*8be0*/  HSET2.LE.AND R98, R99, R128.reuse, PT ;  /* 0x0000008063627233 */ /* 0x100fee0003803000 */
[----:B------:R-:W5:Y:S01]  /*8bf0*/  MUFU.EX2 R7, R7 ;  /* 0x0000000700077308 */ /* 0x000f620000000800 */
[--C-:B------:R-:W-:Y:S02]  /*8c00*/  HSET2.LE.AND R99, R3, R128.reuse, PT ;  /* 0x0000008003637233 */ /* 0x100fe40003803000 */
[----:B-1----:R-:W-:Y:S07]  /*8c10*/  SHF.R.U32.HI R97, RZ, 0x18, R92 ;  /* 0x00000018ff617819 */ /* 0x002fee000001165c */
[----:B------:R-:W-:Y:S01]  /*8c20*/  MUFU.EX2 R142, R103 ;  /* 0x00000067008e7308 */ /* 0x000fe20000000800 */
[----:B--2---:R-:W-:Y:S02]  /*8c30*/  F2FP.F16.F32.PACK_AB R3, R11, R108 ;  /* 0x0000006c0b03723e */ /* 0x004fe400000000ff */
[----:B------:R-:W-:Y:S02]  /*8c40*/  LOP3.LUT R92, R6, 0xff, RZ, 0xc0, !PT ;  /* 0x000000ff065c7812 */ /* 0x000fe400078ec0ff */
[----:B------:R-:W-:Y:S02]  /*8c50*/  LOP3.LUT R98, R3, R98, RZ, 0xc0, !PT ;  /* 0x0000006203627212 */ /* 0x000fe400078ec0ff */
[--C-:B------:R-:W-:Y:S02]  /*8c60*/  HSET2.LE.AND R96, R21, R128.reuse, PT ;  /* 0x0000008015607233 */ /* 0x100fe40003803000 */
[----:B------:R-:W-:Y:S01]  /*8c70*/  PRMT R97, R92, 0x5410, R97 ;  /* 0x000054105c617816 */ /* 0x000fe20000000061 */
[----:B------:R-:W-:Y:S01]  /*8c80*/  IMAD.WIDE.U32 R92, R93, -0x326172a9, RZ ;  /* 0xcd9e8d575d5c7825 */ /* 0x000fe200078e00ff */
[----:B----4-:R-:W-:Y:S02]  /*8c90*/  F2FP.F16.F32.PACK_AB R3, R14, R15 ;  /* 0x0000000f0e03723e */ /* 0x010fe400000000ff */
[----:B---3--:R-:W-:Y:S02]  /*8ca0*/  F2FP.F16.F32.PACK_AB R6, R10, R19 ;  /* 0x000000130a06723e */ /* 0x008fe400000000ff */
[----:B------:R-:W-:Y:S02]  /*8cb0*/  LOP3.LUT R96, R3, R96, RZ, 0xc0, !PT ;  /* 0x0000006003607212 */ /* 0x000fe400078ec0ff */
[----:B------:R-:W-:Y:S02]  /*8cc0*/  LOP3.LUT R21, R131, UR29, R92, 0x96, !PT ;  /* 0x0000001d83157c12 */ /* 0x000fe4000f8e965c */
[----:B------:R-:W-:Y:S02]  /*8cd0*/  LOP3.LUT R3, R136, UR30, R93, 0x96, !PT ;  /* 0x0000001e88037c12 */ /* 0x000fe4000f8e965d */
[----:B------:R-:W-:Y:S01]  /*8ce0*/  LOP3.LUT R99, R6, R99, RZ, 0xc0, !PT ;  /* 0x0000006306637212 */ /* 0x000fe200078ec0ff */
[----:B------:R-:W-:Y:S01]  /*8cf0*/  IMAD.WIDE.U32 R94, R21, -0x2daee0ad, RZ ;  /* 0xd2511f53155e7825 */ /* 0x000fe200078e00ff */
[--C-:B------:R-:W-:Y:S02]  /*8d00*/  HSET2.LE.AND R97, R97, R128.reuse, PT ;  /* 0x0000008061617233 */ /* 0x100fe40003803000 */
[----:B-----5:R-:W-:Y:S01]  /*8d10*/  F2FP.F16.F32.PACK_AB R6, R7, R18 ;  /* 0x000000120706723e */ /* 0x020fe200000000ff */
[----:B------:R-:W-:Y:S01]  /*8d20*/  IMAD.WIDE.U32 R146, R3, -0x2daee0ad, RZ ;  /* 0xd2511f5303927825 */ /* 0x000fe200078e00ff */
[C---:B------:R-:W-:Y:S02]  /*8d30*/  ISETP.NE.AND P0, PT, R129.reuse, RZ, PT ;  /* 0x000000ff8100720c */ /* 0x040fe40003f05270 */
[----:B------:R-:W-:Y:S02]  /*8d40*/  LOP3.LUT R97, R6, R97, RZ, 0xc0, !PT ;  /* 0x0000006106617212 */ /* 0x000fe400078ec0ff */
[----:B------:R-:W-:Y:S02]  /*8d50*/  LOP3.LUT R146, R146, UR23, R95, 0x96, !PT ;  /* 0x0000001792927c12 */ /* 0x000fe4000f8e965f */
[----:B------:R-:W-:Y:S02]  /*8d60*/  LOP3.LUT R138, R132, UR27, R147, 0x96, !PT ;  /* 0x0000001b848a7c12 */ /* 0x000fe4000f8e9693 */
[----:B------:R-:W-:Y:S01]  /*8d70*/  IADD3 R129, PT, PT, R129, -0x1, RZ ;  /* 0xffffffff81817810 */ /* 0x000fe20007ffe0ff */
[----:B------:R-:W-:Y:S04]  /*8d80*/  IMAD.WIDE.U32 R146, R146, -0x326172a9, RZ ;  /* 0xcd9e8d5792927825 */ /* 0x000fe800078e00ff */
[----:B------:R-:W-:Y:S05]  /*8d90*/  IMAD.WIDE.U32 R138, R138, -0x326172a9, RZ ;  /* 0xcd9e8d578a8a7825 */ /* 0x000fea00078e00ff */
[----:B------:R-:W-:Y:S02]  /*8da0*/  LOP3.LUT R92, R130, UR28, R139, 0x96, !PT ;  /* 0x0000001c825c7c12 */ /* 0x000fe4000f8e968b */
[----:B------:R-:W-:Y:S03]  /*8db0*/  LOP3.LUT R138, R138, UR22, R147, 0x96, !PT ;  /* 0x000000168a8a7c12 */ /* 0x000fe6000f8e9693 */
[----:B------:R-:W-:Y:S04]  /*8dc0*/  IMAD.WIDE.U32 R92, R92, -0x2daee0ad, RZ ;  /* 0xd2511f535c5c7825 */ /* 0x000fe800078e00ff */
[----:B------:R-:W-:Y:S01]  /*8dd0*/  IMAD.WIDE.U32 R138, R138, -0x2daee0ad, RZ ;  /* 0xd2511f538a8a7825 */ /* 0x000fe200078e00ff */
[----:B------:R-:W-:Y:S04]  /*8de0*/  LOP3.LUT R3, R94, UR17, R93, 0x96, !PT ;  /* 0x000000115e037c12 */ /* 0x000fe8000f8e965d */
[----:B------:R-:W-:Y:S01]  /*8df0*/  LOP3.LUT R92, R92, UR13, R139, 0x96, !PT ;  /* 0x0000000d5c5c7c12 */ /* 0x000fe2000f8e968b */
[----:B------:R-:W-:Y:S04]  /*8e00*/  IMAD.WIDE.U32 R94, R3, -0x326172a9, RZ ;  /* 0xcd9e8d57035e7825 */ /* 0x000fe800078e00ff */
[----:B------:R-:W-:Y:S01]  /*8e10*/  FFMA.FTZ R139, R27, UR4, -R29 ;  /* 0x000000041b8b7c23 */ /* 0x000fe2000801081d */
[----:B------:R-:W-:Y:S01]  /*8e20*/  IMAD.WIDE.U32 R92, R92, -0x326172a9, RZ ;  /* 0xcd9e8d575c5c7825 */ /* 0x000fe200078e00ff */
[----:B------:R-:W-:Y:S03]  /*8e30*/  LOP3.LUT R21, R146, UR16, R95, 0x96, !PT ;  /* 0x0000001092157c12 */ /* 0x000fe6000f8e965f */
[----:B------:R-:W-:Y:S01]  /*8e40*/  FADD.FTZ R146, R144, R141 ;  /* 0x0000008d90927221 */ /* 0x000fe20000010000 */
[----:B------:R-:W-:Y:S01]  /*8e50*/  IMAD.MOV.U32 R6, RZ, RZ, R92 ;  /* 0x000000ffff067224 */ /* 0x000fe200078e005c */
[----:B------:R-:W-:Y:S01]  /*8e60*/  LOP3.LUT R109, R94, UR12, R93, 0x96, !PT ;  /* 0x0000000c5e6d7c12 */ /* 0x000fe2000f8e965d */
[----:B------:R1:W-:Y:S01]  /*8e70*/  MUFU.EX2 R141, R102 ;  /* 0x00000066008d7308 */ /* 0x0003e20000000800 */
[----:B------:R-:W-:Y:S01]  /*8e80*/  PRMT R3, R92, 0x7771, RZ ;  /* 0x000077715c037816 */ /* 0x000fe200000000ff */
[----:B------:R-:W-:Y:S01]  /*8e90*/  FFMA.FTZ R144, R26, UR4, -R29 ;  /* 0x000000041a907c23 */ /* 0x000fe2000801081d */
[----:B------:R-:W-:Y:S07]  /*8ea0*/  LOP3.LUT R6, R6, 0xff, RZ, 0xc0, !PT ;  /* 0x000000ff06067812 */ /* 0x000fee00078ec0ff */
[----:B------:R-:W-:Y:S01]  /*8eb0*/  MUFU.EX2 R139, R139 ;  /* 0x0000008b008b7308 */ /* 0x000fe20000000800 */
[C---:B------:R-:W-:Y:S02]  /*8ec0*/  LOP3.LUT R111, R109.reuse, 0xffff, RZ, 0xc0, !PT ;  /* 0x0000ffff6d6f7812 */ /* 0x040fe400078ec0ff */
[----:B------:R-:W-:Y:S07]  /*8ed0*/  PRMT R3, R6, 0x5410, R3 ;  /* 0x0000541006037816 */ /* 0x000fee0000000003 */
[----:B------:R-:W2:Y:S01]  /*8ee0*/  MUFU.EX2 R144, R144 ;  /* 0x0000009000907308 */ /* 0x000ea20000000800 */
[C---:B------:R-:W-:Y:S02]  /*8ef0*/  PRMT R93, R92.reuse, 0x7773, RZ ;  /* 0x000077735c5d7816 */ /* 0x040fe400000000ff */
[----:B------:R-:W-:Y:S02]  /*8f00*/  PRMT R6, R92, 0x7772, RZ ;  /* 0x000077725c067816 */ /* 0x000fe400000000ff */
[----:B------:R-:W-:Y:S01]  /*8f10*/  SHF.R.U32.HI R111, RZ, 0x8, R111 ;  /* 0x00000008ff6f7819 */ /* 0x000fe2000001166f */
[--C-:B-1----:R-:W-:Y:S01]  /*8f20*/  FFMA.FTZ R102, R22, UR4, -R29.reuse ;  /* 0x0000000416667c23 */ /* 0x102fe2000801081d */
[----:B------:R-:W-:Y:S01]  /*8f30*/  LOP3.LUT R92, R109, 0xff, RZ, 0xc0, !PT ;  /* 0x000000ff6d5c7812 */ /* 0x000fe200078ec0ff */
[----:B------:R-:W-:Y:S01]  /*8f40*/  FFMA.FTZ R22, R23, UR4, -R29 ;  /* 0x0000000417167c23 */ /* 0x000fe2000801081d */
[----:B------:R-:W-:Y:S01]  /*8f50*/  PRMT R6, R6, 0x5410, R93 ;  /* 0x0000541006067816 */ /* 0x000fe2000000005d */
[----:B------:R-:W-:Y:S01]  /*8f60*/  MUFU.EX2 R23, R102 ;  /* 0x0000006600177308 */ /* 0x000fe20000000800 */
[----:B------:R-:W-:Y:S02]  /*8f70*/  PRMT R111, R92, 0x5410, R111 ;  /* 0x000054105c6f7816 */ /* 0x000fe4000000006f */
[----:B------:R-:W-:Y:S07]  /*8f80*/  PRMT R92, R109, 0x7632, R92 ;  /* 0x000076326d5c7816 */ /* 0x000fee000000005c */
[----:B------:R-:W1:Y:S01]  /*8f90*/  MUFU.EX2 R22, R22 ;  /* 0x0000001600167308 */ /* 0x000e620000000800 */
[----:B------:R-:W-:Y:S02]  /*8fa0*/  SHF.R.U32.HI R109, RZ, 0x18, R109 ;  /* 0x00000018ff6d7819 */ /* 0x000fe4000001166d */
[----:B------:R-:W-:Y:S04]  /*8fb0*/  LOP3.LUT R92, R92, 0xff, RZ, 0xc0, !PT ;  /* 0x000000ff5c5c7812 */ /* 0x000fe800078ec0ff */
[----:B------:R-:W-:Y:S02]  /*8fc0*/  PRMT R109, R92, 0x5410, R109 ;  /* 0x000054105c6d7816 */ /* 0x000fe4000000006d */
[----:B------:R-:W3:Y:S02]  /*8fd0*/  LDSM.16.MT88.4 R92, [R113+0x6000] ;  /* 0x00600000715c783b */ /* 0x000ee40000004200 */
[C---:B---3--:R-:W-:Y:S08]  /*8fe0*/  HMMA.16816.F32 R36, R88.reuse, R92, R36 ;  /* 0x0000005c5824723c */ /* 0x048ff00000001824 */
[C---:B------:R-:W-:Y:S01]  /*8ff0*/  HMMA.16816.F32 R40, R88.reuse, R94, R40 ;  /* 0x0000005e5828723c */ /* 0x040fe20000001828 */
[----:B------:R-:W3:Y:S07]  /*9000*/  LDSM.16.MT88.4 R92, [R86+0x6000] ;  /* 0x00600000565c783b */ /* 0x000eee0000004200 */
        /* <DEDUP_REMOVED lines=13> */
[----:B------:R-:W-:Y:S01]  /*90e0*/  HMMA.16816.F32 R80, R88, R94, R80 ;  /* 0x0000005e5850723c */ /* 0x000fe20000001850 */
[----:B------:R-:W3:Y:S08]  /*90f0*/  LDSM.16.MT88.4 R88, [R113+0x6400] ;  /* 0x006400007158783b */ /* 0x000ef00000004200 */
[----:B------:R-:W-:Y:S01]  /*9100*/  LDSM.16.MT88.4 R92, [R113+0x6800] ;  /* 0x00680000715c783b */ /* 0x000fe20000004200 */
        /* <DEDUP_REMOVED lines=15> */
[C---:B---3--:R-:W-:Y:S03]  /*9200*/  HMMA.16816.F32 R76, R96.reuse, R88, R76 ;  /* 0x00000058604c723c */ /* 0x048fe6000000184c */
[----:B------:R-:W-:Y:S02]  /*9210*/  LOP3.LUT R89, R6, 0xff00ff, RZ, 0xc0, !PT ;  /* 0x00ff00ff06597812 */ /* 0x000fe400078ec0ff */
[----:B--2---:R-:W-:Y:S02]  /*9220*/  F2FP.F16.F32.PACK_AB R6, R139, R144 ;  /* 0x000000908b06723e */ /* 0x004fe400000000ff */
[--C-:B------:R-:W-:Y:S01]  /*9230*/  HSET2.LE.AND R88, R111, R128.reuse, PT ;  /* 0x000000806f587233 */ /* 0x100fe20003803000 */
[----:B------:R-:W-:Y:S01]  /*9240*/  HMMA.16816.F32 R80, R96, R90, R80 ;  /* 0x0000005a6050723c */ /* 0x000fe20000001850 */
[----:B------:R-:W2:Y:S02]  /*9250*/  LDSM.16.MT88.4 R96, [R86+0x6800] ;  /* 0x006800005660783b */ /* 0x000ea40000004200 */
[--C-:B------:R-:W-:Y:S01]  /*9260*/  HSET2.LE.AND R90, R3, R128.reuse, PT ;  /* 0x00000080035a7233 */ /* 0x100fe20003803000 */
[----:B------:R-:W-:Y:S01]  /*9270*/  FFMA.FTZ R111, R34, UR4, -R29 ;  /* 0x00000004226f7c23 */ /* 0x000fe2000801081d */
[--C-:B------:R-:W-:Y:S02]  /*9280*/  HSET2.LE.AND R91, R89, R128.reuse, PT ;  /* 0x00000080595b7233 */ /* 0x100fe40003803000 */
[----:B------:R-:W-:Y:S02]  /*9290*/  F2FP.F16.F32.PACK_AB R3, R142, R141 ;  /* 0x0000008d8e03723e */ /* 0x000fe400000000ff */
[--C-:B------:R-:W-:Y:S02]  /*92a0*/  HSET2.LE.AND R89, R109, R128.reuse, PT ;  /* 0x000000806d597233 */ /* 0x100fe40003803000 */
[----:B------:R-:W-:Y:S01]  /*92b0*/  LOP3.LUT R90, R3, R90, RZ, 0xc0, !PT ;  /* 0x0000005a035a7212 */ /* 0x000fe200078ec0ff */
[----:B------:R-:W-:Y:S01]  /*92c0*/  FADD.FTZ R3, R85, R146 ;  /* 0x0000009255037221 */ /* 0x000fe20000010000 */
[----:B------:R-:W-:Y:S01]  /*92d0*/  LOP3.LUT R91, R6, R91, RZ, 0xc0, !PT ;  /* 0x0000005b065b7212 */ /* 0x000fe200078ec0ff */
[----:B------:R-:W-:Y:S01]  /*92e0*/  FADD.FTZ R6, R140, R143 ;  /* 0x0000008f8c067221 */ /* 0x000fe20000010000 */
[----:B------:R-:W-:Y:S01]  /*92f0*/  MUFU.EX2 R85, R101 ;  /* 0x0000006500557308 */ /* 0x000fe20000000800 */
[----:B------:R-:W-:Y:S01]  /*9300*/  FADD.FTZ R110, R110, R3 ;  /* 0x000000036e6e7221 */ /* 0x000fe20000010000 */
[----:B------:R-:W-:Y:S01]  /*9310*/  FFMA.FTZ R143, R35, UR4, -R29 ;  /* 0x00000004238f7c23 */ /* 0x000fe2000801081d */
[----:B------:R-:W-:Y:S07]  /*9320*/  FADD.FTZ R107, R107, R6 ;  /* 0x000000066b6b7221 */ /* 0x000fee0000010000 */
[----:B------:R-:W3:Y:S01]  /*9330*/  MUFU.EX2 R140, R100 ;  /* 0x00000064008c7308 */ /* 0x000ee20000000800 */
[----:B-1----:R-:W-:Y:S01]  /*9340*/  F2FP.F16.F32.PACK_AB R6, R22, R23 ;  /* 0x000000171606723e */ /* 0x002fe200000000ff */
[----:B------:R-:W-:Y:S08]  /*9350*/  FADD.FTZ R150, R18, R107 ;  /* 0x0000006b12967221 */ /* 0x000ff00000010000 */
[----:B------:R-:W-:Y:S01]  /*9360*/  MUFU.EX2 R146, R106 ;  /* 0x0000006a00927308 */ /* 0x000fe20000000800 */
[----:B------:R-:W-:Y:S01]  /*9370*/  LOP3.LUT R89, R6, R89, RZ, 0xc0, !PT ;  /* 0x0000005906597212 */ /* 0x000fe200078ec0ff */
[--C-:B------:R-:W-:Y:S01]  /*9380*/  FFMA.FTZ R18, R30, UR4, -R29.reuse ;  /* 0x000000041e127c23 */ /* 0x100fe2000801081d */
[----:B------:R-:W-:Y:S07]  /*9390*/  FADD.FTZ R150, R7, R150 ;  /* 0x0000009607967221 */ /* 0x000fee0000010000 */
[----:B------:R-:W-:Y:S01]  /*93a0*/  MUFU.EX2 R143, R143 ;  /* 0x0000008f008f7308 */ /* 0x000fe20000000800 */
[----:B------:R-:W-:Y:S01]  /*93b0*/  FFMA.FTZ R29, R31, UR4, -R29 ;  /* 0x000000041f1d7c23 */ /* 0x000fe2000801081d */
[----:B------:R-:W-:Y:S08]  /*93c0*/  FADD.FTZ R19, R19, R150 ;  /* 0x0000009613137221 */ /* 0x000ff00000010000 */
[----:B------:R-:W-:Y:S01]  /*93d0*/  MUFU.EX2 R18, R18 ;  /* 0x0000001200127308 */ /* 0x000fe20000000800 */
[----:B---3--:R-:W-:Y:S01]  /*93e0*/  F2FP.F16.F32.PACK_AB R3, R140, R85 ;  /* 0x000000558c03723e */ /* 0x008fe200000000ff */
[----:B------:R-:W1:Y:S08]  /*93f0*/  LDSM.16.MT88.4 R100, [R113+0x7800] ;  /* 0x007800007164783b */ /* 0x000e700000004200 */
[----:B------:R-:W-:Y:S01]  /*9400*/  MUFU.EX2 R29, R29 ;  /* 0x0000001d001d7308 */ /* 0x000fe20000000800 */
[----:B------:R-:W-:Y:S01]  /*9410*/  FADD.FTZ R10, R10, R19 ;  /* 0x000000130a0a7221 */ /* 0x000fe20000010000 */
[----:B------:R-:W-:Y:S03]  /*9420*/  LOP3.LUT R88, R3, R88, RZ, 0xc0, !PT ;  /* 0x0000005803587212 */ /* 0x000fe600078ec0ff */
[----:B------:R-:W-:Y:S04]  /*9430*/  FADD.FTZ R23, R23, R10 ;  /* 0x0000000a17177221 */ /* 0x000fe80000010000 */
[C---:B------:R-:W-:Y:S05]  /*9440*/  HMMA.16816.F32 R36, R88.reuse, R92, R36 ;  /* 0x0000005c5824723c */ /* 0x040fea0000001824 */
[----:B------:R-:W-:Y:S03]  /*9450*/  FADD.FTZ R23, R22, R23 ;  /* 0x0000001716177221 */ /* 0x000fe60000010000 */
[C---:B------:R-:W-:Y:S01]  /*9460*/  HMMA.16816.F32 R40, R88.reuse, R94, R40 ;  /* 0x0000005e5828723c */ /* 0x040fe20000001828 */
[----:B------:R-:W3:Y:S02]  /*9470*/  LDSM.16.MT88.4 R92, [R86+0x7800] ;  /* 0x00780000565c783b */ /* 0x000ee40000004200 */
[----:B------:R-:W-:Y:S04]  /*9480*/  FADD.FTZ R144, R144, R23 ;  /* 0x0000001790907221 */ /* 0x000fe80000010000 */
[----:B------:R-:W-:Y:S01]  /*9490*/  FADD.FTZ R139, R139, R144 ;  /* 0x000000908b8b7221 */ /* 0x000fe20000010000 */
[C---:B--2---:R-:W-:Y:S08]  /*94a0*/  HMMA.16816.F32 R44, R88.reuse, R96, R44 ;  /* 0x00000060582c723c */ /* 0x044ff0000000182c */
[C---:B------:R-:W-:Y:S01]  /*94b0*/  HMMA.16816.F32 R48, R88.reuse, R98, R48 ;  /* 0x000000625830723c */ /* 0x040fe20000001830 */
[----:B------:R-:W2:Y:S07]  /*94c0*/  LDSM.16.MT88.4 R96, [R113+0x8800] ;  /* 0x008800007160783b */ /* 0x000eae0000004200 */
[C---:B-1----:R-:W-:Y:S08]  /*94d0*/  HMMA.16816.F32 R52, R88.reuse, R100, R52 ;  /* 0x000000645834723c */ /* 0x042ff00000001834 */
[C---:B------:R-:W-:Y:S03]  /*94e0*/  HMMA.16816.F32 R56, R88.reuse, R102, R56 ;  /* 0x000000665838723c */ /* 0x040fe60000001838 */
[----:B------:R-:W-:Y:S04]  /*94f0*/  IMAD.WIDE.U32 R102, R21, -0x2daee0ad, RZ ;  /* 0xd2511f5315667825 */ /* 0x000fe800078e00ff */
[----:B------:R-:W-:Y:S01]  /*9500*/  IMAD.MOV.U32 R100, RZ, RZ, R102 ;  /* 0x000000ffff647224 */ /* 0x000fe200078e0066 */
[C---:B------:R-:W-:Y:S01]  /*9510*/  PRMT R3, R102.reuse, 0x7773, RZ ;  /* 0x0000777366037816 */ /* 0x040fe200000000ff */
[C---:B---3--:R-:W-:Y:S03]  /*9520*/  HMMA.16816.F32 R60, R88.reuse, R92, R60 ;  /* 0x0000005c583c723c */ /* 0x048fe6000000183c */
[----:B------:R-:W-:Y:S02]  /*9530*/  PRMT R6, R102, 0x7772, RZ ;  /* 0x0000777266067816 */ /* 0x000fe400000000ff */
[----:B------:R-:W-:Y:S02]  /*9540*/  LOP3.LUT R138, R138, UR8, R103, 0x96, !PT ;  /* 0x000000088a8a7c12 */ /* 0x000fe4000f8e9667 */
[----:B------:R-:W-:Y:S01]  /*9550*/  PRMT R109, R102, 0x7771, RZ ;  /* 0x00007771666d7816 */ /* 0x000fe200000000ff */
[C---:B------:R-:W-:Y:S01]  /*9560*/  HMMA.16816.F32 R64, R88.reuse, R94, R64 ;  /* 0x0000005e5840723c */ /* 0x040fe20000001840 */
[----:B------:R-:W1:Y:S02]  /*9570*/  LDSM.16.MT88.4 R92, [R86+0x8800] ;  /* 0x00880000565c783b */ /* 0x000e640000004200 */
[----:B------:R-:W-:Y:S02]  /*9580*/  LOP3.LUT R100, R100, 0xff, RZ, 0xc0, !PT ;  /* 0x000000ff64647812 */ /* 0x000fe400078ec0ff */
[----:B------:R-:W-:Y:S02]  /*9590*/  PRMT R6, R6, 0x5410, R3 ;  /* 0x0000541006067816 */ /* 0x000fe40000000003 */
[----:B------:R-:W-:Y:S01]  /*95a0*/  LOP3.LUT R3, R138, 0xffff, RZ, 0xc0, !PT ;  /* 0x0000ffff8a037812 */ /* 0x000fe200078ec0ff */
[C---:B--2---:R-:W-:Y:S03]  /*95b0*/  HMMA.16816.F32 R68, R88.reuse, R96, R68 ;  /* 0x000000605844723c */ /* 0x044fe60000001844 */
[----:B------:R-:W-:Y:S02]  /*95c0*/  PRMT R109, R100, 0x5410, R109 ;  /* 0x00005410646d7816 */ /* 0x000fe4000000006d */
[C---:B------:R-:W-:Y:S02]  /*95d0*/  LOP3.LUT R21, R138.reuse, 0xff, RZ, 0xc0, !PT ;  /* 0x000000ff8a157812 */ /* 0x040fe400078ec0ff */
[----:B------:R-:W-:Y:S01]  /*95e0*/  SHF.R.U32.HI R100, RZ, 0x8, R3 ;  /* 0x00000008ff647819 */ /* 0x000fe20000011603 */
[C---:B------:R-:W-:Y:S03]  /*95f0*/  HMMA.16816.F32 R72, R88.reuse, R98, R72 ;  /* 0x000000625848723c */ /* 0x040fe60000001848 */
[----:B------:R-:W-:Y:S02]  /*9600*/  PRMT R3, R21, 0x5410, R100 ;  /* 0x0000541015037816 */ /* 0x000fe40000000064 */
[----:B------:R2:W-:Y:S01]  /*9610*/  MUFU.EX2 R21, R105 ;  /* 0x0000006900157308 */ /* 0x0005e20000000800 */
[----:B------:R-:W-:Y:S02]  /*9620*/  PRMT R101, R138, 0x7632, R101 ;  /* 0x000076328a657816 */ /* 0x000fe40000000065 */
[----:B------:R-:W-:Y:S02]  /*9630*/  SHF.R.U32.HI R100, RZ, 0x18, R138 ;  /* 0x00000018ff647819 */ /* 0x000fe4000001168a */
[----:B------:R-:W-:Y:S05]  /*9640*/  LOP3.LUT R101, R101, 0xff, RZ, 0xc0, !PT ;  /* 0x000000ff65657812 */ /* 0x000fea00078ec0ff */
[----:B------:R-:W3:Y:S01]  /*9650*/  MUFU.EX2 R138, R111 ;  /* 0x0000006f008a7308 */ /* 0x000ee20000000800 */
[----:B------:R-:W-:Y:S02]  /*9660*/  LOP3.LUT R99, R6, 0xff00ff, RZ, 0xc0, !PT ;  /* 0x00ff00ff06637812 */ /* 0x000fe400078ec0ff */
[----:B------:R-:W-:Y:S02]  /*9670*/  PRMT R97, R101, 0x5410, R100 ;  /* 0x0000541065617816 */ /* 0x000fe40000000064 */
[----:B------:R-:W4:Y:S01]  /*9680*/  LDSM.16.MT88.4 R100, [R113+0x6c00] ;  /* 0x006c00007164783b */ /* 0x000f220000004200 */
[--C-:B------:R-:W-:Y:S01]  /*9690*/  HSET2.LE.AND R99, R99, R128.reuse, PT ;  /* 0x0000008063637233 */ /* 0x100fe20003803000 */
[----:B--2---:R-:W-:Y:S01]  /*96a0*/  FADD.FTZ R105, R15, R110 ;  /* 0x0000006e0f697221 */ /* 0x004fe20000010000 */
[--C-:B------:R-:W-:Y:S02]  /*96b0*/  HSET2.LE.AND R98, R109, R128.reuse, PT ;  /* 0x000000806d627233 */ /* 0x100fe40003803000 */
[----:B------:R2:W-:Y:S01]  /*96c0*/  MUFU.EX2 R15, R104 ;  /* 0x00000068000f7308 */ /* 0x0005e20000000800 */
[--C-:B------:R-:W-:Y:S01]  /*96d0*/  HSET2.LE.AND R96, R3, R128.reuse, PT ;  /* 0x0000008003607233 */ /* 0x100fe20003803000 */
[----:B------:R-:W-:Y:S01]  /*96e0*/  FADD.FTZ R105, R14, R105 ;  /* 0x000000690e697221 */ /* 0x000fe20000010000 */
[----:B------:R-:W-:Y:S01]  /*96f0*/  HSET2.LE.AND R97, R97, R128, PT ;  /* 0x0000008061617233 */ /* 0x000fe20003803000 */
[C---:B-1----:R-:W-:Y:S06]  /*9700*/  HMMA.16816.F32 R76, R88.reuse, R92, R76 ;  /* 0x0000005c584c723c */ /* 0x042fec000000184c */
[----:B------:R-:W1:Y:S01]  /*9710*/  MUFU.EX2 R14, R33 ;  /* 0x00000021000e7308 */ /* 0x000e620000000800 */
[----:B------:R-:W-:Y:S01]  /*9720*/  FADD.FTZ R148, R108, R105 ;  /* 0x000000696c947221 */ /* 0x000fe20000010000 */
[----:B---3--:R-:W-:Y:S01]  /*9730*/  F2FP.F16.F32.PACK_AB R6, R143, R138 ;  /* 0x0000008a8f06723e */ /* 0x008fe200000000ff */
[----:B------:R-:W-:Y:S01]  /*9740*/  LDSM.16.MT88.4 R108, [R113+0x7c00] ;  /* 0x007c0000716c783b */ /* 0x000fe20000004200 */
[----:B------:R-:W-:Y:S01]  /*9750*/  F2FP.F16.F32.PACK_AB R7, R146, R21 ;  /* 0x000000159207723e */ /* 0x000fe200000000ff */
[----:B------:R-:W-:Y:S01]  /*9760*/  FADD.FTZ R148, R11, R148 ;  /* 0x000000940b947221 */ /* 0x000fe20000010000 */
[----:B------:R-:W-:Y:S03]  /*9770*/  HMMA.16816.F32 R80, R88, R94, R80 ;  /* 0x0000005e5850723c */ /* 0x000fe60000001850 */
[----:B------:R-:W-:Y:S01]  /*9780*/  LOP3.LUT R99, R6, R99, RZ, 0xc0, !PT ;  /* 0x0000006306637212 */ /* 0x000fe200078ec0ff */
[----:B------:R-:W-:Y:S01]  /*9790*/  FADD.FTZ R85, R85, R148 ;  /* 0x0000009455557221 */ /* 0x000fe20000010000 */
[----:B--2---:R-:W2:Y:S01]  /*97a0*/  LDSM.16.MT88.4 R104, [R86+0x6c00] ;  /* 0x006c00005668783b */ /* 0x004ea20000004200 */
[----:B------:R-:W-:Y:S01]  /*97b0*/  F2FP.F16.F32.PACK_AB R6, R29, R18 ;  /* 0x000000121d06723e */ /* 0x000fe200000000ff */
[----:B------:R-:W-:Y:S01]  /*97c0*/  FADD.FTZ R18, R18, R139 ;  /* 0x0000008b12127221 */ /* 0x000fe20000010000 */
[----:B-1----:R-:W-:Y:S01]  /*97d0*/  F2FP.F16.F32.PACK_AB R3, R14, R15 ;  /* 0x0000000f0e03723e */ /* 0x002fe200000000ff */
[----:B------:R-:W-:Y:S01]  /*97e0*/  FADD.FTZ R140, R140, R85 ;  /* 0x000000558c8c7221 */ /* 0x000fe20000010000 */
[----:B------:R-:W-:Y:S01]  /*97f0*/  LOP3.LUT R98, R7, R98, RZ, 0xc0, !PT ;  /* 0x0000006207627212 */ /* 0x000fe200078ec0ff */
[----:B------:R-:W-:Y:S01]  /*9800*/  IMAD.MOV.U32 R85, RZ, RZ, R0 ;  /* 0x000000ffff557224 */ /* 0x000fe200078e0000 */
[----:B------:R-:W-:Y:S01]  /*9810*/  LOP3.LUT R96, R3, R96, RZ, 0xc0, !PT ;  /* 0x0000006003607212 */ /* 0x000fe200078ec0ff */
[----:B------:R-:W1:Y:S01]  /*9820*/  LDSM.16.MT88.4 R88, [R86+0x7c00] ;  /* 0x007c00005658783b */ /* 0x000e620000004200 */
[----:B------:R-:W-:Y:S01]  /*9830*/  LOP3.LUT R97, R6, R97, RZ, 0xc0, !PT ;  /* 0x0000006106617212 */ /* 0x000fe200078ec0ff */
[----:B------:R-:W-:Y:S01]  /*9840*/  FADD.FTZ R141, R141, R140 ;  /* 0x0000008c8d8d7221 */ /* 0x000fe20000010000 */
[----:B------:R-:W-:Y:S01]  /*9850*/  MOV R3, R2 ;  /* 0x0000000200037202 */ /* 0x000fe20000000f00 */
[----:B------:R-:W-:Y:S02]  /*9860*/  FADD.FTZ R29, R29, R18 ;  /* 0x000000121d1d7221 */ /* 0x000fe40000010000 */
[----:B------:R-:W-:Y:S02]  /*9870*/  FADD.FTZ R142, R142, R141 ;  /* 0x0000008d8e8e7221 */ /* 0x000fe40000010000 */
[----:B------:R-:W3:Y:S01]  /*9880*/  LDSM.16.MT88.4 R92, [R113+0x8c00] ;  /* 0x008c0000715c783b */ /* 0x000ee20000004200 */
[C---:B----4-:R-:W-:Y:S05]  /*9890*/  HMMA.16816.F32 R36, R96.reuse, R100, R36 ;  /* 0x000000646024723c */ /* 0x050fea0000001824 */
[----:B------:R-:W-:Y:S03]  /*98a0*/  FADD.FTZ R15, R15, R142 ;  /* 0x0000008e0f0f7221 */ /* 0x000fe60000010000 */
[C---:B------:R-:W-:Y:S01]  /*98b0*/  HMMA.16816.F32 R40, R96.reuse, R102, R40 ;  /* 0x000000666028723c */ /* 0x040fe20000001828 */
[----:B------:R-:W4:Y:S02]  /*98c0*/  LDSM.16.MT88.4 R100, [R86+0x8c00] ;  /* 0x008c00005664783b */ /* 0x000f240000004200 */
[----:B------:R-:W-:Y:S04]  /*98d0*/  FADD.FTZ R14, R14, R15 ;  /* 0x0000000f0e0e7221 */ /* 0x000fe80000010000 */
[----:B------:R-:W-:Y:S01]  /*98e0*/  FADD.FTZ R21, R21, R14 ;  /* 0x0000000e15157221 */ /* 0x000fe20000010000 */
[C---:B--2---:R-:W-:Y:S08]  /*98f0*/  HMMA.16816.F32 R44, R96.reuse, R104, R44 ;  /* 0x00000068602c723c */ /* 0x044ff0000000182c */
[C---:B------:R-:W-:Y:S08]  /*9900*/  HMMA.16816.F32 R48, R96.reuse, R106, R48 ;  /* 0x0000006a6030723c */ /* 0x040ff00000001830 */
[C---:B------:R-:W-:Y:S03]  /*9910*/  HMMA.16816.F32 R52, R96.reuse, R108, R52 ;  /* 0x0000006c6034723c */ /* 0x040fe60000001834 */
[----:B------:R-:W-:Y:S04]  /*9920*/  FADD.FTZ R108, R138, R29 ;  /* 0x0000001d8a6c7221 */ /* 0x000fe80000010000 */
[----:B------:R-:W-:Y:S01]  /*9930*/  FADD.FTZ R108, R143, R108 ;  /* 0x0000006c8f6c7221 */ /* 0x000fe20000010000 */
[C---:B------:R-:W-:Y:S03]  /*9940*/  HMMA.16816.F32 R56, R96.reuse, R110, R56 ;  /* 0x0000006e6038723c */ /* 0x040fe60000001838 */
[----:B------:R-:W-:Y:S05]  /*9950*/  FADD.FTZ R110, R146, R21 ;  /* 0x00000015926e7221 */ /* 0x000fea0000010000 */
[C---:B-1----:R-:W-:Y:S08]  /*9960*/  HMMA.16816.F32 R60, R96.reuse, R88, R60 ;  /* 0x00000058603c723c */ /* 0x042ff0000000183c */
[C---:B------:R-:W-:Y:S08]  /*9970*/  HMMA.16816.F32 R64, R96.reuse, R90, R64 ;  /* 0x0000005a6040723c */ /* 0x040ff00000001840 */
[C---:B---3--:R-:W-:Y:S08]  /*9980*/  HMMA.16816.F32 R68, R96.reuse, R92, R68 ;  /* 0x0000005c6044723c */ /* 0x048ff00000001844 */
[C---:B------:R-:W-:Y:S08]  /*9990*/  HMMA.16816.F32 R72, R96.reuse, R94, R72 ;  /* 0x0000005e6048723c */ /* 0x040ff00000001848 */
[C---:B----4-:R-:W-:Y:S08]  /*99a0*/  HMMA.16816.F32 R76, R96.reuse, R100, R76 ;  /* 0x00000064604c723c */ /* 0x050ff0000000184c */
[----:B------:R-:W-:Y:S01]  /*99b0*/  HMMA.16816.F32 R80, R96, R102, R80 ;  /* 0x000000666050723c */ /* 0x000fe20000001850 */
[----:B------:R-:W-:Y:S08]  /*99c0*/  @!UPT UIADD3 URZ, UPT, UPT, URZ, URZ, URZ ;  /* 0x000000fffffff290 */ /* 0x000ff0000fffe0ff */
[----:B------:R-:W-:Y:S11]  /*99d0*/  @P0 BRA `(.L_x_923) ;  /* 0xffffffdc00780947 */ /* 0x000ff6000383ffff */
.L_x_922:
[----:B------:R-:W1:Y:S01]  /*99e0*/  SHFL.BFLY PT, R5, R110, 0x2, 0x1f ;  /* 0x0c401f006e057f89 */ /* 0x000e6200000e0000 */
[----:B------:R-:W2:Y:S01]  /*99f0*/  LDCU UR4, c[0x0][0x4fc] ;  /* 0x00009f80ff0477ac */ /* 0x000ea20008000800 */
[----:B------:R-:W-:Y:S01]  /*9a00*/  ISETP.NE.AND P0, PT, R124, -0x1, PT ;  /* 0xffffffff7c00780c */ /* 0x000fe20003f05270 */
[----:B------:R-:W3:Y:S01]  /*9a10*/  LDC R19, c[0x0][0x434] ;  /* 0x00010d00ff137b82 */ /* 0x000ee20000000800 */
[----:B------:R-:W4:Y:S01]  /*9a20*/  SHFL.BFLY PT, R3, R108, 0x2, 0x1f ;  /* 0x0c401f006c037f89 */ /* 0x000f2200000e0000 */
[----:B------:R-:W-:-:S06]  /*9a30*/  UMOV UR6, 0x400 ;  /* 0x0000040000067882 */ /* 0x000fcc0000000000 */
[----:B------:R-:W3:Y:S08]  /*9a40*/  LDC R16, c[0x0][0x434] ;  /* 0x00010d00ff107b82 */ /* 0x000ef00000000800 */
[----:B------:R-:W2:Y:S01]  /*9a50*/  LDC.U8 R20, c[0x0][0x548] ;  /* 0x00015200ff147b82 */ /* 0x000ea20000000000 */
[----:B-1----:R-:W-:Y:S01]  /*9a60*/  FADD.FTZ R6, R5, R110 ;  /* 0x0000006e05067221 */ /* 0x002fe20000010000 */
[----:B----4-:R-:W-:-:S04]  /*9a70*/  FADD.FTZ R12, R3, R108 ;  /* 0x0000006c030c7221 */ /* 0x010fc80000010000 */
[----:B------:R-:W1:Y:S04]  /*9a80*/  SHFL.BFLY PT, R5, R6, 0x1, 0x1f ;  /* 0x0c201f0006057f89 */ /* 0x000e6800000e0000 */
[----:B------:R-:W4:Y:S01]  /*9a90*/  SHFL.BFLY PT, R7, R12, 0x1, 0x1f ;  /* 0x0c201f000c077f89 */ /* 0x000f2200000e0000 */
[----:B------:R-:W5:Y:S01]  /*9aa0*/  S2R R3, SR_TID.X ;  /* 0x0000000000037919 */ /* 0x000f620000002100 */
[----:B-1----:R-:W-:Y:S01]  /*9ab0*/  FADD.FTZ R8, R6, R5 ;  /* 0x0000000506087221 */ /* 0x002fe20000010000 */
[----:B----4-:R-:W-:-:S03]  /*9ac0*/  FADD.FTZ R7, R12, R7 ;  /* 0x000000070c077221 */ /* 0x010fc60000010000 */
[----:B------:R-:W1:Y:S01]  /*9ad0*/  MUFU.RCP R10, R8 ;  /* 0x00000008000a7308 */ /* 0x000e620000001000 */
[----:B------:R-:W-:Y:S02]  /*9ae0*/  FSETP.NE.FTZ.AND P4, PT, R8, RZ, PT ;  /* 0x000000ff0800720b */ /* 0x000fe40003f95000 */
[----:B------:R-:W-:-:S05]  /*9af0*/  FSETP.NE.FTZ.AND P3, PT, R7, RZ, PT ;  /* 0x000000ff0700720b */ /* 0x000fca0003f75000 */
[----:B------:R-:W4:Y:S01]  /*9b00*/  MUFU.RCP R9, R7 ;  /* 0x0000000700097308 */ /* 0x000f220000001000 */
[C---:B-----5:R-:W-:Y:S02]  /*9b10*/  SHF.L.U32 R5, R3.reuse, 0x1, RZ ;  /* 0x0000000103057819 */ /* 0x060fe400000006ff */
[C---:B------:R-:W-:Y:S02]  /*9b20*/  SHF.L.U32 R6, R3.reuse, 0x3, RZ ;  /* 0x0000000303067819 */ /* 0x040fe400000006ff */
[----:B------:R-:W-:-:S03]  /*9b30*/  SHF.L.U32 R4, R3, 0x4, RZ ;  /* 0x0000000403047819 */ /* 0x000fc600000006ff */
[----:B------:R-:W3:Y:S01]  /*9b40*/  @P4 MUFU.LG2 R8, R8 ;  /* 0x0000000800084308 */ /* 0x000ee20000000c00 */
[----:B------:R-:W-:Y:S02]  /*9b50*/  LOP3.LUT R5, R5, 0x6, RZ, 0xc0, !PT ;  /* 0x0000000605057812 */ /* 0x000fe400078ec0ff */
[----:B-1----:R-:W-:Y:S02]  /*9b60*/  FSEL R10, R10, 1, P4 ;  /* 0x3f8000000a0a7808 */ /* 0x002fe40002000000 */
[----:B------:R-:W-:Y:S02]  /*9b70*/  LOP3.LUT R12, R6, 0xc0, RZ, 0xc0, !PT ;  /* 0x000000c0060c7812 */ /* 0x000fe400078ec0ff */
[----:B------:R-:W-:Y:S01]  /*9b80*/  LOP3.LUT R4, R5, 0x3e00, R4, 0xf8, !PT ;  /* 0x00003e0005047812 */ /* 0x000fe200078ef804 */
[----:B--2---:R-:W-:Y:S01]  /*9b90*/  FMUL.FTZ R10, R10, UR4 ;  /* 0x000000040a0a7c20 */ /* 0x004fe20008410000 */
[----:B------:R-:W-:Y:S02]  /*9ba0*/  LOP3.LUT R5, R6, 0x20, RZ, 0xc0, !PT ;  /* 0x0000002006057812 */ /* 0x000fe400078ec0ff */
[----:B----4-:R-:W-:Y:S01]  /*9bb0*/  FSEL R9, R9, 1, P3 ;  /* 0x3f80000009097808 */ /* 0x010fe20001800000 */
[----:B------:R-:W-:Y:S01]  /*9bc0*/  FMUL.FTZ R36, R10, R36 ;  /* 0x000000240a247220 */ /* 0x000fe20000410000 */
[----:B------:R-:W-:Y:S01]  /*9bd0*/  LOP3.LUT R12, R12, 0x18, R3, 0xf8, !PT ;  /* 0x000000180c0c7812 */ /* 0x000fe200078ef803 */
[----:B------:R-:W-:Y:S01]  /*9be0*/  FMUL.FTZ R37, R10, R37 ;  /* 0x000000250a257220 */ /* 0x000fe20000410000 */
[----:B------:R-:W-:Y:S01]  /*9bf0*/  SHF.L.U32 R6, R3, 0x2, RZ ;  /* 0x0000000203067819 */ /* 0x000fe200000006ff */
[----:B------:R-:W-:Y:S01]  /*9c00*/  FMUL.FTZ R9, R9, UR4 ;  /* 0x0000000409097c20 */ /* 0x000fe20008410000 */
[----:B------:R-:W1:Y:S01]  /*9c10*/  S2UR UR4, SR_CgaCtaId ;  /* 0x00000000000479c3 */ /* 0x000e620000008800 */
[----:B------:R-:W-:Y:S01]  /*9c20*/  IADD3 R4, PT, PT, R12, R4, R5 ;  /* 0x000000040c047210 */ /* 0x000fe20007ffe005 */
[C---:B------:R-:W-:Y:S01]  /*9c30*/  FMUL.FTZ R40, R10.reuse, R40 ;  /* 0x000000280a287220 */ /* 0x040fe20000410000 */
[C---:B------:R-:W-:Y:S01]  /*9c40*/  FMUL.FTZ R41, R10.reuse, R41 ;  /* 0x000000290a297220 */ /* 0x040fe20000410000 */
[C---:B------:R-:W-:Y:S01]  /*9c50*/  FMUL.FTZ R44, R10.reuse, R44 ;  /* 0x0000002c0a2c7220 */ /* 0x040fe20000410000 */
[C---:B------:R-:W-:Y:S01]  /*9c60*/  FMUL.FTZ R45, R10.reuse, R45 ;  /* 0x0000002d0a2d7220 */ /* 0x040fe20000410000 */
[C---:B------:R-:W-:Y:S01]  /*9c70*/  FMUL.FTZ R48, R10.reuse, R48 ;  /* 0x000000300a307220 */ /* 0x040fe20000410000 */
[C---:B------:R-:W-:Y:S01]  /*9c80*/  FMUL.FTZ R49, R10.reuse, R49 ;  /* 0x000000310a317220 */ /* 0x040fe20000410000 */
[----:B------:R-:W2:Y:S01]  /*9c90*/  LDC.U8 R5, c[0x0][0x549] ;  /* 0x00015240ff057b82 */ /* 0x000ea20000000000 */
        /* <DEDUP_REMOVED lines=15> */
[----:B-1----:R-:W-:Y:S01]  /*9d90*/  ULEA UR4, UR4, UR6, 0x18 ;  /* 0x0000000604047291 */ /* 0x002fe2000f8ec0ff */
[----:B------:R-:W-:Y:S01]  /*9da0*/  FMUL.FTZ R81, R10, R81 ;  /* 0x000000510a517220 */ /* 0x000fe20000410000 */
[C---:B------:R-:W-:Y:S01]  /*9db0*/  FMUL.FTZ R38, R9.reuse, R38 ;  /* 0x0000002609267220 */ /* 0x040fe20000410000 */
[C---:B------:R-:W-:Y:S01]  /*9dc0*/  FMUL.FTZ R39, R9.reuse, R39 ;  /* 0x0000002709277220 */ /* 0x040fe20000410000 */
[----:B------:R-:W-:Y:S01]  /*9dd0*/  LOP3.LUT R10, R6, 0x20, RZ, 0xc0, !PT ;  /* 0x00000020060a7812 */ /* 0x000fe200078ec0ff */
[C---:B------:R-:W-:Y:S01]  /*9de0*/  FMUL.FTZ R42, R9.reuse, R42 ;  /* 0x0000002a092a7220 */ /* 0x040fe20000410000 */
[----:B------:R-:W-:Y:S01]  /*9df0*/  LEA R11, R4, UR4, 0x1 ;  /* 0x00000004040b7c11 */ /* 0x000fe2000f8e08ff */
[C---:B------:R-:W-:Y:S01]  /*9e00*/  FMUL.FTZ R43, R9.reuse, R43 ;  /* 0x0000002b092b7220 */ /* 0x040fe20000410000 */
[C---:B------:R-:W-:Y:S01]  /*9e10*/  FMUL.FTZ R46, R9.reuse, R46 ;  /* 0x0000002e092e7220 */ /* 0x040fe20000410000 */
[C---:B------:R-:W-:Y:S01]  /*9e20*/  FMUL.FTZ R47, R9.reuse, R47 ;  /* 0x0000002f092f7220 */ /* 0x040fe20000410000 */
[C---:B------:R-:W-:Y:S01]  /*9e30*/  FMUL.FTZ R50, R9.reuse, R50 ;  /* 0x0000003209327220 */ /* 0x040fe20000410000 */
[C---:B------:R-:W-:Y:S01]  /*9e40*/  FMUL.FTZ R51, R9.reuse, R51 ;  /* 0x0000003309337220 */ /* 0x040fe20000410000 */
[----:B------:R-:W-:Y:S01]  /*9e50*/  LOP3.LUT R6, R6, 0x40, RZ, 0xc0, !PT ;  /* 0x0000004006067812 */ /* 0x000fe200078ec0ff */
[C---:B------:R-:W-:Y:S01]  /*9e60*/  FMUL.FTZ R54, R9.reuse, R54 ;  /* 0x0000003609367220 */ /* 0x040fe20000410000 */
[----:B------:R-:W-:Y:S01]  /*9e70*/  FMUL.FTZ R55, R9, R55 ;  /* 0x0000003709377220 */ /* 0x000fe20000410000 */
[----:B------:R-:W-:Y:S01]  /*9e80*/  IADD3 R13, PT, PT, R11, -R10, RZ ;  /* 0x8000000a0b0d7210 */ /* 0x000fe20007ffe0ff */
[----:B------:R-:W-:Y:S01]  /*9e90*/  FMUL.FTZ R58, R9, R58 ;  /* 0x0000003a093a7220 */ /* 0x000fe20000410000 */
[----:B--2---:R-:W-:Y:S01]  /*9ea0*/  ISETP.NE.AND P2, PT, R5, RZ, PT ;  /* 0x000000ff0500720c */ /* 0x004fe20003f45270 */
        /* <DEDUP_REMOVED lines=33> */
[----:B------:R-:W-:-:S02]  /*a0c0*/  F2FP.F16.F32.PACK_AB R64, R65, R64 ;  /* 0x000000404140723e */ /* 0x000fc400000000ff */
[----:B------:R-:W-:Y:S01]  /*a0d0*/  F2FP.F16.F32.PACK_AB R66, R67, R66 ;  /* 0x000000424342723e */ /* 0x000fe200000000ff */
[----:B------:R-:W-:Y:S01]  /*a0e0*/  STS [R13+0x210], R42 ;  /* 0x0002102a0d007388 */ /* 0x000fe20000000800 */
[----:B------:R-:W-:Y:S01]  /*a0f0*/  F2FP.F16.F32.PACK_AB R68, R69, R68 ;  /* 0x000000444544723e */ /* 0x000fe200000000ff */
[----:B------:R-:W1:Y:S01]  /*a100*/  @P0 LDC.64 R4, c[0x0][0x408] ;  /* 0x00010200ff040b82 */ /* 0x000e620000000a00 */
[----:B------:R-:W-:Y:S01]  /*a110*/  F2FP.F16.F32.PACK_AB R70, R71, R70 ;  /* 0x000000464746723e */ /* 0x000fe200000000ff */
[----:B------:R-:W-:Y:S01]  /*a120*/  STS [R15+0x20], R44 ;  /* 0x0000202c0f007388 */ /* 0x000fe20000000800 */
[----:B------:R-:W-:Y:S02]  /*a130*/  F2FP.F16.F32.PACK_AB R72, R73, R72 ;  /* 0x000000484948723e */ /* 0x000fe400000000ff */
        /* <DEDUP_REMOVED lines=9> */
[----:B------:R-:W-:Y:S01]  /*a1d0*/  @P2 MOV R21, 0x1 ;  /* 0x0000000100152802 */ /* 0x000fe20000000f00 */
[----:B---3--:R-:W-:Y:S02]  /*a1e0*/  @P2 IMAD R16, R12, R19, RZ ;  /* 0x000000130c102224 */ /* 0x008fe400078e02ff */
        /* <DEDUP_REMOVED lines=13> */
[----:B------:R4:W-:Y:S01]  /*a2c0*/  STS [R15+0x2220], R78 ;  /* 0x0022204e0f007388 */ /* 0x0009e20000000800 */
[----:B------:R-:W1:Y:S03]  /*a2d0*/  S2R R6, SR_TID.X ;  /* 0x0000000000067919 */ /* 0x000e660000002100 */
[----:B------:R4:W-:Y:S01]  /*a2e0*/  STS [R17+0x2030], R80 ;  /* 0x0020305011007388 */ /* 0x0009e20000000800 */
[----:B---3--:R-:W3:Y:S03]  /*a2f0*/  @!P0 LDC.64 R10, c[0x0][0x400] ;  /* 0x00010000ff0a8b82 */ /* 0x008ee60000000a00 */
[----:B------:R4:W-:Y:S01]  /*a300*/  STS [R17+0x2230], R9 ;  /* 0x0022300911007388 */ /* 0x0009e20000000800 */
[----:B--2---:R-:W-:Y:S05]  /*a310*/  @P2 BRA `(.L_x_926) ;  /* 0x0000000000202947 */ /* 0x004fea0003800000 */
[----:B------:R-:W-:Y:S01]  /*a320*/  ISETP.NE.AND P1, PT, R20, RZ, PT ;  /* 0x000000ff1400720c */ /* 0x000fe20003f25270 */
[----:B------:R-:W2:-:S12]  /*a330*/  LDC R12, c[0x0][0x3e0] ;  /* 0x0000f800ff0c7b82 */ /* 0x000e980000000800 */
[----:B------:R-:W2:Y:S01]  /*a340*/  @P1 LDC R21, c[0x0][0x454] ;  /* 0x00011500ff151b82 */ /* 0x000ea20000000800 */
[----:B------:R-:W-:Y:S02]  /*a350*/  @P1 MOV R18, 0x1 ;  /* 0x0000000100121802 */ /* 0x000fe40000000f00 */
[----:B------:R-:W-:-:S05]  /*a360*/  @!P1 MOV R18, 0x1 ;  /* 0x0000000100129802 */ /* 0x000fca0000000f00 */
[----:B------:R-:W1:Y:S01]  /*a370*/  @P1 LDC R16, c[0x0][0x454] ;  /* 0x00011500ff101b82 */ /* 0x000e620000000800 */
[-C--:B--2---:R-:W-:Y:S02]  /*a380*/  @P1 IMAD R21, R21, R12.reuse, RZ ;  /* 0x0000000c15151224 */ /* 0x084fe400078e02ff */
[----:B------:R-:W-:-:S07]  /*a390*/  @!P1 IMAD R21, R19, R12, RZ ;  /* 0x0000000c13159224 */ /* 0x000fce00078e02ff */
.L_x_926:
[----:B------:R-:W-:Y:S01]  /*a3a0*/  BAR.SYNC.DEFER_BLOCKING 0x0 ;  /* 0x0000000000007b1d */ /* 0x000fe20000010000 */
[----:B------:R-:W-:Y:S01]  /*a3b0*/  ISETP.NE.AND P1, PT, R20, RZ, !P2 ;  /* 0x000000ff1400720c */ /* 0x000fe20005725270 */
[----:B---3--:R-:W-:Y:S01]  /*a3c0*/  @!P0 IMAD.WIDE.U32 R24, R126, R10, RZ ;  /* 0x0000000a7e188225 */ /* 0x008fe200078e00ff */
[----:B------:R-:W-:Y:S02]  /*a3d0*/  ISETP.NE.AND P2, PT, R124, -0x1, PT ;  /* 0xffffffff7c00780c */ /* 0x000fe40003f45270 */
[----:B-1----:R-:W-:Y:S01]  /*a3e0*/  LOP3.LUT P5, RZ, R6, 0x3, RZ, 0xc0, !PT ;  /* 0x0000000306ff7812 */ /* 0x002fe200078ac0ff */
[----:B------:R-:W1:Y:S02]  /*a3f0*/  @P3 MUFU.LG2 R7, R7 ;  /* 0x0000000700073308 */ /* 0x000e640000000c00 */
[----:B----4-:R-:W2:Y:S01]  /*a400*/  @P4 LDC R17, c[0x0][0x458] ;  /* 0x00011600ff114b82 */ /* 0x010ea20000000800 */
[----:B------:R-:W-:Y:S01]  /*a410*/  @P0 IMAD.WIDE.U32 R22, R124, R4, RZ ;  /* 0x000000047c160225 */ /* 0x000fe200078e00ff */
[----:B------:R-:W-:Y:S01]  /*a420*/  BSSY.RECONVERGENT B0, `(.L_x_927) ;  /* 0x000002c000007945 */ /* 0x000fe20003800200 */
[----:B------:R-:W-:-:S02]  /*a430*/  MOV R10, 0x7f800000 ;  /* 0x7f800000000a7802 */ /* 0x000fc40000000f00 */
[----:B------:R-:W-:Y:S02]  /*a440*/  @!P0 IMAD R11, R126, R11, R25 ;  /* 0x0000000b7e0b8224 */ /* 0x000fe400078e0219 */
[----:B------:R-:W-:Y:S01]  /*a450*/  @P0 IMAD R11, R124, R5, R23 ;  /* 0x000000057c0b0224 */ /* 0x000fe200078e0217 */
[----:B------:R-:W3:Y:S01]  /*a460*/  @P3 LDC R9, c[0x0][0x458] ;  /* 0x00011600ff093b82 */ /* 0x000ee20000000800 */
[----:B------:R-:W-:Y:S01]  /*a470*/  @!P2 IMAD R124, R126, R19, RZ ;  /* 0x000000137e7ca224 */ /* 0x000fe200078e02ff */
[----:B------:R-:W-:Y:S01]  /*a480*/  MOV R19, 0x7f800000 ;  /* 0x7f80000000137802 */ /* 0x000fe20000000f00 */
[----:B------:R-:W-:Y:S02]  /*a490*/  IMAD R16, R125, R16, RZ ;  /* 0x000000107d107224 */ /* 0x000fe400078e02ff */
[----:B------:R-:W-:Y:S01]  /*a4a0*/  IMAD R5, R18, UR19, RZ ;  /* 0x0000001312057c24 */ /* 0x000fe2000f8e02ff */
[----:B------:R-:W-:Y:S01]  /*a4b0*/  SHF.R.S32.HI R4, RZ, 0x1f, R124 ;  /* 0x0000001fff047819 */ /* 0x000fe2000001147c */
[----:B------:R-:W-:Y:S01]  /*a4c0*/  @!P1 IMAD R16, R126, R21, R16 ;  /* 0x000000157e109224 */ /* 0x000fe200078e0210 */
[----:B------:R-:W-:Y:S01]  /*a4d0*/  SEL R124, R124, RZ, P1 ;  /* 0x000000ff7c7c7207 */ /* 0x000fe20000800000 */
[----:B------:R4:W4:Y:S01]  /*a4e0*/  LDS.128 R12, [R127+0x800] ;  /* 0x000800007f0c7984 */ /* 0x0009220000000c00 */
[----:B-1----:R-:W-:Y:S01]  /*a4f0*/  @P3 FMUL.FTZ R25, R7, 0.69314718246459960938 ;  /* 0x3f31721807193820 */ /* 0x002fe20000410000 */
[----:B------:R-:W-:Y:S01]  /*a500*/  SEL R4, R4, RZ, P1 ;  /* 0x000000ff04047207 */ /* 0x000fe20000800000 */
[----:B------:R-:W-:Y:S01]  /*a510*/  @P4 FMUL.FTZ R21, R8, 0.69314718246459960938 ;  /* 0x3f31721808154820 */ /* 0x000fe20000410000 */
[----:B------:R-:W-:-:S02]  /*a520*/  IADD3 R7, P2, P1, R5, R124, R16 ;  /* 0x0000007c05077210 */ /* 0x000fc4000795e010 */
[----:B------:R-:W-:Y:S01]  /*a530*/  SHF.R.S32.HI R5, RZ, 0x1f, R5 ;  /* 0x0000001fff057819 */ /* 0x000fe20000011405 */
[----:B--2---:R-:W-:Y:S01]  /*a540*/  @P4 FFMA.FTZ R19, R2, R17, R21 ;  /* 0x0000001102134223 */ /* 0x004fe20000010015 */
[----:B------:R-:W-:Y:S02]  /*a550*/  SHF.R.S32.HI R16, RZ, 0x1f, R16 ;  /* 0x0000001fff107819 */ /* 0x000fe40000011410 */
[----:B------:R-:W-:Y:S02]  /*a560*/  SHF.R.U32.HI R8, RZ, 0x2, R3 ;  /* 0x00000002ff087819 */ /* 0x000fe40000011603 */
[----:B------:R-:W-:Y:S01]  /*a570*/  IADD3.X R16, PT, PT, R5, R4, R16, P2, P1 ;  /* 0x0000000405107210 */ /* 0x000fe200017e2410 */
[----:B---3--:R-:W-:Y:S01]  /*a580*/  @P3 FFMA.FTZ R10, R0, R9, R25 ;  /* 0x00000009000a3223 */ /* 0x008fe20000010019 */
[----:B----4-:R-:W-:Y:S06]  /*a590*/  @P5 BRA `(.L_x_928) ;  /* 0x0000000000505947 */ /* 0x010fec0003800000 */
[----:B------:R-:W-:-:S04]  /*a5a0*/  SHF.R.U32.HI R6, RZ, 0x1, R6 ;  /* 0x00000001ff067819 */ /* 0x000fc80000011606 */
[----:B------:R-:W-:-:S04]  /*a5b0*/  LOP3.LUT R21, R6, 0x30, RZ, 0xc0, !PT ;  /* 0x0000003006157812 */ /* 0x000fc800078ec0ff */
[----:B------:R-:W-:-:S04]  /*a5c0*/  LOP3.LUT R21, R21, 0x7, R8, 0xf8, !PT ;  /* 0x0000000715157812 */ /* 0x000fc800078ef808 */
[C---:B------:R-:W-:Y:S01]  /*a5d0*/  ISETP.GE.AND P4, PT, R21.reuse, UR5, PT ;  /* 0x0000000515007c0c */ /* 0x040fe2000bf86270 */
[----:B------:R-:W-:-:S05]  /*a5e0*/  VIADD R17, R21, 0x8 ;  /* 0x0000000815117836 */ /* 0x000fca0000000000 */
[----:B------:R-:W-:-:S07]  /*a5f0*/  ISETP.GE.AND P3, PT, R17, UR5, PT ;  /* 0x0000000511007c0c */ /* 0x000fce000bf66270 */
        /* <DEDUP_REMOVED lines=14> */
.L_x_928:
[----:B------:R-:W-:Y:S05]  /*a6e0*/  BSYNC.RECONVERGENT B0 ;  /* 0x0000000000007941 */ /* 0x000fea0003800200 */
.L_x_927:
[----:B------:R-:W-:Y:S01]  /*a6f0*/  @P0 MOV R24, R22 ;  /* 0x0000001600180202 */ /* 0x000fe20000000f00 */
[----:B------:R-:W-:Y:S01]  /*a700*/  IMAD.MOV.U32 R9, RZ, RZ, RZ ;  /* 0x000000ffff097224 */ /* 0x000fe200078e00ff */
[----:B------:R-:W-:Y:S01]  /*a710*/  MOV R21, UR18 ;  /* 0x0000001200157c02 */ /* 0x000fe20008000f00 */
[----:B-1----:R1:W2:Y:S01]  /*a720*/  LDS.128 R16, [R127] ;  /* 0x000000007f107984 */ /* 0x0022a20000000c00 */
[----:B------:R-:W-:Y:S01]  /*a730*/  IADD3 R2, P0, PT, R119, R24, RZ ;  /* 0x0000001877027210 */ /* 0x000fe20007f1e0ff */
[----:B------:R-:W3:Y:S01]  /*a740*/  LDCU.64 UR6, c[0x0][0x410] ;  /* 0x00008200ff0677ac */ /* 0x000ee20008000a00 */
[C---:B------:R-:W-:Y:S01]  /*a750*/  IADD3 R0, PT, PT, R8.reuse, 0x20, RZ ;  /* 0x0000002008007810 */ /* 0x040fe20007ffe0ff */
[----:B------:R-:W-:Y:S01]  /*a760*/  IMAD.WIDE.U32 R20, R21, 0x40, R8 ;  /* 0x0000004015147825 */ /* 0x000fe200078e0008 */
[----:B------:R-:W-:Y:S01]  /*a770*/  ISETP.GE.AND P1, PT, R8, UR5, PT ;  /* 0x0000000508007c0c */ /* 0x000fe2000bf26270 */
[----:B------:R1:W4:Y:S01]  /*a780*/  LDS.128 R4, [R127+0x2000] ;  /* 0x002000007f047984 */ /* 0x0003220000000c00 */
[----:B------:R-:W-:Y:S01]  /*a790*/  BSSY.RECONVERGENT B0, `(.L_x_929) ;  /* 0x0000017000007945 */ /* 0x000fe20003800200 */
[----:B------:R-:W-:Y:S01]  /*a7a0*/  IMAD.X R3, RZ, RZ, R11, P0 ;  /* 0x000000ffff037224 */ /* 0x000fe200000e060b */
[----:B------:R-:W-:Y:S01]  /*a7b0*/  ISETP.GE.AND P0, PT, R0, UR5, PT ;  /* 0x0000000500007c0c */ /* 0x000fe2000bf06270 */
[----:B------:R1:W1:Y:S01]  /*a7c0*/  LDS.128 R8, [R127+0x1000] ;  /* 0x001000007f087984 */ /* 0x0002620000000c00 */
[----:B---3--:R-:W-:-:S04]  /*a7d0*/  IMAD.WIDE.U32 R2, R125, UR6, R2 ;  /* 0x000000067d027c25 */ /* 0x008fc8000f8e0002 */
[----:B------:R-:W-:-:S03]  /*a7e0*/  IMAD R23, R125, UR7, R3 ;  /* 0x000000077d177c24 */ /* 0x000fc6000f8e0203 */
[----:B------:R-:W-:Y:S05]  /*a7f0*/  @P1 BRA `(.L_x_930) ;  /* 0x0000000000401947 */ /* 0x000fea0003800000 */
[----:B------:R-:W3:Y:S01]  /*a800*/  LDCU.64 UR8, c[0x0][0x408] ;  /* 0x00008100ff0877ac */ /* 0x000ee20008000a00 */
[----:B------:R-:W-:Y:S01]  /*a810*/  IMAD.MOV.U32 R22, RZ, RZ, R2 ;  /* 0x000000ffff167224 */ /* 0x000fe200078e0002 */
[----:B------:R-:W5:Y:S01]  /*a820*/  LDCU UR4, c[0x0][0x440] ;  /* 0x00008800ff0477ac */ /* 0x000f620008000800 */
[----:B------:R-:W2:Y:S01]  /*a830*/  LDCU.64 UR6, c[0x0][0x3f0] ;  /* 0x00007e00ff0677ac */ /* 0x000ea20008000a00 */
[----:B---3--:R-:W-:Y:S02]  /*a840*/  IMAD R0, R21, UR8, RZ ;  /* 0x0000000815007c24 */ /* 0x008fe4000f8e02ff */
[----:B------:R-:W-:Y:S01]  /*a850*/  IMAD.WIDE.U32 R24, R20, UR8, R22 ;  /* 0x0000000814187c25 */ /* 0x000fe2000f8e0016 */
[----:B-----5:R-:W-:-:S03]  /*a860*/  ISETP.GE.AND P3, PT, R119, UR4, PT ;  /* 0x0000000477007c0c */ /* 0x020fc6000bf66270 */
[----:B------:R-:W-:Y:S01]  /*a870*/  IMAD R0, R20, UR9, R0 ;  /* 0x0000000914007c24 */ /* 0x000fe2000f8e0200 */
[----:B------:R-:W-:Y:S02]  /*a880*/  ISETP.GE.AND P2, PT, R118, UR4, PT ;  /* 0x0000000476007c0c */ /* 0x000fe4000bf46270 */
[----:B------:R-:W-:Y:S01]  /*a890*/  ISETP.GE.AND P1, PT, R117, UR4, PT ;  /* 0x0000000475007c0c */ /* 0x000fe2000bf26270 */
[----:B------:R-:W-:Y:S01]  /*a8a0*/  IMAD.IADD R0, R0, 0x1, R25 ;  /* 0x0000000100007824 */ /* 0x000fe200078e0219 */
[----:B--2---:R-:W-:-:S04]  /*a8b0*/  LEA R26, P4, R24, UR6, 0x1 ;  /* 0x00000006181a7c11 */ /* 0x004fc8000f8808ff */
[----:B------:R-:W-:-:S05]  /*a8c0*/  LEA.HI.X R27, R24, UR7, R0, 0x1, P4 ;  /* 0x00000007181b7c11 */ /* 0x000fca000a0f0c00 */
[----:B------:R3:W-:Y:S04]  /*a8d0*/  @!P3 STG.E.128 desc[UR20][R26.64], R16 ;  /* 0x000000101a00b986 */ /* 0x0007e8000c101d14 */
[----:B-1----:R3:W-:Y:S04]  /*a8e0*/  @!P2 STG.E.128 desc[UR20][R26.64+0x40], R8 ;  /* 0x000040081a00a986 */ /* 0x0027e8000c101d14 */
[----:B----4-:R3:W-:Y:S02]  /*a8f0*/  @!P1 STG.E.128 desc[UR20][R26.64+0x80], R4 ;  /* 0x000080041a009986 */ /* 0x0107e4000c101d14 */
.L_x_930:
[----:B------:R-:W-:Y:S05]  /*a900*/  BSYNC.RECONVERGENT B0 ;  /* 0x0000000000007941 */ /* 0x000fea0003800200 */
.L_x_929:
[----:B---34-:R3:W4:Y:S01]  /*a910*/  LDS.128 R4, [R127+0x1800] ;  /* 0x001800007f047984 */ /* 0x0187220000000c00 */
[----:B------:R-:W-:Y:S05]  /*a920*/  @P0 EXIT ;  /* 0x000000000000094d */ /* 0x000fea0003800000 */
[----:B------:R-:W5:Y:S01]  /*a930*/  LDCU.64 UR6, c[0x0][0x408] ;  /* 0x00008100ff0677ac */ /* 0x000f620008000a00 */
[----:B-1----:R1:W1:Y:S01]  /*a940*/  LDS.128 R8, [R127+0x2800] ;  /* 0x002800007f087984 */ /* 0x0022620000000c00 */
[----:B------:R-:W-:Y:S01]  /*a950*/  IADD3 R0, P0, PT, R20, 0x20, RZ ;  /* 0x0000002014007810 */ /* 0x000fe20007f1e0ff */
[----:B--2---:R-:W-:Y:S01]  /*a960*/  IMAD.MOV.U32 R16, RZ, RZ, R2 ;  /* 0x000000ffff107224 */ /* 0x004fe200078e0002 */
[----:B------:R-:W2:Y:S01]  /*a970*/  LDCU UR8, c[0x0][0x440] ;  /* 0x00008800ff0877ac */ /* 0x000ea20008000800 */
[----:B------:R-:W-:Y:S02]  /*a980*/  MOV R17, R23 ;  /* 0x0000001700117202 */ /* 0x000fe40000000f00 */
[----:B------:R-:W-:Y:S01]  /*a990*/  IMAD.X R3, RZ, RZ, R21, P0 ;  /* 0x000000ffff037224 */ /* 0x000fe200000e0615 */
[----:B------:R-:W3:Y:S03]  /*a9a0*/  LDCU.64 UR4, c[0x0][0x3f0] ;  /* 0x00007e00ff0477ac */ /* 0x000ee60008000a00 */
[----:B-----5:R-:W-:-:S02]  /*a9b0*/  IMAD R3, R3, UR6, RZ ;  /* 0x0000000603037c24 */ /* 0x020fc4000f8e02ff */
        /* <DEDUP_REMOVED lines=8> */
[----:B------:R2:W-:Y:S04]  /*aa40*/  @!P2 STG.E.128 desc[UR20][R2.64], R12 ;  /* 0x0000000c0200a986 */ /* 0x0005e8000c101d14 */
[----:B----4-:R2:W-:Y:S01]  /*aa50*/  @!P1 STG.E.128 desc[UR20][R2.64+0x40], R4 ;  /* 0x0000400402009986 */ /* 0x0105e2000c101d14 */
[----:B-1----:R-:W-:Y:S05]  /*aa60*/  @P0 EXIT ;  /* 0x000000000000094d */ /* 0x002fea0003800000 */
[----:B------:R-:W-:Y:S01]  /*aa70*/  STG.E.128 desc[UR20][R2.64+0x80], R8 ;  /* 0x0000800802007986 */ /* 0x000fe2000c101d14 */
[----:B------:R-:W-:Y:S05]  /*aa80*/  EXIT ;  /* 0x000000000000794d */ /* 0x000fea0003800000 */
.L_x_931:
        /* <DEDUP_REMOVED lines=15> */
.L_x_1277:


//--------------------- .text._ZN5flash16flash_fwd_kernelI23Flash_fwd_kernel_traitsILi96ELi64ELi64ELi4ELb0ELb0EN7cutlass6half_tE19Flash_kernel_traitsILi96ELi64ELi64ELi4ES3_EELb1ELb1ELb0ELb0ELb1ELb1ELb0ELb0EEEvNS_16Flash_fwd_paramsE --------------------------
	.section	.text._ZN5flash16flash_fwd_kernelI23Flash_fwd_kernel_traitsILi96ELi64ELi64ELi4ELb0ELb0EN7cutlass6half_tE19Flash_kernel_traitsILi96ELi64ELi64ELi4ES3_EELb1ELb1ELb0ELb0ELb1ELb1ELb0ELb0EEEvNS_16Flash_fwd_paramsE,"ax",@progbits
	.align	128
        .global         _ZN5flash16flash_fwd_kernelI23Flash_fwd_kernel_traitsILi96ELi64ELi64ELi4ELb0ELb0EN7cutlass6half_tE19Flash_kernel_traitsILi96ELi64ELi64ELi4ES3_EELb1ELb1ELb0ELb0ELb1ELb1ELb0ELb0EEEvNS_16Flash_fwd_paramsE
        .type           _ZN5flash16flash_fwd_kernelI23Flash_fwd_kernel_traitsILi96ELi64ELi64ELi4ELb0ELb0EN7cutlass6half_tE19Flash_kernel_traitsILi96ELi64ELi64ELi4ES3_EELb1ELb1ELb0ELb0ELb1ELb1ELb0ELb0EEEvNS_16Flash_fwd_paramsE,@function
        .size           _ZN5flash16flash_fwd_kernelI23Flash_fwd_kernel_traitsILi96ELi64ELi64ELi4ELb0ELb0EN7cutlass6half_tE19Flash_kernel_traitsILi96ELi64ELi64ELi4ES3_EELb1ELb1ELb0ELb0ELb1ELb1ELb0ELb0EEEvNS_16Flash_fwd_paramsE,(.L_x_1278 - _ZN5flash16flash_fwd_kernelI23Flash_fwd_kernel_traitsILi96ELi64ELi64ELi4ELb0ELb0EN7cutlass6half_tE19Flash_kernel_traitsILi96ELi64ELi64ELi4ES3_EELb1ELb1ELb0ELb0ELb1ELb1ELb0ELb0EEEvNS_16Flash_fwd_paramsE)
        .other          _ZN5flash16flash_fwd_kernelI23Flash_fwd_kernel_traitsILi96ELi64ELi64ELi4ELb0ELb0EN7cutlass6half_tE19Flash_kernel_traitsILi96ELi64ELi64ELi4ES3_EELb1ELb1ELb0ELb0ELb1ELb1ELb0ELb0EEEvNS_16Flash_fwd_paramsE,@"STO_CUDA_ENTRY STV_DEFAULT"
_ZN5flash16flash_fwd_kernelI23Flash_fwd_kernel_traitsILi96ELi64ELi64ELi4ELb0ELb0EN7cutlass6half_tE19Flash_kernel_traitsILi96ELi64ELi64ELi4ES3_EELb1ELb1ELb0ELb0ELb1ELb1ELb0ELb0EEEvNS_16Flash_fwd_paramsE:
.text._ZN5flash16flash_fwd_kernelI23Flash_fwd_kernel_traitsILi96ELi64ELi64ELi4ELb0ELb0EN7cutlass6half_tE19Flash_kernel_traitsILi96ELi64ELi64ELi4ES3_EELb1ELb1ELb0ELb0ELb1ELb1ELb0ELb0EEEvNS_16Flash_fwd_paramsE:
[----:B------:R-:W-:Y:S01]  /*0000*/  LDC R1, c[0x0][0x37c] ;  /* 0x0000df00ff017b82 */ /* 0x000fe20000000800 */
[----:B------:R-:W1:Y:S07]  /*0010*/  LDCU.U8 UR4, c[0x0][0x524] ;  /* 0x0000a480ff0477ac */ /* 0x000e6e0008000000 */
[----:B------:R-:W2:Y:S01]  /*0020*/  LDC R82, c[0x0][0x518] ;  /* 0x00014600ff527b82 */ /* 0x000ea20000000800 */
[----:B------:R-:W3:Y:S01]  /*0030*/  LDCU.64 UR28, c[0x0][0x510] ;  /* 0x0000a200ff1c77ac */ /* 0x000ee20008000a00 */
[----:B------:R-:W4:Y:S06]  /*0040*/  LDCU.64 UR26, c[0x0][0x358] ;  /* 0x00006b00ff1a77ac */ /* 0x000f2c0008000a00 */
[----:B------:R-:W2:Y:S01]  /*0050*/  LDC R83, c[0x0][0x51c] ;  /* 0x00014700ff537b82 */ /* 0x000ea20000000800 */
[----:B------:R-:W2:Y:S01]  /*0060*/  S2R R78, SR_CTAID.X ;  /* 0x00000000004e7919 */ /* 0x000ea20000002500 */
[----:B------:R-:W2:Y:S06]  /*0070*/  S2R R118, SR_CTAID.Y ;  /* 0x0000000000767919 */ /* 0x000eac0000002600 */
[----:B------:R-:W2:Y:S01]  /*0080*/  LDC.64 R2, c[0x0][0x478] ;  /* 0x00011e00ff027b82 */ /* 0x000ea20000000a00 */
[----:B-1----:R-:W-:Y:S01]  /*0090*/  ISETP.NE.AND P3, PT, RZ, UR4, PT ;  /* 0x00000004ff007c0c */ /* 0x002fe2000bf65270 */
[----:B---3--:R-:W-:-:S02]  /*00a0*/  IMAD.U32 R8, RZ, RZ, UR28 ;  /* 0x0000001cff087e24 */ /* 0x008fc4000f8e00ff */
[----:B------:R-:W-:Y:S01]  /*00b0*/  IMAD.U32 R9, RZ, RZ, UR29 ;  /* 0x0000001dff097e24 */ /* 0x000fe2000f8e00ff */
[----:B------:R-:W1:Y:S03]  /*00c0*/  S2R R87, SR_CTAID.Z ;  /* 0x0000000000577919 */ /* 0x000e660000002700 */
[----:B------:R-:W3:Y:S06]  /*00d0*/  LDC.64 R4, c[0x0][0x470] ;  /* 0x00011c00ff047b82 */ /* 0x000eec0000000a00 */
[----:B----4-:R-:W4:Y:S02]  /*00e0*/  @P3 LDG.E.64 R8, desc[UR26][R8.64] ;  /* 0x0000001a08083981 */ /* 0x010f24000c1e1b00 */
[----:B------:R-:W4:Y:S02]  /*00f0*/  LDC R81, c[0x0][0x434] ;  /* 0x00010d00ff517b82 */ /* 0x000f240000000800 */
[----:B--2---:R-:W2:Y:S01]  /*0100*/  @P3 LDG.E.64 R6, desc[UR26][R82.64] ;  /* 0x0000001a52063981 */ /* 0x004ea2000c1e1b00 */
[----:B------:R-:W1:Y:S01]  /*0110*/  S2R R76, SR_TID.X ;  /* 0x00000000004c7919 */ /* 0x000e620000002100 */
[----:B------:R-:W-:-:S04]  /*0120*/  ISETP.NE.U32.AND P1, PT, R2, RZ, PT ;  /* 0x000000ff0200720c */ /* 0x000fc80003f25070 */
[----:B------:R-:W-:Y:S02]  /*0130*/  ISETP.NE.AND.EX P1, PT, R3, RZ, PT, P1 ;  /* 0x000000ff0300720c */ /* 0x000fe40003f25310 */
[----:B------:R-:W2:Y:S01]  /*0140*/  @P3 LDC R3, c[0x0][0x520] ;  /* 0x00014800ff033b82 */ /* 0x000ea20000000800 */
[----:B---3--:R-:W-:-:S04]  /*0150*/  ISETP.NE.U32.AND P2, PT, R4, RZ, PT ;  /* 0x000000ff0400720c */ /* 0x008fc80003f45070 */
[----:B------:R-:W-:Y:S02]  /*0160*/  ISETP.NE.AND.EX P2, PT, R5, RZ, PT, P2 ;  /* 0x000000ff0500720c */ /* 0x000fe40003f45320 */
[----:B-1----:R-:W-:-:S04]  /*0170*/  LOP3.LUT R11, R87, R78, R118, 0xfe, !PT ;  /* 0x0000004e570b7212 */ /* 0x002fc800078efe76 */
[----:B------:R-:W1:Y:S01]  /*0180*/  @P1 LDC.64 R4, c[0x0][0x478] ;  /* 0x00011e00ff041b82 */ /* 0x000e620000000a00 */
[----:B------:R-:W-:-:S07]  /*0190*/  LOP3.LUT P4, RZ, R11, R76, RZ, 0xfc, !PT ;  /* 0x0000004c0bff7212 */ /* 0x000fce000788fcff */
[----:B------:R-:W3:Y:S08]  /*01a0*/  @P2 LDC.64 R10, c[0x0][0x470] ;  /* 0x00011c00ff0a2b82 */ /* 0x000ef00000000a00 */
[----:B------:R-:W1:Y:S01]  /*01b0*/  @!P4 LDC.64 R12, c[0x0][0x528] ;  /* 0x00014a00ff0ccb82 */ /* 0x000e620000000a00 */
[----:B------:R-:W-:Y:S02]  /*01c0*/  IMAD.SHL.U32 R120, R78, 0x40, RZ ;  /* 0x000000404e787824 */ /* 0x000fe400078e00ff */
[----:B---3--:R-:W-:Y:S01]  /*01d0*/  @P2 IMAD.WIDE.U32 R10, R118, 0x4, R10 ;  /* 0x00000004760a2825 */ /* 0x008fe200078e000a */
[----:B----4-:R-:W-:-:S02]  /*01e0*/  @P3 R2UR UR28, R8 ;  /* 0x00000000081c32ca */ /* 0x010fc400000e0000 */
[----:B------:R-:W-:Y:S01]  /*01f0*/  @P3 R2UR UR29, R9 ;  /* 0x00000000091d32ca */ /* 0x000fe200000e0000 */
[----:B------:R-:W-:Y:S01]  /*0200*/  IMAD.MOV.U32 R9, RZ, RZ, RZ ;  /* 0x000000ffff097224 */ /* 0x000fe200078e00ff */
[----:B--2---:R-:W-:Y:S02]  /*0210*/  @P3 IADD3 R82, P0, PT, R6, R3, RZ ;  /* 0x0000000306523210 */ /* 0x004fe40007f1e0ff */
[----:B------:R-:W2:Y:S03]  /*0220*/  @!P1 LDC.64 R2, c[0x0][0x488] ;  /* 0x00012200ff029b82 */ /* 0x000ea60000000a00 */
[----:B------:R-:W-:Y:S02]  /*0230*/  @P3 IMAD.X R83, RZ, RZ, R7, P0 ;  /* 0x000000ffff533224 */ /* 0x000fe400000e0607 */
[----:B-1----:R-:W-:-:S03]  /*0240*/  @P1 IMAD.WIDE.U32 R6, R118, 0x4, R4 ;  /* 0x0000000476061825 */ /* 0x002fc600078e0004 */
[----:B------:R1:W-:Y:S01]  /*0250*/  @!P4 STG.E.64 desc[UR26][R12.64+0x8], R82 ;  /* 0x000008520c00c986 */ /* 0x0003e2000c101b1a */
[----:B------:R-:W-:Y:S01]  /*0260*/  IMAD.U32 R14, RZ, RZ, UR28 ;  /* 0x0000001cff0e7e24 */ /* 0x000fe2000f8e00ff */
[----:B------:R-:W3:Y:S01]  /*0270*/  @!P1 LDC.64 R4, c[0x0][0x438] ;  /* 0x00010e00ff049b82 */ /* 0x000ee20000000a00 */
[----:B------:R-:W-:-:S05]  /*0280*/  IMAD.U32 R15, RZ, RZ, UR29 ;  /* 0x0000001dff0f7e24 */ /* 0x000fca000f8e00ff */
[----:B------:R1:W-:Y:S04]  /*0290*/  @!P4 STG.E.64 desc[UR26][R12.64], R14 ;  /* 0x0000000e0c00c986 */ /* 0x0003e8000c101b1a */
[----:B------:R1:W5:Y:S04]  /*02a0*/  @P1 LDG.E R0, desc[UR26][R6.64] ;  /* 0x0000001a06001981 */ /* 0x000368000c1e1900 */
[----:B------:R1:W5:Y:S01]  /*02b0*/  @P2 LDG.E R9, desc[UR26][R10.64] ;  /* 0x0000001a0a092981 */ /* 0x000362000c1e1900 */
[----:B------:R-:W-:Y:S02]  /*02c0*/  ISETP.GE.AND P2, PT, R120, R81, PT ;  /* 0x000000517800720c */ /* 0x000fe40003f46270 */
[----:B--2---:R-:W-:-:S04]  /*02d0*/  @!P1 ISETP.NE.U32.AND P0, PT, R2, RZ, PT ;  /* 0x000000ff0200920c */ /* 0x004fc80003f05070 */
[----:B------:R-:W-:-:S07]  /*02e0*/  @!P1 ISETP.NE.AND.EX P0, PT, R3, RZ, PT, P0 ;  /* 0x000000ff0300920c */ /* 0x000fce0003f05300 */
[----:B-1----:R-:W-:Y:S06]  /*02f0*/  @P2 EXIT ;  /* 0x000000000000294d */ /* 0x002fec0003800000 */
[----:B------:R-:W1:Y:S01]  /*0300*/  LDCU UR24, c[0x0][0x508] ;  /* 0x0000a100ff1877ac */ /* 0x000e620008000800 */
[----:B---3--:R-:W-:Y:S01]  /*0310*/  @!P1 SEL R5, R5, RZ, P0 ;  /* 0x000000ff05059207 */ /* 0x008fe20000000000 */
        /* <DEDUP_REMOVED lines=13> */
[----:B------:R-:W-:-:S13]  /*03f0*/  ISETP.GT.AND P0, PT, R84, RZ, PT ;  /* 0x000000ff5400720c */ /* 0x000fda0003f04270 */
[----:B------:R-:W-:Y:S05]  /*0400*/  @P0 BRA `(.L_x_932) ;  /* 0x0000000400500947 */ /* 0x000fea0003800000 */
        /* <DEDUP_REMOVED lines=10> */
[----:B-1----:R-:W-:Y:S01]  /*04b0*/  @P1 IMAD R6, R81, R6, RZ ;  /* 0x0000000651061224 */ /* 0x002fe200078e02ff */
        /* <DEDUP_REMOVED lines=8> */
[-C--:B-1----:R-:W-:Y:S02]  /*0540*/  @P0 IMAD R7, R7, R0.reuse, RZ ;  /* 0x0000000007070224 */ /* 0x082fe400078e02ff */
[----:B---3--:R-:W-:-:S07]  /*0550*/  @!P0 IMAD R7, R81, R0, RZ ;  /* 0x0000000051078224 */ /* 0x008fce00078e02ff */
.L_x_933:
[----:B------:R-:W1:Y:S01]  /*0560*/  LDCU.64 UR6, c[0x0][0x410] ;  /* 0x00008200ff0677ac */ /* 0x000e620008000a00 */
[----:B------:R-:W-:Y:S01]  /*0570*/  IMAD.MOV.U32 R11, RZ, RZ, RZ ;  /* 0x000000ffff0b7224 */ /* 0x000fe200078e00ff */
[----:B------:R-:W-:Y:S01]  /*0580*/  BSSY.RECONVERGENT B0, `(.L_x_934) ;  /* 0x0000032000007945 */ /* 0x000fe20003800200 */
[----:B----4-:R-:W-:Y:S01]  /*0590*/  IMAD R6, R87, R6, RZ ;  /* 0x0000000657067224 */ /* 0x010fe200078e02ff */
[----:B------:R-:W3:Y:S01]  /*05a0*/  LDCU.64 UR4, c[0x0][0x3f0] ;  /* 0x00007e00ff0477ac */ /* 0x000ee20008000a00 */
[----:B--2---:R-:W-:Y:S01]  /*05b0*/  IMAD.WIDE.U32 R10, R118, R4, R10 ;  /* 0x00000004760a7225 */ /* 0x004fe200078e000a */
[----:B------:R-:W-:Y:S02]  /*05c0*/  SHF.R.U32.HI R4, RZ, 0x2, R76 ;  /* 0x00000002ff047819 */ /* 0x000fe4000001164c */
[----:B------:R-:W-:Y:S01]  /*05d0*/  LOP3.LUT P4, R76, R76, 0x3, RZ, 0xc0, !PT ;  /* 0x000000034c4c7812 */ /* 0x000fe2000788c0ff */
[----:B------:R-:W-:Y:S01]  /*05e0*/  IMAD R11, R118, R5, R11 ;  /* 0x00000005760b7224 */ /* 0x000fe200078e020b */
[----:B------:R-:W-:Y:S01]  /*05f0*/  LEA R0, P0, R78, R4, 0x6 ;  /* 0x000000044e007211 */ /* 0x000fe200078030ff */
[----:B------:R-:W-:-:S03]  /*0600*/  VIADD R8, R4, 0x20 ;  /* 0x0000002004087836 */ /* 0x000fc60000000000 */
[----:B------:R-:W-:Y:S02]  /*0610*/  LEA.HI.X R5, R78, RZ, RZ, 0x6, P0 ;  /* 0x000000ff4e057211 */ /* 0x000fe400000f34ff */
[----:B------:R-:W-:Y:S01]  /*0620*/  ISETP.NE.AND P0, PT, RZ, UR8, !P1 ;  /* 0x00000008ff007c0c */ /* 0x000fe2000cf05270 */
[----:B-1----:R-:W-:-:S04]  /*0630*/  IMAD.WIDE.U32 R10, R87, UR6, R10 ;  /* 0x00000006570a7c25 */ /* 0x002fc8000f8e000a */
[----:B------:R-:W-:Y:S02]  /*0640*/  IMAD R11, R87, UR7, R11 ;  /* 0x00000007570b7c24 */ /* 0x000fe4000f8e020b */
[-C--:B------:R-:W-:Y:S02]  /*0650*/  IMAD R5, R5, R2.reuse, RZ ;  /* 0x0000000205057224 */ /* 0x080fe400078e02ff */
[----:B------:R-:W-:-:S04]  /*0660*/  IMAD.WIDE.U32 R10, R0, R2, R10 ;  /* 0x00000002000a7225 */ /* 0x000fc800078e000a */
[----:B------:R-:W-:Y:S01]  /*0670*/  IMAD R5, R0, R3, R5 ;  /* 0x0000000300057224 */ /* 0x000fe200078e0205 */
[----:B---3--:R-:W-:Y:S01]  /*0680*/  LEA R12, P1, R10, UR4, 0x1 ;  /* 0x000000040a0c7c11 */ /* 0x008fe2000f8208ff */
[C---:B------:R-:W-:Y:S02]  /*0690*/  IMAD R0, R118.reuse, R81, RZ ;  /* 0x0000005176007224 */ /* 0x040fe400078e02ff */
[----:B------:R-:W-:Y:S02]  /*06a0*/  IMAD.IADD R5, R11, 0x1, R5 ;  /* 0x000000010b057824 */ /* 0x000fe400078e0205 */
[----:B------:R-:W-:Y:S02]  /*06b0*/  @!P0 IMAD R6, R118, R7, R6 ;  /* 0x0000000776068224 */ /* 0x000fe400078e0206 */
[----:B------:R-:W-:Y:S01]  /*06c0*/  IMAD.IADD R81, R81, 0x1, -R120 ;  /* 0x0000000151517824 */ /* 0x000fe200078e0a78 */
[----:B------:R-:W-:Y:S01]  /*06d0*/  LEA.HI.X R13, R10, UR5, R5, 0x1, P1 ;  /* 0x000000050a0d7c11 */ /* 0x000fe200088f0c05 */
[----:B------:R-:W-:Y:S01]  /*06e0*/  IMAD R7, R120, R9, RZ ;  /* 0x0000000978077224 */ /* 0x000fe200078e02ff */
[----:B------:R-:W-:-:S02]  /*06f0*/  SHF.R.S32.HI R5, RZ, 0x1f, R0 ;  /* 0x0000001fff057819 */ /* 0x000fc40000011400 */
[----:B------:R-:W-:Y:S01]  /*0700*/  SEL R0, R0, RZ, P0 ;  /* 0x000000ff00007207 */ /* 0x000fe20000000000 */
[----:B------:R1:W-:Y:S01]  /*0710*/  STG.E.128 desc[UR26][R12.64], RZ ;  /* 0x000000ff0c007986 */ /* 0x0003e2000c101d1a */
[----:B------:R-:W-:Y:S02]  /*0720*/  SEL R5, R5, RZ, P0 ;  /* 0x000000ff05057207 */ /* 0x000fe40000000000 */
[----:B------:R-:W-:Y:S01]  /*0730*/  LEA R14, P0, R2, R12, 0x6 ;  /* 0x0000000c020e7211 */ /* 0x000fe200078030ff */
[----:B------:R1:W-:Y:S01]  /*0740*/  STG.E.128 desc[UR26][R12.64+0x40], RZ ;  /* 0x000040ff0c007986 */ /* 0x0003e2000c101d1a */
[----:B------:R-:W-:Y:S02]  /*0750*/  ISETP.GE.OR P4, PT, R4, R81, P4 ;  /* 0x000000510400720c */ /* 0x000fe40002786670 */
[----:B------:R-:W-:Y:S01]  /*0760*/  LEA.HI.X R15, R2, R13, R3, 0x6, P0 ;  /* 0x0000000d020f7211 */ /* 0x000fe200000f3403 */
[----:B------:R1:W-:Y:S01]  /*0770*/  STG.E.128 desc[UR26][R12.64+0x80], RZ ;  /* 0x000080ff0c007986 */ /* 0x0003e2000c101d1a */
[----:B------:R-:W-:-:S02]  /*0780*/  IADD3 R0, P2, P1, R7, R0, R6 ;  /* 0x0000000007007210 */ /* 0x000fc4000795e006 */
[----:B------:R-:W-:Y:S01]  /*0790*/  ISETP.GE.AND P3, PT, R8, R81, PT ;  /* 0x000000510800720c */ /* 0x000fe20003f66270 */
[----:B------:R1:W-:Y:S01]  /*07a0*/  STG.E.128 desc[UR26][R14.64], RZ ;  /* 0x000000ff0e007986 */ /* 0x0003e2000c101d1a */
[----:B------:R-:W-:Y:S02]  /*07b0*/  SHF.R.S32.HI R10, RZ, 0x1f, R7 ;  /* 0x0000001fff0a7819 */ /* 0x000fe40000011407 */
[----:B------:R-:W-:Y:S01]  /*07c0*/  SHF.R.S32.HI R6, RZ, 0x1f, R6 ;  /* 0x0000001fff067819 */ /* 0x000fe20000011406 */
[----:B------:R1:W-:Y:S01]  /*07d0*/  STG.E.128 desc[UR26][R14.64+0x40], RZ ;  /* 0x000040ff0e007986 */ /* 0x0003e2000c101d1a */
[----:B------:R-:W-:Y:S02]  /*07e0*/  ISETP.NE.OR P3, PT, R76, RZ, P3 ;  /* 0x000000ff4c00720c */ /* 0x000fe40001f65670 */
        /* <DEDUP_REMOVED lines=11> */
.L_x_935:
[----:B------:R-:W-:Y:S05]  /*08a0*/  BSYNC.RECONVERGENT B0 ;  /* 0x0000000000007941 */ /* 0x000fea0003800200 */
.L_x_934:
        /* <DEDUP_REMOVED lines=10> */
.L_x_932:
[----:B------:R-:W1:Y:S01]  /*0950*/  LDC R0, c[0x0][0x3e8] ;  /* 0x0000fa00ff007b82 */ /* 0x000e620000000800 */
[----:B------:R-:W2:Y:S01]  /*0960*/  LDCU.128 UR4, c[0x0][0x3b0] ;  /* 0x00007600ff0477ac */ /* 0x000ea20008000c00 */
[----:B------:R-:W-:Y:S01]  /*0970*/  SHF.R.S32.HI R10, RZ, 0x1f, R9 ;  /* 0x0000001fff0a7819 */ /* 0x000fe20000011409 */
[C---:B------:R-:W-:Y:S01]  /*0980*/  IMAD.SHL.U32 R119, R76.reuse, 0x8, RZ ;  /* 0x000000084c777824 */ /* 0x040fe200078e00ff */
[--C-:B------:R-:W-:Y:S01]  /*0990*/  SHF.R.U32.HI R88, RZ, 0x2, R76.reuse ;  /* 0x00000002ff587819 */ /* 0x100fe2000001164c */
[----:B------:R-:W-:Y:S01]  /*09a0*/  IMAD.SHL.U32 R77, R76, 0x20, RZ ;  /* 0x000000204c4d7824 */ /* 0x000fe200078e00ff */
[----:B------:R-:W3:Y:S01]  /*09b0*/  LDCU.128 UR16, c[0x0][0x3c0] ;  /* 0x00007800ff1077ac */ /* 0x000ee20008000c00 */
[----:B------:R-:W-:Y:S01]  /*09c0*/  IMAD.MOV.U32 R13, RZ, RZ, RZ ;  /* 0x000000ffff0d7224 */ /* 0x000fe200078e00ff */
[C---:B------:R-:W-:Y:S01]  /*09d0*/  LOP3.LUT R17, R119.reuse, 0xd8, RZ, 0xc0, !PT ;  /* 0x000000d877117812 */ /* 0x040fe200078ec0ff */
[----:B------:R-:W-:Y:S01]  /*09e0*/  IMAD.MOV.U32 R89, RZ, RZ, RZ ;  /* 0x000000ffff597224 */ /* 0x000fe200078e00ff */
[----:B------:R-:W-:Y:S01]  /*09f0*/  LOP3.LUT R12, R119, 0x18, RZ, 0xc0, !PT ;  /* 0x00000018770c7812 */ /* 0x000fe200078ec0ff */
[----:B------:R-:W4:Y:S01]  /*0a00*/  LDCU.128 UR20, c[0x0][0x390] ;  /* 0x00007200ff1477ac */ /* 0x000f220008000c00 */
[----:B------:R-:W-:Y:S01]  /*0a10*/  VIADD R79, R84, 0xffffffff ;  /* 0xffffffff544f7836 */ /* 0x000fe20000000000 */
[----:B------:R-:W-:Y:S01]  /*0a20*/  SHF.R.U32.HI R80, RZ, 0x1, R76 ;  /* 0x00000001ff507819 */ /* 0x000fe2000001164c */
[----:B------:R-:W-:Y:S01]  /*0a30*/  IMAD.WIDE.U32 R122, R78, 0x40, R88 ;  /* 0x000000404e7a7825 */ /* 0x000fe200078e0058 */
[----:B------:R-:W5:Y:S01]  /*0a40*/  LDCU.128 UR12, c[0x0][0x3a0] ;  /* 0x00007400ff0c77ac */ /* 0x000f620008000c00 */
[----:B------:R-:W-:-:S02]  /*0a50*/  LOP3.LUT R132, R76, 0x1f, RZ, 0xc0, !PT ;  /* 0x0000001f4c847812 */ /* 0x000fc400078ec0ff */
[----:B------:R-:W-:Y:S01]  /*0a60*/  IMAD.SHL.U32 R85, R76, 0x10, RZ ;  /* 0x000000104c557824 */ /* 0x000fe200078e00ff */
[----:B--2---:R-:W-:Y:S01]  /*0a70*/  USHF.L.U64.HI UR8, UR4, 0x5, UR5 ;  /* 0x0000000504087899 */ /* 0x004fe20008010205 */
[----:B------:R-:W-:Y:S01]  /*0a80*/  IMAD.WIDE.U32 R14, R9, UR6, R12 ;  /* 0x00000006090e7c25 */ /* 0x000fe2000f8e000c */
[----:B------:R-:W-:Y:S01]  /*0a90*/  USHF.L.U32 UR9, UR4, 0x5, URZ ;  /* 0x0000000504097899 */ /* 0x000fe200080006ff */
[----:B-1----:R-:W-:Y:S01]  /*0aa0*/  IABS R3, R0 ;  /* 0x0000000000037213 */ /* 0x002fe20000000000 */
[----:B---3--:R-:W-:Y:S01]  /*0ab0*/  USHF.L.U64.HI UR25, UR16, 0x5, UR17 ;  /* 0x0000000510197899 */ /* 0x008fe20008010211 */
[----:B------:R-:W-:Y:S01]  /*0ac0*/  ISETP.NE.AND P2, PT, R0, RZ, PT ;  /* 0x000000ff0000720c */ /* 0x000fe20003f45270 */
[----:B------:R-:W-:Y:S01]  /*0ad0*/  IMAD.SHL.U32 R124, R76, 0x2, RZ ;  /* 0x000000024c7c7824 */ /* 0x000fe200078e00ff */
[----:B------:R-:W1:Y:S04]  /*0ae0*/  I2F.RP R8, R3 ;  /* 0x0000000300087306 */ /* 0x000e680000209400 */
[----:B------:R-:W-:-:S04]  /*0af0*/  LOP3.LUT R124, R124, 0x6, RZ, 0xc0, !PT ;  /* 0x000000067c7c7812 */ /* 0x000fc800078ec0ff */
[----:B-1----:R-:W1:Y:S02]  /*0b00*/  MUFU.RCP R6, R8 ;  /* 0x0000000800067308 */ /* 0x002e640000001000 */
[----:B-1----:R-:W-:Y:S01]  /*0b10*/  VIADD R6, R6, 0xffffffe ;  /* 0x0ffffffe06067836 */ /* 0x002fe20000000000 */
[----:B------:R-:W-:-:S05]  /*0b20*/  IABS R8, R87 ;  /* 0x0000005700087213 */ /* 0x000fca0000000000 */
[----:B------:R-:W1:Y:S02]  /*0b30*/  F2I.FTZ.U32.TRUNC.NTZ R7, R6 ;  /* 0x0000000600077305 */ /* 0x000e64000021f000 */
[--C-:B-1----:R-:W-:Y:S02]  /*0b40*/  IMAD.MOV R4, RZ, RZ, -R7.reuse ;  /* 0x000000ffff047224 */ /* 0x102fe400078e0a07 */
[----:B------:R-:W-:Y:S02]  /*0b50*/  IMAD.MOV.U32 R6, RZ, RZ, RZ ;  /* 0x000000ffff067224 */ /* 0x000fe400078e00ff */
[----:B------:R-:W-:Y:S02]  /*0b60*/  IMAD R5, R4, R3, RZ ;  /* 0x0000000304057224 */ /* 0x000fe400078e02ff */
[----:B------:R-:W-:Y:S02]  /*0b70*/  IMAD R4, R10, UR6, RZ ;  /* 0x000000060a047c24 */ /* 0x000fe4000f8e02ff */
[----:B------:R-:W-:Y:S01]  /*0b80*/  IMAD.HI.U32 R5, R7, R5, R6 ;  /* 0x0000000507057227 */ /* 0x000fe200078e0006 */
[----:B------:R-:W-:-:S03]  /*0b90*/  LOP3.LUT R6, R77, 0xc0, RZ, 0xc0, !PT ;  /* 0x000000c04d067812 */ /* 0x000fc600078ec0ff */
[----:B------:R-:W-:Y:S02]  /*0ba0*/  IMAD.SHL.U32 R7, R76, 0x4, RZ ;  /* 0x000000044c077824 */ /* 0x000fe400078e00ff */
[----:B------:R-:W-:Y:S01]  /*0bb0*/  IMAD R11, R9, UR7, R4 ;  /* 0x00000007090b7c24 */ /* 0x000fe2000f8e0204 */
[--C-:B------:R-:W-:Y:S01]  /*0bc0*/  LOP3.LUT R4, R17, 0x18, R76.reuse, 0x78, !PT ;  /* 0x0000001811047812 */ /* 0x100fe200078e784c */
[----:B------:R-:W-:Y:S01]  /*0bd0*/  IMAD R10, R10, UR16, RZ ;  /* 0x000000100a0a7c24 */ /* 0x000fe2000f8e02ff */
[----:B------:R-:W-:Y:S01]  /*0be0*/  LOP3.LUT R7, R6, 0x18, R7, 0xf8, !PT ;  /* 0x0000001806077812 */ /* 0x000fe200078ef807 */
[----:B------:R-:W-:Y:S01]  /*0bf0*/  IMAD.HI.U32 R6, R5, R8, RZ ;  /* 0x0000000805067227 */ /* 0x000fe200078e00ff */
[----:B------:R-:W-:Y:S02]  /*0c00*/  LOP3.LUT R119, R4, 0x1f20, R119, 0xf8, !PT ;  /* 0x00001f2004777812 */ /* 0x000fe400078ef877 */
[----:B------:R-:W-:Y:S01]  /*0c10*/  LOP3.LUT R112, R7, 0x8, R76, 0x78, !PT ;  /* 0x0000000807707812 */ /* 0x000fe200078e784c */
[----:B------:R-:W-:-:S02]  /*0c20*/  IMAD.MOV R4, RZ, RZ, -R6 ;  /* 0x000000ffff047224 */ /* 0x000fc400078e0a06 */
[----:B------:R-:W-:Y:S02]  /*0c30*/  IMAD.IADD R15, R15, 0x1, R11 ;  /* 0x000000010f0f7824 */ /* 0x000fe400078e020b */
[----:B------:R-:W-:Y:S02]  /*0c40*/  IMAD R4, R3, R4, R8 ;  /* 0x0000000403047224 */ /* 0x000fe400078e0208 */
[C---:B------:R-:W-:Y:S02]  /*0c50*/  IMAD R5, R9.reuse, UR17, R10 ;  /* 0x0000001109057c24 */ /* 0x040fe4000f8e020a */
[----:B------:R-:W-:Y:S01]  /*0c60*/  IMAD.WIDE.U32 R10, R9, UR16, R12 ;  /* 0x00000010090a7c25 */ /* 0x000fe2000f8e000c */
[----:B------:R-:W-:-:S03]  /*0c70*/  ISETP.GT.U32.AND P0, PT, R3, R4, PT ;  /* 0x000000040300720c */ /* 0x000fc60003f04070 */
[C---:B----4-:R-:W-:Y:S01]  /*0c80*/  IMAD.WIDE.U32 R12, R118.reuse, UR22, R12 ;  /* 0x00000016760c7c25 */ /* 0x050fe2000f8e000c */
[----:B------:R-:W1:Y:S03]  /*0c90*/  S2UR UR22, SR_CgaCtaId ;  /* 0x00000000001679c3 */ /* 0x000e660000008800 */
[----:B------:R-:W-:Y:S02]  /*0ca0*/  IMAD.U32 R8, RZ, RZ, UR9 ;  /* 0x00000009ff087e24 */ /* 0x000fe4000f8e00ff */
[----:B------:R-:W-:Y:S01]  /*0cb0*/  IMAD.U32 R9, RZ, RZ, UR8 ;  /* 0x00000008ff097e24 */ /* 0x000fe2000f8e00ff */
[----:B------:R-:W2:Y:S01]  /*0cc0*/  LDCU.128 UR8, c[0x0][0x380] ;  /* 0x00007000ff0877ac */ /* 0x000ea20008000c00 */
[----:B------:R-:W-:Y:S02]  /*0cd0*/  IMAD R13, R118, UR23, R13 ;  /* 0x00000017760d7c24 */ /* 0x000fe4000f8e020d */
[----:B------:R-:W-:Y:S01]  /*0ce0*/  @!P0 IMAD.IADD R4, R4, 0x1, -R3 ;  /* 0x0000000104048824 */ /* 0x000fe200078e0a03 */
[----:B------:R-:W-:Y:S01]  /*0cf0*/  USHF.L.U32 UR23, UR16, 0x6, URZ ;  /* 0x0000000610177899 */ /* 0x000fe200080006ff */
[----:B------:R-:W-:-:S02]  /*0d00*/  IMAD.IADD R11, R11, 0x1, R5 ;  /* 0x000000010b0b7824 */ /* 0x000fc400078e0205 */
[----:B------:R-:W-:Y:S01]  /*0d10*/  IMAD R5, R123, UR4, RZ ;  /* 0x000000047b057c24 */ /* 0x000fe2000f8e02ff */
[----:B------:R-:W-:Y:S01]  /*0d20*/  ISETP.GE.U32.AND P3, PT, R4, R3, PT ;  /* 0x000000030400720c */ /* 0x000fe20003f66070 */
[----:B------:R-:W-:-:S04]  /*0d30*/  IMAD.WIDE.U32 R8, R122, UR4, R8 ;  /* 0x000000047a087c25 */ /* 0x000fc8000f8e0008 */
[----:B------:R-:W-:Y:S01]  /*0d40*/  IMAD.WIDE.U32 R12, R87, UR18, R12 ;  /* 0x00000012570c7c25 */ /* 0x000fe2000f8e000c */
[----:B------:R-:W-:-:S03]  /*0d50*/  USHF.L.U32 UR18, UR6, 0x6, URZ ;  /* 0x0000000606127899 */ /* 0x000fc600080006ff */
[----:B------:R-:W-:Y:S01]  /*0d60*/  IMAD R5, R122, UR5, R5 ;  /* 0x000000057a057c24 */ /* 0x000fe2000f8e0205 */
[----:B------:R-:W-:Y:S01]  /*0d70*/  IADD3 R4, P1, PT, R12, R8, RZ ;  /* 0x000000080c047210 */ /* 0x000fe20007f3e0ff */
[C---:B------:R-:W-:Y:S01]  /*0d80*/  IMAD R17, R87.reuse, UR19, R13 ;  /* 0x0000001357117c24 */ /* 0x040fe2000f8e020d */
[----:B------:R-:W-:Y:S01]  /*0d90*/  LOP3.LUT R8, R87, R0, RZ, 0x3c, !PT ;  /* 0x0000000057087212 */ /* 0x000fe200078e3cff */
[C---:B-----5:R-:W-:Y:S01]  /*0da0*/  IMAD.WIDE.U32 R14, R118.reuse, UR12, R14 ;  /* 0x0000000c760e7c25 */ /* 0x060fe2000f8e000e */
[----:B------:R-:W-:Y:S02]  /*0db0*/  USHF.L.U64.HI UR5, UR6, 0x6, UR7 ;  /* 0x0000000606057899 */ /* 0x000fe40008010207 */
[----:B------:R-:W-:Y:S01]  /*0dc0*/  IADD3.X R3, PT, PT, R17, R5, R9, P1, !PT ;  /* 0x0000000511037210 */ /* 0x000fe20000ffe409 */
[----:B------:R-:W-:Y:S01]  /*0dd0*/  IMAD.WIDE.U32 R10, R118, UR14, R10 ;  /* 0x0000000e760a7c25 */ /* 0x000fe2000f8e000a */
[----:B------:R-:W-:Y:S01]  /*0de0*/  ISETP.GE.AND P1, PT, R8, RZ, PT ;  /* 0x000000ff0800720c */ /* 0x000fe20003f26270 */
[----:B------:R-:W-:-:S02]  /*0df0*/  USHF.L.U64.HI UR19, UR6, 0x5, UR7 ;  /* 0x0000000506137899 */ /* 0x000fc40008010207 */
[----:B------:R-:W-:Y:S02]  /*0e00*/  @!P0 VIADD R6, R6, 0x1 ;  /* 0x0000000106068836 */ /* 0x000fe40000000000 */
[----:B------:R-:W-:Y:S01]  /*0e10*/  IMAD.MOV.U32 R16, RZ, RZ, R12 ;  /* 0x000000ffff107224 */ /* 0x000fe200078e000c */
[----:B--2---:R-:W-:Y:S01]  /*0e20*/  LEA R12, P0, R4, UR8, 0x1 ;  /* 0x00000008040c7c11 */ /* 0x004fe2000f8008ff */
[C---:B------:R-:W-:Y:S02]  /*0e30*/  IMAD R15, R118.reuse, UR13, R15 ;  /* 0x0000000d760f7c24 */ /* 0x040fe4000f8e020f */
[----:B------:R-:W-:Y:S01]  /*0e40*/  IMAD R11, R118, UR15, R11 ;  /* 0x0000000f760b7c24 */ /* 0x000fe2000f8e020b */
[----:B------:R-:W2:Y:S01]  /*0e50*/  LDCU.128 UR12, c[0x0][0x3d0] ;  /* 0x00007a00ff0c77ac */ /* 0x000ea20008000c00 */
[----:B------:R-:W-:Y:S01]  /*0e60*/  @P3 VIADD R6, R6, 0x1 ;  /* 0x0000000106063836 */ /* 0x000fe20000000000 */
[----:B------:R-:W-:Y:S01]  /*0e70*/  LEA.HI.X R13, R4, UR9, R3, 0x1, P0 ;  /* 0x00000009040d7c11 */ /* 0x000fe200080f0c03 */
[----:B------:R-:W-:Y:S01]  /*0e80*/  IMAD.WIDE.U32 R18, R88, UR6, R14 ;  /* 0x0000000658127c25 */ /* 0x000fe2000f8e000e */
[----:B------:R-:W-:-:S03]  /*0e90*/  USHF.L.U32 UR6, UR6, 0x5, URZ ;  /* 0x0000000506067899 */ /* 0x000fc600080006ff */
[----:B------:R-:W-:Y:S01]  /*0ea0*/  IMAD.MOV.U32 R4, RZ, RZ, R6 ;  /* 0x000000ffff047224 */ /* 0x000fe200078e0006 */
[----:B------:R-:W-:Y:S01]  /*0eb0*/  LOP3.LUT R6, R77, 0x120, RZ, 0xc0, !PT ;  /* 0x000001204d067812 */ /* 0x000fe200078ec0ff */
[----:B------:R-:W-:Y:S01]  /*0ec0*/  IMAD R19, R88, UR7, R19 ;  /* 0x0000000758137c24 */ /* 0x000fe2000f8e0213 */
[----:B------:R-:W-:Y:S01]  /*0ed0*/  USHF.L.U64.HI UR7, UR16, 0x6, UR17 ;  /* 0x0000000610077899 */ /* 0x000fe20008010211 */
[----:B------:R-:W-:Y:S01]  /*0ee0*/  @!P1 IMAD.MOV R4, RZ, RZ, -R4 ;  /* 0x000000ffff049224 */ /* 0x000fe200078e0a04 */
[----:B------:R-:W-:Y:S01]  /*0ef0*/  @!P2 LOP3.LUT R4, RZ, R0, RZ, 0x33, !PT ;  /* 0x00000000ff04a212 */ /* 0x000fe200078e33ff */
[----:B------:R-:W-:Y:S01]  /*0f00*/  IMAD.WIDE.U32 R16, R122, UR4, R16 ;  /* 0x000000047a107c25 */ /* 0x000fe2000f8e0010 */
[----:B------:R-:W-:Y:S01]  /*0f10*/  UMOV UR4, 0x400 ;  /* 0x0000040000047882 */ /* 0x000fe20000000000 */
[----:B------:R-:W-:Y:S01]  /*0f20*/  LOP3.LUT R113, R6, 0x3e00, R85, 0xf8, !PT ;  /* 0x00003e0006717812 */ /* 0x000fe200078ef855 */
[----:B-1----:R-:W-:Y:S01]  /*0f30*/  ULEA UR4, UR22, UR4, 0x18 ;  /* 0x0000000416047291 */ /* 0x002fe2000f8ec0ff */
[----:B------:R-:W-:Y:S01]  /*0f40*/  SHF.R.S32.HI R3, RZ, 0x1f, R4 ;  /* 0x0000001fff037819 */ /* 0x000fe20000011404 */
[----:B--2---:R-:W-:Y:S01]  /*0f50*/  IMAD.WIDE.U32 R18, R4, UR12, R18 ;  /* 0x0000000c04127c25 */ /* 0x004fe2000f8e0012 */
[----:B------:R-:W-:Y:S01]  /*0f60*/  LEA R14, P0, R16, UR8, 0x1 ;  /* 0x00000008100e7c11 */ /* 0x000fe2000f8008ff */
[----:B------:R-:W1:Y:S02]  /*0f70*/  LDCU UR8, c[0x0][0x3e0] ;  /* 0x00007c00ff0877ac */ /* 0x000e640008000800 */
[----:B------:R-:W-:Y:S01]  /*0f80*/  IMAD R9, R3, UR12, RZ ;  /* 0x0000000c03097c24 */ /* 0x000fe2000f8e02ff */
[----:B------:R-:W-:Y:S01]  /*0f90*/  LEA R117, P1, R18, UR10, 0x1 ;  /* 0x0000000a12757c11 */ /* 0x000fe2000f8208ff */
[----:B------:R-:W-:Y:S01]  /*0fa0*/  IMAD.IADD R5, R17, 0x1, R5 ;  /* 0x0000000111057824 */ /* 0x000fe200078e0205 */
[----:B------:R-:W-:Y:S01]  /*0fb0*/  LEA R119, R119, UR4, 0x1 ;  /* 0x0000000477777c11 */ /* 0x000fe2000f8e08ff */
[----:B------:R-:W-:-:S02]  /*0fc0*/  IMAD R116, R4, UR13, R9 ;  /* 0x0000000d04747c24 */ /* 0x000fc4000f8e0209 */
[----:B------:R-:W-:Y:S01]  /*0fd0*/  IMAD R0, R79, UR5, RZ ;  /* 0x000000054f007c24 */ /* 0x000fe2000f8e02ff */
[----:B------:R-:W-:Y:S01]  /*0fe0*/  LEA.HI.X R15, R16, UR9, R5, 0x1, P0 ;  /* 0x00000009100f7c11 */ /* 0x000fe200080f0c05 */
[----:B------:R-:W-:Y:S02]  /*0ff0*/  IMAD.IADD R116, R19, 0x1, R116 ;  /* 0x0000000113747824 */ /* 0x000fe400078e0274 */
[----:B------:R-:W-:Y:S02]  /*1000*/  IMAD.WIDE.U32 R8, R79, UR18, RZ ;  /* 0x000000124f087c25 */ /* 0x000fe4000f8e00ff */
[----:B------:R-:W-:Y:S01]  /*1010*/  @!PT LDS RZ, [RZ] ;  /* 0x00000000fffff984 */ /* 0x000fe20000000800 */
[----:B------:R-:W-:Y:S01]  /*1020*/  @!PT LDS RZ, [RZ] ;  /* 0x00000000fffff984 */ /* 0x000fe20000000800 */
[----:B------:R-:W-:Y:S01]  /*1030*/  @!PT LDS RZ, [RZ] ;  /* 0x00000000fffff984 */ /* 0x000fe20000000800 */
[----:B------:R-:W-:Y:S01]  /*1040*/  LDGSTS.E.BYPASS.LTC128B.128 [R119], desc[UR26][R14.64] ;  /* 0x000000000e777fae */ /* 0x000fe2000b981a1a */
[----:B------:R-:W-:Y:S01]  /*1050*/  LEA.HI.X R116, R18, UR11, R116, 0x1, P1 ;  /* 0x0000000b12747c11 */ /* 0x000fe200088f0c74 */
[----:B------:R-:W-:Y:S01]  /*1060*/  IMAD.IADD R5, R9, 0x1, R0 ;  /* 0x0000000109057824 */ /* 0x000fe200078e0200 */
[CC--:B------:R-:W-:Y:S01]  /*1070*/  LEA R16, P1, R8.reuse, R117.reuse, 0x1 ;  /* 0x0000007508107211 */ /* 0x0c0fe200078208ff */
[----:B------:R-:W-:Y:S01]  /*1080*/  LDGSTS.E.BYPASS.LTC128B.128 [R119+0x1000], desc[UR26][R14.64+0x40] ;  /* 0x010000400e777fae */ /* 0x000fe2000b981a1a */
[----:B------:R-:W-:Y:S01]  /*1090*/  IADD3 R0, P0, PT, R8, UR6, RZ ;  /* 0x0000000608007c10 */ /* 0x000fe2000ff1e0ff */
[----:B------:R-:W-:Y:S01]  /*10a0*/  IMAD.WIDE.U32 R10, R88, UR16, R10 ;  /* 0x00000010580a7c25 */ /* 0x000fe2000f8e000a */
[-C--:B------:R-:W-:Y:S01]  /*10b0*/  LEA.HI.X R17, R8, R116.reuse, R5, 0x1, P1 ;  /* 0x0000007408117211 */ /* 0x080fe200008f0c05 */
[----:B------:R-:W-:Y:S01]  /*10c0*/  LDGSTS.E.BYPASS.LTC128B.128 [R119+0x2000], desc[UR26][R14.64+0x80] ;  /* 0x020000800e777fae */ /* 0x000fe2000b981a1a */
[----:B------:R-:W-:Y:S01]  /*10d0*/  IADD3.X R5, PT, PT, R5, UR19, RZ, P0, !PT ;  /* 0x0000001305057c10 */ /* 0x000fe200087fe4ff */
[----:B------:R-:W-:Y:S01]  /*10e0*/  IMAD R11, R88, UR17, R11 ;  /* 0x00000011580b7c24 */ /* 0x000fe2000f8e020b */
[C---:B------:R-:W-:Y:S01]  /*10f0*/  LEA R18, P0, R0.reuse, R117, 0x1 ;  /* 0x0000007500127211 */ /* 0x040fe200078008ff */
[----:B------:R-:W-:Y:S01]  /*1100*/  LDGSTS.E.BYPASS.LTC128B.128 [R119+0x800], desc[UR26][R12.64] ;  /* 0x008000000c777fae */ /* 0x000fe2000b981a1a */
[----:B------:R-:W-:Y:S01]  /*1110*/  IMAD R3, R3, UR14, RZ ;  /* 0x0000000e03037c24 */ /* 0x000fe2000f8e02ff */
[----:B------:R-:W-:Y:S01]  /*1120*/  USHF.L.U32 UR16, UR16, 0x5, URZ ;  /* 0x0000000510107899 */ /* 0x000fe200080006ff */
[----:B------:R-:W-:Y:S01]  /*1130*/  LEA.HI.X R19, R0, R116, R5, 0x1, P0 ;  /* 0x0000007400137211 */ /* 0x000fe200000f0c05 */
[----:B------:R-:W-:Y:S01]  /*1140*/  LDGSTS.E.BYPASS.LTC128B.128 [R119+0x1800], desc[UR26][R12.64+0x40] ;  /* 0x018000400c777fae */ /* 0x000fe2000b981a1a */
[----:B------:R-:W-:Y:S01]  /*1150*/  IMAD.WIDE.U32 R8, R4, UR14, R10 ;  /* 0x0000000e04087c25 */ /* 0x000fe2000f8e000a */
[----:B------:R-:W-:-:S02]  /*1160*/  LOP3.LUT R0, R85, 0x100, RZ, 0xc0, !PT ;  /* 0x0000010055007812 */ /* 0x000fc400078ec0ff */
[----:B------:R2:W-:Y:S01]  /*1170*/  LDGSTS.E.BYPASS.LTC128B.128 [R119+0x2800], desc[UR26][R12.64+0x80] ;  /* 0x028000800c777fae */ /* 0x0005e2000b981a1a */
[----:B------:R-:W-:Y:S01]  /*1180*/  IMAD R3, R4, UR15, R3 ;  /* 0x0000000f04037c24 */ /* 0x000fe2000f8e0203 */
[C---:B------:R-:W-:Y:S01]  /*1190*/  LEA R115, P0, R8.reuse, UR20, 0x1 ;  /* 0x0000001408737c11 */ /* 0x040fe2000f8008ff */
[----:B------:R-:W-:Y:S01]  /*11a0*/  IMAD R5, R79, UR7, RZ ;  /* 0x000000074f057c24 */ /* 0x000fe2000f8e02ff */
[----:B------:R-:W-:Y:S01]  /*11b0*/  LDGSTS.E.BYPASS.LTC128B.128 [R119+0x3000], desc[UR26][R16.64] ;  /* 0x0300000010777fae */ /* 0x000fe2000b981a1a */
[----:B------:R-:W-:Y:S02]  /*11c0*/  IMAD.IADD R3, R9, 0x1, R3 ;  /* 0x0000000109037824 */ /* 0x000fe400078e0203 */
[----:B------:R-:W-:Y:S01]  /*11d0*/  IMAD.WIDE.U32 R10, R79, UR23, RZ ;  /* 0x000000174f0a7c25 */ /* 0x000fe2000f8e00ff */
[----:B------:R-:W-:Y:S02]  /*11e0*/  LDGSTS.E.BYPASS.LTC128B.128 [R119+0x4000], desc[UR26][R16.64+0x40] ;  /* 0x0400004010777fae */ /* 0x000fe4000b981a1a */
[----:B------:R-:W-:Y:S01]  /*11f0*/  LEA.HI.X R114, R8, UR21, R3, 0x1, P0 ;  /* 0x0000001508727c11 */ /* 0x000fe200080f0c03 */
[----:B------:R-:W-:Y:S01]  /*1200*/  IMAD.IADD R3, R11, 0x1, R5 ;  /* 0x000000010b037824 */ /* 0x000fe200078e0205 */
[----:B------:R-:W-:Y:S01]  /*1210*/  LDGSTS.E.BYPASS.LTC128B.128 [R119+0x5000], desc[UR26][R16.64+0x80] ;  /* 0x0500008010777fae */ /* 0x000fe2000b981a1a */
[----:B------:R-:W-:-:S02]  /*1220*/  LEA R8, P1, R10, R115, 0x1 ;  /* 0x000000730a087211 */ /* 0x000fc400078208ff */
[C---:B------:R-:W-:Y:S01]  /*1230*/  IADD3 R4, P0, PT, R10.reuse, UR16, RZ ;  /* 0x000000100a047c10 */ /* 0x040fe2000ff1e0ff */
[----:B------:R-:W-:Y:S01]  /*1240*/  LDGSTS.E.BYPASS.LTC128B.128 [R119+0x3800], desc[UR26][R18.64] ;  /* 0x0380000012777fae */ /* 0x000fe2000b981a1a */
[----:B------:R-:W-:Y:S02]  /*1250*/  LEA.HI.X R9, R10, R114, R3, 0x1, P1 ;  /* 0x000000720a097211 */ /* 0x000fe400008f0c03 */
[----:B------:R-:W-:Y:S01]  /*1260*/  LOP3.LUT R5, R0, 0x20, R77, 0xf8, !PT ;  /* 0x0000002000057812 */ /* 0x000fe200078ef84d */
[----:B------:R-:W-:Y:S01]  /*1270*/  LDGSTS.E.BYPASS.LTC128B.128 [R119+0x4800], desc[UR26][R18.64+0x40] ;  /* 0x0480004012777fae */ /* 0x000fe2000b981a1a */
[----:B------:R-:W-:Y:S02]  /*1280*/  IADD3.X R3, PT, PT, R3, UR25, RZ, P0, !PT ;  /* 0x0000001903037c10 */ /* 0x000fe400087fe4ff */
[----:B------:R-:W-:Y:S01]  /*1290*/  LOP3.LUT R0, R7, 0x8, R80, 0x78, !PT ;  /* 0x0000000807007812 */ /* 0x000fe200078e7850 */
[----:B------:R-:W-:Y:S01]  /*12a0*/  LDGSTS.E.BYPASS.LTC128B.128 [R119+0x5800], desc[UR26][R18.64+0x80] ;  /* 0x0580008012777fae */ /* 0x000fe2000b981a1a */
[----:B------:R-:W-:-:S02]  /*12b0*/  LEA R6, P0, R4, R115, 0x1 ;  /* 0x0000007304067211 */ /* 0x000fc400078008ff */
[----:B------:R-:W-:Y:S01]  /*12c0*/  LOP3.LUT R112, R5, R112, RZ, 0xfc, !PT ;  /* 0x0000007005707212 */ /* 0x000fe200078efcff */
[----:B------:R-:W0:Y:S01]  /*12d0*/  LDGDEPBAR ;  /* 0x00000000000079af */ /* 0x000e220000000000 */
[----:B------:R-:W-:Y:S02]  /*12e0*/  LOP3.LUT R113, R113, R0, RZ, 0xfc, !PT ;  /* 0x0000000071717212 */ /* 0x000fe400078efcff */
[----:B------:R-:W-:Y:S01]  /*12f0*/  LEA.HI.X R7, R4, R114, R3, 0x1, P0 ;  /* 0x0000007204077211 */ /* 0x000fe200000f0c03 */
[----:B------:R-:W-:Y:S01]  /*1300*/  IMAD.MOV.U32 R3, RZ, RZ, 0x20 ;  /* 0x00000020ff037424 */ /* 0x000fe200078e00ff */
[----:B------:R-:W-:Y:S02]  /*1310*/  LEA R113, R113, UR4, 0x1 ;  /* 0x0000000471717c11 */ /* 0x000fe4000f8e08ff */
[----:B------:R-:W-:Y:S02]  /*1320*/  LEA R112, R112, UR4, 0x1 ;  /* 0x0000000470707c11 */ /* 0x000fe4000f8e08ff */
[----:B------:R-:W-:-:S04]  /*1330*/  LOP3.LUT P0, RZ, R76, 0x4, RZ, 0xc0, !PT ;  /* 0x000000044cff7812 */ /* 0x000fc8000780c0ff */
[----:B------:R-:W-:-:S05]  /*1340*/  SEL R3, R3, 0xffffffe0, !P0 ;  /* 0xffffffe003037807 */ /* 0x000fca0004000000 */
[C---:B------:R-:W-:Y:S02]  /*1350*/  IMAD.IADD R111, R3.reuse, 0x1, R113 ;  /* 0x00000001036f7824 */ /* 0x040fe400078e0271 */
        /* <DEDUP_REMOVED lines=14> */
[----:B------:R-:W5:Y:S04]  /*1440*/  LDSM.16.M88.4 R20, [R112+0x3400] ;  /* 0x003400007014783b */ /* 0x000f680000000200 */
[----:B--2---:R-:W2:Y:S04]  /*1450*/  LDSM.16.M88.4 R12, [R112+0x3800] ;  /* 0x00380000700c783b */ /* 0x004ea80000000200 */
[----:B------:R-:W1:Y:S04]  /*1460*/  LDSM.16.M88.4 R44, [R112+0x3c00] ;  /* 0x003c0000702c783b */ /* 0x000e680000000200 */
[----:B------:R-:W-:Y:S04]  /*1470*/  LDSM.16.M88.4 R36, [R109+0x3000] ;  /* 0x003000006d24783b */ /* 0x000fe80000000200 */
[----:B---3--:R-:W3:Y:S04]  /*1480*/  LDSM.16.M88.4 R4, [R111] ;  /* 0x000000006f04783b */ /* 0x008ee80000000200 */
[----:B------:R-:W3:Y:S04]  /*1490*/  LDSM.16.M88.4 R40, [R109+0x3400] ;  /* 0x003400006d28783b */ /* 0x000ee80000000200 */
[----:B------:R-:W3:Y:S04]  /*14a0*/  LDSM.16.M88.4 R8, [R109+0x3800] ;  /* 0x003800006d08783b */ /* 0x000ee80000000200 */
[----:B------:R-:W3:Y:S04]  /*14b0*/  LDSM.16.M88.4 R64, [R109+0x3c00] ;  /* 0x003c00006d40783b */ /* 0x000ee80000000200 */
[----:B------:R-:W-:Y:S01]  /*14c0*/  LDSM.16.M88.4 R52, [R112+0x4000] ;  /* 0x004000007034783b */ /* 0x000fe20000000200 */
[C---:B----4-:R-:W-:Y:S03]  /*14d0*/  HMMA.16816.F32 R32, R56.reuse, R28, RZ ;  /* 0x0000001c3820723c */ /* 0x050fe600000018ff */
[----:B------:R-:W-:Y:S04]  /*14e0*/  LDSM.16.M88.4 R48, [R112+0x4400] ;  /* 0x004400007030783b */ /* 0x000fe80000000200 */
[----:B------:R-:W-:Y:S01]  /*14f0*/  LDSM.16.M88.4 R68, [R111+0x1000] ;  /* 0x001000006f44783b */ /* 0x000fe20000000200 */
[C---:B------:R-:W-:Y:S03]  /*1500*/  HMMA.16816.F32 R28, R56.reuse, R30, RZ ;  /* 0x0000001e381c723c */ /* 0x040fe600000018ff */
[----:B------:R-:W-:Y:S04]  /*1510*/  LDSM.16.M88.4 R72, [R109+0x4800] ;  /* 0x004800006d48783b */ /* 0x000fe80000000200 */
[----:B------:R-:W0:Y:S01]  /*1520*/  LDGDEPBAR ;  /* 0x00000000000079af */ /* 0x000e220000000000 */
[C---:B-----5:R-:W-:Y:S08]  /*1530*/  HMMA.16816.F32 R24, R56.reuse, R20, RZ ;  /* 0x000000143818723c */ /* 0x060ff000000018ff */
[C---:B------:R-:W-:Y:S08]  /*1540*/  HMMA.16816.F32 R20, R56.reuse, R22, RZ ;  /* 0x000000163814723c */ /* 0x040ff000000018ff */
[C---:B--2---:R-:W-:Y:S08]  /*1550*/  HMMA.16816.F32 R16, R56.reuse, R12, RZ ;  /* 0x0000000c3810723c */ /* 0x044ff000000018ff */
[C---:B------:R-:W-:Y:S08]  /*1560*/  HMMA.16816.F32 R12, R56.reuse, R14, RZ ;  /* 0x0000000e380c723c */ /* 0x040ff000000018ff */
[C---:B-1----:R-:W-:Y:S08]  /*1570*/  HMMA.16816.F32 R60, R56.reuse, R44, RZ ;  /* 0x0000002c383c723c */ /* 0x042ff000000018ff */
[----:B------:R-:W-:Y:S01]  /*1580*/  HMMA.16816.F32 R56, R56, R46, RZ ;  /* 0x0000002e3838723c */ /* 0x000fe200000018ff */
[----:B------:R-:W-:Y:S07]  /*1590*/  LDSM.16.M88.4 R44, [R112+0x4800] ;  /* 0x00480000702c783b */ /* 0x000fee0000000200 */
[C---:B---3--:R-:W-:Y:S08]  /*15a0*/  HMMA.16816.F32 R32, R4.reuse, R36, R32 ;  /* 0x000000240420723c */ /* 0x048ff00000001820 */
        /* <DEDUP_REMOVED lines=10> */
[----:B------:R-:W4:Y:S04]  /*1650*/  LDSM.16.M88.4 R4, [R109+0x4400] ;  /* 0x004400006d04783b */ /* 0x000f280000000200 */
[----:B------:R-:W5:Y:S03]  /*1660*/  LDSM.16.M88.4 R64, [R109+0x4c00] ;  /* 0x004c00006d40783b */ /* 0x000f660000000200 */
[C---:B-1----:R-:W-:Y:S08]  /*1670*/  HMMA.16816.F32 R32, R36.reuse, R52, R32 ;  /* 0x000000342420723c */ /* 0x042ff00000001820 */
[C---:B------:R-:W-:Y:S01]  /*1680*/  HMMA.16816.F32 R28, R36.reuse, R54, R28 ;  /* 0x00000036241c723c */ /* 0x040fe2000000181c */
[----:B------:R-:W-:Y:S07]  /*1690*/  LDSM.16.M88.4 R52, [R113+0x2000] ;  /* 0x002000007134783b */ /* 0x000fee0000000200 */
[C---:B------:R-:W-:Y:S08]  /*16a0*/  HMMA.16816.F32 R24, R36.reuse, R48, R24 ;  /* 0x000000302418723c */ /* 0x040ff00000001818 */
[C---:B------:R-:W-:Y:S01]  /*16b0*/  HMMA.16816.F32 R20, R36.reuse, R50, R20 ;  /* 0x000000322414723c */ /* 0x040fe20000001814 */
[----:B------:R-:W1:Y:S07]  /*16c0*/  LDSM.16.M88.4 R48, [R112+0x5000] ;  /* 0x005000007030783b */ /* 0x000e6e0000000200 */
[C---:B------:R-:W-:Y:S08]  /*16d0*/  HMMA.16816.F32 R16, R36.reuse, R44, R16 ;  /* 0x0000002c2410723c */ /* 0x040ff00000001810 */
[C---:B------:R-:W-:Y:S01]  /*16e0*/  HMMA.16816.F32 R12, R36.reuse, R46, R12 ;  /* 0x0000002e240c723c */ /* 0x040fe2000000180c */
[----:B------:R-:W-:Y:S07]  /*16f0*/  LDSM.16.M88.4 R44, [R112+0x5400] ;  /* 0x00540000702c783b */ /* 0x000fee0000000200 */
[C---:B--2---:R-:W-:Y:S08]  /*1700*/  HMMA.16816.F32 R60, R36.reuse, R40, R60 ;  /* 0x00000028243c723c */ /* 0x044ff0000000183c */
[----:B------:R-:W-:Y:S01]  /*1710*/  HMMA.16816.F32 R56, R36, R42, R56 ;  /* 0x0000002a2438723c */ /* 0x000fe20000001838 */
[----:B------:R-:W2:Y:S04]  /*1720*/  LDSM.16.M88.4 R36, [R112+0x5c00] ;  /* 0x005c00007024783b */ /* 0x000ea80000000200 */
[----:B------:R-:W2:Y:S03]  /*1730*/  LDSM.16.M88.4 R40, [R112+0x5800] ;  /* 0x005800007028783b */ /* 0x000ea60000000200 */
[C---:B---3--:R-:W-:Y:S08]  /*1740*/  HMMA.16816.F32 R32, R68.reuse, R8, R32 ;  /* 0x000000084420723c */ /* 0x048ff00000001820 */
[C---:B------:R-:W-:Y:S01]  /*1750*/  HMMA.16816.F32 R28, R68.reuse, R10, R28 ;  /* 0x0000000a441c723c */ /* 0x040fe2000000181c */
[----:B------:R-:W-:Y:S07]  /*1760*/  LDSM.16.M88.4 R8, [R109+0x5000] ;  /* 0x005000006d08783b */ /* 0x000fee0000000200 */
[C---:B----4-:R-:W-:Y:S08]  /*1770*/  HMMA.16816.F32 R24, R68.reuse, R4, R24 ;  /* 0x000000044418723c */ /* 0x050ff00000001818 */
[C---:B------:R-:W-:Y:S01]  /*1780*/  HMMA.16816.F32 R20, R68.reuse, R6, R20 ;  /* 0x000000064414723c */ /* 0x040fe20000001814 */
[----:B------:R-:W3:Y:S07]  /*1790*/  LDSM.16.M88.4 R4, [R111+0x2000] ;  /* 0x002000006f04783b */ /* 0x000eee0000000200 */
[C---:B-----5:R-:W-:Y:S08]  /*17a0*/  HMMA.16816.F32 R60, R68.reuse, R64, R60 ;  /* 0x00000040443c723c */ /* 0x060ff0000000183c */
[C---:B------:R-:W-:Y:S08]  /*17b0*/  HMMA.16816.F32 R16, R68.reuse, R72, R16 ;  /* 0x000000484410723c */ /* 0x040ff00000001810 */
[----:B------:R-:W-:Y:S08]  /*17c0*/  HMMA.16816.F32 R12, R68, R74, R12 ;  /* 0x0000004a440c723c */ /* 0x000ff0000000180c */
[----:B-1----:R-:W-:Y:S01]  /*17d0*/  HMMA.16816.F32 R32, R52, R48, R32 ;  /* 0x000000303420723c */ /* 0x002fe20000001820 */
[----:B------:R-:W-:-:S07]  /*17e0*/  LOP3.LUT R49, R88, 0x7, RZ, 0xc0, !PT ;  /* 0x0000000758317812 */ /* 0x000fce00078ec0ff */
[----:B------:R-:W-:Y:S08]  /*17f0*/  HMMA.16816.F32 R56, R68, R66, R56 ;  /* 0x000000424438723c */ /* 0x000ff00000001838 */
[----:B--2---:R-:W-:Y:S01]  /*1800*/  HMMA.16816.F32 R60, R52, R36, R60 ;  /* 0x00000024343c723c */ /* 0x004fe2000000183c */
[----:B------:R-:W-:-:S05]  /*1810*/  SHF.R.U32.HI R37, RZ, 0x5, R76 ;  /* 0x00000005ff257819 */ /* 0x000fca000001164c */
[----:B------:R-:W-:Y:S01]  /*1820*/  IMAD R134, R78, 0x4, R37 ;  /* 0x000000044e867824 */ /* 0x000fe200078e0225 */
[----:B------:R-:W-:Y:S01]  /*1830*/  LOP3.LUT R37, R80, 0x1f0, RZ, 0xc0, !PT ;  /* 0x000001f050257812 */ /* 0x000fe200078ec0ff */
[----:B------:R-:W-:Y:S02]  /*1840*/  HMMA.16816.F32 R16, R52, R40, R16 ;  /* 0x000000283410723c */ /* 0x000fe40000001810 */
[----:B------:R-:W-:-:S06]  /*1850*/  IMAD.WIDE.U32 R134, R134, -0x326172a9, RZ ;  /* 0xcd9e8d5786867825 */ /* 0x000fcc00078e00ff */
[C---:B------:R-:W-:Y:S01]  /*1860*/  HMMA.16816.F32 R12, R52.reuse, R42, R12 ;  /* 0x0000002a340c723c */ /* 0x040fe2000000180c */
[----:B------:R-:W1:Y:S07]  /*1870*/  LDSM.16.M88.4 R40, [R109+0x5400] ;  /* 0x005400006d28783b */ /* 0x000e6e0000000200 */
[----:B------:R-:W-:Y:S08]  /*1880*/  HMMA.16816.F32 R28, R52, R50, R28 ;  /* 0x00000032341c723c */ /* 0x000ff0000000181c */
[----:B---3--:R-:W-:Y:S01]  /*1890*/  HMMA.16816.F32 R32, R4, R8, R32 ;  /* 0x000000080420723c */ /* 0x008fe20000001820 */
[----:B------:R-:W-:Y:S01]  /*18a0*/  IADD3 R8, PT, PT, R37, 0x1, R120 ;  /* 0x0000000125087810 */ /* 0x000fe20007ffe078 */
[----:B------:R-:W-:Y:S01]  /*18b0*/  IMAD R9, R118, UR8, R87 ;  /* 0x0000000876097c24 */ /* 0x000fe2000f8e0257 */
[----:B------:R-:W-:-:S02]  /*18c0*/  UIADD3 UR8, UPT, UPT, UR29, -0x4498517b, URZ ;  /* 0xbb67ae851d087890 */ /* 0x000fc4000fffe0ff */
[----:B------:R-:W-:Y:S01]  /*18d0*/  IADD3 R49, PT, PT, R8, -R81, R49 ;  /* 0x8000005108317210 */ /* 0x000fe20007ffe031 */
[----:B------:R-:W-:Y:S02]  /*18e0*/  IMAD.SHL.U32 R9, R9, 0x20, RZ ;  /* 0x0000002009097824 */ /* 0x000fe400078e00ff */
[C---:B------:R-:W-:Y:S01]  /*18f0*/  HMMA.16816.F32 R56, R52.reuse, R38, R56 ;  /* 0x000000263438723c */ /* 0x040fe20000001838 */
[----:B------:R-:W2:Y:S01]  /*1900*/  LDSM.16.M88.4 R36, [R109+0x5800] ;  /* 0x005800006d24783b */ /* 0x000ea20000000200 */
[----:B------:R-:W-:Y:S02]  /*1910*/  IADD3 R49, PT, PT, R49, UR24, R2 ;  /* 0x0000001831317c10 */ /* 0x000fe4000fffe002 */
[----:B------:R-:W-:Y:S02]  /*1920*/  IADD3 R132, P1, P0, R9, R82, R132 ;  /* 0x0000005209847210 */ /* 0x000fe4000783e084 */
[----:B------:R-:W-:Y:S02]  /*1930*/  VIMNMX R51, PT, PT, R49, R2, PT ;  /* 0x0000000231337248 */ /* 0x000fe40003fe0100 */
[----:B------:R-:W-:Y:S01]  /*1940*/  HMMA.16816.F32 R24, R52, R44, R24 ;  /* 0x0000002c3418723c */ /* 0x000fe20000001818 */
[----:B------:R-:W-:Y:S01]  /*1950*/  IMAD R44, R79, 0x40, R124 ;  /* 0x000000404f2c7824 */ /* 0x000fe200078e027c */
[----:B------:R-:W-:Y:S01]  /*1960*/  VIADDMNMX R49, R49, 0x8, R2, PT ;  /* 0x0000000831317846 */ /* 0x000fe20003800102 */
[----:B------:R-:W-:-:S02]  /*1970*/  IMAD.SHL.U32 R79, R79, 0x2, RZ ;  /* 0x000000024f4f7824 */ /* 0x000fc400078e00ff */
[C---:B------:R-:W-:Y:S01]  /*1980*/  VIADD R8, R44.reuse, 0x1 ;  /* 0x000000012c087836 */ /* 0x040fe20000000000 */
[C---:B------:R-:W-:Y:S01]  /*1990*/  ISETP.GE.AND P5, PT, R44.reuse, R51, PT ;  /* 0x000000332c00720c */ /* 0x040fe20003fa6270 */
[----:B------:R-:W-:Y:S01]  /*19a0*/  VIADD R2, R44, 0x8 ;  /* 0x000000082c027836 */ /* 0x000fe20000000000 */
[----:B------:R-:W-:Y:S01]  /*19b0*/  HMMA.16816.F32 R28, R4, R10, R28 ;  /* 0x0000000a041c723c */ /* 0x000fe2000000181c */
[----:B------:R-:W-:Y:S01]  /*19c0*/  SHF.R.S32.HI R10, RZ, 0x1f, R9 ;  /* 0x0000001fff0a7819 */ /* 0x000fe20000011409 */
[----:B------:R-:W-:Y:S01]  /*19d0*/  IMAD.WIDE.U32 R132, R132, -0x2daee0ad, RZ ;  /* 0xd2511f5384847825 */ /* 0x000fe200078e00ff */
[----:B------:R-:W-:Y:S02]  /*19e0*/  ISETP.GE.AND P4, PT, R44, R49, PT ;  /* 0x000000312c00720c */ /* 0x000fe40003f86270 */
[----:B------:R-:W-:Y:S02]  /*19f0*/  IADD3.X R83, PT, PT, R10, R83, RZ, P1, P0 ;  /* 0x000000530a537210 */ /* 0x000fe40000fe04ff */
[C---:B------:R-:W-:Y:S01]  /*1a00*/  ISETP.GE.AND P1, PT, R8.reuse, R51, PT ;  /* 0x000000330800720c */ /* 0x040fe20003f26270 */
[----:B------:R-:W-:Y:S01]  /*1a10*/  HMMA.16816.F32 R20, R52, R46, R20 ;  /* 0x0000002e3414723c */ /* 0x000fe20000001814 */
[----:B------:R-:W-:-:S02]  /*1a20*/  ISETP.GE.AND P0, PT, R8, R49, PT ;  /* 0x000000310800720c */ /* 0x000fc40003f06270 */
[----:B------:R-:W3:Y:S01]  /*1a30*/  LDSM.16.M88.4 R8, [R109+0x5c00] ;  /* 0x005c00006d08783b */ /* 0x000ee20000000200 */
[----:B------:R-:W-:Y:S01]  /*1a40*/  ISETP.GE.AND P3, PT, R2, R51, PT ;  /* 0x000000330200720c */ /* 0x000fe20003f66270 */
[----:B------:R-:W-:-:S04]  /*1a50*/  DEPBAR.LE SB0, 0x0 ;  /* 0x000080000000791a */ /* 0x000fc80000000000 */
[C---:B-1----:R-:W-:Y:S01]  /*1a60*/  HMMA.16816.F32 R24, R4.reuse, R40, R24 ;  /* 0x000000280418723c */ /* 0x042fe20000001818 */
[----:B------:R-:W-:Y:S01]  /*1a70*/  ISETP.GE.AND P6, PT, R2, R49, PT ;  /* 0x000000310200720c */ /* 0x000fe20003fc6270 */
[----:B------:R-:W-:Y:S01]  /*1a80*/  VIADD R2, R44, 0x10 ;  /* 0x000000102c027836 */ /* 0x000fe20000000000 */
[----:B------:R-:W-:Y:S01]  /*1a90*/  FSEL R41, R32, -INF , !P5 ;  /* 0xff80000020297808 */ /* 0x000fe20006800000 */
[----:B------:R-:W-:Y:S01]  /*1aa0*/  VIADD R40, R44, 0x9 ;  /* 0x000000092c287836 */ /* 0x000fe20000000000 */
[----:B------:R-:W-:Y:S01]  /*1ab0*/  FSEL R32, R34, -INF , !P4 ;  /* 0xff80000022207808 */ /* 0x000fe20006000000 */
[----:B------:R-:W-:Y:S01]  /*1ac0*/  VIADD R34, R44, 0x18 ;  /* 0x000000182c227836 */ /* 0x000fe20000000000 */
[----:B------:R-:W-:Y:S01]  /*1ad0*/  FSEL R33, R33, -INF , !P1 ;  /* 0xff80000021217808 */ /* 0x000fe20004800000 */
[----:B--2---:R-:W-:Y:S01]  /*1ae0*/  HMMA.16816.F32 R16, R4, R36, R16 ;  /* 0x000000240410723c */ /* 0x004fe20000001810 */
[C---:B------:R-:W-:Y:S02]  /*1af0*/  ISETP.GE.AND P4, PT, R2.reuse, R51, PT ;  /* 0x000000330200720c */ /* 0x040fe40003f86270 */
[----:B------:R-:W-:Y:S01]  /*1b00*/  ISETP.GE.AND P1, PT, R2, R49, PT ;  /* 0x000000310200720c */ /* 0x000fe20003f26270 */
[----:B------:R-:W-:Y:S01]  /*1b10*/  VIADD R2, R44, 0x11 ;  /* 0x000000112c027836 */ /* 0x000fe20000000000 */
[----:B------:R-:W-:-:S02]  /*1b20*/  ISETP.GE.AND P2, PT, R40, R51, PT ;  /* 0x000000332800720c */ /* 0x000fc40003f46270 */
[----:B------:R-:W-:Y:S01]  /*1b30*/  ISETP.GE.AND P5, PT, R40, R49, PT ;  /* 0x000000312800720c */ /* 0x000fe20003fa6270 */
[C---:B------:R-:W-:Y:S01]  /*1b40*/  HMMA.16816.F32 R20, R4.reuse, R42, R20 ;  /* 0x0000002a0414723c */ /* 0x040fe20000001814 */
[----:B------:R-:W-:Y:S02]  /*1b50*/  FSEL R40, R35, -INF , !P0 ;  /* 0xff80000023287808 */ /* 0x000fe40004000000 */
[----:B------:R-:W-:Y:S02]  /*1b60*/  FSEL R47, R28, -INF , !P3 ;  /* 0xff8000001c2f7808 */ /* 0x000fe40005800000 */
[C---:B------:R-:W-:Y:S02]  /*1b70*/  ISETP.GE.AND P0, PT, R2.reuse, R51, PT ;  /* 0x000000330200720c */ /* 0x040fe40003f06270 */
[----:B------:R-:W-:Y:S01]  /*1b80*/  ISETP.GE.AND P3, PT, R2, R49, PT ;  /* 0x000000310200720c */ /* 0x000fe20003f66270 */
[----:B------:R-:W-:Y:S01]  /*1b90*/  VIADD R2, R44, 0x19 ;  /* 0x000000192c027836 */ /* 0x000fe20000000000 */
[----:B------:R-:W-:Y:S01]  /*1ba0*/  HMMA.16816.F32 R12, R4, R38, R12 ;  /* 0x00000026040c723c */ /* 0x000fe2000000180c */
[----:B------:R-:W-:-:S02]  /*1bb0*/  FSEL R42, R31, -INF , !P5 ;  /* 0xff8000001f2a7808 */ /* 0x000fc40006800000 */
[----:B------:R-:W-:Y:S01]  /*1bc0*/  FSEL R37, R24, -INF , !P4 ;  /* 0xff80000018257808 */ /* 0x000fe20006000000 */
[----:B------:R-:W-:Y:S01]  /*1bd0*/  VIADD R24, R44, 0x28 ;  /* 0x000000282c187836 */ /* 0x000fe20000000000 */
[----:B------:R-:W-:Y:S01]  /*1be0*/  FSEL R28, R30, -INF , !P6 ;  /* 0xff8000001e1c7808 */ /* 0x000fe20007000000 */
[----:B------:R-:W-:Y:S01]  /*1bf0*/  VIADD R30, R44, 0x20 ;  /* 0x000000202c1e7836 */ /* 0x000fe20000000000 */
[C---:B------:R-:W-:Y:S02]  /*1c00*/  ISETP.GE.AND P5, PT, R2.reuse, R51, PT ;  /* 0x000000330200720c */ /* 0x040fe40003fa6270 */
[----:B------:R-:W-:Y:S01]  /*1c10*/  ISETP.GE.AND P4, PT, R2, R49, PT ;  /* 0x000000310200720c */ /* 0x000fe20003f86270 */
[----:B------:R-:W-:Y:S01]  /*1c20*/  VIADD R2, R44, 0x21 ;  /* 0x000000212c027836 */ /* 0x000fe20000000000 */
[----:B------:R-:W-:Y:S01]  /*1c30*/  ISETP.GE.AND P6, PT, R34, R51, PT ;  /* 0x000000332200720c */ /* 0x000fe20003fc6270 */
[----:B---3--:R-:W-:Y:S01]  /*1c40*/  HMMA.16816.F32 R60, R4, R8, R60 ;  /* 0x00000008043c723c */ /* 0x008fe2000000183c */
[----:B------:R-:W-:-:S02]  /*1c50*/  FSEL R36, R27, -INF , !P3 ;  /* 0xff8000001b247808 */ /* 0x000fc40005800000 */
[----:B------:R-:W-:Y:S01]  /*1c60*/  FSEL R39, R20, -INF , !P6 ;  /* 0xff80000014277808 */ /* 0x000fe20007000000 */
[----:B------:R-:W-:Y:S01]  /*1c70*/  VIADD R20, R44, 0x30 ;  /* 0x000000302c147836 */ /* 0x000fe20000000000 */
[----:B------:R-:W-:Y:S02]  /*1c80*/  FSEL R26, R26, -INF , !P1 ;  /* 0xff8000001a1a7808 */ /* 0x000fe40004800000 */
[C---:B------:R-:W-:Y:S01]  /*1c90*/  ISETP.GE.AND P3, PT, R2.reuse, R51, PT ;  /* 0x000000330200720c */ /* 0x040fe20003f66270 */
[----:B------:R-:W-:Y:S01]  /*1ca0*/  HMMA.16816.F32 R56, R4, R10, R56 ;  /* 0x0000000a0438723c */ /* 0x000fe20000001838 */
[----:B------:R-:W-:Y:S01]  /*1cb0*/  ISETP.GE.AND P6, PT, R2, R49, PT ;  /* 0x000000310200720c */ /* 0x000fe20003fc6270 */
[C---:B------:R-:W-:Y:S01]  /*1cc0*/  VIADD R2, R44.reuse, 0x29 ;  /* 0x000000292c027836 */ /* 0x040fe20000000000 */
[----:B------:R-:W-:Y:S01]  /*1cd0*/  FSEL R43, R29, -INF , !P2 ;  /* 0xff8000001d2b7808 */ /* 0x000fe20005000000 */
[----:B------:R-:W-:Y:S01]  /*1ce0*/  VIADD R4, R44, 0x38 ;  /* 0x000000382c047836 */ /* 0x000fe20000000000 */
[----:B------:R-:W-:-:S02]  /*1cf0*/  ISETP.GE.AND P1, PT, R30, R51, PT ;  /* 0x000000331e00720c */ /* 0x000fc40003f26270 */
[----:B------:R-:W-:Y:S02]  /*1d00*/  ISETP.GE.AND P2, PT, R34, R49, PT ;  /* 0x000000312200720c */ /* 0x000fe40003f46270 */
[----:B------:R-:W-:Y:S02]  /*1d10*/  FSEL R8, R23, -INF , !P4 ;  /* 0xff80000017087808 */ /* 0x000fe40006000000 */
[----:B------:R-:W-:Y:S02]  /*1d20*/  FSEL R29, R16, -INF , !P1 ;  /* 0xff800000101d7808 */ /* 0x000fe40004800000 */
[----:B------:R-:W-:Y:S02]  /*1d30*/  FSEL R22, R22, -INF , !P2 ;  /* 0xff80000016167808 */ /* 0x000fe40005000000 */
[C---:B------:R-:W-:Y:S02]  /*1d40*/  ISETP.GE.AND P4, PT, R2.reuse, R51, PT ;  /* 0x000000330200720c */ /* 0x040fe40003f86270 */
[----:B------:R-:W-:Y:S01]  /*1d50*/  ISETP.GE.AND P1, PT, R2, R49, PT ;  /* 0x000000310200720c */ /* 0x000fe20003f26270 */
[----:B------:R-:W-:Y:S01]  /*1d60*/  VIADD R2, R44, 0x31 ;  /* 0x000000312c027836 */ /* 0x000fe20000000000 */
[----:B------:R-:W-:Y:S01]  /*1d70*/  ISETP.GE.AND P2, PT, R24, R51, PT ;  /* 0x000000331800720c */ /* 0x000fe20003f46270 */
[----:B------:R-:W-:Y:S01]  /*1d80*/  VIADD R44, R44, 0x39 ;  /* 0x000000392c2c7836 */ /* 0x000fe20000000000 */
[----:B------:R-:W-:-:S02]  /*1d90*/  FSEL R45, R25, -INF , !P0 ;  /* 0xff800000192d7808 */ /* 0x000fc40004000000 */
[----:B------:R-:W-:Y:S02]  /*1da0*/  ISETP.GE.AND P0, PT, R30, R49, PT ;  /* 0x000000311e00720c */ /* 0x000fe40003f06270 */
[----:B------:R-:W-:Y:S02]  /*1db0*/  FSEL R35, R19, -INF , !P6 ;  /* 0xff80000013237808 */ /* 0x000fe40007000000 */
[----:B------:R-:W-:Y:S02]  /*1dc0*/  FSEL R76, R12, -INF , !P2 ;  /* 0xff8000000c4c7808 */ /* 0x000fe40005000000 */
[C---:B------:R-:W-:Y:S02]  /*1dd0*/  ISETP.GE.AND P6, PT, R2.reuse, R51, PT ;  /* 0x000000330200720c */ /* 0x040fe40003fc6270 */
[----:B------:R-:W-:Y:S02]  /*1de0*/  ISETP.GE.AND P2, PT, R2, R49, PT ;  /* 0x000000310200720c */ /* 0x000fe40003f46270 */
[----:B------:R-:W-:-:S02]  /*1df0*/  FMNMX3.FTZ R2, R41, R33, R47, !PT ;  /* 0x0000002129027276 */ /* 0x000fc4000781002f */
[----:B------:R-:W-:Y:S02]  /*1e00*/  FSEL R30, R18, -INF , !P0 ;  /* 0xff800000121e7808 */ /* 0x000fe40004000000 */
[----:B------:R-:W-:Y:S02]  /*1e10*/  ISETP.GE.AND P0, PT, R20, R51, PT ;  /* 0x000000331400720c */ /* 0x000fe40003f06270 */
[----:B------:R-:W-:Y:S02]  /*1e20*/  FMNMX3.FTZ R2, R2, R43, R37, !PT ;  /* 0x0000002b02027276 */ /* 0x000fe40007810025 */
[----:B------:R-:W-:Y:S02]  /*1e30*/  FSEL R89, R60, -INF , !P0 ;  /* 0xff8000003c597808 */ /* 0x000fe40004000000 */
[----:B------:R-:W-:Y:S02]  /*1e40*/  FSEL R21, R21, -INF , !P5 ;  /* 0xff80000015157808 */ /* 0x000fe40006800000 */
[----:B------:R-:W-:-:S02]  /*1e50*/  ISETP.GE.AND P0, PT, R44, R49, PT ;  /* 0x000000312c00720c */ /* 0x000fc40003f06270 */
[----:B------:R-:W-:Y:S02]  /*1e60*/  FMNMX3.FTZ R5, R32, R40, R28, !PT ;  /* 0x0000002820057276 */ /* 0x000fe4000781001c */
[----:B------:R-:W-:Y:S02]  /*1e70*/  FMNMX3.FTZ R2, R2, R45, R39, !PT ;  /* 0x0000002d02027276 */ /* 0x000fe40007810027 */
[----:B------:R-:W-:Y:S02]  /*1e80*/  ISETP.GE.AND P5, PT, R24, R49, PT ;  /* 0x000000311800720c */ /* 0x000fe40003fa6270 */
[----:B------:R-:W-:Y:S02]  /*1e90*/  FSEL R31, R17, -INF , !P3 ;  /* 0xff800000111f7808 */ /* 0x000fe40005800000 */
[----:B------:R-:W-:Y:S02]  /*1ea0*/  FSEL R92, R59, -INF , !P0 ;  /* 0xff8000003b5c7808 */ /* 0x000fe40004000000 */
[----:B------:R-:W-:-:S02]  /*1eb0*/  FMNMX3.FTZ R5, R5, R42, R26, !PT ;  /* 0x0000002a05057276 */ /* 0x000fc4000781001a */
[----:B------:R-:W-:Y:S02]  /*1ec0*/  FMNMX3.FTZ R2, R2, R21, R29, !PT ;  /* 0x0000001502027276 */ /* 0x000fe4000781001d */
[----:B------:R-:W-:Y:S02]  /*1ed0*/  ISETP.NE.AND P0, PT, R84, 0x1, PT ;  /* 0x000000015400780c */ /* 0x000fe40003f05270 */
[----:B------:R-:W-:Y:S02]  /*1ee0*/  FSEL R78, R14, -INF , !P5 ;  /* 0xff8000000e4e7808 */ /* 0x000fe40006800000 */
[----:B------:R-:W-:Y:S02]  /*1ef0*/  FSEL R88, R15, -INF , !P1 ;  /* 0xff8000000f587808 */ /* 0x000fe40004800000 */
[C---:B------:R-:W-:Y:S02]  /*1f00*/  ISETP.GE.AND P5, PT, R4.reuse, R51, PT ;  /* 0x000000330400720c */ /* 0x040fe40003fa6270 */
[----:B------:R-:W-:-:S02]  /*1f10*/  ISETP.GE.AND P1, PT, R4, R49, PT ;  /* 0x000000310400720c */ /* 0x000fc40003f26270 */
[----:B------:R-:W-:Y:S02]  /*1f20*/  FSEL R86, R13, -INF , !P4 ;  /* 0xff8000000d567808 */ /* 0x000fe40006000000 */
[----:B------:R-:W-:Y:S02]  /*1f30*/  FMNMX3.FTZ R5, R5, R36, R22, !PT ;  /* 0x0000002405057276 */ /* 0x000fe40007810016 */
[----:B------:R-:W-:Y:S02]  /*1f40*/  FMNMX3.FTZ R4, R2, R31, R76, !PT ;  /* 0x0000001f02047276 */ /* 0x000fe4000781004c */
[----:B------:R-:W-:Y:S02]  /*1f50*/  ISETP.GE.AND P3, PT, R20, R49, PT ;  /* 0x000000311400720c */ /* 0x000fe40003f66270 */
[----:B------:R-:W-:Y:S02]  /*1f60*/  ISETP.GE.AND P4, PT, R44, R51, PT ;  /* 0x000000332c00720c */ /* 0x000fe40003f86270 */
[----:B------:R-:W-:-:S02]  /*1f70*/  FSEL R90, R61, -INF , !P6 ;  /* 0xff8000003d5a7808 */ /* 0x000fc40007000000 */
[----:B------:R-:W-:Y:S02]  /*1f80*/  FSEL R99, R56, -INF , !P5 ;  /* 0xff80000038637808 */ /* 0x000fe40006800000 */
[----:B------:R-:W-:Y:S02]  /*1f90*/  FMNMX3.FTZ R2, R5, R8, R30, !PT ;  /* 0x0000000805027276 */ /* 0x000fe4000781001e */
[----:B------:R-:W-:Y:S02]  /*1fa0*/  FMNMX3.FTZ R4, R4, R86, R89, !PT ;  /* 0x0000005604047276 */ /* 0x000fe40007810059 */
[----:B------:R-:W-:Y:S02]  /*1fb0*/  LOP3.LUT R83, R83, UR28, R135, 0x96, !PT ;  /* 0x0000001c53537c12 */ /* 0x000fe4000f8e9687 */
[----:B------:R-:W-:Y:S02]  /*1fc0*/  FSEL R91, R62, -INF , !P3 ;  /* 0xff8000003e5b7808 */ /* 0x000fe40005800000 */
[----:B------:R-:W-:Y:S01]  /*1fd0*/  FSEL R97, R57, -INF , !P4 ;  /* 0xff80000039617808 */ /* 0x000fe20006000000 */
[----:B------:R-:W-:Y:S01]  /*1fe0*/  IMAD.WIDE.U32 R130, R83, -0x2daee0ad, RZ ;  /* 0xd2511f5353827825 */ /* 0x000fe200078e00ff */
[----:B------:R-:W-:-:S02]  /*1ff0*/  FMNMX3.FTZ R2, R2, R35, R78, !PT ;  /* 0x0000002302027276 */ /* 0x000fc4000781004e */
[----:B------:R-:W-:Y:S02]  /*2000*/  FMNMX3.FTZ R4, R4, R90, R99, !PT ;  /* 0x0000005a04047276 */ /* 0x000fe40007810063 */
[----:B------:R-:W-:Y:S02]  /*2010*/  FSEL R96, R63, -INF , !P2 ;  /* 0xff8000003f607808 */ /* 0x000fe40005000000 */
[----:B------:R-:W-:Y:S02]  /*2020*/  FSEL R95, R58, -INF , !P1 ;  /* 0xff8000003a5f7808 */ /* 0x000fe40004800000 */
[----:B------:R-:W-:Y:S02]  /*2030*/  FMNMX3.FTZ R6, R2, R88, R91, !PT ;  /* 0x0000005802067276 */ /* 0x000fe4000781005b */
[----:B------:R-:W-:Y:S01]  /*2040*/  FMNMX.FTZ R4, R97, R4, !PT ;  /* 0x0000000461047209 */ /* 0x000fe20007810000 */
[----:B------:R-:W-:Y:S06]  /*2050*/  BAR.SYNC.DEFER_BLOCKING 0x0 ;  /* 0x0000000000007b1d */ /* 0x000fec0000010000 */
[----:B------:R-:W-:Y:S05]  /*2060*/  @!P0 BRA `(.L_x_936) ;  /* 0x0000000000508947 */ /* 0x000fea0003800000 */
        /* <DEDUP_REMOVED lines=20> */
.L_x_936:
[----:B------:R-:W-:Y:S01]  /*21b0*/  FMNMX3.FTZ R5, R6, R96, R95, !PT ;  /* 0x0000006006057276 */ /* 0x000fe2000781005f */
[----:B------:R-:W2:Y:S01]  /*21c0*/  SHFL.BFLY PT, R7, R4, 0x2, 0x1f ;  /* 0x0c401f0004077f89 */ /* 0x000ea200000e0000 */
[----:B------:R-:W-:Y:S01]  /*21d0*/  LOP3.LUT R2, R79, UR29, R133, 0x96, !PT ;  /* 0x0000001d4f027c12 */ /* 0x000fe2000f8e9685 */
[----:B------:R-:W-:Y:S01]  /*21e0*/  UIADD3 UR21, UPT, UPT, UR28, -0x61c88647, URZ ;  /* 0x9e3779b91c157890 */ /* 0x000fe2000fffe0ff */
[----:B------:R-:W-:Y:S01]  /*21f0*/  FMNMX.FTZ R6, R92, R5, !PT ;  /* 0x000000055c067209 */ /* 0x000fe20007810000 */
[----:B------:R-:W-:Y:S01]  /*2200*/  UIADD3 UR17, UPT, UPT, UR29, 0x76cf5d0a, URZ ;  /* 0x76cf5d0a1d117890 */ /* 0x000fe2000fffe0ff */
[----:B------:R-:W-:Y:S01]  /*2210*/  LOP3.LUT R126, R132, UR8, R131, 0x96, !PT ;  /* 0x00000008847e7c12 */ /* 0x000fe2000f8e9683 */
[----:B-1----:R-:W-:Y:S01]  /*2220*/  IMAD.WIDE.U32 R14, R2, -0x326172a9, RZ ;  /* 0xcd9e8d57020e7825 */ /* 0x002fe200078e00ff */
[----:B------:R-:W-:Y:S01]  /*2230*/  UIADD3 UR15, UPT, UPT, UR28, -0x255992d5, URZ ;  /* 0xdaa66d2b1c0f7890 */ /* 0x000fe2000fffe0ff */
[----:B------:R-:W1:Y:S01]  /*2240*/  SHFL.BFLY PT, R9, R6, 0x2, 0x1f ;  /* 0x0c401f0006097f89 */ /* 0x000e6200000e0000 */
[----:B------:R-:W-:Y:S01]  /*2250*/  UIADD3 UR20, UPT, UPT, UR28, 0x3c6ef372, URZ ;  /* 0x3c6ef3721c147890 */ /* 0x000fe2000fffe0ff */
[----:B------:R-:W-:Y:S01]  /*2260*/  IMAD.WIDE.U32 R126, R126, -0x326172a9, RZ ;  /* 0xcd9e8d577e7e7825 */ /* 0x000fe200078e00ff */
[----:B------:R-:W-:Y:S01]  /*2270*/  LOP3.LUT R2, R134, UR21, R15, 0x96, !PT ;  /* 0x0000001586027c12 */ /* 0x000fe2000f8e960f */
[----:B------:R-:W3:Y:S01]  /*2280*/  LDCU UR22, c[0x0][0x45c] ;  /* 0x00008b80ff1677ac */ /* 0x000ee20008000800 */
[----:B------:R-:W-:Y:S01]  /*2290*/  LOP3.LUT R110, R0, 0x120, R77, 0xf8, !PT ;  /* 0x00000120006e7812 */ /* 0x000fe200078ef84d */
[----:B------:R-:W4:Y:S01]  /*22a0*/  LDC.U8 R121, c[0x0][0x4f8] ;  /* 0x00013e00ff797b82 */ /* 0x000f220000000000 */
[----:B------:R-:W-:Y:S01]  /*22b0*/  LOP3.LUT R14, R14, UR20, R127, 0x96, !PT ;  /* 0x000000140e0e7c12 */ /* 0x000fe2000f8e967f */
[----:B------:R-:W-:Y:S01]  /*22c0*/  IMAD.WIDE.U32 R10, R2, -0x2daee0ad, RZ ;  /* 0xd2511f53020a7825 */ /* 0x000fe200078e00ff */
[----:B------:R-:W-:Y:S01]  /*22d0*/  UIADD3 UR14, UPT, UPT, UR29, 0x32370b8f, URZ ;  /* 0x32370b8f1d0e7890 */ /* 0x000fe2000fffe0ff */
[----:B------:R-:W-:Y:S01]  /*22e0*/  LEA R110, R110, UR4, 0x1 ;  /* 0x000000046e6e7c11 */ /* 0x000fe2000f8e08ff */
[----:B------:R-:W-:Y:S01]  /*22f0*/  UIADD3 UR12, UPT, UPT, UR29, -0x126145ec, URZ ;  /* 0xed9eba141d0c7890 */ /* 0x000fe2000fffe0ff */
[----:B------:R-:W-:Y:S01]  /*2300*/  IMAD.WIDE.U32 R14, R14, -0x2daee0ad, RZ ;  /* 0xd2511f530e0e7825 */ /* 0x000fe200078e00ff */
[----:B------:R-:W-:Y:S01]  /*2310*/  LOP3.LUT R2, R130, UR17, R11, 0x96, !PT ;  /* 0x0000001182027c12 */ /* 0x000fe2000f8e960b */
[----:B------:R-:W-:Y:S01]  /*2320*/  UIADD3 UR13, UPT, UPT, UR28, 0x78dde6e4, URZ ;  /* 0x78dde6e41c0d7890 */ /* 0x000fe2000fffe0ff */
[----:B------:R-:W-:Y:S01]  /*2330*/  LDSM.16.MT88.4 R56, [R110+0x7000] ;  /* 0x007000006e38783b */ /* 0x000fe20000004200 */
[----:B--2---:R-:W-:Y:S01]  /*2340*/  FMNMX.FTZ R7, R4, R7, !PT ;  /* 0x0000000704077209 */ /* 0x004fe20007810000 */
[----:B------:R-:W-:Y:S01]  /*2350*/  UIADD3 UR11, UPT, UPT, UR28, 0x1715609d, URZ ;  /* 0x1715609d1c0b7890 */ /* 0x000fe2000fffe0ff */
[----:B------:R-:W-:Y:S01]  /*2360*/  IMAD.WIDE.U32 R12, R2, -0x326172a9, RZ ;  /* 0xcd9e8d57020c7825 */ /* 0x000fe200078e00ff */
[----:B------:R-:W-:Y:S01]  /*2370*/  LOP3.LUT R10, R10, UR14, R15, 0x96, !PT ;  /* 0x0000000e0a0a7c12 */ /* 0x000fe2000f8e960f */
[----:B------:R-:W-:Y:S01]  /*2380*/  UIADD3 UR10, UPT, UPT, UR29, -0x56f99767, URZ ;  /* 0xa90668991d0a7890 */ /* 0x000fe2000fffe0ff */
[----:B------:R-:W2:Y:S01]  /*2390*/  SHFL.BFLY PT, R2, R7, 0x1, 0x1f ;  /* 0x0c201f0007027f89 */ /* 0x000ea200000e0000 */
[----:B------:R-:W-:Y:S01]  /*23a0*/  UIADD3 UR8, UPT, UPT, UR29, 0x646e171e, URZ ;  /* 0x646e171e1d087890 */ /* 0x000fe2000fffe0ff */
[----:B------:R-:W-:Y:S01]  /*23b0*/  LOP3.LUT R4, R126, UR15, R13, 0x96, !PT ;  /* 0x0000000f7e047c12 */ /* 0x000fe2000f8e960d */
[----:B------:R-:W-:Y:S01]  /*23c0*/  IMAD.WIDE.U32 R10, R10, -0x326172a9, RZ ;  /* 0xcd9e8d570a0a7825 */ /* 0x000fe200078e00ff */
[----:B-1----:R-:W-:Y:S01]  /*23d0*/  FMNMX.FTZ R9, R6, R9, !PT ;  /* 0x0000000906097209 */ /* 0x002fe20007810000 */
[----:B------:R-:W-:Y:S01]  /*23e0*/  UIADD3 UR9, UPT, UPT, UR28, -0x4ab325aa, URZ ;  /* 0xb54cda561c097890 */ /* 0x000fe2000fffe0ff */
[----:B------:R-:W-:Y:S01]  /*23f0*/  LDSM.16.MT88.4 R72, [R110+0x8000] ;  /* 0x008000006e48783b */ /* 0x000fe20000004200 */
[----:B------:R-:W-:Y:S01]  /*2400*/  IMAD.WIDE.U32 R16, R4, -0x2daee0ad, RZ ;  /* 0xd2511f5304107825 */ /* 0x000fe200078e00ff */
[----:B------:R-:W-:-:S02]  /*2410*/  LOP3.LUT R12, R12, UR13, R11, 0x96, !PT ;  /* 0x0000000d0c0c7c12 */ /* 0x000fc4000f8e960b */
[----:B------:R-:W1:Y:S01]  /*2420*/  SHFL.BFLY PT, R4, R9, 0x1, 0x1f ;  /* 0x0c201f0009047f89 */ /* 0x000e6200000e0000 */
[----:B------:R-:W-:Y:S01]  /*2430*/  IMAD.IADD R108, R3, 0x1, R110 ;  /* 0x00000001036c7824 */ /* 0x000fe200078e026e */
[----:B------:R-:W-:Y:S01]  /*2440*/  LOP3.LUT R5, R14, UR12, R17, 0x96, !PT ;  /* 0x0000000c0e057c12 */ /* 0x000fe2000f8e9611 */
[----:B------:R-:W-:Y:S01]  /*2450*/  IMAD.WIDE.U32 R12, R12, -0x2daee0ad, RZ ;  /* 0xd2511f530c0c7825 */ /* 0x000fe200078e00ff */
[----:B------:R-:W-:Y:S02]  /*2460*/  LOP3.LUT R129, R85, 0x3e00, RZ, 0xc0, !PT ;  /* 0x00003e0055817812 */ /* 0x000fe400078ec0ff */
[----:B------:R-:W-:Y:S01]  /*2470*/  LDSM.16.MT88.4 R48, [R108+0x6000] ;  /* 0x006000006c30783b */ /* 0x000fe20000004200 */
[----:B------:R-:W-:Y:S01]  /*2480*/  IMAD.WIDE.U32 R14, R5, -0x326172a9, RZ ;  /* 0xcd9e8d57050e7825 */ /* 0x000fe200078e00ff */
[----:B------:R-:W-:Y:S02]  /*2490*/  LOP3.LUT R16, R16, UR10, R13, 0x96, !PT ;  /* 0x0000000a10107c12 */ /* 0x000fe4000f8e960d */
[----:B------:R-:W-:Y:S01]  /*24a0*/  LDSM.16.MT88.4 R64, [R108+0x7000] ;  /* 0x007000006c40783b */ /* 0x000fe20000004200 */
[----:B------:R-:W-:Y:S01]  /*24b0*/  VIADD R79, R79, 0x1 ;  /* 0x000000014f4f7836 */ /* 0x000fe20000000000 */
[----:B------:R-:W-:Y:S01]  /*24c0*/  LOP3.LUT R10, R10, UR11, R15, 0x96, !PT ;  /* 0x0000000b0a0a7c12 */ /* 0x000fe2000f8e960f */
[----:B------:R-:W-:Y:S01]  /*24d0*/  IMAD.WIDE.U32 R16, R16, -0x326172a9, RZ ;  /* 0xcd9e8d5710107825 */ /* 0x000fe200078e00ff */
[----:B--2---:R-:W-:-:S03]  /*24e0*/  FMNMX.FTZ R2, R7, R2, !PT ;  /* 0x0000000207027209 */ /* 0x004fc60007810000 */
[----:B------:R-:W-:Y:S01]  /*24f0*/  IMAD.WIDE.U32 R10, R10, -0x2daee0ad, RZ ;  /* 0xd2511f530a0a7825 */ /* 0x000fe200078e00ff */
[----:B------:R-:W-:-:S03]  /*2500*/  FSETP.NEU.FTZ.AND P1, PT, R2, -INF , PT ;  /* 0xff8000000200780b */ /* 0x000fc60003f3d000 */
[----:B---3--:R-:W-:Y:S01]  /*2510*/  FMUL.FTZ R98, R2, UR22 ;  /* 0x0000001602627c20 */ /* 0x008fe20008410000 */
[----:B------:R-:W-:Y:S01]  /*2520*/  LOP3.LUT R5, R14, UR9, R17, 0x96, !PT ;  /* 0x000000090e057c12 */ /* 0x000fe2000f8e9611 */
[----:B------:R-:W-:Y:S01]  /*2530*/  IMAD.MOV.U32 R6, RZ, RZ, R16 ;  /* 0x000000ffff067224 */ /* 0x000fe200078e0010 */
[----:B------:R-:W-:Y:S02]  /*2540*/  LOP3.LUT R13, R12, UR8, R11, 0x96, !PT ;  /* 0x000000080c0d7c12 */ /* 0x000fe4000f8e960b */
[----:B-1----:R-:W-:Y:S01]  /*2550*/  FMNMX.FTZ R0, R9, R4, !PT ;  /* 0x0000000409007209 */ /* 0x002fe20007810000 */
[----:B------:R-:W-:Y:S01]  /*2560*/  IMAD.MOV.U32 R4, RZ, RZ, R10 ;  /* 0x000000ffff047224 */ /* 0x000fe200078e000a */
[----:B------:R-:W-:Y:S02]  /*2570*/  FSEL R98, R98, RZ, P1 ;  /* 0x000000ff62627208 */ /* 0x000fe40000800000 */
[C---:B------:R-:W-:Y:S01]  /*2580*/  FSETP.NEU.FTZ.AND P1, PT, R0.reuse, -INF , PT ;  /* 0xff8000000000780b */ /* 0x040fe20003f3d000 */
[----:B------:R-:W-:Y:S01]  /*2590*/  FMUL.FTZ R77, R0, UR22 ;  /* 0x00000016004d7c20 */ /* 0x000fe20008410000 */
[C---:B------:R-:W-:Y:S01]  /*25a0*/  PRMT R12, R10.reuse, 0x7773, RZ ;  /* 0x000077730a0c7816 */ /* 0x040fe200000000ff */
[--C-:B------:R-:W-:Y:S01]  /*25b0*/  FFMA.FTZ R93, R47, UR22, -R98.reuse ;  /* 0x000000162f5d7c23 */ /* 0x100fe20008010862 */
[----:B------:R-:W-:Y:S01]  /*25c0*/  PRMT R9, R10, 0x7772, RZ ;  /* 0x000077720a097816 */ /* 0x000fe200000000ff */
[--C-:B------:R-:W-:Y:S01]  /*25d0*/  FFMA.FTZ R43, R43, UR22, -R98.reuse ;  /* 0x000000162b2b7c23 */ /* 0x100fe20008010862 */
[----:B------:R-:W-:Y:S01]  /*25e0*/  FSEL R77, R77, RZ, P1 ;  /* 0x000000ff4d4d7208 */ /* 0x000fe20000800000 */
[----:B------:R-:W-:Y:S01]  /*25f0*/  FFMA.FTZ R87, R33, UR22, -R98 ;  /* 0x0000001621577c23 */ /* 0x000fe20008010862 */
[C---:B------:R-:W-:Y:S01]  /*2600*/  PRMT R14, R16.reuse, 0x7773, RZ ;  /* 0x00007773100e7816 */ /* 0x040fe200000000ff */
[----:B------:R-:W-:Y:S01]  /*2610*/  MUFU.EX2 R93, R93 ;  /* 0x0000005d005d7308 */ /* 0x000fe20000000800 */
[----:B------:R-:W-:Y:S01]  /*2620*/  PRMT R7, R16, 0x7772, RZ ;  /* 0x0000777210077816 */ /* 0x000fe200000000ff */
[--C-:B------:R-:W-:Y:S01]  /*2630*/  FFMA.FTZ R94, R28, UR22, -R77.reuse ;  /* 0x000000161c5e7c23 */ /* 0x100fe2000801084d */
[--C-:B------:R-:W-:Y:S01]  /*2640*/  FFMA.FTZ R25, R42, UR22, -R77.reuse ;  /* 0x000000162a197c23 */ /* 0x100fe2000801084d */
[----:B------:R-:W-:Y:S01]  /*2650*/  PRMT R9, R9, 0x5410, R12 ;  /* 0x0000541009097816 */ /* 0x000fe2000000000c */
[----:B------:R1:W-:Y:S01]  /*2660*/  MUFU.EX2 R28, R43 ;  /* 0x0000002b001c7308 */ /* 0x0003e20000000800 */
[----:B----4-:R-:W-:Y:S01]  /*2670*/  IMAD.U32 R12, R121, 0x10000, RZ ;  /* 0x00010000790c7824 */ /* 0x010fe200078e00ff */
[----:B------:R-:W-:Y:S01]  /*2680*/  PRMT R7, R7, 0x5410, R14 ;  /* 0x0000541007077816 */ /* 0x000fe2000000000e */
[--C-:B------:R-:W-:Y:S01]  /*2690*/  FFMA.FTZ R33, R32, UR22, -R77.reuse ;  /* 0x0000001620217c23 */ /* 0x100fe2000801084d */
[----:B------:R-:W-:Y:S01]  /*26a0*/  MUFU.EX2 R94, R94 ;  /* 0x0000005e005e7308 */ /* 0x000fe20000000800 */
[--C-:B------:R-:W-:Y:S01]  /*26b0*/  FFMA.FTZ R34, R41, UR22, -R98.reuse ;  /* 0x0000001629227c23 */ /* 0x100fe20008010862 */
[----:B------:R-:W-:Y:S01]  /*26c0*/  LOP3.LUT R11, R5, 0xffff, RZ, 0xc0, !PT ;  /* 0x0000ffff050b7812 */ /* 0x000fe200078ec0ff */
[----:B------:R-:W-:Y:S01]  /*26d0*/  FFMA.FTZ R32, R40, UR22, -R77 ;  /* 0x0000001628207c23 */ /* 0x000fe2000801084d */
[----:B------:R-:W2:Y:S01]  /*26e0*/  MUFU.EX2 R25, R25 ;  /* 0x0000001900197308 */ /* 0x000ea20000000800 */
[----:B------:R-:W-:Y:S01]  /*26f0*/  PRMT R82, R16, 0x7771, RZ ;  /* 0x0000777110527816 */ /* 0x000fe200000000ff */
[----:B------:R-:W-:Y:S01]  /*2700*/  FFMA.FTZ R23, R39, UR22, -R98 ;  /* 0x0000001627177c23 */ /* 0x000fe20008010862 */
[----:B------:R-:W-:Y:S01]  /*2710*/  LOP3.LUT R15, R6, 0xff, RZ, 0xc0, !PT ;  /* 0x000000ff060f7812 */ /* 0x000fe200078ec0ff */
[----:B------:R-:W-:Y:S01]  /*2720*/  MUFU.EX2 R34, R34 ;  /* 0x0000002200227308 */ /* 0x000fe20000000800 */
[----:B------:R-:W-:Y:S01]  /*2730*/  LOP3.LUT R121, R121, 0xff0000, R12, 0xf8, !PT ;  /* 0x00ff000079797812 */ /* 0x000fe200078ef80c */
[----:B-1----:R-:W1:Y:S01]  /*2740*/  LDSM.16.MT88.4 R40, [R110+0x6000] ;  /* 0x006000006e28783b */ /* 0x002e620000004200 */
[----:B------:R-:W-:Y:S01]  /*2750*/  LOP3.LUT R14, R7, 0xff00ff, RZ, 0xc0, !PT ;  /* 0x00ff00ff070e7812 */ /* 0x000fe200078ec0ff */
[----:B------:R-:W3:Y:S01]  /*2760*/  MUFU.EX2 R87, R87 ;  /* 0x0000005700577308 */ /* 0x000ee20000000800 */
[----:B------:R-:W-:Y:S01]  /*2770*/  LOP3.LUT R6, R5, 0xff, RZ, 0xc0, !PT ;  /* 0x000000ff05067812 */ /* 0x000fe200078ec0ff */
[----:B------:R-:W-:Y:S01]  /*2780*/  FFMA.FTZ R20, R21, UR22, -R98 ;  /* 0x0000001615147c23 */ /* 0x000fe20008010862 */
[----:B------:R-:W-:Y:S01]  /*2790*/  SHF.R.U32.HI R11, RZ, 0x8, R11 ;  /* 0x00000008ff0b7819 */ /* 0x000fe2000001160b */
[----:B------:R-:W-:Y:S01]  /*27a0*/  MUFU.EX2 R33, R33 ;  /* 0x0000002100217308 */ /* 0x000fe20000000800 */
[----:B------:R-:W-:Y:S01]  /*27b0*/  PRMT R82, R15, 0x5410, R82 ;  /* 0x000054100f527816 */ /* 0x000fe20000000052 */
[----:B------:R-:W-:Y:S01]  /*27c0*/  FFMA.FTZ R27, R37, UR22, -R98 ;  /* 0x00000016251b7c23 */ /* 0x000fe20008010862 */
[----:B------:R-:W-:Y:S01]  /*27d0*/  PRMT R12, R5, 0x7632, R12 ;  /* 0x00007632050c7816 */ /* 0x000fe2000000000c */
[----:B------:R-:W4:Y:S01]  /*27e0*/  MUFU.EX2 R32, R32 ;  /* 0x0000002000207308 */ /* 0x000f220000000800 */
[----:B------:R-:W-:Y:S01]  /*27f0*/  PRMT R6, R6, 0x5410, R11 ;  /* 0x0000541006067816 */ /* 0x000fe2000000000b */
[--C-:B------:R-:W-:Y:S01]  /*2800*/  FFMA.FTZ R24, R45, UR22, -R98.reuse ;  /* 0x000000162d187c23 */ /* 0x100fe20008010862 */
[--C-:B------:R-:W-:Y:S01]  /*2810*/  HSET2.LE.AND R83, R14, R121.reuse, PT ;  /* 0x000000790e537233 */ /* 0x100fe20003803000 */
[----:B------:R-:W-:Y:S01]  /*2820*/  MUFU.EX2 R23, R23 ;  /* 0x0000001700177308 */ /* 0x000fe20000000800 */
[----:B--2---:R-:W-:Y:S01]  /*2830*/  F2FP.F16.F32.PACK_AB R14, R25, R94 ;  /* 0x0000005e190e723e */ /* 0x004fe200000000ff */
[----:B------:R-:W-:Y:S01]  /*2840*/  FFMA.FTZ R22, R22, UR22, -R77 ;  /* 0x0000001616167c23 */ /* 0x000fe2000801084d */
[----:B------:R-:W-:Y:S01]  /*2850*/  SHF.R.U32.HI R5, RZ, 0x18, R5 ;  /* 0x00000018ff057819 */ /* 0x000fe20000011605 */
[----:B------:R-:W2:Y:S01]  /*2860*/  MUFU.EX2 R20, R20 ;  /* 0x0000001400147308 */ /* 0x000ea20000000800 */
[----:B------:R-:W-:Y:S01]  /*2870*/  LOP3.LUT R12, R12, 0xff, RZ, 0xc0, !PT ;  /* 0x000000ff0c0c7812 */ /* 0x000fe200078ec0ff */
[----:B------:R-:W-:Y:S01]  /*2880*/  LDSM.16.MT88.4 R16, [R108+0x6400] ;  /* 0x006400006c10783b */ /* 0x000fe20000004200 */
[--C-:B------:R-:W-:Y:S01]  /*2890*/  HSET2.LE.AND R82, R82, R121.reuse, PT ;  /* 0x0000007952527233 */ /* 0x100fe20003803000 */
[----:B------:R-:W-:Y:S01]  /*28a0*/  MUFU.EX2 R27, R27 ;  /* 0x0000001b001b7308 */ /* 0x000fe20000000800 */
[----:B------:R-:W-:Y:S01]  /*28b0*/  F2FP.F16.F32.PACK_AB R11, R28, R93 ;  /* 0x0000005d1c0b723e */ /* 0x000fe200000000ff */
[--C-:B------:R-:W-:Y:S01]  /*28c0*/  FFMA.FTZ R26, R26, UR22, -R77.reuse ;  /* 0x000000161a1a7c23 */ /* 0x100fe2000801084d */
[----:B------:R-:W-:Y:S01]  /*28d0*/  LOP3.LUT R3, R13, 0xffff, RZ, 0xc0, !PT ;  /* 0x0000ffff0d037812 */ /* 0x000fe200078ec0ff */
[----:B------:R-:W5:Y:S01]  /*28e0*/  MUFU.EX2 R24, R24 ;  /* 0x0000001800187308 */ /* 0x000f620000000800 */
[--C-:B------:R-:W-:Y:S01]  /*28f0*/  HSET2.LE.AND R80, R6, R121.reuse, PT ;  /* 0x0000007906507233 */ /* 0x100fe20003803000 */
[--C-:B------:R-:W-:Y:S01]  /*2900*/  FFMA.FTZ R21, R36, UR22, -R77.reuse ;  /* 0x0000001624157c23 */ /* 0x100fe2000801084d */
[----:B------:R-:W-:Y:S01]  /*2910*/  LOP3.LUT R83, R14, R83, RZ, 0xc0, !PT ;  /* 0x000000530e537212 */ /* 0x000fe200078ec0ff */
[----:B------:R-:W-:Y:S01]  /*2920*/  FFMA.FTZ R14, R8, UR22, -R77 ;  /* 0x00000016080e7c23 */ /* 0x000fe2000801084d */
[----:B------:R-:W-:Y:S01]  /*2930*/  PRMT R6, R12, 0x5410, R5 ;  /* 0x000054100c067816 */ /* 0x000fe20000000005 */
[----:B------:R-:W-:Y:S01]  /*2940*/  MUFU.EX2 R22, R22 ;  /* 0x0000001600167308 */ /* 0x000fe20000000800 */
[----:B------:R-:W-:Y:S01]  /*2950*/  LOP3.LUT R82, R11, R82, RZ, 0xc0, !PT ;  /* 0x000000520b527212 */ /* 0x000fe200078ec0ff */
[--C-:B------:R-:W-:Y:S01]  /*2960*/  FFMA.FTZ R101, R86, UR22, -R98.reuse ;  /* 0x0000001656657c23 */ /* 0x100fe20008010862 */
[----:B------:R-:W-:Y:S01]  /*2970*/  PRMT R10, R10, 0x7771, RZ ;  /* 0x000077710a0a7816 */ /* 0x000fe200000000ff */
[----:B------:R-:W-:Y:S01]  /*2980*/  MUFU.EX2 R26, R26 ;  /* 0x0000001a001a7308 */ /* 0x000fe20000000800 */
[----:B------:R-:W-:Y:S01]  /*2990*/  LOP3.LUT R11, R4, 0xff, RZ, 0xc0, !PT ;  /* 0x000000ff040b7812 */ /* 0x000fe200078ec0ff */
[--C-:B------:R-:W-:Y:S01]  /*29a0*/  FFMA.FTZ R86, R89, UR22, -R98.reuse ;  /* 0x0000001659567c23 */ /* 0x100fe20008010862 */
[C---:B------:R-:W-:Y:S01]  /*29b0*/  LOP3.LUT R12, R13.reuse, 0xff, RZ, 0xc0, !PT ;  /* 0x000000ff0d0c7812 */ /* 0x040fe200078ec0ff */
[----:B------:R-:W-:Y:S01]  /*29c0*/  MUFU.EX2 R21, R21 ;  /* 0x0000001500157308 */ /* 0x000fe20000000800 */
[----:B------:R-:W-:Y:S01]  /*29d0*/  PRMT R15, R13, 0x7632, R15 ;  /* 0x000076320d0f7816 */ /* 0x000fe2000000000f */
[----:B------:R-:W-:Y:S01]  /*29e0*/  FFMA.FTZ R89, R78, UR22, -R77 ;  /* 0x000000164e597c23 */ /* 0x000fe2000801084d */
[----:B------:R-:W-:Y:S01]  /*29f0*/  SHF.R.U32.HI R8, RZ, 0x18, R13 ;  /* 0x00000018ff087819 */ /* 0x000fe2000001160d */
[----:B------:R-:W-:Y:S01]  /*2a00*/  FFMA.FTZ R88, R88, UR22, -R77 ;  /* 0x0000001658587c23 */ /* 0x000fe2000801084d */
[----:B------:R-:W-:Y:S01]  /*2a10*/  SHF.R.U32.HI R13, RZ, 0x8, R3 ;  /* 0x00000008ff0d7819 */ /* 0x000fe20000011603 */
[--C-:B------:R-:W-:Y:S01]  /*2a20*/  FFMA.FTZ R103, R76, UR22, -R98.reuse ;  /* 0x000000164c677c23 */ /* 0x100fe20008010862 */
[----:B------:R2:W5:Y:S01]  /*2a30*/  MUFU.EX2 R3, R14 ;  /* 0x0000000e00037308 */ /* 0x0005620000000800 */
[--C-:B------:R-:W-:Y:S01]  /*2a40*/  HSET2.LE.AND R81, R6, R121.reuse, PT ;  /* 0x0000007906517233 */ /* 0x100fe20003803000 */
[----:B------:R-:W-:Y:S01]  /*2a50*/  FFMA.FTZ R29, R29, UR22, -R98 ;  /* 0x000000161d1d7c23 */ /* 0x000fe20008010862 */
[----:B---3--:R-:W-:Y:S01]  /*2a60*/  F2FP.F16.F32.PACK_AB R7, R87, R34 ;  /* 0x000000225707723e */ /* 0x008fe200000000ff */
[----:B------:R-:W-:Y:S01]  /*2a70*/  FADD.FTZ R34, R34, R87 ;  /* 0x0000005722227221 */ /* 0x000fe20000010000 */
[----:B----4-:R-:W-:Y:S01]  /*2a80*/  F2FP.F16.F32.PACK_AB R6, R32, R33 ;  /* 0x000000212006723e */ /* 0x010fe200000000ff */
[----:B------:R-:W-:Y:S01]  /*2a90*/  MUFU.EX2 R87, R89 ;  /* 0x0000005900577308 */ /* 0x000fe20000000800 */
[----:B------:R-:W-:Y:S01]  /*2aa0*/  LOP3.LUT R80, R7, R80, RZ, 0xc0, !PT ;  /* 0x0000005007507212 */ /* 0x000fe200078ec0ff */
[----:B------:R-:W-:Y:S01]  /*2ab0*/  FADD.FTZ R93, R93, R34 ;  /* 0x000000225d5d7221 */ /* 0x000fe20000010000 */
[----:B------:R-:W-:Y:S01]  /*2ac0*/  LOP3.LUT R81, R6, R81, RZ, 0xc0, !PT ;  /* 0x0000005106517212 */ /* 0x000fe200078ec0ff */
[----:B------:R-:W3:Y:S01]  /*2ad0*/  MUFU.EX2 R34, R88 ;  /* 0x0000005800227308 */ /* 0x000ee20000000800 */
[----:B------:R-:W4:Y:S01]  /*2ae0*/  LDSM.16.MT88.4 R4, [R110+0x6400] ;  /* 0x006400006e04783b */ /* 0x000f220000004200 */
[----:B------:R-:W-:Y:S01]  /*2af0*/  PRMT R12, R12, 0x5410, R13 ;  /* 0x000054100c0c7816 */ /* 0x000fe2000000000d */
[----:B------:R-:W-:Y:S01]  /*2b00*/  FFMA.FTZ R99, R99, UR22, -R98 ;  /* 0x0000001663637c23 */ /* 0x000fe20008010862 */
[----:B--2---:R-:W-:Y:S01]  /*2b10*/  PRMT R14, R11, 0x5410, R10 ;  /* 0x000054100b0e7816 */ /* 0x004fe2000000000a */
[----:B------:R-:W-:Y:S01]  /*2b20*/  FFMA.FTZ R137, R97, UR22, -R98 ;  /* 0x0000001661897c23 */ /* 0x000fe20008010862 */
[----:B------:R-:W-:Y:S01]  /*2b30*/  LOP3.LUT R10, R9, 0xff00ff, RZ, 0xc0, !PT ;  /* 0x00ff00ff090a7812 */ /* 0x000fe200078ec0ff */
[C---:B-1----:R-:W-:Y:S01]  /*2b40*/  HMMA.16816.F32 R36, R80.reuse, R40, RZ ;  /* 0x000000285024723c */ /* 0x042fe200000018ff */
[----:B------:R-:W-:Y:S01]  /*2b50*/  F2FP.F16.F32.PACK_AB R9, R20, R23 ;  /* 0x000000171409723e */ /* 0x000fe200000000ff */
[--C-:B------:R-:W-:Y:S01]  /*2b60*/  FFMA.FTZ R128, R92, UR22, -R77.reuse ;  /* 0x000000165c807c23 */ /* 0x100fe2000801084d */
[--C-:B------:R-:W-:Y:S01]  /*2b70*/  HSET2.LE.AND R14, R14, R121.reuse, PT ;  /* 0x000000790e0e7233 */ /* 0x100fe20003803000 */
[--C-:B------:R-:W-:Y:S01]  /*2b80*/  FFMA.FTZ R97, R35, UR22, -R77.reuse ;  /* 0x0000001623617c23 */ /* 0x100fe2000801084d */
[----:B------:R-:W-:Y:S01]  /*2b90*/  LOP3.LUT R15, R15, 0xff, RZ, 0xc0, !PT ;  /* 0x000000ff0f0f7812 */ /* 0x000fe200078ec0ff */
[----:B------:R-:W-:Y:S01]  /*2ba0*/  FFMA.FTZ R95, R95, UR22, -R77 ;  /* 0x000000165f5f7c23 */ /* 0x000fe2000801084d */
[--C-:B------:R-:W-:Y:S01]  /*2bb0*/  HSET2.LE.AND R10, R10, R121.reuse, PT ;  /* 0x000000790a0a7233 */ /* 0x100fe20003803000 */
[C---:B------:R-:W-:Y:S01]  /*2bc0*/  HMMA.16816.F32 R40, R80.reuse, R42, RZ ;  /* 0x0000002a5028723c */ /* 0x040fe200000018ff */
[----:B------:R-:W-:Y:S01]  /*2bd0*/  LOP3.LUT R14, R9, R14, RZ, 0xc0, !PT ;  /* 0x0000000e090e7212 */ /* 0x000fe200078ec0ff */
[----:B------:R-:W-:Y:S01]  /*2be0*/  MUFU.EX2 R35, R101 ;  /* 0x0000006500237308 */ /* 0x000fe20000000800 */
[----:B------:R-:W-:Y:S01]  /*2bf0*/  PRMT R8, R15, 0x5410, R8 ;  /* 0x000054100f087816 */ /* 0x000fe20000000008 */
[----:B------:R-:W-:Y:S01]  /*2c00*/  FADD.FTZ R33, R33, R32 ;  /* 0x0000002021217221 */ /* 0x000fe20000010000 */
[--C-:B------:R-:W-:Y:S01]  /*2c10*/  HSET2.LE.AND R12, R12, R121.reuse, PT ;  /* 0x000000790c0c7233 */ /* 0x100fe20003803000 */
[----:B------:R-:W-:Y:S01]  /*2c20*/  MUFU.EX2 R92, R29 ;  /* 0x0000001d005c7308 */ /* 0x000fe20000000800 */
[----:B-----5:R-:W-:Y:S01]  /*2c30*/  F2FP.F16.F32.PACK_AB R9, R24, R27 ;  /* 0x0000001b1809723e */ /* 0x020fe200000000ff */
[C---:B------:R-:W-:Y:S01]  /*2c40*/  HMMA.16816.F32 R44, R80.reuse, R48, RZ ;  /* 0x00000030502c723c */ /* 0x040fe200000018ff */
[----:B------:R-:W-:Y:S01]  /*2c50*/  F2FP.F16.F32.PACK_AB R15, R3, R22 ;  /* 0x00000016030f723e */ /* 0x000fe200000000ff */
[----:B------:R-:W-:Y:S01]  /*2c60*/  MUFU.EX2 R29, R95 ;  /* 0x0000005f001d7308 */ /* 0x000fe20000000800 */
[----:B------:R-:W-:Y:S01]  /*2c70*/  HSET2.LE.AND R13, R8, R121, PT ;  /* 0x00000079080d7233 */ /* 0x000fe20003803000 */
[----:B------:R-:W-:Y:S01]  /*2c80*/  FADD.FTZ R94, R94, R33 ;  /* 0x000000215e5e7221 */ /* 0x000fe20000010000 */
[----:B------:R-:W-:Y:S01]  /*2c90*/  LOP3.LUT R15, R15, R10, RZ, 0xc0, !PT ;  /* 0x0000000a0f0f7212 */ /* 0x000fe200078ec0ff */
[----:B------:R-:W-:Y:S01]  /*2ca0*/  MUFU.EX2 R128, R128 ;  /* 0x0000008000807308 */ /* 0x000fe20000000800 */
[----:B------:R-:W-:Y:S01]  /*2cb0*/  LOP3.LUT R12, R9, R12, RZ, 0xc0, !PT ;  /* 0x0000000c090c7212 */ /* 0x000fe200078ec0ff */
[C---:B------:R-:W-:Y:S01]  /*2cc0*/  HMMA.16816.F32 R48, R80.reuse, R50, RZ ;  /* 0x000000325030723c */ /* 0x040fe200000018ff */
[----:B------:R-:W1:Y:S01]  /*2cd0*/  LDSM.16.MT88.4 R8, [R110+0x7400] ;  /* 0x007400006e08783b */ /* 0x000e620000004200 */
[----:B------:R-:W-:Y:S01]  /*2ce0*/  F2FP.F16.F32.PACK_AB R52, R21, R26 ;  /* 0x0000001a1534723e */ /* 0x000fe200000000ff */
[----:B------:R-:W-:Y:S01]  /*2cf0*/  MUFU.EX2 R32, R99 ;  /* 0x0000006300207308 */ /* 0x000fe20000000800 */
[----:B------:R-:W-:Y:S01]  /*2d00*/  FADD.FTZ R28, R28, R93 ;  /* 0x0000005d1c1c7221 */ /* 0x000fe20000010000 */
[----:B------:R-:W-:Y:S01]  /*2d10*/  FADD.FTZ R25, R25, R94 ;  /* 0x0000005e19197221 */ /* 0x000fe20000010000 */
[----:B------:R-:W-:Y:S01]  /*2d20*/  LOP3.LUT R13, R52, R13, RZ, 0xc0, !PT ;  /* 0x0000000d340d7212 */ /* 0x000fe200078ec0ff */
[----:B------:R-:W-:Y:S01]  /*2d30*/  MUFU.EX2 R137, R137 ;  /* 0x0000008900897308 */ /* 0x000fe20000000800 */
[----:B------:R-:W-:Y:S01]  /*2d40*/  HMMA.16816.F32 R52, R80, R56, RZ ;  /* 0x000000385034723c */ /* 0x000fe200000018ff */
[----:B------:R-:W-:Y:S01]  /*2d50*/  FADD.FTZ R27, R27, R28 ;  /* 0x0000001c1b1b7221 */ /* 0x000fe20000010000 */
[----:B------:R-:W-:Y:S01]  /*2d60*/  FADD.FTZ R26, R26, R25 ;  /* 0x000000191a1a7221 */ /* 0x000fe20000010000 */
[----:B------:R-:W-:Y:S02]  /*2d70*/  MUFU.EX2 R88, R97 ;  /* 0x0000006100587308 */ /* 0x000fe40000000800 */
[----:B------:R-:W-:Y:S01]  /*2d80*/  FADD.FTZ R24, R24, R27 ;  /* 0x0000001b18187221 */ /* 0x000fe20000010000 */
[----:B------:R-:W-:Y:S01]  /*2d90*/  FADD.FTZ R21, R21, R26 ;  /* 0x0000001a15157221 */ /* 0x000fe20000010000 */
[----:B------:R-:W-:Y:S01]  /*2da0*/  MUFU.EX2 R86, R86 ;  /* 0x0000005600567308 */ /* 0x000fe20000000800 */
[----:B----4-:R-:W-:Y:S01]  /*2db0*/  HMMA.16816.F32 R36, R12, R4, R36 ;  /* 0x000000040c24723c */ /* 0x010fe20000001824 */
[----:B------:R-:W-:Y:S01]  /*2dc0*/  FADD.FTZ R23, R23, R24 ;  /* 0x0000001817177221 */ /* 0x000fe20000010000 */
[----:B------:R-:W-:-:S03]  /*2dd0*/  FADD.FTZ R22, R22, R21 ;  /* 0x0000001516167221 */ /* 0x000fc60000010000 */
[----:B------:R-:W-:Y:S01]  /*2de0*/  FADD.FTZ R23, R20, R23 ;  /* 0x0000001714177221 */ /* 0x000fe20000010000 */
[----:B------:R-:W-:Y:S02]  /*2df0*/  FADD.FTZ R22, R3, R22 ;  /* 0x0000001603167221 */ /* 0x000fe40000010000 */
[C---:B------:R-:W-:Y:S01]  /*2e00*/  HMMA.16816.F32 R40, R12.reuse, R6, R40 ;  /* 0x000000060c28723c */ /* 0x040fe20000001828 */
[----:B------:R-:W2:Y:S07]  /*2e10*/  LDSM.16.MT88.4 R4, [R108+0x7400] ;  /* 0x007400006c04783b */ /* 0x000eae0000004200 */
[----:B------:R-:W-:Y:S01]  /*2e20*/  HMMA.16816.F32 R44, R12, R16, R44 ;  /* 0x000000100c2c723c */ /* 0x000fe2000000182c */
[----:B------:R-:W-:-:S05]  /*2e30*/  LOP3.LUT R16, R79, UR29, R133, 0x96, !PT ;  /* 0x0000001d4f107c12 */ /* 0x000fca000f8e9685 */
[----:B------:R-:W-:Y:S02]  /*2e40*/  IMAD.WIDE.U32 R16, R16, -0x326172a9, RZ ;  /* 0xcd9e8d5710107825 */ /* 0x000fe400078e00ff */
[----:B------:R-:W-:Y:S08]  /*2e50*/  HMMA.16816.F32 R56, R80, R58, RZ ;  /* 0x0000003a5038723c */ /* 0x000ff000000018ff */
[----:B-1----:R-:W-:Y:S01]  /*2e60*/  HMMA.16816.F32 R52, R12, R8, R52 ;  /* 0x000000080c34723c */ /* 0x002fe20000001834 */
[----:B------:R-:W-:-:S05]  /*2e70*/  LOP3.LUT R8, R134, UR21, R17, 0x96, !PT ;  /* 0x0000001586087c12 */ /* 0x000fca000f8e9611 */
[----:B------:R-:W-:Y:S02]  /*2e80*/  IMAD.WIDE.U32 R8, R8, -0x2daee0ad, RZ ;  /* 0xd2511f5308087825 */ /* 0x000fe400078e00ff */
[----:B------:R-:W-:Y:S01]  /*2e90*/  HMMA.16816.F32 R48, R12, R18, R48 ;  /* 0x000000120c30723c */ /* 0x000fe20000001830 */
[----:B------:R-:W-:Y:S02]  /*2ea0*/  LOP3.LUT R18, R16, UR20, R127, 0x96, !PT ;  /* 0x0000001410127c12 */ /* 0x000fe4000f8e967f */
[----:B------:R-:W-:-:S03]  /*2eb0*/  LOP3.LUT R9, R130, UR17, R9, 0x96, !PT ;  /* 0x0000001182097c12 */ /* 0x000fc6000f8e9609 */
[----:B------:R-:W-:Y:S02]  /*2ec0*/  IMAD.WIDE.U32 R18, R18, -0x2daee0ad, RZ ;  /* 0xd2511f5312127825 */ /* 0x000fe400078e00ff */
[----:B------:R-:W-:Y:S02]  /*2ed0*/  HMMA.16816.F32 R60, R80, R64, RZ ;  /* 0x00000040503c723c */ /* 0x000fe400000018ff */
[----:B------:R-:W-:Y:S01]  /*2ee0*/  IMAD.WIDE.U32 R16, R9, -0x326172a9, RZ ;  /* 0xcd9e8d5709107825 */ /* 0x000fe200078e00ff */
[----:B------:R-:W-:-:S03]  /*2ef0*/  LOP3.LUT R8, R8, UR14, R19, 0x96, !PT ;  /* 0x0000000e08087c12 */ /* 0x000fc6000f8e9613 */
[----:B------:R-:W-:Y:S02]  /*2f00*/  FFMA.FTZ R19, R91, UR22, -R77 ;  /* 0x000000165b137c23 */ /* 0x000fe4000801084d */
[----:B------:R-:W-:Y:S01]  /*2f10*/  HMMA.16816.F32 R64, R80, R66, RZ ;  /* 0x000000425040723c */ /* 0x000fe200000018ff */
[----:B------:R-:W-:Y:S01]  /*2f20*/  IMAD.WIDE.U32 R8, R8, -0x326172a9, RZ ;  /* 0xcd9e8d5708087825 */ /* 0x000fe200078e00ff */
[----:B------:R-:W-:Y:S04]  /*2f30*/  MUFU.EX2 R33, R19 ;  /* 0x0000001300217308 */ /* 0x000fe80000000800 */
[----:B------:R-:W-:Y:S02]  /*2f40*/  LOP3.LUT R16, R16, UR13, R9, 0x96, !PT ;  /* 0x0000000d10107c12 */ /* 0x000fe4000f8e9609 */
[----:B------:R-:W-:Y:S01]  /*2f50*/  HMMA.16816.F32 R56, R12, R10, R56 ;  /* 0x0000000a0c38723c */ /* 0x000fe20000001838 */
[----:B------:R-:W-:-:S02]  /*2f60*/  LOP3.LUT R10, R126, UR15, R17, 0x96, !PT ;  /* 0x0000000f7e0a7c12 */ /* 0x000fc4000f8e9611 */
[----:B------:R-:W-:-:S04]  /*2f70*/  IMAD.WIDE.U32 R16, R16, -0x2daee0ad, RZ ;  /* 0xd2511f5310107825 */ /* 0x000fc800078e00ff */
[----:B------:R-:W-:Y:S01]  /*2f80*/  IMAD.WIDE.U32 R10, R10, -0x2daee0ad, RZ ;  /* 0xd2511f530a0a7825 */ /* 0x000fe200078e00ff */
[C---:B--2---:R-:W-:Y:S04]  /*2f90*/  HMMA.16816.F32 R60, R12.reuse, R4, R60 ;  /* 0x000000040c3c723c */ /* 0x044fe8000000183c */
[----:B------:R-:W-:Y:S02]  /*2fa0*/  LOP3.LUT R5, R18, UR12, R11, 0x96, !PT ;  /* 0x0000000c12057c12 */ /* 0x000fe4000f8e960b */
[----:B------:R-:W-:Y:S02]  /*2fb0*/  LOP3.LUT R4, R10, UR10, R17, 0x96, !PT ;  /* 0x0000000a0a047c12 */ /* 0x000fe4000f8e9611 */
[----:B------:R-:W-:Y:S01]  /*2fc0*/  HMMA.16816.F32 R64, R12, R6, R64 ;  /* 0x000000060c40723c */ /* 0x000fe20000001840 */
[----:B------:R-:W-:-:S04]  /*2fd0*/  IMAD.WIDE.U32 R6, R5, -0x326172a9, RZ ;  /* 0xcd9e8d5705067825 */ /* 0x000fc800078e00ff */
[----:B------:R-:W-:Y:S01]  /*2fe0*/  IMAD.WIDE.U32 R4, R4, -0x326172a9, RZ ;  /* 0xcd9e8d5704047825 */ /* 0x000fe200078e00ff */
[----:B------:R-:W-:Y:S02]  /*2ff0*/  LOP3.LUT R8, R8, UR11, R7, 0x96, !PT ;  /* 0x0000000b08087c12 */ /* 0x000fe4000f8e9607 */
[C---:B------:R-:W-:Y:S01]  /*3000*/  HMMA.16816.F32 R68, R80.reuse, R72, RZ ;  /* 0x000000485044723c */ /* 0x040fe200000018ff */
[----:B------:R-:W-:Y:S01]  /*3010*/  IMAD.MOV.U32 R104, RZ, RZ, R4 ;  /* 0x000000ffff687224 */ /* 0x000fe200078e0004 */
[----:B------:R-:W-:Y:S02]  /*3020*/  LOP3.LUT R17, R6, UR9, R5, 0x96, !PT ;  /* 0x0000000906117c12 */ /* 0x000fe4000f8e9605 */
[C---:B------:R-:W-:Y:S02]  /*3030*/  PRMT R10, R4.reuse, 0x7771, RZ ;  /* 0x00007771040a7816 */ /* 0x040fe400000000ff */
[C---:B------:R-:W-:Y:S02]  /*3040*/  PRMT R100, R4.reuse, 0x7773, RZ ;  /* 0x0000777304647816 */ /* 0x040fe400000000ff */
[----:B------:R-:W-:Y:S01]  /*3050*/  PRMT R11, R4, 0x7772, RZ ;  /* 0x00007772040b7816 */ /* 0x000fe200000000ff */
[----:B------:R-:W-:Y:S01]  /*3060*/  IMAD.WIDE.U32 R4, R8, -0x2daee0ad, RZ ;  /* 0xd2511f5308047825 */ /* 0x000fe200078e00ff */
[----:B------:R-:W-:Y:S02]  /*3070*/  HMMA.16816.F32 R72, R80, R74, RZ ;  /* 0x0000004a5048723c */ /* 0x000fe400000018ff */
[----:B------:R-:W-:Y:S01]  /*3080*/  PRMT R11, R11, 0x5410, R100 ;  /* 0x000054100b0b7816 */ /* 0x000fe20000000064 */
[----:B------:R-:W-:Y:S01]  /*3090*/  IMAD.MOV.U32 R8, RZ, RZ, R4 ;  /* 0x000000ffff087224 */ /* 0x000fe200078e0004 */
[----:B------:R-:W-:-:S02]  /*30a0*/  LOP3.LUT R16, R16, UR8, R5, 0x96, !PT ;  /* 0x0000000810107c12 */ /* 0x000fc4000f8e9605 */
[C---:B------:R-:W-:Y:S02]  /*30b0*/  PRMT R102, R4.reuse, 0x7771, RZ ;  /* 0x0000777104667816 */ /* 0x040fe400000000ff */
[C---:B------:R-:W-:Y:S02]  /*30c0*/  PRMT R18, R4.reuse, 0x7773, RZ ;  /* 0x0000777304127816 */ /* 0x040fe400000000ff */
[----:B------:R-:W-:Y:S02]  /*30d0*/  PRMT R9, R4, 0x7772, RZ ;  /* 0x0000777204097816 */ /* 0x000fe400000000ff */
[----:B------:R-:W1:Y:S01]  /*30e0*/  LDSM.16.MT88.4 R4, [R110+0x8400] ;  /* 0x008400006e04783b */ /* 0x000e620000004200 */
[----:B------:R-:W-:Y:S02]  /*30f0*/  SHF.R.U32.HI R100, RZ, 0x18, R17 ;  /* 0x00000018ff647819 */ /* 0x000fe40000011611 */
[----:B------:R-:W-:Y:S02]  /*3100*/  PRMT R9, R9, 0x5410, R18 ;  /* 0x0000541009097816 */ /* 0x000fe40000000012 */
[----:B------:R-:W-:Y:S01]  /*3110*/  LOP3.LUT R18, R16, 0xff, RZ, 0xc0, !PT ;  /* 0x000000ff10127812 */ /* 0x000fe200078ec0ff */
[----:B-1----:R-:W-:Y:S01]  /*3120*/  HMMA.16816.F32 R68, R12, R4, R68 ;  /* 0x000000040c44723c */ /* 0x002fe20000001844 */
[----:B------:R-:W-:-:S02]  /*3130*/  LOP3.LUT R5, R104, 0xff, RZ, 0xc0, !PT ;  /* 0x000000ff68057812 */ /* 0x000fc400078ec0ff */
[----:B------:R-:W-:Y:S02]  /*3140*/  LOP3.LUT R4, R17, 0xffff, RZ, 0xc0, !PT ;  /* 0x0000ffff11047812 */ /* 0x000fe400078ec0ff */
[----:B------:R-:W-:Y:S02]  /*3150*/  PRMT R10, R5, 0x5410, R10 ;  /* 0x00005410050a7816 */ /* 0x000fe4000000000a */
[----:B------:R-:W-:Y:S01]  /*3160*/  PRMT R5, R17, 0x7632, R5 ;  /* 0x0000763211057816 */ /* 0x000fe20000000005 */
[----:B------:R-:W-:Y:S01]  /*3170*/  HMMA.16816.F32 R72, R12, R6, R72 ;  /* 0x000000060c48723c */ /* 0x000fe20000001848 */
[----:B------:R-:W-:Y:S02]  /*3180*/  LOP3.LUT R7, R8, 0xff, RZ, 0xc0, !PT ;  /* 0x000000ff08077812 */ /* 0x000fe400078ec0ff */
[----:B------:R-:W-:Y:S02]  /*3190*/  LOP3.LUT R5, R5, 0xff, RZ, 0xc0, !PT ;  /* 0x000000ff05057812 */ /* 0x000fe400078ec0ff */
[----:B------:R-:W-:-:S02]  /*31a0*/  LOP3.LUT R8, R17, 0xff, RZ, 0xc0, !PT ;  /* 0x000000ff11087812 */ /* 0x000fc400078ec0ff */
[----:B------:R-:W-:Y:S02]  /*31b0*/  SHF.R.U32.HI R17, RZ, 0x8, R4 ;  /* 0x00000008ff117819 */ /* 0x000fe40000011604 */
[----:B------:R-:W-:Y:S02]  /*31c0*/  PRMT R100, R5, 0x5410, R100 ;  /* 0x0000541005647816 */ /* 0x000fe40000000064 */
[C---:B------:R-:W-:Y:S02]  /*31d0*/  LOP3.LUT R4, R16.reuse, 0xffff, RZ, 0xc0, !PT ;  /* 0x0000ffff10047812 */ /* 0x040fe400078ec0ff */
[----:B------:R-:W-:Y:S02]  /*31e0*/  PRMT R5, R16, 0x7632, R5 ;  /* 0x0000763210057816 */ /* 0x000fe40000000005 */
[----:B------:R-:W-:Y:S02]  /*31f0*/  PRMT R102, R7, 0x5410, R102 ;  /* 0x0000541007667816 */ /* 0x000fe40000000066 */
[----:B------:R-:W-:-:S02]  /*3200*/  SHF.R.U32.HI R7, RZ, 0x8, R4 ;  /* 0x00000008ff077819 */ /* 0x000fc40000011604 */
[----:B------:R-:W-:Y:S02]  /*3210*/  LOP3.LUT R5, R5, 0xff, RZ, 0xc0, !PT ;  /* 0x000000ff05057812 */ /* 0x000fe400078ec0ff */
[----:B------:R-:W-:Y:S02]  /*3220*/  SHF.R.U32.HI R16, RZ, 0x18, R16 ;  /* 0x00000018ff107819 */ /* 0x000fe40000011610 */
[----:B------:R-:W-:Y:S02]  /*3230*/  PRMT R18, R18, 0x5410, R7 ;  /* 0x0000541012127816 */ /* 0x000fe40000000007 */
[----:B------:R-:W-:Y:S02]  /*3240*/  PRMT R16, R5, 0x5410, R16 ;  /* 0x0000541005107816 */ /* 0x000fe40000000010 */
[----:B------:R-:W1:Y:S01]  /*3250*/  LDSM.16.MT88.4 R4, [R108+0x8000] ;  /* 0x008000006c04783b */ /* 0x000e620000004200 */
[----:B------:R-:W-:Y:S01]  /*3260*/  PRMT R8, R8, 0x5410, R17 ;  /* 0x0000541008087816 */ /* 0x000fe20000000011 */
[--C-:B------:R-:W-:Y:S01]  /*3270*/  FFMA.FTZ R17, R31, UR22, -R98.reuse ;  /* 0x000000161f117c23 */ /* 0x100fe20008010862 */
[----:B------:R-:W-:Y:S01]  /*3280*/  FFMA.FTZ R31, R90, UR22, -R98 ;  /* 0x000000165a1f7c23 */ /* 0x000fe20008010862 */
[--C-:B------:R-:W-:Y:S01]  /*3290*/  FFMA.FTZ R98, R30, UR22, -R77.reuse ;  /* 0x000000161e627c23 */ /* 0x100fe2000801084d */
[----:B------:R-:W-:Y:S01]  /*32a0*/  FFMA.FTZ R30, R96, UR22, -R77 ;  /* 0x00000016601e7c23 */ /* 0x000fe2000801084d */
[----:B------:R-:W2:Y:S01]  /*32b0*/  MUFU.EX2 R90, R103 ;  /* 0x00000067005a7308 */ /* 0x000ea20000000800 */
[----:B------:R-:W-:-:S02]  /*32c0*/  HSET2.LE.AND R10, R10, R121, PT ;  /* 0x000000790a0a7233 */ /* 0x000fc40003803000 */
[----:B------:R-:W-:Y:S01]  /*32d0*/  HSET2.LE.AND R8, R8, R121, PT ;  /* 0x0000007908087233 */ /* 0x000fe20003803000 */
[----:B------:R-:W4:Y:S04]  /*32e0*/  MUFU.EX2 R91, R98 ;  /* 0x00000062005b7308 */ /* 0x000f280000000800 */
[----:B------:R-:W5:Y:S04]  /*32f0*/  MUFU.EX2 R89, R17 ;  /* 0x0000001100597308 */ /* 0x000f680000000800 */
[----:B------:R-:W5:Y:S04]  /*3300*/  MUFU.EX2 R31, R31 ;  /* 0x0000001f001f7308 */ /* 0x000f680000000800 */
[----:B------:R-:W5:Y:S01]  /*3310*/  MUFU.EX2 R30, R30 ;  /* 0x0000001e001e7308 */ /* 0x000f620000000800 */
[----:B-1----:R-:W-:Y:S01]  /*3320*/  HMMA.16816.F32 R76, R80, R4, RZ ;  /* 0x00000004504c723c */ /* 0x002fe200000018ff */
[----:B------:R-:W-:-:S02]  /*3330*/  LOP3.LUT R4, R11, 0xff00ff, RZ, 0xc0, !PT ;  /* 0x00ff00ff0b047812 */ /* 0x000fc400078ec0ff */
[----:B---3--:R-:W-:Y:S02]  /*3340*/  F2FP.F16.F32.PACK_AB R11, R34, R87 ;  /* 0x00000057220b723e */ /* 0x008fe400000000ff */
[----:B--2---:R-:W-:Y:S02]  /*3350*/  F2FP.F16.F32.PACK_AB R5, R35, R90 ;  /* 0x0000005a2305723e */ /* 0x004fe400000000ff */
[--C-:B------:R-:W-:Y:S01]  /*3360*/  HSET2.LE.AND R4, R4, R121.reuse, PT ;  /* 0x0000007904047233 */ /* 0x100fe20003803000 */
[----:B------:R-:W-:Y:S01]  /*3370*/  HMMA.16816.F32 R80, R80, R6, RZ ;  /* 0x000000065050723c */ /* 0x000fe200000018ff */
[----:B------:R-:W-:Y:S02]  /*3380*/  LOP3.LUT R10, R5, R10, RZ, 0xc0, !PT ;  /* 0x0000000a050a7212 */ /* 0x000fe400078ec0ff */
[----:B------:R-:W-:Y:S02]  /*3390*/  HSET2.LE.AND R6, R102, R121, PT ;  /* 0x0000007966067233 */ /* 0x000fe40003803000 */
[----:B------:R-:W-:-:S02]  /*33a0*/  LOP3.LUT R11, R11, R4, RZ, 0xc0, !PT ;  /* 0x000000040b0b7212 */ /* 0x000fc400078ec0ff */
[----:B------:R-:W-:Y:S02]  /*33b0*/  LOP3.LUT R4, R9, 0xff00ff, RZ, 0xc0, !PT ;  /* 0x00ff00ff09047812 */ /* 0x000fe400078ec0ff */
[----:B------:R-:W-:Y:S02]  /*33c0*/  F2FP.F16.F32.PACK_AB R7, R128, R29 ;  /* 0x0000001d8007723e */ /* 0x000fe400000000ff */
[----:B------:R-:W-:Y:S02]  /*33d0*/  F2FP.F16.F32.PACK_AB R5, R137, R32 ;  /* 0x000000208905723e */ /* 0x000fe400000000ff */
[--C-:B------:R-:W-:Y:S02]  /*33e0*/  HSET2.LE.AND R4, R4, R121.reuse, PT ;  /* 0x0000007904047233 */ /* 0x100fe40003803000 */
[----:B------:R-:W-:Y:S02]  /*33f0*/  HSET2.LE.AND R9, R100, R121, PT ;  /* 0x0000007964097233 */ /* 0x000fe40003803000 */
[----:B------:R-:W-:-:S02]  /*3400*/  LOP3.LUT R6, R5, R6, RZ, 0xc0, !PT ;  /* 0x0000000605067212 */ /* 0x000fc400078ec0ff */
[----:B------:R-:W-:Y:S02]  /*3410*/  LOP3.LUT R7, R7, R4, RZ, 0xc0, !PT ;  /* 0x0000000407077212 */ /* 0x000fe400078ec0ff */
[----:B----4-:R-:W-:Y:S01]  /*3420*/  F2FP.F16.F32.PACK_AB R4, R88, R91 ;  /* 0x0000005b5804723e */ /* 0x010fe200000000ff */
[----:B------:R-:W-:Y:S01]  /*3430*/  FADD.FTZ R91, R91, R22 ;  /* 0x000000165b5b7221 */ /* 0x000fe20000010000 */
[----:B-----5:R-:W-:Y:S01]  /*3440*/  F2FP.F16.F32.PACK_AB R5, R89, R92 ;  /* 0x0000005c5905723e */ /* 0x020fe200000000ff */
        /* <DEDUP_REMOVED lines=12> */
[----:B------:R-:W-:Y:S02]  /*3510*/  HSET2.LE.AND R5, R16, R121, PT ;  /* 0x0000007910057233 */ /* 0x000fe40003803000 */
[----:B------:R-:W-:Y:S01]  /*3520*/  F2FP.F16.F32.PACK_AB R16, R30, R33 ;  /* 0x000000211e10723e */ /* 0x000fe200000000ff */
[----:B------:R-:W-:Y:S01]  /*3530*/  FADD.FTZ R86, R86, R35 ;  /* 0x0000002356567221 */ /* 0x000fe20000010000 */
        /* <DEDUP_REMOVED lines=49> */
[----:B------:R-:W-:Y:S01]  /*3850*/  IADD3 R125, PT, PT, R84, -0x2, RZ ;  /* 0xfffffffe547d7810 */ /* 0x000fe20007ffe0ff */
[----:B------:R-:W1:Y:S01]  /*3860*/  LDCU UR4, c[0x0][0x45c] ;  /* 0x00008b80ff0477ac */ /* 0x000e620008000800 */
[----:B------:R-:W-:Y:S02]  /*3870*/  MOV R3, R0 ;  /* 0x0000000000037202 */ /* 0x000fe40000000f00 */
[----:B------:R-:W-:Y:S01]  /*3880*/  MOV R85, R2 ;  /* 0x0000000200557202 */ /* 0x000fe20000000f00 */
[----:B------:R-:W-:Y:S06]  /*3890*/  BRA `(.L_x_938) ;  /* 0x0000000000547947 */ /* 0x000fec0003800000 */
.L_x_940:
[----:B------:R-:W-:Y:S04]  /*38a0*/  VIADD R0, R125, 0xffffffff ;  /* 0xffffffff7d007836 */ /* 0x000fe80000000000 */
[C---:B------:R-:W-:Y:S04]  /*38b0*/  IMAD.WIDE.U32 R88, R0.reuse, UR18, RZ ;  /* 0x0000001200587c25 */ /* 0x040fe8000f8e00ff */
[----:B------:R-:W-:Y:S01]  /*38c0*/  IMAD R87, R0, UR5, RZ ;  /* 0x0000000500577c24 */ /* 0x000fe2000f8e02ff */
[CC--:B------:R-:W-:Y:S02]  /*38d0*/  LEA R92, P1, R88.reuse, R117.reuse, 0x1 ;  /* 0x00000075585c7211 */ /* 0x0c0fe400078208ff */
[C---:B------:R-:W-:Y:S01]  /*38e0*/  IADD3 R0, P0, PT, R88.reuse, UR6, RZ ;  /* 0x0000000658007c10 */ /* 0x040fe2000ff1e0ff */
[----:B------:R-:W-:Y:S05]  /*38f0*/  IMAD.IADD R87, R89, 0x1, R87 ;  /* 0x0000000159577824 */ /* 0x000fea00078e0257 */
        /* <DEDUP_REMOVED lines=15> */
.L_x_938:
[----:B------:R-:W-:Y:S04]  /*39f0*/  DEPBAR.LE SB0, 0x0 ;  /* 0x000080000000791a */ /* 0x000fe80000000000 */
[----:B------:R-:W-:Y:S01]  /*3a00*/  BAR.SYNC.DEFER_BLOCKING 0x0 ;  /* 0x0000000000007b1d */ /* 0x000fe20000010000 */
[C---:B------:R-:W-:Y:S04]  /*3a10*/  IMAD.WIDE.U32 R138, R125.reuse, UR23, RZ ;  /* 0x000000177d8a7c25 */ /* 0x040fe8000f8e00ff */
[----:B------:R-:W-:Y:S01]  /*3a20*/  IMAD R87, R125, UR7, RZ ;  /* 0x000000077d577c24 */ /* 0x000fe2000f8e02ff */
[CC--:B------:R-:W-:Y:S02]  /*3a30*/  LEA R140, P1, R138.reuse, R115.reuse, 0x1 ;  /* 0x000000738a8c7211 */ /* 0x0c0fe400078208ff */
[C---:B------:R-:W-:Y:S01]  /*3a40*/  IADD3 R0, P0, PT, R138.reuse, UR16, RZ ;  /* 0x000000108a007c10 */ /* 0x040fe2000ff1e0ff */
[----:B------:R-:W-:Y:S05]  /*3a50*/  IMAD.IADD R87, R139, 0x1, R87 ;  /* 0x000000018b577824 */ /* 0x000fea00078e0257 */
[-C--:B------:R-:W-:Y:S02]  /*3a60*/  LEA.HI.X R141, R138, R114.reuse, R87, 0x1, P1 ;  /* 0x000000728a8d7211 */ /* 0x080fe400008f0c57 */
[----:B------:R-:W-:Y:S02]  /*3a70*/  IADD3.X R139, PT, PT, R87, UR25, RZ, P0, !PT ;  /* 0x00000019578b7c10 */ /* 0x000fe400087fe4ff */
[C---:B------:R-:W-:Y:S04]  /*3a80*/  LEA R86, P0, R0.reuse, R115, 0x1 ;  /* 0x0000007300567211 */ /* 0x040fe800078008ff */
[----:B------:R-:W-:Y:S01]  /*3a90*/  LEA.HI.X R87, R0, R114, R139, 0x1, P0 ;  /* 0x0000007200577211 */ /* 0x000fe200000f0c8b */
[----:B------:R-:W-:Y:S01]  /*3aa0*/  @!PT LDS RZ, [RZ] ;  /* 0x00000000fffff984 */ /* 0x000fe20000000800 */
[----:B------:R-:W-:Y:S01]  /*3ab0*/  @!PT LDS RZ, [RZ] ;  /* 0x00000000fffff984 */ /* 0x000fe20000000800 */
[----:B------:R-:W-:Y:S01]  /*3ac0*/  @!PT LDS RZ, [RZ] ;  /* 0x00000000fffff984 */ /* 0x000fe20000000800 */
[----:B------:R2:W-:Y:S01]  /*3ad0*/  LDGSTS.E.BYPASS.LTC128B.128 [R119+0x6000], desc[UR26][R140.64] ;  /* 0x060000008c777fae */ /* 0x0005e2000b981a1a */
[----:B------:R-:W-:Y:S03]  /*3ae0*/  ISETP.NE.AND P0, PT, R125, RZ, PT ;  /* 0x000000ff7d00720c */ /* 0x000fe60003f05270 */
[----:B------:R2:W-:Y:S04]  /*3af0*/  LDGSTS.E.BYPASS.LTC128B.128 [R119+0x7000], desc[UR26][R140.64+0x40] ;  /* 0x070000408c777fae */ /* 0x0005e8000b981a1a */
[----:B------:R2:W-:Y:S04]  /*3b00*/  LDGSTS.E.BYPASS.LTC128B.128 [R119+0x8000], desc[UR26][R140.64+0x80] ;  /* 0x080000808c777fae */ /* 0x0005e8000b981a1a */
[----:B------:R2:W-:Y:S04]  /*3b10*/  LDGSTS.E.BYPASS.LTC128B.128 [R119+0x6800], desc[UR26][R86.64] ;  /* 0x0680000056777fae */ /* 0x0005e8000b981a1a */
[----:B------:R2:W-:Y:S04]  /*3b20*/  LDGSTS.E.BYPASS.LTC128B.128 [R119+0x7800], desc[UR26][R86.64+0x40] ;  /* 0x0780004056777fae */ /* 0x0005e8000b981a1a */
[----:B------:R2:W-:Y:S04]  /*3b30*/  LDGSTS.E.BYPASS.LTC128B.128 [R119+0x8800], desc[UR26][R86.64+0x80] ;  /* 0x0880008056777fae */ /* 0x0005e8000b981a1a */
        /* <DEDUP_REMOVED lines=13> */
[C---:B------:R-:W-:Y:S08]  /*3c10*/  HMMA.16816.F32 R24, R88.reuse, R102, RZ ;  /* 0x000000665818723c */ /* 0x040ff000000018ff */
        /* <DEDUP_REMOVED lines=69> */
[----:B------:R-:W-:Y:S01]  /*4070*/  FMNMX3.FTZ R0, R0, R16, R17, !PT ;  /* 0x0000001000007276 */ /* 0x000fe20007810011 */
[C---:B-1----:R-:W-:Y:S08]  /*4080*/  HMMA.16816.F32 R20, R88.reuse, R92, R20 ;  /* 0x0000005c5814723c */ /* 0x042ff00000001814 */
[C---:B------:R-:W-:Y:S08]  /*4090*/  HMMA.16816.F32 R24, R88.reuse, R94, R24 ;  /* 0x0000005e5818723c */ /* 0x040ff00000001818 */
[C---:B---3--:R-:W-:Y:S03]  /*40a0*/  HMMA.16816.F32 R28, R88.reuse, R96, R28 ;  /* 0x00000060581c723c */ /* 0x048fe6000000181c */
[----:B------:R-:W-:Y:S05]  /*40b0*/  FMNMX3.FTZ R139, R0, R20, R21, !PT ;  /* 0x00000014008b7276 */ /* 0x000fea0007810015 */
[----:B------:R-:W-:Y:S03]  /*40c0*/  HMMA.16816.F32 R32, R88, R98, R32 ;  /* 0x000000625820723c */ /* 0x000fe60000001820 */
[----:B------:R-:W-:Y:S08]  /*40d0*/  FMNMX3.FTZ R139, R139, R24, R25, !PT ;  /* 0x000000188b8b7276 */ /* 0x000ff00007810019 */
[----:B------:R-:W-:Y:S08]  /*40e0*/  FMNMX3.FTZ R139, R139, R28, R29, !PT ;  /* 0x0000001c8b8b7276 */ /* 0x000ff0000781001d */
[----:B------:R-:W-:Y:S01]  /*40f0*/  FMNMX3.FTZ R139, R139, R32, R33, !PT ;  /* 0x000000208b8b7276 */ /* 0x000fe20007810021 */
[----:B--2---:R-:W-:Y:S06]  /*4100*/  @P0 BRA `(.L_x_940) ;  /* 0xfffffff400e40947 */ /* 0x004fec000383ffff */
.L_x_939:
[----:B-1----:R-:W-:Y:S01]  /*4110*/  SHFL.BFLY PT, R90, R139, 0x2, 0x1f ;  /* 0x0c401f008b5a7f89 */ /* 0x002fe200000e0000 */
[----:B------:R-:W-:Y:S01]  /*4120*/  FMNMX3.FTZ R88, R136, R18, R19, !PT ;  /* 0x0000001288587276 */ /* 0x000fe20007810013 */
[----:B------:R-:W-:Y:S03]  /*4130*/  IMAD.SHL.U32 R93, R125, 0x2, RZ ;  /* 0x000000027d5d7824 */ /* 0x000fe600078e00ff */
[----:B------:R-:W-:Y:S04]  /*4140*/  FMNMX3.FTZ R88, R88, R22, R23, !PT ;  /* 0x0000001658587276 */ /* 0x000fe80007810017 */
[----:B------:R-:W-:Y:S02]  /*4150*/  FMNMX3.FTZ R84, R88, R26, R27, !PT ;  /* 0x0000001a58547276 */ /* 0x000fe4000781001b */
[----:B------:R-:W-:Y:S02]  /*4160*/  LOP3.LUT R88, R93, UR29, R133, 0x96, !PT ;  /* 0x0000001d5d587c12 */ /* 0x000fe4000f8e9685 */
[----:B------:R-:W-:Y:S03]  /*4170*/  FMNMX3.FTZ R84, R84, R30, R31, !PT ;  /* 0x0000001e54547276 */ /* 0x000fe6000781001f */
[----:B------:R-:W-:Y:S01]  /*4180*/  IMAD.WIDE.U32 R98, R88, -0x326172a9, RZ ;  /* 0xcd9e8d5758627825 */ /* 0x000fe200078e00ff */
[----:B------:R-:W-:Y:S04]  /*4190*/  FMNMX3.FTZ R2, R84, R34, R35, !PT ;  /* 0x0000002254027276 */ /* 0x000fe80007810023 */
[----:B------:R-:W-:Y:S01]  /*41a0*/  LOP3.LUT R88, R134, UR21, R99, 0x96, !PT ;  /* 0x0000001586587c12 */ /* 0x000fe2000f8e9663 */
[----:B------:R-:W1:Y:S01]  /*41b0*/  SHFL.BFLY PT, R87, R2, 0x2, 0x1f ;  /* 0x0c401f0002577f89 */ /* 0x000e6200000e0000 */
        /* <DEDUP_REMOVED lines=8> */
[----:B-1----:R-:W-:Y:S03]  /*4240*/  FMNMX.FTZ R87, R2, R87, !PT ;  /* 0x0000005702577209 */ /* 0x002fe60007810000 */
[----:B------:R-:W-:Y:S01]  /*4250*/  IMAD.WIDE.U32 R100, R88, -0x2daee0ad, RZ ;  /* 0xd2511f5358647825 */ /* 0x000fe200078e00ff */
[----:B------:R-:W-:Y:S01]  /*4260*/  FMNMX.FTZ R90, R139, R90, !PT ;  /* 0x0000005a8b5a7209 */ /* 0x000fe20007810000 */
[----:B------:R-:W1:Y:S03]  /*4270*/  SHFL.BFLY PT, R86, R87, 0x1, 0x1f ;  /* 0x0c201f0057567f89 */ /* 0x000e6600000e0000 */
[----:B------:R-:W-:Y:S05]  /*4280*/  LOP3.LUT R88, R98, UR12, R101, 0x96, !PT ;  /* 0x0000000c62587c12 */ /* 0x000fea000f8e9665 */
[----:B------:R-:W2:Y:S01]  /*4290*/  SHFL.BFLY PT, R89, R90, 0x1, 0x1f ;  /* 0x0c201f005a597f89 */ /* 0x000ea200000e0000 */
[----:B------:R-:W-:Y:S01]  /*42a0*/  IMAD.WIDE.U32 R98, R88, -0x326172a9, RZ ;  /* 0xcd9e8d5758627825 */ /* 0x000fe200078e00ff */
[----:B-1----:R-:W-:Y:S02]  /*42b0*/  FMNMX.FTZ R0, R87, R86, !PT ;  /* 0x0000005657007209 */ /* 0x002fe40007810000 */
[----:B--2---:R-:W-:Y:S02]  /*42c0*/  FMNMX.FTZ R2, R90, R89, !PT ;  /* 0x000000595a027209 */ /* 0x004fe40007810000 */
[----:B------:R-:W-:Y:S02]  /*42d0*/  LOP3.LUT R90, R94, UR13, R97, 0x96, !PT ;  /* 0x0000000d5e5a7c12 */ /* 0x000fe4000f8e9661 */
[C---:B------:R-:W-:Y:S01]  /*42e0*/  FSETP.NEU.FTZ.AND P0, PT, R2.reuse, -INF , PT ;  /* 0xff8000000200780b */ /* 0x040fe20003f1d000 */
[C---:B------:R-:W-:Y:S01]  /*42f0*/  FMUL.FTZ R92, R2.reuse, UR4 ;  /* 0x00000004025c7c20 */ /* 0x040fe20008410000 */
[----:B------:R-:W-:Y:S01]  /*4300*/  FADD.FTZ R85, -R2, R85 ;  /* 0x0000005502557221 */ /* 0x000fe20000010100 */
[----:B------:R-:W-:Y:S03]  /*4310*/  IMAD.WIDE.U32 R90, R90, -0x2daee0ad, RZ ;  /* 0xd2511f535a5a7825 */ /* 0x000fe600078e00ff */
[----:B------:R-:W-:Y:S01]  /*4320*/  FSEL R92, R92, RZ, P0 ;  /* 0x000000ff5c5c7208 */ /* 0x000fe20000000000 */
[----:B------:R-:W-:Y:S01]  /*4330*/  FMUL.FTZ R84, R85, UR4 ;  /* 0x0000000455547c20 */ /* 0x000fe20008410000 */
[----:B------:R-:W-:Y:S01]  /*4340*/  LOP3.LUT R94, R100, UR10, R91, 0x96, !PT ;  /* 0x0000000a645e7c12 */ /* 0x000fe2000f8e965b */
[----:B------:R-:W-:Y:S01]  /*4350*/  IMAD.MOV.U32 R85, RZ, RZ, R2 ;  /* 0x000000ffff557224 */ /* 0x000fe200078e0002 */
[----:B------:R-:W-:Y:S01]  /*4360*/  LOP3.LUT R91, R96, UR11, R99, 0x96, !PT ;  /* 0x0000000b605b7c12 */ /* 0x000fe2000f8e9663 */
[----:B------:R-:W-:Y:S01]  /*4370*/  FFMA.FTZ R89, R4, UR4, -R92 ;  /* 0x0000000404597c23 */ /* 0x000fe2000801085c */
[----:B------:R-:W-:Y:S01]  /*4380*/  FMUL.FTZ R96, R0, UR4 ;  /* 0x0000000400607c20 */ /* 0x000fe20008410000 */
[----:B------:R-:W1:Y:S01]  /*4390*/  MUFU.EX2 R84, R84 ;  /* 0x0000005400547308 */ /* 0x000e620000000800 */
[----:B------:R-:W-:Y:S01]  /*43a0*/  IMAD.WIDE.U32 R94, R94, -0x326172a9, RZ ;  /* 0xcd9e8d575e5e7825 */ /* 0x000fe200078e00ff */
[----:B------:R-:W-:Y:S08]  /*43b0*/  FSETP.NEU.FTZ.AND P0, PT, R0, -INF , PT ;  /* 0xff8000000000780b */ /* 0x000ff00003f1d000 */
[----:B------:R-:W2:Y:S01]  /*43c0*/  MUFU.EX2 R89, R89 ;  /* 0x0000005900597308 */ /* 0x000ea20000000800 */
[----:B------:R-:W-:Y:S01]  /*43d0*/  IMAD.MOV.U32 R97, RZ, RZ, R94 ;  /* 0x000000ffff617224 */ /* 0x000fe200078e005e */
[----:B------:R-:W-:Y:S01]  /*43e0*/  FSEL R96, R96, RZ, P0 ;  /* 0x000000ff60607208 */ /* 0x000fe20000000000 */
[--C-:B------:R-:W-:Y:S01]  /*43f0*/  FFMA.FTZ R8, R8, UR4, -R92.reuse ;  /* 0x0000000408087c23 */ /* 0x100fe2000801085c */
[----:B------:R-:W-:Y:S01]  /*4400*/  LOP3.LUT R88, R98, UR9, R95, 0x96, !PT ;  /* 0x0000000962587c12 */ /* 0x000fe2000f8e965f */
[----:B------:R-:W-:Y:S01]  /*4410*/  FFMA.FTZ R104, R5, UR4, -R92 ;  /* 0x0000000405687c23 */ /* 0x000fe2000801085c */
[----:B------:R-:W-:Y:S01]  /*4420*/  LOP3.LUT R95, R97, 0xff, RZ, 0xc0, !PT ;  /* 0x000000ff615f7812 */ /* 0x000fe200078ec0ff */
[--C-:B------:R-:W-:Y:S01]  /*4430*/  FFMA.FTZ R98, R6, UR4, -R96.reuse ;  /* 0x0000000406627c23 */ /* 0x100fe20008010860 */
[----:B------:R-:W-:Y:S01]  /*4440*/  PRMT R100, R94, 0x7771, RZ ;  /* 0x000077715e647816 */ /* 0x000fe200000000ff */
[----:B------:R-:W-:Y:S01]  /*4450*/  FFMA.FTZ R102, R10, UR4, -R96 ;  /* 0x000000040a667c23 */ /* 0x000fe20008010860 */
[C---:B-1----:R-:W-:Y:S01]  /*4460*/  FMUL.FTZ R36, R84.reuse, R36 ;  /* 0x0000002454247220 */ /* 0x042fe20000410000 */
[C---:B------:R-:W-:Y:S01]  /*4470*/  FMUL.FTZ R37, R84.reuse, R37 ;  /* 0x0000002554257220 */ /* 0x040fe20000410000 */
[C---:B------:R-:W-:Y:S01]  /*4480*/  FMUL.FTZ R40, R84.reuse, R40 ;  /* 0x0000002854287220 */ /* 0x040fe20000410000 */
[C---:B------:R-:W-:Y:S01]  /*4490*/  FMUL.FTZ R41, R84.reuse, R41 ;  /* 0x0000002954297220 */ /* 0x040fe20000410000 */
[C---:B--2---:R-:W-:Y:S01]  /*44a0*/  FFMA.FTZ R137, R84.reuse, R137, R89 ;  /* 0x0000008954897223 */ /* 0x044fe20000010059 */
        /* <DEDUP_REMOVED lines=21> */
[C---:B------:R-:W-:Y:S01]  /*4600*/  PRMT R6, R94.reuse, 0x7773, RZ ;  /* 0x000077735e067816 */ /* 0x040fe200000000ff */
[----:B------:R-:W-:Y:S01]  /*4610*/  MUFU.EX2 R98, R98 ;  /* 0x0000006200627308 */ /* 0x000fe20000000800 */
[----:B------:R-:W-:Y:S01]  /*4620*/  PRMT R97, R94, 0x7772, RZ ;  /* 0x000077725e617816 */ /* 0x000fe200000000ff */
[----:B------:R-:W-:Y:S01]  /*4630*/  FMUL.FTZ R3, R84, UR4 ;  /* 0x0000000454037c20 */ /* 0x000fe20008410000 */
[----:B------:R-:W-:Y:S01]  /*4640*/  FFMA.FTZ R94, R9, UR4, -R92 ;  /* 0x00000004095e7c23 */ /* 0x000fe2000801085c */
[----:B------:R-:W-:Y:S06]  /*4650*/  PRMT R100, R95, 0x5410, R100 ;  /* 0x000054105f647816 */ /* 0x000fec0000000064 */
[----:B------:R-:W-:Y:S01]  /*4660*/  MUFU.EX2 R102, R102 ;  /* 0x0000006600667308 */ /* 0x000fe20000000800 */
[----:B------:R-:W-:Y:S01]  /*4670*/  PRMT R6, R97, 0x5410, R6 ;  /* 0x0000541061067816 */ /* 0x000fe20000000006 */
[--C-:B------:R-:W-:Y:S01]  /*4680*/  FFMA.FTZ R97, R11, UR4, -R96.reuse ;  /* 0x000000040b617c23 */ /* 0x100fe20008010860 */
[--C-:B------:R-:W-:Y:S07]  /*4690*/  FFMA.FTZ R5, R7, UR4, -R96.reuse ;  /* 0x0000000407057c23 */ /* 0x100fee0008010860 */
[----:B------:R-:W1:Y:S01]  /*46a0*/  MUFU.EX2 R3, R3 ;  /* 0x0000000300037308 */ /* 0x000e620000000800 */
[--C-:B------:R-:W-:Y:S01]  /*46b0*/  HSET2.LE.AND R10, R100, R121.reuse, PT ;  /* 0x00000079640a7233 */ /* 0x100fe20003803000 */
[--C-:B------:R-:W-:Y:S01]  /*46c0*/  FFMA.FTZ R14, R14, UR4, -R96.reuse ;  /* 0x000000040e0e7c23 */ /* 0x100fe20008010860 */
[----:B------:R-:W-:Y:S07]  /*46d0*/  LOP3.LUT R6, R6, 0xff00ff, RZ, 0xc0, !PT ;  /* 0x00ff00ff06067812 */ /* 0x000fee00078ec0ff */
[----:B------:R-:W-:Y:S01]  /*46e0*/  MUFU.EX2 R95, R8 ;  /* 0x00000008005f7308 */ /* 0x000fe20000000800 */
[----:B------:R-:W-:Y:S01]  /*46f0*/  PRMT R7, R88, 0x7632, R7 ;  /* 0x0000763258077816 */ /* 0x000fe20000000007 */
[----:B------:R-:W-:Y:S01]  /*4700*/  FFMA.FTZ R15, R15, UR4, -R96 ;  /* 0x000000040f0f7c23 */ /* 0x000fe20008010860 */
[----:B------:R-:W-:Y:S07]  /*4710*/  FFMA.FTZ R106, R12, UR4, -R92 ;  /* 0x000000040c6a7c23 */ /* 0x000fee000801085c */
[----:B------:R-:W2:Y:S01]  /*4720*/  MUFU.EX2 R94, R94 ;  /* 0x0000005e005e7308 */ /* 0x000ea20000000800 */
[--C-:B------:R-:W-:Y:S01]  /*4730*/  HSET2.LE.AND R11, R6, R121.reuse, PT ;  /* 0x00000079060b7233 */ /* 0x100fe20003803000 */
[----:B------:R-:W-:Y:S01]  /*4740*/  FFMA.FTZ R100, R18, UR4, -R96 ;  /* 0x0000000412647c23 */ /* 0x000fe20008010860 */
[----:B------:R-:W-:Y:S07]  /*4750*/  LOP3.LUT R7, R7, 0xff, RZ, 0xc0, !PT ;  /* 0x000000ff07077812 */ /* 0x000fee00078ec0ff */
[----:B------:R-:W3:Y:S01]  /*4760*/  MUFU.EX2 R97, R97 ;  /* 0x0000006100617308 */ /* 0x000ee20000000800 */
[----:B------:R-:W-:Y:S01]  /*4770*/  FFMA.FTZ R17, R17, UR4, -R92 ;  /* 0x0000000411117c23 */ /* 0x000fe2000801085c */
        /* <DEDUP_REMOVED lines=25> */
[----:B--2---:R-:W-:Y:S01]  /*4910*/  F2FP.F16.F32.PACK_AB R3, R94, R95 ;  /* 0x0000005f5e03723e */ /* 0x004fe200000000ff */
[----:B------:R-:W-:Y:S01]  /*4920*/  IMAD.WIDE.U32 R8, R91, -0x2daee0ad, RZ ;  /* 0xd2511f535b087825 */ /* 0x000fe200078e00ff */
[----:B------:R-:W1:Y:S01]  /*4930*/  MUFU.EX2 R104, R104 ;  /* 0x0000006800687308 */ /* 0x000e620000000800 */
[----:B------:R-:W-:Y:S02]  /*4940*/  ISETP.NE.AND P0, PT, R125, RZ, PT ;  /* 0x000000ff7d00720c */ /* 0x000fe40003f05270 */
[----:B------:R-:W-:Y:S01]  /*4950*/  FFMA.FTZ R103, R32, UR4, -R92 ;  /* 0x0000000420677c23 */ /* 0x000fe2000801085c */
[----:B------:R-:W-:Y:S01]  /*4960*/  LOP3.LUT R10, R3, R10, RZ, 0xc0, !PT ;  /* 0x0000000a030a7212 */ /* 0x000fe200078ec0ff */
[----:B------:R-:W-:Y:S01]  /*4970*/  IMAD.MOV.U32 R3, RZ, RZ, R8 ;  /* 0x000000ffff037224 */ /* 0x000fe200078e0008 */
[C---:B------:R-:W-:Y:S04]  /*4980*/  PRMT R136, R8.reuse, 0x7771, RZ ;  /* 0x0000777108887816 */ /* 0x040fe800000000ff */
[----:B------:R-:W2:Y:S01]  /*4990*/  MUFU.EX2 R5, R5 ;  /* 0x0000000500057308 */ /* 0x000ea20000000800 */
[----:B------:R-:W-:Y:S01]  /*49a0*/  PRMT R101, R8, 0x7773, RZ ;  /* 0x0000777308657816 */ /* 0x000fe200000000ff */
[--C-:B------:R-:W-:Y:S01]  /*49b0*/  FFMA.FTZ R140, R22, UR4, -R96.reuse ;  /* 0x00000004168c7c23 */ /* 0x100fe20008010860 */
[----:B------:R-:W-:Y:S07]  /*49c0*/  LOP3.LUT R3, R3, 0xff, RZ, 0xc0, !PT ;  /* 0x000000ff03037812 */ /* 0x000fee00078ec0ff */
[----:B------:R-:W-:Y:S01]  /*49d0*/  MUFU.EX2 R100, R100 ;  /* 0x0000006400647308 */ /* 0x000fe20000000800 */
[----:B------:R-:W-:Y:S01]  /*49e0*/  PRMT R8, R8, 0x7772, RZ ;  /* 0x0000777208087816 */ /* 0x000fe200000000ff */
[----:B------:R-:W-:Y:S01]  /*49f0*/  FFMA.FTZ R107, R31, UR4, -R96 ;  /* 0x000000041f6b7c23 */ /* 0x000fe20008010860 */
[----:B------:R-:W-:Y:S07]  /*4a00*/  PRMT R136, R3, 0x5410, R136 ;  /* 0x0000541003887816 */ /* 0x000fee0000000088 */
[----:B------:R-:W-:Y:S01]  /*4a10*/  MUFU.EX2 R17, R17 ;  /* 0x0000001100117308 */ /* 0x000fe20000000800 */
[----:B------:R-:W-:Y:S01]  /*4a20*/  LOP3.LUT R3, R88, 0xffff, RZ, 0xc0, !PT ;  /* 0x0000ffff58037812 */ /* 0x000fe200078ec0ff */
[----:B------:R-:W-:Y:S01]  /*4a30*/  FFMA.FTZ R144, R29, UR4, -R92 ;  /* 0x000000041d907c23 */ /* 0x000fe2000801085c */
[----:B------:R-:W-:Y:S07]  /*4a40*/  PRMT R101, R8, 0x5410, R101 ;  /* 0x0000541008657816 */ /* 0x000fee0000000065 */
[----:B------:R-:W-:Y:S01]  /*4a50*/  MUFU.EX2 R106, R106 ;  /* 0x0000006a006a7308 */ /* 0x000fe20000000800 */
[----:B------:R-:W-:Y:S01]  /*4a60*/  LOP3.LUT R8, R88, 0xff, RZ, 0xc0, !PT ;  /* 0x000000ff58087812 */ /* 0x000fe200078ec0ff */
[----:B------:R-:W-:Y:S01]  /*4a70*/  FFMA.FTZ R29, R23, UR4, -R96 ;  /* 0x00000004171d7c23 */ /* 0x000fe20008010860 */
[----:B---3--:R-:W-:Y:S07]  /*4a80*/  F2FP.F16.F32.PACK_AB R6, R97, R102 ;  /* 0x000000666106723e */ /* 0x008fee00000000ff */
[----:B------:R-:W-:Y:S01]  /*4a90*/  MUFU.EX2 R140, R140 ;  /* 0x0000008c008c7308 */ /* 0x000fe20000000800 */
[----:B------:R-:W-:Y:S01]  /*4aa0*/  SHF.R.U32.HI R3, RZ, 0x8, R3 ;  /* 0x00000008ff037819 */ /* 0x000fe20000011603 */
[----:B------:R-:W-:Y:S01]  /*4ab0*/  FFMA.FTZ R105, R28, UR4, -R92 ;  /* 0x000000041c697c23 */ /* 0x000fe2000801085c */
[----:B------:R-:W-:Y:S07]  /*4ac0*/  LOP3.LUT R11, R6, R11, RZ, 0xc0, !PT ;  /* 0x0000000b060b7212 */ /* 0x000fee00078ec0ff */
[----:B------:R-:W-:Y:S01]  /*4ad0*/  MUFU.EX2 R29, R29 ;  /* 0x0000001d001d7308 */ /* 0x000fe20000000800 */
[----:B------:R-:W-:Y:S01]  /*4ae0*/  PRMT R8, R8, 0x5410, R3 ;  /* 0x0000541008087816 */ /* 0x000fe20000000003 */
[----:B------:R-:W-:Y:S01]  /*4af0*/  VIADD R125, R125, 0xffffffff ;  /* 0xffffffff7d7d7836 */ /* 0x000fe20000000000 */
[----:B------:R-:W-:Y:S07]  /*4b00*/  LOP3.LUT R99, R90, UR8, R9, 0x96, !PT ;  /* 0x000000085a637c12 */ /* 0x000fee000f8e9609 */
[----:B------:R-:W-:Y:S01]  /*4b10*/  MUFU.EX2 R107, R107 ;  /* 0x0000006b006b7308 */ /* 0x000fe20000000800 */
[----:B------:R-:W-:Y:S02]  /*4b20*/  SHF.R.U32.HI R6, RZ, 0x18, R88 ;  /* 0x00000018ff067819 */ /* 0x000fe40000011658 */
[----:B-1----:R-:W-:Y:S07]  /*4b30*/  F2FP.F16.F32.PACK_AB R3, R104, R89 ;  /* 0x000000596803723e */ /* 0x002fee00000000ff */
[----:B------:R-:W-:Y:S01]  /*4b40*/  MUFU.EX2 R105, R105 ;  /* 0x0000006900697308 */ /* 0x000fe20000000800 */
[----:B------:R-:W1:Y:S01]  /*4b50*/  LDSM.16.MT88.4 R88, [R110+0x6000] ;  /* 0x006000006e58783b */ /* 0x000e620000004200 */
[----:B------:R-:W-:Y:S01]  /*4b60*/  PRMT R6, R7, 0x5410, R6 ;  /* 0x0000541007067816 */ /* 0x000fe20000000006 */
[----:B------:R-:W-:Y:S01]  /*4b70*/  FFMA.FTZ R7, R19, UR4, -R96 ;  /* 0x0000000413077c23 */ /* 0x000fe20008010860 */
[--C-:B------:R-:W-:Y:S06]  /*4b80*/  HSET2.LE.AND R8, R8, R121.reuse, PT ;  /* 0x0000007908087233 */ /* 0x100fec0003803000 */
[----:B------:R-:W-:Y:S01]  /*4b90*/  MUFU.EX2 R144, R144 ;  /* 0x0000009000907308 */ /* 0x000fe20000000800 */
[----:B------:R-:W-:Y:S02]  /*4ba0*/  LOP3.LUT R138, R99, 0xffff, RZ, 0xc0, !PT ;  /* 0x0000ffff638a7812 */ /* 0x000fe400078ec0ff */
[--C-:B------:R-:W-:Y:S07]  /*4bb0*/  HSET2.LE.AND R9, R6, R121.reuse, PT ;  /* 0x0000007906097233 */ /* 0x100fee0003803000 */
[----:B------:R-:W-:Y:S01]  /*4bc0*/  MUFU.EX2 R7, R7 ;  /* 0x0000000700077308 */ /* 0x000fe20000000800 */
[----:B--2---:R-:W-:Y:S01]  /*4bd0*/  F2FP.F16.F32.PACK_AB R6, R5, R98 ;  /* 0x000000620506723e */ /* 0x004fe200000000ff */
[----:B------:R-:W-:Y:S01]  /*4be0*/  FFMA.FTZ R98, R16, UR4, -R92 ;  /* 0x0000000410627c23 */ /* 0x000fe2000801085c */
[----:B------:R-:W-:Y:S02]  /*4bf0*/  LOP3.LUT R8, R3, R8, RZ, 0xc0, !PT ;  /* 0x0000000803087212 */ /* 0x000fe400078ec0ff */
[----:B------:R-:W-:Y:S02]  /*4c00*/  LOP3.LUT R9, R6, R9, RZ, 0xc0, !PT ;  /* 0x0000000906097212 */ /* 0x000fe400078ec0ff */
[C---:B------:R-:W-:Y:S03]  /*4c10*/  LOP3.LUT R3, R99.reuse, 0xff, RZ, 0xc0, !PT ;  /* 0x000000ff63037812 */ /* 0x040fe600078ec0ff */
[----:B------:R-:W2:Y:S01]  /*4c20*/  MUFU.EX2 R98, R98 ;  /* 0x0000006200627308 */ /* 0x000ea20000000800 */
[----:B------:R-:W-:Y:S02]  /*4c30*/  PRMT R6, R99, 0x7632, R6 ;  /* 0x0000763263067816 */ /* 0x000fe40000000006 */
[----:B------:R-:W-:Y:S02]  /*4c40*/  SHF.R.U32.HI R99, RZ, 0x18, R99 ;  /* 0x00000018ff637819 */ /* 0x000fe40000011663 */
[----:B------:R-:W-:Y:S02]  /*4c50*/  LOP3.LUT R6, R6, 0xff, RZ, 0xc0, !PT ;  /* 0x000000ff06067812 */ /* 0x000fe400078ec0ff */
[----:B------:R-:W-:Y:S02]  /*4c60*/  SHF.R.U32.HI R138, RZ, 0x8, R138 ;  /* 0x00000008ff8a7819 */ /* 0x000fe4000001168a */
[----:B------:R-:W-:Y:S01]  /*4c70*/  PRMT R12, R6, 0x5410, R99 ;  /* 0x00005410060c7816 */ /* 0x000fe20000000063 */
[----:B------:R-:W-:Y:S01]  /*4c80*/  FFMA.FTZ R99, R13, UR4, -R92 ;  /* 0x000000040d637c23 */ /* 0x000fe2000801085c */
[----:B------:R-:W-:Y:S02]  /*4c90*/  LOP3.LUT R6, R101, 0xff00ff, RZ, 0xc0, !PT ;  /* 0x00ff00ff65067812 */ /* 0x000fe400078ec0ff */
[----:B------:R-:W-:Y:S01]  /*4ca0*/  MUFU.EX2 R101, R15 ;  /* 0x0000000f00657308 */ /* 0x000fe20000000800 */
[----:B------:R-:W-:Y:S02]  /*4cb0*/  PRMT R138, R3, 0x5410, R138 ;  /* 0x00005410038a7816 */ /* 0x000fe4000000008a */
[----:B--2---:R-:W-:Y:S07]  /*4cc0*/  F2FP.F16.F32.PACK_AB R3, R17, R98 ;  /* 0x000000621103723e */ /* 0x004fee00000000ff */
[----:B------:R-:W2:Y:S01]  /*4cd0*/  MUFU.EX2 R99, R99 ;  /* 0x0000006300637308 */ /* 0x000ea20000000800 */
        /* <DEDUP_REMOVED lines=18> */
[--C-:B------:R-:W-:Y:S02]  /*4e00*/  HSET2.LE.AND R10, R136, R121.reuse, PT ;  /* 0x00000079880a7233 */ /* 0x100fe40003803000 */
[----:B------:R3:W4:Y:S01]  /*4e10*/  MUFU.EX2 R136, R14 ;  /* 0x0000000e00887308 */ /* 0x0007220000000800 */
[--C-:B------:R-:W-:Y:S02]  /*4e20*/  HSET2.LE.AND R9, R12, R121.reuse, PT ;  /* 0x000000790c097233 */ /* 0x100fe40003803000 */
[--C-:B------:R-:W-:Y:S02]  /*4e30*/  HSET2.LE.AND R11, R6, R121.reuse, PT ;  /* 0x00000079060b7233 */ /* 0x100fe40003803000 */
[----:B------:R-:W-:Y:S02]  /*4e40*/  F2FP.F16.F32.PACK_AB R6, R7, R100 ;  /* 0x000000640706723e */ /* 0x000fe400000000ff */
[----:B------:R-:W-:Y:S02]  /*4e50*/  LOP3.LUT R10, R3, R10, RZ, 0xc0, !PT ;  /* 0x0000000a030a7212 */ /* 0x000fe400078ec0ff */
[----:B------:R-:W-:Y:S02]  /*4e60*/  LOP3.LUT R11, R6, R11, RZ, 0xc0, !PT ;  /* 0x0000000b060b7212 */ /* 0x000fe400078ec0ff */
[--C-:B------:R-:W-:Y:S02]  /*4e70*/  HSET2.LE.AND R8, R138, R121.reuse, PT ;  /* 0x000000798a087233 */ /* 0x100fe40003803000 */
[----:B--2---:R-:W-:Y:S01]  /*4e80*/  F2FP.F16.F32.PACK_AB R3, R99, R106 ;  /* 0x0000006a6303723e */ /* 0x004fe200000000ff */
[----:B---3--:R-:W2:Y:S01]  /*4e90*/  LDSM.16.MT88.4 R12, [R108+0x6400] ;  /* 0x006400006c0c783b */ /* 0x008ea20000004200 */
[----:B----4-:R-:W-:Y:S02]  /*4ea0*/  F2FP.F16.F32.PACK_AB R6, R101, R136 ;  /* 0x000000886506723e */ /* 0x010fe400000000ff */
[----:B------:R-:W-:Y:S01]  /*4eb0*/  LOP3.LUT R8, R3, R8, RZ, 0xc0, !PT ;  /* 0x0000000803087212 */ /* 0x000fe200078ec0ff */
[----:B------:R-:W-:Y:S01]  /*4ec0*/  VIADD R3, R93, 0x1 ;  /* 0x000000015d037836 */ /* 0x000fe20000000000 */
[----:B------:R-:W-:Y:S04]  /*4ed0*/  LOP3.LUT R9, R6, R9, RZ, 0xc0, !PT ;  /* 0x0000000906097212 */ /* 0x000fe800078ec0ff */
[----:B------:R-:W-:Y:S03]  /*4ee0*/  LOP3.LUT R3, R133, UR29, R3, 0x96, !PT ;  /* 0x0000001d85037c12 */ /* 0x000fe6000f8e9603 */
[C---:B-1----:R-:W-:Y:S03]  /*4ef0*/  HMMA.16816.F32 R36, R8.reuse, R88, R36 ;  /* 0x000000580824723c */ /* 0x042fe60000001824 */
[----:B------:R-:W-:Y:S05]  /*4f00*/  IMAD.WIDE.U32 R88, R3, -0x326172a9, RZ ;  /* 0xcd9e8d5703587825 */ /* 0x000fea00078e00ff */
[C---:B------:R-:W-:Y:S03]  /*4f10*/  HMMA.16816.F32 R40, R8.reuse, R90, R40 ;  /* 0x0000005a0828723c */ /* 0x040fe60000001828 */
[----:B------:R-:W-:Y:S02]  /*4f20*/  LOP3.LUT R6, R134, UR21, R89, 0x96, !PT ;  /* 0x0000001586067c12 */ /* 0x000fe4000f8e9659 */
[----:B------:R-:W-:Y:S01]  /*4f30*/  LOP3.LUT R3, R127, UR20, R88, 0x96, !PT ;  /* 0x000000147f037c12 */ /* 0x000fe2000f8e9658 */
[--C-:B------:R-:W-:Y:S02]  /*4f40*/  FFMA.FTZ R88, R24, UR4, -R92.reuse ;  /* 0x0000000418587c23 */ /* 0x100fe4000801085c */
[----:B------:R-:W-:Y:S01]  /*4f50*/  IMAD.WIDE.U32 R146, R6, -0x2daee0ad, RZ ;  /* 0xd2511f5306927825 */ /* 0x000fe200078e00ff */
        /* <DEDUP_REMOVED lines=12> */
[C---:B-1----:R-:W-:Y:S03]  /*5020*/  HMMA.16816.F32 R76, R8.reuse, R12, R76 ;  /* 0x0000000c084c723c */ /* 0x042fe6000000184c */
[----:B------:R-:W-:Y:S01]  /*5030*/  IMAD.WIDE.U32 R12, R3, -0x2daee0ad, RZ ;  /* 0xd2511f53030c7825 */ /* 0x000fe200078e00ff */
[----:B------:R-:W-:Y:S04]  /*5040*/  LOP3.LUT R3, R130, UR17, R147, 0x96, !PT ;  /* 0x0000001182037c12 */ /* 0x000fe8000f8e9693 */
[----:B------:R-:W-:Y:S03]  /*5050*/  HMMA.16816.F32 R80, R8, R14, R80 ;  /* 0x0000000e0850723c */ /* 0x000fe60000001850 */
[----:B------:R-:W-:Y:S01]  /*5060*/  LOP3.LUT R146, R146, UR14, R13, 0x96, !PT ;  /* 0x0000000e92927c12 */ /* 0x000fe2000f8e960d */
[----:B------:R-:W-:Y:S04]  /*5070*/  IMAD.WIDE.U32 R142, R3, -0x326172a9, RZ ;  /* 0xcd9e8d57038e7825 */ /* 0x000fe800078e00ff */
[----:B------:R-:W-:Y:S01]  /*5080*/  IMAD.WIDE.U32 R146, R146, -0x326172a9, RZ ;  /* 0xcd9e8d5792927825 */ /* 0x000fe200078e00ff */
[----:B------:R-:W-:Y:S04]  /*5090*/  LOP3.LUT R3, R126, UR15, R143, 0x96, !PT ;  /* 0x0000000f7e037c12 */ /* 0x000fe8000f8e968f */
[----:B------:R-:W-:Y:S01]  /*50a0*/  LOP3.LUT R142, R142, UR13, R147, 0x96, !PT ;  /* 0x0000000d8e8e7c12 */ /* 0x000fe2000f8e9693 */
[----:B------:R-:W-:Y:S04]  /*50b0*/  IMAD.WIDE.U32 R138, R3, -0x2daee0ad, RZ ;  /* 0xd2511f53038a7825 */ /* 0x000fe800078e00ff */
[----:B------:R-:W-:Y:S05]  /*50c0*/  IMAD.WIDE.U32 R142, R142, -0x2daee0ad, RZ ;  /* 0xd2511f538e8e7825 */ /* 0x000fea00078e00ff */
[----:B------:R-:W-:Y:S02]  /*50d0*/  LOP3.LUT R3, R138, UR10, R143, 0x96, !PT ;  /* 0x0000000a8a037c12 */ /* 0x000fe4000f8e968f */
[----:B------:R-:W-:Y:S03]  /*50e0*/  LOP3.LUT R138, R12, UR12, R139, 0x96, !PT ;  /* 0x0000000c0c8a7c12 */ /* 0x000fe6000f8e968b */
[----:B------:R-:W-:Y:S04]  /*50f0*/  IMAD.WIDE.U32 R12, R3, -0x326172a9, RZ ;  /* 0xcd9e8d57030c7825 */ /* 0x000fe800078e00ff */
[----:B------:R-:W-:Y:S01]  /*5100*/  IMAD.WIDE.U32 R138, R138, -0x326172a9, RZ ;  /* 0xcd9e8d578a8a7825 */ /* 0x000fe200078e00ff */
[----:B------:R-:W-:Y:S02]  /*5110*/  MOV R8, R12 ;  /* 0x0000000c00087202 */ /* 0x000fe40000000f00 */
[C---:B------:R-:W-:Y:S02]  /*5120*/  PRMT R6, R12.reuse, 0x7773, RZ ;  /* 0x000077730c067816 */ /* 0x040fe400000000ff */
[----:B------:R-:W-:Y:S02]  /*5130*/  PRMT R9, R12, 0x7772, RZ ;  /* 0x000077720c097816 */ /* 0x000fe400000000ff */
[----:B------:R-:W-:Y:S01]  /*5140*/  LOP3.LUT R3, R138, UR9, R13, 0x96, !PT ;  /* 0x000000098a037c12 */ /* 0x000fe2000f8e960d */
[----:B------:R-:W-:Y:S01]  /*5150*/  FFMA.FTZ R138, R21, UR4, -R92 ;  /* 0x00000004158a7c23 */ /* 0x000fe2000801085c */
[----:B------:R-:W-:Y:S01]  /*5160*/  PRMT R10, R12, 0x7771, RZ ;  /* 0x000077710c0a7816 */ /* 0x000fe200000000ff */
[----:B------:R-:W-:Y:S01]  /*5170*/  FADD.FTZ R12, R104, R137 ;  /* 0x00000089680c7221 */ /* 0x000fe20000010000 */
[----:B------:R-:W-:Y:S01]  /*5180*/  PRMT R9, R9, 0x5410, R6 ;  /* 0x0000541009097816 */ /* 0x000fe20000000006 */
[----:B------:R-:W-:Y:S01]  /*5190*/  FFMA.FTZ R104, R25, UR4, -R92 ;  /* 0x0000000419687c23 */ /* 0x000fe2000801085c */
[----:B------:R-:W-:Y:S01]  /*51a0*/  LOP3.LUT R11, R8, 0xff, RZ, 0xc0, !PT ;  /* 0x000000ff080b7812 */ /* 0x000fe200078ec0ff */
[----:B------:R-:W-:Y:S01]  /*51b0*/  FFMA.FTZ R21, R27, UR4, -R96 ;  /* 0x000000041b157c23 */ /* 0x000fe20008010860 */
[----:B------:R-:W-:Y:S01]  /*51c0*/  LOP3.LUT R6, R3, 0xffff, RZ, 0xc0, !PT ;  /* 0x0000ffff03067812 */ /* 0x000fe200078ec0ff */
[----:B------:R1:W-:Y:S01]  /*51d0*/  MUFU.EX2 R25, R88 ;  /* 0x0000005800197308 */ /* 0x0003e20000000800 */
[----:B------:R-:W-:Y:S01]  /*51e0*/  PRMT R10, R11, 0x5410, R10 ;  /* 0x000054100b0a7816 */ /* 0x000fe2000000000a */
[----:B------:R-:W-:Y:S01]  /*51f0*/  FFMA.FTZ R137, R33, UR4, -R92 ;  /* 0x0000000421897c23 */ /* 0x000fe2000801085c */
[--C-:B------:R-:W-:Y:S07]  /*5200*/  SHF.R.U32.HI R11, RZ, 0x8, R6.reuse ;  /* 0x00000008ff0b7819 */ /* 0x100fee0000011606 */
[----:B------:R-:W-:Y:S01]  /*5210*/  MUFU.EX2 R21, R21 ;  /* 0x0000001500157308 */ /* 0x000fe20000000800 */
[C---:B------:R-:W-:Y:S02]  /*5220*/  PRMT R6, R3.reuse, 0x7632, R6 ;  /* 0x0000763203067816 */ /* 0x040fe40000000006 */
[----:B------:R-:W-:Y:S07]  /*5230*/  LOP3.LUT R8, R3, 0xff, RZ, 0xc0, !PT ;  /* 0x000000ff03087812 */ /* 0x000fee00078ec0ff */
[----:B------:R-:W2:Y:S01]  /*5240*/  MUFU.EX2 R104, R104 ;  /* 0x0000006800687308 */ /* 0x000ea20000000800 */
[----:B------:R-:W-:Y:S02]  /*5250*/  SHF.R.U32.HI R3, RZ, 0x18, R3 ;  /* 0x00000018ff037819 */ /* 0x000fe40000011603 */
[----:B------:R-:W-:Y:S07]  /*5260*/  LOP3.LUT R6, R6, 0xff, RZ, 0xc0, !PT ;  /* 0x000000ff06067812 */ /* 0x000fee00078ec0ff */
[----:B------:R-:W-:Y:S01]  /*5270*/  MUFU.EX2 R138, R138 ;  /* 0x0000008a008a7308 */ /* 0x000fe20000000800 */
[----:B------:R-:W-:Y:S01]  /*5280*/  PRMT R8, R8, 0x5410, R11 ;  /* 0x0000541008087816 */ /* 0x000fe2000000000b */
[----:B------:R-:W-:Y:S01]  /*5290*/  FFMA.FTZ R11, R20, UR4, -R92 ;  /* 0x00000004140b7c23 */ /* 0x000fe2000801085c */
[----:B------:R-:W-:Y:S01]  /*52a0*/  PRMT R6, R6, 0x5410, R3 ;  /* 0x0000541006067816 */ /* 0x000fe20000000003 */
[----:B------:R-:W-:Y:S01]  /*52b0*/  FADD.FTZ R3, R5, R128 ;  /* 0x0000008005037221 */ /* 0x000fe20000010000 */
[----:B------:R-:W-:Y:S01]  /*52c0*/  FADD.FTZ R5, R95, R12 ;  /* 0x0000000c5f057221 */ /* 0x000fe20000010000 */
[----:B------:R-:W-:Y:S01]  /*52d0*/  FFMA.FTZ R128, R26, UR4, -R96 ;  /* 0x000000041a807c23 */ /* 0x000fe20008010860 */
[----:B------:R-:W3:Y:S03]  /*52e0*/  LDSM.16.MT88.4 R12, [R110+0x6800] ;  /* 0x006800006e0c783b */ /* 0x000ee60000004200 */
[----:B------:R4:W5:Y:S01]  /*52f0*/  MUFU.EX2 R33, R11 ;  /* 0x0000000b00217308 */ /* 0x0009620000000800 */
[----:B-1----:R-:W-:Y:S01]  /*5300*/  LOP3.LUT R88, R9, 0xff00ff, RZ, 0xc0, !PT ;  /* 0x00ff00ff09587812 */ /* 0x002fe200078ec0ff */
[----:B------:R-:W-:Y:S01]  /*5310*/  FADD.FTZ R102, R102, R3 ;  /* 0x0000000366667221 */ /* 0x000fe20000010000 */
[--C-:B------:R-:W-:Y:S07]  /*5320*/  HSET2.LE.AND R10, R10, R121.reuse, PT ;  /* 0x000000790a0a7233 */ /* 0x100fee0003803000 */
[----:B------:R-:W1:Y:S01]  /*5330*/  MUFU.EX2 R128, R128 ;  /* 0x0000008000807308 */ /* 0x000e620000000800 */
[----:B--2---:R-:W-:Y:S01]  /*5340*/  F2FP.F16.F32.PACK_AB R3, R104, R25 ;  /* 0x000000196803723e */ /* 0x004fe200000000ff */
[----:B------:R-:W-:Y:S01]  /*5350*/  FADD.FTZ R97, R97, R102 ;  /* 0x0000006661617221 */ /* 0x000fe20000010000 */
[--C-:B------:R-:W-:Y:S01]  /*5360*/  HSET2.LE.AND R8, R8, R121.reuse, PT ;  /* 0x0000007908087233 */ /* 0x100fe20003803000 */
[----:B------:R-:W-:Y:S01]  /*5370*/  FADD.FTZ R5, R94, R5 ;  /* 0x000000055e057221 */ /* 0x000fe20000010000 */
[----:B------:R-:W-:Y:S01]  /*5380*/  LOP3.LUT R10, R3, R10, RZ, 0xc0, !PT ;  /* 0x0000000a030a7212 */ /* 0x000fe200078ec0ff */
[----:B------:R-:W-:Y:S01]  /*5390*/  FADD.FTZ R136, R136, R97 ;  /* 0x0000006188887221 */ /* 0x000fe20000010000 */
[--C-:B------:R-:W-:Y:S01]  /*53a0*/  HSET2.LE.AND R9, R6, R121.reuse, PT ;  /* 0x0000007906097233 */ /* 0x100fe20003803000 */
[----:B------:R-:W-:Y:S01]  /*53b0*/  FADD.FTZ R148, R106, R5 ;  /* 0x000000056a947221 */ /* 0x000fe20000010000 */
[----:B------:R-:W-:Y:S01]  /*53c0*/  F2FP.F16.F32.PACK_AB R6, R29, R140 ;  /* 0x0000008c1d06723e */ /* 0x000fe200000000ff */
[----:B------:R-:W-:Y:S01]  /*53d0*/  FADD.FTZ R101, R101, R136 ;  /* 0x0000008865657221 */ /* 0x000fe20000010000 */
[--C-:B----4-:R-:W-:Y:S01]  /*53e0*/  HSET2.LE.AND R11, R88, R121.reuse, PT ;  /* 0x00000079580b7233 */ /* 0x110fe20003803000 */
[----:B------:R-:W-:Y:S01]  /*53f0*/  FADD.FTZ R99, R99, R148 ;  /* 0x0000009463637221 */ /* 0x000fe20000010000 */
[----:B-----5:R-:W-:Y:S01]  /*5400*/  F2FP.F16.F32.PACK_AB R3, R138, R33 ;  /* 0x000000218a03723e */ /* 0x020fe200000000ff */
[----:B------:R-:W-:Y:S01]  /*5410*/  MUFU.EX2 R106, R103 ;  /* 0x00000067006a7308 */ /* 0x000fe20000000800 */
[----:B-1----:R-:W-:Y:S01]  /*5420*/  F2FP.F16.F32.PACK_AB R88, R21, R128 ;  /* 0x000000801558723e */ /* 0x002fe200000000ff */
[----:B------:R-:W-:Y:S01]  /*5430*/  FADD.FTZ R148, R98, R99 ;  /* 0x0000006362947221 */ /* 0x000fe20000010000 */
[----:B------:R-:W-:Y:S07]  /*5440*/  LOP3.LUT R8, R3, R8, RZ, 0xc0, !PT ;  /* 0x0000000803087212 */ /* 0x000fee00078ec0ff */
[----:B------:R-:W-:Y:S01]  /*5450*/  MUFU.EX2 R137, R137 ;  /* 0x0000008900897308 */ /* 0x000fe20000000800 */
[----:B------:R-:W-:Y:S01]  /*5460*/  LOP3.LUT R11, R88, R11, RZ, 0xc0, !PT ;  /* 0x0000000b580b7212 */ /* 0x000fe200078ec0ff */
[----:B------:R-:W-:Y:S01]  /*5470*/  FADD.FTZ R148, R17, R148 ;  /* 0x0000009411947221 */ /* 0x000fe20000010000 */
[----:B------:R-:W1:Y:S01]  /*5480*/  LDSM.16.MT88.4 R88, [R108+0x6800] ;  /* 0x006800006c58783b */ /* 0x000e620000004200 */
[----:B------:R-:W-:Y:S02]  /*5490*/  LOP3.LUT R9, R6, R9, RZ, 0xc0, !PT ;  /* 0x0000000906097212 */ /* 0x000fe400078ec0ff */
[----:B------:R-:W-:Y:S01]  /*54a0*/  LOP3.LUT R92, R146, UR11, R139, 0x96, !PT ;  /* 0x0000000b925c7c12 */ /* 0x000fe2000f8e968b */
[----:B------:R-:W-:Y:S01]  /*54b0*/  FFMA.FTZ R139, R34, UR4, -R96 ;  /* 0x00000004228b7c23 */ /* 0x000fe20008010860 */
[----:B------:R-:W-:Y:S01]  /*54c0*/  F2FP.F16.F32.PACK_AB R5, R144, R105 ;  /* 0x000000699005723e */ /* 0x000fe200000000ff */
[----:B------:R-:W-:Y:S02]  /*54d0*/  FADD.FTZ R33, R33, R148 ;  /* 0x0000009421217221 */ /* 0x000fe40000010000 */
[----:B------:R-:W-:Y:S02]  /*54e0*/  IMAD.WIDE.U32 R92, R92, -0x2daee0ad, RZ ;  /* 0xd2511f535c5c7825 */ /* 0x000fe400078e00ff */
[----:B------:R-:W-:Y:S02]  /*54f0*/  MUFU.EX2 R139, R139 ;  /* 0x0000008b008b7308 */ /* 0x000fe40000000800 */
[----:B------:R-:W-:Y:S01]  /*5500*/  FADD.FTZ R138, R138, R33 ;  /* 0x000000218a8a7221 */ /* 0x000fe20000010000 */
[----:B------:R-:W-:Y:S01]  /*5510*/  IMAD.MOV.U32 R3, RZ, RZ, R92 ;  /* 0x000000ffff037224 */ /* 0x000fe200078e005c */
[C---:B------:R-:W-:Y:S01]  /*5520*/  PRMT R6, R92.reuse, 0x7771, RZ ;  /* 0x000077715c067816 */ /* 0x040fe200000000ff */
[C---:B---3--:R-:W-:Y:S03]  /*5530*/  HMMA.16816.F32 R36, R8.reuse, R12, R36 ;  /* 0x0000000c0824723c */ /* 0x048fe60000001824 */
[C---:B------:R-:W-:Y:S01]  /*5540*/  PRMT R141, R92.reuse, 0x7773, RZ ;  /* 0x000077735c8d7816 */ /* 0x040fe200000000ff */
[----:B------:R-:W-:Y:S01]  /*5550*/  FADD.FTZ R25, R25, R138 ;  /* 0x0000008a19197221 */ /* 0x000fe20000010000 */
[----:B------:R-:W-:Y:S02]  /*5560*/  PRMT R102, R92, 0x7772, RZ ;  /* 0x000077725c667816 */ /* 0x000fe400000000ff */
[----:B------:R-:W-:Y:S01]  /*5570*/  LOP3.LUT R142, R142, UR8, R93, 0x96, !PT ;  /* 0x000000088e8e7c12 */ /* 0x000fe2000f8e965d */
[C---:B------:R-:W-:Y:S01]  /*5580*/  HMMA.16816.F32 R40, R8.reuse, R14, R40 ;  /* 0x0000000e0828723c */ /* 0x040fe20000001828 */
[----:B------:R-:W2:Y:S02]  /*5590*/  LDSM.16.MT88.4 R12, [R110+0x7800] ;  /* 0x007800006e0c783b */ /* 0x000ea40000004200 */
[----:B------:R-:W-:Y:S01]  /*55a0*/  PRMT R102, R102, 0x5410, R141 ;  /* 0x0000541066667816 */ /* 0x000fe2000000008d */
[----:B------:R-:W-:Y:S01]  /*55b0*/  FADD.FTZ R104, R104, R25 ;  /* 0x0000001968687221 */ /* 0x000fe20000010000 */
[----:B------:R-:W-:Y:S02]  /*55c0*/  LOP3.LUT R93, R142, 0xffff, RZ, 0xc0, !PT ;  /* 0x0000ffff8e5d7812 */ /* 0x000fe400078ec0ff */
[----:B------:R-:W-:Y:S02]  /*55d0*/  LOP3.LUT R3, R3, 0xff, RZ, 0xc0, !PT ;  /* 0x000000ff03037812 */ /* 0x000fe400078ec0ff */
[----:B------:R-:W-:Y:S02]  /*55e0*/  SHF.R.U32.HI R93, RZ, 0x8, R93 ;  /* 0x00000008ff5d7819 */ /* 0x000fe4000001165d */
[----:B------:R-:W-:Y:S01]  /*55f0*/  PRMT R6, R3, 0x5410, R6 ;  /* 0x0000541003067816 */ /* 0x000fe20000000006 */
[--C-:B------:R-:W-:Y:S01]  /*5600*/  FFMA.FTZ R3, R30, UR4, -R96.reuse ;  /* 0x000000041e037c23 */ /* 0x100fe20008010860 */
[----:B------:R-:W-:Y:S01]  /*5610*/  FFMA.FTZ R96, R35, UR4, -R96 ;  /* 0x0000000423607c23 */ /* 0x000fe20008010860 */
[----:B------:R-:W-:Y:S03]  /*5620*/  SHF.R.U32.HI R146, RZ, 0x18, R142 ;  /* 0x00000018ff927819 */ /* 0x000fe6000001168e */
[----:B------:R3:W-:Y:S01]  /*5630*/  MUFU.EX2 R136, R96 ;  /* 0x0000006000887308 */ /* 0x0007e20000000800 */
[C---:B-1----:R-:W-:Y:S08]  /*5640*/  HMMA.16816.F32 R44, R8.reuse, R88, R44 ;  /* 0x00000058082c723c */ /* 0x042ff0000000182c */
[C---:B------:R-:W-:Y:S01]  /*5650*/  HMMA.16816.F32 R48, R8.reuse, R90, R48 ;  /* 0x0000005a0830723c */ /* 0x040fe20000001830 */
[----:B------:R-:W1:Y:S08]  /*5660*/  LDSM.16.MT88.4 R88, [R108+0x7800] ;  /* 0x007800006c58783b */ /* 0x000e700000004200 */
[----:B---3--:R-:W-:Y:S01]  /*5670*/  LDSM.16.MT88.4 R96, [R108+0x6c00] ;  /* 0x006c00006c60783b */ /* 0x008fe20000004200 */
[C---:B--2---:R-:W-:Y:S08]  /*5680*/  HMMA.16816.F32 R52, R8.reuse, R12, R52 ;  /* 0x0000000c0834723c */ /* 0x044ff00000001834 */
[C---:B------:R-:W-:Y:S01]  /*5690*/  HMMA.16816.F32 R56, R8.reuse, R14, R56 ;  /* 0x0000000e0838723c */ /* 0x040fe20000001838 */
[----:B------:R-:W2:Y:S07]  /*56a0*/  LDSM.16.MT88.4 R12, [R110+0x8800] ;  /* 0x008800006e0c783b */ /* 0x000eae0000004200 */
[C---:B-1----:R-:W-:Y:S08]  /*56b0*/  HMMA.16816.F32 R60, R8.reuse, R88, R60 ;  /* 0x00000058083c723c */ /* 0x042ff0000000183c */
[C---:B------:R-:W-:Y:S01]  /*56c0*/  HMMA.16816.F32 R64, R8.reuse, R90, R64 ;  /* 0x0000005a0840723c */ /* 0x040fe20000001840 */
[----:B------:R-:W1:Y:S07]  /*56d0*/  LDSM.16.MT88.4 R88, [R108+0x8800] ;  /* 0x008800006c58783b */ /* 0x000e6e0000004200 */
[C---:B--2---:R-:W-:Y:S03]  /*56e0*/  HMMA.16816.F32 R68, R8.reuse, R12, R68 ;  /* 0x0000000c0844723c */ /* 0x044fe60000001844 */
[C---:B------:R-:W-:Y:S02]  /*56f0*/  LOP3.LUT R12, R142.reuse, 0xff, RZ, 0xc0, !PT ;  /* 0x000000ff8e0c7812 */ /* 0x040fe400078ec0ff */
[----:B------:R-:W-:Y:S02]  /*5700*/  PRMT R13, R142, 0x7632, R13 ;  /* 0x000076328e0d7816 */ /* 0x000fe4000000000d */
[----:B------:R-:W-:Y:S01]  /*5710*/  PRMT R12, R12, 0x5410, R93 ;  /* 0x000054100c0c7816 */ /* 0x000fe2000000005d */
[C---:B------:R-:W-:Y:S01]  /*5720*/  HMMA.16816.F32 R72, R8.reuse, R14, R72 ;  /* 0x0000000e0848723c */ /* 0x040fe20000001848 */
[----:B------:R-:W2:Y:S01]  /*5730*/  LDSM.16.MT88.4 R92, [R110+0x6c00] ;  /* 0x006c00006e5c783b */ /* 0x000ea20000004200 */
[----:B------:R-:W3:Y:S01]  /*5740*/  MUFU.EX2 R142, R3 ;  /* 0x00000003008e7308 */ /* 0x000ee20000000800 */
[----:B------:R-:W-:Y:S02]  /*5750*/  LOP3.LUT R13, R13, 0xff, RZ, 0xc0, !PT ;  /* 0x000000ff0d0d7812 */ /* 0x000fe400078ec0ff */
[--C-:B------:R-:W-:Y:S02]  /*5760*/  HSET2.LE.AND R14, R6, R121.reuse, PT ;  /* 0x00000079060e7233 */ /* 0x100fe40003803000 */
[----:B------:R-:W-:Y:S02]  /*5770*/  PRMT R146, R13, 0x5410, R146 ;  /* 0x000054100d927816 */ /* 0x000fe40000000092 */
[--C-:B------:R-:W-:Y:S03]  /*5780*/  HSET2.LE.AND R12, R12, R121.reuse, PT ;  /* 0x000000790c0c7233 */ /* 0x100fe60003803000 */
[--C-:B------:R-:W-:Y:S01]  /*5790*/  HSET2.LE.AND R13, R146, R121.reuse, PT ;  /* 0x00000079920d7233 */ /* 0x100fe20003803000 */
[----:B------:R-:W-:Y:S01]  /*57a0*/  FADD.FTZ R146, R100, R101 ;  /* 0x0000006564927221 */ /* 0x000fe20000010000 */
[----:B------:R-:W-:Y:S02]  /*57b0*/  LOP3.LUT R12, R5, R12, RZ, 0xc0, !PT ;  /* 0x0000000c050c7212 */ /* 0x000fe400078ec0ff */
[----:B---3--:R-:W-:Y:S01]  /*57c0*/  F2FP.F16.F32.PACK_AB R6, R107, R142 ;  /* 0x0000008e6b06723e */ /* 0x008fe200000000ff */
[----:B------:R-:W-:Y:S01]  /*57d0*/  FADD.FTZ R7, R7, R146 ;  /* 0x0000009207077221 */ /* 0x000fe20000010000 */
[C---:B-1----:R-:W-:Y:S03]  /*57e0*/  HMMA.16816.F32 R76, R8.reuse, R88, R76 ;  /* 0x00000058084c723c */ /* 0x042fe6000000184c */
[----:B------:R-:W-:Y:S01]  /*57f0*/  LOP3.LUT R13, R6, R13, RZ, 0xc0, !PT ;  /* 0x0000000d060d7212 */ /* 0x000fe200078ec0ff */
[----:B------:R-:W-:Y:S01]  /*5800*/  FADD.FTZ R140, R140, R7 ;  /* 0x000000078c8c7221 */ /* 0x000fe20000010000 */
[----:B------:R-:W-:Y:S02]  /*5810*/  LOP3.LUT R6, R102, 0xff00ff, RZ, 0xc0, !PT ;  /* 0x00ff00ff66067812 */ /* 0x000fe400078ec0ff */
[----:B------:R-:W-:Y:S01]  /*5820*/  F2FP.F16.F32.PACK_AB R3, R137, R106 ;  /* 0x0000006a8903723e */ /* 0x000fe200000000ff */
[----:B------:R-:W-:Y:S01]  /*5830*/  HMMA.16816.F32 R80, R8, R90, R80 ;  /* 0x0000005a0850723c */ /* 0x000fe20000001850 */
[----:B------:R-:W1:Y:S02]  /*5840*/  LDSM.16.MT88.4 R8, [R110+0x7c00] ;  /* 0x007c00006e08783b */ /* 0x000e640000004200 */
[----:B------:R-:W-:Y:S01]  /*5850*/  HSET2.LE.AND R15, R6, R121, PT ;  /* 0x00000079060f7233 */ /* 0x000fe20003803000 */
[----:B------:R-:W-:Y:S01]  /*5860*/  FADD.FTZ R29, R29, R140 ;  /* 0x0000008c1d1d7221 */ /* 0x000fe20000010000 */
[----:B------:R-:W-:Y:S02]  /*5870*/  F2FP.F16.F32.PACK_AB R6, R136, R139 ;  /* 0x0000008b8806723e */ /* 0x000fe400000000ff */
[----:B------:R-:W-:Y:S01]  /*5880*/  LOP3.LUT R14, R3, R14, RZ, 0xc0, !PT ;  /* 0x0000000e030e7212 */ /* 0x000fe200078ec0ff */
[----:B------:R-:W-:Y:S01]  /*5890*/  FADD.FTZ R128, R128, R29 ;  /* 0x0000001d80807221 */ /* 0x000fe20000010000 */
[----:B------:R-:W-:Y:S01]  /*58a0*/  LOP3.LUT R15, R6, R15, RZ, 0xc0, !PT ;  /* 0x0000000f060f7212 */ /* 0x000fe200078ec0ff */
[----:B------:R-:W3:Y:S01]  /*58b0*/  LDSM.16.MT88.4 R88, [R108+0x7c00] ;  /* 0x007c00006c58783b */ /* 0x000ee20000004200 */
[----:B------:R-:W-:Y:S01]  /*58c0*/  FADD.FTZ R3, R105, R104 ;  /* 0x0000006869037221 */ /* 0x000fe20000010000 */
[----:B------:R-:W-:Y:S03]  /*58d0*/  FADD.FTZ R21, R21, R128 ;  /* 0x0000008015157221 */ /* 0x000fe60000010000 */
[----:B------:R-:W-:Y:S01]  /*58e0*/  FADD.FTZ R3, R144, R3 ;  /* 0x0000000390037221 */ /* 0x000fe20000010000 */
[C---:B--2---:R-:W-:Y:S02]  /*58f0*/  HMMA.16816.F32 R36, R12.reuse, R92, R36 ;  /* 0x0000005c0c24723c */ /* 0x044fe40000001824 */
[----:B------:R-:W2:Y:S03]  /*5900*/  LDSM.16.MT88.4 R100, [R110+0x8c00] ;  /* 0x008c00006e64783b */ /* 0x000ea60000004200 */
[----:B------:R-:W-:Y:S01]  /*5910*/  FADD.FTZ R142, R142, R21 ;  /* 0x000000158e8e7221 */ /* 0x000fe20000010000 */
[----:B------:R-:W-:Y:S01]  /*5920*/  FADD.FTZ R106, R106, R3 ;  /* 0x000000036a6a7221 */ /* 0x000fe20000010000 */
[----:B------:R-:W-:Y:S01]  /*5930*/  MOV R3, R0 ;  /* 0x0000000000037202 */ /* 0x000fe20000000f00 */
[C---:B------:R-:W-:Y:S02]  /*5940*/  HMMA.16816.F32 R40, R12.reuse, R94, R40 ;  /* 0x0000005e0c28723c */ /* 0x040fe40000001828 */
[----:B------:R-:W4:Y:S01]  /*5950*/  LDSM.16.MT88.4 R92, [R108+0x8c00] ;  /* 0x008c00006c5c783b */ /* 0x000f220000004200 */
[----:B------:R-:W-:Y:S01]  /*5960*/  FADD.FTZ R142, R107, R142 ;  /* 0x0000008e6b8e7221 */ /* 0x000fe20000010000 */
[----:B------:R-:W-:Y:S03]  /*5970*/  FADD.FTZ R137, R137, R106 ;  /* 0x0000006a89897221 */ /* 0x000fe60000010000 */
[----:B------:R-:W-:Y:S01]  /*5980*/  FADD.FTZ R139, R139, R142 ;  /* 0x0000008e8b8b7221 */ /* 0x000fe20000010000 */
[C---:B------:R-:W-:Y:S03]  /*5990*/  HMMA.16816.F32 R44, R12.reuse, R96, R44 ;  /* 0x000000600c2c723c */ /* 0x040fe6000000182c */
[----:B------:R-:W-:Y:S05]  /*59a0*/  FADD.FTZ R128, R136, R139 ;  /* 0x0000008b88807221 */ /* 0x000fea0000010000 */
[C---:B------:R-:W-:Y:S08]  /*59b0*/  HMMA.16816.F32 R48, R12.reuse, R98, R48 ;  /* 0x000000620c30723c */ /* 0x040ff00000001830 */
[C---:B-1----:R-:W-:Y:S08]  /*59c0*/  HMMA.16816.F32 R52, R12.reuse, R8, R52 ;  /* 0x000000080c34723c */ /* 0x042ff00000001834 */
[C---:B------:R-:W-:Y:S08]  /*59d0*/  HMMA.16816.F32 R56, R12.reuse, R10, R56 ;  /* 0x0000000a0c38723c */ /* 0x040ff00000001838 */
[C---:B---3--:R-:W-:Y:S08]  /*59e0*/  HMMA.16816.F32 R60, R12.reuse, R88, R60 ;  /* 0x000000580c3c723c */ /* 0x048ff0000000183c */
[C---:B------:R-:W-:Y:S08]  /*59f0*/  HMMA.16816.F32 R64, R12.reuse, R90, R64 ;  /* 0x0000005a0c40723c */ /* 0x040ff00000001840 */
[C---:B--2---:R-:W-:Y:S08]  /*5a00*/  HMMA.16816.F32 R68, R12.reuse, R100, R68 ;  /* 0x000000640c44723c */ /* 0x044ff00000001844 */
[C---:B------:R-:W-:Y:S08]  /*5a10*/  HMMA.16816.F32 R72, R12.reuse, R102, R72 ;  /* 0x000000660c48723c */ /* 0x040ff00000001848 */
[C---:B----4-:R-:W-:Y:S08]  /*5a20*/  HMMA.16816.F32 R76, R12.reuse, R92, R76 ;  /* 0x0000005c0c4c723c */ /* 0x050ff0000000184c */
[----:B------:R-:W-:Y:S01]  /*5a30*/  HMMA.16816.F32 R80, R12, R94, R80 ;  /* 0x0000005e0c50723c */ /* 0x000fe20000001850 */
[----:B------:R-:W-:Y:S08]  /*5a40*/  @!UPT UIADD3 URZ, UPT, UPT, URZ, URZ, URZ ;  /* 0x000000fffffff290 */ /* 0x000ff0000fffe0ff */
[----:B------:R-:W-:Y:S11]  /*5a50*/  @P0 BRA `(.L_x_938) ;  /* 0xffffffdc00e40947 */ /* 0x000ff6000383ffff */
.L_x_937:
[----:B------:R-:W1:Y:S01]  /*5a60*/  SHFL.BFLY PT, R10, R137, 0x2, 0x1f ;  /* 0x0c401f00890a7f89 */ /* 0x000e6200000e0000 */
[----:B------:R-:W2:Y:S01]  /*5a70*/  LDCU UR4, c[0x0][0x4fc] ;  /* 0x00009f80ff0477ac */ /* 0x000ea20008000800 */
[----:B------:R-:W3:Y:S02]  /*5a80*/  S2UR UR5, SR_CgaCtaId ;  /* 0x00000000000579c3 */ /* 0x000ee40000008800 */
[----:B------:R-:W4:Y:S01]  /*5a90*/  SHFL.BFLY PT, R3, R128, 0x2, 0x1f ;  /* 0x0c401f0080037f89 */ /* 0x000f2200000e0000 */
[----:B------:R-:W-:Y:S01]  /*5aa0*/  UMOV UR6, 0x400 ;  /* 0x0000040000067882 */ /* 0x000fe20000000000 */
[----:B------:R-:W5:Y:S01]  /*5ab0*/  S2R R5, SR_TID.X ;  /* 0x0000000000057919 */ /* 0x000f620000002100 */
[----:B-1----:R-:W-:Y:S01]  /*5ac0*/  FADD.FTZ R10, R10, R137 ;  /* 0x000000890a0a7221 */ /* 0x002fe20000010000 */
[----:B---3--:R-:W-:Y:S02]  /*5ad0*/  ULEA UR5, UR5, UR6, 0x18 ;  /* 0x0000000605057291 */ /* 0x008fe4000f8ec0ff */
[----:B------:R-:W1:Y:S01]  /*5ae0*/  S2UR UR6, SR_CTAID.Z ;  /* 0x00000000000679c3 */ /* 0x000e620000002700 */
[----:B----4-:R-:W-:-:S02]  /*5af0*/  FADD.FTZ R12, R3, R128 ;  /* 0x00000080030c7221 */ /* 0x010fc40000010000 */
[----:B------:R-:W3:Y:S04]  /*5b00*/  SHFL.BFLY PT, R3, R10, 0x1, 0x1f ;  /* 0x0c201f000a037f89 */ /* 0x000ee800000e0000 */
[----:B------:R-:W4:Y:S01]  /*5b10*/  SHFL.BFLY PT, R7, R12, 0x1, 0x1f ;  /* 0x0c201f000c077f89 */ /* 0x000f2200000e0000 */
[----:B-----5:R-:W-:Y:S01]  /*5b20*/  SHF.L.U32 R4, R5, 0x3, RZ ;  /* 0x0000000305047819 */ /* 0x020fe200000006ff */
[----:B---3--:R-:W-:-:S03]  /*5b30*/  FADD.FTZ R8, R10, R3 ;  /* 0x000000030a087221 */ /* 0x008fc60000010000 */
[C---:B------:R-:W-:Y:S02]  /*5b40*/  LOP3.LUT R3, R4.reuse, 0x20, RZ, 0xc0, !PT ;  /* 0x0000002004037812 */ /* 0x040fe400078ec0ff */
[----:B------:R-:W-:Y:S01]  /*5b50*/  LOP3.LUT R10, R4, 0xc0, RZ, 0xc0, !PT ;  /* 0x000000c0040a7812 */ /* 0x000fe200078ec0ff */
[----:B------:R-:W3:Y:S01]  /*5b60*/  MUFU.RCP R6, R8 ;  /* 0x0000000800067308 */ /* 0x000ee20000001000 */
[----:B------:R-:W-:Y:S01]  /*5b70*/  FSETP.NE.FTZ.AND P4, PT, R8, RZ, PT ;  /* 0x000000ff0800720b */ /* 0x000fe20003f95000 */
[----:B----4-:R-:W-:Y:S01]  /*5b80*/  FADD.FTZ R7, R12, R7 ;  /* 0x000000070c077221 */ /* 0x010fe20000010000 */
[----:B------:R-:W-:Y:S02]  /*5b90*/  IADD3 R3, PT, PT, R3, R124, R129 ;  /* 0x0000007c03037210 */ /* 0x000fe40007ffe081 */
[----:B------:R-:W-:Y:S02]  /*5ba0*/  LOP3.LUT R10, R10, 0x18, R5, 0xf8, !PT ;  /* 0x000000180a0a7812 */ /* 0x000fe400078ef805 */
[----:B------:R-:W-:Y:S01]  /*5bb0*/  FSETP.NE.FTZ.AND P3, PT, R7, RZ, PT ;  /* 0x000000ff0700720b */ /* 0x000fe20003f75000 */
[----:B------:R-:W4:Y:S01]  /*5bc0*/  MUFU.RCP R9, R7 ;  /* 0x0000000700097308 */ /* 0x000f220000001000 */
[----:B------:R-:W-:-:S02]  /*5bd0*/  IADD3 R3, PT, PT, R10, R3, RZ ;  /* 0x000000030a037210 */ /* 0x000fc40007ffe0ff */
[----:B------:R-:W-:Y:S02]  /*5be0*/  LOP3.LUT R10, R5, 0x8, RZ, 0xc0, !PT ;  /* 0x00000008050a7812 */ /* 0x000fe400078ec0ff */
[----:B------:R-:W-:Y:S02]  /*5bf0*/  LEA R13, R3, UR5, 0x1 ;  /* 0x00000005030d7c11 */ /* 0x000fe4000f8e08ff */
[----:B------:R-:W1:Y:S01]  /*5c00*/  LDC R3, c[0x0][0x434] ;  /* 0x00010d00ff037b82 */ /* 0x000e620000000800 */
[----:B---3--:R-:W-:Y:S02]  /*5c10*/  FSEL R6, R6, 1, P4 ;  /* 0x3f80000006067808 */ /* 0x008fe40002000000 */
[----:B------:R-:W-:-:S03]  /*5c20*/  IMAD R15, R10, -0x4, R13 ;  /* 0xfffffffc0a0f7824 */ /* 0x000fc600078e020d */
[----:B--2---:R-:W-:Y:S01]  /*5c30*/  FMUL.FTZ R6, R6, UR4 ;  /* 0x0000000406067c20 */ /* 0x004fe20008410000 */
[----:B----4-:R-:W-:-:S03]  /*5c40*/  FSEL R9, R9, 1, P3 ;  /* 0x3f80000009097808 */ /* 0x010fc60001800000 */
        /* <DEDUP_REMOVED lines=24> */
[----:B------:R-:W-:Y:S01]  /*5dd0*/  FMUL.FTZ R9, R9, UR4 ;  /* 0x0000000409097c20 */ /* 0x000fe20008410000 */
[----:B------:R-:W2:Y:S01]  /*5de0*/  S2R R6, SR_TID.X ;  /* 0x0000000000067919 */ /* 0x000ea20000002100 */
[----:B------:R-:W3:Y:S01]  /*5df0*/  LDCU.U8 UR4, c[0x0][0x549] ;  /* 0x0000a920ff0477ac */ /* 0x000ee20008000000 */
        /* <DEDUP_REMOVED lines=25> */
[----:B---3--:R-:W-:Y:S01]  /*5f90*/  ISETP.NE.AND P1, PT, RZ, UR4, PT ;  /* 0x00000004ff007c0c */ /* 0x008fe2000bf25270 */
[----:B------:R-:W-:Y:S01]  /*5fa0*/  STS [R13], R36 ;  /* 0x000000240d007388 */ /* 0x000fe20000000800 */
[----:B------:R-:W-:Y:S01]  /*5fb0*/  F2FP.F16.F32.PACK_AB R38, R39, R38 ;  /* 0x000000262726723e */ /* 0x000fe200000000ff */
[----:B------:R-:W3:Y:S01]  /*5fc0*/  LDCU.U8 UR4, c[0x0][0x548] ;  /* 0x0000a900ff0477ac */ /* 0x000ee20008000000 */
[----:B------:R-:W-:-:S02]  /*5fd0*/  F2FP.F16.F32.PACK_AB R40, R41, R40 ;  /* 0x000000282928723e */ /* 0x000fc400000000ff */
[----:B--2---:R-:W-:Y:S01]  /*5fe0*/  SHF.L.U32 R11, R6, 0x2, RZ ;  /* 0x00000002060b7819 */ /* 0x004fe200000006ff */
[----:B------:R2:W-:Y:S01]  /*5ff0*/  STS [R13+0x200], R38 ;  /* 0x000200260d007388 */ /* 0x0005e20000000800 */
[----:B------:R-:W-:Y:S02]  /*6000*/  F2FP.F16.F32.PACK_AB R42, R43, R42 ;  /* 0x0000002a2b2a723e */ /* 0x000fe400000000ff */
[----:B------:R-:W-:Y:S01]  /*6010*/  LOP3.LUT R12, R11, 0x40, RZ, 0xc0, !PT ;  /* 0x000000400b0c7812 */ /* 0x000fe200078ec0ff */
[----:B------:R-:W-:Y:S01]  /*6020*/  STS [R15+0x10], R40 ;  /* 0x000010280f007388 */ /* 0x000fe20000000800 */
[----:B------:R-:W-:Y:S01]  /*6030*/  F2FP.F16.F32.PACK_AB R82, R9, R82 ;  /* 0x000000520952723e */ /* 0x000fe200000000ff */
[----:B------:R-:W4:Y:S01]  /*6040*/  LDC.64 R10, c[0x0][0x400] ;  /* 0x00010000ff0a7b82 */ /* 0x000f220000000a00 */
[----:B------:R-:W-:Y:S01]  /*6050*/  F2FP.F16.F32.PACK_AB R44, R45, R44 ;  /* 0x0000002c2d2c723e */ /* 0x000fe200000000ff */
[----:B------:R-:W-:Y:S01]  /*6060*/  STS [R15+0x210], R42 ;  /* 0x0002102a0f007388 */ /* 0x000fe20000000800 */
[----:B------:R-:W-:-:S02]  /*6070*/  F2FP.F16.F32.PACK_AB R46, R47, R46 ;  /* 0x0000002e2f2e723e */ /* 0x000fc400000000ff */
[----:B------:R-:W-:Y:S02]  /*6080*/  IADD3 R9, PT, PT, R13, -R12, RZ ;  /* 0x8000000c0d097210 */ /* 0x000fe40007ffe0ff */
[----:B------:R-:W-:Y:S01]  /*6090*/  F2FP.F16.F32.PACK_AB R48, R49, R48 ;  /* 0x000000303130723e */ /* 0x000fe200000000ff */
[----:B------:R-:W1:Y:S01]  /*60a0*/  @P1 LDC R37, c[0x0][0x430] ;  /* 0x00010c00ff251b82 */ /* 0x000e620000000800 */
[----:B------:R-:W-:Y:S01]  /*60b0*/  F2FP.F16.F32.PACK_AB R50, R51, R50 ;  /* 0x000000323332723e */ /* 0x000fe200000000ff */
[----:B------:R5:W-:Y:S01]  /*60c0*/  STS [R9+0x20], R44 ;  /* 0x0000202c09007388 */ /* 0x000be20000000800 */
[----:B------:R-:W-:Y:S02]  /*60d0*/  IADD3 R17, PT, PT, R15, -R12, RZ ;  /* 0x8000000c0f117210 */ /* 0x000fe40007ffe0ff */
[----:B------:R-:W-:Y:S01]  /*60e0*/  F2FP.F16.F32.PACK_AB R52, R53, R52 ;  /* 0x000000343534723e */ /* 0x000fe200000000ff */
[----:B------:R-:W-:Y:S01]  /*60f0*/  STS [R9+0x220], R46 ;  /* 0x0002202e09007388 */ /* 0x000fe20000000800 */
[----:B------:R-:W-:-:S02]  /*6100*/  F2FP.F16.F32.PACK_AB R54, R55, R54 ;  /* 0x000000363736723e */ /* 0x000fc400000000ff */
[----:B------:R-:W-:Y:S01]  /*6110*/  F2FP.F16.F32.PACK_AB R56, R57, R56 ;  /* 0x000000383938723e */ /* 0x000fe200000000ff */
[----:B------:R-:W-:Y:S01]  /*6120*/  STS [R17+0x30], R48 ;  /* 0x0000303011007388 */ /* 0x000fe20000000800 */
[----:B------:R-:W-:Y:S01]  /*6130*/  F2FP.F16.F32.PACK_AB R58, R59, R58 ;  /* 0x0000003a3b3a723e */ /* 0x000fe200000000ff */
[----:B--2---:R2:W1:Y:S01]  /*6140*/  @P4 MUFU.LG2 R38, R8 ;  /* 0x0000000800264308 */ /* 0x0044620000000c00 */
        /* <DEDUP_REMOVED lines=11> */
[----:B------:R-:W-:Y:S01]  /*6200*/  F2FP.F16.F32.PACK_AB R74, R75, R74 ;  /* 0x0000004a4b4a723e */ /* 0x000fe200000000ff */
[----:B-----5:R-:W5:Y:S01]  /*6210*/  @P1 LDC.64 R44, c[0x0][0x430] ;  /* 0x00010c00ff2c1b82 */ /* 0x020f620000000a00 */
[----:B------:R-:W-:Y:S01]  /*6220*/  F2FP.F16.F32.PACK_AB R76, R77, R76 ;  /* 0x0000004c4d4c723e */ /* 0x000fe200000000ff */
[----:B------:R-:W-:Y:S01]  /*6230*/  STS [R15+0x1210], R58 ;  /* 0x0012103a0f007388 */ /* 0x000fe20000000800 */
[----:B------:R-:W-:-:S02]  /*6240*/  F2FP.F16.F32.PACK_AB R78, R79, R78 ;  /* 0x0000004e4f4e723e */ /* 0x000fc400000000ff */
[----:B------:R-:W-:Y:S01]  /*6250*/  F2FP.F16.F32.PACK_AB R80, R81, R80 ;  /* 0x000000505150723e */ /* 0x000fe200000000ff */
[----:B------:R-:W-:Y:S01]  /*6260*/  STS [R9+0x1020], R60 ;  /* 0x0010203c09007388 */ /* 0x000fe20000000800 */
[----:B------:R-:W-:-:S03]  /*6270*/  SHF.R.U32.HI R39, RZ, 0x1, R6 ;  /* 0x00000001ff277819 */ /* 0x000fc60000011606 */
[----:B------:R-:W-:Y:S04]  /*6280*/  STS [R9+0x1220], R62 ;  /* 0x0012203e09007388 */ /* 0x000fe80000000800 */
[----:B------:R-:W-:Y:S04]  /*6290*/  STS [R17+0x1030], R64 ;  /* 0x0010304011007388 */ /* 0x000fe80000000800 */
[----:B------:R-:W-:Y:S04]  /*62a0*/  STS [R17+0x1230], R66 ;  /* 0x0012304211007388 */ /* 0x000fe80000000800 */
[----:B------:R-:W-:Y:S01]  /*62b0*/  STS [R13+0x2000], R68 ;  /* 0x002000440d007388 */ /* 0x000fe20000000800 */
[----:B-----5:R-:W-:-:S03]  /*62c0*/  @P1 IMAD R45, R45, R44, RZ ;  /* 0x0000002c2d2d1224 */ /* 0x020fc600078e02ff */
[----:B------:R-:W-:Y:S04]  /*62d0*/  STS [R13+0x2200], R70 ;  /* 0x002200460d007388 */ /* 0x000fe80000000800 */
[----:B------:R-:W-:Y:S04]  /*62e0*/  STS [R15+0x2010], R72 ;  /* 0x002010480f007388 */ /* 0x000fe80000000800 */
[----:B------:R-:W-:Y:S04]  /*62f0*/  STS [R15+0x2210], R74 ;  /* 0x0022104a0f007388 */ /* 0x000fe80000000800 */
[----:B------:R-:W-:Y:S04]  /*6300*/  STS [R9+0x2020], R76 ;  /* 0x0020204c09007388 */ /* 0x000fe80000000800 */
[----:B------:R5:W-:Y:S04]  /*6310*/  STS [R9+0x2220], R78 ;  /* 0x0022204e09007388 */ /* 0x000be80000000800 */
[----:B------:R2:W-:Y:S04]  /*6320*/  STS [R17+0x2030], R80 ;  /* 0x0020305011007388 */ /* 0x0005e80000000800 */
[----:B------:R2:W-:Y:S01]  /*6330*/  STS [R17+0x2230], R82 ;  /* 0x0022305211007388 */ /* 0x0005e20000000800 */
[----:B-----5:R-:W-:Y:S01]  /*6340*/  @P1 MOV R9, 0x1 ;  /* 0x0000000100091802 */ /* 0x020fe20000000f00 */
[----:B-1-34-:R-:W-:Y:S06]  /*6350*/  @P1 BRA `(.L_x_941) ;  /* 0x0000000000281947 */ /* 0x01afec0003800000 */
[----:B------:R-:W-:Y:S01]  /*6360*/  ISETP.NE.AND P0, PT, RZ, UR4, PT ;  /* 0x00000004ff007c0c */ /* 0x000fe2000bf05270 */
[----:B------:R-:W1:-:S12]  /*6370*/  LDC R13, c[0x0][0x3e0] ;  /* 0x0000f800ff0d7b82 */ /* 0x000e580000000800 */
[----:B------:R-:W3:Y:S01]  /*6380*/  @P0 LDC R45, c[0x0][0x454] ;  /* 0x00011500ff2d0b82 */ /* 0x000ee20000000800 */
[----:B------:R-:W-:Y:S02]  /*6390*/  @P0 MOV R37, 0x1 ;  /* 0x0000000100250802 */ /* 0x000fe40000000f00 */
[----:B------:R-:W-:-:S05]  /*63a0*/  @!P0 MOV R37, 0x1 ;  /* 0x0000000100258802 */ /* 0x000fca0000000f00 */
[----:B------:R-:W1:Y:S08]  /*63b0*/  @P0 LDC R12, c[0x0][0x454] ;  /* 0x00011500ff0c0b82 */ /* 0x000e700000000800 */
[----:B--2---:R-:W2:Y:S08]  /*63c0*/  @!P0 LDC R8, c[0x0][0x434] ;  /* 0x00010d00ff088b82 */ /* 0x004eb00000000800 */
[----:B------:R-:W4:Y:S01]  /*63d0*/  @!P0 LDC R45, c[0x0][0x434] ;  /* 0x00010d00ff2d8b82 */ /* 0x000f220000000800 */
[----:B-1----:R-:W-:-:S02]  /*63e0*/  @P0 IMAD R9, R12, R13, RZ ;  /* 0x0000000d0c090224 */ /* 0x002fc400078e02ff */
[----:B--23--:R-:W-:-:S07]  /*63f0*/  @!P0 IMAD R9, R8, R13, RZ ;  /* 0x0000000d08098224 */ /* 0x00cfce00078e02ff */
.L_x_941:
[----:B------:R-:W-:Y:S01]  /*6400*/  ISETP.NE.AND P0, PT, RZ, UR4, !P1 ;  /* 0x00000004ff007c0c */ /* 0x000fe2000cf05270 */
[----:B------:R-:W-:Y:S01]  /*6410*/  BAR.SYNC.DEFER_BLOCKING 0x0 ;  /* 0x0000000000007b1d */ /* 0x000fe20000010000 */
[----:B------:R-:W-:Y:S01]  /*6420*/  SHF.R.U32.HI R36, RZ, 0x2, R5 ;  /* 0x00000002ff247819 */ /* 0x000fe20000011605 */
[----:B----4-:R-:W-:Y:S01]  /*6430*/  IMAD R45, R45, UR6, RZ ;  /* 0x000000062d2d7c24 */ /* 0x010fe2000f8e02ff */
[----:B------:R-:W-:Y:S01]  /*6440*/  LOP3.LUT R5, R39, 0x30, RZ, 0xc0, !PT ;  /* 0x0000003027057812 */ /* 0x000fe200078ec0ff */
[----:B------:R-:W-:Y:S01]  /*6450*/  IMAD R40, R120, R37, RZ ;  /* 0x0000002578287224 */ /* 0x000fe200078e02ff */
[----:B------:R-:W-:-:S03]  /*6460*/  LOP3.LUT R50, R4, 0x18, RZ, 0xc0, !PT ;  /* 0x0000001804327812 */ /* 0x000fc600078ec0ff */
[----:B------:R-:W1:Y:S01]  /*6470*/  @P4 LDC R43, c[0x0][0x458] ;  /* 0x00011600ff2b4b82 */ /* 0x000e620000000800 */
[----:B------:R-:W3:Y:S01]  /*6480*/  @P3 MUFU.LG2 R7, R7 ;  /* 0x0000000700073308 */ /* 0x000ee20000000c00 */
[----:B------:R-:W-:Y:S01]  /*6490*/  LOP3.LUT R36, R5, 0x7, R36, 0xf8, !PT ;  /* 0x0000000705247812 */ /* 0x000fe200078ef824 */
[----:B------:R-:W-:Y:S01]  /*64a0*/  IMAD.MOV.U32 R51, RZ, RZ, RZ ;  /* 0x000000ffff337224 */ /* 0x000fe200078e00ff */
[----:B------:R-:W-:Y:S01]  /*64b0*/  LOP3.LUT P5, RZ, R6, 0x3, RZ, 0xc0, !PT ;  /* 0x0000000306ff7812 */ /* 0x000fe200078ac0ff */
[----:B------:R-:W-:Y:S02]  /*64c0*/  IMAD R6, R118, R3, RZ ;  /* 0x0000000376067224 */ /* 0x000fe400078e02ff */
[----:B------:R-:W-:Y:S01]  /*64d0*/  @P4 FMUL.FTZ R47, R38, 0.69314718246459960938 ;  /* 0x3f317218262f4820 */ /* 0x000fe20000410000 */
[C---:B------:R-:W-:Y:S01]  /*64e0*/  @!P0 IMAD R45, R118.reuse, R9, R45 ;  /* 0x00000009762d8224 */ /* 0x040fe200078e022d */
[----:B------:R-:W4:Y:S01]  /*64f0*/  @P3 LDC R41, c[0x0][0x458] ;  /* 0x00011600ff293b82 */ /* 0x000f220000000800 */
[----:B------:R-:W-:Y:S01]  /*6500*/  IMAD.WIDE.U32 R50, R118, R10, R50 ;  /* 0x0000000a76327225 */ /* 0x000fe200078e0032 */
[----:B------:R-:W-:Y:S01]  /*6510*/  SEL R42, R6, RZ, P0 ;  /* 0x000000ff062a7207 */ /* 0x000fe20000000000 */
[----:B------:R-:W-:Y:S01]  /*6520*/  BSSY.RECONVERGENT B0, `(.L_x_942) ;  /* 0x0000028000007945 */ /* 0x000fe20003800200 */
[----:B------:R-:W-:Y:S01]  /*6530*/  SHF.R.S32.HI R6, RZ, 0x1f, R6 ;  /* 0x0000001fff067819 */ /* 0x000fe20000011406 */
[----:B------:R-:W-:Y:S01]  /*6540*/  IMAD.MOV.U32 R39, RZ, RZ, 0x7f800000 ;  /* 0x7f800000ff277424 */ /* 0x000fe200078e00ff */
[----:B------:R-:W-:Y:S01]  /*6550*/  IADD3 R38, P2, P1, R40, R42, R45 ;  /* 0x0000002a28267210 */ /* 0x000fe2000795e02d */
[----:B------:R-:W-:Y:S01]  /*6560*/  IMAD.MOV.U32 R10, RZ, RZ, 0x7f800000 ;  /* 0x7f800000ff0a7424 */ /* 0x000fe200078e00ff */
[----:B--2---:R-:W2:Y:S01]  /*6570*/  LDC.64 R8, c[0x0][0x410] ;  /* 0x00010400ff087b82 */ /* 0x004ea20000000a00 */
[----:B------:R-:W-:Y:S01]  /*6580*/  SHF.R.S32.HI R40, RZ, 0x1f, R40 ;  /* 0x0000001fff287819 */ /* 0x000fe20000011428 */
[----:B------:R-:W2:Y:S01]  /*6590*/  LDS.128 R28, [R119] ;  /* 0x00000000771c7984 */ /* 0x000ea20000000c00 */
[----:B---3--:R-:W-:Y:S01]  /*65a0*/  @P3 FMUL.FTZ R7, R7, 0.69314718246459960938 ;  /* 0x3f31721807073820 */ /* 0x008fe20000410000 */
[----:B------:R-:W-:-:S02]  /*65b0*/  SEL R49, R6, RZ, P0 ;  /* 0x000000ff06317207 */ /* 0x000fc40000000000 */
[----:B------:R-:W-:Y:S01]  /*65c0*/  SHF.R.S32.HI R45, RZ, 0x1f, R45 ;  /* 0x0000001fff2d7819 */ /* 0x000fe2000001142d */
[----:B------:R-:W3:Y:S01]  /*65d0*/  LDS.128 R24, [R119+0x800] ;  /* 0x0008000077187984 */ /* 0x000ee20000000c00 */
[----:B------:R-:W2:Y:S01]  /*65e0*/  LDC.64 R4, c[0x0][0x408] ;  /* 0x00010200ff047b82 */ /* 0x000ea20000000a00 */
[----:B-1----:R-:W-:Y:S01]  /*65f0*/  @P4 FFMA.FTZ R39, R2, R43, R47 ;  /* 0x0000002b02274223 */ /* 0x002fe2000001002f */
[----:B------:R-:W-:Y:S01]  /*6600*/  IADD3.X R40, PT, PT, R40, R49, R45, P2, P1 ;  /* 0x0000003128287210 */ /* 0x000fe200017e242d */
[----:B------:R-:W1:Y:S04]  /*6610*/  LDS.128 R20, [R119+0x1000] ;  /* 0x0010000077147984 */ /* 0x000e680000000c00 */
[----:B------:R-:W1:Y:S01]  /*6620*/  LDS.128 R16, [R119+0x1800] ;  /* 0x0018000077107984 */ /* 0x000e620000000c00 */
[----:B----4-:R-:W-:-:S03]  /*6630*/  @P3 FFMA.FTZ R10, R0, R41, R7 ;  /* 0x00000029000a3223 */ /* 0x010fc60000010007 */
[----:B------:R-:W4:Y:S04]  /*6640*/  LDS.128 R12, [R119+0x2000] ;  /* 0x00200000770c7984 */ /* 0x000f280000000c00 */
[----:B------:R5:W1:Y:S02]  /*6650*/  LDS.128 R32, [R119+0x2800] ;  /* 0x0028000077207984 */ /* 0x000a640000000c00 */
[----:B-----5:R-:W-:Y:S01]  /*6660*/  IMAD R119, R118, R11, R51 ;  /* 0x0000000b76777224 */ /* 0x020fe200078e0233 */
[----:B--23--:R-:W-:Y:S06]  /*6670*/  @P5 BRA `(.L_x_943) ;  /* 0x0000000000485947 */ /* 0x00cfec0003800000 */
[----:B------:R-:W-:Y:S02]  /*6680*/  IMAD.IADD R3, R3, 0x1, -R120 ;  /* 0x0000000103037824 */ /* 0x000fe400078e0a78 */
[----:B------:R-:W-:-:S03]  /*6690*/  VIADD R0, R36, 0x8 ;  /* 0x0000000824007836 */ /* 0x000fc60000000000 */
[-C--:B------:R-:W-:Y:S02]  /*66a0*/  ISETP.GE.AND P3, PT, R36, R3.reuse, PT ;  /* 0x000000032400720c */ /* 0x080fe40003f66270 */
[----:B------:R-:W-:-:S11]  /*66b0*/  ISETP.GE.AND P2, PT, R0, R3, PT ;  /* 0x000000030000720c */ /* 0x000fd60003f46270 */
[----:B------:R-:W2:Y:S01]  /*66c0*/  @!P3 LDC.64 R6, c[0x0][0x420] ;  /* 0x00010800ff06bb82 */ /* 0x000ea20000000a00 */
[-C--:B------:R-:W-:Y:S02]  /*66d0*/  @!P3 IMAD R11, R36, R37.reuse, RZ ;  /* 0x00000025240bb224 */ /* 0x080fe400078e02ff */
[----:B------:R-:W-:-:S03]  /*66e0*/  @!P2 IMAD R37, R0, R37, RZ ;  /* 0x000000250025a224 */ /* 0x000fc600078e02ff */
[-C--:B------:R-:W-:Y:S02]  /*66f0*/  @!P3 IADD3 R0, P1, PT, R11, R38.reuse, RZ ;  /* 0x000000260b00b210 */ /* 0x080fe40007f3e0ff */
[----:B------:R-:W3:Y:S01]  /*6700*/  @!P2 LDC.64 R2, c[0x0][0x420] ;  /* 0x00010800ff02ab82 */ /* 0x000ee20000000a00 */
        /* <DEDUP_REMOVED lines=9> */
.L_x_943:
[----:B------:R-:W-:Y:S05]  /*67a0*/  BSYNC.RECONVERGENT B0 ;  /* 0x0000000000007941 */ /* 0x000fea0003800200 */
.L_x_942:
[----:B------:R-:W-:Y:S01]  /*67b0*/  MOV R118, R50 ;  /* 0x0000003200767202 */ /* 0x000fe20000000f00 */
[----:B------:R-:W3:Y:S01]  /*67c0*/  LDCU.64 UR4, c[0x0][0x3f0] ;  /* 0x00007e00ff0477ac */ /* 0x000ee20008000a00 */
[----:B------:R-:W-:-:S03]  /*67d0*/  IMAD R0, R123, R4, RZ ;  /* 0x000000047b007224 */ /* 0x000fc600078e02ff */
[----:B--2---:R-:W-:-:S04]  /*67e0*/  IMAD.WIDE.U32 R2, R8, UR6, R118 ;  /* 0x0000000608027c25 */ /* 0x004fc8000f8e0076 */
[----:B------:R-:W-:Y:S02]  /*67f0*/  IMAD R3, R9, UR6, R3 ;  /* 0x0000000609037c24 */ /* 0x000fe4000f8e0203 */
[C---:B------:R-:W-:Y:S02]  /*6800*/  IMAD R0, R122.reuse, R5, R0 ;  /* 0x000000057a007224 */ /* 0x040fe400078e0200 */
[----:B------:R-:W-:-:S05]  /*6810*/  IMAD.WIDE.U32 R2, R122, R4, R2 ;  /* 0x000000047a027225 */ /* 0x000fca00078e0002 */
[----:B------:R-:W-:Y:S02]  /*6820*/  IADD3 R0, PT, PT, R3, R0, RZ ;  /* 0x0000000003007210 */ /* 0x000fe40007ffe0ff */
[----:B---3--:R-:W-:-:S04]  /*6830*/  LEA R6, P0, R2, UR4, 0x1 ;  /* 0x0000000402067c11 */ /* 0x008fc8000f8008ff */
[----:B------:R-:W-:Y:S02]  /*6840*/  LEA.HI.X R7, R2, UR5, R0, 0x1, P0 ;  /* 0x0000000502077c11 */ /* 0x000fe400080f0c00 */
[----:B------:R-:W-:-:S03]  /*6850*/  LEA R2, P0, R4, R6, 0x6 ;  /* 0x0000000604027211 */ /* 0x000fc600078030ff */
[----:B------:R-:W-:Y:S01]  /*6860*/  STG.E.128 desc[UR26][R6.64], R28 ;  /* 0x0000001c06007986 */ /* 0x000fe2000c101d1a */
[----:B------:R-:W-:-:S03]  /*6870*/  LEA.HI.X R3, R4, R7, R5, 0x6, P0 ;  /* 0x0000000704037211 */ /* 0x000fc600000f3405 */
[----:B-1----:R-:W-:Y:S04]  /*6880*/  STG.E.128 desc[UR26][R6.64+0x40], R20 ;  /* 0x0000401406007986 */ /* 0x002fe8000c101d1a */
[----:B----4-:R-:W-:Y:S04]  /*6890*/  STG.E.128 desc[UR26][R6.64+0x80], R12 ;  /* 0x0000800c06007986 */ /* 0x010fe8000c101d1a */
[----:B------:R-:W-:Y:S04]  /*68a0*/  STG.E.128 desc[UR26][R2.64], R24 ;  /* 0x0000001802007986 */ /* 0x000fe8000c101d1a */
[----:B------:R-:W-:Y:S04]  /*68b0*/  STG.E.128 desc[UR26][R2.64+0x40], R16 ;  /* 0x0000401002007986 */ /* 0x000fe8000c101d1a */
[----:B------:R-:W-:Y:S01]  /*68c0*/  STG.E.128 desc[UR26][R2.64+0x80], R32 ;  /* 0x0000802002007986 */ /* 0x000fe2000c101d1a */
[----:B------:R-:W-:Y:S05]  /*68d0*/  EXIT ;  /* 0x000000000000794d */ /* 0x000fea0003800000 */
.L_x_944:
        /* <DEDUP_REMOVED lines=10> */
.L_x_1278:


//--------------------- .text._ZN5flash16flash_fwd_kernelI23Flash_fwd_kernel_traitsILi96ELi64ELi64ELi4ELb0ELb0EN7cutlass6half_tE19Flash_kernel_traitsILi96ELi64ELi64ELi4ES3_EELb0ELb1ELb0ELb0ELb1ELb1ELb1ELb0EEEvNS_16Flash_fwd_paramsE --------------------------
	.section	.text._ZN5flash16flash_fwd_kernelI23Flash_fwd_kernel_traitsILi96ELi64ELi64ELi4ELb0ELb0EN7cutlass6half_tE19Flash_kernel_traitsILi96ELi64ELi64ELi4ES3_EELb0ELb1ELb0ELb0ELb1ELb1ELb1ELb0EEEvNS_16Flash_fwd_paramsE,"ax",@progbits
	.align	128
        .global         _ZN5flash16flash_fwd_kernelI23Flash_fwd_kernel_traitsILi96ELi64ELi64ELi4ELb0ELb0EN7cutlass6half_tE19Flash_kernel_traitsILi96ELi64ELi64ELi4ES3_EELb0ELb1ELb0ELb0ELb1ELb1ELb1ELb0EEEvNS_16Flash_fwd_paramsE
        .type           _ZN5flash16flash_fwd_kernelI23Flash_fwd_kernel_traitsILi96ELi64ELi64ELi4ELb0ELb0EN7cutlass6half_tE19Flash_kernel_traitsILi96ELi64ELi64ELi4ES3_EELb0ELb1ELb0ELb0ELb1ELb1ELb1ELb0EEEvNS_16Flash_fwd_paramsE,@function
        .size           _ZN5flash16flash_fwd_kernelI23Flash_fwd_kernel_traitsILi96ELi64ELi64ELi4ELb0ELb0EN7cutlass6half_tE19Flash_kernel_traitsILi96ELi64ELi64ELi4ES3_EELb0ELb1ELb0ELb0ELb1ELb1ELb1ELb0EEEvNS_16Flash_fwd_paramsE,(.L_x_1279 - _ZN5flash16flash_fwd_kernelI23Flash_fwd_kernel_traitsILi96ELi64ELi64ELi4ELb0ELb0EN7cutlass6half_tE19Flash_kernel_traitsILi96ELi64ELi64ELi4ES3_EELb0ELb1ELb0ELb0ELb1ELb1ELb1ELb0EEEvNS_16Flash_fwd_paramsE)
        .other          _ZN5flash16flash_fwd_kernelI23Flash_fwd_kernel_traitsILi96ELi64ELi64ELi4ELb0ELb0EN7cutlass6half_tE19Flash_kernel_traitsILi96ELi64ELi64ELi4ES3_EELb0ELb1ELb0ELb0ELb1ELb1ELb1ELb0EEEvNS_16Flash_fwd_paramsE,@"STO_CUDA_ENTRY STV_DEFAULT"
_ZN5flash16flash_fwd_kernelI23Flash_fwd_kernel_traitsILi96ELi64ELi64ELi4ELb0ELb0EN7cutlass6half_tE19Flash_kernel_traitsILi96ELi64ELi64ELi4ES3_EELb0ELb1ELb0ELb0ELb1ELb1ELb1ELb0EEEvNS_16Flash_fwd_paramsE:
.text._ZN5flash16flash_fwd_kernelI23Flash_fwd_kernel_traitsILi96ELi64ELi64ELi4ELb0ELb0EN7cutlass6half_tE19Flash_kernel_traitsILi96ELi64ELi64ELi4ES3_EELb0ELb1ELb0ELb0ELb1ELb1ELb1ELb0EEEvNS_16Flash_fwd_paramsE:
        /* <DEDUP_REMOVED lines=64> */
.L_x_946:
        /* <DEDUP_REMOVED lines=18> */
[----:B------:R-:W-:Y:S02]  /*0520*/  IMAD R0, R7, UR24, RZ ;  /* 0x0000001807007c24 */ /* 0x000fe4000f8e02ff */
[----:B------:R-:W-:Y:S02]  /*0530*/  IMAD.IADD R9, R11, 0x1, R9 ;  /* 0x000000010b097824 */ /* 0x000fe400078e0209 */
[----:B------:R-:W-:Y:S01]  /*0540*/  @!P0 IMAD R4, R7, R6, R4 ;  /* 0x0000000607048224 */ /* 0x000fe200078e0204 */
[----:B------:R-:W-:Y:S01]  /*0550*/  SEL R5, R0, RZ, P0 ;  /* 0x000000ff00057207 */ /* 0x000fe20000000000 */
[----:B------:R-:W-:Y:S01]  /*0560*/  IMAD R7, R94, R13, RZ ;  /* 0x0000000d5e077224 */ /* 0x000fe200078e02ff */
[----:B------:R-:W-:Y:S01]  /*0570*/  SHF.R.S32.HI R0, RZ, 0x1f, R0 ;  /* 0x0000001fff007819 */ /* 0x000fe20000011400 */
[----:B------:R-:W-:Y:S01]  /*0580*/  VIADD R6, R8, 0x20 ;  /* 0x0000002008067836 */ /* 0x000fe20000000000 */
[----:B------:R-:W-:-:S02]  /*0590*/  LEA.HI.X R15, R10, UR5, R9, 0x1, P1 ;  /* 0x000000050a0f7c11 */ /* 0x000fc400088f0c09 */
[----:B------:R-:W-:Y:S02]  /*05a0*/  SEL R0, R0, RZ, P0 ;  /* 0x000000ff00007207 */ /* 0x000fe40000000000 */
[----:B------:R-:W-:Y:S01]  /*05b0*/  LEA R10, P0, R2, R14, 0x6 ;  /* 0x0000000e020a7211 */ /* 0x000fe200078030ff */
[----:B------:R1:W-:Y:S01]  /*05c0*/  STG.E.128 desc[UR26][R14.64], RZ ;  /* 0x000000ff0e007986 */ /* 0x0003e2000c101d1a */
[----:B------:R-:W-:Y:S02]  /*05d0*/  IADD3 R9, PT, PT, -R94, UR24, RZ ;  /* 0x000000185e097c10 */ /* 0x000fe4000fffe1ff */
[----:B------:R-:W-:Y:S01]  /*05e0*/  LEA.HI.X R11, R2, R15, R3, 0x6, P0 ;  /* 0x0000000f020b7211 */ /* 0x000fe200000f3403 */
[----:B------:R1:W-:Y:S01]  /*05f0*/  STG.E.128 desc[UR26][R14.64+0x40], RZ ;  /* 0x000040ff0e007986 */ /* 0x0003e2000c101d1a */
[----:B------:R-:W-:Y:S02]  /*0600*/  ISETP.GE.OR P4, PT, R8, R9, P4 ;  /* 0x000000090800720c */ /* 0x000fe40002786670 */
[----:B------:R-:W-:Y:S01]  /*0610*/  IADD3 R5, P2, P1, R7, R5, R4 ;  /* 0x0000000507057210 */ /* 0x000fe2000795e004 */
[----:B------:R1:W-:Y:S01]  /*0620*/  STG.E.128 desc[UR26][R14.64+0x80], RZ ;  /* 0x000080ff0e007986 */ /* 0x0003e2000c101d1a */
[----:B------:R-:W-:-:S02]  /*0630*/  SHF.R.S32.HI R7, RZ, 0x1f, R7 ;  /* 0x0000001fff077819 */ /* 0x000fc40000011407 */
[----:B------:R-:W-:Y:S01]  /*0640*/  ISETP.GE.AND P3, PT, R6, R9, PT ;  /* 0x000000090600720c */ /* 0x000fe20003f66270 */
[----:B------:R1:W-:Y:S01]  /*0650*/  STG.E.128 desc[UR26][R10.64], RZ ;  /* 0x000000ff0a007986 */ /* 0x0003e2000c101d1a */
[----:B------:R-:W-:Y:S02]  /*0660*/  SHF.R.S32.HI R4, RZ, 0x1f, R4 ;  /* 0x0000001fff047819 */ /* 0x000fe40000011404 */
[----:B------:R-:W-:Y:S01]  /*0670*/  ISETP.NE.OR P3, PT, R89, RZ, P3 ;  /* 0x000000ff5900720c */ /* 0x000fe20001f65670 */
[----:B------:R1:W-:Y:S01]  /*0680*/  STG.E.128 desc[UR26][R10.64+0x40], RZ ;  /* 0x000040ff0a007986 */ /* 0x0003e2000c101d1a */
[----:B------:R-:W-:-:S03]  /*0690*/  IADD3.X R0, PT, PT, R7, R0, R4, P2, P1 ;  /* 0x0000000007007210 */ /* 0x000fc600017e2404 */
[----:B------:R1:W-:Y:S01]  /*06a0*/  STG.E.128 desc[UR26][R10.64+0x80], RZ ;  /* 0x000080ff0a007986 */ /* 0x0003e2000c101d1a */
[----:B------:R-:W-:Y:S07]  /*06b0*/  @P4 BRA `(.L_x_948) ;  /* 0x0000000000204947 */ /* 0x000fee0003800000 */
        /* <DEDUP_REMOVED lines=8> */
.L_x_948:
[----:B------:R-:W-:Y:S05]  /*0740*/  BSYNC.RECONVERGENT B0 ;  /* 0x0000000000007941 */ /* 0x000fea0003800200 */
.L_x_947:
        /* <DEDUP_REMOVED lines=10> */
.L_x_945:
[----:B------:R-:W1:Y:S01]  /*07f0*/  LDC R6, c[0x0][0x3e8] ;  /* 0x0000fa00ff067b82 */ /* 0x000e620000000800 */
[----:B------:R-:W-:Y:S01]  /*0800*/  IABS R10, R5 ;  /* 0x00000005000a7213 */ /* 0x000fe20000000000 */
[----:B------:R-:W2:Y:S01]  /*0810*/  LDCU.128 UR16, c[0x0][0x3b0] ;  /* 0x00007600ff1077ac */ /* 0x000ea20008000c00 */
[----:B------:R-:W-:Y:S01]  /*0820*/  IMAD.MOV.U32 R21, RZ, RZ, RZ ;  /* 0x000000ffff157224 */ /* 0x000fe200078e00ff */
[--C-:B------:R-:W-:Y:S01]  /*0830*/  SHF.R.U32.HI R96, RZ, 0x2, R89.reuse ;  /* 0x00000002ff607819 */ /* 0x100fe20000011659 */
[C---:B------:R-:W-:Y:S01]  /*0840*/  IMAD.SHL.U32 R88, R89.reuse, 0x20, RZ ;  /* 0x0000002059587824 */ /* 0x040fe200078e00ff */
[----:B------:R-:W3:Y:S01]  /*0850*/  LDCU.128 UR20, c[0x0][0x3a0] ;  /* 0x00007400ff1477ac */ /* 0x000ee20008000c00 */
[C---:B------:R-:W-:Y:S01]  /*0860*/  IMAD.SHL.U32 R90, R89.reuse, 0x4, RZ ;  /* 0x00000004595a7824 */ /* 0x040fe200078e00ff */
[----:B------:R-:W-:Y:S01]  /*0870*/  SHF.R.U32.HI R93, RZ, 0x1, R89 ;  /* 0x00000001ff5d7819 */ /* 0x000fe20000011659 */
[----:B------:R-:W-:Y:S01]  /*0880*/  IMAD.MOV.U32 R97, RZ, RZ, RZ ;  /* 0x000000ffff617224 */ /* 0x000fe200078e00ff */
[----:B------:R-:W4:Y:S01]  /*0890*/  LDCU.128 UR4, c[0x0][0x3d0] ;  /* 0x00007a00ff0477ac */ /* 0x000f220008000c00 */
[C---:B------:R-:W-:Y:S01]  /*08a0*/  LOP3.LUT R11, R88.reuse, 0xc0, RZ, 0xc0, !PT ;  /* 0x000000c0580b7812 */ /* 0x040fe200078ec0ff */
[----:B------:R-:W-:Y:S01]  /*08b0*/  IMAD.SHL.U32 R91, R89, 0x10, RZ ;  /* 0x00000010595b7824 */ /* 0x000fe200078e00ff */
[----:B------:R-:W-:Y:S01]  /*08c0*/  LOP3.LUT R92, R88, 0x120, RZ, 0xc0, !PT ;  /* 0x00000120585c7812 */ /* 0x000fe200078ec0ff */
[----:B------:R-:W5:Y:S01]  /*08d0*/  LDCU.128 UR8, c[0x0][0x380] ;  /* 0x00007000ff0877ac */ /* 0x000f620008000c00 */
[----:B------:R-:W-:Y:S01]  /*08e0*/  LOP3.LUT R90, R11, 0x18, R90, 0xf8, !PT ;  /* 0x000000180b5a7812 */ /* 0x000fe200078ef85a */
[----:B------:R-:W-:Y:S01]  /*08f0*/  IMAD.WIDE.U32 R18, R19, 0x40, R96 ;  /* 0x0000004013127825 */ /* 0x000fe200078e0060 */
[----:B------:R-:W-:Y:S01]  /*0900*/  LOP3.LUT P6, RZ, R89, 0x4, RZ, 0xc0, !PT ;  /* 0x0000000459ff7812 */ /* 0x000fe200078cc0ff */
[----:B------:R-:W5:Y:S01]  /*0910*/  LDCU.128 UR12, c[0x0][0x390] ;  /* 0x00007200ff0c77ac */ /* 0x000f620008000c00 */
[----:B------:R-:W-:-:S02]  /*0920*/  LOP3.LUT R124, R90, 0x8, R89, 0x78, !PT ;  /* 0x000000085a7c7812 */ /* 0x000fc400078e7859 */
        /* <DEDUP_REMOVED lines=13> */
[C---:B------:R-:W-:Y:S01]  /*0a00*/  LOP3.LUT R20, R12.reuse, 0x18, RZ, 0xc0, !PT ;  /* 0x000000180c147812 */ /* 0x040fe200078ec0ff */
[----:B------:R-:W-:Y:S01]  /*0a10*/  IMAD.MOV R9, RZ, RZ, -R0 ;  /* 0x000000ffff097224 */ /* 0x000fe200078e0a00 */
[----:B------:R-:W-:-:S03]  /*0a20*/  LOP3.LUT R22, R12, 0xd8, RZ, 0xc0, !PT ;  /* 0x000000d80c167812 */ /* 0x000fc600078ec0ff */
        /* <DEDUP_REMOVED lines=10> */
[----:B------:R-:W1:Y:S01]  /*0ad0*/  LDC.64 R10, c[0x0][0x3c8] ;  /* 0x0000f200ff0a7b82 */ /* 0x000e620000000a00 */
[----:B------:R-:W-:Y:S02]  /*0ae0*/  @!P1 IMAD.IADD R9, R9, 0x1, -R8 ;  /* 0x0000000109099824 */ /* 0x000fe400078e0a08 */
[----:B------:R-:W-:Y:S01]  /*0af0*/  @!P1 VIADD R0, R0, 0x1 ;  /* 0x0000000100009836 */ /* 0x000fe20000000000 */
[----:B------:R-:W-:Y:S01]  /*0b00*/  ISETP.NE.AND P1, PT, R6, RZ, PT ;  /* 0x000000ff0600720c */ /* 0x000fe20003f25270 */
[----:B------:R-:W-:Y:S01]  /*0b10*/  IMAD R25, R7, UR21, R25 ;  /* 0x0000001507197c24 */ /* 0x000fe2000f8e0219 */
[----:B------:R-:W-:Y:S02]  /*0b20*/  ISETP.GE.U32.AND P2, PT, R9, R8, PT ;  /* 0x000000080900720c */ /* 0x000fe40003f46070 */
[----:B------:R-:W2:Y:S01]  /*0b30*/  LDC.64 R8, c[0x0][0x3c0] ;  /* 0x0000f000ff087b82 */ /* 0x000ea20000000a00 */
[----:B------:R-:W-:-:S04]  /*0b40*/  IMAD.WIDE.U32 R24, R96, UR18, R24 ;  /* 0x0000001260187c25 */ /* 0x000fc8000f8e0018 */
[----:B------:R-:W-:-:S06]  /*0b50*/  IMAD R25, R96, UR19, R25 ;  /* 0x0000001360197c24 */ /* 0x000fcc000f8e0219 */
[----:B------:R-:W-:-:S04]  /*0b60*/  @P2 VIADD R0, R0, 0x1 ;  /* 0x0000000100002836 */ /* 0x000fc80000000000 */
[----:B------:R-:W-:Y:S01]  /*0b70*/  @!P0 IMAD.MOV R0, RZ, RZ, -R0 ;  /* 0x000000ffff008224 */ /* 0x000fe200078e0a00 */
[----:B------:R-:W-:Y:S01]  /*0b80*/  @!P1 LOP3.LUT R0, RZ, R6, RZ, 0x33, !PT ;  /* 0x00000006ff009212 */ /* 0x000fe200078e33ff */
[----:B------:R-:W-:-:S04]  /*0b90*/  VIADD R6, R2, 0xffffffff ;  /* 0xffffffff02067836 */ /* 0x000fc80000000000 */
[----:B----4-:R-:W-:-:S04]  /*0ba0*/  IMAD.WIDE.U32 R24, R0, UR4, R24 ;  /* 0x0000000400187c25 */ /* 0x010fc8000f8e0018 */
[-C--:B--2---:R-:W-:Y:S01]  /*0bb0*/  IMAD R14, R3, R8.reuse, RZ ;  /* 0x00000008030e7224 */ /* 0x084fe200078e02ff */
        /* <DEDUP_REMOVED lines=9> */
[----:B------:R-:W2:Y:S01]  /*0c50*/  S2UR UR5, SR_CgaCtaId ;  /* 0x00000000000579c3 */ /* 0x000ea20000008800 */
[----:B------:R-:W-:Y:S01]  /*0c60*/  LOP3.LUT R15, R22, 0x18, R89, 0x78, !PT ;  /* 0x00000018160f7812 */ /* 0x000fe200078e7859 */
[----:B------:R-:W-:Y:S01]  /*0c70*/  IMAD.WIDE.U32 R20, R7, UR14, R20 ;  /* 0x0000000e07147c25 */ /* 0x000fe2000f8e0014 */
[----:B------:R-:W-:Y:S02]  /*0c80*/  USHF.L.U64.HI UR14, UR16, 0x5, UR17 ;  /* 0x00000005100e7899 */ /* 0x000fe40008010211 */
[----:B------:R-:W-:Y:S01]  /*0c90*/  LOP3.LUT R15, R15, 0x1f20, R12, 0xf8, !PT ;  /* 0x00001f200f0f7812 */ /* 0x000fe200078ef80c */
[----:B------:R-:W-:Y:S02]  /*0ca0*/  IMAD.IADD R14, R25, 0x1, R14 ;  /* 0x00000001190e7824 */ /* 0x000fe400078e020e */
[----:B------:R-:W-:Y:S02]  /*0cb0*/  IMAD.IADD R25, R17, 0x1, R13 ;  /* 0x0000000111197824 */ /* 0x000fe400078e020d */
[----:B------:R-:W-:Y:S01]  /*0cc0*/  IMAD R12, R6, UR20, RZ ;  /* 0x00000014060c7c24 */ /* 0x000fe2000f8e02ff */
[----:B------:R-:W-:Y:S01]  /*0cd0*/  LEA.HI.X R127, R24, UR11, R14, 0x1, P0 ;  /* 0x0000000b187f7c11 */ /* 0x000fe200080f0c0e */
[----:B------:R-:W-:Y:S01]  /*0ce0*/  IMAD.MOV.U32 R24, RZ, RZ, R16 ;  /* 0x000000ffff187224 */ /* 0x000fe200078e0010 */
[----:B------:R-:W-:Y:S01]  /*0cf0*/  USHF.L.U32 UR11, UR16, 0x5, URZ ;  /* 0x00000005100b7899 */ /* 0x000fe200080006ff */
[----:B------:R-:W-:-:S04]  /*0d00*/  IMAD.WIDE.U32 R22, R6, UR4, RZ ;  /* 0x0000000406167c25 */ /* 0x000fc8000f8e00ff */
[C---:B------:R-:W-:Y:S01]  /*0d10*/  IMAD R21, R7.reuse, UR15, R21 ;  /* 0x0000000f07157c24 */ /* 0x040fe2000f8e0215 */
[C---:B------:R-:W-:Y:S01]  /*0d20*/  LEA R16, P1, R22.reuse, R128, 0x1 ;  /* 0x0000008016107211 */ /* 0x040fe200078208ff */
[----:B------:R-:W-:Y:S01]  /*0d30*/  IMAD.WIDE.U32 R24, R7, UR22, R24 ;  /* 0x0000001607187c25 */ /* 0x000fe2000f8e0018 */
[----:B------:R-:W-:-:S03]  /*0d40*/  IADD3 R13, P0, PT, R22, UR10, RZ ;  /* 0x0000000a160d7c10 */ /* 0x000fc6000ff1e0ff */
[----:B------:R-:W-:Y:S02]  /*0d50*/  IMAD.IADD R12, R23, 0x1, R12 ;  /* 0x00000001170c7824 */ /* 0x000fe400078e020c */
[----:B-1----:R-:W-:-:S03]  /*0d60*/  IMAD.WIDE.U32 R26, R5, R10, R20 ;  /* 0x0000000a051a7225 */ /* 0x002fc600078e0014 */
[-C--:B------:R-:W-:Y:S01]  /*0d70*/  LEA.HI.X R17, R22, R127.reuse, R12, 0x1, P1 ;  /* 0x0000007f16117211 */ /* 0x080fe200008f0c0c */
[----:B------:R-:W-:Y:S01]  /*0d80*/  IMAD R25, R7, UR23, R25 ;  /* 0x0000001707197c24 */ /* 0x000fe2000f8e0219 */
[----:B------:R-:W-:Y:S01]  /*0d90*/  IADD3.X R12, PT, PT, R12, UR18, RZ, P0, !PT ;  /* 0x000000120c0c7c10 */ /* 0x000fe200087fe4ff */
[----:B------:R-:W-:Y:S01]  /*0da0*/  IMAD.U32 R20, RZ, RZ, UR11 ;  /* 0x0000000bff147e24 */ /* 0x000fe2000f8e00ff */
[----:B------:R-:W-:Y:S01]  /*0db0*/  LEA R22, P0, R13, R128, 0x1 ;  /* 0x000000800d167211 */ /* 0x000fe200078008ff */
[----:B------:R-:W-:Y:S01]  /*0dc0*/  IMAD.U32 R21, RZ, RZ, UR14 ;  /* 0x0000000eff157e24 */ /* 0x000fe2000f8e00ff */
[----:B------:R-:W-:Y:S01]  /*0dd0*/  UMOV UR11, 0x400 ;  /* 0x00000400000b7882 */ /* 0x000fe20000000000 */
[----:B------:R-:W-:Y:S01]  /*0de0*/  IMAD R7, R19, UR16, RZ ;  /* 0x0000001013077c24 */ /* 0x000fe2000f8e02ff */
[----:B------:R-:W-:Y:S01]  /*0df0*/  LEA.HI.X R23, R13, R127, R12, 0x1, P0 ;  /* 0x0000007f0d177211 */ /* 0x000fe200000f0c0c */
[----:B------:R-:W-:Y:S01]  /*0e00*/  IMAD R27, R5, R11, R27 ;  /* 0x0000000b051b7224 */ /* 0x000fe200078e021b */
[----:B--2---:R-:W-:Y:S01]  /*0e10*/  ULEA UR5, UR5, UR11, 0x18 ;  /* 0x0000000b05057291 */ /* 0x004fe2000f8ec0ff */
[----:B------:R-:W-:-:S04]  /*0e20*/  IMAD.WIDE.U32 R20, R18, UR16, R20 ;  /* 0x0000001012147c25 */ /* 0x000fc8000f8e0014 */
[C---:B------:R-:W-:Y:S02]  /*0e30*/  IMAD R7, R18.reuse, UR17, R7 ;  /* 0x0000001112077c24 */ /* 0x040fe4000f8e0207 */
[----:B------:R-:W-:Y:S01]  /*0e40*/  IMAD.WIDE.U32 R18, R18, UR16, R26 ;  /* 0x0000001012127c25 */ /* 0x000fe2000f8e001a */
[----:B------:R-:W-:-:S03]  /*0e50*/  IADD3 R26, P0, PT, R26, R20, RZ ;  /* 0x000000141a1a7210 */ /* 0x000fc60007f1e0ff */
[----:B------:R-:W-:Y:S01]  /*0e60*/  IMAD.IADD R5, R19, 0x1, R7 ;  /* 0x0000000113057824 */ /* 0x000fe200078e0207 */
[----:B------:R-:W-:Y:S01]  /*0e70*/  LEA R12, P1, R18, UR8, 0x1 ;  /* 0x00000008120c7c11 */ /* 0x000fe2000f8208ff */
[-C--:B------:R-:W-:Y:S01]  /*0e80*/  IMAD.WIDE.U32 R10, R96, R8.reuse, R24 ;  /* 0x00000008600a7225 */ /* 0x080fe200078e0018 */
[----:B------:R-:W-:Y:S02]  /*0e90*/  IADD3.X R21, PT, PT, R27, R7, R21, P0, !PT ;  /* 0x000000071b157210 */ /* 0x000fe400007fe415 */
[----:B------:R-:W-:Y:S01]  /*0ea0*/  LEA R20, P0, R26, UR8, 0x1 ;  /* 0x000000081a147c11 */ /* 0x000fe2000f8008ff */
[-C--:B------:R-:W-:Y:S01]  /*0eb0*/  IMAD R11, R96, R9.reuse, R11 ;  /* 0x00000009600b7224 */ /* 0x080fe200078e020b */
[----:B------:R-:W-:Y:S01]  /*0ec0*/  LEA.HI.X R13, R18, UR9, R5, 0x1, P1 ;  /* 0x00000009120d7c11 */ /* 0x000fe200088f0c05 */
[----:B------:R-:W-:Y:S01]  /*0ed0*/  IMAD R3, R3, UR6, RZ ;  /* 0x0000000603037c24 */ /* 0x000fe2000f8e02ff */
[----:B------:R-:W-:Y:S01]  /*0ee0*/  LEA R7, R15, UR5, 0x1 ;  /* 0x000000050f077c11 */ /* 0x000fe2000f8e08ff */
[----:B------:R-:W-:Y:S01]  /*0ef0*/  IMAD.WIDE.U32 R14, R0, UR6, R10 ;  /* 0x00000006000e7c25 */ /* 0x000fe2000f8e000a */
[----:B------:R-:W-:Y:S01]  /*0f00*/  LEA.HI.X R21, R26, UR9, R21, 0x1, P0 ;  /* 0x000000091a157c11 */ /* 0x000fe200080f0c15 */
[----:B------:R-:W1:Y:S02]  /*0f10*/  LDCU UR6, c[0x0][0x50c] ;  /* 0x0000a180ff0677ac */ /* 0x000e640008000800 */
[----:B------:R-:W-:Y:S01]  /*0f20*/  @!PT LDS RZ, [RZ] ;  /* 0x00000000fffff984 */ /* 0x000fe20000000800 */
[----:B------:R-:W-:Y:S01]  /*0f30*/  @!PT LDS RZ, [RZ] ;  /* 0x00000000fffff984 */ /* 0x000fe20000000800 */
[----:B------:R-:W-:Y:S01]  /*0f40*/  @!PT LDS RZ, [RZ] ;  /* 0x00000000fffff984 */ /* 0x000fe20000000800 */
[----:B------:R-:W-:Y:S01]  /*0f50*/  LDGSTS.E.BYPASS.LTC128B.128 [R7], desc[UR26][R12.64] ;  /* 0x000000000c077fae */ /* 0x000fe2000b981a1a */
[----:B------:R-:W-:Y:S01]  /*0f60*/  IMAD R3, R0, UR7, R3 ;  /* 0x0000000700037c24 */ /* 0x000fe2000f8e0203 */
[----:B------:R-:W-:Y:S01]  /*0f70*/  LEA R126, P1, R14, UR12, 0x1 ;  /* 0x0000000c0e7e7c11 */ /* 0x000fe2000f8208ff */
[C---:B------:R-:W-:Y:S01]  /*0f80*/  IMAD.WIDE.U32 R18, R6.reuse, R8, RZ ;  /* 0x0000000806127225 */ /* 0x040fe200078e00ff */
[----:B------:R-:W-:Y:S03]  /*0f90*/  LDGSTS.E.BYPASS.LTC128B.128 [R7+0x1000], desc[UR26][R12.64+0x40] ;  /* 0x010000400c077fae */ /* 0x000fe6000b981a1a */
[----:B------:R-:W-:Y:S01]  /*0fa0*/  IMAD.IADD R125, R15, 0x1, R3 ;  /* 0x000000010f7d7824 */ /* 0x000fe200078e0203 */
[----:B------:R2:W-:Y:S01]  /*0fb0*/  LDGSTS.E.BYPASS.LTC128B.128 [R7+0x2000], desc[UR26][R12.64+0x80] ;  /* 0x020000800c077fae */ /* 0x0005e2000b981a1a */
[----:B------:R-:W-:-:S02]  /*0fc0*/  IMAD R10, R6, R9, R19 ;  /* 0x00000009060a7224 */ /* 0x000fc400078e0213 */
[----:B------:R-:W-:Y:S01]  /*0fd0*/  IMAD.SHL.U32 R5, R18, 0x40, RZ ;  /* 0x0000004012057824 */ /* 0x000fe200078e00ff */
[----:B------:R-:W-:Y:S01]  /*0fe0*/  LDGSTS.E.BYPASS.LTC128B.128 [R7+0x800], desc[UR26][R20.64] ;  /* 0x0080000014077fae */ /* 0x000fe2000b981a1a */
[----:B------:R-:W-:Y:S02]  /*0ff0*/  LEA.HI.X R125, R14, UR13, R125, 0x1, P1 ;  /* 0x0000000d0e7d7c11 */ /* 0x000fe400088f0c7d */
[----:B------:R-:W-:Y:S01]  /*1000*/  SHF.L.U64.HI R3, R18, 0x6, R10 ;  /* 0x0000000612037819 */ /* 0x000fe2000001020a */
[----:B------:R-:W-:Y:S01]  /*1010*/  LDGSTS.E.BYPASS.LTC128B.128 [R7+0x1800], desc[UR26][R20.64+0x40] ;  /* 0x0180004014077fae */ /* 0x000fe2000b981a1a */
[----:B------:R-:W-:Y:S02]  /*1020*/  LEA R0, P0, R8, R5, 0x5 ;  /* 0x0000000508007211 */ /* 0x000fe400078028ff */
[----:B------:R-:W-:Y:S01]  /*1030*/  LEA R14, P1, R18, R126, 0x7 ;  /* 0x0000007e120e7211 */ /* 0x000fe200078238ff */
[----:B------:R-:W-:Y:S01]  /*1040*/  LDGSTS.E.BYPASS.LTC128B.128 [R7+0x2800], desc[UR26][R20.64+0x80] ;  /* 0x0280008014077fae */ /* 0x000fe2000b981a1a */
[----:B------:R-:W-:-:S02]  /*1050*/  LOP3.LUT R5, R91, 0x100, RZ, 0xc0, !PT ;  /* 0x000001005b057812 */ /* 0x000fc400078ec0ff */
[----:B------:R-:W-:Y:S01]  /*1060*/  LEA.HI.X R8, R8, R3, R9, 0x5, P0 ;  /* 0x0000000308087211 */ /* 0x000fe200000f2c09 */
[----:B------:R-:W-:Y:S01]  /*1070*/  LDGSTS.E.BYPASS.LTC128B.128 [R7+0x3000], desc[UR26][R16.64] ;  /* 0x0300000010077fae */ /* 0x000fe2000b981a1a */
[-C--:B------:R-:W-:Y:S02]  /*1080*/  LEA.HI.X R15, R18, R125.reuse, R10, 0x7, P1 ;  /* 0x0000007d120f7211 */ /* 0x080fe400008f3c0a */
[----:B------:R-:W-:Y:S01]  /*1090*/  LEA R10, P0, R0, R126, 0x1 ;  /* 0x0000007e000a7211 */ /* 0x000fe200078008ff */
[----:B------:R-:W-:Y:S01]  /*10a0*/  LDGSTS.E.BYPASS.LTC128B.128 [R7+0x4000], desc[UR26][R16.64+0x40] ;  /* 0x0400004010077fae */ /* 0x000fe2000b981a1a */
[----:B------:R-:W-:Y:S02]  /*10b0*/  LOP3.LUT R5, R5, 0x20, R88, 0xf8, !PT ;  /* 0x0000002005057812 */ /* 0x000fe400078ef858 */
[----:B------:R-:W-:Y:S01]  /*10c0*/  LOP3.LUT R3, R90, 0x8, R93, 0x78, !PT ;  /* 0x000000085a037812 */ /* 0x000fe200078e785d */
[----:B------:R-:W-:Y:S01]  /*10d0*/  LDGSTS.E.BYPASS.LTC128B.128 [R7+0x5000], desc[UR26][R16.64+0x80] ;  /* 0x0500008010077fae */ /* 0x000fe2000b981a1a */
[----:B------:R-:W-:-:S02]  /*10e0*/  LEA.HI.X R11, R0, R125, R8, 0x1, P0 ;  /* 0x0000007d000b7211 */ /* 0x000fc400000f0c08 */
[----:B--2---:R-:W-:Y:S01]  /*10f0*/  LOP3.LUT R12, R92, 0x3e00, R91, 0xf8, !PT ;  /* 0x00003e005c0c7812 */ /* 0x004fe200078ef85b */
[----:B------:R-:W-:Y:S01]  /*1100*/  LDGSTS.E.BYPASS.LTC128B.128 [R7+0x3800], desc[UR26][R22.64] ;  /* 0x0380000016077fae */ /* 0x000fe2000b981a1a */
[----:B------:R-:W-:Y:S01]  /*1110*/  LOP3.LUT R124, R5, R124, RZ, 0xfc, !PT ;  /* 0x0000007c057c7212 */ /* 0x000fe200078efcff */
[----:B------:R-:W-:Y:S01]  /*1120*/  IMAD.MOV.U32 R5, RZ, RZ, 0x20 ;  /* 0x00000020ff057424 */ /* 0x000fe200078e00ff */
[----:B------:R-:W-:Y:S01]  /*1130*/  LOP3.LUT R0, R12, R3, RZ, 0xfc, !PT ;  /* 0x000000030c007212 */ /* 0x000fe200078efcff */
[----:B------:R-:W-:Y:S01]  /*1140*/  LDGSTS.E.BYPASS.LTC128B.128 [R7+0x4800], desc[UR26][R22.64+0x40] ;  /* 0x0480004016077fae */ /* 0x000fe2000b981a1a */
[----:B------:R-:W-:Y:S02]  /*1150*/  LEA R124, R124, UR5, 0x1 ;  /* 0x000000057c7c7c11 */ /* 0x000fe4000f8e08ff */
[----:B------:R-:W-:Y:S01]  /*1160*/  LEA R0, R0, UR5, 0x1 ;  /* 0x0000000500007c11 */ /* 0x000fe2000f8e08ff */
[----:B------:R-:W-:Y:S01]  /*1170*/  LDGSTS.E.BYPASS.LTC128B.128 [R7+0x5800], desc[UR26][R22.64+0x80] ;  /* 0x0580008016077fae */ /* 0x000fe2000b981a1a */
[----:B------:R-:W-:-:S02]  /*1180*/  SEL R5, R5, 0xffffffe0, !P6 ;  /* 0xffffffe005057807 */ /* 0x000fc40007000000 */
[----:B------:R-:W-:Y:S01]  /*1190*/  LOP3.LUT R93, R93, 0x1f0, RZ, 0xc0, !PT ;  /* 0x000001f05d5d7812 */ /* 0x000fe200078ec0ff */
[----:B------:R-:W0:Y:S02]  /*11a0*/  LDGDEPBAR ;  /* 0x00000000000079af */ /* 0x000e240000000000 */
[----:B------:R-:W-:Y:S01]  /*11b0*/  IMAD.IADD R123, R5, 0x1, R0 ;  /* 0x00000001057b7824 */ /* 0x000fe200078e0200 */
[----:B------:R-:W-:Y:S01]  /*11c0*/  IADD3 R94, PT, PT, R97, R93, R94 ;  /* 0x0000005d615e7210 */ /* 0x000fe20007ffe05e */
        /* <DEDUP_REMOVED lines=16> */
[----:B--2---:R-:W2:Y:S04]  /*12d0*/  LDSM.16.M88.4 R12, [R124+0x3400] ;  /* 0x003400007c0c783b */ /* 0x004ea80000000200 */
[----:B------:R-:W5:Y:S04]  /*12e0*/  LDSM.16.M88.4 R64, [R124+0x3800] ;  /* 0x003800007c40783b */ /* 0x000f680000000200 */
[----:B------:R-:W1:Y:S04]  /*12f0*/  LDSM.16.M88.4 R52, [R124+0x3c00] ;  /* 0x003c00007c34783b */ /* 0x000e680000000200 */
[----:B------:R-:W-:Y:S04]  /*1300*/  LDSM.16.M88.4 R20, [R0+0x1000] ;  /* 0x001000000014783b */ /* 0x000fe80000000200 */
[----:B------:R-:W1:Y:S04]  /*1310*/  LDSM.16.M88.4 R36, [R124+0x4000] ;  /* 0x004000007c24783b */ /* 0x000e680000000200 */
[----:B------:R-:W1:Y:S04]  /*1320*/  LDSM.16.M88.4 R40, [R122+0x3400] ;  /* 0x003400007a28783b */ /* 0x000e680000000200 */
[----:B------:R-:W1:Y:S01]  /*1330*/  LDSM.16.M88.4 R60, [R122+0x3800] ;  /* 0x003800007a3c783b */ /* 0x000e620000000200 */
[C---:B----4-:R-:W-:Y:S03]  /*1340*/  HMMA.16816.F32 R48, R24.reuse, R44, RZ ;  /* 0x0000002c1830723c */ /* 0x050fe600000018ff */
[----:B---3--:R-:W-:Y:S04]  /*1350*/  LDSM.16.M88.4 R8, [R123+0x1000] ;  /* 0x001000007b08783b */ /* 0x008fe80000000200 */
[----:B------:R-:W3:Y:S01]  /*1360*/  LDSM.16.M88.4 R84, [R122+0x4000] ;  /* 0x004000007a54783b */ /* 0x000ee20000000200 */
[C---:B------:R-:W-:Y:S03]  /*1370*/  HMMA.16816.F32 R44, R24.reuse, R46, RZ ;  /* 0x0000002e182c723c */ /* 0x040fe600000018ff */
[----:B------:R-:W4:Y:S04]  /*1380*/  LDSM.16.M88.4 R76, [R124+0x4400] ;  /* 0x004400007c4c783b */ /* 0x000f280000000200 */
[----:B------:R-:W-:Y:S01]  /*1390*/  LDSM.16.M88.4 R72, [R124+0x4800] ;  /* 0x004800007c48783b */ /* 0x000fe20000000200 */
[----:B--2---:R-:W-:Y:S03]  /*13a0*/  HMMA.16816.F32 R16, R24, R12, RZ ;  /* 0x0000000c1810723c */ /* 0x004fe600000018ff */
[----:B------:R-:W-:Y:S04]  /*13b0*/  LDSM.16.M88.4 R80, [R122+0x3c00] ;  /* 0x003c00007a50783b */ /* 0x000fe80000000200 */
[----:B------:R-:W0:Y:S01]  /*13c0*/  LDGDEPBAR ;  /* 0x00000000000079af */ /* 0x000e220000000000 */
[C---:B------:R-:W-:Y:S08]  /*13d0*/  HMMA.16816.F32 R48, R32.reuse, R56, R48 ;  /* 0x000000382030723c */ /* 0x040ff00000001830 */
[----:B------:R-:W-:Y:S01]  /*13e0*/  HMMA.16816.F32 R44, R32, R58, R44 ;  /* 0x0000003a202c723c */ /* 0x000fe2000000182c */
[----:B------:R-:W-:Y:S07]  /*13f0*/  LDSM.16.M88.4 R56, [R0+0x2000] ;  /* 0x002000000038783b */ /* 0x000fee0000000200 */
[C---:B-----5:R-:W-:Y:S08]  /*1400*/  HMMA.16816.F32 R68, R24.reuse, R64, RZ ;  /* 0x000000401844723c */ /* 0x060ff000000018ff */
[C---:B------:R-:W-:Y:S08]  /*1410*/  HMMA.16816.F32 R12, R24.reuse, R14, RZ ;  /* 0x0000000e180c723c */ /* 0x040ff000000018ff */
[C---:B------:R-:W-:Y:S08]  /*1420*/  HMMA.16816.F32 R64, R24.reuse, R66, RZ ;  /* 0x000000421840723c */ /* 0x040ff000000018ff */
[C---:B-1----:R-:W-:Y:S08]  /*1430*/  HMMA.16816.F32 R28, R24.reuse, R52, RZ ;  /* 0x00000034181c723c */ /* 0x042ff000000018ff */
[----:B------:R-:W-:Y:S01]  /*1440*/  HMMA.16816.F32 R24, R24, R54, RZ ;  /* 0x000000361818723c */ /* 0x000fe200000018ff */
[----:B------:R-:W1:Y:S07]  /*1450*/  LDSM.16.M88.4 R52, [R124+0x5000] ;  /* 0x005000007c34783b */ /* 0x000e6e0000000200 */
[C---:B------:R-:W-:Y:S08]  /*1460*/  HMMA.16816.F32 R48, R20.reuse, R36, R48 ;  /* 0x000000241430723c */ /* 0x040ff00000001830 */
[----:B------:R-:W-:Y:S01]  /*1470*/  HMMA.16816.F32 R44, R20, R38, R44 ;  /* 0x00000026142c723c */ /* 0x000fe2000000182c */
[----:B------:R-:W-:Y:S07]  /*1480*/  LDSM.16.M88.4 R36, [R122+0x5000] ;  /* 0x005000007a24783b */ /* 0x000fee0000000200 */
[C---:B------:R-:W-:Y:S08]  /*1490*/  HMMA.16816.F32 R16, R32.reuse, R40, R16 ;  /* 0x000000282010723c */ /* 0x040ff00000001810 */
[C---:B------:R-:W-:Y:S08]  /*14a0*/  HMMA.16816.F32 R68, R32.reuse, R60, R68 ;  /* 0x0000003c2044723c */ /* 0x040ff00000001844 */
[C---:B------:R-:W-:Y:S01]  /*14b0*/  HMMA.16816.F32 R64, R32.reuse, R62, R64 ;  /* 0x0000003e2040723c */ /* 0x040fe20000001840 */
[----:B------:R-:W2:Y:S07]  /*14c0*/  LDSM.16.M88.4 R60, [R122+0x4400] ;  /* 0x004400007a3c783b */ /* 0x000eae0000000200 */
[----:B------:R-:W-:Y:S01]  /*14d0*/  HMMA.16816.F32 R12, R32, R42, R12 ;  /* 0x0000002a200c723c */ /* 0x000fe2000000180c */
[----:B------:R-:W5:Y:S07]  /*14e0*/  LDSM.16.M88.4 R40, [R123+0x2000] ;  /* 0x002000007b28783b */ /* 0x000f6e0000000200 */
[C---:B---3--:R-:W-:Y:S08]  /*14f0*/  HMMA.16816.F32 R48, R8.reuse, R84, R48 ;  /* 0x000000540830723c */ /* 0x048ff00000001830 */
[----:B------:R-:W-:Y:S08]  /*1500*/  HMMA.16816.F32 R44, R8, R86, R44 ;  /* 0x00000056082c723c */ /* 0x000ff0000000182c */
[C---:B----4-:R-:W-:Y:S08]  /*1510*/  HMMA.16816.F32 R16, R20.reuse, R76, R16 ;  /* 0x0000004c1410723c */ /* 0x050ff00000001810 */
[----:B------:R-:W-:Y:S01]  /*1520*/  HMMA.16816.F32 R76, R20, R78, R12 ;  /* 0x0000004e144c723c */ /* 0x000fe2000000180c */
[----:B------:R-:W3:Y:S07]  /*1530*/  LDSM.16.M88.4 R12, [R124+0x5400] ;  /* 0x005400007c0c783b */ /* 0x000eee0000000200 */
[C---:B-1----:R-:W-:Y:S08]  /*1540*/  HMMA.16816.F32 R48, R56.reuse, R52, R48 ;  /* 0x000000343830723c */ /* 0x042ff00000001830 */
[----:B------:R-:W-:Y:S08]  /*1550*/  HMMA.16816.F32 R44, R56, R54, R44 ;  /* 0x00000036382c723c */ /* 0x000ff0000000182c */
[----:B--2---:R-:W-:Y:S01]  /*1560*/  HMMA.16816.F32 R52, R8, R60, R16 ;  /* 0x0000003c0834723c */ /* 0x004fe20000001810 */
[----:B------:R-:W1:Y:S07]  /*1570*/  LDSM.16.M88.4 R16, [R122+0x5400] ;  /* 0x005400007a10783b */ /* 0x000e6e0000000200 */
[C---:B-----5:R-:W-:Y:S08]  /*1580*/  HMMA.16816.F32 R48, R40.reuse, R36, R48 ;  /* 0x000000242830723c */ /* 0x060ff00000001830 */
[----:B------:R-:W-:Y:S01]  /*1590*/  HMMA.16816.F32 R44, R40, R38, R44 ;  /* 0x00000026282c723c */ /* 0x000fe2000000182c */
[----:B------:R-:W2:Y:S07]  /*15a0*/  LDSM.16.M88.4 R36, [R122+0x4800] ;  /* 0x004800007a24783b */ /* 0x000eae0000000200 */
[----:B------:R-:W-:Y:S01]  /*15b0*/  HMMA.16816.F32 R76, R8, R62, R76 ;  /* 0x0000003e084c723c */ /* 0x000fe2000000184c */
[----:B------:R-:W-:Y:S02]  /*15c0*/  LDSM.16.M88.4 R60, [R124+0x4c00] ;  /* 0x004c00007c3c783b */ /* 0x000fe40000000200 */
[----:B------:R-:W-:Y:S01]  /*15d0*/  FMUL.FTZ R0, R48, UR6 ;  /* 0x0000000630007c20 */ /* 0x000fe20008410000 */
[----:B------:R-:W-:Y:S01]  /*15e0*/  FMUL.FTZ R48, R49, UR6 ;  /* 0x0000000631307c20 */ /* 0x000fe20008410000 */
[----:B------:R-:W-:Y:S01]  /*15f0*/  FMUL.FTZ R49, R50, UR6 ;  /* 0x0000000632317c20 */ /* 0x000fe20008410000 */
[----:B------:R-:W-:-:S02]  /*1600*/  FMUL.FTZ R50, R51, UR6 ;  /* 0x0000000633327c20 */ /* 0x000fc40008410000 */
[----:B---3--:R-:W-:Y:S01]  /*1610*/  HMMA.16816.F32 R52, R56, R12, R52 ;  /* 0x0000000c3834723c */ /* 0x008fe20000001834 */
[----:B------:R-:W-:Y:S02]  /*1620*/  MUFU.TANH R0, R0 ;  /* 0x0000000000007308 */ /* 0x000fe40000002400 */
[----:B------:R-:W-:Y:S01]  /*1630*/  FMUL.FTZ R44, R44, UR6 ;  /* 0x000000062c2c7c20 */ /* 0x000fe20008410000 */
[----:B------:R-:W-:-:S04]  /*1640*/  FMUL.FTZ R45, R45, UR6 ;  /* 0x000000062d2d7c20 */ /* 0x000fc80008410000 */
[----:B------:R-:W-:Y:S01]  /*1650*/  HMMA.16816.F32 R68, R20, R72, R68 ;  /* 0x000000481444723c */ /* 0x000fe20000001844 */
[----:B------:R-:W3:Y:S07]  /*1660*/  MUFU.TANH R48, R48 ;  /* 0x0000003000307308 */ /* 0x000eee0000002400 */
[----:B------:R-:W-:Y:S01]  /*1670*/  HMMA.16816.F32 R76, R56, R14, R76 ;  /* 0x0000000e384c723c */ /* 0x000fe2000000184c */
[----:B------:R-:W4:Y:S01]  /*1680*/  LDSM.16.M88.4 R12, [R124+0x5800] ;  /* 0x005800007c0c783b */ /* 0x000f220000000200 */
[----:B------:R-:W-:Y:S06]  /*1690*/  MUFU.TANH R44, R44 ;  /* 0x0000002c002c7308 */ /* 0x000fec0000002400 */
[----:B------:R-:W-:Y:S02]  /*16a0*/  HMMA.16816.F32 R64, R20, R74, R64 ;  /* 0x0000004a1440723c */ /* 0x000fe40000001840 */
[----:B------:R-:W-:Y:S06]  /*16b0*/  MUFU.TANH R45, R45 ;  /* 0x0000002d002d7308 */ /* 0x000fec0000002400 */
[----:B------:R-:W-:Y:S02]  /*16c0*/  HMMA.16816.F32 R28, R32, R80, R28 ;  /* 0x00000050201c723c */ /* 0x000fe4000000181c */
[----:B------:R-:W-:Y:S06]  /*16d0*/  MUFU.TANH R49, R49 ;  /* 0x0000003100317308 */ /* 0x000fec0000002400 */
[C---:B-1----:R-:W-:Y:S02]  /*16e0*/  HMMA.16816.F32 R52, R40.reuse, R16, R52 ;  /* 0x000000102834723c */ /* 0x042fe40000001834 */
[----:B------:R-:W1:Y:S06]  /*16f0*/  MUFU.TANH R50, R50 ;  /* 0x0000003200327308 */ /* 0x000e6c0000002400 */
[----:B------:R-:W-:Y:S01]  /*1700*/  HMMA.16816.F32 R76, R40, R18, R76 ;  /* 0x00000012284c723c */ /* 0x000fe2000000184c */
[----:B------:R-:W5:Y:S07]  /*1710*/  LDSM.16.M88.4 R16, [R122+0x5800] ;  /* 0x005800007a10783b */ /* 0x000f6e0000000200 */
[----:B--2---:R-:W-:Y:S01]  /*1720*/  HMMA.16816.F32 R68, R8, R36, R68 ;  /* 0x000000240844723c */ /* 0x004fe20000001844 */
[----:B------:R-:W-:Y:S01]  /*1730*/  FMUL.FTZ R36, R46, UR6 ;  /* 0x000000062e247c20 */ /* 0x000fe20008410000 */
[----:B------:R-:W-:Y:S01]  /*1740*/  FMUL.FTZ R37, R47, UR6 ;  /* 0x000000062f257c20 */ /* 0x000fe20008410000 */
[----:B------:R-:W-:Y:S01]  /*1750*/  FMUL.FTZ R46, R52, UR6 ;  /* 0x00000006342e7c20 */ /* 0x000fe20008410000 */
[----:B------:R-:W-:Y:S01]  /*1760*/  FMUL.FTZ R51, R54, UR6 ;  /* 0x0000000636337c20 */ /* 0x000fe20008410000 */
[----:B------:R-:W-:-:S02]  /*1770*/  FMUL.FTZ R52, R55, UR6 ;  /* 0x0000000637347c20 */ /* 0x000fc40008410000 */
[----:B------:R-:W2:Y:S01]  /*1780*/  MUFU.TANH R36, R36 ;  /* 0x0000002400247308 */ /* 0x000ea20000002400 */
[----:B------:R-:W-:Y:S01]  /*1790*/  HMMA.16816.F32 R32, R32, R82, R24 ;  /* 0x000000522020723c */ /* 0x000fe20000001818 */
[----:B------:R-:W3:Y:S02]  /*17a0*/  LDSM.16.M88.4 R24, [R122+0x4c00] ;  /* 0x004c00007a18783b */ /* 0x000ee40000000200 */
[----:B------:R-:W-:-:S04]  /*17b0*/  FMUL.FTZ R47, R77, UR6 ;  /* 0x000000064d2f7c20 */ /* 0x000fc80008410000 */
[----:B------:R-:W2:Y:S01]  /*17c0*/  MUFU.TANH R37, R37 ;  /* 0x0000002500257308 */ /* 0x000ea20000002400 */
[----:B------:R-:W-:Y:S01]  /*17d0*/  HMMA.16816.F32 R64, R8, R38, R64 ;  /* 0x000000260840723c */ /* 0x000fe20000001840 */
[----:B------:R-:W-:Y:S01]  /*17e0*/  FMUL.FTZ R38, R53, UR6 ;  /* 0x0000000635267c20 */ /* 0x000fe20008410000 */
[----:B------:R-:W-:-:S05]  /*17f0*/  FMUL.FTZ R39, R76, UR6 ;  /* 0x000000064c277c20 */ /* 0x000fca0008410000 */
[----:B------:R-:W2:Y:S01]  /*1800*/  MUFU.TANH R46, R46 ;  /* 0x0000002e002e7308 */ /* 0x000ea20000002400 */
[----:B----4-:R-:W-:Y:S07]  /*1810*/  HMMA.16816.F32 R68, R56, R12, R68 ;  /* 0x0000000c3844723c */ /* 0x010fee0000001844 */
[----:B------:R-:W4:Y:S01]  /*1820*/  MUFU.TANH R38, R38 ;  /* 0x0000002600267308 */ /* 0x000f220000002400 */
[----:B------:R-:W-:Y:S07]  /*1830*/  HMMA.16816.F32 R28, R20, R60, R28 ;  /* 0x0000003c141c723c */ /* 0x000fee000000181c */
[----:B------:R-:W4:Y:S01]  /*1840*/  MUFU.TANH R39, R39 ;  /* 0x0000002700277308 */ /* 0x000f220000002400 */
[----:B------:R-:W-:Y:S01]  /*1850*/  HMMA.16816.F32 R64, R56, R14, R64 ;  /* 0x0000000e3840723c */ /* 0x000fe20000001840 */
[----:B------:R-:W2:Y:S06]  /*1860*/  LDSM.16.M88.4 R12, [R124+0x5c00] ;  /* 0x005c00007c0c783b */ /* 0x000eac0000000200 */
[----:B------:R-:W4:Y:S01]  /*1870*/  MUFU.TANH R47, R47 ;  /* 0x0000002f002f7308 */ /* 0x000f220000002400 */
[----:B------:R-:W-:Y:S01]  /*1880*/  HMMA.16816.F32 R32, R20, R62, R32 ;  /* 0x0000003e1420723c */ /* 0x000fe20000001820 */
[----:B------:R-:W-:Y:S01]  /*1890*/  IMAD.SHL.U32 R21, R89, 0x2, RZ ;  /* 0x0000000259157824 */ /* 0x000fe200078e00ff */
[----:B------:R-:W-:-:S04]  /*18a0*/  IADD3 R23, PT, PT, R95, -UR24, R94 ;  /* 0x800000185f177c10 */ /* 0x000fc8000fffe05e */
[----:B------:R-:W-:Y:S01]  /*18b0*/  LOP3.LUT R21, R21, 0x6, RZ, 0xc0, !PT ;  /* 0x0000000615157812 */ /* 0x000fe200078ec0ff */
[----:B------:R-:W-:Y:S01]  /*18c0*/  IMAD.IADD R20, R23, 0x1, R4 ;  /* 0x0000000117147824 */ /* 0x000fe200078e0204 */
[C---:B-----5:R-:W-:Y:S01]  /*18d0*/  HMMA.16816.F32 R68, R40.reuse, R16, R68 ;  /* 0x000000102844723c */ /* 0x060fe20000001844 */
[----:B------:R-:W5:Y:S02]  /*18e0*/  MUFU.TANH R51, R51 ;  /* 0x0000003300337308 */ /* 0x000f640000002400 */
[----:B------:R-:W-:Y:S01]  /*18f0*/  IMAD R6, R6, 0x40, R21 ;  /* 0x0000004006067824 */ /* 0x000fe200078e0215 */
[C-C-:B------:R-:W-:Y:S02]  /*1900*/  VIADDMNMX R4, R20.reuse, 0x1, R95.reuse, PT ;  /* 0x0000000114047846 */ /* 0x140fe4000380015f */
[----:B------:R-:W-:Y:S01]  /*1910*/  VIADDMNMX R95, R20, 0x9, R95, PT ;  /* 0x00000009145f7846 */ /* 0x000fe2000380015f */
[C---:B------:R-:W-:Y:S01]  /*1920*/  VIADD R20, R6.reuse, 0x1 ;  /* 0x0000000106147836 */ /* 0x040fe20000000000 */
[----:B------:R-:W-:Y:S01]  /*1930*/  HMMA.16816.F32 R64, R40, R18, R64 ;  /* 0x000000122840723c */ /* 0x000fe20000001840 */
[----:B------:R-:W4:Y:S01]  /*1940*/  LDSM.16.M88.4 R16, [R122+0x5c00] ;  /* 0x005c00007a10783b */ /* 0x000f220000000200 */
[-C--:B------:R-:W-:Y:S01]  /*1950*/  ISETP.GE.AND P2, PT, R6, R4.reuse, PT ;  /* 0x000000040600720c */ /* 0x080fe20003f46270 */
[----:B------:R-:W5:Y:S01]  /*1960*/  MUFU.TANH R52, R52 ;  /* 0x0000003400347308 */ /* 0x000f620000002400 */
[----:B------:R-:W-:Y:S01]  /*1970*/  ISETP.GE.AND P1, PT, R20, R4, PT ;  /* 0x000000041400720c */ /* 0x000fe20003f26270 */
[----:B------:R-:W-:-:S04]  /*1980*/  DEPBAR.LE SB0, 0x0 ;  /* 0x000080000000791a */ /* 0x000fc80000000000 */
[C---:B---3--:R-:W-:Y:S01]  /*1990*/  HMMA.16816.F32 R28, R8.reuse, R24, R28 ;  /* 0x00000018081c723c */ /* 0x048fe2000000181c */
[----:B------:R-:W-:Y:S01]  /*19a0*/  FSEL R48, R48, -INF , !P1 ;  /* 0xff80000030307808 */ /* 0x000fe20004800000 */
[----:B------:R-:W-:Y:S01]  /*19b0*/  FMUL.FTZ R24, R78, UR6 ;  /* 0x000000064e187c20 */ /* 0x000fe20008410000 */
[-C--:B------:R-:W-:Y:S01]  /*19c0*/  ISETP.GE.AND P3, PT, R20, R95.reuse, PT ;  /* 0x0000005f1400720c */ /* 0x080fe20003f66270 */
[----:B------:R-:W-:Y:S01]  /*19d0*/  FMUL.FTZ R25, R79, UR6 ;  /* 0x000000064f197c20 */ /* 0x000fe20008410000 */
[----:B------:R-:W-:Y:S01]  /*19e0*/  FMUL.FTZ R68, R68, UR6 ;  /* 0x0000000644447c20 */ /* 0x000fe20008410000 */
[----:B------:R-:W-:Y:S01]  /*19f0*/  FMUL.FTZ R69, R69, UR6 ;  /* 0x0000000645457c20 */ /* 0x000fe20008410000 */
[----:B-1----:R-:W-:Y:S01]  /*1a00*/  FSEL R50, R50, -INF , !P3 ;  /* 0xff80000032327808 */ /* 0x002fe20005800000 */
[----:B------:R-:W-:Y:S01]  /*1a10*/  HMMA.16816.F32 R32, R8, R26, R32 ;  /* 0x0000001a0820723c */ /* 0x000fe20000001820 */
[----:B------:R-:W-:Y:S01]  /*1a20*/  VIADD R9, R6, 0x9 ;  /* 0x0000000906097836 */ /* 0x000fe20000000000 */
[----:B------:R-:W-:Y:S01]  /*1a30*/  FSEL R26, R0, -INF , !P2 ;  /* 0xff800000001a7808 */ /* 0x000fe20005000000 */
[C---:B------:R-:W-:Y:S01]  /*1a40*/  VIADD R8, R6.reuse, 0x10 ;  /* 0x0000001006087836 */ /* 0x040fe20000000000 */
[----:B------:R-:W1:Y:S01]  /*1a50*/  MUFU.TANH R24, R24 ;  /* 0x0000001800187308 */ /* 0x000e620000002400 */
[----:B------:R-:W-:Y:S01]  /*1a60*/  VIADD R0, R6, 0x18 ;  /* 0x0000001806007836 */ /* 0x000fe20000000000 */
[-C--:B------:R-:W-:Y:S01]  /*1a70*/  ISETP.GE.AND P5, PT, R9, R4.reuse, PT ;  /* 0x000000040900720c */ /* 0x080fe20003fa6270 */
[----:B------:R-:W-:Y:S01]  /*1a80*/  FMUL.FTZ R64, R64, UR6 ;  /* 0x0000000640407c20 */ /* 0x000fe20008410000 */
[-C--:B------:R-:W-:Y:S01]  /*1a90*/  ISETP.GE.AND P1, PT, R8, R4.reuse, PT ;  /* 0x000000040800720c */ /* 0x080fe20003f26270 */
[----:B------:R-:W-:Y:S01]  /*1aa0*/  FMUL.FTZ R65, R65, UR6 ;  /* 0x0000000641417c20 */ /* 0x000fe20008410000 */
[----:B------:R-:W-:Y:S01]  /*1ab0*/  FSEL R10, R45, -INF , !P5 ;  /* 0xff8000002d0a7808 */ /* 0x000fe20006800000 */
[----:B------:R-:W-:Y:S01]  /*1ac0*/  FMUL.FTZ R70, R70, UR6 ;  /* 0x0000000646467c20 */ /* 0x000fe20008410000 */
[C---:B--2---:R-:W-:Y:S01]  /*1ad0*/  HMMA.16816.F32 R28, R56.reuse, R12, R28 ;  /* 0x0000000c381c723c */ /* 0x044fe2000000181c */
[C---:B------:R-:W-:Y:S01]  /*1ae0*/  VIADD R12, R6.reuse, 0x8 ;  /* 0x00000008060c7836 */ /* 0x040fe20000000000 */
[-C--:B------:R-:W-:Y:S01]  /*1af0*/  ISETP.GE.AND P5, PT, R6, R95.reuse, PT ;  /* 0x0000005f0600720c */ /* 0x080fe20003fa6270 */
[----:B------:R-:W2:Y:S01]  /*1b00*/  MUFU.TANH R25, R25 ;  /* 0x0000001900197308 */ /* 0x000ea20000002400 */
[-C--:B------:R-:W-:Y:S01]  /*1b10*/  ISETP.GE.AND P2, PT, R9, R95.reuse, PT ;  /* 0x0000005f0900720c */ /* 0x080fe20003f46270 */
[----:B------:R-:W-:Y:S01]  /*1b20*/  FMUL.FTZ R71, R71, UR6 ;  /* 0x0000000647477c20 */ /* 0x000fe20008410000 */
[-C--:B------:R-:W-:Y:S01]  /*1b30*/  ISETP.GE.AND P4, PT, R12, R4.reuse, PT ;  /* 0x000000040c00720c */ /* 0x080fe20003f86270 */
[----:B------:R-:W-:Y:S01]  /*1b40*/  FMUL.FTZ R66, R66, UR6 ;  /* 0x0000000642427c20 */ /* 0x000fe20008410000 */
[----:B------:R-:W-:Y:S01]  /*1b50*/  HMMA.16816.F32 R32, R56, R14, R32 ;  /* 0x0000000e3820723c */ /* 0x000fe20000001820 */
[-C--:B------:R-:W-:Y:S01]  /*1b60*/  ISETP.GE.AND P0, PT, R12, R95.reuse, PT ;  /* 0x0000005f0c00720c */ /* 0x080fe20003f06270 */
[----:B------:R-:W-:Y:S01]  /*1b70*/  VIADD R9, R6, 0x21 ;  /* 0x0000002106097836 */ /* 0x000fe20000000000 */
[----:B------:R-:W-:Y:S01]  /*1b80*/  FSEL R44, R44, -INF , !P4 ;  /* 0xff8000002c2c7808 */ /* 0x000fe20006000000 */
[----:B------:R-:W3:Y:S01]  /*1b90*/  MUFU.TANH R134, R68 ;  /* 0x0000004400867308 */ /* 0x000ee20000002400 */
[-C--:B------:R-:W-:Y:S01]  /*1ba0*/  ISETP.GE.AND P4, PT, R8, R95.reuse, PT ;  /* 0x0000005f0800720c */ /* 0x080fe20003f86270 */
[C---:B------:R-:W-:Y:S01]  /*1bb0*/  VIADD R8, R6.reuse, 0x11 ;  /* 0x0000001106087836 */ /* 0x040fe20000000000 */
[----:B------:R-:W-:Y:S01]  /*1bc0*/  FSEL R22, R49, -INF , !P5 ;  /* 0xff80000031167808 */ /* 0x000fe20006800000 */
[----:B------:R-:W-:Y:S01]  /*1bd0*/  VIADD R11, R6, 0x28 ;  /* 0x00000028060b7836 */ /* 0x000fe20000000000 */
[----:B------:R-:W-:Y:S01]  /*1be0*/  FSEL R36, R36, -INF , !P0 ;  /* 0xff80000024247808 */ /* 0x000fe20004000000 */
[----:B------:R-:W-:Y:S01]  /*1bf0*/  FMUL.FTZ R67, R67, UR6 ;  /* 0x0000000643437c20 */ /* 0x000fe20008410000 */
[C---:B------:R-:W-:Y:S01]  /*1c00*/  ISETP.GE.AND P5, PT, R8.reuse, R4, PT ;  /* 0x000000040800720c */ /* 0x040fe20003fa6270 */
[----:B----4-:R-:W-:Y:S01]  /*1c10*/  HMMA.16816.F32 R28, R40, R16, R28 ;  /* 0x00000010281c723c */ /* 0x010fe2000000181c */
[----:B------:R-:W-:Y:S01]  /*1c20*/  ISETP.GE.AND P3, PT, R8, R95, PT ;  /* 0x0000005f0800720c */ /* 0x000fe20003f66270 */
[----:B------:R-:W4:Y:S01]  /*1c30*/  MUFU.TANH R132, R69 ;  /* 0x0000004500847308 */ /* 0x000f220000002400 */
[----:B------:R-:W-:-:S02]  /*1c40*/  FSEL R8, R37, -INF , !P2 ;  /* 0xff80000025087808 */ /* 0x000fc40005000000 */
[CC--:B------:R-:W-:Y:S02]  /*1c50*/  ISETP.GE.AND P0, PT, R0.reuse, R4.reuse, PT ;  /* 0x000000040000720c */ /* 0x0c0fe40003f06270 */
[-C--:B------:R-:W-:Y:S01]  /*1c60*/  ISETP.GE.AND P2, PT, R0, R95.reuse, PT ;  /* 0x0000005f0000720c */ /* 0x080fe20003f46270 */
[----:B------:R-:W-:Y:S01]  /*1c70*/  VIADD R0, R6, 0x19 ;  /* 0x0000001906007836 */ /* 0x000fe20000000000 */
[----:B------:R-:W-:Y:S01]  /*1c80*/  FSEL R46, R46, -INF , !P1 ;  /* 0xff8000002e2e7808 */ /* 0x000fe20004800000 */
[----:B------:R-:W-:Y:S01]  /*1c90*/  HMMA.16816.F32 R32, R40, R18, R32 ;  /* 0x000000122820723c */ /* 0x000fe20000001820 */
[----:B------:R-:W-:Y:S01]  /*1ca0*/  FSEL R38, R38, -INF , !P5 ;  /* 0xff80000026267808 */ /* 0x000fe20006800000 */
[----:B------:R-:W4:Y:S01]  /*1cb0*/  MUFU.TANH R130, R64 ;  /* 0x0000004000827308 */ /* 0x000f220000002400 */
[C---:B------:R-:W-:Y:S02]  /*1cc0*/  ISETP.GE.AND P1, PT, R0.reuse, R4, PT ;  /* 0x000000040000720c */ /* 0x040fe40003f26270 */
[----:B------:R-:W-:Y:S01]  /*1cd0*/  ISETP.GE.AND P5, PT, R0, R95, PT ;  /* 0x0000005f0000720c */ /* 0x000fe20003fa6270 */
[----:B------:R-:W-:Y:S01]  /*1ce0*/  VIADD R0, R6, 0x20 ;  /* 0x0000002006007836 */ /* 0x000fe20000000000 */
[----:B------:R-:W-:-:S02]  /*1cf0*/  FSEL R20, R39, -INF , !P0 ;  /* 0xff80000027147808 */ /* 0x000fc40004000000 */
[----:B------:R-:W-:Y:S01]  /*1d00*/  FMUL.FTZ R28, R28, UR6 ;  /* 0x000000061c1c7c20 */ /* 0x000fe20008410000 */
[----:B------:R-:W4:Y:S01]  /*1d10*/  MUFU.TANH R112, R65 ;  /* 0x0000004100707308 */ /* 0x000f220000002400 */
[----:B------:R-:W-:Y:S01]  /*1d20*/  FSEL R14, R47, -INF , !P1 ;  /* 0xff8000002f0e7808 */ /* 0x000fe20004800000 */
[----:B------:R-:W-:Y:S01]  /*1d30*/  FMUL.FTZ R30, R30, UR6 ;  /* 0x000000061e1e7c20 */ /* 0x000fe20008410000 */
[CC--:B------:R-:W-:Y:S01]  /*1d40*/  ISETP.GE.AND P0, PT, R0.reuse, R4.reuse, PT ;  /* 0x000000040000720c */ /* 0x0c0fe20003f06270 */
[----:B------:R-:W-:Y:S01]  /*1d50*/  FMUL.FTZ R29, R29, UR6 ;  /* 0x000000061d1d7c20 */ /* 0x000fe20008410000 */
[-C--:B------:R-:W-:Y:S01]  /*1d60*/  ISETP.GE.AND P1, PT, R0, R95.reuse, PT ;  /* 0x0000005f0000720c */ /* 0x080fe20003f26270 */
[----:B------:R-:W-:Y:S01]  /*1d70*/  FMUL.FTZ R31, R31, UR6 ;  /* 0x000000061f1f7c20 */ /* 0x000fe20008410000 */
[----:B-----5:R-:W-:Y:S01]  /*1d80*/  FSEL R12, R51, -INF , !P4 ;  /* 0xff800000330c7808 */ /* 0x020fe20006000000 */
[----:B------:R-:W5:Y:S01]  /*1d90*/  MUFU.TANH R120, R70 ;  /* 0x0000004600787308 */ /* 0x000f620000002400 */
[----:B------:R-:W-:Y:S01]  /*1da0*/  FSEL R0, R52, -INF , !P3 ;  /* 0xff80000034007808 */ /* 0x000fe20005800000 */
[----:B------:R-:W-:Y:S01]  /*1db0*/  FMUL.FTZ R32, R32, UR6 ;  /* 0x0000000620207c20 */ /* 0x000fe20008410000 */
[-C--:B------:R-:W-:Y:S01]  /*1dc0*/  ISETP.GE.AND P4, PT, R9, R4.reuse, PT ;  /* 0x000000040900720c */ /* 0x080fe20003f86270 */
[----:B------:R-:W-:Y:S01]  /*1dd0*/  FMUL.FTZ R33, R33, UR6 ;  /* 0x0000000621217c20 */ /* 0x000fe20008410000 */
[-C--:B------:R-:W-:Y:S01]  /*1de0*/  ISETP.GE.AND P3, PT, R9, R95.reuse, PT ;  /* 0x0000005f0900720c */ /* 0x080fe20003f66270 */
[----:B------:R-:W-:Y:S01]  /*1df0*/  VIADD R9, R6, 0x29 ;  /* 0x0000002906097836 */ /* 0x000fe20000000000 */
[----:B-1----:R-:W-:Y:S01]  /*1e00*/  FSEL R18, R24, -INF , !P2 ;  /* 0xff80000018127808 */ /* 0x002fe20005000000 */
[----:B------:R-:W1:Y:S01]  /*1e10*/  MUFU.TANH R114, R71 ;  /* 0x0000004700727308 */ /* 0x000e620000002400 */
[----:B--2---:R-:W-:Y:S01]  /*1e20*/  FSEL R16, R25, -INF , !P5 ;  /* 0xff80000019107808 */ /* 0x004fe20006800000 */
[----:B------:R-:W-:Y:S01]  /*1e30*/  FMUL.FTZ R34, R34, UR6 ;  /* 0x0000000622227c20 */ /* 0x000fe20008410000 */
[----:B------:R-:W-:Y:S01]  /*1e40*/  ISETP.GE.AND P2, PT, R11, R4, PT ;  /* 0x000000040b00720c */ /* 0x000fe20003f46270 */
[----:B------:R-:W-:Y:S01]  /*1e50*/  FMUL.FTZ R35, R35, UR6 ;  /* 0x0000000623237c20 */ /* 0x000fe20008410000 */
[----:B------:R-:W-:Y:S01]  /*1e60*/  ISETP.GE.AND P5, PT, R11, R95, PT ;  /* 0x0000005f0b00720c */ /* 0x000fe20003fa6270 */
[----:B------:R-:W-:Y:S01]  /*1e70*/  VIADD R11, R6, 0x30 ;  /* 0x00000030060b7836 */ /* 0x000fe20000000000 */
[----:B---3--:R-:W-:Y:S01]  /*1e80*/  FSEL R134, R134, -INF , !P0 ;  /* 0xff80000086867808 */ /* 0x008fe20004000000 */
[----:B------:R-:W2:Y:S01]  /*1e90*/  MUFU.TANH R118, R66 ;  /* 0x0000004200767308 */ /* 0x000ea20000002400 */
[----:B----4-:R-:W-:-:S02]  /*1ea0*/  FSEL R132, R132, -INF , !P4 ;  /* 0xff80000084847808 */ /* 0x010fc40006000000 */
[CC--:B------:R-:W-:Y:S02]  /*1eb0*/  ISETP.GE.AND P0, PT, R9.reuse, R4.reuse, PT ;  /* 0x000000040900720c */ /* 0x0c0fe40003f06270 */
[-C--:B------:R-:W-:Y:S01]  /*1ec0*/  ISETP.GE.AND P4, PT, R9, R95.reuse, PT ;  /* 0x0000005f0900720c */ /* 0x080fe20003f86270 */
[----:B------:R-:W-:Y:S01]  /*1ed0*/  VIADD R9, R6, 0x31 ;  /* 0x0000003106097836 */ /* 0x000fe20000000000 */
[----:B------:R-:W-:Y:S01]  /*1ee0*/  FSEL R130, R130, -INF , !P2 ;  /* 0xff80000082827808 */ /* 0x000fe20005000000 */
[----:B------:R-:W3:Y:S01]  /*1ef0*/  MUFU.TANH R110, R28 ;  /* 0x0000001c006e7308 */ /* 0x000ee20000002400 */
[----:B------:R-:W-:Y:S02]  /*1f00*/  FSEL R112, R112, -INF , !P0 ;  /* 0xff80000070707808 */ /* 0x000fe40004000000 */
[C---:B------:R-:W-:Y:S02]  /*1f10*/  ISETP.GE.AND P2, PT, R11.reuse, R4, PT ;  /* 0x000000040b00720c */ /* 0x040fe40003f46270 */
[----:B------:R-:W-:-:S02]  /*1f20*/  ISETP.GE.AND P0, PT, R11, R95, PT ;  /* 0x0000005f0b00720c */ /* 0x000fc40003f06270 */
[----:B-----5:R-:W-:Y:S01]  /*1f30*/  FSEL R120, R120, -INF , !P1 ;  /* 0xff80000078787808 */ /* 0x020fe20004800000 */
[----:B------:R-:W4:Y:S01]  /*1f40*/  MUFU.TANH R101, R30 ;  /* 0x0000001e00657308 */ /* 0x000f220000002400 */
[----:B-1----:R-:W-:Y:S02]  /*1f50*/  FSEL R114, R114, -INF , !P3 ;  /* 0xff80000072727808 */ /* 0x002fe40005800000 */
[C---:B------:R-:W-:Y:S02]  /*1f60*/  ISETP.GE.AND P1, PT, R9.reuse, R4, PT ;  /* 0x000000040900720c */ /* 0x040fe40003f26270 */
[----:B------:R-:W-:Y:S01]  /*1f70*/  ISETP.GE.AND P3, PT, R9, R95, PT ;  /* 0x0000005f0900720c */ /* 0x000fe20003f66270 */
[----:B------:R-:W-:Y:S01]  /*1f80*/  VIADD R9, R6, 0x38 ;  /* 0x0000003806097836 */ /* 0x000fe20000000000 */
[----:B------:R-:W-:Y:S01]  /*1f90*/  FMNMX3.FTZ R11, R26, R48, R44, !PT ;  /* 0x000000301a0b7276 */ /* 0x000fe2000781002c */
[----:B------:R-:W1:Y:S01]  /*1fa0*/  MUFU.TANH R116, R67 ;  /* 0x0000004300747308 */ /* 0x000e620000002400 */
[----:B--2---:R-:W-:Y:S01]  /*1fb0*/  FSEL R118, R118, -INF , !P5 ;  /* 0xff80000076767808 */ /* 0x004fe20006800000 */
[----:B------:R-:W-:Y:S01]  /*1fc0*/  VIADD R6, R6, 0x39 ;  /* 0x0000003906067836 */ /* 0x000fe20000000000 */
[----:B------:R-:W-:-:S02]  /*1fd0*/  FMNMX3.FTZ R11, R11, R10, R46, !PT ;  /* 0x0000000a0b0b7276 */ /* 0x000fc4000781002e */
[----:B---3--:R-:W-:Y:S02]  /*1fe0*/  FSEL R110, R110, -INF , !P2 ;  /* 0xff8000006e6e7808 */ /* 0x008fe40005000000 */
[C---:B------:R-:W-:Y:S01]  /*1ff0*/  ISETP.GE.AND P5, PT, R9.reuse, R4, PT ;  /* 0x000000040900720c */ /* 0x040fe20003fa6270 */
[----:B------:R-:W2:Y:S01]  /*2000*/  MUFU.TANH R108, R29 ;  /* 0x0000001d006c7308 */ /* 0x000ea20000002400 */
[----:B------:R-:W-:Y:S02]  /*2010*/  ISETP.GE.AND P2, PT, R9, R95, PT ;  /* 0x0000005f0900720c */ /* 0x000fe40003f46270 */
[----:B------:R-:W-:Y:S02]  /*2020*/  FMNMX3.FTZ R9, R22, R50, R36, !PT ;  /* 0x0000003216097276 */ /* 0x000fe40007810024 */
[----:B------:R-:W-:Y:S02]  /*2030*/  FMNMX3.FTZ R11, R11, R38, R20, !PT ;  /* 0x000000260b0b7276 */ /* 0x000fe40007810014 */
[----:B------:R-:W-:Y:S01]  /*2040*/  FMNMX3.FTZ R9, R9, R8, R12, !PT ;  /* 0x0000000809097276 */ /* 0x000fe2000781000c */
[----:B------:R-:W3:Y:S01]  /*2050*/  MUFU.TANH R106, R32 ;  /* 0x00000020006a7308 */ /* 0x000ee20000002400 */
[----:B------:R-:W-:-:S02]  /*2060*/  FMNMX3.FTZ R13, R11, R14, R134, !PT ;  /* 0x0000000e0b0d7276 */ /* 0x000fc40007810086 */
[----:B----4-:R-:W-:Y:S02]  /*2070*/  FSEL R101, R101, -INF , !P0 ;  /* 0xff80000065657808 */ /* 0x010fe40004000000 */
[----:B------:R-:W-:Y:S02]  /*2080*/  ISETP.NE.AND P0, PT, R2, 0x1, PT ;  /* 0x000000010200780c */ /* 0x000fe40003f05270 */
[----:B------:R-:W-:Y:S01]  /*2090*/  FMNMX3.FTZ R11, R9, R0, R18, !PT ;  /* 0x00000000090b7276 */ /* 0x000fe20007810012 */
[----:B------:R-:W4:Y:S01]  /*20a0*/  MUFU.TANH R104, R33 ;  /* 0x0000002100687308 */ /* 0x000f220000002400 */
[----:B------:R-:W-:Y:S02]  /*20b0*/  FMNMX3.FTZ R9, R13, R132, R130, !PT ;  /* 0x000000840d097276 */ /* 0x000fe40007810082 */
[----:B-1----:R-:W-:Y:S02]  /*20c0*/  FSEL R116, R116, -INF , !P4 ;  /* 0xff80000074747808 */ /* 0x002fe40006000000 */
[----:B------:R-:W-:-:S02]  /*20d0*/  ISETP.GE.AND P4, PT, R6, R4, PT ;  /* 0x000000040600720c */ /* 0x000fc40003f86270 */
[----:B--2---:R-:W-:Y:S01]  /*20e0*/  FSEL R108, R108, -INF , !P1 ;  /* 0xff8000006c6c7808 */ /* 0x004fe20004800000 */
[----:B------:R-:W1:Y:S01]  /*20f0*/  MUFU.TANH R100, R31 ;  /* 0x0000001f00647308 */ /* 0x000e620000002400 */
[----:B------:R-:W-:Y:S02]  /*2100*/  FMNMX3.FTZ R11, R11, R16, R120, !PT ;  /* 0x000000100b0b7276 */ /* 0x000fe40007810078 */
[----:B---3--:R-:W-:Y:S02]  /*2110*/  FSEL R106, R106, -INF , !P5 ;  /* 0xff8000006a6a7808 */ /* 0x008fe40006800000 */
[----:B------:R-:W-:Y:S02]  /*2120*/  FMNMX3.FTZ R9, R9, R112, R110, !PT ;  /* 0x0000007009097276 */ /* 0x000fe4000781006e */
[----:B------:R-:W-:Y:S01]  /*2130*/  FMNMX3.FTZ R4, R11, R114, R118, !PT ;  /* 0x000000720b047276 */ /* 0x000fe20007810076 */
[----:B------:R-:W2:Y:S01]  /*2140*/  MUFU.TANH R99, R34 ;  /* 0x0000002200637308 */ /* 0x000ea20000002400 */
[----:B------:R-:W-:-:S02]  /*2150*/  FMNMX3.FTZ R9, R9, R108, R106, !PT ;  /* 0x0000006c09097276 */ /* 0x000fc4000781006a */
[----:B----4-:R-:W-:Y:S01]  /*2160*/  FSEL R104, R104, -INF , !P4 ;  /* 0xff80000068687808 */ /* 0x010fe20006000000 */
[----:B------:R-:W-:Y:S01]  /*2170*/  BAR.SYNC.DEFER_BLOCKING 0x0 ;  /* 0x0000000000007b1d */ /* 0x000fe20000010000 */
[----:B------:R-:W-:Y:S02]  /*2180*/  ISETP.GE.AND P1, PT, R6, R95, PT ;  /* 0x0000005f0600720c */ /* 0x000fe40003f26270 */
[----:B------:R-:W-:Y:S02]  /*2190*/  FMNMX3.FTZ R4, R4, R116, R101, !PT ;  /* 0x0000007404047276 */ /* 0x000fe40007810065 */
[----:B------:R-:W-:Y:S01]  /*21a0*/  FMNMX.FTZ R6, R104, R9, !PT ;  /* 0x0000000968067209 */ /* 0x000fe20007810000 */
[----:B------:R3:W4:Y:S01]  /*21b0*/  MUFU.TANH R102, R35 ;  /* 0x0000002300667308 */ /* 0x0007220000002400 */
[----:B-1----:R-:W-:Y:S02]  /*21c0*/  FSEL R100, R100, -INF , !P3 ;  /* 0xff80000064647808 */ /* 0x002fe40005800000 */
[----:B--2---:R-:W-:Y:S01]  /*21d0*/  FSEL R99, R99, -INF , !P2 ;  /* 0xff80000063637808 */ /* 0x004fe20005000000 */
        /* <DEDUP_REMOVED lines=8> */
[C---:B------:R-:W-:Y:S02]  /*2260*/  LEA R32, P2, R9.reuse, R128, 0x1 ;  /* 0x0000008009207211 */ /* 0x040fe400078408ff */
[-C--:B---3--:R-:W-:Y:S02]  /*2270*/  LEA.HI.X R35, R30, R127.reuse, R24, 0x1, P3 ;  /* 0x0000007f1e237211 */ /* 0x088fe400018f0c18 */
        /* <DEDUP_REMOVED lines=11> */
.L_x_949:
[----:B----4-:R-:W-:Y:S01]  /*2330*/  FSEL R102, R102, -INF , !P1 ;  /* 0xff80000066667808 */ /* 0x010fe20004800000 */
[----:B------:R-:W2:Y:S01]  /*2340*/  SHFL.BFLY PT, R9, R6, 0x2, 0x1f ;  /* 0x0c401f0006097f89 */ /* 0x000ea200000e0000 */
[----:B-1----:R-:W-:Y:S01]  /*2350*/  FMNMX3.FTZ R7, R4, R100, R99, !PT ;  /* 0x0000006404077276 */ /* 0x002fe20007810063 */
[----:B------:R-:W1:Y:S01]  /*2360*/  LDCU UR4, c[0x0][0x45c] ;  /* 0x00008b80ff0477ac */ /* 0x000e620008000800 */
        /* <DEDUP_REMOVED lines=13> */
[----:B------:R-:W4:Y:S01]  /*2440*/  SHFL.BFLY PT, R4, R7, 0x1, 0x1f ;  /* 0x0c201f0007047f89 */ /* 0x000f2200000e0000 */
[----:B--2---:R-:W-:-:S04]  /*2450*/  FMNMX.FTZ R84, R9, R84, !PT ;  /* 0x0000005409547209 */ /* 0x004fc80007810000 */
[C---:B------:R-:W-:Y:S01]  /*2460*/  FSETP.NEU.FTZ.AND P1, PT, R84.reuse, -INF , PT ;  /* 0xff8000005400780b */ /* 0x040fe20003f3d000 */
[----:B-1----:R-:W-:Y:S01]  /*2470*/  FMUL.FTZ R105, R84, UR4 ;  /* 0x0000000454697c20 */ /* 0x002fe20008410000 */
        /* <DEDUP_REMOVED lines=12> */
[----:B---3--:R-:W-:Y:S01]  /*2540*/  FFMA.FTZ R35, R46, UR4, -R105 ;  /* 0x000000042e237c23 */ /* 0x008fe20008010869 */
[--C-:B------:R-:W-:Y:S01]  /*2550*/  FFMA.FTZ R94, R22, UR4, -R103.reuse ;  /* 0x00000004165e7c23 */ /* 0x100fe20008010867 */
[--C-:B------:R-:W-:Y:S01]  /*2560*/  FFMA.FTZ R93, R50, UR4, -R103.reuse ;  /* 0x00000004325d7c23 */ /* 0x100fe20008010867 */
[--C-:B------:R-:W-:Y:S01]  /*2570*/  FFMA.FTZ R85, R36, UR4, -R103.reuse ;  /* 0x0000000424557c23 */ /* 0x100fe20008010867 */
[--C-:B------:R-:W-:Y:S01]  /*2580*/  FFMA.FTZ R34, R8, UR4, -R103.reuse ;  /* 0x0000000408227c23 */ /* 0x100fe20008010867 */
[----:B------:R-:W2:Y:S01]  /*2590*/  MUFU.EX2 R95, R95 ;  /* 0x0000005f005f7308 */ /* 0x000ea20000000800 */
[----:B------:R-:W3:Y:S01]  /*25a0*/  LDSM.16.MT88.4 R8, [R98+0x6400] ;  /* 0x006400006208783b */ /* 0x000ee20000004200 */
[--C-:B------:R-:W-:Y:S01]  /*25b0*/  FFMA.FTZ R33, R12, UR4, -R103.reuse ;  /* 0x000000040c217c23 */ /* 0x100fe20008010867 */
[----:B------:R-:W-:Y:S01]  /*25c0*/  FFMA.FTZ R30, R0, UR4, -R103 ;  /* 0x00000004001e7c23 */ /* 0x000fe20008010867 */
[----:B------:R-:W-:Y:S01]  /*25d0*/  MUFU.EX2 R87, R87 ;  /* 0x0000005700577308 */ /* 0x000fe20000000800 */
[----:B------:R-:W4:Y:S01]  /*25e0*/  LDSM.16.MT88.4 R12, [R97+0x7400] ;  /* 0x00740000610c783b */ /* 0x000f220000004200 */
[--C-:B------:R-:W-:Y:S01]  /*25f0*/  FFMA.FTZ R32, R38, UR4, -R105.reuse ;  /* 0x0000000426207c23 */ /* 0x100fe20008010869 */
[----:B------:R-:W-:Y:S01]  /*2600*/  FFMA.FTZ R31, R20, UR4, -R105 ;  /* 0x00000004141f7c23 */ /* 0x000fe20008010869 */
[----:B------:R-:W5:Y:S01]  /*2610*/  MUFU.EX2 R86, R86 ;  /* 0x0000005600567308 */ /* 0x000f620000000800 */
[--C-:B------:R-:W-:Y:S01]  /*2620*/  FFMA.FTZ R29, R18, UR4, -R103.reuse ;  /* 0x00000004121d7c23 */ /* 0x100fe20008010867 */
[----:B------:R-:W-:Y:S01]  /*2630*/  FFMA.FTZ R0, R16, UR4, -R103 ;  /* 0x0000000410007c23 */ /* 0x000fe20008010867 */
[----:B------:R-:W4:Y:S01]  /*2640*/  LDSM.16.MT88.4 R24, [R97+0x6400] ;  /* 0x006400006118783b */ /* 0x000f220000004200 */
[----:B------:R-:W-:Y:S01]  /*2650*/  MUFU.EX2 R94, R94 ;  /* 0x0000005e005e7308 */ /* 0x000fe20000000800 */
[----:B------:R-:W-:Y:S01]  /*2660*/  FFMA.FTZ R109, R132, UR4, -R105 ;  /* 0x00000004846d7c23 */ /* 0x000fe20008010869 */
[----:B--2---:R-:W-:Y:S01]  /*2670*/  F2FP.F16.F32.PACK_AB R48, R95, R96 ;  /* 0x000000605f30723e */ /* 0x004fe200000000ff */
[----:B------:R-:W2:Y:S01]  /*2680*/  LDSM.16.MT88.4 R20, [R98+0x7400] ;  /* 0x007400006214783b */ /* 0x000ea20000004200 */
[----:B------:R-:W1:Y:S01]  /*2690*/  MUFU.EX2 R93, R93 ;  /* 0x0000005d005d7308 */ /* 0x000e620000000800 */
[----:B------:R-:W-:Y:S01]  /*26a0*/  FFMA.FTZ R107, R114, UR4, -R103 ;  /* 0x00000004726b7c23 */ /* 0x000fe20008010867 */
[----:B------:R-:W-:Y:S01]  /*26b0*/  FFMA.FTZ R130, R130, UR4, -R105 ;  /* 0x0000000482827c23 */ /* 0x000fe20008010869 */
[----:B------:R-:W-:Y:S01]  /*26c0*/  LDSM.16.MT88.4 R16, [R97+0x8400] ;  /* 0x008400006110783b */ /* 0x000fe20000004200 */
[----:B------:R-:W-:Y:S01]  /*26d0*/  MUFU.EX2 R85, R85 ;  /* 0x0000005500557308 */ /* 0x000fe20000000800 */
[----:B------:R-:W-:Y:S01]  /*26e0*/  FFMA.FTZ R120, R120, UR4, -R103 ;  /* 0x0000000478787c23 */ /* 0x000fe20008010867 */
[----:B-----5:R-:W-:Y:S01]  /*26f0*/  F2FP.F16.F32.PACK_AB R50, R86, R87 ;  /* 0x000000575632723e */ /* 0x020fe200000000ff */
[--C-:B------:R-:W-:Y:S01]  /*2700*/  FFMA.FTZ R111, R108, UR4, -R105.reuse ;  /* 0x000000046c6f7c23 */ /* 0x100fe20008010869 */
[----:B------:R-:W5:Y:S01]  /*2710*/  MUFU.EX2 R34, R34 ;  /* 0x0000002200227308 */ /* 0x000f620000000800 */
[----:B------:R-:W-:Y:S01]  /*2720*/  FFMA.FTZ R135, R104, UR4, -R105 ;  /* 0x0000000468877c23 */ /* 0x000fe20008010869 */
[----:B------:R-:W-:Y:S01]  /*2730*/  FFMA.FTZ R133, R102, UR4, -R103 ;  /* 0x0000000466857c23 */ /* 0x000fe20008010867 */
[----:B------:R-:W-:Y:S01]  /*2740*/  FFMA.FTZ R106, R106, UR4, -R105 ;  /* 0x000000046a6a7c23 */ /* 0x000fe20008010869 */
[----:B------:R-:W-:Y:S01]  /*2750*/  MUFU.EX2 R35, R35 ;  /* 0x0000002300237308 */ /* 0x000fe20000000800 */
[----:B------:R-:W-:Y:S01]  /*2760*/  FADD.FTZ R96, R96, R95 ;  /* 0x0000005f60607221 */ /* 0x000fe20000010000 */
[----:B-1----:R-:W-:Y:S01]  /*2770*/  F2FP.F16.F32.PACK_AB R49, R93, R94 ;  /* 0x0000005e5d31723e */ /* 0x002fe200000000ff */
[----:B------:R-:W-:Y:S01]  /*2780*/  FADD.FTZ R94, R94, R93 ;  /* 0x0000005d5e5e7221 */ /* 0x000fe20000010000 */
[----:B------:R-:W1:Y:S01]  /*2790*/  MUFU.EX2 R32, R32 ;  /* 0x0000002000207308 */ /* 0x000e620000000800 */
[----:B------:R-:W-:-:S03]  /*27a0*/  FADD.FTZ R87, R87, R96 ;  /* 0x0000006057577221 */ /* 0x000fc60000010000 */
[----:B------:R-:W-:Y:S01]  /*27b0*/  MUFU.EX2 R31, R31 ;  /* 0x0000001f001f7308 */ /* 0x000fe20000000800 */
[----:B------:R-:W-:Y:S01]  /*27c0*/  FADD.FTZ R86, R86, R87 ;  /* 0x0000005756567221 */ /* 0x000fe20000010000 */
[C---:B-----5:R-:W-:Y:S01]  /*27d0*/  F2FP.F16.F32.PACK_AB R51, R34.reuse, R85 ;  /* 0x000000552233723e */ /* 0x060fe200000000ff */
[----:B------:R-:W-:Y:S01]  /*27e0*/  FADD.FTZ R85, R85, R94 ;  /* 0x0000005e55557221 */ /* 0x000fe20000010000 */
[----:B------:R-:W-:Y:S03]  /*27f0*/  MUFU.EX2 R28, R28 ;  /* 0x0000001c001c7308 */ /* 0x000fe60000000800 */
[----:B------:R-:W-:Y:S01]  /*2800*/  FADD.FTZ R34, R34, R85 ;  /* 0x0000005522227221 */ /* 0x000fe20000010000 */
[----:B------:R-:W-:Y:S01]  /*2810*/  MUFU.EX2 R33, R33 ;  /* 0x0000002100217308 */ /* 0x000fe20000000800 */
[C---:B------:R-:W-:Y:S03]  /*2820*/  HMMA.16816.F32 R80, R48.reuse, R76, RZ ;  /* 0x0000004c3050723c */ /* 0x040fe600000018ff */
[----:B------:R-:W5:Y:S04]  /*2830*/  MUFU.EX2 R30, R30 ;  /* 0x0000001e001e7308 */ /* 0x000f680000000800 */
[----:B------:R-:W-:Y:S01]  /*2840*/  MUFU.EX2 R29, R29 ;  /* 0x0000001d001d7308 */ /* 0x000fe20000000800 */
[C---:B------:R-:W-:Y:S03]  /*2850*/  HMMA.16816.F32 R76, R48.reuse, R78, RZ ;  /* 0x0000004e304c723c */ /* 0x040fe600000018ff */
[----:B------:R-:W3:Y:S04]  /*2860*/  MUFU.EX2 R0, R0 ;  /* 0x0000000000007308 */ /* 0x000ee80000000800 */
[----:B------:R-:W-:Y:S01]  /*2870*/  MUFU.EX2 R109, R109 ;  /* 0x0000006d006d7308 */ /* 0x000fe20000000800 */
[C---:B------:R-:W-:Y:S03]  /*2880*/  HMMA.16816.F32 R56, R48.reuse, R52, RZ ;  /* 0x000000343038723c */ /* 0x040fe600000018ff */
        /* <DEDUP_REMOVED lines=13> */
[----:B------:R-:W-:Y:S01]  /*2960*/  HMMA.16816.F32 R44, R48, R4, RZ ;  /* 0x00000004302c723c */ /* 0x000fe200000018ff */
[----:B-1----:R-:W-:Y:S01]  /*2970*/  F2FP.F16.F32.PACK_AB R4, R32, R35 ;  /* 0x000000232004723e */ /* 0x002fe200000000ff */
[----:B------:R-:W-:Y:S01]  /*2980*/  FADD.FTZ R35, R35, R86 ;  /* 0x0000005623237221 */ /* 0x000fe20000010000 */
[----:B-----5:R-:W-:Y:S01]  /*2990*/  F2FP.F16.F32.PACK_AB R5, R30, R33 ;  /* 0x000000211e05723e */ /* 0x020fe200000000ff */
[----:B------:R-:W-:-:S02]  /*29a0*/  FADD.FTZ R33, R33, R34 ;  /* 0x0000002221217221 */ /* 0x000fc40000010000 */
[----:B------:R-:W-:Y:S02]  /*29b0*/  FADD.FTZ R32, R32, R35 ;  /* 0x0000002320207221 */ /* 0x000fe40000010000 */
[----:B------:R-:W-:Y:S01]  /*29c0*/  HMMA.16816.F32 R48, R48, R6, RZ ;  /* 0x000000063030723c */ /* 0x000fe200000018ff */
[----:B------:R-:W-:Y:S01]  /*29d0*/  F2FP.F16.F32.PACK_AB R6, R28, R31 ;  /* 0x0000001f1c06723e */ /* 0x000fe200000000ff */
[----:B------:R-:W-:Y:S01]  /*29e0*/  FADD.FTZ R30, R30, R33 ;  /* 0x000000211e1e7221 */ /* 0x000fe20000010000 */
[----:B---3--:R-:W-:-:S07]  /*29f0*/  F2FP.F16.F32.PACK_AB R7, R0, R29 ;  /* 0x0000001d0007723e */ /* 0x008fce00000000ff */
[C---:B------:R-:W-:Y:S08]  /*2a00*/  HMMA.16816.F32 R80, R4.reuse, R8, R80 ;  /* 0x000000080450723c */ /* 0x040ff00000001850 */
[C---:B------:R-:W-:Y:S01]  /*2a10*/  HMMA.16816.F32 R76, R4.reuse, R10, R76 ;  /* 0x0000000a044c723c */ /* 0x040fe2000000184c */
[----:B------:R-:W1:Y:S07]  /*2a20*/  LDSM.16.MT88.4 R8, [R98+0x8400] ;  /* 0x008400006208783b */ /* 0x000e6e0000004200 */
[C---:B----4-:R-:W-:Y:S08]  /*2a30*/  HMMA.16816.F32 R56, R4.reuse, R12, R56 ;  /* 0x0000000c0438723c */ /* 0x050ff00000001838 */
[C---:B------:R-:W-:Y:S01]  /*2a40*/  HMMA.16816.F32 R52, R4.reuse, R14, R52 ;  /* 0x0000000e0434723c */ /* 0x040fe20000001834 */
[----:B------:R-:W3:Y:S07]  /*2a50*/  LDSM.16.MT88.4 R12, [R98+0x6800] ;  /* 0x00680000620c783b */ /* 0x000eee0000004200 */
[----:B------:R-:W-:Y:S01]  /*2a60*/  HMMA.16816.F32 R72, R4, R24, R72 ;  /* 0x000000180448723c */ /* 0x000fe20000001848 */
[----:B------:R-:W-:Y:S01]  /*2a70*/  FFMA.FTZ R24, R134, UR4, -R105 ;  /* 0x0000000486187c23 */ /* 0x000fe20008010869 */
[----:B------:R-:W-:-:S05]  /*2a80*/  FFMA.FTZ R25, R116, UR4, -R103 ;  /* 0x0000000474197c23 */ /* 0x000fca0008010867 */
[----:B------:R-:W4:Y:S01]  /*2a90*/  MUFU.EX2 R24, R24 ;  /* 0x0000001800187308 */ /* 0x000f220000000800 */
[C---:B------:R-:W-:Y:S01]  /*2aa0*/  HMMA.16816.F32 R68, R4.reuse, R26, R68 ;  /* 0x0000001a0444723c */ /* 0x040fe20000001844 */
[----:B------:R-:W-:Y:S01]  /*2ab0*/  FFMA.FTZ R27, R112, UR4, -R105 ;  /* 0x00000004701b7c23 */ /* 0x000fe20008010869 */
[----:B------:R-:W-:Y:S01]  /*2ac0*/  FFMA.FTZ R26, R118, UR4, -R103 ;  /* 0x00000004761a7c23 */ /* 0x000fe20008010867 */
[----:B------:R-:W-:Y:S04]  /*2ad0*/  MUFU.EX2 R112, R130 ;  /* 0x0000008200707308 */ /* 0x000fe80000000800 */
[----:B------:R-:W5:Y:S01]  /*2ae0*/  MUFU.EX2 R27, R27 ;  /* 0x0000001b001b7308 */ /* 0x000f620000000800 */
[C---:B--2---:R-:W-:Y:S03]  /*2af0*/  HMMA.16816.F32 R64, R4.reuse, R20, R64 ;  /* 0x000000140440723c */ /* 0x044fe60000001840 */
[----:B------:R-:W-:Y:S04]  /*2b00*/  MUFU.EX2 R26, R26 ;  /* 0x0000001a001a7308 */ /* 0x000fe80000000800 */
[----:B------:R-:W2:Y:S01]  /*2b10*/  MUFU.EX2 R25, R25 ;  /* 0x0000001900197308 */ /* 0x000ea20000000800 */
[C---:B------:R-:W-:Y:S01]  /*2b20*/  HMMA.16816.F32 R60, R4.reuse, R22, R60 ;  /* 0x00000016043c723c */ /* 0x040fe2000000183c */
[----:B------:R-:W-:Y:S07]  /*2b30*/  LDSM.16.MT88.4 R20, [R98+0x7800] ;  /* 0x007800006214783b */ /* 0x000fee0000004200 */
[C---:B-1----:R-:W-:Y:S08]  /*2b40*/  HMMA.16816.F32 R36, R4.reuse, R8, R36 ;  /* 0x000000080424723c */ /* 0x042ff00000001824 */
[C---:B------:R-:W-:Y:S01]  /*2b50*/  HMMA.16816.F32 R40, R4.reuse, R10, R40 ;  /* 0x0000000a0428723c */ /* 0x040fe20000001828 */
[----:B------:R-:W1:Y:S07]  /*2b60*/  LDSM.16.MT88.4 R8, [R97+0x6800] ;  /* 0x006800006108783b */ /* 0x000e6e0000004200 */
[C---:B------:R-:W-:Y:S08]  /*2b70*/  HMMA.16816.F32 R44, R4.reuse, R16, R44 ;  /* 0x00000010042c723c */ /* 0x040ff0000000182c */
[----:B------:R-:W-:Y:S01]  /*2b80*/  HMMA.16816.F32 R48, R4, R18, R48 ;  /* 0x000000120430723c */ /* 0x000fe20000001830 */
[----:B----4-:R-:W-:Y:S01]  /*2b90*/  F2FP.F16.F32.PACK_AB R4, R109, R24 ;  /* 0x000000186d04723e */ /* 0x010fe200000000ff */
[----:B------:R-:W4:Y:S01]  /*2ba0*/  LDSM.16.MT88.4 R16, [R97+0x8800] ;  /* 0x008800006110783b */ /* 0x000f220000004200 */
[----:B------:R-:W-:-:S02]  /*2bb0*/  F2FP.F16.F32.PACK_AB R5, R107, R114 ;  /* 0x000000726b05723e */ /* 0x000fc400000000ff */
[----:B-----5:R-:W-:Y:S02]  /*2bc0*/  F2FP.F16.F32.PACK_AB R6, R27, R112 ;  /* 0x000000701b06723e */ /* 0x020fe400000000ff */
[----:B--2---:R-:W-:-:S07]  /*2bd0*/  F2FP.F16.F32.PACK_AB R7, R25, R26 ;  /* 0x0000001a1907723e */ /* 0x004fce00000000ff */
[C---:B---3--:R-:W-:Y:S08]  /*2be0*/  HMMA.16816.F32 R80, R4.reuse, R12, R80 ;  /* 0x0000000c0450723c */ /* 0x048ff00000001850 */
[C---:B------:R-:W-:Y:S01]  /*2bf0*/  HMMA.16816.F32 R76, R4.reuse, R14, R76 ;  /* 0x0000000e044c723c */ /* 0x040fe2000000184c */
[----:B------:R-:W2:Y:S07]  /*2c00*/  LDSM.16.MT88.4 R12, [R97+0x7800] ;  /* 0x00780000610c783b */ /* 0x000eae0000004200 */
[C---:B-1----:R-:W-:Y:S08]  /*2c10*/  HMMA.16816.F32 R72, R4.reuse, R8, R72 ;  /* 0x000000080448723c */ /* 0x042ff00000001848 */
[C---:B------:R-:W-:Y:S01]  /*2c20*/  HMMA.16816.F32 R68, R4.reuse, R10, R68 ;  /* 0x0000000a0444723c */ /* 0x040fe20000001844 */
[----:B------:R-:W1:Y:S07]  /*2c30*/  LDSM.16.MT88.4 R8, [R98+0x8800] ;  /* 0x008800006208783b */ /* 0x000e6e0000004200 */
[C---:B------:R-:W-:Y:S01]  /*2c40*/  HMMA.16816.F32 R64, R4.reuse, R20, R64 ;  /* 0x000000140440723c */ /* 0x040fe20000001840 */
[----:B------:R-:W-:Y:S01]  /*2c50*/  FFMA.FTZ R20, R110, UR4, -R105 ;  /* 0x000000046e147c23 */ /* 0x000fe20008010869 */
[--C-:B------:R-:W-:Y:S01]  /*2c60*/  FFMA.FTZ R110, R101, UR4, -R103.reuse ;  /* 0x00000004656e7c23 */ /* 0x100fe20008010867 */
[--C-:B------:R-:W-:Y:S01]  /*2c70*/  FFMA.FTZ R105, R100, UR4, -R103.reuse ;  /* 0x0000000464697c23 */ /* 0x100fe20008010867 */
[----:B------:R-:W-:Y:S01]  /*2c80*/  FFMA.FTZ R101, R99, UR4, -R103 ;  /* 0x0000000463657c23 */ /* 0x000fe20008010867 */
[----:B------:R3:W5:Y:S03]  /*2c90*/  MUFU.EX2 R108, R20 ;  /* 0x00000014006c7308 */ /* 0x0007660000000800 */
[C---:B------:R-:W-:Y:S01]  /*2ca0*/  HMMA.16816.F32 R60, R4.reuse, R22, R60 ;  /* 0x00000016043c723c */ /* 0x040fe2000000183c */
[----:B------:R-:W-:Y:S04]  /*2cb0*/  MUFU.EX2 R100, R110 ;  /* 0x0000006e00647308 */ /* 0x000fe80000000800 */
[----:B------:R-:W5:Y:S03]  /*2cc0*/  MUFU.EX2 R99, R105 ;  /* 0x0000006900637308 */ /* 0x000f660000000800 */
[C---:B----4-:R-:W-:Y:S01]  /*2cd0*/  HMMA.16816.F32 R44, R4.reuse, R16, R44 ;  /* 0x00000010042c723c */ /* 0x050fe2000000182c */
[----:B------:R-:W4:Y:S01]  /*2ce0*/  MUFU.EX2 R102, R101 ;  /* 0x0000006500667308 */ /* 0x000f220000000800 */
[----:B---3--:R-:W3:Y:S06]  /*2cf0*/  LDSM.16.MT88.4 R20, [R98+0x7c00] ;  /* 0x007c00006214783b */ /* 0x008eec0000004200 */
[C---:B--2---:R-:W-:Y:S08]  /*2d00*/  HMMA.16816.F32 R56, R4.reuse, R12, R56 ;  /* 0x0000000c0438723c */ /* 0x044ff00000001838 */
[C---:B------:R-:W-:Y:S01]  /*2d10*/  HMMA.16816.F32 R52, R4.reuse, R14, R52 ;  /* 0x0000000e0434723c */ /* 0x040fe20000001834 */
[----:B------:R-:W2:Y:S07]  /*2d20*/  LDSM.16.MT88.4 R12, [R98+0x6c00] ;  /* 0x006c0000620c783b */ /* 0x000eae0000004200 */
[C---:B-1----:R-:W-:Y:S08]  /*2d30*/  HMMA.16816.F32 R36, R4.reuse, R8, R36 ;  /* 0x000000080424723c */ /* 0x042ff00000001824 */
[C---:B------:R-:W-:Y:S01]  /*2d40*/  HMMA.16816.F32 R40, R4.reuse, R10, R40 ;  /* 0x0000000a0428723c */ /* 0x040fe20000001828 */
[----:B------:R-:W1:Y:S07]  /*2d50*/  LDSM.16.MT88.4 R8, [R98+0x8c00] ;  /* 0x008c00006208783b */ /* 0x000e6e0000004200 */
[----:B------:R-:W-:Y:S01]  /*2d60*/  HMMA.16816.F32 R48, R4, R18, R48 ;  /* 0x000000120430723c */ /* 0x000fe20000001830 */
[----:B-----5:R-:W-:Y:S01]  /*2d70*/  F2FP.F16.F32.PACK_AB R4, R111, R108 ;  /* 0x0000006c6f04723e */ /* 0x020fe200000000ff */
[----:B------:R-:W5:Y:S01]  /*2d80*/  LDSM.16.MT88.4 R16, [R97+0x6c00] ;  /* 0x006c00006110783b */ /* 0x000f620000004200 */
[----:B------:R-:W-:-:S02]  /*2d90*/  F2FP.F16.F32.PACK_AB R5, R99, R100 ;  /* 0x000000646305723e */ /* 0x000fc400000000ff */
[----:B------:R-:W-:Y:S02]  /*2da0*/  F2FP.F16.F32.PACK_AB R6, R135, R104 ;  /* 0x000000688706723e */ /* 0x000fe400000000ff */
[----:B----4-:R-:W-:-:S07]  /*2db0*/  F2FP.F16.F32.PACK_AB R7, R133, R102 ;  /* 0x000000668507723e */ /* 0x010fce00000000ff */
[C---:B---3--:R-:W-:Y:S08]  /*2dc0*/  HMMA.16816.F32 R64, R4.reuse, R20, R64 ;  /* 0x000000140440723c */ /* 0x048ff00000001840 */
[C---:B--2---:R-:W-:Y:S08]  /*2dd0*/  HMMA.16816.F32 R80, R4.reuse, R12, R80 ;  /* 0x0000000c0450723c */ /* 0x044ff00000001850 */
[C---:B------:R-:W-:Y:S01]  /*2de0*/  HMMA.16816.F32 R76, R4.reuse, R14, R76 ;  /* 0x0000000e044c723c */ /* 0x040fe2000000184c */
[----:B------:R-:W2:Y:S07]  /*2df0*/  LDSM.16.MT88.4 R12, [R97+0x7c00] ;  /* 0x007c0000610c783b */ /* 0x000eae0000004200 */
[C---:B-1----:R-:W-:Y:S08]  /*2e00*/  HMMA.16816.F32 R36, R4.reuse, R8, R36 ;  /* 0x000000080424723c */ /* 0x042ff00000001824 */
[C---:B------:R-:W-:Y:S01]  /*2e10*/  HMMA.16816.F32 R40, R4.reuse, R10, R40 ;  /* 0x0000000a0428723c */ /* 0x040fe20000001828 */
[----:B------:R-:W1:Y:S07]  /*2e20*/  LDSM.16.MT88.4 R8, [R97+0x8c00] ;  /* 0x008c00006108783b */ /* 0x000e6e0000004200 */
[----:B-----5:R-:W-:Y:S01]  /*2e30*/  HMMA.16816.F32 R72, R4, R16, R72 ;  /* 0x000000100448723c */ /* 0x020fe20000001848 */
        /* <DEDUP_REMOVED lines=36> */
[----:B------:R-:W3:Y:S01]  /*3080*/  LDCU UR4, c[0x0][0x45c] ;  /* 0x00008b80ff0477ac */ /* 0x000ee20008000800 */
[----:B------:R-:W-:Y:S01]  /*3090*/  LOP3.LUT R89, R0, 0x18, R89, 0x78, !PT ;  /* 0x0000001800597812 */ /* 0x000fe200078e7859 */
[----:B------:R-:W-:Y:S01]  /*30a0*/  IMAD.MOV.U32 R0, RZ, RZ, R3 ;  /* 0x000000ffff007224 */ /* 0x000fe200078e0003 */
[----:B------:R-:W-:Y:S01]  /*30b0*/  LEA R120, R120, UR5, 0x1 ;  /* 0x0000000578787c11 */ /* 0x000fe2000f8e08ff */
[----:B------:R-:W4:Y:S01]  /*30c0*/  LDCU.64 UR6, c[0x0][0x3c0] ;  /* 0x00007800ff0677ac */ /* 0x000f220008000a00 */
[----:B------:R-:W-:-:S02]  /*30d0*/  LOP3.LUT R121, R121, R5, RZ, 0xfc, !PT ;  /* 0x0000000579797212 */ /* 0x000fc400078efcff */
[----:B------:R-:W-:Y:S01]  /*30e0*/  LOP3.LUT R130, R89, 0x1f20, R130, 0xf8, !PT ;  /* 0x00001f2059827812 */ /* 0x000fe200078ef882 */
[----:B------:R-:W-:Y:S01]  /*30f0*/  IMAD.MOV.U32 R89, RZ, RZ, R84 ;  /* 0x000000ffff597224 */ /* 0x000fe200078e0054 */
[----:B------:R-:W-:Y:S01]  /*3100*/  LEA R121, R121, UR5, 0x1 ;  /* 0x0000000579797c11 */ /* 0x000fe2000f8e08ff */
[----:B------:R-:W-:Y:S01]  /*3110*/  VIADD R132, R120, 0x6000 ;  /* 0x0000600078847836 */ /* 0x000fe20000000000 */
[----:B------:R-:W-:Y:S01]  /*3120*/  LEA R130, R130, UR5, 0x1 ;  /* 0x0000000582827c11 */ /* 0x000fe2000f8e08ff */
[----:B------:R-:W-:Y:S01]  /*3130*/  VIADD R131, R120, 0x6020 ;  /* 0x0000602078837836 */ /* 0x000fe20000000000 */
[----:B-1----:R-:W-:Y:S02]  /*3140*/  USHF.L.U64.HI UR9, UR8, 0x5, UR9 ;  /* 0x0000000508097899 */ /* 0x002fe40008010209 */
[----:B------:R-:W-:Y:S01]  /*3150*/  USHF.L.U32 UR8, UR8, 0x5, URZ ;  /* 0x0000000508087899 */ /* 0x000fe200080006ff */
[----:B--2---:R-:W-:Y:S11]  /*3160*/  BRA `(.L_x_951) ;  /* 0x00000000005c7947 */ /* 0x004ff60003800000 */
.L_x_953:
[----:B------:R-:W1:Y:S01]  /*3170*/  LDC.64 R2, c[0x0][0x3b8] ;  /* 0x0000ee00ff027b82 */ /* 0x000e620000000a00 */
[----:B------:R-:W-:Y:S04]  /*3180*/  VIADD R5, R129, 0xffffffff ;  /* 0xffffffff81057836 */ /* 0x000fe80000000000 */
[C---:B-1----:R-:W-:Y:S04]  /*3190*/  IMAD.WIDE.U32 R8, R5.reuse, R2, RZ ;  /* 0x0000000205087225 */ /* 0x042fe800078e00ff */
[----:B------:R-:W-:Y:S01]  /*31a0*/  IMAD R4, R5, R3, R9 ;  /* 0x0000000305047224 */ /* 0x000fe200078e0209 */
[CC--:B------:R-:W-:Y:S01]  /*31b0*/  LEA R10, P1, R8.reuse, R128.reuse, 0x7 ;  /* 0x00000080080a7211 */ /* 0x0c0fe200078238ff */
        /* <DEDUP_REMOVED lines=18> */
.L_x_951:
[----:B------:R-:W-:Y:S04]  /*32e0*/  DEPBAR.LE SB0, 0x0 ;  /* 0x000080000000791a */ /* 0x000fe80000000000 */
[----:B------:R-:W-:Y:S01]  /*32f0*/  BAR.SYNC.DEFER_BLOCKING 0x0 ;  /* 0x0000000000007b1d */ /* 0x000fe20000010000 */
[C---:B----4-:R-:W-:Y:S04]  /*3300*/  IMAD.WIDE.U32 R86, R129.reuse, UR6, RZ ;  /* 0x0000000681567c25 */ /* 0x050fe8000f8e00ff */
        /* <DEDUP_REMOVED lines=13> */
[----:B------:R1:W-:Y:S08]  /*33e0*/  LDGSTS.E.BYPASS.LTC128B.128 [R130+0x8000], desc[UR26][R136.64+0x80] ;  /* 0x0800008088827fae */ /* 0x0003f0000b981a1a */
[----:B------:R-:W-:Y:S08]  /*33f0*/  LDGSTS.E.BYPASS.LTC128B.128 [R130+0x6800], desc[UR26][R90.64] ;  /* 0x068000005a827fae */ /* 0x000ff0000b981a1a */
[----:B------:R-:W-:Y:S08]  /*3400*/  LDGSTS.E.BYPASS.LTC128B.128 [R130+0x7800], desc[UR26][R90.64+0x40] ;  /* 0x078000405a827fae */ /* 0x000ff0000b981a1a */
[----:B------:R2:W-:Y:S08]  /*3410*/  LDGSTS.E.BYPASS.LTC128B.128 [R130+0x8800], desc[UR26][R90.64+0x80] ;  /* 0x088000805a827fae */ /* 0x0005f0000b981a1a */
[----:B------:R-:W-:Y:S08]  /*3420*/  LDSM.16.M88.4 R92, [R121] ;  /* 0x00000000795c783b */ /* 0x000ff00000000200 */
[----:B------:R-:W4:Y:S08]  /*3430*/  LDSM.16.M88.4 R96, [R124+0x3000] ;  /* 0x003000007c60783b */ /* 0x000f300000000200 */
[----:B------:R-:W5:Y:S08]  /*3440*/  LDSM.16.M88.4 R100, [R124+0x3400] ;  /* 0x003400007c64783b */ /* 0x000f700000000200 */
[----:B------:R-:W3:Y:S08]  /*3450*/  LDSM.16.M88.4 R104, [R124+0x3800] ;  /* 0x003800007c68783b */ /* 0x000ef00000000200 */
[----:B------:R-:W0:Y:S08]  /*3460*/  LDGDEPBAR ;  /* 0x00000000000079af */ /* 0x000e300000000000 */
[----:B------:R-:W1:Y:S08]  /*3470*/  LDSM.16.M88.4 R108, [R124+0x3c00] ;  /* 0x003c00007c6c783b */ /* 0x000e700000000200 */
[----:B------:R-:W-:Y:S01]  /*3480*/  LDSM.16.M88.4 R112, [R123] ;  /* 0x000000007b70783b */ /* 0x000fe20000000200 */
[C---:B----4-:R-:W-:Y:S07]  /*3490*/  HMMA.16816.F32 R4, R92.reuse, R96, RZ ;  /* 0x000000605c04723c */ /* 0x050fee00000018ff */
[----:B------:R-:W4:Y:S01]  /*34a0*/  LDSM.16.M88.4 R116, [R122+0x3000] ;  /* 0x003000007a74783b */ /* 0x000f220000000200 */
[C---:B------:R-:W-:Y:S07]  /*34b0*/  HMMA.16816.F32 R8, R92.reuse, R98, RZ ;  /* 0x000000625c08723c */ /* 0x040fee00000018ff */
[----:B------:R-:W-:Y:S01]  /*34c0*/  LDSM.16.M88.4 R96, [R122+0x3800] ;  /* 0x003800007a60783b */ /* 0x000fe20000000200 */
[C---:B-----5:R-:W-:Y:S07]  /*34d0*/  HMMA.16816.F32 R12, R92.reuse, R100, RZ ;  /* 0x000000645c0c723c */ /* 0x060fee00000018ff */
[----:B------:R-:W-:Y:S01]  /*34e0*/  LDSM.16.M88.4 R84, [R122+0x5400] ;  /* 0x005400007a54783b */ /* 0x000fe20000000200 */
[C---:B------:R-:W-:Y:S07]  /*34f0*/  HMMA.16816.F32 R16, R92.reuse, R102, RZ ;  /* 0x000000665c10723c */ /* 0x040fee00000018ff */
[----:B------:R-:W-:Y:S01]  /*3500*/  LDSM.16.M88.4 R100, [R122+0x3c00] ;  /* 0x003c00007a64783b */ /* 0x000fe20000000200 */
[C---:B---3--:R-:W-:Y:S08]  /*3510*/  HMMA.16816.F32 R20, R92.reuse, R104, RZ ;  /* 0x000000685c14723c */ /* 0x048ff000000018ff */
[C---:B------:R-:W-:Y:S01]  /*3520*/  HMMA.16816.F32 R24, R92.reuse, R106, RZ ;  /* 0x0000006a5c18723c */ /* 0x040fe200000018ff */
[----:B------:R-:W-:Y:S07]  /*3530*/  LDSM.16.M88.4 R104, [R121+0x1000] ;  /* 0x001000007968783b */ /* 0x000fee0000000200 */
[C---:B-1----:R-:W-:Y:S08]  /*3540*/  HMMA.16816.F32 R28, R92.reuse, R108, RZ ;  /* 0x0000006c5c1c723c */ /* 0x042ff000000018ff */
[----:B------:R-:W-:Y:S01]  /*3550*/  HMMA.16816.F32 R32, R92, R110, RZ ;  /* 0x0000006e5c20723c */ /* 0x000fe200000018ff */
[----:B------:R-:W1:Y:S07]  /*3560*/  LDSM.16.M88.4 R92, [R122+0x3400] ;  /* 0x003400007a5c783b */ /* 0x000e6e0000000200 */
[C---:B----4-:R-:W-:Y:S01]  /*3570*/  HMMA.16816.F32 R4, R112.reuse, R116, R4 ;  /* 0x000000747004723c */ /* 0x050fe20000001804 */
[----:B------:R-:W3:Y:S07]  /*3580*/  LDSM.16.M88.4 R108, [R124+0x4000] ;  /* 0x004000007c6c783b */ /* 0x000eee0000000200 */
[C---:B------:R-:W-:Y:S08]  /*3590*/  HMMA.16816.F32 R8, R112.reuse, R118, R8 ;  /* 0x000000767008723c */ /* 0x040ff00000001808 */
[C---:B-1----:R-:W-:Y:S08]  /*35a0*/  HMMA.16816.F32 R12, R112.reuse, R92, R12 ;  /* 0x0000005c700c723c */ /* 0x042ff0000000180c */
[C---:B------:R-:W-:Y:S01]  /*35b0*/  HMMA.16816.F32 R16, R112.reuse, R94, R16 ;  /* 0x0000005e7010723c */ /* 0x040fe20000001810 */
[----:B------:R-:W1:Y:S07]  /*35c0*/  LDSM.16.M88.4 R92, [R124+0x4400] ;  /* 0x004400007c5c783b */ /* 0x000e6e0000000200 */
[C---:B------:R-:W-:Y:S08]  /*35d0*/  HMMA.16816.F32 R20, R112.reuse, R96, R20 ;  /* 0x000000607014723c */ /* 0x040ff00000001814 */
[C---:B------:R-:W-:Y:S01]  /*35e0*/  HMMA.16816.F32 R24, R112.reuse, R98, R24 ;  /* 0x000000627018723c */ /* 0x040fe20000001818 */
[----:B------:R-:W4:Y:S07]  /*35f0*/  LDSM.16.M88.4 R96, [R124+0x4800] ;  /* 0x004800007c60783b */ /* 0x000f2e0000000200 */
[C---:B------:R-:W-:Y:S08]  /*3600*/  HMMA.16816.F32 R28, R112.reuse, R100, R28 ;  /* 0x00000064701c723c */ /* 0x040ff0000000181c */
[----:B------:R-:W-:Y:S01]  /*3610*/  HMMA.16816.F32 R32, R112, R102, R32 ;  /* 0x000000667020723c */ /* 0x000fe20000001820 */
[----:B------:R-:W5:Y:S07]  /*3620*/  LDSM.16.M88.4 R100, [R124+0x4c00] ;  /* 0x004c00007c64783b */ /* 0x000f6e0000000200 */
[C---:B---3--:R-:W-:Y:S01]  /*3630*/  HMMA.16816.F32 R4, R104.reuse, R108, R4 ;  /* 0x0000006c6804723c */ /* 0x048fe20000001804 */
[----:B------:R-:W-:Y:S07]  /*3640*/  LDSM.16.M88.4 R112, [R122+0x4000] ;  /* 0x004000007a70783b */ /* 0x000fee0000000200 */
[C---:B------:R-:W-:Y:S01]  /*3650*/  HMMA.16816.F32 R8, R104.reuse, R110, R8 ;  /* 0x0000006e6808723c */ /* 0x040fe20000001808 */
[----:B------:R-:W3:Y:S07]  /*3660*/  LDSM.16.M88.4 R108, [R123+0x1000] ;  /* 0x001000007b6c783b */ /* 0x000eee0000000200 */
[C---:B-1----:R-:W-:Y:S08]  /*3670*/  HMMA.16816.F32 R12, R104.reuse, R92, R12 ;  /* 0x0000005c680c723c */ /* 0x042ff0000000180c */
[C---:B------:R-:W-:Y:S01]  /*3680*/  HMMA.16816.F32 R16, R104.reuse, R94, R16 ;  /* 0x0000005e6810723c */ /* 0x040fe20000001810 */
[----:B------:R-:W1:Y:S07]  /*3690*/  LDSM.16.M88.4 R92, [R122+0x4400] ;  /* 0x004400007a5c783b */ /* 0x000e6e0000000200 */
[C---:B----4-:R-:W-:Y:S08]  /*36a0*/  HMMA.16816.F32 R20, R104.reuse, R96, R20 ;  /* 0x000000606814723c */ /* 0x050ff00000001814 */
[C---:B------:R-:W-:Y:S01]  /*36b0*/  HMMA.16816.F32 R24, R104.reuse, R98, R24 ;  /* 0x000000626818723c */ /* 0x040fe20000001818 */
[----:B------:R-:W4:Y:S07]  /*36c0*/  LDSM.16.M88.4 R96, [R122+0x4800] ;  /* 0x004800007a60783b */ /* 0x000f2e0000000200 */
[C---:B-----5:R-:W-:Y:S08]  /*36d0*/  HMMA.16816.F32 R28, R104.reuse, R100, R28 ;  /* 0x00000064681c723c */ /* 0x060ff0000000181c */
        /* <DEDUP_REMOVED lines=23> */
[C---:B------:R-:W-:Y:S08]  /*3850*/  HMMA.16816.F32 R24, R104.reuse, R98, R24 ;  /* 0x000000626818723c */ /* 0x040ff00000001818 */
[C---:B-----5:R-:W-:Y:S08]  /*3860*/  HMMA.16816.F32 R28, R104.reuse, R100, R28 ;  /* 0x00000064681c723c */ /* 0x060ff0000000181c */
[----:B------:R-:W-:Y:S08]  /*3870*/  HMMA.16816.F32 R32, R104, R102, R32 ;  /* 0x000000666820723c */ /* 0x000ff00000001820 */
[C---:B---3--:R-:W-:Y:S08]  /*3880*/  HMMA.16816.F32 R4, R108.reuse, R112, R4 ;  /* 0x000000706c04723c */ /* 0x048ff00000001804 */
[C---:B------:R-:W-:Y:S08]  /*3890*/  HMMA.16816.F32 R8, R108.reuse, R114, R8 ;  /* 0x000000726c08723c */ /* 0x040ff00000001808 */
[C---:B------:R-:W-:Y:S03]  /*38a0*/  HMMA.16816.F32 R12, R108.reuse, R84, R12 ;  /* 0x000000546c0c723c */ /* 0x040fe6000000180c */
[----:B------:R-:W-:Y:S01]  /*38b0*/  FMUL.FTZ R157, R4, UR10 ;  /* 0x0000000a049d7c20 */ /* 0x000fe20008410000 */
[----:B------:R-:W-:Y:S01]  /*38c0*/  FMUL.FTZ R155, R5, UR10 ;  /* 0x0000000a059b7c20 */ /* 0x000fe20008410000 */
[----:B------:R-:W-:Y:S01]  /*38d0*/  FMUL.FTZ R154, R6, UR10 ;  /* 0x0000000a069a7c20 */ /* 0x000fe20008410000 */
[----:B------:R-:W-:Y:S02]  /*38e0*/  FMUL.FTZ R152, R7, UR10 ;  /* 0x0000000a07987c20 */ /* 0x000fe40008410000 */
[C---:B------:R-:W-:Y:S01]  /*38f0*/  HMMA.16816.F32 R16, R108.reuse, R86, R16 ;  /* 0x000000566c10723c */ /* 0x040fe20000001810 */
[----:B------:R-:W-:Y:S01]  /*3900*/  MUFU.TANH R157, R157 ;  /* 0x0000009d009d7308 */ /* 0x000fe20000002400 */
[----:B------:R-:W3:Y:S01]  /*3910*/  LDSM.16.M88.4 R84, [R122+0x5c00] ;  /* 0x005c00007a54783b */ /* 0x000ee20000000200 */
[----:B------:R-:W-:Y:S04]  /*3920*/  DEPBAR.LE SB0, 0x0 ;  /* 0x000080000000791a */ /* 0x000fe80000000000 */
[----:B------:R-:W-:Y:S01]  /*3930*/  FMUL.FTZ R161, R8, UR10 ;  /* 0x0000000a08a17c20 */ /* 0x000fe20008410000 */
[C---:B-1----:R-:W-:Y:S03]  /*3940*/  HMMA.16816.F32 R20, R108.reuse, R92, R20 ;  /* 0x0000005c6c14723c */ /* 0x042fe60000001814 */
[----:B------:R-:W1:Y:S01]  /*3950*/  MUFU.TANH R155, R155 ;  /* 0x0000009b009b7308 */ /* 0x000e620000002400 */
[----:B------:R-:W-:Y:S01]  /*3960*/  BAR.SYNC.DEFER_BLOCKING 0x0 ;  /* 0x0000000000007b1d */ /* 0x000fe20000010000 */
[----:B------:R-:W-:Y:S01]  /*3970*/  FMUL.FTZ R159, R9, UR10 ;  /* 0x0000000a099f7c20 */ /* 0x000fe20008410000 */
[----:B------:R-:W-:Y:S01]  /*3980*/  FMUL.FTZ R158, R10, UR10 ;  /* 0x0000000a0a9e7c20 */ /* 0x000fe20008410000 */
[----:B------:R-:W-:Y:S01]  /*3990*/  FMUL.FTZ R156, R11, UR10 ;  /* 0x0000000a0b9c7c20 */ /* 0x000fe20008410000 */
[C---:B------:R-:W-:Y:S05]  /*39a0*/  HMMA.16816.F32 R24, R108.reuse, R94, R24 ;  /* 0x0000005e6c18723c */ /* 0x040fea0000001818 */
[----:B------:R-:W-:Y:S01]  /*39b0*/  MUFU.TANH R154, R154 ;  /* 0x0000009a009a7308 */ /* 0x000fe20000002400 */
[----:B------:R-:W-:Y:S01]  /*39c0*/  FMUL.FTZ R147, R12, UR10 ;  /* 0x0000000a0c937c20 */ /* 0x000fe20008410000 */
[----:B------:R-:W-:Y:S01]  /*39d0*/  FMUL.FTZ R153, R13, UR10 ;  /* 0x0000000a0d997c20 */ /* 0x000fe20008410000 */
[----:B------:R-:W-:Y:S01]  /*39e0*/  FMUL.FTZ R150, R14, UR10 ;  /* 0x0000000a0e967c20 */ /* 0x000fe20008410000 */
[----:B------:R-:W-:Y:S01]  /*39f0*/  FMUL.FTZ R144, R15, UR10 ;  /* 0x0000000a0f907c20 */ /* 0x000fe20008410000 */
[----:B------:R-:W-:Y:S01]  /*3a00*/  FMUL.FTZ R149, R16, UR10 ;  /* 0x0000000a10957c20 */ /* 0x000fe20008410000 */
[----:B------:R-:W-:Y:S04]  /*3a10*/  FMUL.FTZ R151, R17, UR10 ;  /* 0x0000000a11977c20 */ /* 0x000fe80008410000 */
[----:B------:R-:W4:Y:S01]  /*3a20*/  MUFU.TANH R152, R152 ;  /* 0x0000009800987308 */ /* 0x000f220000002400 */
[----:B------:R-:W-:Y:S01]  /*3a30*/  FMUL.FTZ R148, R18, UR10 ;  /* 0x0000000a12947c20 */ /* 0x000fe20008410000 */
[----:B------:R-:W-:Y:S01]  /*3a40*/  FMUL.FTZ R146, R19, UR10 ;  /* 0x0000000a13927c20 */ /* 0x000fe20008410000 */
[----:B------:R-:W-:Y:S01]  /*3a50*/  FMUL.FTZ R143, R20, UR10 ;  /* 0x0000000a148f7c20 */ /* 0x000fe20008410000 */
[----:B------:R-:W-:Y:S01]  /*3a60*/  FMUL.FTZ R145, R21, UR10 ;  /* 0x0000000a15917c20 */ /* 0x000fe20008410000 */
[----:B------:R-:W-:Y:S01]  /*3a70*/  FMUL.FTZ R138, R22, UR10 ;  /* 0x0000000a168a7c20 */ /* 0x000fe20008410000 */
[----:B------:R-:W-:Y:S01]  /*3a80*/  FMUL.FTZ R136, R23, UR10 ;  /* 0x0000000a17887c20 */ /* 0x000fe20008410000 */
[----:B-1----:R-:W-:Y:S03]  /*3a90*/  FMNMX3.FTZ R2, R89, R157, R155, !PT ;  /* 0x0000009d59027276 */ /* 0x002fe6000781009b */
[----:B------:R-:W-:Y:S01]  /*3aa0*/  MUFU.TANH R161, R161 ;  /* 0x000000a100a17308 */ /* 0x000fe20000002400 */
[----:B------:R-:W-:Y:S01]  /*3ab0*/  FMUL.FTZ R139, R24, UR10 ;  /* 0x0000000a188b7c20 */ /* 0x000fe20008410000 */
[----:B------:R-:W-:Y:S01]  /*3ac0*/  FMUL.FTZ R141, R25, UR10 ;  /* 0x0000000a198d7c20 */ /* 0x000fe20008410000 */
[----:B------:R-:W-:Y:S01]  /*3ad0*/  FMUL.FTZ R140, R26, UR10 ;  /* 0x0000000a1a8c7c20 */ /* 0x000fe20008410000 */
[----:B------:R-:W-:Y:S06]  /*3ae0*/  FMUL.FTZ R142, R27, UR10 ;  /* 0x0000000a1b8e7c20 */ /* 0x000fec0008410000 */
[----:B------:R-:W1:Y:S01]  /*3af0*/  MUFU.TANH R159, R159 ;  /* 0x0000009f009f7308 */ /* 0x000e620000002400 */
[C---:B---3--:R-:W-:Y:S03]  /*3b00*/  HMMA.16816.F32 R28, R108.reuse, R84, R28 ;  /* 0x000000546c1c723c */ /* 0x048fe6000000181c */
[----:B----4-:R-:W-:Y:S06]  /*3b10*/  FMNMX3.FTZ R3, R0, R154, R152, !PT ;  /* 0x0000009a00037276 */ /* 0x010fec0007810098 */
[----:B------:R-:W-:Y:S01]  /*3b20*/  MUFU.TANH R158, R158 ;  /* 0x0000009e009e7308 */ /* 0x000fe20000002400 */
[----:B------:R-:W-:Y:S09]  /*3b30*/  HMMA.16816.F32 R32, R108, R86, R32 ;  /* 0x000000566c20723c */ /* 0x000ff20000001820 */
[----:B------:R-:W3:Y:S01]  /*3b40*/  MUFU.TANH R156, R156 ;  /* 0x0000009c009c7308 */ /* 0x000ee20000002400 */
[----:B-1----:R-:W-:Y:S01]  /*3b50*/  FMNMX3.FTZ R2, R2, R161, R159, !PT ;  /* 0x000000a102027276 */ /* 0x002fe2000781009f */
[----:B------:R-:W-:Y:S01]  /*3b60*/  FMUL.FTZ R137, R28, UR10 ;  /* 0x0000000a1c897c20 */ /* 0x000fe20008410000 */
[----:B------:R-:W-:Y:S01]  /*3b70*/  FMUL.FTZ R134, R29, UR10 ;  /* 0x0000000a1d867c20 */ /* 0x000fe20008410000 */
[----:B------:R-:W-:Y:S01]  /*3b80*/  FMUL.FTZ R88, R30, UR10 ;  /* 0x0000000a1e587c20 */ /* 0x000fe20008410000 */
[----:B------:R-:W-:Y:S05]  /*3b90*/  FMUL.FTZ R87, R31, UR10 ;  /* 0x0000000a1f577c20 */ /* 0x000fea0008410000 */
[----:B------:R-:W-:Y:S01]  /*3ba0*/  MUFU.TANH R147, R147 ;  /* 0x0000009300937308 */ /* 0x000fe20000002400 */
[----:B--2---:R-:W-:Y:S01]  /*3bb0*/  FMUL.FTZ R90, R32, UR10 ;  /* 0x0000000a205a7c20 */ /* 0x004fe20008410000 */
[----:B------:R-:W-:Y:S01]  /*3bc0*/  FMUL.FTZ R91, R33, UR10 ;  /* 0x0000000a215b7c20 */ /* 0x000fe20008410000 */
[----:B------:R-:W-:Y:S01]  /*3bd0*/  FMUL.FTZ R34, R34, UR10 ;  /* 0x0000000a22227c20 */ /* 0x000fe20008410000 */
[----:B------:R-:W-:Y:S06]  /*3be0*/  FMUL.FTZ R35, R35, UR10 ;  /* 0x0000000a23237c20 */ /* 0x000fec0008410000 */
[----:B------:R-:W1:Y:S01]  /*3bf0*/  MUFU.TANH R153, R153 ;  /* 0x0000009900997308 */ /* 0x000e620000002400 */
[----:B---3--:R-:W-:Y:S09]  /*3c00*/  FMNMX3.FTZ R3, R3, R158, R156, !PT ;  /* 0x0000009e03037276 */ /* 0x008ff2000781009c */
        /* <DEDUP_REMOVED lines=35> */
.L_x_952:
[----:B-1----:R-:W1:Y:S01]  /*3e40*/  SHFL.BFLY PT, R3, R160, 0x2, 0x1f ;  /* 0x0c401f00a0037f89 */ /* 0x002e6200000e0000 */
[----:B------:R-:W-:Y:S02]  /*3e50*/  MOV R92, R131 ;  /* 0x00000083005c7202 */ /* 0x000fe40000000f00 */
[----:B------:R-:W-:Y:S05]  /*3e60*/  @P6 IADD3 R92, PT, PT, R132, -0x20, RZ ;  /* 0xffffffe0845c6810 */ /* 0x000fea0007ffe0ff */
[----:B------:R-:W2:Y:S08]  /*3e70*/  SHFL.BFLY PT, R2, R7, 0x2, 0x1f ;  /* 0x0c401f0007027f89 */ /* 0x000eb000000e0000 */
[----:B------:R-:W-:Y:S08]  /*3e80*/  LDSM.16.MT88.4 R12, [R120+0x6000] ;  /* 0x00600000780c783b */ /* 0x000ff00000004200 */
[----:B------:R-:W-:Y:S08]  /*3e90*/  LDSM.16.MT88.4 R20, [R92] ;  /* 0x000000005c14783b */ /* 0x000ff00000004200 */
        /* <DEDUP_REMOVED lines=10> */
[C---:B------:R-:W-:Y:S02]  /*3f40*/  FMUL.FTZ R89, R3.reuse, UR4 ;  /* 0x0000000403597c20 */ /* 0x040fe40008410000 */
        /* <DEDUP_REMOVED lines=14> */
[----:B------:R-:W1:Y:S01]  /*4030*/  MUFU.EX2 R2, R2 ;  /* 0x0000000200027308 */ /* 0x000e620000000800 */
[--C-:B------:R-:W-:Y:S01]  /*4040*/  FFMA.FTZ R110, R143, UR4, -R100.reuse ;  /* 0x000000048f6e7c23 */ /* 0x100fe20008010864 */
[--C-:B------:R-:W-:Y:S01]  /*4050*/  FFMA.FTZ R115, R145, UR4, -R100.reuse ;  /* 0x0000000491737c23 */ /* 0x100fe20008010864 */
[--C-:B------:R-:W-:Y:S07]  /*4060*/  FFMA.FTZ R116, R138, UR4, -R89.reuse ;  /* 0x000000048a747c23 */ /* 0x100fee0008010859 */
[----:B------:R-:W2:Y:S01]  /*4070*/  MUFU.EX2 R0, R0 ;  /* 0x0000000000007308 */ /* 0x000ea20000000800 */
[--C-:B------:R-:W-:Y:S01]  /*4080*/  FFMA.FTZ R111, R136, UR4, -R89.reuse ;  /* 0x00000004886f7c23 */ /* 0x100fe20008010859 */
[--C-:B------:R-:W-:Y:S01]  /*4090*/  FFMA.FTZ R112, R139, UR4, -R100.reuse ;  /* 0x000000048b707c23 */ /* 0x100fe20008010864 */
[--C-:B------:R-:W-:Y:S07]  /*40a0*/  FFMA.FTZ R113, R141, UR4, -R100.reuse ;  /* 0x000000048d717c23 */ /* 0x100fee0008010864 */
[----:B------:R-:W-:Y:S01]  /*40b0*/  MUFU.EX2 R101, R101 ;  /* 0x0000006500657308 */ /* 0x000fe20000000800 */
[--C-:B------:R-:W-:Y:S01]  /*40c0*/  FFMA.FTZ R114, R140, UR4, -R89.reuse ;  /* 0x000000048c727c23 */ /* 0x100fe20008010859 */
[--C-:B------:R-:W-:Y:S01]  /*40d0*/  FFMA.FTZ R117, R142, UR4, -R89.reuse ;  /* 0x000000048e757c23 */ /* 0x100fe20008010859 */
[--C-:B------:R-:W-:Y:S07]  /*40e0*/  FFMA.FTZ R136, R90, UR4, -R100.reuse ;  /* 0x000000045a887c23 */ /* 0x100fee0008010864 */
[----:B------:R-:W3:Y:S01]  /*40f0*/  MUFU.EX2 R98, R98 ;  /* 0x0000006200627308 */ /* 0x000ee20000000800 */
[--C-:B------:R-:W-:Y:S01]  /*4100*/  FFMA.FTZ R102, R147, UR4, -R100.reuse ;  /* 0x0000000493667c23 */ /* 0x100fe20008010864 */
        /* <DEDUP_REMOVED lines=17> */
[----:B------:R-:W-:Y:S07]  /*4220*/  LDSM.16.MT88.4 R76, [R120+0x6c00] ;  /* 0x006c0000784c783b */ /* 0x000fee0000004200 */
[----:B------:R-:W-:Y:S01]  /*4230*/  MUFU.EX2 R94, R94 ;  /* 0x0000005e005e7308 */ /* 0x000fe20000000800 */
[C---:B------:R-:W-:Y:S01]  /*4240*/  FMUL.FTZ R24, R2.reuse, R60 ;  /* 0x0000003c02187220 */ /* 0x040fe20000410000 */
[----:B-1----:R-:W-:Y:S01]  /*4250*/  F2FP.F16.F32.PACK_AB R81, R95, R99 ;  /* 0x000000635f51723e */ /* 0x002fe200000000ff */
[----:B------:R-:W-:Y:S07]  /*4260*/  FMUL.FTZ R25, R2, R61 ;  /* 0x0000003d02197220 */ /* 0x000fee0000410000 */
[----:B------:R-:W1:Y:S01]  /*4270*/  MUFU.EX2 R93, R93 ;  /* 0x0000005d005d7308 */ /* 0x000e620000000800 */
[C---:B------:R-:W-:Y:S01]  /*4280*/  FMUL.FTZ R26, R0.reuse, R62 ;  /* 0x0000003e001a7220 */ /* 0x040fe20000410000 */
[----:B------:R-:W-:Y:S01]  /*4290*/  FMUL.FTZ R27, R0, R63 ;  /* 0x0000003f001b7220 */ /* 0x000fe20000410000 */
[----:B------:R-:W-:Y:S01]  /*42a0*/  LDSM.16.MT88.4 R68, [R120+0x8400] ;  /* 0x008400007844783b */ /* 0x000fe20000004200 */
[C---:B------:R-:W-:Y:S01]  /*42b0*/  FMUL.FTZ R32, R2.reuse, R52 ;  /* 0x0000003402207220 */ /* 0x040fe20000410000 */
[----:B------:R-:W-:Y:S01]  /*42c0*/  FMUL.FTZ R33, R2, R53 ;  /* 0x0000003502217220 */ /* 0x000fe20000410000 */
[----:B--2---:R-:W-:Y:S01]  /*42d0*/  F2FP.F16.F32.PACK_AB R82, R96, R97 ;  /* 0x000000616052723e */ /* 0x004fe200000000ff */
[C---:B------:R-:W-:Y:S01]  /*42e0*/  FMUL.FTZ R34, R0.reuse, R54 ;  /* 0x0000003600227220 */ /* 0x040fe20000410000 */
[----:B------:R-:W-:Y:S01]  /*42f0*/  FMUL.FTZ R35, R0, R55 ;  /* 0x0000003700237220 */ /* 0x000fe20000410000 */
[C---:B------:R-:W-:Y:S01]  /*4300*/  FMUL.FTZ R36, R2.reuse, R36 ;  /* 0x0000002402247220 */ /* 0x040fe20000410000 */
[----:B------:R-:W-:Y:S01]  /*4310*/  FMUL.FTZ R37, R2, R37 ;  /* 0x0000002502257220 */ /* 0x000fe20000410000 */
[----:B------:R-:W-:Y:S01]  /*4320*/  LDSM.16.MT88.4 R52, [R92+0x2000] ;  /* 0x002000005c34783b */ /* 0x000fe20000004200 */
[C---:B------:R-:W-:Y:S01]  /*4330*/  FMUL.FTZ R38, R0.reuse, R38 ;  /* 0x0000002600267220 */ /* 0x040fe20000410000 */
[----:B------:R-:W-:Y:S01]  /*4340*/  FMUL.FTZ R39, R0, R39 ;  /* 0x0000002700277220 */ /* 0x000fe20000410000 */
[----:B-1----:R-:W-:Y:S01]  /*4350*/  F2FP.F16.F32.PACK_AB R83, R93, R94 ;  /* 0x0000005e5d53723e */ /* 0x002fe200000000ff */
[C---:B------:R-:W-:Y:S01]  /*4360*/  FMUL.FTZ R40, R2.reuse, R40 ;  /* 0x0000002802287220 */ /* 0x040fe20000410000 */
[----:B------:R-:W-:Y:S01]  /*4370*/  FMUL.FTZ R41, R2, R41 ;  /* 0x0000002902297220 */ /* 0x000fe20000410000 */
[C---:B------:R-:W-:Y:S01]  /*4380*/  FMUL.FTZ R42, R0.reuse, R42 ;  /* 0x0000002a002a7220 */ /* 0x040fe20000410000 */
[----:B------:R-:W-:Y:S01]  /*4390*/  FMUL.FTZ R43, R0, R43 ;  /* 0x0000002b002b7220 */ /* 0x000fe20000410000 */
[----:B------:R-:W-:Y:S01]  /*43a0*/  LDSM.16.MT88.4 R60, [R92+0x400] ;  /* 0x000400005c3c783b */ /* 0x000fe20000004200 */
[----:B------:R-:W-:Y:S01]  /*43b0*/  MUFU.EX2 R110, R110 ;  /* 0x0000006e006e7308 */ /* 0x000fe20000000800 */
[C---:B------:R-:W-:Y:S09]  /*43c0*/  HMMA.16816.F32 R4, R80.reuse, R12, R4 ;  /* 0x0000000c5004723c */ /* 0x040ff20000001804 */
[----:B------:R-:W-:Y:S01]  /*43d0*/  MUFU.EX2 R115, R115 ;  /* 0x0000007300737308 */ /* 0x000fe20000000800 */
[C---:B------:R-:W-:Y:S01]  /*43e0*/  FMUL.FTZ R12, R2.reuse, R72 ;  /* 0x00000048020c7220 */ /* 0x040fe20000410000 */
[----:B------:R-:W-:Y:S08]  /*43f0*/  FMUL.FTZ R13, R2, R73 ;  /* 0x00000049020d7220 */ /* 0x000ff00000410000 */
[----:B------:R-:W-:Y:S01]  /*4400*/  MUFU.EX2 R116, R116 ;  /* 0x0000007400747308 */ /* 0x000fe20000000800 */
[C---:B------:R-:W-:Y:S03]  /*4410*/  HMMA.16816.F32 R8, R80.reuse, R14, R8 ;  /* 0x0000000e5008723c */ /* 0x040fe60000001808 */
[C---:B------:R-:W-:Y:S01]  /*4420*/  FMUL.FTZ R14, R0.reuse, R74 ;  /* 0x0000004a000e7220 */ /* 0x040fe20000410000 */
[----:B------:R-:W-:Y:S05]  /*4430*/  FMUL.FTZ R15, R0, R75 ;  /* 0x0000004b000f7220 */ /* 0x000fea0000410000 */
[----:B------:R-:W-:Y:S01]  /*4440*/  MUFU.EX2 R111, R111 ;  /* 0x0000006f006f7308 */ /* 0x000fe20000000800 */
[----:B------:R-:W1:Y:S01]  /*4450*/  LDSM.16.MT88.4 R72, [R92+0x1000] ;  /* 0x001000005c48783b */ /* 0x000e620000004200 */
[C---:B------:R-:W-:Y:S01]  /*4460*/  FMUL.FTZ R44, R2.reuse, R44 ;  /* 0x0000002c022c7220 */ /* 0x040fe20000410000 */
[----:B------:R-:W-:Y:S07]  /*4470*/  FMUL.FTZ R45, R2, R45 ;  /* 0x0000002d022d7220 */ /* 0x000fee0000410000 */
[----:B------:R-:W-:Y:S01]  /*4480*/  MUFU.EX2 R112, R112 ;  /* 0x0000007000707308 */ /* 0x000fe20000000800 */
[----:B------:R-:W-:Y:S01]  /*4490*/  FMUL.FTZ R46, R0, R46 ;  /* 0x0000002e002e7220 */ /* 0x000fe20000410000 */
[C---:B------:R-:W-:Y:S08]  /*44a0*/  HMMA.16816.F32 R12, R80.reuse, R20, R12 ;  /* 0x00000014500c723c */ /* 0x040ff0000000180c */
[----:B------:R-:W-:Y:S01]  /*44b0*/  MUFU.EX2 R113, R113 ;  /* 0x0000007100717308 */ /* 0x000fe20000000800 */
[C---:B------:R-:W-:Y:S01]  /*44c0*/  FMUL.FTZ R20, R2.reuse, R64 ;  /* 0x0000004002147220 */ /* 0x040fe20000410000 */
[----:B------:R-:W-:Y:S01]  /*44d0*/  FMUL.FTZ R21, R2, R65 ;  /* 0x0000004102157220 */ /* 0x000fe20000410000 */
[----:B------:R-:W-:Y:S07]  /*44e0*/  FMUL.FTZ R47, R0, R47 ;  /* 0x0000002f002f7220 */ /* 0x000fee0000410000 */
[----:B------:R-:W-:Y:S01]  /*44f0*/  MUFU.EX2 R114, R114 ;  /* 0x0000007200727308 */ /* 0x000fe20000000800 */
[----:B------:R-:W-:Y:S01]  /*4500*/  FMUL.FTZ R48, R2, R48 ;  /* 0x0000003002307220 */ /* 0x000fe20000410000 */
[C---:B------:R-:W-:Y:S08]  /*4510*/  HMMA.16816.F32 R16, R80.reuse, R22, R16 ;  /* 0x000000165010723c */ /* 0x040ff00000001810 */
[----:B------:R-:W-:Y:S01]  /*4520*/  MUFU.EX2 R117, R117 ;  /* 0x0000007500757308 */ /* 0x000fe20000000800 */
[C---:B------:R-:W-:Y:S01]  /*4530*/  FMUL.FTZ R22, R0.reuse, R66 ;  /* 0x0000004200167220 */ /* 0x040fe20000410000 */
[----:B------:R-:W-:Y:S01]  /*4540*/  FMUL.FTZ R23, R0, R67 ;  /* 0x0000004300177220 */ /* 0x000fe20000410000 */
[----:B------:R-:W-:Y:S01]  /*4550*/  FMUL.FTZ R49, R2, R49 ;  /* 0x0000003102317220 */ /* 0x000fe20000410000 */
[----:B------:R-:W2:Y:S06]  /*4560*/  LDSM.16.MT88.4 R64, [R120+0x8000] ;  /* 0x008000007840783b */ /* 0x000eac0000004200 */
[----:B------:R-:W-:Y:S01]  /*4570*/  MUFU.EX2 R102, R102 ;  /* 0x0000006600667308 */ /* 0x000fe20000000800 */
[C---:B------:R-:W-:Y:S01]  /*4580*/  FMUL.FTZ R50, R0.reuse, R50 ;  /* 0x0000003200327220 */ /* 0x040fe20000410000 */
[----:B------:R-:W-:Y:S01]  /*4590*/  FMUL.FTZ R51, R0, R51 ;  /* 0x0000003300337220 */ /* 0x000fe20000410000 */
[--C-:B------:R-:W-:Y:S01]  /*45a0*/  FFMA.FTZ R107, R153, UR4, -R100.reuse ;  /* 0x00000004996b7c23 */ /* 0x100fe20008010864 */
[C---:B------:R-:W-:Y:S06]  /*45b0*/  HMMA.16816.F32 R20, R80.reuse, R28, R20 ;  /* 0x0000001c5014723c */ /* 0x040fec0000001814 */
[----:B------:R-:W-:Y:S01]  /*45c0*/  MUFU.EX2 R136, R136 ;  /* 0x0000008800887308 */ /* 0x000fe20000000800 */
[C---:B------:R-:W-:Y:S01]  /*45d0*/  FMUL.FTZ R28, R2.reuse, R56 ;  /* 0x00000038021c7220 */ /* 0x040fe20000410000 */
[----:B------:R-:W-:Y:S08]  /*45e0*/  FMUL.FTZ R29, R2, R57 ;  /* 0x00000039021d7220 */ /* 0x000ff00000410000 */
[----:B------:R-:W3:Y:S01]  /*45f0*/  MUFU.EX2 R107, R107 ;  /* 0x0000006b006b7308 */ /* 0x000ee20000000800 */
[--C-:B------:R-:W-:Y:S01]  /*4600*/  FFMA.FTZ R106, R150, UR4, -R89.reuse ;  /* 0x00000004966a7c23 */ /* 0x100fe20008010859 */
[--C-:B------:R-:W-:Y:S01]  /*4610*/  FFMA.FTZ R103, R144, UR4, -R89.reuse ;  /* 0x0000000490677c23 */ /* 0x100fe20008010859 */
[C---:B------:R-:W-:Y:S03]  /*4620*/  HMMA.16816.F32 R24, R80.reuse, R30, R24 ;  /* 0x0000001e5018723c */ /* 0x040fe60000001818 */
[C---:B------:R-:W-:Y:S01]  /*4630*/  FMUL.FTZ R30, R0.reuse, R58 ;  /* 0x0000003a001e7220 */ /* 0x040fe20000410000 */
[----:B------:R-:W-:Y:S03]  /*4640*/  FMUL.FTZ R31, R0, R59 ;  /* 0x0000003b001f7220 */ /* 0x000fe60000410000 */
[----:B------:R-:W-:Y:S01]  /*4650*/  MUFU.EX2 R106, R106 ;  /* 0x0000006a006a7308 */ /* 0x000fe20000000800 */
[----:B------:R-:W4:Y:S01]  /*4660*/  LDSM.16.MT88.4 R56, [R120+0x6400] ;  /* 0x006400007838783b */ /* 0x000f220000004200 */
[--C-:B------:R-:W-:Y:S01]  /*4670*/  FFMA.FTZ R108, R149, UR4, -R100.reuse ;  /* 0x00000004956c7c23 */ /* 0x100fe20008010864 */
[--C-:B------:R-:W-:Y:S07]  /*4680*/  FFMA.FTZ R105, R151, UR4, -R100.reuse ;  /* 0x0000000497697c23 */ /* 0x100fee0008010864 */
[----:B------:R-:W5:Y:S01]  /*4690*/  MUFU.EX2 R103, R103 ;  /* 0x0000006700677308 */ /* 0x000f620000000800 */
[--C-:B------:R-:W-:Y:S01]  /*46a0*/  FFMA.FTZ R104, R148, UR4, -R89.reuse ;  /* 0x0000000494687c23 */ /* 0x100fe20008010859 */
[C---:B-1----:R-:W-:Y:S08]  /*46b0*/  HMMA.16816.F32 R28, R80.reuse, R72, R28 ;  /* 0x00000048501c723c */ /* 0x042ff0000000181c */
[----:B------:R-:W-:Y:S01]  /*46c0*/  MUFU.EX2 R108, R108 ;  /* 0x0000006c006c7308 */ /* 0x000fe20000000800 */
[--C-:B------:R-:W-:Y:S01]  /*46d0*/  FFMA.FTZ R109, R146, UR4, -R89.reuse ;  /* 0x00000004926d7c23 */ /* 0x100fe20008010859 */
[--C-:B------:R-:W-:Y:S01]  /*46e0*/  FFMA.FTZ R119, R134, UR4, -R100.reuse ;  /* 0x0000000486777c23 */ /* 0x100fe20008010864 */
[--C-:B------:R-:W-:Y:S07]  /*46f0*/  FFMA.FTZ R134, R88, UR4, -R89.reuse ;  /* 0x0000000458867c23 */ /* 0x100fee0008010859 */
[----:B------:R-:W-:Y:S01]  /*4700*/  MUFU.EX2 R105, R105 ;  /* 0x0000006900697308 */ /* 0x000fe20000000800 */
[--C-:B------:R-:W-:Y:S01]  /*4710*/  FFMA.FTZ R118, R137, UR4, -R100.reuse ;  /* 0x0000000489767c23 */ /* 0x100fe20008010864 */
[C---:B------:R-:W-:Y:S08]  /*4720*/  HMMA.16816.F32 R32, R80.reuse, R74, R32 ;  /* 0x0000004a5020723c */ /* 0x040ff00000001820 */
[----:B------:R-:W-:Y:S01]  /*4730*/  MUFU.EX2 R104, R104 ;  /* 0x0000006800687308 */ /* 0x000fe20000000800 */
[----:B------:R-:W-:Y:S01]  /*4740*/  FFMA.FTZ R100, R91, UR4, -R100 ;  /* 0x000000045b647c23 */ /* 0x000fe20008010864 */
[----:B------:R-:W-:Y:S01]  /*4750*/  FFMA.FTZ R87, R87, UR4, -R89 ;  /* 0x0000000457577c23 */ /* 0x000fe20008010859 */
[----:B------:R-:W-:Y:S07]  /*4760*/  FFMA.FTZ R101, R2, R135, R101 ;  /* 0x0000008702657223 */ /* 0x000fee0000010065 */
[----:B------:R-:W-:Y:S01]  /*4770*/  MUFU.EX2 R109, R109 ;  /* 0x0000006d006d7308 */ /* 0x000fe20000000800 */
[C---:B------:R-:W-:Y:S01]  /*4780*/  ISETP.NE.AND P0, PT, R129.reuse, RZ, PT ;  /* 0x000000ff8100720c */ /* 0x040fe20003f05270 */
[C---:B--2---:R-:W-:Y:S08]  /*4790*/  HMMA.16816.F32 R36, R80.reuse, R64, R36 ;  /* 0x000000405024723c */ /* 0x044ff00000001824 */
[----:B------:R-:W-:Y:S01]  /*47a0*/  MUFU.EX2 R118, R118 ;  /* 0x0000007600767308 */ /* 0x000fe20000000800 */
[----:B------:R-:W-:Y:S01]  /*47b0*/  FFMA.FTZ R99, R0, R133, R99 ;  /* 0x0000008500637223 */ /* 0x000fe20000010063 */
[----:B------:R-:W-:Y:S01]  /*47c0*/  FADD.FTZ R98, R98, R101 ;  /* 0x0000006562627221 */ /* 0x000fe20000010000 */
[----:B------:R-:W-:Y:S07]  /*47d0*/  IADD3 R129, PT, PT, R129, -0x1, RZ ;  /* 0xffffffff81817810 */ /* 0x000fee0007ffe0ff */
[----:B------:R-:W1:Y:S01]  /*47e0*/  MUFU.EX2 R119, R119 ;  /* 0x0000007700777308 */ /* 0x000e620000000800 */
[----:B------:R-:W-:Y:S01]  /*47f0*/  FADD.FTZ R99, R95, R99 ;  /* 0x000000635f637221 */ /* 0x000fe20000010000 */
[C---:B------:R-:W-:Y:S01]  /*4800*/  HMMA.16816.F32 R40, R80.reuse, R66, R40 ;  /* 0x000000425028723c */ /* 0x040fe20000001828 */
[----:B------:R-:W2:Y:S07]  /*4810*/  LDSM.16.MT88.4 R64, [R120+0x7400] ;  /* 0x007400007840783b */ /* 0x000eae0000004200 */
[----:B------:R-:W-:Y:S01]  /*4820*/  MUFU.EX2 R134, R134 ;  /* 0x0000008600867308 */ /* 0x000fe20000000800 */
[----:B------:R-:W-:Y:S01]  /*4830*/  FADD.FTZ R94, R94, R99 ;  /* 0x000000635e5e7221 */ /* 0x000fe20000010000 */
[----:B------:R-:W-:Y:S08]  /*4840*/  MOV R0, R3 ;  /* 0x0000000300007202 */ /* 0x000ff00000000f00 */
[----:B------:R-:W-:Y:S01]  /*4850*/  MUFU.EX2 R87, R87 ;  /* 0x0000005700577308 */ /* 0x000fe20000000800 */
[----:B------:R-:W-:Y:S01]  /*4860*/  FADD.FTZ R93, R93, R94 ;  /* 0x0000005e5d5d7221 */ /* 0x000fe20000010000 */
[C---:B------:R-:W-:Y:S08]  /*4870*/  HMMA.16816.F32 R44, R80.reuse, R52, R44 ;  /* 0x00000034502c723c */ /* 0x040ff0000000182c */
[----:B------:R-:W4:Y:S01]  /*4880*/  MUFU.EX2 R137, R100 ;  /* 0x0000006400897308 */ /* 0x000f220000000800 */
[----:B---3--:R-:W-:Y:S02]  /*4890*/  F2FP.F16.F32.PACK_AB R52, R107, R102 ;  /* 0x000000666b34723e */ /* 0x008fe400000000ff */
[----:B-----5:R-:W-:Y:S01]  /*48a0*/  F2FP.F16.F32.PACK_AB R53, R103, R106 ;  /* 0x0000006a6735723e */ /* 0x020fe200000000ff */
[----:B------:R-:W-:Y:S01]  /*48b0*/  FADD.FTZ R106, R106, R93 ;  /* 0x0000005d6a6a7221 */ /* 0x000fe20000010000 */
[----:B-1----:R-:W-:Y:S01]  /*48c0*/  F2FP.F16.F32.PACK_AB R88, R119, R118 ;  /* 0x000000767758723e */ /* 0x002fe200000000ff */
[----:B------:R-:W-:Y:S03]  /*48d0*/  HMMA.16816.F32 R48, R80, R54, R48 ;  /* 0x000000365030723c */ /* 0x000fe60000001830 */
[----:B------:R-:W-:Y:S01]  /*48e0*/  F2FP.F16.F32.PACK_AB R54, R105, R108 ;  /* 0x0000006c6936723e */ /* 0x000fe200000000ff */
[----:B------:R-:W-:Y:S01]  /*48f0*/  FADD.FTZ R103, R103, R106 ;  /* 0x0000006a67677221 */ /* 0x000fe20000010000 */
[----:B------:R-:W-:Y:S02]  /*4900*/  F2FP.F16.F32.PACK_AB R55, R109, R104 ;  /* 0x000000686d37723e */ /* 0x000fe400000000ff */
[----:B----4-:R-:W-:Y:S01]  /*4910*/  F2FP.F16.F32.PACK_AB R90, R137, R136 ;  /* 0x00000088895a723e */ /* 0x010fe200000000ff */
[----:B------:R-:W-:Y:S04]  /*4920*/  FADD.FTZ R104, R104, R103 ;  /* 0x0000006768687221 */ /* 0x000fe80000010000 */
[C---:B------:R-:W-:Y:S05]  /*4930*/  HMMA.16816.F32 R4, R52.reuse, R56, R4 ;  /* 0x000000383404723c */ /* 0x040fea0000001804 */
[----:B------:R-:W-:Y:S03]  /*4940*/  FADD.FTZ R109, R109, R104 ;  /* 0x000000686d6d7221 */ /* 0x000fe60000010000 */
[C---:B------:R-:W-:Y:S01]  /*4950*/  HMMA.16816.F32 R8, R52.reuse, R58, R8 ;  /* 0x0000003a3408723c */ /* 0x040fe20000001808 */
[----:B------:R-:W1:Y:S07]  /*4960*/  LDSM.16.MT88.4 R56, [R92+0x1400] ;  /* 0x001400005c38783b */ /* 0x000e6e0000004200 */
[C---:B------:R-:W-:Y:S08]  /*4970*/  HMMA.16816.F32 R12, R52.reuse, R60, R12 ;  /* 0x0000003c340c723c */ /* 0x040ff0000000180c */
[C---:B------:R-:W-:Y:S01]  /*4980*/  HMMA.16816.F32 R16, R52.reuse, R62, R16 ;  /* 0x0000003e3410723c */ /* 0x040fe20000001810 */
[----:B------:R-:W3:Y:S07]  /*4990*/  LDSM.16.MT88.4 R60, [R92+0x2400] ;  /* 0x002400005c3c783b */ /* 0x000eee0000004200 */
[C---:B--2---:R-:W-:Y:S08]  /*49a0*/  HMMA.16816.F32 R20, R52.reuse, R64, R20 ;  /* 0x000000403414723c */ /* 0x044ff00000001814 */
[C---:B------:R-:W-:Y:S01]  /*49b0*/  HMMA.16816.F32 R24, R52.reuse, R66, R24 ;  /* 0x000000423418723c */ /* 0x040fe20000001818 */
[----:B------:R-:W-:Y:S07]  /*49c0*/  LDSM.16.MT88.4 R64, [R92+0x800] ;  /* 0x000800005c40783b */ /* 0x000fee0000004200 */
[C---:B-1----:R-:W-:Y:S08]  /*49d0*/  HMMA.16816.F32 R28, R52.reuse, R56, R28 ;  /* 0x00000038341c723c */ /* 0x042ff0000000181c */
[C---:B------:R-:W-:Y:S01]  /*49e0*/  HMMA.16816.F32 R32, R52.reuse, R58, R32 ;  /* 0x0000003a3420723c */ /* 0x040fe20000001820 */
[----:B------:R-:W1:Y:S07]  /*49f0*/  LDSM.16.MT88.4 R56, [R120+0x6800] ;  /* 0x006800007838783b */ /* 0x000e6e0000004200 */
[C---:B------:R-:W-:Y:S08]  /*4a00*/  HMMA.16816.F32 R36, R52.reuse, R68, R36 ;  /* 0x000000443424723c */ /* 0x040ff00000001824 */
[C---:B------:R-:W-:Y:S01]  /*4a10*/  HMMA.16816.F32 R40, R52.reuse, R70, R40 ;  /* 0x000000463428723c */ /* 0x040fe20000001828 */
[----:B------:R-:W2:Y:S07]  /*4a20*/  LDSM.16.MT88.4 R68, [R120+0x7800] ;  /* 0x007800007844783b */ /* 0x000eae0000004200 */
[C---:B---3--:R-:W-:Y:S08]  /*4a30*/  HMMA.16816.F32 R44, R52.reuse, R60, R44 ;  /* 0x0000003c342c723c */ /* 0x048ff0000000182c */
[----:B------:R-:W-:Y:S01]  /*4a40*/  HMMA.16816.F32 R48, R52, R62, R48 ;  /* 0x0000003e3430723c */ /* 0x000fe20000001830 */
[----:B------:R-:W-:Y:S02]  /*4a50*/  LDSM.16.MT88.4 R60, [R120+0x8800] ;  /* 0x00880000783c783b */ /* 0x000fe40000004200 */
[----:B------:R-:W-:Y:S02]  /*4a60*/  F2FP.F16.F32.PACK_AB R52, R115, R110 ;  /* 0x0000006e7334723e */ /* 0x000fe400000000ff */
[----:B------:R-:W-:Y:S01]  /*4a70*/  F2FP.F16.F32.PACK_AB R53, R111, R116 ;  /* 0x000000746f35723e */ /* 0x000fe200000000ff */
[----:B------:R-:W-:Y:S01]  /*4a80*/  FADD.FTZ R116, R116, R109 ;  /* 0x0000006d74747221 */ /* 0x000fe20000010000 */
[----:B------:R-:W-:Y:S02]  /*4a90*/  F2FP.F16.F32.PACK_AB R54, R113, R112 ;  /* 0x000000707136723e */ /* 0x000fe400000000ff */
[----:B------:R-:W-:Y:S01]  /*4aa0*/  F2FP.F16.F32.PACK_AB R55, R117, R114 ;  /* 0x000000727537723e */ /* 0x000fe200000000ff */
[----:B------:R-:W-:Y:S04]  /*4ab0*/  FADD.FTZ R111, R111, R116 ;  /* 0x000000746f6f7221 */ /* 0x000fe80000010000 */
[----:B------:R-:W-:Y:S02]  /*4ac0*/  FADD.FTZ R114, R114, R111 ;  /* 0x0000006f72727221 */ /* 0x000fe40000010000 */
[C---:B-1----:R-:W-:Y:S03]  /*4ad0*/  HMMA.16816.F32 R4, R52.reuse, R56, R4 ;  /* 0x000000383404723c */ /* 0x042fe60000001804 */
[----:B------:R-:W-:Y:S05]  /*4ae0*/  FADD.FTZ R117, R117, R114 ;  /* 0x0000007275757221 */ /* 0x000fea0000010000 */
        /* <DEDUP_REMOVED lines=8> */
[C---:B-1----:R-:W-:Y:S03]  /*4b70*/  HMMA.16816.F32 R28, R52.reuse, R56, R28 ;  /* 0x00000038341c723c */ /* 0x042fe6000000181c */
[--C-:B------:R-:W-:Y:S01]  /*4b80*/  FFMA.FTZ R56, R86, UR4, -R89.reuse ;  /* 0x0000000456387c23 */ /* 0x100fe20008010859 */
[----:B------:R-:W-:Y:S03]  /*4b90*/  FFMA.FTZ R89, R85, UR4, -R89 ;  /* 0x0000000455597c23 */ /* 0x000fe60008010859 */
[----:B------:R-:W-:Y:S01]  /*4ba0*/  MUFU.EX2 R85, R56 ;  /* 0x0000003800557308 */ /* 0x000fe20000000800 */
[C---:B------:R-:W-:Y:S09]  /*4bb0*/  HMMA.16816.F32 R32, R52.reuse, R58, R32 ;  /* 0x0000003a3420723c */ /* 0x040ff20000001820 */
[----:B------:R1:W4:Y:S01]  /*4bc0*/  MUFU.EX2 R86, R89 ;  /* 0x0000005900567308 */ /* 0x0003220000000800 */
[C---:B------:R-:W-:Y:S08]  /*4bd0*/  HMMA.16816.F32 R36, R52.reuse, R60, R36 ;  /* 0x0000003c3424723c */ /* 0x040ff00000001824 */
[C---:B------:R-:W-:Y:S01]  /*4be0*/  HMMA.16816.F32 R40, R52.reuse, R62, R40 ;  /* 0x0000003e3428723c */ /* 0x040fe20000001828 */
[----:B------:R-:W5:Y:S02]  /*4bf0*/  LDSM.16.MT88.4 R60, [R120+0x7c00] ;  /* 0x007c0000783c783b */ /* 0x000f640000004200 */
[C---:B-1----:R-:W-:Y:S01]  /*4c00*/  F2FP.F16.F32.PACK_AB R89, R87.reuse, R134 ;  /* 0x000000865759723e */ /* 0x042fe200000000ff */
[----:B------:R-:W-:Y:S01]  /*4c10*/  FADD.FTZ R134, R134, R117 ;  /* 0x0000007586867221 */ /* 0x000fe20000010000 */
[C---:B----4-:R-:W-:Y:S03]  /*4c20*/  F2FP.F16.F32.PACK_AB R91, R86.reuse, R85 ;  /* 0x00000055565b723e */ /* 0x050fe600000000ff */
[C---:B---3--:R-:W-:Y:S03]  /*4c30*/  HMMA.16816.F32 R44, R52.reuse, R64, R44 ;  /* 0x00000040342c723c */ /* 0x048fe6000000182c */
[----:B------:R-:W-:Y:S04]  /*4c40*/  FADD.FTZ R134, R87, R134 ;  /* 0x0000008657867221 */ /* 0x000fe80000010000 */
[----:B------:R-:W-:Y:S01]  /*4c50*/  FADD.FTZ R85, R85, R134 ;  /* 0x0000008655557221 */ /* 0x000fe20000010000 */
[----:B------:R-:W-:Y:S01]  /*4c60*/  HMMA.16816.F32 R48, R52, R66, R48 ;  /* 0x000000423430723c */ /* 0x000fe20000001830 */
[----:B------:R-:W1:Y:S02]  /*4c70*/  LDSM.16.MT88.4 R52, [R92+0x1c00] ;  /* 0x001c00005c34783b */ /* 0x000e640000004200 */
[----:B------:R-:W-:Y:S05]  /*4c80*/  FADD.FTZ R133, R86, R85 ;  /* 0x0000005556857221 */ /* 0x000fea0000010000 */
[C---:B------:R-:W-:Y:S01]  /*4c90*/  HMMA.16816.F32 R80, R88.reuse, R76, R4 ;  /* 0x0000004c5850723c */ /* 0x040fe20000001804 */
[----:B------:R-:W3:Y:S07]  /*4ca0*/  LDSM.16.MT88.4 R4, [R120+0x8c00] ;  /* 0x008c00007804783b */ /* 0x000eee0000004200 */
[C---:B------:R-:W-:Y:S01]  /*4cb0*/  HMMA.16816.F32 R76, R88.reuse, R78, R8 ;  /* 0x0000004e584c723c */ /* 0x040fe20000001808 */
[----:B------:R-:W4:Y:S07]  /*4cc0*/  LDSM.16.MT88.4 R8, [R92+0x2c00] ;  /* 0x002c00005c08783b */ /* 0x000f2e0000004200 */
[C---:B--2---:R-:W-:Y:S03]  /*4cd0*/  HMMA.16816.F32 R72, R88.reuse, R68, R12 ;  /* 0x000000445848723c */ /* 0x044fe6000000180c */
[----:B------:R-:W-:Y:S04]  /*4ce0*/  FADD.FTZ R13, R97, R98 ;  /* 0x00000062610d7221 */ /* 0x000fe80000010000 */
[----:B------:R-:W-:Y:S01]  /*4cf0*/  FADD.FTZ R13, R96, R13 ;  /* 0x0000000d600d7221 */ /* 0x000fe20000010000 */
[C---:B------:R-:W-:Y:S03]  /*4d00*/  HMMA.16816.F32 R68, R88.reuse, R70, R16 ;  /* 0x000000465844723c */ /* 0x040fe60000001810 */
[----:B------:R-:W-:Y:S04]  /*4d10*/  FADD.FTZ R102, R102, R13 ;  /* 0x0000000d66667221 */ /* 0x000fe80000010000 */
[----:B------:R-:W-:Y:S01]  /*4d20*/  FADD.FTZ R107, R107, R102 ;  /* 0x000000666b6b7221 */ /* 0x000fe20000010000 */
[C---:B-----5:R-:W-:Y:S03]  /*4d30*/  HMMA.16816.F32 R64, R88.reuse, R60, R20 ;  /* 0x0000003c5840723c */ /* 0x060fe60000001814 */
        /* <DEDUP_REMOVED lines=8> */
[C---:B------:R-:W-:Y:S03]  /*4dc0*/  HMMA.16816.F32 R52, R88.reuse, R54, R32 ;  /* 0x000000365834723c */ /* 0x040fe60000001820 */
[----:B------:R-:W-:Y:S04]  /*4dd0*/  FADD.FTZ R118, R118, R113 ;  /* 0x0000007176767221 */ /* 0x000fe80000010000 */
[----:B------:R-:W-:Y:S01]  /*4de0*/  FADD.FTZ R119, R119, R118 ;  /* 0x0000007677777221 */ /* 0x000fe20000010000 */
[C---:B---3--:R-:W-:Y:S03]  /*4df0*/  HMMA.16816.F32 R36, R88.reuse, R4, R36 ;  /* 0x000000045824723c */ /* 0x048fe60000001824 */
[----:B------:R-:W-:Y:S04]  /*4e00*/  FADD.FTZ R136, R136, R119 ;  /* 0x0000007788887221 */ /* 0x000fe80000010000 */
[----:B------:R-:W-:Y:S01]  /*4e10*/  FADD.FTZ R135, R137, R136 ;  /* 0x0000008889877221 */ /* 0x000fe20000010000 */
[C---:B------:R-:W-:Y:S08]  /*4e20*/  HMMA.16816.F32 R40, R88.reuse, R6, R40 ;  /* 0x000000065828723c */ /* 0x040ff00000001828 */
[C---:B----4-:R-:W-:Y:S08]  /*4e30*/  HMMA.16816.F32 R44, R88.reuse, R8, R44 ;  /* 0x00000008582c723c */ /* 0x050ff0000000182c */
[----:B------:R-:W-:Y:S03]  /*4e40*/  HMMA.16816.F32 R48, R88, R10, R48 ;  /* 0x0000000a5830723c */ /* 0x000fe60000001830 */
[----:B------:R-:W-:Y:S05]  /*4e50*/  MOV R89, R84 ;  /* 0x0000005400597202 */ /* 0x000fea0000000f00 */
[----:B------:R-:W-:Y:S01]  /*4e60*/  @!UPT UIADD3 URZ, UPT, UPT, URZ, URZ, URZ ;  /* 0x000000fffffff290 */ /* 0x000fe2000fffe0ff */
[----:B------:R-:W-:Y:S11]  /*4e70*/  @P0 BRA `(.L_x_951) ;  /* 0xffffffe400180947 */ /* 0x000ff6000383ffff */
.L_x_950:
        /* <DEDUP_REMOVED lines=96> */
[----:B------:R-:W-:Y:S01]  /*5480*/  STS [R11], R80 ;  /* 0x000000500b007388 */ /* 0x000fe20000000800 */
[----:B------:R-:W-:Y:S01]  /*5490*/  F2FP.F16.F32.PACK_AB R66, R67, R66 ;  /* 0x000000424342723e */ /* 0x000fe200000000ff */
[----:B------:R-:W2:Y:S01]  /*54a0*/  LDC R5, c[0x0][0x434] ;  /* 0x00010d00ff057b82 */ /* 0x000ea20000000800 */
        /* <DEDUP_REMOVED lines=19> */
[----:B------:R-:W-:Y:S01]  /*55e0*/  F2FP.F16.F32.PACK_AB R46, R47, R46 ;  /* 0x0000002e2f2e723e */ /* 0x000fe200000000ff */
[----:B------:R-:W4:Y:S01]  /*55f0*/  @P1 LDC.64 R42, c[0x0][0x430] ;  /* 0x00010c00ff2a1b82 */ /* 0x000f220000000a00 */
[----:B------:R-:W-:Y:S01]  /*5600*/  F2FP.F16.F32.PACK_AB R48, R49, R48 ;  /* 0x000000303130723e */ /* 0x000fe200000000ff */
[----:B------:R-:W-:Y:S01]  /*5610*/  STS [R13+0x230], R70 ;  /* 0x000230460d007388 */ /* 0x000fe20000000800 */
[----:B------:R-:W-:-:S02]  /*5620*/  F2FP.F16.F32.PACK_AB R12, R51, R12 ;  /* 0x0000000c330c723e */ /* 0x000fc400000000ff */
[----:B------:R-:W-:Y:S01]  /*5630*/  @P1 MOV R10, 0x1 ;  /* 0x00000001000a1802 */ /* 0x000fe20000000f00 */
[----:B------:R-:W-:Y:S04]  /*5640*/  STS [R11+0x1000], R64 ;  /* 0x001000400b007388 */ /* 0x000fe80000000800 */
[----:B------:R-:W-:Y:S04]  /*5650*/  STS [R11+0x1200], R66 ;  /* 0x001200420b007388 */ /* 0x000fe80000000800 */
[----:B------:R-:W-:Y:S04]  /*5660*/  STS [R15+0x1010], R60 ;  /* 0x0010103c0f007388 */ /* 0x000fe80000000800 */
[----:B------:R-:W-:Y:S04]  /*5670*/  STS [R15+0x1210], R62 ;  /* 0x0012103e0f007388 */ /* 0x000fe80000000800 */
[----:B------:R-:W-:Y:S01]  /*5680*/  STS [R17+0x1020], R56 ;  /* 0x0010203811007388 */ /* 0x000fe20000000800 */
[----:B----4-:R-:W-:-:S03]  /*5690*/  @P1 IMAD R43, R43, R42, RZ ;  /* 0x0000002a2b2b1224 */ /* 0x010fc600078e02ff */
        /* <DEDUP_REMOVED lines=9> */
[----:B------:R-:W1:Y:S03]  /*5730*/  S2R R0, SR_CTAID.X ;  /* 0x0000000000007919 */ /* 0x000e660000002500 */
[----:B------:R1:W-:Y:S01]  /*5740*/  STS [R13+0x2030], R48 ;  /* 0x002030300d007388 */ /* 0x0003e20000000800 */
[----:B----4-:R-:W-:-:S04]  /*5750*/  LOP3.LUT R11, R19, 0x18, R4, 0x78, !PT ;  /* 0x00000018130b7812 */ /* 0x010fc800078e7804 */
[----:B------:R-:W-:Y:S01]  /*5760*/  LOP3.LUT R11, R11, 0x1f20, R2, 0xf8, !PT ;  /* 0x00001f200b0b7812 */ /* 0x000fe200078ef802 */
[----:B--23--:R-:W-:Y:S06]  /*5770*/  @P1 BRA `(.L_x_954) ;  /* 0x0000000000281947 */ /* 0x00cfec0003800000 */
[----:B------:R-:W-:Y:S01]  /*5780*/  ISETP.NE.AND P0, PT, RZ, UR4, PT ;  /* 0x00000004ff007c0c */ /* 0x000fe2000bf05270 */
[----:B-1----:R-:W1:-:S12]  /*5790*/  LDC R9, c[0x0][0x3e0] ;  /* 0x0000f800ff097b82 */ /* 0x002e580000000800 */
        /* <DEDUP_REMOVED lines=8> */
.L_x_954:
[----:B------:R2:W-:Y:S01]  /*5820*/  STS [R13+0x2230], R12 ;  /* 0x0022300c0d007388 */ /* 0x0005e20000000800 */
[----:B------:R-:W-:Y:S01]  /*5830*/  ISETP.NE.AND P0, PT, RZ, UR4, !P1 ;  /* 0x00000004ff007c0c */ /* 0x000fe2000cf05270 */
[----:B-1----:R-:W1:Y:S01]  /*5840*/  LDC.64 R8, c[0x0][0x400] ;  /* 0x00010000ff087b82 */ /* 0x002e620000000a00 */
[----:B------:R-:W-:-:S07]  /*5850*/  LEA R11, R11, UR5, 0x1 ;  /* 0x000000050b0b7c11 */ /* 0x000fce000f8e08ff */
[----:B------:R-:W-:Y:S01]  /*5860*/  BAR.SYNC.DEFER_BLOCKING 0x0 ;  /* 0x0000000000007b1d */ /* 0x000fe20000010000 */
[----:B----4-:R-:W-:Y:S01]  /*5870*/  IMAD R43, R43, UR6, RZ ;  /* 0x000000062b2b7c24 */ /* 0x010fe2000f8e02ff */
[----:B------:R-:W-:Y:S01]  /*5880*/  SHF.L.U32 R40, R0, 0x6, RZ ;  /* 0x0000000600287819 */ /* 0x000fe200000006ff */
        /* <DEDUP_REMOVED lines=14> */
[----:B-1----:R-:W-:-:S05]  /*5970*/  IMAD.WIDE.U32 R48, R8, UR7, R48 ;  /* 0x0000000708307c25 */ /* 0x002fca000f8e0030 */
[----:B--2---:R-:W1:Y:S01]  /*5980*/  LDC.64 R12, c[0x0][0x410] ;  /* 0x00010400ff0c7b82 */ /* 0x004e620000000a00 */
        /* <DEDUP_REMOVED lines=41> */
.L_x_956:
[----:B------:R-:W-:Y:S05]  /*5c20*/  BSYNC.RECONVERGENT B0 ;  /* 0x0000000000007941 */ /* 0x000fea0003800200 */
.L_x_955:
        /* <DEDUP_REMOVED lines=21> */
.L_x_957:
        /* <DEDUP_REMOVED lines=16> */
.L_x_1279:


//--------------------- .text._ZN5flash16flash_fwd_kernelI23Flash_fwd_kernel_traitsILi96ELi64ELi64ELi4ELb0ELb0EN7cutlass6half_tE19Flash_kernel_traitsILi96ELi64ELi64ELi4ES3_EELb1ELb1ELb0ELb0ELb0ELb1ELb0ELb0EEEvNS_16Flash_fwd_paramsE --------------------------
	.section	.text._ZN5flash16flash_fwd_kernelI23Flash_fwd_kernel_traitsILi96ELi64ELi64ELi4ELb0ELb0EN7cutlass6half_tE19Flash_kernel_traitsILi96ELi64ELi64ELi4ES3_EELb1ELb1ELb0ELb0ELb0ELb1ELb0ELb0EEEvNS_16Flash_fwd_paramsE,"ax",@progbits
	.align	128
        .global         _ZN5flash16flash_fwd_kernelI23Flash_fwd_kernel_traitsILi96ELi64ELi64ELi4ELb0ELb0EN7cutlass6half_tE19Flash_kernel_traitsILi96ELi64ELi64ELi4ES3_EELb1ELb1ELb0ELb0ELb0ELb1ELb0ELb0EEEvNS_16Flash_fwd_paramsE
        .type           _ZN5flash16flash_fwd_kernelI23Flash_fwd_kernel_traitsILi96ELi64ELi64ELi4ELb0ELb0EN7cutlass6half_tE19Flash_kernel_traitsILi96ELi64ELi64ELi4ES3_EELb1ELb1ELb0ELb0ELb0ELb1ELb0ELb0EEEvNS_16Flash_fwd_paramsE,@function
        .size           _ZN5flash16flash_fwd_kernelI23Flash_fwd_kernel_traitsILi96ELi64ELi64ELi4ELb0ELb0EN7cutlass6half_tE19Flash_kernel_traitsILi96ELi64ELi64ELi4ES3_EELb1ELb1ELb0ELb0ELb0ELb1ELb0ELb0EEEvNS_16Flash_fwd_paramsE,(.L_x_1280 - _ZN5flash16flash_fwd_kernelI23Flash_fwd_kernel_traitsILi96ELi64ELi64ELi4ELb0ELb0EN7cutlass6half_tE19Flash_kernel_traitsILi96ELi64ELi64ELi4ES3_EELb1ELb1ELb0ELb0ELb0ELb1ELb0ELb0EEEvNS_16Flash_fwd_paramsE)
        .other          _ZN5flash16flash_fwd_kernelI23Flash_fwd_kernel_traitsILi96ELi64ELi64ELi4ELb0ELb0EN7cutlass6half_tE19Flash_kernel_traitsILi96ELi64ELi64ELi4ES3_EELb1ELb1ELb0ELb0ELb0ELb1ELb0ELb0EEEvNS_16Flash_fwd_paramsE,@"STO_CUDA_ENTRY STV_DEFAULT"
_ZN5flash16flash_fwd_kernelI23Flash_fwd_kernel_traitsILi96ELi64ELi64ELi4ELb0ELb0EN7cutlass6half_tE19Flash_kernel_traitsILi96ELi64ELi64ELi4ES3_EELb1ELb1ELb0ELb0ELb0ELb1ELb0ELb0EEEvNS_16Flash_fwd_paramsE:
.text._ZN5flash16flash_fwd_kernelI23Flash_fwd_kernel_traitsILi96ELi64ELi64ELi4ELb0ELb0EN7cutlass6half_tE19Flash_kernel_traitsILi96ELi64ELi64ELi4ES3_EELb1ELb1ELb0ELb0ELb0ELb1ELb0ELb0EEEvNS_16Flash_fwd_paramsE:
[----:B------:R-:W-:Y:S01]  /*0000*/  LDC R1, c[0x0][0x37c] ;  /* 0x0000df00ff017b82 */ /* 0x000fe20000000800 */
[----:B------:R-:W1:Y:S07]  /*0010*/  LDCU.U8 UR4, c[0x0][0x524] ;  /* 0x0000a480ff0477ac */ /* 0x000e6e0008000000 */
[----:B------:R-:W2:Y:S01]  /*0020*/  LDC R6, c[0x0][0x518] ;  /* 0x00014600ff067b82 */ /* 0x000ea20000000800 */
[----:B------:R-:W3:Y:S01]  /*0030*/  LDCU.64 UR24, c[0x0][0x510] ;  /* 0x0000a200ff1877ac */ /* 0x000ee20008000a00 */
[----:B------:R-:W4:Y:S06]  /*0040*/  LDCU.64 UR22, c[0x0][0x358] ;  /* 0x00006b00ff1677ac */ /* 0x000f2c0008000a00 */
[----:B------:R-:W2:Y:S01]  /*0050*/  LDC R7, c[0x0][0x51c] ;  /* 0x00014700ff077b82 */ /* 0x000ea20000000800 */
[----:B------:R-:W2:Y:S01]  /*0060*/  S2R R120, SR_CTAID.Y ;  /* 0x0000000000787919 */ /* 0x000ea20000002600 */
[----:B------:R-:W2:Y:S01]  /*0070*/  LDCU.64 UR6, c[0x0][0x470] ;  /* 0x00008e00ff0677ac */ /* 0x000ea20008000a00 */
[----:B------:R-:W2:Y:S01]  /*0080*/  S2R R119, SR_CTAID.Z ;  /* 0x0000000000777919 */ /* 0x000ea20000002700 */
[----:B------:R-:W2:Y:S01]  /*0090*/  S2R R118, SR_TID.X ;  /* 0x0000000000767919 */ /* 0x000ea20000002100 */
[----:B-1----:R-:W-:-:S03]  /*00a0*/  ISETP.NE.AND P3, PT, RZ, UR4, PT ;  /* 0x00000004ff007c0c */ /* 0x002fc6000bf65270 */
[----:B------:R-:W1:Y:S01]  /*00b0*/  S2UR UR19, SR_CTAID.X ;  /* 0x00000000001379c3 */ /* 0x000e620000002500 */
[----:B------:R-:W1:Y:S01]  /*00c0*/  LDCU.64 UR4, c[0x0][0x478] ;  /* 0x00008f00ff0477ac */ /* 0x000e620008000a00 */
[----:B---3--:R-:W-:Y:S02]  /*00d0*/  IMAD.U32 R10, RZ, RZ, UR24 ;  /* 0x00000018ff0a7e24 */ /* 0x008fe4000f8e00ff */
[----:B------:R-:W-:-:S04]  /*00e0*/  IMAD.U32 R11, RZ, RZ, UR25 ;  /* 0x00000019ff0b7e24 */ /* 0x000fc8000f8e00ff */
[----:B------:R-:W3:Y:S02]  /*00f0*/  LDC.64 R2, c[0x0][0x460] ;  /* 0x00011800ff027b82 */ /* 0x000ee40000000a00 */
[----:B----4-:R-:W4:Y:S04]  /*0100*/  @P3 LDG.E.64 R10, desc[UR22][R10.64] ;  /* 0x000000160a0a3981 */ /* 0x010f28000c1e1b00 */
[----:B--2---:R-:W2:Y:S02]  /*0110*/  @P3 LDG.E.64 R8, desc[UR22][R6.64] ;  /* 0x0000001606083981 */ /* 0x004ea4000c1e1b00 */
[----:B------:R-:W2:Y:S01]  /*0120*/  @P3 LDC R0, c[0x0][0x520] ;  /* 0x00014800ff003b82 */ /* 0x000ea20000000800 */
[----:B------:R-:W-:Y:S01]  /*0130*/  IMAD.MOV.U32 R117, RZ, RZ, -0x1 ;  /* 0xffffffffff757424 */ /* 0x000fe200078e00ff */
[----:B-1----:R-:W-:-:S04]  /*0140*/  LOP3.LUT R5, R119, UR19, R120, 0xfe, !PT ;  /* 0x0000001377057c12 */ /* 0x002fc8000f8efe78 */
[----:B------:R-:W-:Y:S02]  /*0150*/  LOP3.LUT P4, RZ, R5, R118, RZ, 0xfc, !PT ;  /* 0x0000007605ff7212 */ /* 0x000fe4000788fcff */
[C---:B---3--:R-:W-:Y:S01]  /*0160*/  ISETP.NE.U32.AND P0, PT, R2.reuse, RZ, PT ;  /* 0x000000ff0200720c */ /* 0x048fe20003f05070 */
[----:B------:R-:W1:Y:S01]  /*0170*/  LDC.64 R4, c[0x0][0x460] ;  /* 0x00011800ff047b82 */ /* 0x000e620000000a00 */
[----:B------:R-:W-:Y:S02]  /*0180*/  ISETP.NE.U32.AND P1, PT, R2, RZ, PT ;  /* 0x000000ff0200720c */ /* 0x000fe40003f25070 */
[C---:B------:R-:W-:Y:S02]  /*0190*/  ISETP.NE.AND.EX P0, PT, R3.reuse, RZ, PT, P0 ;  /* 0x000000ff0300720c */ /* 0x040fe40003f05300 */
[----:B------:R-:W-:-:S05]  /*01a0*/  ISETP.NE.AND.EX P1, PT, R3, RZ, PT, P1 ;  /* 0x000000ff0300720c */ /* 0x000fca0003f25310 */
[----:B------:R-:W3:Y:S06]  /*01b0*/  @!P4 LDC.64 R16, c[0x0][0x528] ;  /* 0x00014a00ff10cb82 */ /* 0x000eec0000000a00 */
[----:B------:R-:W-:Y:S01]  /*01c0*/  VOTEU.ANY UP0, P0 ;  /* 0x0000000000ff7886 */ /* 0x000fe20000000100 */
[----:B------:R-:W-:Y:S01]  /*01d0*/  PLOP3.LUT P0, PT, PT, PT, UP0, 0x80, 0x8 ;  /* 0x000000000008781c */ /* 0x000fe20003f0f008 */
[----:B-1----:R-:W-:Y:S01]  /*01e0*/  IMAD.WIDE.U32 R4, R120, 0x4, R4 ;  /* 0x0000000478047825 */ /* 0x002fe200078e0004 */
[----:B----4-:R-:W-:Y:S02]  /*01f0*/  @P3 R2UR UR24, R10 ;  /* 0x000000000a1832ca */ /* 0x010fe400000e0000 */
[----:B------:R-:W-:-:S02]  /*0200*/  @P3 R2UR UR25, R11 ;  /* 0x000000000b1932ca */ /* 0x000fc400000e0000 */
[----:B--2---:R-:W-:-:S05]  /*0210*/  @P3 IADD3 R6, P2, PT, R8, R0, RZ ;  /* 0x0000000008063210 */ /* 0x004fca0007f5e0ff */
[----:B------:R-:W-:Y:S01]  /*0220*/  @P3 IMAD.X R7, RZ, RZ, R9, P2 ;  /* 0x000000ffff073224 */ /* 0x000fe200010e0609 */
[----:B------:R-:W-:-:S03]  /*0230*/  ISETP.NE.U32.AND P3, PT, RZ, UR4, PT ;  /* 0x00000004ff007c0c */ /* 0x000fc6000bf65070 */
[----:B------:R-:W-:Y:S01]  /*0240*/  IMAD.U32 R12, RZ, RZ, UR24 ;  /* 0x00000018ff0c7e24 */ /* 0x000fe2000f8e00ff */
[----:B------:R-:W-:Y:S01]  /*0250*/  ISETP.NE.AND.EX P3, PT, RZ, UR5, PT, P3 ;  /* 0x00000005ff007c0c */ /* 0x000fe2000bf65330 */
[----:B------:R-:W-:Y:S01]  /*0260*/  IMAD.U32 R13, RZ, RZ, UR25 ;  /* 0x00000019ff0d7e24 */ /* 0x000fe2000f8e00ff */
[----:B---3--:R-:W-:Y:S04]  /*0270*/  @!P4 STG.E.64 desc[UR22][R16.64+0x8], R6 ;  /* 0x000008061000c986 */ /* 0x008fe8000c101b16 */
[----:B------:R1:W-:Y:S01]  /*0280*/  @!P4 STG.E.64 desc[UR22][R16.64], R12 ;  /* 0x0000000c1000c986 */ /* 0x0003e2000c101b16 */
[----:B------:R-:W-:Y:S01]  /*0290*/  ISETP.NE.U32.AND P4, PT, RZ, UR6, PT ;  /* 0x00000006ff007c0c */ /* 0x000fe2000bf85070 */
[----:B------:R-:W-:Y:S02]  /*02a0*/  IMAD.SHL.U32 R9, R120, 0x4, RZ ;  /* 0x0000000478097824 */ /* 0x000fe400078e00ff */
[----:B------:R-:W2:Y:S01]  /*02b0*/  @P1 LDG.E R117, desc[UR22][R4.64] ;  /* 0x0000001604751981 */ /* 0x000ea2000c1e1900 */
[----:B------:R-:W-:-:S03]  /*02c0*/  ISETP.NE.AND.EX P4, PT, RZ, UR7, PT, P4 ;  /* 0x00000007ff007c0c */ /* 0x000fc6000bf85340 */
[----:B------:R3:W2:Y:S01]  /*02d0*/  @P0 LDG.E R2, desc[UR22][R4.64+0x4] ;  /* 0x0000041604020981 */ /* 0x0006a2000c1e1900 */
[----:B------:R-:W-:Y:S01]  /*02e0*/  SHF.R.U32.HI R10, RZ, 0x1e, R120 ;  /* 0x0000001eff0a7819 */ /* 0x000fe20000011678 */
[----:B------:R-:W-:-:S08]  /*02f0*/  IMAD.MOV.U32 R0, RZ, RZ, RZ ;  /* 0x000000ffff007224 */ /* 0x000fd000078e00ff */
[----:B------:R-:W-:-:S04]  /*0300*/  @P4 IADD3 R14, P2, PT, R9, UR6, RZ ;  /* 0x00000006090e4c10 */ /* 0x000fc8000ff5e0ff */
[----:B------:R-:W-:-:S05]  /*0310*/  @P4 IADD3.X R15, PT, PT, R10, UR7, RZ, P2, !PT ;  /* 0x000000070a0f4c10 */ /* 0x000fca00097fe4ff */
[----:B------:R4:W5:Y:S01]  /*0320*/  @P4 LDG.E R0, desc[UR22][R14.64] ;  /* 0x000000160e004981 */ /* 0x000962000c1e1900 */
[----:B-1----:R-:W-:Y:S01]  /*0330*/  @P3 IADD3 R12, P1, PT, R9, UR4, RZ ;  /* 0x00000004090c3c10 */ /* 0x002fe2000ff3e0ff */
[----:B---3--:R-:W1:Y:S01]  /*0340*/  LDC.64 R4, c[0x0][0x468] ;  /* 0x00011a00ff047b82 */ /* 0x008e620000000a00 */
[----:B------:R-:W3:Y:S02]  /*0350*/  LDCU.U8 UR4, c[0x0][0x532] ;  /* 0x0000a640ff0477ac */ /* 0x000ee40008000000 */
[----:B------:R-:W-:Y:S01]  /*0360*/  @P3 IADD3.X R13, PT, PT, R10, UR5, RZ, P1, !PT ;  /* 0x000000050a0d3c10 */ /* 0x000fe20008ffe4ff */
[----:B------:R-:W-:-:S04]  /*0370*/  IMAD.MOV.U32 R11, RZ, RZ, -0x1 ;  /* 0xffffffffff0b7424 */ /* 0x000fc800078e00ff */
[----:B------:R4:W5:Y:S01]  /*0380*/  @P3 LDG.E R81, desc[UR22][R12.64] ;  /* 0x000000160c513981 */ /* 0x000962000c1e1900 */
[----:B---3--:R-:W-:Y:S02]  /*0390*/  ISETP.NE.AND P2, PT, RZ, UR4, PT ;  /* 0x00000004ff007c0c */ /* 0x008fe4000bf45270 */
[----:B-1----:R-:W-:-:S04]  /*03a0*/  ISETP.EQ.U32.AND P4, PT, R4, RZ, PT ;  /* 0x000000ff0400720c */ /* 0x002fc80003f82070 */
[----:B------:R-:W-:Y:S02]  /*03b0*/  ISETP.EQ.OR.EX P4, PT, R5, RZ, !P2, P4 ;  /* 0x000000ff0500720c */ /* 0x000fe40005782740 */
[----:B------:R-:W-:-:S05]  /*03c0*/  IADD3 R8, P1, PT, R9, R4, RZ ;  /* 0x0000000409087210 */ /* 0x000fca0007f3e0ff */
[----:B------:R-:W-:-:S06]  /*03d0*/  IMAD.X R9, R10, 0x1, R5, P1 ;  /* 0x000000010a097824 */ /* 0x000fcc00008e0605 */
[----:B------:R4:W5:Y:S01]  /*03e0*/  @!P4 LDG.E R11, desc[UR22][R8.64] ;  /* 0x00000016080bc981 */ /* 0x000962000c1e1900 */
[----:B------:R-:W-:Y:S01]  /*03f0*/  ISETP.NE.U32.AND P1, PT, R4, RZ, PT ;  /* 0x000000ff0400720c */ /* 0x000fe20003f25070 */
[----:B------:R-:W1:Y:S01]  /*0400*/  @!UP0 LDCU UR21, c[0x0][0x434] ;  /* 0x00008680ff1587ac */ /* 0x000e620008000800 */
[----:B------:R-:W3:Y:S02]  /*0410*/  @!P3 LDC R4, c[0x0][0x43c] ;  /* 0x00010f00ff04bb82 */ /* 0x000ee40000000800 */
[----:B------:R-:W-:Y:S01]  /*0420*/  ISETP.NE.AND.EX P1, PT, R5, RZ, PT, P1 ;  /* 0x000000ff0500720c */ /* 0x000fe20003f25310 */
[----:B------:R-:W-:-:S12]  /*0430*/  USHF.L.U32 UR20, UR19, 0x6, URZ ;  /* 0x0000000613147899 */ /* 0x000fd800080006ff */
[----:B------:R-:W1:Y:S01]  /*0440*/  @!P1 LDC R5, c[0x0][0x438] ;  /* 0x00010e00ff059b82 */ /* 0x000e620000000800 */
[----:B--2---:R-:W-:-:S05]  /*0450*/  @P0 IMAD.IADD R2, R2, 0x1, -R117 ;  /* 0x0000000102020824 */ /* 0x004fca00078e0a75 */
[----:B------:R-:W-:Y:S02]  /*0460*/  @P0 R2UR UR4, R2 ;  /* 0x00000000020402ca */ /* 0x000fe400000e0000 */
[----:B------:R-:W2:Y:S11]  /*0470*/  @!P3 LDC.64 R2, c[0x0][0x488] ;  /* 0x00012200ff02bb82 */ /* 0x000eb60000000a00 */
[----:B-1----:R-:W-:-:S02]  /*0480*/  @UP0 UMOV UR21, UR4 ;  /* 0x0000000400150c82 */ /* 0x002fc40008000000 */
[----:B------:R-:W-:-:S06]  /*0490*/  UISETP.GT.AND UP0, UPT, UR21, UR20, UPT ;  /* 0x000000141500728c */ /* 0x000fcc000bf04270 */
[----:B------:R-:W-:Y:S01]  /*04a0*/  PLOP3.LUT P0, PT, PT, PT, UP0, 0x80, 0x8 ;  /* 0x000000000008781c */ /* 0x000fe20003f0f008 */
[----:B---34-:R-:W-:-:S12]  /*04b0*/  @!P1 BRA `(.L_x_958) ;  /* 0x00000000000c9947 */ /* 0x018fd80003800000 */
[----:B------:R-:W3:Y:S02]  /*04c0*/  @P2 LDG.E R10, desc[UR22][R8.64+0x4] ;  /* 0x00000416080a2981 */ /* 0x000ee4000c1e1900 */
[----:B---3-5:R-:W-:-:S06]  /*04d0*/  @P2 IADD3 R5, PT, PT, R10, -R11, RZ ;  /* 0x8000000b0a052210 */ /* 0x028fcc0007ffe0ff */
[----:B------:R1:W5:Y:S02]  /*04e0*/  @!P2 LDG.E R5, desc[UR22][R8.64] ;  /* 0x000000160805a981 */ /* 0x000364000c1e1900 */
.L_x_958:
[----:B------:R-:W-:Y:S05]  /*04f0*/  @!P0 EXIT ;  /* 0x000000000000894d */ /* 0x000fea0003800000 */
[----:B------:R-:W3:Y:S01]  /*0500*/  LDC R80, c[0x0][0x508] ;  /* 0x00014200ff507b82 */ /* 0x000ee20000000800 */
[----:B--2---:R-:W-:Y:S01]  /*0510*/  @!P3 ISETP.NE.U32.AND P0, PT, R2, RZ, PT ;  /* 0x000000ff0200b20c */ /* 0x004fe20003f05070 */
[----:B------:R-:W-:Y:S02]  /*0520*/  IMAD.U32 R2, RZ, RZ, UR19 ;  /* 0x00000013ff027e24 */ /* 0x000fe4000f8e00ff */
[----:B-----5:R-:W-:Y:S01]  /*0530*/  @P3 IMAD.IADD R81, R81, 0x1, -R0 ;  /* 0x0000000151513824 */ /* 0x020fe200078e0a00 */
[----:B------:R-:W-:Y:S01]  /*0540*/  @!P3 ISETP.NE.AND.EX P0, PT, R3, RZ, PT, P0 ;  /* 0x000000ff0300b20c */ /* 0x000fe20003f05300 */
[----:B------:R-:W-:-:S03]  /*0550*/  VIADD R2, R2, 0x1 ;  /* 0x0000000102027836 */ /* 0x000fc60000000000 */
[----:B------:R-:W-:Y:S02]  /*0560*/  @!P3 SEL R4, R4, RZ, P0 ;  /* 0x000000ff0404b207 */ /* 0x000fe40000000000 */
[----:B------:R-:W-:Y:S02]  /*0570*/  LEA R3, R2, -UR21, 0x6 ;  /* 0x8000001502037c11 */ /* 0x000fe4000f8e30ff */
[----:B------:R-:W-:-:S05]  /*0580*/  @!P3 IADD3 R81, PT, PT, R4, R5, -R0 ;  /* 0x000000050451b210 */ /* 0x000fca0007ffe800 */
[----:B------:R-:W-:-:S05]  /*0590*/  VIADD R5, R81, 0x3f ;  /* 0x0000003f51057836 */ /* 0x000fca0000000000 */
        /* <DEDUP_REMOVED lines=10> */
[----:B------:R-:W-:Y:S01]  /*0640*/  ISETP.NE.AND P1, PT, R117, -0x1, PT ;  /* 0xffffffff7500780c */ /* 0x000fe20003f25270 */
[----:B------:R-:W2:Y:S08]  /*0650*/  LDC.U8 R0, c[0x0][0x549] ;  /* 0x00015240ff007b82 */ /* 0x000eb00000000000 */
[----:B-1----:R-:W1:Y:S08]  /*0660*/  LDC R9, c[0x0][0x434] ;  /* 0x00010d00ff097b82 */ /* 0x002e700000000800 */
[----:B------:R-:W3:Y:S08]  /*0670*/  @!P1 LDC.64 R6, c[0x0][0x400] ;  /* 0x00010000ff069b82 */ /* 0x000ef00000000a00 */
[----:B------:R-:W4:Y:S01]  /*0680*/  @P1 LDC.64 R4, c[0x0][0x408] ;  /* 0x00010200ff041b82 */ /* 0x000f220000000a00 */
[----:B--2---:R-:W-:-:S07]  /*0690*/  ISETP.NE.AND P0, PT, R0, RZ, PT ;  /* 0x000000ff0000720c */ /* 0x004fce0003f05270 */
[----:B------:R-:W2:Y:S01]  /*06a0*/  LDC.U8 R0, c[0x0][0x548] ;  /* 0x00015200ff007b82 */ /* 0x000ea20000000000 */
[----:B---3--:R-:W-:-:S07]  /*06b0*/  @!P1 IMAD.WIDE.U32 R10, R120, R6, RZ ;  /* 0x00000006780a9225 */ /* 0x008fce00078e00ff */
[----:B------:R-:W3:Y:S01]  /*06c0*/  @P0 LDC.64 R2, c[0x0][0x430] ;  /* 0x00010c00ff020b82 */ /* 0x000ee20000000a00 */
[----:B------:R-:W-:Y:S01]  /*06d0*/  @!P1 IMAD R7, R120, R7, R11 ;  /* 0x0000000778079224 */ /* 0x000fe200078e020b */
[----:B------:R-:W-:Y:S01]  /*06e0*/  SHF.L.U32 R11, R118, 0x3, RZ ;  /* 0x00000003760b7819 */ /* 0x000fe200000006ff */
[----:B----4-:R-:W-:Y:S01]  /*06f0*/  @P1 IMAD.WIDE.U32 R12, R117, R4, RZ ;  /* 0x00000004750c1225 */ /* 0x010fe200078e00ff */
[----:B------:R-:W-:-:S03]  /*0700*/  @!P1 MOV R4, R10 ;  /* 0x0000000a00049202 */ /* 0x000fc60000000f00 */
[----:B------:R-:W-:Y:S01]  /*0710*/  @P1 IMAD R7, R117, R5, R13 ;  /* 0x0000000575071224 */ /* 0x000fe200078e020d */
[----:B------:R-:W-:Y:S01]  /*0720*/  @P1 MOV R4, R12 ;  /* 0x0000000c00041202 */ /* 0x000fe20000000f00 */
[----:B------:R-:W4:Y:S01]  /*0730*/  @P0 LDC R5, c[0x0][0x430] ;  /* 0x00010c00ff050b82 */ /* 0x000f220000000800 */
[----:B--2---:R-:W-:Y:S01]  /*0740*/  ISETP.NE.AND P6, PT, R0, RZ, !P0 ;  /* 0x000000ff0000720c */ /* 0x004fe200047c5270 */
[----:B---3--:R-:W-:Y:S01]  /*0750*/  @P0 IMAD R2, R2, R3, RZ ;  /* 0x0000000302020224 */ /* 0x008fe200078e02ff */
[----:B------:R-:W-:Y:S01]  /*0760*/  @P0 MOV R3, 0x1 ;  /* 0x0000000100030802 */ /* 0x000fe20000000f00 */
[----:B-1----:R-:W-:Y:S10]  /*0770*/  @P0 BRA `(.L_x_960) ;  /* 0x0000000000280947 */ /* 0x002ff40003800000 */
[----:B------:R-:W-:Y:S01]  /*0780*/  ISETP.NE.AND P0, PT, R0, RZ, PT ;  /* 0x000000ff0000720c */ /* 0x000fe20003f05270 */
[----:B------:R-:W1:-:S12]  /*0790*/  LDC R13, c[0x0][0x3e0] ;  /* 0x0000f800ff0d7b82 */ /* 0x000e580000000800 */
[----:B------:R-:W2:Y:S01]  /*07a0*/  @P0 LDC R2, c[0x0][0x454] ;  /* 0x00011500ff020b82 */ /* 0x000ea20000000800 */
[----:B----4-:R-:W-:Y:S02]  /*07b0*/  @P0 MOV R5, 0x1 ;  /* 0x0000000100050802 */ /* 0x010fe40000000f00 */
[----:B------:R-:W-:-:S05]  /*07c0*/  @!P0 MOV R5, 0x1 ;  /* 0x0000000100058802 */ /* 0x000fca0000000f00 */
[----:B------:R-:W1:Y:S08]  /*07d0*/  @P0 LDC R6, c[0x0][0x454] ;  /* 0x00011500ff060b82 */ /* 0x000e700000000800 */
[----:B------:R-:W3:Y:S08]  /*07e0*/  @!P0 LDC R0, c[0x0][0x434] ;  /* 0x00010d00ff008b82 */ /* 0x000ef00000000800 */
[----:B------:R-:W4:Y:S01]  /*07f0*/  @!P0 LDC R2, c[0x0][0x434] ;  /* 0x00010d00ff028b82 */ /* 0x000f220000000800 */
[----:B-1----:R-:W-:-:S02]  /*0800*/  @P0 IMAD R3, R6, R13, RZ ;  /* 0x0000000d06030224 */ /* 0x002fc400078e02ff */
[----:B--23--:R-:W-:-:S07]  /*0810*/  @!P0 IMAD R3, R0, R13, RZ ;  /* 0x0000000d00038224 */ /* 0x00cfce00078e02ff */
.L_x_960:
[----:B------:R-:W1:Y:S01]  /*0820*/  LDCU.64 UR4, c[0x0][0x410] ;  /* 0x00008200ff0477ac */ /* 0x000e620008000a00 */
[----:B------:R-:W-:Y:S01]  /*0830*/  LOP3.LUT R11, R11, 0x18, RZ, 0xc0, !PT ;  /* 0x000000180b0b7812 */ /* 0x000fe200078ec0ff */
[----:B------:R-:W-:Y:S01]  /*0840*/  IMAD R6, R120, R9, RZ ;  /* 0x0000000978067224 */ /* 0x000fe200078e02ff */
[----:B------:R-:W-:Y:S01]  /*0850*/  SHF.R.U32.HI R8, RZ, 0x2, R118 ;  /* 0x00000002ff087819 */ /* 0x000fe20000011676 */
[----:B------:R-:W-:Y:S01]  /*0860*/  UIADD3 UR21, UPT, UPT, -UR20, UR21, URZ ;  /* 0x0000001514157290 */ /* 0x000fe2000fffe1ff */
[----:B------:R-:W-:Y:S01]  /*0870*/  ISETP.NE.AND P1, PT, R117, -0x1, PT ;  /* 0xffffffff7500780c */ /* 0x000fe20003f25270 */
[----:B----4-:R-:W-:Y:S01]  /*0880*/  IMAD R2, R119, R2, RZ ;  /* 0x0000000277027224 */ /* 0x010fe200078e02ff */
[----:B------:R-:W-:Y:S01]  /*0890*/  IADD3 R10, P0, PT, R11, R4, RZ ;  /* 0x000000040b0a7210 */ /* 0x000fe20007f1e0ff */
[----:B------:R-:W-:Y:S01]  /*08a0*/  IMAD.U32 R15, RZ, RZ, UR19 ;  /* 0x00000013ff0f7e24 */ /* 0x000fe2000f8e00ff */
[----:B------:R-:W-:Y:S01]  /*08b0*/  SEL R6, R6, R117, !P1 ;  /* 0x0000007506067207 */ /* 0x000fe20004800000 */
[----:B------:R-:W-:Y:S01]  /*08c0*/  IMAD.MOV.U32 R9, RZ, RZ, RZ ;  /* 0x000000ffff097224 */ /* 0x000fe200078e00ff */
[----:B------:R-:W-:Y:S01]  /*08d0*/  ISETP.GE.AND P3, PT, R8, UR21, PT ;  /* 0x0000001508007c0c */ /* 0x000fe2000bf66270 */
[----:B------:R-:W-:Y:S01]  /*08e0*/  IMAD.X R11, RZ, RZ, R7, P0 ;  /* 0x000000ffff0b7224 */ /* 0x000fe200000e0607 */
[----:B------:R-:W-:Y:S01]  /*08f0*/  SEL R4, R6, RZ, P6 ;  /* 0x000000ff06047207 */ /* 0x000fe20003000000 */
[----:B------:R-:W-:Y:S01]  /*0900*/  @!P6 IMAD R2, R120, R3, R2 ;  /* 0x000000037802e224 */ /* 0x000fe200078e0202 */
[----:B------:R-:W-:Y:S01]  /*0910*/  SHF.R.S32.HI R3, RZ, 0x1f, R6 ;  /* 0x0000001fff037819 */ /* 0x000fe20000011406 */
[----:B------:R-:W-:Y:S01]  /*0920*/  VIADD R0, R8, 0x20 ;  /* 0x0000002008007836 */ /* 0x000fe20000000000 */
[----:B------:R-:W-:Y:S01]  /*0930*/  LOP3.LUT P5, R118, R118, 0x3, RZ, 0xc0, !PT ;  /* 0x0000000376767812 */ /* 0x000fe200078ac0ff */
[----:B------:R-:W-:Y:S01]  /*0940*/  IMAD R13, R5, UR20, RZ ;  /* 0x00000014050d7c24 */ /* 0x000fe2000f8e02ff */
[----:B------:R-:W-:Y:S01]  /*0950*/  BSSY.RECONVERGENT B0, `(.L_x_961) ;  /* 0x0000018000007945 */ /* 0x000fe20003800200 */
[----:B------:R-:W-:Y:S01]  /*0960*/  IMAD.WIDE.U32 R6, R15, 0x40, R8 ;  /* 0x000000400f067825 */ /* 0x000fe200078e0008 */
[----:B------:R-:W-:-:S02]  /*0970*/  ISETP.GE.AND P2, PT, R0, UR21, PT ;  /* 0x0000001500007c0c */ /* 0x000fc4000bf46270 */
[----:B------:R-:W-:Y:S01]  /*0980*/  IADD3 R4, P1, P0, R13, R4, R2 ;  /* 0x000000040d047210 */ /* 0x000fe2000783e002 */
[C---:B-1----:R-:W-:Y:S01]  /*0990*/  IMAD.WIDE.U32 R14, R119.reuse, UR4, R10 ;  /* 0x00000004770e7c25 */ /* 0x042fe2000f8e000a */
[----:B------:R-:W-:Y:S02]  /*09a0*/  SHF.R.S32.HI R10, RZ, 0x1f, R13 ;  /* 0x0000001fff0a7819 */ /* 0x000fe4000001140d */
[----:B------:R-:W-:Y:S01]  /*09b0*/  ISETP.NE.OR P4, PT, R118, RZ, P2 ;  /* 0x000000ff7600720c */ /* 0x000fe20001785670 */
[----:B------:R-:W-:Y:S01]  /*09c0*/  IMAD R13, R119, UR5, R15 ;  /* 0x00000005770d7c24 */ /* 0x000fe2000f8e020f */
[----:B------:R-:W-:Y:S02]  /*09d0*/  ISETP.GE.OR P5, PT, R8, UR21, P5 ;  /* 0x0000001508007c0c */ /* 0x000fe4000afa6670 */
[----:B------:R-:W-:Y:S02]  /*09e0*/  SEL R3, R3, RZ, P6 ;  /* 0x000000ff03037207 */ /* 0x000fe40003000000 */
[----:B------:R-:W-:Y:S01]  /*09f0*/  SHF.R.S32.HI R2, RZ, 0x1f, R2 ;  /* 0x0000001fff027819 */ /* 0x000fe20000011402 */
[----:B------:R-:W-:Y:S08]  /*0a00*/  @P3 BRA `(.L_x_962) ;  /* 0x0000000000303947 */ /* 0x000ff00003800000 */
        /* <DEDUP_REMOVED lines=12> */
.L_x_962:
[----:B------:R-:W-:Y:S05]  /*0ad0*/  BSYNC.RECONVERGENT B0 ;  /* 0x0000000000007941 */ /* 0x000fea0003800200 */
.L_x_961:
        /* <DEDUP_REMOVED lines=16> */
.L_x_964:
[----:B------:R-:W-:Y:S05]  /*0be0*/  BSYNC.RECONVERGENT B0 ;  /* 0x0000000000007941 */ /* 0x000fea0003800200 */
.L_x_963:
[----:B------:R-:W-:Y:S01]  /*0bf0*/  BSSY.RECONVERGENT B0, `(.L_x_965) ;  /* 0x000000b000007945 */ /* 0x000fe20003800200 */
[----:B------:R-:W-:-:S03]  /*0c00*/  IADD3.X R2, PT, PT, R10, R3, R2, P1, P0 ;  /* 0x000000030a027210 */ /* 0x000fc60000fe0402 */
[----:B------:R-:W-:Y:S05]  /*0c10*/  @P5 BRA `(.L_x_966) ;  /* 0x0000000000205947 */ /* 0x000fea0003800000 */
[----:B------:R-:W3:Y:S01]  /*0c20*/  LDCU.64 UR4, c[0x0][0x420] ;  /* 0x00008400ff0477ac */ /* 0x000ee20008000a00 */
[----:B------:R-:W-:-:S05]  /*0c30*/  IMAD R3, R8, R5, RZ ;  /* 0x0000000508037224 */ /* 0x000fca00078e02ff */
[----:B--2---:R-:W-:-:S04]  /*0c40*/  IADD3 R6, P0, PT, R3, R4, RZ ;  /* 0x0000000403067210 */ /* 0x004fc80007f1e0ff */
[----:B------:R-:W-:Y:S02]  /*0c50*/  LEA.HI.X.SX32 R3, R3, R2, 0x1, P0 ;  /* 0x0000000203037211 */ /* 0x000fe400000f0eff */
[----:B---3--:R-:W-:-:S04]  /*0c60*/  LEA R8, P0, R6, UR4, 0x2 ;  /* 0x0000000406087c11 */ /* 0x008fc8000f8010ff */
[----:B------:R-:W-:Y:S01]  /*0c70*/  LEA.HI.X R9, R6, UR5, R3, 0x2, P0 ;  /* 0x0000000506097c11 */ /* 0x000fe200080f1403 */
[----:B------:R-:W-:-:S05]  /*0c80*/  IMAD.MOV.U32 R3, RZ, RZ, 0x7f800000 ;  /* 0x7f800000ff037424 */ /* 0x000fca00078e00ff */
[----:B------:R3:W-:Y:S03]  /*0c90*/  STG.E desc[UR22][R8.64], R3 ;  /* 0x0000000308007986 */ /* 0x0007e6000c101916 */
.L_x_966:
[----:B------:R-:W-:Y:S05]  /*0ca0*/  BSYNC.RECONVERGENT B0 ;  /* 0x0000000000007941 */ /* 0x000fea0003800200 */
.L_x_965:
        /* <DEDUP_REMOVED lines=10> */
.L_x_959:
[----:B------:R-:W-:Y:S02]  /*0d50*/  ISETP.NE.AND P0, PT, R117, -0x1, PT ;  /* 0xffffffff7500780c */ /* 0x000fe40003f05270 */
[----:B------:R-:W-:-:S11]  /*0d60*/  ISETP.NE.AND P2, PT, R11, -0x1, PT ;  /* 0xffffffff0b00780c */ /* 0x000fd60003f45270 */
[----:B-1----:R-:W1:Y:S08]  /*0d70*/  @!P0 LDC.64 R8, c[0x0][0x398] ;  /* 0x0000e600ff088b82 */ /* 0x002e700000000a00 */
        /* <DEDUP_REMOVED lines=16> */
[----:B------:R-:W-:Y:S01]  /*0e80*/  MOV R8, R4 ;  /* 0x0000000400087202 */ /* 0x000fe20000000f00 */
[----:B------:R-:W-:Y:S06]  /*0e90*/  BRA `(.L_x_968) ;  /* 0x0000000000187947 */ /* 0x000fec0003800000 */
.L_x_967:
[----:B------:R-:W1:Y:S01]  /*0ea0*/  LDCU.64 UR16, c[0x0][0x3b8] ;  /* 0x00007700ff1077ac */ /* 0x000e620008000a00 */
[----:B------:R-:W-:-:S05]  /*0eb0*/  IADD3 R4, PT, PT, R0, R11, RZ ;  /* 0x0000000b00047210 */ /* 0x000fca0007ffe0ff */
[C---:B-1----:R-:W-:Y:S02]  /*0ec0*/  IMAD R2, R4.reuse, UR17, RZ ;  /* 0x0000001104027c24 */ /* 0x042fe4000f8e02ff */
[----:B------:R-:W-:-:S05]  /*0ed0*/  IMAD.WIDE.U32 R4, R4, UR16, RZ ;  /* 0x0000001004047c25 */ /* 0x000fca000f8e00ff */
[----:B------:R-:W-:Y:S02]  /*0ee0*/  IADD3 R2, PT, PT, R5, R2, RZ ;  /* 0x0000000205027210 */ /* 0x000fe40007ffe0ff */
[----:B------:R-:W-:-:S07]  /*0ef0*/  MOV R8, R4 ;  /* 0x0000000400087202 */ /* 0x000fce0000000f00 */
.L_x_968:
        /* <DEDUP_REMOVED lines=36> */
.L_x_969:
[----:B------:R-:W1:Y:S01]  /*1140*/  LDCU.64 UR8, c[0x0][0x3c0] ;  /* 0x00007800ff0877ac */ /* 0x000e620008000a00 */
[----:B------:R-:W-:-:S05]  /*1150*/  IADD3 R11, PT, PT, R0, R11, RZ ;  /* 0x0000000b000b7210 */ /* 0x000fca0007ffe0ff */
[C---:B-1----:R-:W-:Y:S02]  /*1160*/  IMAD R0, R11.reuse, UR9, RZ ;  /* 0x000000090b007c24 */ /* 0x042fe4000f8e02ff */
[----:B------:R-:W-:-:S05]  /*1170*/  IMAD.WIDE.U32 R10, R11, UR8, RZ ;  /* 0x000000080b0a7c25 */ /* 0x000fca000f8e00ff */
[----:B------:R-:W-:-:S07]  /*1180*/  IADD3 R0, PT, PT, R11, R0, RZ ;  /* 0x000000000b007210 */ /* 0x000fce0007ffe0ff */
.L_x_970:
[----:B------:R-:W-:Y:S01]  /*1190*/  IMAD.SHL.U32 R121, R118, 0x8, RZ ;  /* 0x0000000876797824 */ /* 0x000fe200078e00ff */
[----:B------:R-:W-:Y:S01]  /*11a0*/  SHF.R.U32.HI R82, RZ, 0x2, R118 ;  /* 0x00000002ff527819 */ /* 0x000fe20000011676 */
[----:B------:R-:W1:Y:S01]  /*11b0*/  LDCU.128 UR4, c[0x0][0x3d0] ;  /* 0x00007a00ff0477ac */ /* 0x000e620008000c00 */
[----:B------:R-:W-:Y:S01]  /*11c0*/  SHF.R.S32.HI R113, RZ, 0x1f, R4 ;  /* 0x0000001fff717819 */ /* 0x000fe20000011404 */
[----:B------:R-:W-:Y:S01]  /*11d0*/  IMAD.U32 R21, RZ, RZ, UR19 ;  /* 0x00000013ff157e24 */ /* 0x000fe2000f8e00ff */
[C---:B------:R-:W-:Y:S01]  /*11e0*/  LOP3.LUT R23, R121.reuse, 0x18, RZ, 0xc0, !PT ;  /* 0x0000001879177812 */ /* 0x040fe200078ec0ff */
[----:B------:R-:W-:Y:S01]  /*11f0*/  UIADD3 UR18, UPT, UPT, -UR20, UR21, URZ ;  /* 0x0000001514127290 */ /* 0x000fe2000fffe1ff */
[----:B------:R-:W-:Y:S01]  /*1200*/  LOP3.LUT R11, R121, 0xd8, RZ, 0xc0, !PT ;  /* 0x000000d8790b7812 */ /* 0x000fe200078ec0ff */
[----:B------:R-:W2:Y:S01]  /*1210*/  LDCU.64 UR14, c[0x0][0x388] ;  /* 0x00007100ff0e77ac */ /* 0x000ea20008000a00 */
[C---:B------:R-:W-:Y:S01]  /*1220*/  IADD3 R14, P0, PT, R23.reuse, R10, RZ ;  /* 0x0000000a170e7210 */ /* 0x040fe20007f1e0ff */
[----:B------:R-:W-:Y:S01]  /*1230*/  IMAD.MOV.U32 R83, RZ, RZ, RZ ;  /* 0x000000ffff537224 */ /* 0x000fe200078e00ff */
[C---:B------:R-:W-:Y:S01]  /*1240*/  IADD3 R12, P1, PT, R23.reuse, R8, RZ ;  /* 0x00000008170c7210 */ /* 0x040fe20007f3e0ff */
[----:B------:R-:W3:Y:S01]  /*1250*/  LDCU.64 UR12, c[0x0][0x390] ;  /* 0x00007200ff0c77ac */ /* 0x000ee20008000a00 */
[C---:B------:R-:W-:Y:S01]  /*1260*/  ISETP.GE.AND P6, PT, R82.reuse, UR18, PT ;  /* 0x0000001252007c0c */ /* 0x040fe2000bfc6270 */
[----:B------:R-:W-:Y:S01]  /*1270*/  IMAD.X R15, RZ, RZ, R0, P0 ;  /* 0x000000ffff0f7224 */ /* 0x000fe200000e0600 */
[----:B------:R-:W-:Y:S01]  /*1280*/  IADD3 R22, P0, PT, R23, R22, RZ ;  /* 0x0000001617167210 */ /* 0x000fe20007f1e0ff */
[C---:B------:R-:W-:Y:S01]  /*1290*/  VIADD R0, R82.reuse, 0x20 ;  /* 0x0000002052007836 */ /* 0x040fe20000000000 */
[----:B------:R-:W4:Y:S01]  /*12a0*/  LDCU.64 UR10, c[0x0][0x3c8] ;  /* 0x00007900ff0a77ac */ /* 0x000f220008000a00 */
[----:B------:R-:W-:Y:S01]  /*12b0*/  IMAD.X R13, RZ, RZ, R2, P1 ;  /* 0x000000ffff0d7224 */ /* 0x000fe200008e0602 */
[----:B------:R-:W-:Y:S01]  /*12c0*/  LOP3.LUT R2, R11, 0x18, R118, 0x78, !PT ;  /* 0x000000180b027812 */ /* 0x000fe200078e7876 */
[----:B------:R-:W-:Y:S01]  /*12d0*/  IMAD.WIDE.U32 R14, R82, UR8, R14 ;  /* 0x00000008520e7c25 */ /* 0x000fe2000f8e000e */
[----:B------:R-:W-:-:S02]  /*12e0*/  ISETP.GE.AND P5, PT, R0, UR18, PT ;  /* 0x0000001200007c0c */ /* 0x000fc4000bfa6270 */
[----:B------:R-:W-:Y:S01]  /*12f0*/  LOP3.LUT R121, R2, 0x1f20, R121, 0xf8, !PT ;  /* 0x00001f2002797812 */ /* 0x000fe200078ef879 */
[----:B------:R-:W-:Y:S01]  /*1300*/  IMAD.WIDE.U32 R12, R82, UR16, R12 ;  /* 0x00000010520c7c25 */ /* 0x000fe2000f8e000c */
[----:B------:R-:W-:Y:S01]  /*1310*/  LOP3.LUT R128, R118, 0x1f, RZ, 0xc0, !PT ;  /* 0x0000001f76807812 */ /* 0x000fe200078ec0ff */
[----:B------:R-:W5:Y:S02]  /*1320*/  @!P6 LDC.64 R10, c[0x0][0x3b0] ;  /* 0x0000ec00ff0aeb82 */ /* 0x000f640000000a00 */
[C---:B------:R-:W-:Y:S02]  /*1330*/  IMAD R13, R82.reuse, UR17, R13 ;  /* 0x00000011520d7c24 */ /* 0x040fe4000f8e020d */
[C---:B-1----:R-:W-:Y:S02]  /*1340*/  IMAD R115, R113.reuse, UR4, RZ ;  /* 0x0000000471737c24 */ /* 0x042fe4000f8e02ff */
[----:B------:R-:W-:Y:S02]  /*1350*/  IMAD.X R23, RZ, RZ, R9, P0 ;  /* 0x000000ffff177224 */ /* 0x000fe400000e0609 */
[----:B------:R-:W-:Y:S01]  /*1360*/  IMAD R113, R113, UR6, RZ ;  /* 0x0000000671717c24 */ /* 0x000fe2000f8e02ff */
[----:B------:R-:W1:Y:S01]  /*1370*/  @!P5 LDC.64 R8, c[0x0][0x3b0] ;  /* 0x0000ec00ff08db82 */ /* 0x000e620000000a00 */
[----:B------:R-:W-:-:S02]  /*1380*/  IMAD R15, R82, UR9, R15 ;  /* 0x00000009520f7c24 */ /* 0x000fc4000f8e020f */
[C---:B------:R-:W-:Y:S01]  /*1390*/  IMAD R115, R4.reuse, UR5, R115 ;  /* 0x0000000504737c24 */ /* 0x040fe2000f8e0273 */
[----:B------:R-:W-:Y:S01]  /*13a0*/  USHF.L.U64.HI UR5, UR16, 0x6, UR17 ;  /* 0x0000000610057899 */ /* 0x000fe20008010211 */
[C---:B------:R-:W-:Y:S01]  /*13b0*/  IMAD.WIDE.U32 R12, R4.reuse, UR4, R12 ;  /* 0x00000004040c7c25 */ /* 0x040fe2000f8e000c */
[----:B------:R-:W-:Y:S02]  /*13c0*/  USHF.L.U64.HI UR17, UR16, 0x5, UR17 ;  /* 0x0000000510117899 */ /* 0x000fe40008010211 */
[----:B------:R-:W4:Y:S01]  /*13d0*/  S2UR UR4, SR_CgaCtaId ;  /* 0x00000000000479c3 */ /* 0x000f220000008800 */
[----:B------:R-:W-:Y:S01]  /*13e0*/  IMAD R113, R4, UR7, R113 ;  /* 0x0000000704717c24 */ /* 0x000fe2000f8e0271 */
[----:B--2---:R-:W-:Y:S01]  /*13f0*/  LEA R116, P1, R12, UR14, 0x1 ;  /* 0x0000000e0c747c11 */ /* 0x004fe2000f8208ff */
[----:B------:R-:W-:Y:S01]  /*1400*/  IMAD.WIDE.U32 R4, R4, UR6, R14 ;  /* 0x0000000604047c25 */ /* 0x000fe2000f8e000e */
[----:B------:R-:W-:Y:S01]  /*1410*/  USHF.L.U32 UR6, UR16, 0x6, URZ ;  /* 0x0000000610067899 */ /* 0x000fe200080006ff */
[----:B------:R-:W-:-:S02]  /*1420*/  UMOV UR7, 0x400 ;  /* 0x0000040000077882 */ /* 0x000fc40000000000 */
[----:B------:R-:W-:Y:S01]  /*1430*/  IMAD.IADD R115, R13, 0x1, R115 ;  /* 0x000000010d737824 */ /* 0x000fe200078e0273 */
[----:B---3--:R-:W-:Y:S01]  /*1440*/  LEA R114, P0, R4, UR12, 0x1 ;  /* 0x0000000c04727c11 */ /* 0x008fe2000f8008ff */
[----:B------:R-:W-:Y:S01]  /*1450*/  IMAD.IADD R113, R5, 0x1, R113 ;  /* 0x0000000105717824 */ /* 0x000fe200078e0271 */
[----:B------:R-:W-:Y:S01]  /*1460*/  USHF.L.U32 UR16, UR16, 0x5, URZ ;  /* 0x0000000510107899 */ /* 0x000fe200080006ff */
[----:B------:R-:W-:Y:S01]  /*1470*/  IMAD.WIDE.U32 R20, R21, 0x40, R82 ;  /* 0x0000004015147825 */ /* 0x000fe200078e0052 */
[----:B------:R-:W-:Y:S02]  /*1480*/  LEA.HI.X R115, R12, UR15, R115, 0x1, P1 ;  /* 0x0000000f0c737c11 */ /* 0x000fe400088f0c73 */
[----:B------:R-:W2:Y:S01]  /*1490*/  @!P6 LDC.64 R12, c[0x0][0x380] ;  /* 0x0000e000ff0ceb82 */ /* 0x000ea20000000a00 */
[----:B------:R-:W-:Y:S01]  /*14a0*/  VIADD R2, R3, 0xffffffff ;  /* 0xffffffff03027836 */ /* 0x000fe20000000000 */
[----:B------:R-:W-:Y:S01]  /*14b0*/  LEA.HI.X R113, R4, UR13, R113, 0x1, P0 ;  /* 0x0000000d04717c11 */ /* 0x000fe200080f0c71 */
[----:B----4-:R-:W-:Y:S01]  /*14c0*/  IMAD.WIDE.U32 R22, R119, UR10, R22 ;  /* 0x0000000a77167c25 */ /* 0x010fe2000f8e0016 */
[----:B------:R-:W-:Y:S01]  /*14d0*/  @!P5 IADD3 R14, P0, PT, R20, 0x20, RZ ;  /* 0x00000020140ed810 */ /* 0x000fe20007f1e0ff */
[----:B------:R-:W-:Y:S01]  /*14e0*/  USHF.L.U32 UR10, UR8, 0x6, URZ ;  /* 0x00000006080a7899 */ /* 0x000fe200080006ff */
[----:B------:R-:W-:Y:S01]  /*14f0*/  SHF.R.U32.HI R83, RZ, 0x1, R118 ;  /* 0x00000001ff537819 */ /* 0x000fe20000011676 */
[----:B------:R-:W-:Y:S01]  /*1500*/  IMAD R15, R2, -0x40, R81 ;  /* 0xffffffc0020f7824 */ /* 0x000fe200078e0251 */
[----:B------:R-:W3:Y:S01]  /*1510*/  @!P5 LDC.64 R4, c[0x0][0x380] ;  /* 0x0000e000ff04db82 */ /* 0x000ee20000000a00 */
[----:B------:R-:W-:Y:S01]  /*1520*/  @!P5 IMAD.X R17, RZ, RZ, R21, P0 ;  /* 0x000000ffff11d224 */ /* 0x000fe200000e0615 */
[----:B------:R-:W-:Y:S01]  /*1530*/  ULEA UR4, UR4, UR7, 0x18 ;  /* 0x0000000704047291 */ /* 0x000fe2000f8ec0ff */
[----:B-----5:R-:W-:Y:S01]  /*1540*/  @!P6 IMAD R16, R21, R10, RZ ;  /* 0x0000000a1510e224 */ /* 0x020fe200078e02ff */
[-C--:B------:R-:W-:Y:S01]  /*1550*/  ISETP.GE.AND P4, PT, R82, R15.reuse, PT ;  /* 0x0000000f5200720c */ /* 0x080fe20003f86270 */
[----:B------:R-:W-:Y:S01]  /*1560*/  IMAD R23, R119, UR11, R23 ;  /* 0x0000000b77177c24 */ /* 0x000fe2000f8e0217 */
[----:B------:R-:W-:Y:S01]  /*1570*/  ISETP.GE.AND P3, PT, R0, R15, PT ;  /* 0x0000000f0000720c */ /* 0x000fe20003f66270 */
[----:B-1----:R-:W-:Y:S01]  /*1580*/  @!P5 IMAD R17, R17, R8, RZ ;  /* 0x000000081111d224 */ /* 0x002fe200078e02ff */
[----:B------:R-:W-:Y:S01]  /*1590*/  LEA R121, R121, UR4, 0x1 ;  /* 0x0000000479797c11 */ /* 0x000fe2000f8e08ff */
[C---:B------:R-:W-:Y:S01]  /*15a0*/  @!P6 IMAD R11, R20.reuse, R11, R16 ;  /* 0x0000000b140be224 */ /* 0x040fe200078e0210 */
[----:B------:R-:W-:Y:S01]  /*15b0*/  USHF.L.U64.HI UR7, UR8, 0x6, UR9 ;  /* 0x0000000608077899 */ /* 0x000fe20008010209 */
[--C-:B------:R-:W-:Y:S01]  /*15c0*/  @!P5 IMAD.MOV.U32 R18, RZ, RZ, R22.reuse ;  /* 0x000000ffff12d224 */ /* 0x100fe200078e0016 */
[----:B------:R-:W-:Y:S01]  /*15d0*/  USHF.L.U32 UR11, UR8, 0x5, URZ ;  /* 0x00000005080b7899 */ /* 0x000fe200080006ff */
[--C-:B------:R-:W-:Y:S01]  /*15e0*/  @!P5 IMAD.MOV.U32 R19, RZ, RZ, R23.reuse ;  /* 0x000000ffff13d224 */ /* 0x100fe200078e0017 */
[----:B------:R-:W-:Y:S01]  /*15f0*/  USHF.L.U64.HI UR8, UR8, 0x5, UR9 ;  /* 0x0000000508087899 */ /* 0x000fe20008010209 */
[----:B------:R-:W-:Y:S01]  /*1600*/  @!P6 IMAD.WIDE.U32 R20, R20, R10, R22 ;  /* 0x0000000a1414e225 */ /* 0x000fe200078e0016 */
[----:B------:R-:W-:-:S03]  /*1610*/  UIADD3 UR9, UPT, UPT, UR25, -0x4498517b, URZ ;  /* 0xbb67ae8519097890 */ /* 0x000fc6000fffe0ff */
[----:B------:R-:W-:Y:S01]  /*1620*/  @!P5 IMAD R17, R14, R9, R17 ;  /* 0x000000090e11d224 */ /* 0x000fe200078e0211 */
[----:B--2---:R-:W-:Y:S01]  /*1630*/  @!P6 LEA R12, P2, R20, R12, 0x1 ;  /* 0x0000000c140ce211 */ /* 0x004fe200078408ff */
[C---:B------:R-:W-:Y:S02]  /*1640*/  IMAD R9, R2.reuse, UR5, RZ ;  /* 0x0000000502097c24 */ /* 0x040fe4000f8e02ff */
[----:B------:R-:W-:-:S04]  /*1650*/  IMAD.WIDE.U32 R22, R2, UR6, RZ ;  /* 0x0000000602167c25 */ /* 0x000fc8000f8e00ff */
[----:B------:R-:W-:Y:S01]  /*1660*/  IMAD.IADD R9, R23, 0x1, R9 ;  /* 0x0000000117097824 */ /* 0x000fe200078e0209 */
[----:B------:R-:W-:Y:S01]  /*1670*/  @!P4 LEA R24, P1, R22, R116, 0x1 ;  /* 0x000000741618c211 */ /* 0x000fe200078208ff */
[----:B------:R-:W-:Y:S01]  /*1680*/  @!P5 IMAD.WIDE.U32 R18, R14, R8, R18 ;  /* 0x000000080e12d225 */ /* 0x000fe200078e0012 */
[C---:B------:R-:W-:Y:S02]  /*1690*/  @!P3 IADD3 R8, P0, PT, R22.reuse, UR16, RZ ;  /* 0x000000101608bc10 */ /* 0x040fe4000ff1e0ff */
[----:B------:R-:W-:Y:S01]  /*16a0*/  @!P4 LEA.HI.X R25, R22, R115, R9, 0x1, P1 ;  /* 0x000000731619c211 */ /* 0x000fe200008f0c09 */
[----:B------:R-:W-:Y:S01]  /*16b0*/  @!P6 IMAD.IADD R11, R21, 0x1, R11 ;  /* 0x00000001150be824 */ /* 0x000fe200078e020b */
[----:B---3--:R-:W-:Y:S01]  /*16c0*/  @!P5 LEA R4, P1, R18, R4, 0x1 ;  /* 0x000000041204d211 */ /* 0x008fe200078208ff */
[----:B------:R-:W-:Y:S01]  /*16d0*/  @!P5 IMAD.IADD R17, R19, 0x1, R17 ;  /* 0x000000011311d824 */ /* 0x000fe200078e0211 */
[----:B------:R-:W-:Y:S01]  /*16e0*/  @!P3 IADD3.X R9, PT, PT, R9, UR17, RZ, P0, !PT ;  /* 0x000000110909bc10 */ /* 0x000fe200087fe4ff */
[----:B------:R-:W-:Y:S01]  /*16f0*/  IMAD.SHL.U32 R112, R118, 0x10, RZ ;  /* 0x0000001076707824 */ /* 0x000fe200078e00ff */
[----:B------:R-:W-:Y:S01]  /*1700*/  @!P6 LEA.HI.X R13, R20, R13, R11, 0x1, P2 ;  /* 0x0000000d140de211 */ /* 0x000fe200010f0c0b */
[----:B------:R-:W-:Y:S01]  /*1710*/  IMAD.U32 R130, RZ, RZ, UR19 ;  /* 0x00000013ff827e24 */ /* 0x000fe2000f8e00ff */
[----:B------:R-:W-:-:S02]  /*1720*/  @!P5 LEA.HI.X R5, R18, R5, R17, 0x1, P1 ;  /* 0x000000051205d211 */ /* 0x000fc400008f0c11 */
[----:B------:R-:W-:Y:S01]  /*1730*/  @!P3 LEA R10, P0, R8, R116, 0x1 ;  /* 0x00000074080ab211 */ /* 0x000fe200078008ff */
[----:B------:R-:W-:Y:S01]  /*1740*/  @!PT LDS RZ, [RZ] ;  /* 0x00000000fffff984 */ /* 0x000fe20000000800 */
[----:B------:R-:W-:Y:S01]  /*1750*/  @!PT LDS RZ, [RZ] ;  /* 0x00000000fffff984 */ /* 0x000fe20000000800 */
[----:B------:R-:W-:Y:S01]  /*1760*/  @!PT LDS RZ, [RZ] ;  /* 0x00000000fffff984 */ /* 0x000fe20000000800 */
[----:B------:R-:W-:Y:S01]  /*1770*/  @!P6 LDGSTS.E.BYPASS.LTC128B.128 [R121], desc[UR22][R12.64] ;  /* 0x000000000c79efae */ /* 0x000fe2000b981a16 */
[----:B------:R-:W-:Y:S01]  /*1780*/  ISETP.GE.AND P2, PT, R0, R15, PT ;  /* 0x0000000f0000720c */ /* 0x000fe20003f46270 */
[----:B------:R-:W-:Y:S01]  /*1790*/  IMAD.SHL.U32 R0, R118, 0x20, RZ ;  /* 0x0000002076007824 */ /* 0x000fe200078e00ff */
[----:B------:R-:W-:Y:S01]  /*17a0*/  @!P3 LEA.HI.X R11, R8, R115, R9, 0x1, P0 ;  /* 0x00000073080bb211 */ /* 0x000fe200000f0c09 */
[----:B------:R-:W-:Y:S01]  /*17b0*/  @!P6 LDGSTS.E.BYPASS.LTC128B.128 [R121+0x1000], desc[UR22][R12.64+0x40] ;  /* 0x010000400c79efae */ /* 0x000fe2000b981a16 */
[----:B------:R-:W-:Y:S01]  /*17c0*/  IMAD R15, R2, UR7, RZ ;  /* 0x00000007020f7c24 */ /* 0x000fe2000f8e02ff */
[----:B------:R-:W-:Y:S01]  /*17d0*/  LOP3.LUT R111, R112, 0x100, RZ, 0xc0, !PT ;  /* 0x00000100706f7812 */ /* 0x000fe200078ec0ff */
[----:B------:R-:W-:Y:S01]  /*17e0*/  IMAD.WIDE.U32 R8, R2, UR10, RZ ;  /* 0x0000000a02087c25 */ /* 0x000fe2000f8e00ff */
[----:B------:R1:W-:Y:S01]  /*17f0*/  @!P6 LDGSTS.E.BYPASS.LTC128B.128 [R121+0x2000], desc[UR22][R12.64+0x80] ;  /* 0x020000800c79efae */ /* 0x0003e2000b981a16 */
[----:B------:R-:W-:-:S02]  /*1800*/  LOP3.LUT R14, R0, 0xc0, RZ, 0xc0, !PT ;  /* 0x000000c0000e7812 */ /* 0x000fc400078ec0ff */
[----:B------:R-:W-:Y:S01]  /*1810*/  LOP3.LUT R111, R111, 0x20, R0, 0xf8, !PT ;  /* 0x000000206f6f7812 */ /* 0x000fe200078ef800 */
[----:B------:R-:W-:Y:S01]  /*1820*/  @!P5 LDGSTS.E.BYPASS.LTC128B.128 [R121+0x800], desc[UR22][R4.64] ;  /* 0x008000000479dfae */ /* 0x000fe2000b981a16 */
[----:B------:R-:W-:Y:S02]  /*1830*/  LOP3.LUT R112, R112, 0x3e00, RZ, 0xc0, !PT ;  /* 0x00003e0070707812 */ /* 0x000fe400078ec0ff */
[----:B------:R-:W-:Y:S01]  /*1840*/  LOP3.LUT R0, R0, 0x120, RZ, 0xc0, !PT ;  /* 0x0000012000007812 */ /* 0x000fe200078ec0ff */
[----:B------:R-:W-:Y:S04]  /*1850*/  @!P5 LDGSTS.E.BYPASS.LTC128B.128 [R121+0x1800], desc[UR22][R4.64+0x40] ;  /* 0x018000400479dfae */ /* 0x000fe8000b981a16 */
[----:B------:R2:W-:Y:S04]  /*1860*/  @!P5 LDGSTS.E.BYPASS.LTC128B.128 [R121+0x2800], desc[UR22][R4.64+0x80] ;  /* 0x028000800479dfae */ /* 0x0005e8000b981a16 */
[----:B------:R-:W-:Y:S04]  /*1870*/  @!P4 LDGSTS.E.BYPASS.LTC128B.128 [R121+0x3000], desc[UR22][R24.64] ;  /* 0x030000001879cfae */ /* 0x000fe8000b981a16 */
[----:B------:R-:W-:Y:S04]  /*1880*/  @!P4 LDGSTS.E.BYPASS.LTC128B.128 [R121+0x4000], desc[UR22][R24.64+0x40] ;  /* 0x040000401879cfae */ /* 0x000fe8000b981a16 */
[----:B------:R-:W-:Y:S01]  /*1890*/  @!P4 LDGSTS.E.BYPASS.LTC128B.128 [R121+0x5000], desc[UR22][R24.64+0x80] ;  /* 0x050000801879cfae */ /* 0x000fe2000b981a16 */
[----:B-1----:R-:W-:-:S03]  /*18a0*/  @!P4 LEA R12, P1, R8, R114, 0x1 ;  /* 0x00000072080cc211 */ /* 0x002fc600078208ff */
[----:B------:R-:W-:Y:S04]  /*18b0*/  @!P3 LDGSTS.E.BYPASS.LTC128B.128 [R121+0x3800], desc[UR22][R10.64] ;  /* 0x038000000a79bfae */ /* 0x000fe8000b981a16 */
[----:B------:R-:W-:Y:S04]  /*18c0*/  @!P3 LDGSTS.E.BYPASS.LTC128B.128 [R121+0x4800], desc[UR22][R10.64+0x40] ;  /* 0x048000400a79bfae */ /* 0x000fe8000b981a16 */
[----:B------:R1:W-:Y:S01]  /*18d0*/  @!P3 LDGSTS.E.BYPASS.LTC128B.128 [R121+0x5800], desc[UR22][R10.64+0x80] ;  /* 0x058000800a79bfae */ /* 0x0003e2000b981a16 */
[----:B--2---:R-:W-:-:S03]  /*18e0*/  IMAD.SHL.U32 R5, R118, 0x4, RZ ;  /* 0x0000000476057824 */ /* 0x004fc600078e00ff */
[----:B------:R-:W0:Y:S01]  /*18f0*/  LDGDEPBAR ;  /* 0x00000000000079af */ /* 0x000e220000000000 */
[----:B------:R-:W-:Y:S01]  /*1900*/  IMAD.IADD R4, R9, 0x1, R15 ;  /* 0x0000000109047824 */ /* 0x000fe200078e020f */
[----:B------:R-:W-:Y:S02]  /*1910*/  @!P2 IADD3 R9, P0, PT, R8, UR11, RZ ;  /* 0x0000000b0809ac10 */ /* 0x000fe4000ff1e0ff */
[----:B------:R-:W-:Y:S02]  /*1920*/  LOP3.LUT R5, R14, 0x18, R5, 0xf8, !PT ;  /* 0x000000180e057812 */ /* 0x000fe400078ef805 */
[----:B------:R-:W-:Y:S02]  /*1930*/  @!P4 LEA.HI.X R13, R8, R113, R4, 0x1, P1 ;  /* 0x00000071080dc211 */ /* 0x000fe400008f0c04 */
[----:B------:R-:W-:Y:S02]  /*1940*/  @!P2 IADD3.X R4, PT, PT, R4, UR8, RZ, P0, !PT ;  /* 0x000000080404ac10 */ /* 0x000fe400087fe4ff */
[----:B------:R-:W-:-:S04]  /*1950*/  @!P2 LEA R8, P0, R9, R114, 0x1 ;  /* 0x000000720908a211 */ /* 0x000fc800078008ff */
[----:B------:R-:W-:Y:S01]  /*1960*/  @!P2 LEA.HI.X R9, R9, R113, R4, 0x1, P0 ;  /* 0x000000710909a211 */ /* 0x000fe200000f0c04 */
[----:B------:R-:W-:Y:S01]  /*1970*/  IMAD.MOV.U32 R4, RZ, RZ, 0x20 ;  /* 0x00000020ff047424 */ /* 0x000fe200078e00ff */
[----:B------:R-:W-:-:S04]  /*1980*/  LOP3.LUT P0, RZ, R118, 0x4, RZ, 0xc0, !PT ;  /* 0x0000000476ff7812 */ /* 0x000fc8000780c0ff */
[----:B------:R-:W-:Y:S02]  /*1990*/  SEL R4, R4, 0xffffffe0, !P0 ;  /* 0xffffffe004047807 */ /* 0x000fe40004000000 */
[----:B-1----:R-:W-:Y:S01]  /*19a0*/  LOP3.LUT R10, R5, 0x8, R118, 0x78, !PT ;  /* 0x00000008050a7812 */ /* 0x002fe200078e7876 */
[----:B------:R-:W-:-:S04]  /*19b0*/  DEPBAR.LE SB0, 0x0 ;  /* 0x000080000000791a */ /* 0x000fc80000000000 */
[----:B------:R-:W-:Y:S01]  /*19c0*/  BAR.SYNC.DEFER_BLOCKING 0x0 ;  /* 0x0000000000007b1d */ /* 0x000fe20000010000 */
[----:B------:R-:W-:Y:S01]  /*19d0*/  LOP3.LUT R5, R5, 0x8, R83, 0x78, !PT ;  /* 0x0000000805057812 */ /* 0x000fe200078e7853 */
[----:B------:R-:W-:Y:S01]  /*19e0*/  IMAD.IADD R111, R10, 0x1, R111 ;  /* 0x000000010a6f7824 */ /* 0x000fe200078e026f */
[----:B------:R-:W-:Y:S02]  /*19f0*/  LOP3.LUT R83, R83, 0x1f0, RZ, 0xc0, !PT ;  /* 0x000001f053537812 */ /* 0x000fe400078ec0ff */
[----:B------:R-:W-:Y:S02]  /*1a00*/  IADD3 R112, PT, PT, R5, R0, R112 ;  /* 0x0000000005707210 */ /* 0x000fe40007ffe070 */
[----:B------:R-:W-:Y:S02]  /*1a10*/  LEA R111, R111, UR4, 0x1 ;  /* 0x000000046f6f7c11 */ /* 0x000fe4000f8e08ff */
[----:B------:R-:W-:-:S03]  /*1a20*/  LEA R112, R112, UR4, 0x1 ;  /* 0x0000000470707c11 */ /* 0x000fc6000f8e08ff */
[--C-:B------:R-:W-:Y:S02]  /*1a30*/  IMAD.IADD R108, R111, 0x1, R4.reuse ;  /* 0x000000016f6c7824 */ /* 0x100fe400078e0204 */
[----:B------:R-:W-:Y:S01]  /*1a40*/  IMAD.IADD R110, R112, 0x1, R4 ;  /* 0x00000001706e7824 */ /* 0x000fe200078e0204 */
        /* <DEDUP_REMOVED lines=54> */
[----:B---3--:R-:W-:Y:S08]  /*1db0*/  HMMA.16816.F32 R64, R76, R72, R64 ;  /* 0x000000484c40723c */ /* 0x008ff00000001840 */
[C---:B------:R-:W-:Y:S08]  /*1dc0*/  HMMA.16816.F32 R20, R48.reuse, R40, R20 ;  /* 0x000000283014723c */ /* 0x040ff00000001814 */
[C---:B------:R-:W-:Y:S01]  /*1dd0*/  HMMA.16816.F32 R16, R48.reuse, R42, R16 ;  /* 0x0000002a3010723c */ /* 0x040fe20000001810 */
[----:B------:R-:W-:Y:S07]  /*1de0*/  LDSM.16.M88.4 R40, [R111+0x5000] ;  /* 0x005000006f28783b */ /* 0x000fee0000000200 */
[C---:B----4-:R-:W-:Y:S08]  /*1df0*/  HMMA.16816.F32 R56, R48.reuse, R32, R56 ;  /* 0x000000203038723c */ /* 0x050ff00000001838 */
[C---:B------:R-:W-:Y:S01]  /*1e00*/  HMMA.16816.F32 R68, R48.reuse, R34, R68 ;  /* 0x000000223044723c */ /* 0x040fe20000001844 */
[----:B------:R-:W3:Y:S07]  /*1e10*/  LDSM.16.M88.4 R32, [R108+0x4c00] ;  /* 0x004c00006c20783b */ /* 0x000eee0000000200 */
[----:B------:R-:W-:Y:S08]  /*1e20*/  HMMA.16816.F32 R64, R48, R36, R64 ;  /* 0x000000243040723c */ /* 0x000ff00000001840 */
[C---:B-1----:R-:W-:Y:S08]  /*1e30*/  HMMA.16816.F32 R28, R12.reuse, R8, R28 ;  /* 0x000000080c1c723c */ /* 0x042ff0000000181c */
[----:B------:R-:W-:Y:S01]  /*1e40*/  HMMA.16816.F32 R24, R12, R10, R24 ;  /* 0x0000000a0c18723c */ /* 0x000fe20000001818 */
[----:B------:R-:W1:Y:S07]  /*1e50*/  LDSM.16.M88.4 R8, [R112+0x2000] ;  /* 0x002000007008783b */ /* 0x000e6e0000000200 */
[----:B------:R-:W-:Y:S01]  /*1e60*/  HMMA.16816.F32 R60, R76, R74, R60 ;  /* 0x0000004a4c3c723c */ /* 0x000fe2000000183c */
[----:B------:R-:W-:Y:S07]  /*1e70*/  LDSM.16.M88.4 R72, [R108+0x5000] ;  /* 0x005000006c48783b */ /* 0x000fee0000000200 */
[C---:B--2---:R-:W-:Y:S08]  /*1e80*/  HMMA.16816.F32 R20, R12.reuse, R52, R20 ;  /* 0x000000340c14723c */ /* 0x044ff00000001814 */
[C---:B------:R-:W-:Y:S01]  /*1e90*/  HMMA.16816.F32 R52, R12.reuse, R54, R16 ;  /* 0x000000360c34723c */ /* 0x040fe20000001810 */
[----:B------:R-:W2:Y:S07]  /*1ea0*/  LDSM.16.M88.4 R16, [R111+0x5c00] ;  /* 0x005c00006f10783b */ /* 0x000eae0000000200 */
[----:B-----5:R-:W-:Y:S01]  /*1eb0*/  HMMA.16816.F32 R76, R12, R44, R64 ;  /* 0x0000002c0c4c723c */ /* 0x020fe20000001840 */
[----:B------:R-:W4:Y:S07]  /*1ec0*/  LDSM.16.M88.4 R64, [R110+0x2000] ;  /* 0x002000006e40783b */ /* 0x000f2e0000000200 */
[----:B------:R-:W-:Y:S01]  /*1ed0*/  HMMA.16816.F32 R60, R48, R38, R60 ;  /* 0x00000026303c723c */ /* 0x000fe2000000183c */
[----:B------:R-:W5:Y:S04]  /*1ee0*/  LDSM.16.M88.4 R36, [R111+0x5400] ;  /* 0x005400006f24783b */ /* 0x000f680000000200 */
[----:B------:R-:W5:Y:S03]  /*1ef0*/  LDSM.16.M88.4 R48, [R111+0x5800] ;  /* 0x005800006f30783b */ /* 0x000f660000000200 */
[----:B---3--:R-:W-:Y:S08]  /*1f00*/  HMMA.16816.F32 R56, R12, R32, R56 ;  /* 0x000000200c38723c */ /* 0x008ff00000001838 */
[----:B-1----:R-:W-:Y:S08]  /*1f10*/  HMMA.16816.F32 R28, R8, R40, R28 ;  /* 0x00000028081c723c */ /* 0x002ff0000000181c */
[C---:B------:R-:W-:Y:S08]  /*1f20*/  HMMA.16816.F32 R60, R12.reuse, R46, R60 ;  /* 0x0000002e0c3c723c */ /* 0x040ff0000000183c */
[----:B------:R-:W-:Y:S01]  /*1f30*/  HMMA.16816.F32 R68, R12, R34, R68 ;  /* 0x000000220c44723c */ /* 0x000fe20000001844 */
[----:B------:R-:W1:Y:S04]  /*1f40*/  LDSM.16.M88.4 R12, [R108+0x5400] ;  /* 0x005400006c0c783b */ /* 0x000e680000000200 */
[----:B------:R-:W3:Y:S03]  /*1f50*/  LDSM.16.M88.4 R32, [R108+0x5800] ;  /* 0x005800006c20783b */ /* 0x000ee60000000200 */
[----:B--2---:R-:W-:Y:S01]  /*1f60*/  HMMA.16816.F32 R56, R8, R16, R56 ;  /* 0x000000100838723c */ /* 0x004fe20000001838 */
[----:B------:R-:W-:-:S02]  /*1f70*/  IMAD.U32 R16, RZ, RZ, UR20 ;  /* 0x00000014ff107e24 */ /* 0x000fc4000f8e00ff */
[----:B------:R-:W-:-:S03]  /*1f80*/  IMAD.SHL.U32 R17, R118, 0x2, RZ ;  /* 0x0000000276117824 */ /* 0x000fc600078e00ff */
[----:B------:R-:W-:Y:S02]  /*1f90*/  IADD3 R16, PT, PT, R83, 0x1, R16 ;  /* 0x0000000153107810 */ /* 0x000fe40007ffe010 */
[----:B------:R-:W-:Y:S01]  /*1fa0*/  LOP3.LUT R83, R82, 0x7, RZ, 0xc0, !PT ;  /* 0x0000000752537812 */ /* 0x000fe200078ec0ff */
[----:B------:R-:W-:Y:S01]  /*1fb0*/  HMMA.16816.F32 R24, R8, R42, R24 ;  /* 0x0000002a0818723c */ /* 0x000fe20000001818 */
[----:B------:R-:W-:Y:S02]  /*1fc0*/  LOP3.LUT R17, R17, 0x6, RZ, 0xc0, !PT ;  /* 0x0000000611117812 */ /* 0x000fe400078ec0ff */
[----:B------:R-:W-:-:S03]  /*1fd0*/  IADD3 R16, PT, PT, R16, -UR21, R83 ;  /* 0x8000001510107c10 */ /* 0x000fc6000fffe053 */
[----:B------:R-:W-:Y:S01]  /*1fe0*/  IMAD R17, R2, 0x40, R17 ;  /* 0x0000004002117824 */ /* 0x000fe200078e0211 */
[--C-:B------:R-:W-:Y:S01]  /*1ff0*/  IADD3 R80, PT, PT, R16, R80, R81.reuse ;  /* 0x0000005010507210 */ /* 0x100fe20007ffe051 */
[----:B----4-:R-:W-:Y:S02]  /*2000*/  HMMA.16816.F32 R28, R64, R72, R28 ;  /* 0x00000048401c723c */ /* 0x010fe4000000181c */
[----:B------:R-:W-:Y:S01]  /*2010*/  VIADD R16, R17, 0x1 ;  /* 0x0000000111107836 */ /* 0x000fe20000000000 */
[C---:B------:R-:W-:Y:S02]  /*2020*/  VIMNMX R85, PT, PT, R80.reuse, R81, PT ;  /* 0x0000005150557248 */ /* 0x040fe40003fe0100 */
[----:B------:R-:W-:Y:S02]  /*2030*/  VIADDMNMX R84, R80, 0x8, R81, PT ;  /* 0x0000000850547846 */ /* 0x000fe40003800151 */
[C---:B------:R-:W-:Y:S01]  /*2040*/  ISETP.GE.AND P0, PT, R16.reuse, R85, PT ;  /* 0x000000551000720c */ /* 0x040fe20003f06270 */
[----:B-----5:R-:W-:Y:S01]  /*2050*/  HMMA.16816.F32 R20, R8, R36, R20 ;  /* 0x000000240814723c */ /* 0x020fe20000001814 */
[----:B------:R-:W-:-:S02]  /*2060*/  ISETP.GE.AND P3, PT, R16, R84, PT ;  /* 0x000000541000720c */ /* 0x000fc40003f66270 */
[----:B------:R-:W-:-:S05]  /*2070*/  SHF.R.U32.HI R37, RZ, 0x5, R118 ;  /* 0x00000005ff257819 */ /* 0x000fca0000011676 */
[C---:B------:R-:W-:Y:S01]  /*2080*/  HMMA.16816.F32 R52, R8.reuse, R38, R52 ;  /* 0x000000260834723c */ /* 0x040fe20000001834 */
[----:B------:R-:W-:Y:S02]  /*2090*/  IMAD R130, R130, 0x4, R37 ;  /* 0x0000000482827824 */ /* 0x000fe400078e0225 */
[----:B------:R-:W-:Y:S02]  /*20a0*/  FSEL R16, R29, -INF , !P0 ;  /* 0xff8000001d107808 */ /* 0x000fe40004000000 */
[----:B------:R-:W-:Y:S01]  /*20b0*/  FSEL R31, R31, -INF , !P3 ;  /* 0xff8000001f1f7808 */ /* 0x000fe20005800000 */
[----:B------:R-:W-:Y:S02]  /*20c0*/  IMAD.WIDE.U32 R130, R130, -0x326172a9, RZ ;  /* 0xcd9e8d5782827825 */ /* 0x000fe400078e00ff */
[C---:B------:R-:W-:Y:S08]  /*20d0*/  HMMA.16816.F32 R76, R8.reuse, R48, R76 ;  /* 0x00000030084c723c */ /* 0x040ff0000000184c */
[C---:B------:R-:W-:Y:S08]  /*20e0*/  HMMA.16816.F32 R60, R8.reuse, R50, R60 ;  /* 0x00000032083c723c */ /* 0x040ff0000000183c */
[----:B------:R-:W-:Y:S01]  /*20f0*/  HMMA.16816.F32 R68, R8, R18, R68 ;  /* 0x000000120844723c */ /* 0x000fe20000001844 */
[----:B------:R-:W-:-:S02]  /*2100*/  VIADD R8, R17, 0x8 ;  /* 0x0000000811087836 */ /* 0x000fc40000000000 */
[C---:B------:R-:W-:Y:S02]  /*2110*/  VIADD R9, R17.reuse, 0x9 ;  /* 0x0000000911097836 */ /* 0x040fe40000000000 */
[C---:B------:R-:W-:Y:S01]  /*2120*/  VIADD R18, R17.reuse, 0x21 ;  /* 0x0000002111127836 */ /* 0x040fe20000000000 */
[CC--:B------:R-:W-:Y:S02]  /*2130*/  ISETP.GE.AND P4, PT, R8.reuse, R85.reuse, PT ;  /* 0x000000550800720c */ /* 0x0c0fe40003f86270 */
[-C--:B------:R-:W-:Y:S01]  /*2140*/  ISETP.GE.AND P6, PT, R8, R84.reuse, PT ;  /* 0x000000540800720c */ /* 0x080fe20003fc6270 */
[----:B------:R-:W-:Y:S01]  /*2150*/  VIADD R8, R17, 0x10 ;  /* 0x0000001011087836 */ /* 0x000fe20000000000 */
[----:B------:R-:W-:Y:S01]  /*2160*/  HMMA.16816.F32 R24, R64, R74, R24 ;  /* 0x0000004a4018723c */ /* 0x000fe20000001818 */
[C---:B------:R-:W-:Y:S02]  /*2170*/  ISETP.GE.AND P2, PT, R9.reuse, R85, PT ;  /* 0x000000550900720c */ /* 0x040fe40003f46270 */
[----:B------:R-:W-:-:S02]  /*2180*/  ISETP.GE.AND P5, PT, R9, R84, PT ;  /* 0x000000540900720c */ /* 0x000fc40003fa6270 */
[C---:B------:R-:W-:Y:S02]  /*2190*/  ISETP.GE.AND P1, PT, R8.reuse, R85, PT ;  /* 0x000000550800720c */ /* 0x040fe40003f26270 */
[----:B------:R-:W-:Y:S01]  /*21a0*/  ISETP.GE.AND P0, PT, R8, R84, PT ;  /* 0x000000540800720c */ /* 0x000fe20003f06270 */
[----:B-1----:R-:W-:Y:S01]  /*21b0*/  HMMA.16816.F32 R20, R64, R12, R20 ;  /* 0x0000000c4014723c */ /* 0x002fe20000001814 */
[----:B------:R-:W1:Y:S01]  /*21c0*/  LDSM.16.M88.4 R8, [R108+0x5c00] ;  /* 0x005c00006c08783b */ /* 0x000e620000000200 */
[----:B------:R-:W-:Y:S01]  /*21d0*/  VIADD R12, R17, 0x11 ;  /* 0x00000011110c7836 */ /* 0x000fe20000000000 */
[----:B------:R-:W-:-:S04]  /*21e0*/  DEPBAR.LE SB0, 0x0 ;  /* 0x000080000000791a */ /* 0x000fc80000000000 */
[----:B------:R-:W-:Y:S01]  /*21f0*/  ISETP.GE.AND P3, PT, R12, R85, PT ;  /* 0x000000550c00720c */ /* 0x000fe20003f66270 */
[C---:B------:R-:W-:Y:S01]  /*2200*/  HMMA.16816.F32 R52, R64.reuse, R14, R52 ;  /* 0x0000000e4034723c */ /* 0x040fe20000001834 */
[C---:B------:R-:W-:Y:S02]  /*2210*/  VIADD R13, R17.reuse, 0x19 ;  /* 0x00000019110d7836 */ /* 0x040fe40000000000 */
[----:B------:R-:W-:Y:S02]  /*2220*/  FSEL R24, R24, -INF , !P4 ;  /* 0xff80000018187808 */ /* 0x000fe40006000000 */
[----:B------:R-:W-:Y:S01]  /*2230*/  ISETP.GE.AND P4, PT, R12, R84, PT ;  /* 0x000000540c00720c */ /* 0x000fe20003f86270 */
[----:B------:R-:W-:Y:S01]  /*2240*/  VIADD R12, R17, 0x18 ;  /* 0x00000018110c7836 */ /* 0x000fe20000000000 */
[----:B------:R-:W-:Y:S01]  /*2250*/  FSEL R29, R26, -INF , !P6 ;  /* 0xff8000001a1d7808 */ /* 0x000fe20007000000 */
[----:B---3--:R-:W-:Y:S01]  /*2260*/  HMMA.16816.F32 R76, R64, R32, R76 ;  /* 0x00000020404c723c */ /* 0x008fe2000000184c */
[----:B------:R-:W-:-:S02]  /*2270*/  FSEL R26, R25, -INF , !P2 ;  /* 0xff800000191a7808 */ /* 0x000fc40005000000 */
[CC--:B------:R-:W-:Y:S02]  /*2280*/  ISETP.GE.AND P6, PT, R12.reuse, R85.reuse, PT ;  /* 0x000000550c00720c */ /* 0x0c0fe40003fc6270 */
[-C--:B------:R-:W-:Y:S02]  /*2290*/  ISETP.GE.AND P2, PT, R12, R84.reuse, PT ;  /* 0x000000540c00720c */ /* 0x080fe40003f46270 */
[----:B------:R-:W-:Y:S01]  /*22a0*/  FSEL R27, R27, -INF , !P5 ;  /* 0xff8000001b1b7808 */ /* 0x000fe20006800000 */
[----:B------:R-:W-:Y:S01]  /*22b0*/  HMMA.16816.F32 R60, R64, R34, R60 ;  /* 0x00000022403c723c */ /* 0x000fe2000000183c */
[----:B------:R-:W-:Y:S01]  /*22c0*/  FSEL R12, R20, -INF , !P1 ;  /* 0xff800000140c7808 */ /* 0x000fe20004800000 */
[----:B------:R-:W-:Y:S01]  /*22d0*/  VIADD R20, R17, 0x28 ;  /* 0x0000002811147836 */ /* 0x000fe20000000000 */
[C---:B------:R-:W-:Y:S01]  /*22e0*/  ISETP.GE.AND P5, PT, R13.reuse, R85, PT ;  /* 0x000000550d00720c */ /* 0x040fe20003fa6270 */
[----:B------:R-:W-:Y:S01]  /*22f0*/  BAR.SYNC.DEFER_BLOCKING 0x0 ;  /* 0x0000000000007b1d */ /* 0x000fe20000010000 */
[----:B------:R-:W-:Y:S01]  /*2300*/  ISETP.GE.AND P1, PT, R13, R84, PT ;  /* 0x000000540d00720c */ /* 0x000fe20003f26270 */
[----:B------:R-:W-:Y:S01]  /*2310*/  VIADD R13, R17, 0x20 ;  /* 0x00000020110d7836 */ /* 0x000fe20000000000 */
[----:B------:R-:W-:-:S02]  /*2320*/  FSEL R15, R22, -INF , !P0 ;  /* 0xff800000160f7808 */ /* 0x000fc40004000000 */
[----:B------:R-:W-:Y:S01]  /*2330*/  FSEL R14, R21, -INF , !P3 ;  /* 0xff800000150e7808 */ /* 0x000fe20005800000 */
[----:B------:R-:W-:Y:S01]  /*2340*/  VIADD R21, R17, 0x29 ;  /* 0x0000002911157836 */ /* 0x000fe20000000000 */
[CC--:B------:R-:W-:Y:S02]  /*2350*/  ISETP.GE.AND P0, PT, R13.reuse, R85.reuse, PT ;  /* 0x000000550d00720c */ /* 0x0c0fe40003f06270 */
[-C--:B------:R-:W-:Y:S02]  /*2360*/  ISETP.GE.AND P3, PT, R13, R84.reuse, PT ;  /* 0x000000540d00720c */ /* 0x080fe40003f66270 */
        /* <DEDUP_REMOVED lines=10> */
[CC--:B------:R-:W-:Y:S02]  /*2410*/  ISETP.GE.AND P2, PT, R20.reuse, R85.reuse, PT ;  /* 0x000000551400720c */ /* 0x0c0fe40003f46270 */
[----:B------:R-:W-:Y:S02]  /*2420*/  ISETP.GE.AND P5, PT, R20, R84, PT ;  /* 0x000000541400720c */ /* 0x000fe40003fa6270 */
[----:B------:R-:W1:Y:S01]  /*2430*/  LDC R20, c[0x0][0x3e0] ;  /* 0x0000f800ff147b82 */ /* 0x000e620000000800 */
[----:B------:R-:W-:Y:S02]  /*2440*/  FSEL R55, R55, -INF , !P1 ;  /* 0xff80000037377808 */ /* 0x000fe40004800000 */
[----:B------:R-:W-:Y:S02]  /*2450*/  FSEL R34, R76, -INF , !P0 ;  /* 0xff8000004c227808 */ /* 0x000fe40004000000 */
[----:B------:R-:W-:-:S02]  /*2460*/  ISETP.GE.AND P1, PT, R21, R85, PT ;  /* 0x000000551500720c */ /* 0x000fc40003f26270 */
[----:B------:R-:W-:Y:S01]  /*2470*/  ISETP.GE.AND P0, PT, R21, R84, PT ;  /* 0x000000541500720c */ /* 0x000fe20003f06270 */
[----:B------:R-:W-:Y:S01]  /*2480*/  VIADD R21, R17, 0x30 ;  /* 0x0000003011157836 */ /* 0x000fe20000000000 */
[----:B------:R-:W-:Y:S02]  /*2490*/  FSEL R35, R78, -INF , !P3 ;  /* 0xff8000004e237808 */ /* 0x000fe40005800000 */
[----:B------:R-:W-:Y:S02]  /*24a0*/  FSEL R89, R62, -INF , !P5 ;  /* 0xff8000003e597808 */ /* 0x000fe40006800000 */
[----:B------:R-:W-:Y:S02]  /*24b0*/  ISETP.GE.AND P3, PT, R21, R85, PT ;  /* 0x000000551500720c */ /* 0x000fe40003f66270 */
[----:B------:R-:W-:Y:S02]  /*24c0*/  FSEL R91, R61, -INF , !P1 ;  /* 0xff8000003d5b7808 */ /* 0x000fe40004800000 */
[----:B------:R-:W-:-:S02]  /*24d0*/  FSEL R94, R56, -INF , !P3 ;  /* 0xff800000385e7808 */ /* 0x000fc40005800000 */
[----:B------:R-:W-:Y:S02]  /*24e0*/  FSEL R88, R79, -INF , !P6 ;  /* 0xff8000004f587808 */ /* 0x000fe40007000000 */
[----:B------:R-:W-:Y:S02]  /*24f0*/  FSEL R90, R60, -INF , !P2 ;  /* 0xff8000003c5a7808 */ /* 0x000fe40005000000 */
[CC--:B------:R-:W-:Y:S02]  /*2500*/  ISETP.GE.AND P5, PT, R9.reuse, R85.reuse, PT ;  /* 0x000000550900720c */ /* 0x0c0fe40003fa6270 */
[----:B------:R-:W-:Y:S01]  /*2510*/  ISETP.GE.AND P1, PT, R9, R84, PT ;  /* 0x000000540900720c */ /* 0x000fe20003f26270 */
[----:B-1----:R-:W-:Y:S01]  /*2520*/  IMAD R9, R120, R20, R119 ;  /* 0x0000001478097224 */ /* 0x002fe200078e0277 */
[----:B------:R-:W-:Y:S02]  /*2530*/  ISETP.GE.AND P3, PT, R17, R84, PT ;  /* 0x000000541100720c */ /* 0x000fe40003f66270 */
[----:B------:R-:W-:Y:S01]  /*2540*/  FSEL R87, R77, -INF , !P4 ;  /* 0xff8000004d577808 */ /* 0x000fe20006000000 */
[----:B------:R-:W-:Y:S01]  /*2550*/  IMAD.SHL.U32 R9, R9, 0x20, RZ ;  /* 0x0000002009097824 */ /* 0x000fe200078e00ff */
[----:B------:R-:W-:-:S02]  /*2560*/  ISETP.GE.AND P6, PT, R8, R85, PT ;  /* 0x000000550800720c */ /* 0x000fc40003fc6270 */
[-C--:B------:R-:W-:Y:S01]  /*2570*/  ISETP.GE.AND P2, PT, R8, R84.reuse, PT ;  /* 0x000000540800720c */ /* 0x080fe20003f46270 */
[----:B------:R-:W-:Y:S01]  /*2580*/  VIADD R8, R17, 0x39 ;  /* 0x0000003911087836 */ /* 0x000fe20000000000 */
[----:B------:R-:W-:Y:S02]  /*2590*/  FSEL R92, R63, -INF , !P0 ;  /* 0xff8000003f5c7808 */ /* 0x000fe40004000000 */
[----:B------:R-:W-:Y:S02]  /*25a0*/  ISETP.GE.AND P4, PT, R21, R84, PT ;  /* 0x000000541500720c */ /* 0x000fe40003f86270 */
[----:B------:R-:W-:Y:S02]  /*25b0*/  ISETP.GE.AND P0, PT, R17, R85, PT ;  /* 0x000000551100720c */ /* 0x000fe40003f06270 */
[----:B------:R-:W-:Y:S02]  /*25c0*/  FSEL R17, R30, -INF , !P3 ;  /* 0xff8000001e117808 */ /* 0x000fe40005800000 */
[----:B------:R-:W-:-:S02]  /*25d0*/  FSEL R93, R58, -INF , !P4 ;  /* 0xff8000003a5d7808 */ /* 0x000fc40006000000 */
[----:B------:R-:W-:Y:S02]  /*25e0*/  FSEL R28, R28, -INF , !P0 ;  /* 0xff8000001c1c7808 */ /* 0x000fe40004000000 */
[C---:B------:R-:W-:Y:S02]  /*25f0*/  ISETP.GE.AND P4, PT, R8.reuse, R85, PT ;  /* 0x000000550800720c */ /* 0x040fe40003f86270 */
[----:B------:R-:W-:Y:S02]  /*2600*/  ISETP.GE.AND P0, PT, R8, R84, PT ;  /* 0x000000540800720c */ /* 0x000fe40003f06270 */
[----:B------:R-:W-:Y:S02]  /*2610*/  FMNMX3.FTZ R8, R17, R31, R29, !PT ;  /* 0x0000001f11087276 */ /* 0x000fe4000781001d */
[----:B------:R-:W-:Y:S02]  /*2620*/  FSEL R96, R59, -INF , !P2 ;  /* 0xff8000003b607808 */ /* 0x000fe40005000000 */
[----:B------:R-:W-:-:S02]  /*2630*/  IADD3 R128, P3, P2, R9, R6, R128 ;  /* 0x0000000609807210 */ /* 0x000fc40007a7e080 */
[----:B------:R-:W-:Y:S02]  /*2640*/  SHF.R.S32.HI R6, RZ, 0x1f, R9 ;  /* 0x0000001fff067819 */ /* 0x000fe40000011409 */
[----:B------:R-:W-:Y:S01]  /*2650*/  FMNMX3.FTZ R9, R28, R16, R24, !PT ;  /* 0x000000101c097276 */ /* 0x000fe20007810018 */
[----:B------:R-:W-:Y:S01]  /*2660*/  IMAD.WIDE.U32 R128, R128, -0x2daee0ad, RZ ;  /* 0xd2511f5380807825 */ /* 0x000fe200078e00ff */
[----:B------:R-:W-:Y:S02]  /*2670*/  FMNMX3.FTZ R8, R8, R27, R15, !PT ;  /* 0x0000001b08087276 */ /* 0x000fe4000781000f */
[----:B------:R-:W-:Y:S02]  /*2680*/  FMNMX3.FTZ R9, R9, R26, R12, !PT ;  /* 0x0000001a09097276 */ /* 0x000fe4000781000c */
[----:B------:R-:W-:Y:S02]  /*2690*/  FMNMX3.FTZ R8, R8, R13, R19, !PT ;  /* 0x0000000d08087276 */ /* 0x000fe40007810013 */
[----:B------:R-:W-:-:S02]  /*26a0*/  FSEL R97, R71, -INF , !P0 ;  /* 0xff80000047617808 */ /* 0x000fc40004000000 */
[----:B------:R-:W-:Y:S02]  /*26b0*/  FMNMX3.FTZ R9, R9, R14, R52, !PT ;  /* 0x0000000e09097276 */ /* 0x000fe40007810034 */
[----:B------:R-:W-:Y:S02]  /*26c0*/  FMNMX3.FTZ R8, R8, R55, R35, !PT ;  /* 0x0000003708087276 */ /* 0x000fe40007810023 */
[----:B------:R-:W-:Y:S02]  /*26d0*/  ISETP.NE.AND P0, PT, R3, 0x1, PT ;  /* 0x000000010300780c */ /* 0x000fe40003f05270 */
[----:B------:R-:W-:Y:S02]  /*26e0*/  IADD3.X R7, PT, PT, R6, R7, RZ, P3, P2 ;  /* 0x0000000706077210 */ /* 0x000fe40001fe44ff */
[----:B------:R-:W-:Y:S02]  /*26f0*/  FMNMX3.FTZ R6, R9, R18, R34, !PT ;  /* 0x0000001209067276 */ /* 0x000fe40007810022 */
[----:B------:R-:W-:-:S02]  /*2700*/  FMNMX3.FTZ R8, R8, R88, R89, !PT ;  /* 0x0000005808087276 */ /* 0x000fc40007810059 */
[----:B------:R-:W-:Y:S01]  /*2710*/  FSEL R98, R69, -INF , !P4 ;  /* 0xff80000045627808 */ /* 0x000fe20006000000 */
[----:B------:R-:W-:Y:S01]  /*2720*/  IMAD.SHL.U32 R69, R2, 0x2, RZ ;  /* 0x0000000202457824 */ /* 0x000fe200078e00ff */
[----:B------:R-:W-:Y:S02]  /*2730*/  FSEL R99, R70, -INF , !P1 ;  /* 0xff80000046637808 */ /* 0x000fe40004800000 */
[----:B------:R-:W-:Y:S02]  /*2740*/  FMNMX3.FTZ R6, R6, R87, R90, !PT ;  /* 0x0000005706067276 */ /* 0x000fe4000781005a */
[----:B------:R-:W-:Y:S02]  /*2750*/  FMNMX3.FTZ R2, R8, R92, R93, !PT ;  /* 0x0000005c08027276 */ /* 0x000fe4000781005d */
[----:B------:R-:W-:Y:S02]  /*2760*/  FSEL R95, R57, -INF , !P6 ;  /* 0xff800000395f7808 */ /* 0x000fe40007000000 */
[----:B------:R-:W-:-:S02]  /*2770*/  FSEL R100, R68, -INF , !P5 ;  /* 0xff80000044647808 */ /* 0x000fc40006800000 */
[----:B------:R-:W-:Y:S02]  /*2780*/  FMNMX3.FTZ R6, R6, R91, R94, !PT ;  /* 0x0000005b06067276 */ /* 0x000fe4000781005e */
[----:B------:R-:W-:Y:S02]  /*2790*/  FMNMX3.FTZ R2, R2, R96, R99, !PT ;  /* 0x0000006002027276 */ /* 0x000fe40007810063 */
[----:B------:R-:W-:Y:S02]  /*27a0*/  LOP3.LUT R126, R7, UR24, R131, 0x96, !PT ;  /* 0x00000018077e7c12 */ /* 0x000fe4000f8e9683 */
        /* <DEDUP_REMOVED lines=23> */
.L_x_971:
[----:B-1----:R-:W1:Y:S01]  /*2920*/  SHFL.BFLY PT, R21, R2, 0x2, 0x1f ;  /* 0x0c401f0002157f89 */ /* 0x002e6200000e0000 */
[----:B------:R-:W-:Y:S01]  /*2930*/  FMNMX.FTZ R6, R98, R9, !PT ;  /* 0x0000000962067209 */ /* 0x000fe20007810000 */
[----:B------:R-:W-:Y:S01]  /*2940*/  UIADD3 UR30, UPT, UPT, UR24, -0x61c88647, URZ ;  /* 0x9e3779b9181e7890 */ /* 0x000fe2000fffe0ff */
[----:B------:R-:W-:Y:S01]  /*2950*/  LOP3.LUT R7, R69, UR25, R129, 0x96, !PT ;  /* 0x0000001945077c12 */ /* 0x000fe2000f8e9681 */
[----:B------:R-:W-:Y:S01]  /*2960*/  IMAD.WIDE.U32 R126, R126, -0x2daee0ad, RZ ;  /* 0xd2511f537e7e7825 */ /* 0x000fe200078e00ff */
[----:B------:R-:W-:Y:S01]  /*2970*/  UIADD3 UR28, UPT, UPT, UR25, 0x76cf5d0a, URZ ;  /* 0x76cf5d0a191c7890 */ /* 0x000fe2000fffe0ff */
[----:B------:R-:W2:Y:S01]  /*2980*/  SHFL.BFLY PT, R9, R6, 0x2, 0x1f ;  /* 0x0c401f0006097f89 */ /* 0x000ea200000e0000 */
[----:B------:R-:W-:Y:S01]  /*2990*/  UIADD3 UR29, UPT, UPT, UR24, 0x3c6ef372, URZ ;  /* 0x3c6ef372181d7890 */ /* 0x000fe2000fffe0ff */
[----:B------:R-:W-:Y:S01]  /*29a0*/  IMAD.WIDE.U32 R22, R7, -0x326172a9, RZ ;  /* 0xcd9e8d5707167825 */ /* 0x000fe200078e00ff */
[----:B------:R-:W-:Y:S01]  /*29b0*/  LOP3.LUT R122, R128, UR9, R127, 0x96, !PT ;  /* 0x00000009807a7c12 */ /* 0x000fe2000f8e967f */
[----:B------:R-:W-:Y:S01]  /*29c0*/  UIADD3 UR27, UPT, UPT, UR24, -0x255992d5, URZ ;  /* 0xdaa66d2b181b7890 */ /* 0x000fe2000fffe0ff */
[----:B------:R-:W3:Y:S01]  /*29d0*/  LDC.U8 R124, c[0x0][0x4f8] ;  /* 0x00013e00ff7c7b82 */ /* 0x000ee20000000000 */
[----:B------:R-:W-:Y:S01]  /*29e0*/  UIADD3 UR26, UPT, UPT, UR25, 0x32370b8f, URZ ;  /* 0x32370b8f191a7890 */ /* 0x000fe2000fffe0ff */
[----:B------:R-:W-:Y:S01]  /*29f0*/  LOP3.LUT R7, R130, UR30, R23, 0x96, !PT ;  /* 0x0000001e82077c12 */ /* 0x000fe2000f8e9617 */
[----:B------:R-:W-:Y:S01]  /*2a00*/  IMAD.WIDE.U32 R122, R122, -0x326172a9, RZ ;  /* 0xcd9e8d577a7a7825 */ /* 0x000fe200078e00ff */
[----:B------:R-:W4:Y:S03]  /*2a10*/  LDCU UR31, c[0x0][0x45c] ;  /* 0x00008b80ff1f77ac */ /* 0x000f260008000800 */
[----:B------:R-:W-:Y:S01]  /*2a20*/  IMAD.WIDE.U32 R32, R7, -0x2daee0ad, RZ ;  /* 0xd2511f5307207825 */ /* 0x000fe200078e00ff */
[----:B------:R-:W-:Y:S01]  /*2a30*/  LOP3.LUT R22, R22, UR29, R123, 0x96, !PT ;  /* 0x0000001d16167c12 */ /* 0x000fe2000f8e967b */
[----:B------:R-:W-:-:S02]  /*2a40*/  UIADD3 UR15, UPT, UPT, UR25, -0x126145ec, URZ ;  /* 0xed9eba14190f7890 */ /* 0x000fc4000fffe0ff */
[----:B------:R-:W-:Y:S01]  /*2a50*/  UIADD3 UR21, UPT, UPT, UR24, 0x78dde6e4, URZ ;  /* 0x78dde6e418157890 */ /* 0x000fe2000fffe0ff */
[----:B------:R-:W-:Y:S01]  /*2a60*/  IMAD.IADD R109, R5, 0x1, R0 ;  /* 0x00000001056d7824 */ /* 0x000fe200078e0200 */
[----:B-1----:R-:W-:Y:S01]  /*2a70*/  FMNMX.FTZ R21, R2, R21, !PT ;  /* 0x0000001502157209 */ /* 0x002fe20007810000 */
[----:B------:R-:W-:Y:S01]  /*2a80*/  IMAD.WIDE.U32 R22, R22, -0x2daee0ad, RZ ;  /* 0xd2511f5316167825 */ /* 0x000fe200078e00ff */
[----:B------:R-:W-:Y:S01]  /*2a90*/  LOP3.LUT R2, R126, UR28, R33, 0x96, !PT ;  /* 0x0000001c7e027c12 */ /* 0x000fe2000f8e9621 */
[----:B------:R-:W-:Y:S01]  /*2aa0*/  UIADD3 UR14, UPT, UPT, UR24, 0x1715609d, URZ ;  /* 0x1715609d180e7890 */ /* 0x000fe2000fffe0ff */
[----:B------:R-:W-:Y:S01]  /*2ab0*/  LEA R109, R109, UR4, 0x1 ;  /* 0x000000046d6d7c11 */ /* 0x000fe2000f8e08ff */
[----:B------:R-:W1:Y:S01]  /*2ac0*/  SHFL.BFLY PT, R8, R21, 0x1, 0x1f ;  /* 0x0c201f0015087f89 */ /* 0x000e6200000e0000 */
[----:B--2---:R-:W-:Y:S01]  /*2ad0*/  FMNMX.FTZ R9, R6, R9, !PT ;  /* 0x0000000906097209 */ /* 0x004fe20007810000 */
[----:B------:R-:W-:Y:S01]  /*2ae0*/  IMAD.WIDE.U32 R10, R2, -0x326172a9, RZ ;  /* 0xcd9e8d57020a7825 */ /* 0x000fe200078e00ff */
[----:B------:R-:W-:Y:S01]  /*2af0*/  LOP3.LUT R32, R32, UR26, R23, 0x96, !PT ;  /* 0x0000001a20207c12 */ /* 0x000fe2000f8e9617 */
[----:B------:R-:W-:Y:S01]  /*2b00*/  UIADD3 UR13, UPT, UPT, UR25, -0x56f99767, URZ ;  /* 0xa9066899190d7890 */ /* 0x000fe2000fffe0ff */
[----:B------:R-:W-:Y:S01]  /*2b10*/  LDSM.16.MT88.4 R56, [R109+0x7000] ;  /* 0x007000006d38783b */ /* 0x000fe20000004200 */
[----:B------:R-:W-:Y:S01]  /*2b20*/  UIADD3 UR9, UPT, UPT, UR25, 0x646e171e, URZ ;  /* 0x646e171e19097890 */ /* 0x000fe2000fffe0ff */
[----:B------:R-:W-:Y:S01]  /*2b30*/  LOP3.LUT R6, R122, UR27, R11, 0x96, !PT ;  /* 0x0000001b7a067c12 */ /* 0x000fe2000f8e960b */
[----:B------:R-:W-:Y:S01]  /*2b40*/  IMAD.WIDE.U32 R32, R32, -0x326172a9, RZ ;  /* 0xcd9e8d5720207825 */ /* 0x000fe200078e00ff */
[----:B------:R-:W2:Y:S01]  /*2b50*/  SHFL.BFLY PT, R2, R9, 0x1, 0x1f ;  /* 0x0c201f0009027f89 */ /* 0x000ea200000e0000 */
[----:B------:R-:W-:-:S02]  /*2b60*/  UIADD3 UR12, UPT, UPT, UR24, -0x4ab325aa, URZ ;  /* 0xb54cda56180c7890 */ /* 0x000fc4000fffe0ff */
[----:B------:R-:W-:Y:S01]  /*2b70*/  IMAD.WIDE.U32 R6, R6, -0x2daee0ad, RZ ;  /* 0xd2511f5306067825 */ /* 0x000fe200078e00ff */
[----:B------:R-:W-:Y:S01]  /*2b80*/  LOP3.LUT R10, R10, UR21, R33, 0x96, !PT ;  /* 0x000000150a0a7c12 */ /* 0x000fe2000f8e9621 */
[----:B------:R-:W-:Y:S02]  /*2b90*/  LDSM.16.MT88.4 R72, [R109+0x8000] ;  /* 0x008000006d48783b */ /* 0x000fe40000004200 */
[----:B------:R-:W-:Y:S01]  /*2ba0*/  IMAD.IADD R86, R4, 0x1, R109 ;  /* 0x0000000104567824 */ /* 0x000fe200078e026d */
[----:B------:R-:W-:Y:S01]  /*2bb0*/  LOP3.LUT R22, R22, UR15, R7, 0x96, !PT ;  /* 0x0000000f16167c12 */ /* 0x000fe2000f8e9607 */
[----:B------:R-:W-:Y:S01]  /*2bc0*/  IMAD.WIDE.U32 R10, R10, -0x2daee0ad, RZ ;  /* 0xd2511f530a0a7825 */ /* 0x000fe200078e00ff */
[----:B------:R-:W-:Y:S03]  /*2bd0*/  LDSM.16.MT88.4 R40, [R109+0x6000] ;  /* 0x006000006d28783b */ /* 0x000fe60000004200 */
[----:B------:R-:W-:Y:S01]  /*2be0*/  IMAD.WIDE.U32 R22, R22, -0x326172a9, RZ ;  /* 0xcd9e8d5716167825 */ /* 0x000fe200078e00ff */
[----:B------:R-:W-:Y:S01]  /*2bf0*/  LOP3.LUT R6, R6, UR13, R11, 0x96, !PT ;  /* 0x0000000d06067c12 */ /* 0x000fe2000f8e960b */
[----:B------:R-:W5:Y:S01]  /*2c00*/  LDSM.16.MT88.4 R48, [R86+0x6000] ;  /* 0x006000005630783b */ /* 0x000f620000004200 */
[----:B-1----:R-:W-:Y:S01]  /*2c10*/  FMNMX.FTZ R0, R21, R8, !PT ;  /* 0x0000000815007209 */ /* 0x002fe20007810000 */
[----:B------:R-:W-:Y:S01]  /*2c20*/  IMAD.MOV.U32 R125, RZ, RZ, -0x1 ;  /* 0xffffffffff7d7424 */ /* 0x000fe200078e00ff */
[----:B------:R-:W-:Y:S01]  /*2c30*/  LOP3.LUT R32, R32, UR14, R23, 0x96, !PT ;  /* 0x0000000e20207c12 */ /* 0x000fe2000f8e9617 */
[----:B------:R-:W-:Y:S01]  /*2c40*/  IMAD.WIDE.U32 R6, R6, -0x326172a9, RZ ;  /* 0xcd9e8d5706067825 */ /* 0x000fe200078e00ff */
[----:B------:R-:W-:-:S03]  /*2c50*/  FSETP.NEU.FTZ.AND P1, PT, R0, -INF , PT ;  /* 0xff8000000000780b */ /* 0x000fc60003f3d000 */
[----:B----4-:R-:W-:Y:S01]  /*2c60*/  FMUL.FTZ R104, R0, UR31 ;  /* 0x0000001f00687c20 */ /* 0x010fe20008410000 */
[----:B------:R-:W1:Y:S01]  /*2c70*/  LDSM.16.MT88.4 R64, [R86+0x7000] ;  /* 0x007000005640783b */ /* 0x000e620000004200 */
[----:B------:R-:W-:Y:S01]  /*2c80*/  IMAD.WIDE.U32 R32, R32, -0x2daee0ad, RZ ;  /* 0xd2511f5320207825 */ /* 0x000fe200078e00ff */
[----:B--2---:R-:W-:Y:S02]  /*2c90*/  FMNMX.FTZ R2, R9, R2, !PT ;  /* 0x0000000209027209 */ /* 0x004fe40007810000 */
[----:B------:R-:W-:Y:S01]  /*2ca0*/  FSEL R104, R104, RZ, P1 ;  /* 0x000000ff68687208 */ /* 0x000fe20000800000 */
[----:B------:R-:W-:Y:S01]  /*2cb0*/  IMAD.MOV.U32 R20, RZ, RZ, R6 ;  /* 0x000000ffff147224 */ /* 0x000fe200078e0006 */
[----:B------:R-:W-:Y:S01]  /*2cc0*/  LOP3.LUT R10, R10, UR9, R33, 0x96, !PT ;  /* 0x000000090a0a7c12 */ /* 0x000fe2000f8e9621 */
[C---:B------:R-:W-:Y:S01]  /*2cd0*/  FMUL.FTZ R105, R2.reuse, UR31 ;  /* 0x0000001f02697c20 */ /* 0x040fe20008410000 */
[----:B------:R-:W-:Y:S01]  /*2ce0*/  FSETP.NEU.FTZ.AND P1, PT, R2, -INF , PT ;  /* 0xff8000000200780b */ /* 0x000fe20003f3d000 */
[--C-:B------:R-:W-:Y:S01]  /*2cf0*/  FFMA.FTZ R102, R29, UR31, -R104.reuse ;  /* 0x0000001f1d667c23 */ /* 0x100fe20008010868 */
[--C-:B------:R-:W-:Y:S01]  /*2d00*/  FFMA.FTZ R33, R27, UR31, -R104.reuse ;  /* 0x0000001f1b217c23 */ /* 0x100fe20008010868 */
[----:B------:R-:W-:Y:S01]  /*2d10*/  LOP3.LUT R8, R22, UR12, R7, 0x96, !PT ;  /* 0x0000000c16087c12 */ /* 0x000fe2000f8e9607 */
[--C-:B------:R-:W-:Y:S01]  /*2d20*/  FFMA.FTZ R103, R17, UR31, -R104.reuse ;  /* 0x0000001f11677c23 */ /* 0x100fe20008010868 */
[----:B------:R-:W-:Y:S01]  /*2d30*/  FSEL R105, R105, RZ, P1 ;  /* 0x000000ff69697208 */ /* 0x000fe20000800000 */
[----:B---3--:R-:W-:Y:S01]  /*2d40*/  IMAD.U32 R17, R124, 0x10000, RZ ;  /* 0x000100007c117824 */ /* 0x008fe200078e00ff */
[C---:B------:R-:W-:Y:S01]  /*2d50*/  PRMT R11, R6.reuse, 0x7771, RZ ;  /* 0x00007771060b7816 */ /* 0x040fe200000000ff */
[----:B------:R-:W-:Y:S01]  /*2d60*/  FFMA.FTZ R132, R31, UR31, -R104 ;  /* 0x0000001f1f847c23 */ /* 0x000fe20008010868 */
[C---:B------:R-:W-:Y:S01]  /*2d70*/  PRMT R7, R6.reuse, 0x7773, RZ ;  /* 0x0000777306077816 */ /* 0x040fe200000000ff */
[----:B------:R-:W-:Y:S01]  /*2d80*/  MUFU.EX2 R102, R102 ;  /* 0x0000006600667308 */ /* 0x000fe20000000800 */
[----:B------:R-:W-:Y:S01]  /*2d90*/  PRMT R6, R6, 0x7772, RZ ;  /* 0x0000777206067816 */ /* 0x000fe200000000ff */
[--C-:B------:R-:W-:Y:S01]  /*2da0*/  FFMA.FTZ R106, R28, UR31, -R105.reuse ;  /* 0x0000001f1c6a7c23 */ /* 0x100fe20008010869 */
[----:B------:R-:W-:Y:S01]  /*2db0*/  LOP3.LUT R20, R20, 0xff, RZ, 0xc0, !PT ;  /* 0x000000ff14147812 */ /* 0x000fe200078ec0ff */
[----:B------:R-:W2:Y:S01]  /*2dc0*/  MUFU.EX2 R33, R33 ;  /* 0x0000002100217308 */ /* 0x000ea20000000800 */
[----:B------:R-:W-:Y:S01]  /*2dd0*/  FFMA.FTZ R107, R16, UR31, -R105 ;  /* 0x0000001f106b7c23 */ /* 0x000fe20008010869 */
[----:B------:R-:W-:Y:S01]  /*2de0*/  PRMT R6, R6, 0x5410, R7 ;  /* 0x0000541006067816 */ /* 0x000fe20000000007 */
[----:B------:R-:W-:Y:S01]  /*2df0*/  FFMA.FTZ R101, R24, UR31, -R105 ;  /* 0x0000001f18657c23 */ /* 0x000fe20008010869 */
[--C-:B------:R-:W-:Y:S01]  /*2e00*/  LOP3.LUT R124, R124, 0xff0000, R17.reuse, 0xf8, !PT ;  /* 0x00ff00007c7c7812 */ /* 0x100fe200078ef811 */
[----:B------:R-:W-:Y:S01]  /*2e10*/  MUFU.EX2 R103, R103 ;  /* 0x0000006700677308 */ /* 0x000fe20000000800 */
[----:B------:R-:W-:Y:S01]  /*2e20*/  PRMT R17, R8, 0x7632, R17 ;  /* 0x0000763208117816 */ /* 0x000fe20000000011 */
[----:B------:R-:W-:Y:S01]  /*2e30*/  IMAD.MOV.U32 R22, RZ, RZ, R32 ;  /* 0x000000ffff167224 */ /* 0x000fe200078e0020 */
[C---:B------:R-:W-:Y:S01]  /*2e40*/  PRMT R30, R32.reuse, 0x7773, RZ ;  /* 0x00007773201e7816 */ /* 0x040fe200000000ff */
[----:B------:R-:W3:Y:S01]  /*2e50*/  MUFU.EX2 R132, R132 ;  /* 0x0000008400847308 */ /* 0x000ee20000000800 */
[----:B------:R-:W-:Y:S01]  /*2e60*/  PRMT R9, R32, 0x7772, RZ ;  /* 0x0000777220097816 */ /* 0x000fe200000000ff */
[--C-:B------:R-:W-:Y:S01]  /*2e70*/  FFMA.FTZ R31, R15, UR31, -R104.reuse ;  /* 0x0000001f0f1f7c23 */ /* 0x100fe20008010868 */
[----:B------:R-:W-:Y:S01]  /*2e80*/  PRMT R11, R20, 0x5410, R11 ;  /* 0x00005410140b7816 */ /* 0x000fe2000000000b */
[----:B------:R-:W-:Y:S01]  /*2e90*/  MUFU.EX2 R106, R106 ;  /* 0x0000006a006a7308 */ /* 0x000fe20000000800 */
[C---:B------:R-:W-:Y:S01]  /*2ea0*/  LOP3.LUT R20, R8.reuse, 0xffff, RZ, 0xc0, !PT ;  /* 0x0000ffff08147812 */ /* 0x040fe200078ec0ff */
[--C-:B------:R-:W-:Y:S01]  /*2eb0*/  FFMA.FTZ R27, R19, UR31, -R104.reuse ;  /* 0x0000001f131b7c23 */ /* 0x100fe20008010868 */
[----:B------:R-:W-:Y:S01]  /*2ec0*/  LOP3.LUT R7, R8, 0xff, RZ, 0xc0, !PT ;  /* 0x000000ff08077812 */ /* 0x000fe200078ec0ff */
[----:B------:R-:W4:Y:S01]  /*2ed0*/  MUFU.EX2 R107, R107 ;  /* 0x0000006b006b7308 */ /* 0x000f220000000800 */
[----:B------:R-:W-:Y:S01]  /*2ee0*/  LOP3.LUT R83, R6, 0xff00ff, RZ, 0xc0, !PT ;  /* 0x00ff00ff06537812 */ /* 0x000fe200078ec0ff */
[----:B------:R-:W-:Y:S01]  /*2ef0*/  FFMA.FTZ R24, R55, UR31, -R104 ;  /* 0x0000001f37187c23 */ /* 0x000fe20008010868 */
[----:B------:R-:W-:Y:S01]  /*2f00*/  SHF.R.U32.HI R8, RZ, 0x18, R8 ;  /* 0x00000018ff087819 */ /* 0x000fe20000011608 */
[----:B------:R-:W-:Y:S01]  /*2f10*/  MUFU.EX2 R101, R101 ;  /* 0x0000006500657308 */ /* 0x000fe20000000800 */
[----:B------:R-:W-:Y:S01]  /*2f20*/  LOP3.LUT R17, R17, 0xff, RZ, 0xc0, !PT ;  /* 0x000000ff11117812 */ /* 0x000fe200078ec0ff */
[--C-:B------:R-:W-:Y:S01]  /*2f30*/  FFMA.FTZ R29, R14, UR31, -R105.reuse ;  /* 0x0000001f0e1d7c23 */ /* 0x100fe20008010869 */
[----:B------:R-:W-:Y:S01]  /*2f40*/  PRMT R9, R9, 0x5410, R30 ;  /* 0x0000541009097816 */ /* 0x000fe2000000001e */
[--C-:B------:R-:W-:Y:S01]  /*2f50*/  FFMA.FTZ R30, R26, UR31, -R105.reuse ;  /* 0x0000001f1a1e7c23 */ /* 0x100fe20008010869 */
[--C-:B------:R-:W-:Y:S01]  /*2f60*/  HSET2.LE.AND R82, R11, R124.reuse, PT ;  /* 0x0000007c0b527233 */ /* 0x100fe20003803000 */
[----:B------:R-:W-:Y:S01]  /*2f70*/  FFMA.FTZ R26, R13, UR31, -R104 ;  /* 0x0000001f0d1a7c23 */ /* 0x000fe20008010868 */
[----:B------:R-:W-:Y:S01]  /*2f80*/  SHF.R.U32.HI R20, RZ, 0x8, R20 ;  /* 0x00000008ff147819 */ /* 0x000fe20000011614 */
[----:B------:R-:W-:Y:S01]  /*2f90*/  MUFU.EX2 R31, R31 ;  /* 0x0000001f001f7308 */ /* 0x000fe20000000800 */
[--C-:B------:R-:W-:Y:S01]  /*2fa0*/  HSET2.LE.AND R83, R83, R124.reuse, PT ;  /* 0x0000007c53537233 */ /* 0x100fe20003803000 */
[--C-:B------:R-:W-:Y:S01]  /*2fb0*/  FFMA.FTZ R28, R52, UR31, -R105.reuse ;  /* 0x0000001f341c7c23 */ /* 0x100fe20008010869 */
[----:B------:R-:W-:Y:S01]  /*2fc0*/  PRMT R11, R17, 0x5410, R8 ;  /* 0x00005410110b7816 */ /* 0x000fe20000000008 */
[----:B------:R-:W5:Y:S01]  /*2fd0*/  MUFU.EX2 R30, R30 ;  /* 0x0000001e001e7308 */ /* 0x000f620000000800 */
[----:B--2---:R-:W-:Y:S01]  /*2fe0*/  F2FP.F16.F32.PACK_AB R4, R33, R102 ;  /* 0x000000662104723e */ /* 0x004fe200000000ff */
[--C-:B------:R-:W-:Y:S01]  /*2ff0*/  FFMA.FTZ R25, R18, UR31, -R105.reuse ;  /* 0x0000001f12197c23 */ /* 0x100fe20008010869 */
[----:B------:R-:W-:Y:S01]  /*3000*/  PRMT R5, R32, 0x7771, RZ ;  /* 0x0000777120057816 */ /* 0x000fe200000000ff */
[--C-:B------:R-:W-:Y:S01]  /*3010*/  FFMA.FTZ R32, R12, UR31, -R105.reuse ;  /* 0x0000001f0c207c23 */ /* 0x100fe20008010869 */
[----:B------:R-:W-:Y:S01]  /*3020*/  PRMT R7, R7, 0x5410, R20 ;  /* 0x0000541007077816 */ /* 0x000fe20000000014 */
[----:B------:R-:W-:Y:S01]  /*3030*/  MUFU.EX2 R27, R27 ;  /* 0x0000001b001b7308 */ /* 0x000fe20000000800 */
[----:B------:R-:W-:Y:S01]  /*3040*/  LOP3.LUT R22, R22, 0xff, RZ, 0xc0, !PT ;  /* 0x000000ff16167812 */ /* 0x000fe200078ec0ff */
[----:B------:R-:W-:Y:S01]  /*3050*/  LDSM.16.MT88.4 R16, [R109+0x7400] ;  /* 0x007400006d10783b */ /* 0x000fe20000004200 */
[----:B------:R-:W-:Y:S01]  /*3060*/  LOP3.LUT R83, R4, R83, RZ, 0xc0, !PT ;  /* 0x0000005304537212 */ /* 0x000fe200078ec0ff */
[----:B------:R-:W2:Y:S01]  /*3070*/  MUFU.EX2 R24, R24 ;  /* 0x0000001800187308 */ /* 0x000ea20000000800 */
[--C-:B------:R-:W-:Y:S01]  /*3080*/  HSET2.LE.AND R11, R11, R124.reuse, PT ;  /* 0x0000007c0b0b7233 */ /* 0x100fe20003803000 */
[----:B------:R-:W-:Y:S01]  /*3090*/  FFMA.FTZ R133, R98, UR31, -R105 ;  /* 0x0000001f62857c23 */ /* 0x000fe20008010869 */
[----:B---3--:R-:W-:Y:S01]  /*30a0*/  F2FP.F16.F32.PACK_AB R4, R132, R103 ;  /* 0x000000678404723e */ /* 0x008fe200000000ff */
[----:B------:R-:W3:Y:S01]  /*30b0*/  MUFU.EX2 R26, R26 ;  /* 0x0000001a001a7308 */ /* 0x000ee20000000800 */
[----:B------:R-:W-:Y:S01]  /*30c0*/  PRMT R5, R22, 0x5410, R5 ;  /* 0x0000541016057816 */ /* 0x000fe20000000005 */
[--C-:B------:R-:W-:Y:S01]  /*30d0*/  FFMA.FTZ R89, R89, UR31, -R104.reuse ;  /* 0x0000001f59597c23 */ /* 0x100fe20008010868 */
[--C-:B------:R-:W-:Y:S01]  /*30e0*/  HSET2.LE.AND R7, R7, R124.reuse, PT ;  /* 0x0000007c07077233 */ /* 0x100fe20003803000 */
[----:B------:R-:W-:Y:S01]  /*30f0*/  MUFU.EX2 R32, R32 ;  /* 0x0000002000207308 */ /* 0x000fe20000000800 */
[----:B----4-:R-:W-:Y:S01]  /*3100*/  F2FP.F16.F32.PACK_AB R80, R107, R106 ;  /* 0x0000006a6b50723e */ /* 0x010fe200000000ff */
[----:B------:R-:W-:Y:S01]  /*3110*/  FFMA.FTZ R97, R97, UR31, -R104 ;  /* 0x0000001f61617c23 */ /* 0x000fe20008010868 */
[----:B------:R-:W-:Y:S01]  /*3120*/  LOP3.LUT R81, R4, R11, RZ, 0xc0, !PT ;  /* 0x0000000b04517212 */ /* 0x000fe200078ec0ff */
[----:B------:R-:W4:Y:S01]  /*3130*/  MUFU.EX2 R29, R29 ;  /* 0x0000001d001d7308 */ /* 0x000f220000000800 */
[C---:B------:R-:W-:Y:S01]  /*3140*/  LOP3.LUT R11, R10.reuse, 0xffff, RZ, 0xc0, !PT ;  /* 0x0000ffff0a0b7812 */ /* 0x040fe200078ec0ff */
[----:B------:R-:W-:Y:S01]  /*3150*/  FADD.FTZ R103, R103, R132 ;  /* 0x0000008467677221 */ /* 0x000fe20000010000 */
[----:B------:R-:W-:Y:S01]  /*3160*/  PRMT R15, R10, 0x7632, R15 ;  /* 0x000076320a0f7816 */ /* 0x000fe2000000000f */
[----:B------:R-:W-:Y:S01]  /*3170*/  MUFU.EX2 R28, R28 ;  /* 0x0000001c001c7308 */ /* 0x000fe20000000800 */
[----:B------:R-:W-:Y:S01]  /*3180*/  LOP3.LUT R80, R80, R7, RZ, 0xc0, !PT ;  /* 0x0000000750507212 */ /* 0x000fe200078ec0ff */
[----:B------:R-:W-:Y:S01]  /*3190*/  FADD.FTZ R106, R106, R107 ;  /* 0x0000006b6a6a7221 */ /* 0x000fe20000010000 */
[----:B------:R-:W-:Y:S01]  /*31a0*/  LOP3.LUT R8, R10, 0xff, RZ, 0xc0, !PT ;  /* 0x000000ff0a087812 */ /* 0x000fe200078ec0ff */
[----:B------:R-:W1:Y:S01]  /*31b0*/  MUFU.EX2 R25, R25 ;  /* 0x0000001900197308 */ /* 0x000e620000000800 */
[----:B------:R-:W-:-:S02]  /*31c0*/  HSET2.LE.AND R14, R5, R124, PT ;  /* 0x0000007c050e7233 */ /* 0x000fc40003803000 */
[----:B------:R-:W-:Y:S01]  /*31d0*/  SHF.R.U32.HI R10, RZ, 0x18, R10 ;  /* 0x00000018ff0a7819 */ /* 0x000fe2000001160a */
[----:B------:R-:W1:Y:S01]  /*31e0*/  LDSM.16.MT88.4 R4, [R86+0x6400] ;  /* 0x006400005604783b */ /* 0x000e620000004200 */
[----:B------:R-:W-:Y:S01]  /*31f0*/  SHF.R.U32.HI R11, RZ, 0x8, R11 ;  /* 0x00000008ff0b7819 */ /* 0x000fe2000001160b */
[----:B------:R-:W-:Y:S01]  /*3200*/  MUFU.EX2 R89, R89 ;  /* 0x0000005900597308 */ /* 0x000fe20000000800 */
[----:B------:R-:W-:Y:S02]  /*3210*/  LOP3.LUT R15, R15, 0xff, RZ, 0xc0, !PT ;  /* 0x000000ff0f0f7812 */ /* 0x000fe400078ec0ff */
[----:B-----5:R-:W-:Y:S01]  /*3220*/  F2FP.F16.F32.PACK_AB R21, R30, R101 ;  /* 0x000000651e15723e */ /* 0x020fe200000000ff */
[----:B------:R-:W-:Y:S01]  /*3230*/  MUFU.EX2 R132, R97 ;  /* 0x0000006100847308 */ /* 0x000fe20000000800 */
[----:B------:R-:W-:Y:S02]  /*3240*/  LOP3.LUT R9, R9, 0xff00ff, RZ, 0xc0, !PT ;  /* 0x00ff00ff09097812 */ /* 0x000fe400078ec0ff */
[----:B------:R-:W-:Y:S01]  /*3250*/  PRMT R11, R8, 0x5410, R11 ;  /* 0x00005410080b7816 */ /* 0x000fe2000000000b */
[----:B------:R-:W-:Y:S01]  /*3260*/  MUFU.EX2 R133, R133 ;  /* 0x0000008500857308 */ /* 0x000fe20000000800 */
[----:B------:R-:W-:-:S02]  /*3270*/  PRMT R13, R15, 0x5410, R10 ;  /* 0x000054100f0d7816 */ /* 0x000fc4000000000a */
[----:B------:R-:W-:Y:S02]  /*3280*/  LOP3.LUT R82, R21, R82, RZ, 0xc0, !PT ;  /* 0x0000005215527212 */ /* 0x000fe400078ec0ff */
[--C-:B------:R-:W-:Y:S01]  /*3290*/  HSET2.LE.AND R9, R9, R124.reuse, PT ;  /* 0x0000007c09097233 */ /* 0x100fe20003803000 */
[----:B------:R-:W-:Y:S01]  /*32a0*/  LDSM.16.MT88.4 R20, [R109+0x6400] ;  /* 0x006400006d14783b */ /* 0x000fe20000004200 */
[--C-:B------:R-:W-:Y:S02]  /*32b0*/  HSET2.LE.AND R11, R11, R124.reuse, PT ;  /* 0x0000007c0b0b7233 */ /* 0x100fe40003803000 */
[----:B--2---:R-:W-:Y:S01]  /*32c0*/  F2FP.F16.F32.PACK_AB R10, R24, R27 ;  /* 0x0000001b180a723e */ /* 0x004fe200000000ff */
[----:B------:R-:W-:Y:S01]  /*32d0*/  HMMA.16816.F32 R44, R80, R48, RZ ;  /* 0x00000030502c723c */ /* 0x000fe200000018ff */
[----:B------:R-:W-:Y:S02]  /*32e0*/  HSET2.LE.AND R13, R13, R124, PT ;  /* 0x0000007c0d0d7233 */ /* 0x000fe40003803000 */
[----:B---3--:R-:W-:-:S02]  /*32f0*/  F2FP.F16.F32.PACK_AB R8, R26, R31 ;  /* 0x0000001f1a08723e */ /* 0x008fc400000000ff */
[----:B----4-:R-:W-:Y:S02]  /*3300*/  F2FP.F16.F32.PACK_AB R12, R29, R32 ;  /* 0x000000201d0c723e */ /* 0x010fe400000000ff */
[----:B------:R-:W-:Y:S01]  /*3310*/  LOP3.LUT R15, R10, R9, RZ, 0xc0, !PT ;  /* 0x000000090a0f7212 */ /* 0x000fe200078ec0ff */
[C---:B-1----:R-:W-:Y:S01]  /*3320*/  HMMA.16816.F32 R60, R80.reuse, R64, RZ ;  /* 0x00000040503c723c */ /* 0x042fe200000018ff */
[----:B------:R-:W-:Y:S02]  /*3330*/  LOP3.LUT R12, R12, R11, RZ, 0xc0, !PT ;  /* 0x0000000b0c0c7212 */ /* 0x000fe400078ec0ff */
[----:B------:R-:W-:Y:S02]  /*3340*/  LOP3.LUT R13, R8, R13, RZ, 0xc0, !PT ;  /* 0x0000000d080d7212 */ /* 0x000fe400078ec0ff */
[----:B------:R-:W-:Y:S01]  /*3350*/  F2FP.F16.F32.PACK_AB R49, R25, R28 ;  /* 0x0000001c1931723e */ /* 0x000fe200000000ff */
[----:B------:R-:W1:Y:S02]  /*3360*/  LDSM.16.MT88.4 R8, [R86+0x7400] ;  /* 0x007400005608783b */ /* 0x000e640000004200 */
[----:B------:R-:W-:Y:S01]  /*3370*/  HMMA.16816.F32 R52, R80, R56, RZ ;  /* 0x000000385034723c */ /* 0x000fe200000018ff */
[----:B------:R-:W-:-:S07]  /*3380*/  LOP3.LUT R14, R49, R14, RZ, 0xc0, !PT ;  /* 0x0000000e310e7212 */ /* 0x000fce00078ec0ff */
[----:B------:R-:W-:Y:S08]  /*3390*/  HMMA.16816.F32 R48, R80, R50, RZ ;  /* 0x000000325030723c */ /* 0x000ff000000018ff */
[----:B------:R-:W-:Y:S08]  /*33a0*/  HMMA.16816.F32 R44, R12, R4, R44 ;  /* 0x000000040c2c723c */ /* 0x000ff0000000182c */
[----:B------:R-:W-:Y:S08]  /*33b0*/  HMMA.16816.F32 R64, R80, R66, RZ ;  /* 0x000000425040723c */ /* 0x000ff000000018ff */
[C---:B------:R-:W-:Y:S01]  /*33c0*/  HMMA.16816.F32 R48, R12.reuse, R6, R48 ;  /* 0x000000060c30723c */ /* 0x040fe20000001830 */
[----:B------:R-:W2:Y:S07]  /*33d0*/  LDSM.16.MT88.4 R4, [R109+0x8400] ;  /* 0x008400006d04783b */ /* 0x000eae0000004200 */
[----:B-1----:R-:W-:Y:S01]  /*33e0*/  HMMA.16816.F32 R60, R12, R8, R60 ;  /* 0x000000080c3c723c */ /* 0x002fe2000000183c */
[----:B------:R-:W-:-:S05]  /*33f0*/  VIADD R9, R69, 0x1 ;  /* 0x0000000145097836 */ /* 0x000fca0000000000 */
[----:B------:R-:W-:Y:S02]  /*3400*/  LOP3.LUT R9, R9, UR25, R129, 0x96, !PT ;  /* 0x0000001909097c12 */ /* 0x000fe4000f8e9681 */
[----:B------:R-:W-:Y:S03]  /*3410*/  HMMA.16816.F32 R68, R80, R72, RZ ;  /* 0x000000485044723c */ /* 0x000fe600000018ff */
[----:B------:R-:W-:-:S05]  /*3420*/  IMAD.WIDE.U32 R8, R9, -0x326172a9, RZ ;  /* 0xcd9e8d5709087825 */ /* 0x000fca00078e00ff */
[----:B------:R-:W-:Y:S01]  /*3430*/  LOP3.LUT R9, R130, UR30, R9, 0x96, !PT ;  /* 0x0000001e82097c12 */ /* 0x000fe2000f8e9609 */
[----:B------:R-:W-:Y:S01]  /*3440*/  HMMA.16816.F32 R72, R80, R74, RZ ;  /* 0x0000004a5048723c */ /* 0x000fe200000018ff */
[----:B------:R-:W-:-:S07]  /*3450*/  LOP3.LUT R8, R8, UR29, R123, 0x96, !PT ;  /* 0x0000001d08087c12 */ /* 0x000fce000f8e967b */
[----:B------:R-:W-:Y:S01]  /*3460*/  HMMA.16816.F32 R52, R12, R16, R52 ;  /* 0x000000100c34723c */ /* 0x000fe20000001834 */
[----:B------:R-:W-:-:S04]  /*3470*/  IMAD.WIDE.U32 R16, R9, -0x2daee0ad, RZ ;  /* 0xd2511f5309107825 */ /* 0x000fc800078e00ff */
[----:B------:R-:W-:-:S03]  /*3480*/  IMAD.WIDE.U32 R8, R8, -0x2daee0ad, RZ ;  /* 0xd2511f5308087825 */ /* 0x000fc600078e00ff */
[----:B--2---:R-:W-:Y:S01]  /*3490*/  HMMA.16816.F32 R68, R12, R4, R68 ;  /* 0x000000040c44723c */ /* 0x004fe20000001844 */
[----:B------:R-:W-:Y:S02]  /*34a0*/  LOP3.LUT R4, R126, UR28, R17, 0x96, !PT ;  /* 0x0000001c7e047c12 */ /* 0x000fe4000f8e9611 */
[----:B------:R-:W-:-:S03]  /*34b0*/  LOP3.LUT R16, R16, UR26, R9, 0x96, !PT ;  /* 0x0000001a10107c12 */ /* 0x000fc6000f8e9609 */
[----:B------:R-:W-:Y:S02]  /*34c0*/  IMAD.WIDE.U32 R4, R4, -0x326172a9, RZ ;  /* 0xcd9e8d5704047825 */ /* 0x000fe400078e00ff */
[----:B------:R-:W-:Y:S02]  /*34d0*/  HMMA.16816.F32 R64, R12, R10, R64 ;  /* 0x0000000a0c40723c */ /* 0x000fe40000001840 */
[----:B------:R-:W-:Y:S01]  /*34e0*/  IMAD.WIDE.U32 R16, R16, -0x326172a9, RZ ;  /* 0xcd9e8d5710107825 */ /* 0x000fe200078e00ff */
[----:B------:R-:W-:-:S04]  /*34f0*/  LOP3.LUT R10, R122, UR27, R5, 0x96, !PT ;  /* 0x0000001b7a0a7c12 */ /* 0x000fc8000f8e9605 */
[----:B------:R-:W-:Y:S01]  /*3500*/  LOP3.LUT R9, R4, UR21, R17, 0x96, !PT ;  /* 0x0000001504097c12 */ /* 0x000fe2000f8e9611 */
[----:B------:R-:W-:Y:S01]  /*3510*/  HMMA.16816.F32 R72, R12, R6, R72 ;  /* 0x000000060c48723c */ /* 0x000fe20000001848 */
[----:B------:R-:W1:Y:S07]  /*3520*/  LDSM.16.MT88.4 R4, [R86+0x8000] ;  /* 0x008000005604783b */ /* 0x000e6e0000004200 */
[C---:B------:R-:W-:Y:S08]  /*3530*/  HMMA.16816.F32 R36, R80.reuse, R40, RZ ;  /* 0x000000285024723c */ /* 0x040ff000000018ff */
[C---:B------:R-:W-:Y:S08]  /*3540*/  HMMA.16816.F32 R40, R80.reuse, R42, RZ ;  /* 0x0000002a5028723c */ /* 0x040ff000000018ff */
[----:B------:R-:W-:Y:S08]  /*3550*/  HMMA.16816.F32 R56, R80, R58, RZ ;  /* 0x0000003a5038723c */ /* 0x000ff000000018ff */
[----:B------:R-:W-:Y:S01]  /*3560*/  HMMA.16816.F32 R36, R12, R20, R36 ;  /* 0x000000140c24723c */ /* 0x000fe20000001824 */
[--C-:B------:R-:W-:Y:S01]  /*3570*/  FFMA.FTZ R21, R99, UR31, -R104.reuse ;  /* 0x0000001f63157c23 */ /* 0x100fe20008010868 */
[----:B------:R-:W-:Y:S01]  /*3580*/  FFMA.FTZ R20, R96, UR31, -R104 ;  /* 0x0000001f60147c23 */ /* 0x000fe20008010868 */
[----:B------:R-:W-:-:S04]  /*3590*/  FADD.FTZ R96, R102, R103 ;  /* 0x0000006766607221 */ /* 0x000fc80000010000 */
[----:B------:R-:W-:Y:S01]  /*35a0*/  MUFU.EX2 R21, R21 ;  /* 0x0000001500157308 */ /* 0x000fe20000000800 */
[----:B------:R-:W-:Y:S01]  /*35b0*/  HMMA.16816.F32 R40, R12, R22, R40 ;  /* 0x000000160c28723c */ /* 0x000fe20000001828 */
[----:B------:R-:W-:-:S04]  /*35c0*/  IMAD.WIDE.U32 R22, R10, -0x2daee0ad, RZ ;  /* 0xd2511f530a167825 */ /* 0x000fc800078e00ff */
[----:B------:R-:W-:Y:S01]  /*35d0*/  FADD.FTZ R96, R33, R96 ;  /* 0x0000006021607221 */ /* 0x000fe20000010000 */
[----:B------:R-:W-:Y:S01]  /*35e0*/  MUFU.EX2 R20, R20 ;  /* 0x0000001400147308 */ /* 0x000fe20000000800 */
[----:B------:R-:W-:Y:S01]  /*35f0*/  LOP3.LUT R10, R8, UR15, R23, 0x96, !PT ;  /* 0x0000000f080a7c12 */ /* 0x000fe2000f8e9617 */
[----:B------:R-:W-:Y:S01]  /*3600*/  FFMA.FTZ R8, R87, UR31, -R105 ;  /* 0x0000001f57087c23 */ /* 0x000fe20008010869 */
[----:B------:R-:W-:Y:S01]  /*3610*/  HMMA.16816.F32 R56, R12, R18, R56 ;  /* 0x000000120c38723c */ /* 0x000fe20000001838 */
[----:B------:R-:W-:-:S04]  /*3620*/  IMAD.WIDE.U32 R18, R9, -0x2daee0ad, RZ ;  /* 0xd2511f5309127825 */ /* 0x000fc800078e00ff */
[--C-:B------:R-:W-:Y:S01]  /*3630*/  FFMA.FTZ R87, R91, UR31, -R105.reuse ;  /* 0x0000001f5b577c23 */ /* 0x100fe20008010869 */
[----:B------:R-:W-:Y:S01]  /*3640*/  FFMA.FTZ R23, R95, UR31, -R105 ;  /* 0x0000001f5f177c23 */ /* 0x000fe20008010869 */
[----:B------:R-:W-:Y:S01]  /*3650*/  FADD.FTZ R95, R101, R106 ;  /* 0x0000006a655f7221 */ /* 0x000fe20000010000 */
[----:B------:R-:W-:Y:S01]  /*3660*/  FADD.FTZ R31, R31, R96 ;  /* 0x000000601f1f7221 */ /* 0x000fe20000010000 */
[----:B------:R-:W-:Y:S01]  /*3670*/  LOP3.LUT R9, R22, UR13, R19, 0x96, !PT ;  /* 0x0000000d16097c12 */ /* 0x000fe2000f8e9613 */
[--C-:B------:R-:W-:Y:S01]  /*3680*/  FFMA.FTZ R22, R100, UR31, -R105.reuse ;  /* 0x0000001f64167c23 */ /* 0x100fe20008010869 */
[----:B-1----:R-:W-:Y:S01]  /*3690*/  HMMA.16816.F32 R76, R80, R4, RZ ;  /* 0x00000004504c723c */ /* 0x002fe200000018ff */
[----:B------:R-:W-:Y:S01]  /*36a0*/  FFMA.FTZ R5, R92, UR31, -R104 ;  /* 0x0000001f5c057c23 */ /* 0x000fe20008010868 */
[----:B------:R-:W-:Y:S01]  /*36b0*/  FFMA.FTZ R92, R90, UR31, -R105 ;  /* 0x0000001f5a5c7c23 */ /* 0x000fe20008010869 */
[----:B------:R-:W-:-:S04]  /*36c0*/  IMAD.WIDE.U32 R90, R10, -0x326172a9, RZ ;  /* 0xcd9e8d570a5a7825 */ /* 0x000fc800078e00ff */
[----:B------:R-:W-:Y:S01]  /*36d0*/  FFMA.FTZ R4, R88, UR31, -R104 ;  /* 0x0000001f58047c23 */ /* 0x000fe20008010868 */
[----:B------:R-:W-:Y:S01]  /*36e0*/  FFMA.FTZ R88, R94, UR31, -R105 ;  /* 0x0000001f5e587c23 */ /* 0x000fe20008010869 */
[----:B------:R-:W-:Y:S01]  /*36f0*/  MUFU.EX2 R87, R87 ;  /* 0x0000005700577308 */ /* 0x000fe20000000800 */
[----:B------:R-:W-:Y:S01]  /*3700*/  IMAD.WIDE.U32 R10, R9, -0x326172a9, RZ ;  /* 0xcd9e8d57090a7825 */ /* 0x000fe200078e00ff */
[----:B------:R-:W-:Y:S01]  /*3710*/  LOP3.LUT R16, R16, UR14, R91, 0x96, !PT ;  /* 0x0000000e10107c12 */ /* 0x000fe2000f8e965b */
[----:B------:R-:W-:Y:S02]  /*3720*/  HMMA.16816.F32 R80, R80, R6, RZ ;  /* 0x000000065050723c */ /* 0x000fe400000018ff */
[----:B------:R-:W-:Y:S01]  /*3730*/  FFMA.FTZ R7, R34, UR31, -R105 ;  /* 0x0000001f22077c23 */ /* 0x000fe20008010869 */
[----:B------:R-:W-:Y:S01]  /*3740*/  MUFU.EX2 R92, R92 ;  /* 0x0000005c005c7308 */ /* 0x000fe20000000800 */
[----:B------:R-:W-:Y:S01]  /*3750*/  LOP3.LUT R9, R90, UR12, R11, 0x96, !PT ;  /* 0x0000000c5a097c12 */ /* 0x000fe2000f8e960b */
[----:B------:R-:W-:Y:S01]  /*3760*/  IMAD.MOV.U32 R90, RZ, RZ, R10 ;  /* 0x000000ffff5a7224 */ /* 0x000fe200078e000a */
[----:B------:R-:W-:Y:S01]  /*3770*/  PRMT R11, R10, 0x7771, RZ ;  /* 0x000077710a0b7816 */ /* 0x000fe200000000ff */
[----:B------:R-:W-:Y:S01]  /*3780*/  IMAD.WIDE.U32 R98, R16, -0x2daee0ad, RZ ;  /* 0xd2511f5310627825 */ /* 0x000fe200078e00ff */
[----:B------:R-:W-:-:S03]  /*3790*/  PRMT R17, R10, 0x7773, RZ ;  /* 0x000077730a117816 */ /* 0x000fc600000000ff */
[----:B------:R-:W-:Y:S01]  /*37a0*/  FFMA.FTZ R6, R35, UR31, -R104 ;  /* 0x0000001f23067c23 */ /* 0x000fe20008010868 */
[----:B------:R-:W-:Y:S01]  /*37b0*/  LOP3.LUT R90, R90, 0xff, RZ, 0xc0, !PT ;  /* 0x000000ff5a5a7812 */ /* 0x000fe200078ec0ff */
[----:B------:R-:W-:Y:S01]  /*37c0*/  IMAD.MOV.U32 R34, RZ, RZ, R98 ;  /* 0x000000ffff227224 */ /* 0x000fe200078e0062 */
[C---:B------:R-:W-:Y:S01]  /*37d0*/  PRMT R19, R98.reuse, 0x7773, RZ ;  /* 0x0000777362137816 */ /* 0x040fe200000000ff */
[----:B------:R-:W-:Y:S01]  /*37e0*/  FFMA.FTZ R35, R93, UR31, -R104 ;  /* 0x0000001f5d237c23 */ /* 0x000fe20008010868 */
[----:B------:R-:W-:Y:S01]  /*37f0*/  PRMT R16, R98, 0x7772, RZ ;  /* 0x0000777262107816 */ /* 0x000fe200000000ff */
[----:B------:R-:W-:Y:S01]  /*3800*/  MUFU.EX2 R93, R6 ;  /* 0x00000006005d7308 */ /* 0x000fe20000000800 */
[----:B------:R-:W-:Y:S01]  /*3810*/  PRMT R11, R90, 0x5410, R11 ;  /* 0x000054105a0b7816 */ /* 0x000fe2000000000b */
[----:B------:R-:W-:Y:S01]  /*3820*/  FADD.FTZ R95, R30, R95 ;  /* 0x0000005f1e5f7221 */ /* 0x000fe20000010000 */
[----:B------:R-:W-:Y:S01]  /*3830*/  LOP3.LUT R90, R34, 0xff, RZ, 0xc0, !PT ;  /* 0x000000ff225a7812 */ /* 0x000fe200078ec0ff */
[----:B------:R-:W-:Y:S01]  /*3840*/  MUFU.EX2 R35, R35 ;  /* 0x0000002300237308 */ /* 0x000fe20000000800 */
[----:B------:R-:W-:Y:S01]  /*3850*/  PRMT R10, R10, 0x7772, RZ ;  /* 0x000077720a0a7816 */ /* 0x000fe200000000ff */
[----:B------:R-:W-:Y:S01]  /*3860*/  FADD.FTZ R32, R32, R95 ;  /* 0x0000005f20207221 */ /* 0x000fe20000010000 */
[C---:B------:R-:W-:Y:S01]  /*3870*/  PRMT R34, R9.reuse, 0x7632, R34 ;  /* 0x0000763209227816 */ /* 0x040fe20000000022 */
[----:B------:R-:W-:Y:S01]  /*3880*/  MUFU.EX2 R88, R88 ;  /* 0x0000005800587308 */ /* 0x000fe20000000800 */
[----:B------:R-:W-:Y:S01]  /*3890*/  LOP3.LUT R18, R18, UR9, R99, 0x96, !PT ;  /* 0x0000000912127c12 */ /* 0x000fe2000f8e9663 */
[----:B------:R-:W-:Y:S01]  /*38a0*/  FADD.FTZ R26, R26, R31 ;  /* 0x0000001f1a1a7221 */ /* 0x000fe20000010000 */
[----:B------:R-:W-:Y:S01]  /*38b0*/  PRMT R16, R16, 0x5410, R19 ;  /* 0x0000541010107816 */ /* 0x000fe20000000013 */
[----:B------:R-:W-:Y:S01]  /*38c0*/  MUFU.EX2 R23, R23 ;  /* 0x0000001700177308 */ /* 0x000fe20000000800 */
[----:B------:R-:W-:Y:S01]  /*38d0*/  LOP3.LUT R94, R9, 0xffff, RZ, 0xc0, !PT ;  /* 0x0000ffff095e7812 */ /* 0x000fe200078ec0ff */
[----:B------:R-:W-:Y:S01]  /*38e0*/  FADD.FTZ R29, R29, R32 ;  /* 0x000000201d1d7221 */ /* 0x000fe20000010000 */
[----:B------:R-:W-:Y:S01]  /*38f0*/  LOP3.LUT R19, R9, 0xff, RZ, 0xc0, !PT ;  /* 0x000000ff09137812 */ /* 0x000fe200078ec0ff */
[----:B------:R-:W1:Y:S01]  /*3900*/  MUFU.EX2 R22, R22 ;  /* 0x0000001600167308 */ /* 0x000e620000000800 */
[----:B------:R-:W-:Y:S01]  /*3910*/  PRMT R10, R10, 0x5410, R17 ;  /* 0x000054100a0a7816 */ /* 0x000fe20000000011 */
[----:B------:R-:W-:Y:S01]  /*3920*/  FADD.FTZ R27, R27, R26 ;  /* 0x0000001a1b1b7221 */ /* 0x000fe20000010000 */
[----:B------:R-:W-:Y:S01]  /*3930*/  SHF.R.U32.HI R9, RZ, 0x18, R9 ;  /* 0x00000018ff097819 */ /* 0x000fe20000011609 */
[----:B------:R-:W-:Y:S01]  /*3940*/  FADD.FTZ R28, R28, R29 ;  /* 0x0000001d1c1c7221 */ /* 0x000fe20000010000 */
[----:B------:R-:W-:Y:S01]  /*3950*/  LOP3.LUT R34, R34, 0xff, RZ, 0xc0, !PT ;  /* 0x000000ff22227812 */ /* 0x000fe200078ec0ff */
[----:B------:R-:W-:Y:S01]  /*3960*/  FADD.FTZ R24, R24, R27 ;  /* 0x0000001b18187221 */ /* 0x000fe20000010000 */
[----:B------:R-:W-:Y:S01]  /*3970*/  LOP3.LUT R17, R18, 0xffff, RZ, 0xc0, !PT ;  /* 0x0000ffff12117812 */ /* 0x000fe200078ec0ff */
[----:B------:R-:W-:Y:S01]  /*3980*/  FADD.FTZ R25, R25, R28 ;  /* 0x0000001c19197221 */ /* 0x000fe20000010000 */
[----:B------:R-:W-:-:S02]  /*3990*/  PRMT R9, R34, 0x5410, R9 ;  /* 0x0000541022097816 */ /* 0x000fc40000000009 */
[----:B------:R-:W-:Y:S02]  /*39a0*/  SHF.R.U32.HI R17, RZ, 0x8, R17 ;  /* 0x00000008ff117819 */ /* 0x000fe40000011611 */
[----:B------:R-:W-:Y:S02]  /*39b0*/  LOP3.LUT R34, R18, 0xff, RZ, 0xc0, !PT ;  /* 0x000000ff12227812 */ /* 0x000fe400078ec0ff */
[----:B------:R-:W-:Y:S02]  /*39c0*/  PRMT R91, R98, 0x7771, RZ ;  /* 0x00007771625b7816 */ /* 0x000fe400000000ff */
[----:B------:R-:W-:Y:S02]  /*39d0*/  PRMT R17, R34, 0x5410, R17 ;  /* 0x0000541022117816 */ /* 0x000fe40000000011 */
[----:B------:R-:W-:Y:S02]  /*39e0*/  PRMT R34, R18, 0x7632, R34 ;  /* 0x0000763212227816 */ /* 0x000fe40000000022 */
[----:B------:R-:W-:-:S02]  /*39f0*/  SHF.R.U32.HI R18, RZ, 0x18, R18 ;  /* 0x00000018ff127819 */ /* 0x000fc40000011612 */
[----:B------:R-:W-:Y:S02]  /*3a00*/  LOP3.LUT R99, R34, 0xff, RZ, 0xc0, !PT ;  /* 0x000000ff22637812 */ /* 0x000fe400078ec0ff */
[----:B------:R2:W3:Y:S01]  /*3a10*/  MUFU.EX2 R34, R5 ;  /* 0x0000000500227308 */ /* 0x0004e20000000800 */
[----:B------:R-:W-:Y:S02]  /*3a20*/  PRMT R91, R90, 0x5410, R91 ;  /* 0x000054105a5b7816 */ /* 0x000fe4000000005b */
[----:B------:R-:W-:Y:S01]  /*3a30*/  SHF.R.U32.HI R94, RZ, 0x8, R94 ;  /* 0x00000008ff5e7819 */ /* 0x000fe2000001165e */
[----:B------:R-:W4:Y:S01]  /*3a40*/  MUFU.EX2 R90, R4 ;  /* 0x00000004005a7308 */ /* 0x000f220000000800 */
[----:B------:R-:W-:Y:S02]  /*3a50*/  HSET2.LE.AND R9, R9, R124, PT ;  /* 0x0000007c09097233 */ /* 0x000fe40003803000 */
[----:B------:R-:W-:Y:S02]  /*3a60*/  PRMT R19, R19, 0x5410, R94 ;  /* 0x0000541013137816 */ /* 0x000fe4000000005e */
[----:B------:R5:W-:Y:S01]  /*3a70*/  MUFU.EX2 R94, R7 ;  /* 0x00000007005e7308 */ /* 0x000be20000000800 */
[----:B-1----:R-:W-:-:S02]  /*3a80*/  F2FP.F16.F32.PACK_AB R101, R133, R22 ;  /* 0x000000168565723e */ /* 0x002fc400000000ff */
[--C-:B------:R-:W-:Y:S02]  /*3a90*/  HSET2.LE.AND R19, R19, R124.reuse, PT ;  /* 0x0000007c13137233 */ /* 0x100fe40003803000 */
[----:B--2---:R-:W-:Y:S02]  /*3aa0*/  PRMT R5, R99, 0x5410, R18 ;  /* 0x0000541063057816 */ /* 0x004fe40000000012 */
[----:B------:R-:W-:Y:S02]  /*3ab0*/  LOP3.LUT R99, R10, 0xff00ff, RZ, 0xc0, !PT ;  /* 0x00ff00ff0a637812 */ /* 0x000fe400078ec0ff */
[----:B------:R-:W-:Y:S02]  /*3ac0*/  HSET2.LE.AND R10, R11, R124, PT ;  /* 0x0000007c0b0a7233 */ /* 0x000fe40003803000 */
[----:B------:R-:W-:Y:S02]  /*3ad0*/  F2FP.F16.F32.PACK_AB R11, R87, R92 ;  /* 0x0000005c570b723e */ /* 0x000fe400000000ff */
[----:B---3--:R-:W-:-:S02]  /*3ae0*/  F2FP.F16.F32.PACK_AB R6, R34, R89 ;  /* 0x000000592206723e */ /* 0x008fc400000000ff */
[----:B------:R-:W-:Y:S02]  /*3af0*/  LOP3.LUT R10, R11, R10, RZ, 0xc0, !PT ;  /* 0x0000000a0b0a7212 */ /* 0x000fe400078ec0ff */
[--C-:B------:R-:W-:Y:S02]  /*3b00*/  HSET2.LE.AND R11, R99, R124.reuse, PT ;  /* 0x0000007c630b7233 */ /* 0x100fe40003803000 */
[----:B------:R-:W-:Y:S02]  /*3b10*/  LOP3.LUT R99, R16, 0xff00ff, RZ, 0xc0, !PT ;  /* 0x00ff00ff10637812 */ /* 0x000fe400078ec0ff */
[----:B----4-:R-:W-:Y:S01]  /*3b20*/  F2FP.F16.F32.PACK_AB R4, R90, R93 ;  /* 0x0000005d5a04723e */ /* 0x010fe200000000ff */
[----:B------:R-:W-:Y:S01]  /*3b30*/  FADD.FTZ R93, R93, R24 ;  /* 0x000000185d5d7221 */ /* 0x000fe20000010000 */
[----:B------:R-:W-:Y:S02]  /*3b40*/  LOP3.LUT R11, R6, R11, RZ, 0xc0, !PT ;  /* 0x0000000b060b7212 */ /* 0x000fe400078ec0ff */
[--C-:B------:R-:W-:Y:S01]  /*3b50*/  HSET2.LE.AND R6, R91, R124.reuse, PT ;  /* 0x0000007c5b067233 */ /* 0x100fe20003803000 */
[----:B------:R-:W-:Y:S01]  /*3b60*/  FADD.FTZ R90, R90, R93 ;  /* 0x0000005d5a5a7221 */ /* 0x000fe20000010000 */
[----:B------:R-:W1:Y:S01]  /*3b70*/  MUFU.EX2 R91, R8 ;  /* 0x00000008005b7308 */ /* 0x000e620000000800 */
[----:B------:R-:W-:-:S02]  /*3b80*/  HSET2.LE.AND R99, R99, R124, PT ;  /* 0x0000007c63637233 */ /* 0x000fc40003803000 */
[----:B------:R-:W-:Y:S01]  /*3b90*/  F2FP.F16.F32.PACK_AB R16, R132, R21 ;  /* 0x000000158410723e */ /* 0x000fe200000000ff */
[----:B------:R-:W-:Y:S01]  /*3ba0*/  FADD.FTZ R89, R89, R90 ;  /* 0x0000005a59597221 */ /* 0x000fe20000010000 */
[----:B------:R-:W-:Y:S02]  /*3bb0*/  LOP3.LUT R9, R4, R9, RZ, 0xc0, !PT ;  /* 0x0000000904097212 */ /* 0x000fe400078ec0ff */
[----:B-----5:R-:W-:Y:S01]  /*3bc0*/  LOP3.LUT R7, R16, R99, RZ, 0xc0, !PT ;  /* 0x0000006310077212 */ /* 0x020fe200078ec0ff */
[----:B------:R-:W-:Y:S01]  /*3bd0*/  FADD.FTZ R34, R34, R89 ;  /* 0x0000005922227221 */ /* 0x000fe20000010000 */
[--C-:B------:R-:W-:Y:S02]  /*3be0*/  HSET2.LE.AND R4, R17, R124.reuse, PT ;  /* 0x0000007c11047233 */ /* 0x100fe40003803000 */
[----:B------:R-:W-:Y:S02]  /*3bf0*/  F2FP.F16.F32.PACK_AB R17, R23, R88 ;  /* 0x000000581711723e */ /* 0x000fe400000000ff */
[----:B------:R-:W-:-:S02]  /*3c00*/  HSET2.LE.AND R5, R5, R124, PT ;  /* 0x0000007c05057233 */ /* 0x000fc40003803000 */
[----:B------:R-:W-:Y:S01]  /*3c10*/  F2FP.F16.F32.PACK_AB R16, R20, R35 ;  /* 0x000000231410723e */ /* 0x000fe200000000ff */
[----:B------:R-:W-:Y:S01]  /*3c20*/  FADD.FTZ R35, R35, R34 ;  /* 0x0000002223237221 */ /* 0x000fe20000010000 */
        /* <DEDUP_REMOVED lines=8> */
[----:B------:R-:W1:Y:S01]  /*3cb0*/  LDSM.16.MT88.4 R16, [R86+0x8400] ;  /* 0x008400005610783b */ /* 0x000e620000004200 */
[----:B------:R-:W-:Y:S01]  /*3cc0*/  LOP3.LUT R6, R101, R6, RZ, 0xc0, !PT ;  /* 0x0000000665067212 */ /* 0x000fe200078ec0ff */
[----:B------:R-:W-:Y:S01]  /*3cd0*/  FADD.FTZ R92, R92, R91 ;  /* 0x0000005b5c5c7221 */ /* 0x000fe20000010000 */
[----:B------:R-:W-:-:S03]  /*3ce0*/  FADD.FTZ R132, R132, R21 ;  /* 0x0000001584847221 */ /* 0x000fc60000010000 */
[----:B------:R-:W-:-:S04]  /*3cf0*/  FADD.FTZ R87, R87, R92 ;  /* 0x0000005c57577221 */ /* 0x000fc80000010000 */
[----:B------:R-:W-:-:S04]  /*3d00*/  FADD.FTZ R88, R88, R87 ;  /* 0x0000005758587221 */ /* 0x000fc80000010000 */
[----:B------:R-:W-:-:S04]  /*3d10*/  FADD.FTZ R23, R23, R88 ;  /* 0x0000005817177221 */ /* 0x000fc80000010000 */
[----:B------:R-:W-:-:S04]  /*3d20*/  FADD.FTZ R22, R22, R23 ;  /* 0x0000001716167221 */ /* 0x000fc80000010000 */
        /* <DEDUP_REMOVED lines=41> */
[----:B------:R-:W-:-:S04]  /*3fc0*/  DEPBAR.LE SB0, 0x0 ;  /* 0x000080000000791a */ /* 0x000fc80000000000 */
[----:B------:R-:W-:Y:S02]  /*3fd0*/  VIADD R4, R3, 0xfffffffe ;  /* 0xfffffffe03047836 */ /* 0x000fe40000000000 */
[----:B------:R-:W-:Y:S02]  /*3fe0*/  IMAD.SHL.U32 R87, R118, 0x2, RZ ;  /* 0x0000000276577824 */ /* 0x000fe400078e00ff */
[C---:B------:R-:W-:Y:S02]  /*3ff0*/  IMAD R5, R4.reuse, UR7, RZ ;  /* 0x0000000704057c24 */ /* 0x040fe4000f8e02ff */
[----:B------:R-:W-:Y:S01]  /*4000*/  IMAD.WIDE.U32 R8, R4, UR10, RZ ;  /* 0x0000000a04087c25 */ /* 0x000fe2000f8e00ff */
[----:B------:R-:W-:-:S03]  /*4010*/  LOP3.LUT R87, R87, 0x6, RZ, 0xc0, !PT ;  /* 0x0000000657577812 */ /* 0x000fc600078ec0ff */
[----:B------:R-:W-:Y:S01]  /*4020*/  IMAD.IADD R4, R9, 0x1, R5 ;  /* 0x0000000109047824 */ /* 0x000fe200078e0205 */
[----:B------:R-:W-:Y:S01]  /*4030*/  BAR.SYNC.DEFER_BLOCKING 0x0 ;  /* 0x0000000000007b1d */ /* 0x000fe20000010000 */
[C---:B------:R-:W-:Y:S02]  /*4040*/  IADD3 R5, P0, PT, R8.reuse, UR11, RZ ;  /* 0x0000000b08057c10 */ /* 0x040fe4000ff1e0ff */
[-C--:B------:R-:W-:Y:S02]  /*4050*/  LEA R10, P1, R8, R114.reuse, 0x1 ;  /* 0x00000072080a7211 */ /* 0x080fe400078208ff */
[----:B------:R-:W-:Y:S02]  /*4060*/  IADD3.X R6, PT, PT, R4, UR8, RZ, P0, !PT ;  /* 0x0000000804067c10 */ /* 0x000fe400087fe4ff */
[----:B------:R-:W-:Y:S02]  /*4070*/  LEA R24, P0, R5, R114, 0x1 ;  /* 0x0000007205187211 */ /* 0x000fe400078008ff */
[----:B------:R-:W-:-:S02]  /*4080*/  LEA.HI.X R11, R8, R113, R4, 0x1, P1 ;  /* 0x00000071080b7211 */ /* 0x000fc400008f0c04 */
        /* <DEDUP_REMOVED lines=82> */
[----:B--2---:R-:W-:Y:S01]  /*45b0*/  HMMA.16816.F32 R24, R96, R88, R24 ;  /* 0x000000586018723c */ /* 0x004fe20000001818 */
[----:B------:R-:W-:-:S07]  /*45c0*/  VIADD R88, R3, 0xffffffff ;  /* 0xffffffff03587836 */ /* 0x000fce0000000000 */
[----:B------:R-:W-:Y:S01]  /*45d0*/  HMMA.16816.F32 R20, R96, R90, R20 ;  /* 0x0000005a6014723c */ /* 0x000fe20000001814 */
[C---:B------:R-:W-:Y:S02]  /*45e0*/  IMAD R90, R88.reuse, 0x40, R87 ;  /* 0x00000040585a7824 */ /* 0x040fe400078e0257 */
[----:B------:R-:W-:Y:S02]  /*45f0*/  IMAD.SHL.U32 R88, R88, 0x2, RZ ;  /* 0x0000000258587824 */ /* 0x000fe400078e00ff */
[----:B------:R-:W-:-:S05]  /*4600*/  VIADD R87, R90, 0xffffffc0 ;  /* 0xffffffc05a577836 */ /* 0x000fca0000000000 */
[CC--:B------:R-:W-:Y:S02]  /*4610*/  ISETP.GE.AND P5, PT, R87.reuse, R85.reuse, PT ;  /* 0x000000555700720c */ /* 0x0c0fe40003fa6270 */
[-C--:B------:R-:W-:Y:S01]  /*4620*/  ISETP.GE.AND P4, PT, R87, R84.reuse, PT ;  /* 0x000000545700720c */ /* 0x080fe20003f86270 */
[----:B------:R-:W-:Y:S01]  /*4630*/  VIADD R87, R90, 0xffffffc1 ;  /* 0xffffffc15a577836 */ /* 0x000fe20000000000 */
[----:B------:R-:W-:Y:S01]  /*4640*/  FSEL R137, R32, -INF , !P5 ;  /* 0xff80000020897808 */ /* 0x000fe20006800000 */
[----:B------:R-:W-:Y:S01]  /*4650*/  VIADD R32, R90, 0xffffffd0 ;  /* 0xffffffd05a207836 */ /* 0x000fe20000000000 */
[----:B------:R-:W-:Y:S02]  /*4660*/  FSEL R151, R34, -INF , !P4 ;  /* 0xff80000022977808 */ /* 0x000fe40006000000 */
[C---:B------:R-:W-:Y:S02]  /*4670*/  ISETP.GE.AND P1, PT, R87.reuse, R85, PT ;  /* 0x000000555700720c */ /* 0x040fe40003f26270 */
[----:B------:R-:W-:Y:S01]  /*4680*/  ISETP.GE.AND P0, PT, R87, R84, PT ;  /* 0x000000545700720c */ /* 0x000fe20003f06270 */
[----:B------:R-:W-:Y:S01]  /*4690*/  VIADD R87, R90, 0xffffffc8 ;  /* 0xffffffc85a577836 */ /* 0x000fe20000000000 */
[----:B------:R-:W-:-:S02]  /*46a0*/  FSEL R153, R33, -INF , !P1 ;  /* 0xff80000021997808 */ /* 0x000fc40004800000 */
[CC--:B------:R-:W-:Y:S01]  /*46b0*/  ISETP.GE.AND P4, PT, R32.reuse, R85.reuse, PT ;  /* 0x000000552000720c */ /* 0x0c0fe20003f86270 */
[C---:B-1----:R-:W-:Y:S01]  /*46c0*/  HMMA.16816.F32 R16, R96.reuse, R92, R16 ;  /* 0x0000005c6010723c */ /* 0x042fe20000001810 */
[-C--:B------:R-:W-:Y:S01]  /*46d0*/  ISETP.GE.AND P1, PT, R32, R84.reuse, PT ;  /* 0x000000542000720c */ /* 0x080fe20003f26270 */
[C---:B------:R-:W-:Y:S01]  /*46e0*/  VIADD R32, R90.reuse, 0xffffffd1 ;  /* 0xffffffd15a207836 */ /* 0x040fe20000000000 */
[CC--:B------:R-:W-:Y:S02]  /*46f0*/  ISETP.GE.AND P3, PT, R87.reuse, R85.reuse, PT ;  /* 0x000000555700720c */ /* 0x0c0fe40003f66270 */
[----:B------:R-:W-:Y:S01]  /*4700*/  ISETP.GE.AND P6, PT, R87, R84, PT ;  /* 0x000000545700720c */ /* 0x000fe20003fc6270 */
[----:B------:R-:W-:Y:S01]  /*4710*/  VIADD R87, R90, 0xffffffc9 ;  /* 0xffffffc95a577836 */ /* 0x000fe20000000000 */
[----:B------:R-:W-:Y:S01]  /*4720*/  FSEL R141, R35, -INF , !P0 ;  /* 0xff800000238d7808 */ /* 0x000fe20004000000 */
[----:B------:R-:W-:Y:S01]  /*4730*/  HMMA.16816.F32 R12, R96, R94, R12 ;  /* 0x0000005e600c723c */ /* 0x000fe2000000180c */
[----:B------:R-:W-:Y:S01]  /*4740*/  FSEL R89, R24, -INF , !P4 ;  /* 0xff80000018597808 */ /* 0x000fe20006000000 */
[----:B------:R-:W-:Y:S01]  /*4750*/  VIADD R24, R90, 0xffffffe0 ;  /* 0xffffffe05a187836 */ /* 0x000fe20000000000 */
[----:B------:R-:W-:-:S02]  /*4760*/  ISETP.GE.AND P0, PT, R32, R85, PT ;  /* 0x000000552000720c */ /* 0x000fc40003f06270 */
[----:B------:R-:W-:Y:S01]  /*4770*/  FSEL R145, R28, -INF , !P3 ;  /* 0xff8000001c917808 */ /* 0x000fe20005800000 */
[----:B------:R-:W-:Y:S01]  /*4780*/  VIADD R28, R90, 0xffffffd8 ;  /* 0xffffffd85a1c7836 */ /* 0x000fe20000000000 */
[CC--:B------:R-:W-:Y:S02]  /*4790*/  ISETP.GE.AND P2, PT, R87.reuse, R85.reuse, PT ;  /* 0x000000555700720c */ /* 0x0c0fe40003f46270 */
[----:B------:R-:W-:Y:S02]  /*47a0*/  ISETP.GE.AND P5, PT, R87, R84, PT ;  /* 0x000000545700720c */ /* 0x000fe40003fa6270 */
[----:B------:R-:W-:Y:S02]  /*47b0*/  FSEL R87, R26, -INF , !P1 ;  /* 0xff8000001a577808 */ /* 0x000fe40004800000 */
[----:B------:R-:W-:Y:S02]  /*47c0*/  FSEL R93, R25, -INF , !P0 ;  /* 0xff800000195d7808 */ /* 0x000fe40004000000 */
[----:B------:R-:W-:-:S02]  /*47d0*/  ISETP.GE.AND P1, PT, R24, R85, PT ;  /* 0x000000551800720c */ /* 0x000fc40003f26270 */
[-C--:B------:R-:W-:Y:S01]  /*47e0*/  ISETP.GE.AND P0, PT, R24, R84.reuse, PT ;  /* 0x000000541800720c */ /* 0x080fe20003f06270 */
[----:B------:R-:W-:Y:S01]  /*47f0*/  VIADD R24, R90, 0xffffffe1 ;  /* 0xffffffe15a187836 */ /* 0x000fe20000000000 */
[----:B------:R-:W-:Y:S02]  /*4800*/  ISETP.GE.AND P3, PT, R32, R84, PT ;  /* 0x000000542000720c */ /* 0x000fe40003f66270 */
[----:B------:R-:W-:Y:S02]  /*4810*/  FSEL R143, R30, -INF , !P6 ;  /* 0xff8000001e8f7808 */ /* 0x000fe40007000000 */
[----:B------:R-:W-:Y:S02]  /*4820*/  ISETP.GE.AND P6, PT, R28, R85, PT ;  /* 0x000000551c00720c */ /* 0x000fe40003fc6270 */
[----:B------:R-:W-:Y:S02]  /*4830*/  FSEL R91, R27, -INF , !P3 ;  /* 0xff8000001b5b7808 */ /* 0x000fe40005800000 */
[----:B------:R-:W-:Y:S01]  /*4840*/  FSEL R35, R16, -INF , !P1 ;  /* 0xff80000010237808 */ /* 0x000fe20004800000 */
[----:B------:R-:W-:Y:S01]  /*4850*/  VIADD R16, R90, 0xfffffff0 ;  /* 0xfffffff05a107836 */ /* 0x000fe20000000000 */
[----:B------:R-:W-:-:S02]  /*4860*/  FSEL R149, R29, -INF , !P2 ;  /* 0xff8000001d957808 */ /* 0x000fc40005000000 */
[----:B------:R-:W-:Y:S02]  /*4870*/  ISETP.GE.AND P3, PT, R24, R85, PT ;  /* 0x000000551800720c */ /* 0x000fe40003f66270 */
[----:B------:R-:W-:Y:S01]  /*4880*/  FSEL R101, R20, -INF , !P6 ;  /* 0xff80000014657808 */ /* 0x000fe20007000000 */
[----:B------:R-:W-:Y:S01]  /*4890*/  VIADD R20, R90, 0xffffffe8 ;  /* 0xffffffe85a147836 */ /* 0x000fe20000000000 */
[----:B------:R-:W-:Y:S01]  /*48a0*/  ISETP.GE.AND P2, PT, R28, R84, PT ;  /* 0x000000541c00720c */ /* 0x000fe20003f46270 */
[----:B------:R-:W-:Y:S01]  /*48b0*/  VIADD R28, R90, 0xffffffd9 ;  /* 0xffffffd95a1c7836 */ /* 0x000fe20000000000 */
[----:B------:R-:W-:Y:S02]  /*48c0*/  FSEL R33, R18, -INF , !P0 ;  /* 0xff80000012217808 */ /* 0x000fe40004000000 */
[----:B------:R-:W-:Y:S02]  /*48d0*/  FSEL R135, R17, -INF , !P3 ;  /* 0xff80000011877808 */ /* 0x000fe40005800000 */
[----:B------:R-:W-:-:S02]  /*48e0*/  FSEL R95, R22, -INF , !P2 ;  /* 0xff800000165f7808 */ /* 0x000fc40005000000 */
[CC--:B------:R-:W-:Y:S02]  /*48f0*/  ISETP.GE.AND P0, PT, R16.reuse, R85.reuse, PT ;  /* 0x000000551000720c */ /* 0x0c0fe40003f06270 */
[-C--:B------:R-:W-:Y:S01]  /*4900*/  ISETP.GE.AND P3, PT, R16, R84.reuse, PT ;  /* 0x000000541000720c */ /* 0x080fe20003f66270 */
[----:B------:R-:W-:Y:S01]  /*4910*/  VIADD R16, R90, 0xfffffff1 ;  /* 0xfffffff15a107836 */ /* 0x000fe20000000000 */
[----:B------:R-:W-:Y:S02]  /*4920*/  ISETP.GE.AND P6, PT, R24, R84, PT ;  /* 0x000000541800720c */ /* 0x000fe40003fc6270 */
[-C--:B------:R-:W-:Y:S02]  /*4930*/  ISETP.GE.AND P2, PT, R20, R85.reuse, PT ;  /* 0x000000551400720c */ /* 0x080fe40003f46270 */
[----:B------:R-:W-:Y:S02]  /*4940*/  FSEL R125, R19, -INF , !P6 ;  /* 0xff800000137d7808 */ /* 0x000fe40007000000 */
[----:B------:R-:W-:Y:S01]  /*4950*/  FSEL R107, R12, -INF , !P2 ;  /* 0xff8000000c6b7808 */ /* 0x000fe20005000000 */
[----:B------:R-:W-:Y:S01]  /*4960*/  VIADD R12, R90, 0xfffffff8 ;  /* 0xfffffff85a0c7836 */ /* 0x000fe20000000000 */
[----:B------:R-:W-:-:S02]  /*4970*/  ISETP.GE.AND P6, PT, R16, R85, PT ;  /* 0x000000551000720c */ /* 0x000fc40003fc6270 */
[----:B------:R-:W-:Y:S02]  /*4980*/  ISETP.GE.AND P2, PT, R16, R84, PT ;  /* 0x000000541000720c */ /* 0x000fe40003f46270 */
[----:B------:R-:W1:Y:S01]  /*4990*/  LDSM.16.M88.4 R16, [R108+0x5c00] ;  /* 0x005c00006c10783b */ /* 0x000e620000000200 */
[----:B------:R-:W-:Y:S01]  /*49a0*/  FSEL R147, R31, -INF , !P5 ;  /* 0xff8000001f937808 */ /* 0x000fe20006800000 */
[----:B------:R-:W-:-:S04]  /*49b0*/  DEPBAR.LE SB0, 0x0 ;  /* 0x000080000000791a */ /* 0x000fc80000000000 */
[----:B------:R-:W-:Y:S01]  /*49c0*/  BAR.SYNC.DEFER_BLOCKING 0x0 ;  /* 0x0000000000007b1d */ /* 0x000fe20000010000 */
[C---:B------:R-:W-:Y:S02]  /*49d0*/  ISETP.GE.AND P5, PT, R28.reuse, R85, PT ;  /* 0x000000551c00720c */ /* 0x040fe40003fa6270 */
[-C--:B------:R-:W-:Y:S02]  /*49e0*/  ISETP.GE.AND P4, PT, R28, R84.reuse, PT ;  /* 0x000000541c00720c */ /* 0x080fe40003f86270 */
[----:B------:R-:W-:Y:S02]  /*49f0*/  FSEL R105, R21, -INF , !P5 ;  /* 0xff80000015697808 */ /* 0x000fe40006800000 */
[----:B------:R-:W-:Y:S01]  /*4a00*/  ISETP.GE.AND P5, PT, R20, R84, PT ;  /* 0x000000541400720c */ /* 0x000fe20003fa6270 */
[C---:B------:R-:W-:Y:S01]  /*4a10*/  VIADD R20, R90.reuse, 0xffffffe9 ;  /* 0xffffffe95a147836 */ /* 0x040fe20000000000 */
[----:B------:R-:W-:Y:S01]  /*4a20*/  FSEL R103, R23, -INF , !P4 ;  /* 0xff80000017677808 */ /* 0x000fe20006000000 */
[----:B------:R-:W-:Y:S01]  /*4a30*/  VIADD R90, R90, 0xfffffff9 ;  /* 0xfffffff95a5a7836 */ /* 0x000fe20000000000 */
[----:B------:R-:W-:-:S02]  /*4a40*/  FSEL R31, R14, -INF , !P5 ;  /* 0xff8000000e1f7808 */ /* 0x000fc40006800000 */
[----:B------:R-:W-:Y:S02]  /*4a50*/  FMNMX3.FTZ R14, R2, R137, R153, !PT ;  /* 0x00000089020e7276 */ /* 0x000fe40007810099 */
[----:B------:R-:W-:Y:S02]  /*4a60*/  ISETP.GE.AND P1, PT, R20, R84, PT ;  /* 0x000000541400720c */ /* 0x000fe40003f26270 */
[----:B------:R-:W-:Y:S02]  /*4a70*/  FMNMX3.FTZ R14, R14, R145, R149, !PT ;  /* 0x000000910e0e7276 */ /* 0x000fe40007810095 */
[----:B------:R-:W-:Y:S02]  /*4a80*/  ISETP.GE.AND P4, PT, R20, R85, PT ;  /* 0x000000551400720c */ /* 0x000fe40003f86270 */
[----:B------:R-:W-:Y:S02]  /*4a90*/  FMNMX3.FTZ R14, R14, R89, R93, !PT ;  /* 0x000000590e0e7276 */ /* 0x000fe4000781005d */
[----:B------:R-:W-:-:S02]  /*4aa0*/  FSEL R15, R15, -INF , !P1 ;  /* 0xff8000000f0f7808 */ /* 0x000fc40004800000 */
[CC--:B------:R-:W-:Y:S02]  /*4ab0*/  ISETP.GE.AND P5, PT, R12.reuse, R85.reuse, PT ;  /* 0x000000550c00720c */ /* 0x0c0fe40003fa6270 */
[----:B------:R-:W-:Y:S02]  /*4ac0*/  ISETP.GE.AND P1, PT, R12, R84, PT ;  /* 0x000000540c00720c */ /* 0x000fe40003f26270 */
[----:B------:R-:W-:Y:S02]  /*4ad0*/  FSEL R13, R13, -INF , !P4 ;  /* 0xff8000000d0d7808 */ /* 0x000fe40006000000 */
[----:B------:R-:W-:Y:S01]  /*4ae0*/  ISETP.GE.AND P4, PT, R90, R85, PT ;  /* 0x000000555a00720c */ /* 0x000fe20003f86270 */
[C---:B-1----:R-:W-:Y:S08]  /*4af0*/  HMMA.16816.F32 R8, R96.reuse, R16, R8 ;  /* 0x000000106008723c */ /* 0x042ff00000001808 */
[----:B------:R-:W-:Y:S11]  /*4b00*/  HMMA.16816.F32 R4, R96, R18, R4 ;  /* 0x000000126004723c */ /* 0x000ff60000001804 */
[----:B------:R-:W-:-:S02]  /*4b10*/  FSEL R17, R8, -INF , !P0 ;  /* 0xff80000008117808 */ /* 0x000fc40004000000 */
[----:B------:R-:W-:Y:S02]  /*4b20*/  FSEL R21, R10, -INF , !P3 ;  /* 0xff8000000a157808 */ /* 0x000fe40005800000 */
[----:B------:R-:W-:Y:S02]  /*4b30*/  FMNMX3.FTZ R8, R0, R151, R141, !PT ;  /* 0x0000009700087276 */ /* 0x000fe4000781008d */
[----:B------:R-:W-:Y:S02]  /*4b40*/  FMNMX3.FTZ R10, R14, R101, R105, !PT ;  /* 0x000000650e0a7276 */ /* 0x000fe40007810069 */
[----:B------:R-:W-:Y:S02]  /*4b50*/  FSEL R16, R11, -INF , !P2 ;  /* 0xff8000000b107808 */ /* 0x000fe40005000000 */
[----:B------:R-:W-:Y:S01]  /*4b60*/  FSEL R18, R9, -INF , !P6 ;  /* 0xff80000009127808 */ /* 0x000fe20007000000 */
[----:B------:R-:W-:Y:S01]  /*4b70*/  VIADD R9, R88, 0xffffffff ;  /* 0xffffffff58097836 */ /* 0x000fe20000000000 */
[----:B------:R-:W-:-:S02]  /*4b80*/  ISETP.GE.U32.AND P2, PT, R3, 0x3, PT ;  /* 0x000000030300780c */ /* 0x000fc40003f46070 */
[----:B------:R-:W-:Y:S02]  /*4b90*/  FMNMX3.FTZ R12, R8, R143, R147, !PT ;  /* 0x0000008f080c7276 */ /* 0x000fe40007810093 */
[----:B------:R-:W-:Y:S02]  /*4ba0*/  FMNMX3.FTZ R14, R10, R35, R135, !PT ;  /* 0x000000230a0e7276 */ /* 0x000fe40007810087 */
[----:B------:R-:W-:Y:S02]  /*4bb0*/  LOP3.LUT R8, R9, UR25, R129, 0x96, !PT ;  /* 0x0000001909087c12 */ /* 0x000fe4000f8e9681 */
[----:B------:R-:W-:Y:S02]  /*4bc0*/  FMNMX3.FTZ R10, R12, R87, R91, !PT ;  /* 0x000000570c0a7276 */ /* 0x000fe4000781005b */
[----:B------:R-:W-:Y:S02]  /*4bd0*/  FMNMX3.FTZ R9, R14, R107, R13, !PT ;  /* 0x0000006b0e097276 */ /* 0x000fe4000781000d */
[----:B------:R-:W-:-:S02]  /*4be0*/  FSEL R23, R5, -INF , !P4 ;  /* 0xff80000005177808 */ /* 0x000fc40006000000 */
[----:B------:R-:W-:Y:S02]  /*4bf0*/  FSEL R22, R4, -INF , !P5 ;  /* 0xff80000004167808 */ /* 0x000fe40006800000 */
[----:B------:R-:W-:Y:S02]  /*4c00*/  FMNMX3.FTZ R10, R10, R95, R103, !PT ;  /* 0x0000005f0a0a7276 */ /* 0x000fe40007810067 */
[----:B------:R-:W-:Y:S02]  /*4c10*/  FMNMX3.FTZ R5, R9, R17, R18, !PT ;  /* 0x0000001109057276 */ /* 0x000fe40007810012 */
[----:B------:R-:W-:Y:S02]  /*4c20*/  ISETP.GE.AND P0, PT, R90, R84, PT ;  /* 0x000000545a00720c */ /* 0x000fe40003f06270 */
[----:B------:R-:W-:Y:S02]  /*4c30*/  FMNMX3.FTZ R10, R10, R33, R125, !PT ;  /* 0x000000210a0a7276 */ /* 0x000fe4000781007d */
[----:B------:R-:W-:Y:S01]  /*4c40*/  FMNMX3.FTZ R5, R5, R22, R23, !PT ;  /* 0x0000001605057276 */ /* 0x000fe20007810017 */
[----:B------:R-:W-:Y:S08]  /*4c50*/  @!P2 BRA `(.L_x_973) ;  /* 0x000000000050a947 */ /* 0x000ff00003800000 */
        /* <DEDUP_REMOVED lines=20> */
.L_x_973:
[----:B------:R-:W-:Y:S01]  /*4da0*/  FMNMX3.FTZ R9, R10, R31, R15, !PT ;  /* 0x0000001f0a097276 */ /* 0x000fe2000781000f */
[----:B------:R-:W2:Y:S01]  /*4db0*/  SHFL.BFLY PT, R4, R5, 0x2, 0x1f ;  /* 0x0c401f0005047f89 */ /* 0x000ea200000e0000 */
[----:B------:R-:W-:Y:S01]  /*4dc0*/  FSEL R19, R6, -INF , !P1 ;  /* 0xff80000006137808 */ /* 0x000fe20004800000 */
[----:B-1----:R-:W-:Y:S01]  /*4dd0*/  IMAD.WIDE.U32 R24, R8, -0x326172a9, RZ ;  /* 0xcd9e8d5708187825 */ /* 0x002fe200078e00ff */
[----:B------:R-:W-:Y:S02]  /*4de0*/  FSEL R20, R7, -INF , !P0 ;  /* 0xff80000007147808 */ /* 0x000fe40004000000 */
[----:B------:R-:W-:Y:S02]  /*4df0*/  FMNMX3.FTZ R9, R9, R21, R16, !PT ;  /* 0x0000001509097276 */ /* 0x000fe40007810010 */
[----:B------:R-:W-:Y:S02]  /*4e00*/  LOP3.LUT R6, R130, UR30, R25, 0x96, !PT ;  /* 0x0000001e82067c12 */ /* 0x000fe4000f8e9619 */
[----:B------:R-:W-:-:S02]  /*4e10*/  FMNMX3.FTZ R10, R9, R19, R20, !PT ;  /* 0x00000013090a7276 */ /* 0x000fc40007810014 */
[----:B------:R-:W-:Y:S01]  /*4e20*/  LOP3.LUT R24, R24, UR29, R123, 0x96, !PT ;  /* 0x0000001d18187c12 */ /* 0x000fe2000f8e967b */
[----:B------:R-:W-:Y:S02]  /*4e30*/  IMAD.WIDE.U32 R6, R6, -0x2daee0ad, RZ ;  /* 0xd2511f5306067825 */ /* 0x000fe400078e00ff */
[----:B------:R-:W1:Y:S02]  /*4e40*/  SHFL.BFLY PT, R11, R10, 0x2, 0x1f ;  /* 0x0c401f000a0b7f89 */ /* 0x000e6400000e0000 */
[----:B------:R-:W-:Y:S01]  /*4e50*/  IMAD.WIDE.U32 R24, R24, -0x2daee0ad, RZ ;  /* 0xd2511f5318187825 */ /* 0x000fe200078e00ff */
[----:B------:R-:W-:-:S04]  /*4e60*/  LOP3.LUT R7, R126, UR28, R7, 0x96, !PT ;  /* 0x0000001c7e077c12 */ /* 0x000fc8000f8e9607 */
[----:B------:R-:W-:Y:S01]  /*4e70*/  LOP3.LUT R6, R6, UR26, R25, 0x96, !PT ;  /* 0x0000001a06067c12 */ /* 0x000fe2000f8e9619 */
[----:B------:R-:W-:Y:S01]  /*4e80*/  IMAD.WIDE.U32 R8, R7, -0x326172a9, RZ ;  /* 0xcd9e8d5707087825 */ /* 0x000fe200078e00ff */
[----:B--2---:R-:W-:-:S03]  /*4e90*/  FMNMX.FTZ R4, R5, R4, !PT ;  /* 0x0000000405047209 */ /* 0x004fc60007810000 */
[----:B------:R-:W-:Y:S01]  /*4ea0*/  IMAD.WIDE.U32 R6, R6, -0x326172a9, RZ ;  /* 0xcd9e8d5706067825 */ /* 0x000fe200078e00ff */
[----:B------:R-:W-:Y:S01]  /*4eb0*/  LOP3.LUT R5, R122, UR27, R9, 0x96, !PT ;  /* 0x0000001b7a057c12 */ /* 0x000fe2000f8e9609 */
[----:B------:R-:W2:Y:S03]  /*4ec0*/  SHFL.BFLY PT, R29, R4, 0x1, 0x1f ;  /* 0x0c201f00041d7f89 */ /* 0x000ea600000e0000 */
[----:B------:R-:W-:Y:S01]  /*4ed0*/  LOP3.LUT R8, R8, UR21, R7, 0x96, !PT ;  /* 0x0000001508087c12 */ /* 0x000fe2000f8e9607 */
[----:B------:R-:W-:-:S04]  /*4ee0*/  IMAD.WIDE.U32 R26, R5, -0x2daee0ad, RZ ;  /* 0xd2511f53051a7825 */ /* 0x000fc800078e00ff */
[----:B------:R-:W-:Y:S01]  /*4ef0*/  IMAD.WIDE.U32 R8, R8, -0x2daee0ad, RZ ;  /* 0xd2511f5308087825 */ /* 0x000fe200078e00ff */
[----:B------:R-:W-:Y:S02]  /*4f00*/  LOP3.LUT R5, R24, UR15, R27, 0x96, !PT ;  /* 0x0000000f18057c12 */ /* 0x000fe4000f8e961b */
[----:B-1----:R-:W-:Y:S02]  /*4f10*/  FMNMX.FTZ R11, R10, R11, !PT ;  /* 0x0000000b0a0b7209 */ /* 0x002fe40007810000 */
[----:B------:R-:W-:Y:S01]  /*4f20*/  LOP3.LUT R24, R26, UR13, R9, 0x96, !PT ;  /* 0x0000000d1a187c12 */ /* 0x000fe2000f8e9609 */
[----:B------:R-:W-:Y:S02]  /*4f30*/  IMAD.WIDE.U32 R26, R5, -0x326172a9, RZ ;  /* 0xcd9e8d57051a7825 */ /* 0x000fe400078e00ff */
[----:B------:R-:W1:Y:S02]  /*4f40*/  SHFL.BFLY PT, R28, R11, 0x1, 0x1f ;  /* 0x0c201f000b1c7f89 */ /* 0x000e6400000e0000 */
[----:B------:R-:W-:Y:S01]  /*4f50*/  IMAD.WIDE.U32 R24, R24, -0x326172a9, RZ ;  /* 0xcd9e8d5718187825 */ /* 0x000fe200078e00ff */
[----:B------:R-:W-:-:S03]  /*4f60*/  LOP3.LUT R5, R6, UR14, R27, 0x96, !PT ;  /* 0x0000000e06057c12 */ /* 0x000fc6000f8e961b */
[----:B------:R-:W-:Y:S01]  /*4f70*/  IMAD.MOV.U32 R6, RZ, RZ, R24 ;  /* 0x000000ffff067224 */ /* 0x000fe200078e0018 */
[----:B------:R-:W-:Y:S02]  /*4f80*/  PRMT R9, R24, 0x7773, RZ ;  /* 0x0000777318097816 */ /* 0x000fe400000000ff */
[----:B--2---:R-:W-:Y:S02]  /*4f90*/  FMNMX.FTZ R29, R4, R29, !PT ;  /* 0x0000001d041d7209 */ /* 0x004fe40007810000 */
[C---:B------:R-:W-:Y:S02]  /*4fa0*/  PRMT R12, R24.reuse, 0x7772, RZ ;  /* 0x00007772180c7816 */ /* 0x040fe400000000ff */
[----:B------:R-:W-:Y:S01]  /*4fb0*/  PRMT R99, R24, 0x7771, RZ ;  /* 0x0000777118637816 */ /* 0x000fe200000000ff */
[C---:B------:R-:W-:Y:S01]  /*4fc0*/  FMUL.FTZ R24, R29.reuse, UR31 ;  /* 0x0000001f1d187c20 */ /* 0x040fe20008410000 */
[----:B------:R-:W-:Y:S02]  /*4fd0*/  FSETP.NEU.FTZ.AND P0, PT, R29, -INF , PT ;  /* 0xff8000001d00780b */ /* 0x000fe40003f1d000 */
[----:B------:R-:W-:-:S02]  /*4fe0*/  PRMT R12, R12, 0x5410, R9 ;  /* 0x000054100c0c7816 */ /* 0x000fc40000000009 */
[----:B------:R-:W-:Y:S02]  /*4ff0*/  FSEL R24, R24, RZ, P0 ;  /* 0x000000ff18187208 */ /* 0x000fe40000000000 */
[----:B------:R-:W-:Y:S02]  /*5000*/  LOP3.LUT R7, R26, UR12, R25, 0x96, !PT ;  /* 0x0000000c1a077c12 */ /* 0x000fe4000f8e9619 */
[----:B------:R-:W-:Y:S01]  /*5010*/  LOP3.LUT R6, R6, 0xff, RZ, 0xc0, !PT ;  /* 0x000000ff06067812 */ /* 0x000fe200078ec0ff */
[--C-:B------:R-:W-:Y:S01]  /*5020*/  FFMA.FTZ R4, R137, UR31, -R24.reuse ;  /* 0x0000001f89047c23 */ /* 0x100fe20008010818 */
[----:B-1----:R-:W-:Y:S01]  /*5030*/  FMNMX.FTZ R28, R11, R28, !PT ;  /* 0x0000001c0b1c7209 */ /* 0x002fe20007810000 */
[--C-:B------:R-:W-:Y:S01]  /*5040*/  FFMA.FTZ R97, R145, UR31, -R24.reuse ;  /* 0x0000001f91617c23 */ /* 0x100fe20008010818 */
[----:B------:R-:W-:Y:S01]  /*5050*/  FSEL R11, R29, RZ, P0 ;  /* 0x000000ff1d0b7208 */ /* 0x000fe20000000000 */
[----:B------:R-:W-:Y:S01]  /*5060*/  FFMA.FTZ R94, R149, UR31, -R24 ;  /* 0x0000001f955e7c23 */ /* 0x000fe20008010818 */
[----:B------:R-:W-:Y:S01]  /*5070*/  FSETP.NEU.FTZ.AND P0, PT, R28, -INF , PT ;  /* 0xff8000001c00780b */ /* 0x000fe20003f1d000 */
[----:B------:R-:W-:Y:S01]  /*5080*/  MUFU.EX2 R4, R4 ;  /* 0x0000000400047308 */ /* 0x000fe20000000800 */
[C---:B------:R-:W-:Y:S01]  /*5090*/  LOP3.LUT R139, R7.reuse, 0xff, RZ, 0xc0, !PT ;  /* 0x000000ff078b7812 */ /* 0x040fe200078ec0ff */
[----:B------:R-:W-:Y:S01]  /*50a0*/  FADD.FTZ R11, R2, -R11 ;  /* 0x8000000b020b7221 */ /* 0x000fe20000010000 */
[----:B------:R-:W-:Y:S01]  /*50b0*/  FSEL R9, R28, RZ, P0 ;  /* 0x000000ff1c097208 */ /* 0x000fe20000000000 */
[----:B------:R-:W-:Y:S01]  /*50c0*/  MUFU.EX2 R97, R97 ;  /* 0x0000006100617308 */ /* 0x000fe20000000800 */
[----:B------:R-:W-:Y:S01]  /*50d0*/  PRMT R10, R7, 0x7632, R10 ;  /* 0x00007632070a7816 */ /* 0x000fe2000000000a */
[----:B------:R-:W-:Y:S01]  /*50e0*/  FMUL.FTZ R11, R11, UR31 ;  /* 0x0000001f0b0b7c20 */ /* 0x000fe20008410000 */
[----:B------:R-:W-:Y:S01]  /*50f0*/  SHF.R.U32.HI R137, RZ, 0x18, R7 ;  /* 0x00000018ff897819 */ /* 0x000fe20000011607 */
[----:B------:R-:W-:Y:S01]  /*5100*/  FADD.FTZ R2, R0, -R9 ;  /* 0x8000000900027221 */ /* 0x000fe20000010000 */
[----:B------:R-:W-:Y:S01]  /*5110*/  LOP3.LUT R9, R7, 0xffff, RZ, 0xc0, !PT ;  /* 0x0000ffff07097812 */ /* 0x000fe200078ec0ff */
[----:B------:R-:W1:Y:S01]  /*5120*/  MUFU.EX2 R0, R11 ;  /* 0x0000000b00007308 */ /* 0x000e620000000800 */
[----:B------:R-:W-:Y:S01]  /*5130*/  LOP3.LUT R10, R10, 0xff, RZ, 0xc0, !PT ;  /* 0x000000ff0a0a7812 */ /* 0x000fe200078ec0ff */
[--C-:B------:R-:W-:Y:S01]  /*5140*/  FFMA.FTZ R153, R153, UR31, -R24.reuse ;  /* 0x0000001f99997c23 */ /* 0x100fe20008010818 */
[----:B------:R-:W-:Y:S01]  /*5150*/  SHF.R.U32.HI R14, RZ, 0x8, R9 ;  /* 0x00000008ff0e7819 */ /* 0x000fe20000011609 */
[----:B------:R-:W-:Y:S01]  /*5160*/  MUFU.EX2 R94, R94 ;  /* 0x0000005e005e7308 */ /* 0x000fe20000000800 */
[----:B------:R-:W-:Y:S01]  /*5170*/  PRMT R137, R10, 0x5410, R137 ;  /* 0x000054100a897816 */ /* 0x000fe20000000089 */
[----:B------:R-:W-:Y:S01]  /*5180*/  FFMA.FTZ R90, R35, UR31, -R24 ;  /* 0x0000001f235a7c23 */ /* 0x000fe20008010818 */
[----:B------:R-:W-:Y:S01]  /*5190*/  PRMT R139, R139, 0x5410, R14 ;  /* 0x000054108b8b7816 */ /* 0x000fe2000000000e */
[----:B------:R-:W2:Y:S01]  /*51a0*/  MUFU.EX2 R153, R153 ;  /* 0x0000009900997308 */ /* 0x000ea20000000800 */
[----:B------:R-:W-:Y:S01]  /*51b0*/  PRMT R99, R6, 0x5410, R99 ;  /* 0x0000541006637816 */ /* 0x000fe20000000063 */
[----:B------:R-:W-:Y:S01]  /*51c0*/  FMUL.FTZ R6, R2, UR31 ;  /* 0x0000001f02067c20 */ /* 0x000fe20008410000 */
[--C-:B------:R-:W-:Y:S01]  /*51d0*/  FFMA.FTZ R135, R135, UR31, -R24.reuse ;  /* 0x0000001f87877c23 */ /* 0x100fe20008010818 */
[----:B------:R-:W-:Y:S01]  /*51e0*/  MUFU.EX2 R90, R90 ;  /* 0x0000005a005a7308 */ /* 0x000fe20000000800 */
[----:B------:R-:W-:Y:S01]  /*51f0*/  FFMA.FTZ R93, R93, UR31, -R24 ;  /* 0x0000001f5d5d7c23 */ /* 0x000fe20008010818 */
[-C--:B-1----:R-:W-:Y:S01]  /*5200*/  FFMA.FTZ R14, R133, R0.reuse, R4 ;  /* 0x00000000850e7223 */ /* 0x082fe20000010004 */
        /* <DEDUP_REMOVED lines=24> */
[----:B------:R-:W-:Y:S01]  /*5390*/  FMUL.FTZ R0, R28, UR31 ;  /* 0x0000001f1c007c20 */ /* 0x000fe20008410000 */
[----:B------:R-:W-:Y:S01]  /*53a0*/  IMAD.WIDE.U32 R10, R5, -0x2daee0ad, RZ ;  /* 0xd2511f53050a7825 */ /* 0x000fe200078e00ff */
[----:B------:R-:W1:Y:S01]  /*53b0*/  MUFU.EX2 R6, R6 ;  /* 0x0000000600067308 */ /* 0x000e620000000800 */
[----:B--2---:R-:W-:-:S02]  /*53c0*/  F2FP.F16.F32.PACK_AB R4, R153, R4 ;  /* 0x000000049904723e */ /* 0x004fc400000000ff */
[----:B------:R-:W-:Y:S01]  /*53d0*/  FADD.FTZ R14, R153, R14 ;  /* 0x0000000e990e7221 */ /* 0x000fe20000010000 */
[----:B------:R-:W-:Y:S01]  /*53e0*/  FSEL R0, R0, RZ, P0 ;  /* 0x000000ff00007208 */ /* 0x000fe20000000000 */
[----:B------:R-:W-:Y:S01]  /*53f0*/  IMAD.MOV.U32 R30, RZ, RZ, R10 ;  /* 0x000000ffff1e7224 */ /* 0x000fe200078e000a */
[----:B------:R-:W-:Y:S01]  /*5400*/  LOP3.LUT R27, R8, UR9, R11, 0x96, !PT ;  /* 0x00000009081b7c12 */ /* 0x000fe2000f8e960b */
[----:B------:R-:W-:Y:S01]  /*5410*/  MUFU.EX2 R93, R93 ;  /* 0x0000005d005d7308 */ /* 0x000fe20000000800 */
[C---:B------:R-:W-:Y:S01]  /*5420*/  PRMT R26, R10.reuse, 0x7771, RZ ;  /* 0x000077710a1a7816 */ /* 0x040fe200000000ff */
[--C-:B------:R-:W-:Y:S01]  /*5430*/  FFMA.FTZ R5, R151, UR31, -R0.reuse ;  /* 0x0000001f97057c23 */ /* 0x100fe20008010800 */
[C---:B------:R-:W-:Y:S01]  /*5440*/  PRMT R25, R10.reuse, 0x7773, RZ ;  /* 0x000077730a197816 */ /* 0x040fe200000000ff */
[--C-:B------:R-:W-:Y:S01]  /*5450*/  FFMA.FTZ R143, R143, UR31, -R0.reuse ;  /* 0x0000001f8f8f7c23 */ /* 0x100fe20008010800 */
[----:B------:R-:W-:Y:S01]  /*5460*/  PRMT R2, R10, 0x7772, RZ ;  /* 0x000077720a027816 */ /* 0x000fe200000000ff */
[--C-:B------:R-:W-:Y:S01]  /*5470*/  FFMA.FTZ R32, R147, UR31, -R0.reuse ;  /* 0x0000001f93207c23 */ /* 0x100fe20008010800 */
[--C-:B------:R-:W-:Y:S01]  /*5480*/  FFMA.FTZ R88, R33, UR31, -R0.reuse ;  /* 0x0000001f21587c23 */ /* 0x100fe20008010800 */
[----:B------:R-:W2:Y:S01]  /*5490*/  MUFU.EX2 R5, R5 ;  /* 0x0000000500057308 */ /* 0x000ea20000000800 */
        /* <DEDUP_REMOVED lines=24> */
[----:B--2---:R-:W-:Y:S01]  /*5620*/  FFMA.FTZ R132, R132, R6, R5 ;  /* 0x0000000684847223 */ /* 0x004fe20000010005 */
[----:B------:R-:W-:Y:S01]  /*5630*/  VIADD R6, R3, 0xfffffffe ;  /* 0xfffffffe03067836 */ /* 0x000fe20000000000 */
[----:B------:R-:W-:Y:S01]  /*5640*/  MUFU.EX2 R143, R143 ;  /* 0x0000008f008f7308 */ /* 0x000fe20000000800 */
[----:B------:R-:W-:Y:S01]  /*5650*/  FFMA.FTZ R35, R125, UR31, -R0 ;  /* 0x0000001f7d237c23 */ /* 0x000fe20008010800 */
[----:B------:R-:W-:Y:S01]  /*5660*/  FFMA.FTZ R33, R13, UR31, -R24 ;  /* 0x0000001f0d217c23 */ /* 0x000fe20008010818 */
[----:B------:R-:W-:Y:S01]  /*5670*/  IMAD.SHL.U32 R7, R6, 0x2, RZ ;  /* 0x0000000206077824 */ /* 0x000fe200078e00ff */
[----:B------:R-:W1:Y:S01]  /*5680*/  MUFU.EX2 R32, R32 ;  /* 0x0000002000207308 */ /* 0x000e620000000800 */
[--C-:B------:R-:W-:Y:S01]  /*5690*/  FFMA.FTZ R98, R87, UR31, -R0.reuse ;  /* 0x0000001f57627c23 */ /* 0x100fe20008010800 */
[----:B------:R-:W-:Y:S01]  /*56a0*/  FFMA.FTZ R91, R91, UR31, -R0 ;  /* 0x0000001f5b5b7c23 */ /* 0x000fe20008010800 */
[----:B------:R-:W-:Y:S01]  /*56b0*/  FFMA.FTZ R96, R101, UR31, -R24 ;  /* 0x0000001f65607c23 */ /* 0x000fe20008010818 */
[----:B------:R-:W-:Y:S01]  /*56c0*/  LOP3.LUT R6, R7, UR25, R129, 0x96, !PT ;  /* 0x0000001907067c12 */ /* 0x000fe2000f8e9681 */
[----:B------:R-:W-:Y:S01]  /*56d0*/  MUFU.EX2 R88, R88 ;  /* 0x0000005800587308 */ /* 0x000fe20000000800 */
[--C-:B------:R-:W-:Y:S01]  /*56e0*/  FFMA.FTZ R92, R95, UR31, -R0.reuse ;  /* 0x0000001f5f5c7c23 */ /* 0x100fe20008010800 */
[----:B------:R-:W-:Y:S01]  /*56f0*/  FFMA.FTZ R87, R103, UR31, -R0 ;  /* 0x0000001f67577c23 */ /* 0x000fe20008010800 */
[----:B------:R-:W-:Y:S01]  /*5700*/  LOP3.LUT R103, R27, 0xffff, RZ, 0xc0, !PT ;  /* 0x0000ffff1b677812 */ /* 0x000fe200078ec0ff */
[----:B------:R-:W-:Y:S01]  /*5710*/  IMAD.WIDE.U32 R6, R6, -0x326172a9, RZ ;  /* 0xcd9e8d5706067825 */ /* 0x000fe200078e00ff */
[----:B------:R-:W-:Y:S01]  /*5720*/  MUFU.EX2 R35, R35 ;  /* 0x0000002300237308 */ /* 0x000fe20000000800 */
[----:B------:R-:W-:-:S02]  /*5730*/  PRMT R25, R2, 0x5410, R25 ;  /* 0x0000541002197816 */ /* 0x000fc40000000019 */
[----:B------:R-:W-:Y:S01]  /*5740*/  FFMA.FTZ R95, R17, UR31, -R24 ;  /* 0x0000001f115f7c23 */ /* 0x000fe20008010818 */
[----:B------:R-:W-:Y:S01]  /*5750*/  SHF.R.U32.HI R103, RZ, 0x8, R103 ;  /* 0x00000008ff677819 */ /* 0x000fe20000011667 */
[----:B------:R-:W-:Y:S01]  /*5760*/  MUFU.EX2 R33, R33 ;  /* 0x0000002100217308 */ /* 0x000fe20000000800 */
[----:B------:R-:W-:Y:S01]  /*5770*/  LOP3.LUT R7, R130, UR30, R7, 0x96, !PT ;  /* 0x0000001e82077c12 */ /* 0x000fe2000f8e9607 */
[----:B------:R-:W-:Y:S01]  /*5780*/  FFMA.FTZ R16, R16, UR31, -R0 ;  /* 0x0000001f10107c23 */ /* 0x000fe20008010800 */
[----:B------:R-:W-:Y:S01]  /*5790*/  LOP3.LUT R6, R6, UR29, R123, 0x96, !PT ;  /* 0x0000001d06067c12 */ /* 0x000fe2000f8e967b */
[----:B------:R-:W-:Y:S01]  /*57a0*/  MUFU.EX2 R98, R98 ;  /* 0x0000006200627308 */ /* 0x000fe20000000800 */
[----:B-1----:R-:W-:Y:S01]  /*57b0*/  F2FP.F16.F32.PACK_AB R34, R32, R143 ;  /* 0x0000008f2022723e */ /* 0x002fe200000000ff */
[----:B------:R-:W-:Y:S01]  /*57c0*/  IMAD.WIDE.U32 R8, R7, -0x2daee0ad, RZ ;  /* 0xd2511f5307087825 */ /* 0x000fe200078e00ff */
[C---:B------:R-:W-:Y:S01]  /*57d0*/  LOP3.LUT R2, R27.reuse, 0xff, RZ, 0xc0, !PT ;  /* 0x000000ff1b027812 */ /* 0x040fe200078ec0ff */
[----:B------:R-:W-:Y:S01]  /*57e0*/  MUFU.EX2 R91, R91 ;  /* 0x0000005b005b7308 */ /* 0x000fe20000000800 */
[----:B------:R-:W-:Y:S01]  /*57f0*/  LOP3.LUT R101, R30, 0xff, RZ, 0xc0, !PT ;  /* 0x000000ff1e657812 */ /* 0x000fe200078ec0ff */
[----:B------:R-:W-:Y:S01]  /*5800*/  IMAD.WIDE.U32 R6, R6, -0x2daee0ad, RZ ;  /* 0xd2511f5306067825 */ /* 0x000fe200078e00ff */
[----:B------:R-:W-:Y:S01]  /*5810*/  LOP3.LUT R10, R126, UR28, R9, 0x96, !PT ;  /* 0x0000001c7e0a7c12 */ /* 0x000fe2000f8e9609 */
[----:B------:R-:W-:Y:S01]  /*5820*/  MUFU.EX2 R96, R96 ;  /* 0x0000006000607308 */ /* 0x000fe20000000800 */
[----:B------:R-:W-:Y:S01]  /*5830*/  PRMT R103, R2, 0x5410, R103 ;  /* 0x0000541002677816 */ /* 0x000fe20000000067 */
[----:B------:R-:W-:Y:S01]  /*5840*/  FFMA.FTZ R30, R22, UR31, -R24 ;  /* 0x0000001f161e7c23 */ /* 0x000fe20008010818 */
[----:B------:R-:W-:Y:S01]  /*5850*/  LOP3.LUT R8, R8, UR26, R7, 0x96, !PT ;  /* 0x0000001a08087c12 */ /* 0x000fe2000f8e9607 */
[----:B------:R-:W-:Y:S01]  /*5860*/  IMAD.WIDE.U32 R10, R10, -0x326172a9, RZ ;  /* 0xcd9e8d570a0a7825 */ /* 0x000fe200078e00ff */
[----:B------:R-:W-:Y:S01]  /*5870*/  MUFU.EX2 R92, R92 ;  /* 0x0000005c005c7308 */ /* 0x000fe20000000800 */
[----:B------:R-:W-:-:S02]  /*5880*/  PRMT R2, R27, 0x7632, R2 ;  /* 0x000076321b027816 */ /* 0x000fc40000000002 */
[----:B------:R-:W-:Y:S01]  /*5890*/  FFMA.FTZ R20, R20, UR31, -R0 ;  /* 0x0000001f14147c23 */ /* 0x000fe20008010800 */
[----:B------:R-:W-:Y:S01]  /*58a0*/  IMAD.WIDE.U32 R8, R8, -0x326172a9, RZ ;  /* 0xcd9e8d5708087825 */ /* 0x000fe200078e00ff */
[----:B------:R-:W-:Y:S01]  /*58b0*/  LOP3.LUT R84, R122, UR27, R11, 0x96, !PT ;  /* 0x0000001b7a547c12 */ /* 0x000fe2000f8e960b */
[----:B------:R-:W-:Y:S01]  /*58c0*/  MUFU.EX2 R87, R87 ;  /* 0x0000005700577308 */ /* 0x000fe20000000800 */
[----:B------:R-:W-:Y:S01]  /*58d0*/  SHF.R.U32.HI R27, RZ, 0x18, R27 ;  /* 0x00000018ff1b7819 */ /* 0x000fe2000001161b */
[----:B------:R-:W-:Y:S01]  /*58e0*/  VIADD R125, R3, 0xfffffffd ;  /* 0xfffffffd037d7836 */ /* 0x000fe20000000000 */
[----:B------:R-:W-:Y:S01]  /*58f0*/  LOP3.LUT R10, R10, UR21, R9, 0x96, !PT ;  /* 0x000000150a0a7c12 */ /* 0x000fe2000f8e9609 */
[----:B------:R-:W-:Y:S01]  /*5900*/  IMAD.WIDE.U32 R84, R84, -0x2daee0ad, RZ ;  /* 0xd2511f5354547825 */ /* 0x000fe200078e00ff */
[----:B------:R-:W-:Y:S01]  /*5910*/  LOP3.LUT R2, R2, 0xff, RZ, 0xc0, !PT ;  /* 0x000000ff02027812 */ /* 0x000fe200078ec0ff */
[----:B------:R-:W-:Y:S01]  /*5920*/  MUFU.EX2 R95, R95 ;  /* 0x0000005f005f7308 */ /* 0x000fe20000000800 */
[----:B------:R-:W-:Y:S01]  /*5930*/  PRMT R101, R101, 0x5410, R26 ;  /* 0x0000541065657816 */ /* 0x000fe2000000001a */
[----:B------:R-:W-:Y:S01]  /*5940*/  IMAD.WIDE.U32 R10, R10, -0x2daee0ad, RZ ;  /* 0xd2511f530a0a7825 */ /* 0x000fe200078e00ff */
[----:B------:R-:W-:Y:S01]  /*5950*/  LOP3.LUT R6, R6, UR15, R85, 0x96, !PT ;  /* 0x0000000f06067c12 */ /* 0x000fe2000f8e9655 */
[----:B------:R-:W-:Y:S03]  /*5960*/  MUFU.EX2 R30, R30 ;  /* 0x0000001e001e7308 */ /* 0x000fe60000000800 */
[----:B------:R-:W-:Y:S01]  /*5970*/  LOP3.LUT R84, R84, UR13, R11, 0x96, !PT ;  /* 0x0000000d54547c12 */ /* 0x000fe2000f8e960b */
[----:B------:R-:W-:-:S04]  /*5980*/  IMAD.WIDE.U32 R6, R6, -0x326172a9, RZ ;  /* 0xcd9e8d5706067825 */ /* 0x000fc800078e00ff */
[----:B------:R-:W-:Y:S01]  /*5990*/  IMAD.WIDE.U32 R84, R84, -0x326172a9, RZ ;  /* 0xcd9e8d5754547825 */ /* 0x000fe200078e00ff */
[----:B------:R-:W-:-:S04]  /*59a0*/  LOP3.LUT R140, R8, UR14, R7, 0x96, !PT ;  /* 0x0000000e088c7c12 */ /* 0x000fc8000f8e9607 */
[----:B------:R-:W-:Y:S01]  /*59b0*/  LOP3.LUT R8, R6, UR12, R85, 0x96, !PT ;  /* 0x0000000c06087c12 */ /* 0x000fe2000f8e9655 */
[----:B------:R-:W-:Y:S01]  /*59c0*/  FFMA.FTZ R85, R141, UR31, -R0 ;  /* 0x0000001f8d557c23 */ /* 0x000fe20008010800 */
[----:B------:R-:W-:Y:S01]  /*59d0*/  MOV R6, R84 ;  /* 0x0000005400067202 */ /* 0x000fe20000000f00 */
[----:B------:R-:W-:Y:S01]  /*59e0*/  IMAD.WIDE.U32 R140, R140, -0x2daee0ad, RZ ;  /* 0xd2511f538c8c7825 */ /* 0x000fe200078e00ff */
[----:B------:R-:W-:Y:S02]  /*59f0*/  PRMT R7, R84, 0x7771, RZ ;  /* 0x0000777154077816 */ /* 0x000fe400000000ff */
[----:B------:R-:W-:Y:S01]  /*5a00*/  LOP3.LUT R6, R6, 0xff, RZ, 0xc0, !PT ;  /* 0x000000ff06067812 */ /* 0x000fe200078ec0ff */
[----:B------:R-:W1:Y:S01]  /*5a10*/  MUFU.EX2 R85, R85 ;  /* 0x0000005500557308 */ /* 0x000e620000000800 */
[----:B------:R-:W-:Y:S02]  /*5a20*/  LOP3.LUT R9, R8, 0xffff, RZ, 0xc0, !PT ;  /* 0x0000ffff08097812 */ /* 0x000fe400078ec0ff */
[----:B------:R-:W-:-:S02]  /*5a30*/  PRMT R7, R6, 0x5410, R7 ;  /* 0x0000541006077816 */ /* 0x000fc40000000007 */
[----:B------:R-:W-:Y:S02]  /*5a40*/  SHF.R.U32.HI R9, RZ, 0x8, R9 ;  /* 0x00000008ff097819 */ /* 0x000fe40000011609 */
[----:B------:R-:W-:Y:S02]  /*5a50*/  LOP3.LUT R10, R10, UR9, R141, 0x96, !PT ;  /* 0x000000090a0a7c12 */ /* 0x000fe4000f8e968d */
[----:B------:R-:W-:Y:S02]  /*5a60*/  HSET2.LE.AND R6, R7, R124, PT ;  /* 0x0000007c07067233 */ /* 0x000fe40003803000 */
[----:B------:R-:W-:Y:S02]  /*5a70*/  F2FP.F16.F32.PACK_AB R7, R94, R97 ;  /* 0x000000615e07723e */ /* 0x000fe400000000ff */
[----:B------:R-:W-:Y:S01]  /*5a80*/  LOP3.LUT R141, R10, 0xffff, RZ, 0xc0, !PT ;  /* 0x0000ffff0a8d7812 */ /* 0x000fe200078ec0ff */
[----:B-1----:R-:W-:Y:S01]  /*5a90*/  FADD.FTZ R132, R85, R132 ;  /* 0x0000008455847221 */ /* 0x002fe20000010000 */
[----:B------:R-:W-:-:S02]  /*5aa0*/  LOP3.LUT R6, R7, R6, RZ, 0xc0, !PT ;  /* 0x0000000607067212 */ /* 0x000fc400078ec0ff */
[C---:B------:R-:W-:Y:S02]  /*5ab0*/  PRMT R7, R84.reuse, 0x7773, RZ ;  /* 0x0000777354077816 */ /* 0x040fe400000000ff */
[----:B------:R-:W-:Y:S02]  /*5ac0*/  PRMT R84, R84, 0x7772, RZ ;  /* 0x0000777254547816 */ /* 0x000fe400000000ff */
[----:B------:R-:W-:Y:S02]  /*5ad0*/  F2FP.F16.F32.PACK_AB R5, R85, R5 ;  /* 0x000000055505723e */ /* 0x000fe400000000ff */
[----:B------:R-:W-:Y:S01]  /*5ae0*/  PRMT R7, R84, 0x5410, R7 ;  /* 0x0000541054077816 */ /* 0x000fe20000000007 */
[----:B------:R-:W-:Y:S01]  /*5af0*/  MUFU.EX2 R85, R135 ;  /* 0x0000008700557308 */ /* 0x000fe20000000800 */
[----:B------:R-:W-:Y:S01]  /*5b00*/  SHF.R.U32.HI R141, RZ, 0x8, R141 ;  /* 0x00000008ff8d7819 */ /* 0x000fe2000001168d */
[----:B------:R-:W-:Y:S01]  /*5b10*/  FFMA.FTZ R84, R107, UR31, -R24 ;  /* 0x0000001f6b547c23 */ /* 0x000fe20008010818 */
[----:B------:R-:W-:-:S02]  /*5b20*/  LOP3.LUT R7, R7, 0xff00ff, RZ, 0xc0, !PT ;  /* 0x00ff00ff07077812 */ /* 0x000fc400078ec0ff */
[----:B------:R-:W-:-:S03]  /*5b30*/  SHF.R.U32.HI R133, RZ, 0x18, R10 ;  /* 0x00000018ff857819 */ /* 0x000fc6000001160a */
[----:B------:R-:W-:Y:S01]  /*5b40*/  HSET2.LE.AND R7, R7, R124, PT ;  /* 0x0000007c07077233 */ /* 0x000fe20003803000 */
[----:B------:R-:W-:Y:S04]  /*5b50*/  MUFU.EX2 R84, R84 ;  /* 0x0000005400547308 */ /* 0x000fe80000000800 */
[----:B------:R-:W-:Y:S02]  /*5b60*/  LOP3.LUT R7, R34, R7, RZ, 0xc0, !PT ;  /* 0x0000000722077212 */ /* 0x000fe400078ec0ff */
[----:B------:R-:W-:-:S04]  /*5b70*/  LOP3.LUT R34, R8, 0xff, RZ, 0xc0, !PT ;  /* 0x000000ff08227812 */ /* 0x000fc800078ec0ff */
[----:B------:R-:W-:Y:S01]  /*5b80*/  PRMT R9, R34, 0x5410, R9 ;  /* 0x0000541022097816 */ /* 0x000fe20000000009 */
[--C-:B------:R-:W-:Y:S01]  /*5b90*/  FFMA.FTZ R34, R31, UR31, -R0.reuse ;  /* 0x0000001f1f227c23 */ /* 0x100fe20008010800 */
[----:B------:R-:W-:-:S03]  /*5ba0*/  FFMA.FTZ R31, R15, UR31, -R0 ;  /* 0x0000001f0f1f7c23 */ /* 0x000fc60008010800 */
[----:B------:R-:W-:Y:S02]  /*5bb0*/  HSET2.LE.AND R9, R9, R124, PT ;  /* 0x0000007c09097233 */ /* 0x000fe40003803000 */
[----:B------:R-:W-:Y:S03]  /*5bc0*/  MUFU.EX2 R34, R34 ;  /* 0x0000002200227308 */ /* 0x000fe60000000800 */
[----:B------:R-:W-:Y:S01]  /*5bd0*/  LOP3.LUT R4, R4, R9, RZ, 0xc0, !PT ;  /* 0x0000000904047212 */ /* 0x000fe200078ec0ff */
[----:B------:R-:W1:Y:S01]  /*5be0*/  MUFU.EX2 R31, R31 ;  /* 0x0000001f001f7308 */ /* 0x000e620000000800 */
[----:B------:R-:W-:Y:S02]  /*5bf0*/  PRMT R9, R8, 0x7632, R9 ;  /* 0x0000763208097816 */ /* 0x000fe40000000009 */
[----:B------:R-:W-:Y:S02]  /*5c00*/  SHF.R.U32.HI R8, RZ, 0x18, R8 ;  /* 0x00000018ff087819 */ /* 0x000fe40000011608 */
[----:B------:R-:W-:-:S04]  /*5c10*/  LOP3.LUT R9, R9, 0xff, RZ, 0xc0, !PT ;  /* 0x000000ff09097812 */ /* 0x000fc800078ec0ff */
[----:B------:R-:W-:-:S05]  /*5c20*/  PRMT R9, R9, 0x5410, R8 ;  /* 0x0000541009097816 */ /* 0x000fca0000000008 */
[----:B------:R-:W-:-:S05]  /*5c30*/  HSET2.LE.AND R8, R9, R124, PT ;  /* 0x0000007c09087233 */ /* 0x000fca0003803000 */
[----:B------:R-:W-:Y:S02]  /*5c40*/  LOP3.LUT R5, R5, R8, RZ, 0xc0, !PT ;  /* 0x0000000805057212 */ /* 0x000fe400078ec0ff */
[----:B------:R-:W-:-:S04]  /*5c50*/  LOP3.LUT R8, R10, 0xff, RZ, 0xc0, !PT ;  /* 0x000000ff0a087812 */ /* 0x000fc800078ec0ff */
[----:B------:R-:W-:Y:S02]  /*5c60*/  PRMT R141, R8, 0x5410, R141 ;  /* 0x00005410088d7816 */ /* 0x000fe4000000008d */
[----:B------:R-:W-:-:S04]  /*5c70*/  PRMT R8, R10, 0x7632, R8 ;  /* 0x000076320a087816 */ /* 0x000fc80000000008 */
[----:B------:R-:W-:-:S04]  /*5c80*/  LOP3.LUT R8, R8, 0xff, RZ, 0xc0, !PT ;  /* 0x000000ff08087812 */ /* 0x000fc800078ec0ff */
[----:B------:R-:W-:Y:S02]  /*5c90*/  PRMT R133, R8, 0x5410, R133 ;  /* 0x0000541008857816 */ /* 0x000fe40000000085 */
[----:B------:R-:W2:Y:S02]  /*5ca0*/  LDSM.16.MT88.4 R8, [R109+0x6000] ;  /* 0x006000006d08783b */ /* 0x000ea40000004200 */
[C---:B--2---:R-:W-:Y:S08]  /*5cb0*/  HMMA.16816.F32 R36, R4.reuse, R8, R36 ;  /* 0x000000080424723c */ /* 0x044ff00000001824 */
[C---:B------:R-:W-:Y:S01]  /*5cc0*/  HMMA.16816.F32 R40, R4.reuse, R10, R40 ;  /* 0x0000000a0428723c */ /* 0x040fe20000001828 */
[----:B------:R-:W2:Y:S07]  /*5cd0*/  LDSM.16.MT88.4 R8, [R86+0x6000] ;  /* 0x006000005608783b */ /* 0x000eae0000004200 */
        /* <DEDUP_REMOVED lines=12> */
[----:B--2---:R-:W-:Y:S01]  /*5da0*/  HMMA.16816.F32 R76, R4, R8, R76 ;  /* 0x00000008044c723c */ /* 0x004fe2000000184c */
[----:B-1----:R-:W-:-:S02]  /*5db0*/  F2FP.F16.F32.PACK_AB R8, R31, R34 ;  /* 0x000000221f08723e */ /* 0x002fc400000000ff */
[----:B------:R-:W-:-:S05]  /*5dc0*/  F2FP.F16.F32.PACK_AB R9, R33, R84 ;  /* 0x000000542109723e */ /* 0x000fca00000000ff */
[----:B------:R-:W-:Y:S01]  /*5dd0*/  HMMA.16816.F32 R80, R4, R10, R80 ;  /* 0x0000000a0450723c */ /* 0x000fe20000001850 */
[----:B------:R-:W-:Y:S01]  /*5de0*/  IMAD.MOV.U32 R4, RZ, RZ, R140 ;  /* 0x000000ffff047224 */ /* 0x000fe200078e008c */
[C---:B------:R-:W-:Y:S02]  /*5df0*/  PRMT R10, R140.reuse, 0x7773, RZ ;  /* 0x000077738c0a7816 */ /* 0x040fe400000000ff */
[----:B------:R-:W-:Y:S02]  /*5e00*/  PRMT R5, R140, 0x7772, RZ ;  /* 0x000077728c057816 */ /* 0x000fe400000000ff */
[----:B------:R-:W-:Y:S02]  /*5e10*/  LOP3.LUT R4, R4, 0xff, RZ, 0xc0, !PT ;  /* 0x000000ff04047812 */ /* 0x000fe400078ec0ff */
[----:B------:R-:W-:Y:S02]  /*5e20*/  PRMT R11, R140, 0x7771, RZ ;  /* 0x000077718c0b7816 */ /* 0x000fe400000000ff */
[----:B------:R-:W-:Y:S01]  /*5e30*/  PRMT R10, R5, 0x5410, R10 ;  /* 0x00005410050a7816 */ /* 0x000fe2000000000a */
[----:B------:R-:W-:Y:S01]  /*5e40*/  FADD.FTZ R5, R97, R14 ;  /* 0x0000000e61057221 */ /* 0x000fe20000010000 */
[----:B------:R-:W-:Y:S01]  /*5e50*/  PRMT R11, R4, 0x5410, R11 ;  /* 0x00005410040b7816 */ /* 0x000fe2000000000b */
[----:B------:R-:W-:Y:S01]  /*5e60*/  FADD.FTZ R97, R143, R132 ;  /* 0x000000848f617221 */ /* 0x000fe20000010000 */
[--C-:B------:R-:W-:Y:S01]  /*5e70*/  HSET2.LE.AND R4, R139, R124.reuse, PT ;  /* 0x0000007c8b047233 */ /* 0x100fe20003803000 */
[----:B------:R-:W-:Y:S01]  /*5e80*/  FADD.FTZ R94, R94, R5 ;  /* 0x000000055e5e7221 */ /* 0x000fe20000010000 */
[----:B------:R-:W-:Y:S01]  /*5e90*/  F2FP.F16.F32.PACK_AB R5, R85, R90 ;  /* 0x0000005a5505723e */ /* 0x000fe200000000ff */
[----:B------:R-:W-:Y:S01]  /*5ea0*/  FADD.FTZ R17, R32, R97 ;  /* 0x0000006120117221 */ /* 0x000fe20000010000 */
[----:B------:R-:W-:Y:S01]  /*5eb0*/  F2FP.F16.F32.PACK_AB R6, R35, R88 ;  /* 0x000000582306723e */ /* 0x000fe200000000ff */
[--C-:B------:R-:W-:Y:S01]  /*5ec0*/  FFMA.FTZ R97, R21, UR31, -R0.reuse ;  /* 0x0000001f15617c23 */ /* 0x100fe20008010800 */
[----:B------:R-:W-:Y:S01]  /*5ed0*/  LOP3.LUT R4, R5, R4, RZ, 0xc0, !PT ;  /* 0x0000000405047212 */ /* 0x000fe200078ec0ff */
[----:B------:R-:W-:Y:S01]  /*5ee0*/  FFMA.FTZ R32, R19, UR31, -R0 ;  /* 0x0000001f13207c23 */ /* 0x000fe20008010800 */
[----:B------:R-:W-:Y:S01]  /*5ef0*/  HSET2.LE.AND R5, R137, R124, PT ;  /* 0x0000007c89057233 */ /* 0x000fe20003803000 */
[----:B------:R-:W-:Y:S01]  /*5f00*/  MUFU.EX2 R0, R16 ;  /* 0x0000001000007308 */ /* 0x000fe20000000800 */
[----:B------:R-:W-:-:S02]  /*5f10*/  LOP3.LUT R7, R12, 0xff00ff, RZ, 0xc0, !PT ;  /* 0x00ff00ff0c077812 */ /* 0x000fc400078ec0ff */
[----:B------:R-:W-:Y:S01]  /*5f20*/  LOP3.LUT R13, R10, 0xff00ff, RZ, 0xc0, !PT ;  /* 0x00ff00ff0a0d7812 */ /* 0x000fe200078ec0ff */
[----:B------:R-:W-:Y:S01]  /*5f30*/  MUFU.EX2 R97, R97 ;  /* 0x0000006100617308 */ /* 0x000fe20000000800 */
[----:B------:R-:W-:Y:S02]  /*5f40*/  LOP3.LUT R5, R6, R5, RZ, 0xc0, !PT ;  /* 0x0000000506057212 */ /* 0x000fe400078ec0ff */
[--C-:B------:R-:W-:Y:S01]  /*5f50*/  HSET2.LE.AND R6, R99, R124.reuse, PT ;  /* 0x0000007c63067233 */ /* 0x100fe20003803000 */
[--C-:B------:R-:W-:Y:S01]  /*5f60*/  FFMA.FTZ R99, R89, UR31, -R24.reuse ;  /* 0x0000001f59637c23 */ /* 0x100fe20008010818 */
[----:B------:R-:W-:Y:S01]  /*5f70*/  FFMA.FTZ R89, R105, UR31, -R24 ;  /* 0x0000001f69597c23 */ /* 0x000fe20008010818 */
[--C-:B------:R-:W-:Y:S01]  /*5f80*/  HSET2.LE.AND R7, R7, R124.reuse, PT ;  /* 0x0000007c07077233 */ /* 0x100fe20003803000 */
[----:B------:R-:W-:Y:S01]  /*5f90*/  MUFU.EX2 R32, R32 ;  /* 0x0000002000207308 */ /* 0x000fe20000000800 */
[----:B------:R-:W-:Y:S02]  /*5fa0*/  LOP3.LUT R6, R9, R6, RZ, 0xc0, !PT ;  /* 0x0000000609067212 */ /* 0x000fe400078ec0ff */
[----:B------:R-:W-:Y:S01]  /*5fb0*/  HSET2.LE.AND R10, R11, R124, PT ;  /* 0x0000007c0b0a7233 */ /* 0x000fe20003803000 */
[----:B------:R-:W1:Y:S01]  /*5fc0*/  MUFU.EX2 R99, R99 ;  /* 0x0000006300637308 */ /* 0x000e620000000800 */
[----:B------:R-:W-:-:S02]  /*5fd0*/  LOP3.LUT R7, R8, R7, RZ, 0xc0, !PT ;  /* 0x0000000708077212 */ /* 0x000fc400078ec0ff */
[----:B------:R-:W-:Y:S01]  /*5fe0*/  HSET2.LE.AND R8, R141, R124, PT ;  /* 0x0000007c8d087233 */ /* 0x000fe20003803000 */
[----:B------:R-:W2:Y:S01]  /*5ff0*/  MUFU.EX2 R89, R89 ;  /* 0x0000005900597308 */ /* 0x000ea20000000800 */
[----:B------:R-:W-:Y:S01]  /*6000*/  F2FP.F16.F32.PACK_AB R12, R91, R98 ;  /* 0x000000625b0c723e */ /* 0x000fe200000000ff */
[----:B------:R-:W-:Y:S01]  /*6010*/  FADD.FTZ R98, R98, R17 ;  /* 0x0000001162627221 */ /* 0x000fe20000010000 */
[----:B-1----:R-:W-:Y:S01]  /*6020*/  F2FP.F16.F32.PACK_AB R9, R93, R99 ;  /* 0x000000635d09723e */ /* 0x002fe200000000ff */
[----:B------:R-:W-:-:S03]  /*6030*/  FADD.FTZ R94, R99, R94 ;  /* 0x0000005e635e7221 */ /* 0x000fc60000010000 */
[----:B------:R-:W-:Y:S01]  /*6040*/  LOP3.LUT R8, R9, R8, RZ, 0xc0, !PT ;  /* 0x0000000809087212 */ /* 0x000fe200078ec0ff */
[----:B------:R-:W-:Y:S01]  /*6050*/  FADD.FTZ R17, R93, R94 ;  /* 0x0000005e5d117221 */ /* 0x000fe20000010000 */
[--C-:B------:R-:W-:Y:S01]  /*6060*/  HSET2.LE.AND R9, R133, R124.reuse, PT ;  /* 0x0000007c85097233 */ /* 0x100fe20003803000 */
[----:B------:R-:W-:Y:S01]  /*6070*/  FFMA.FTZ R133, R23, UR31, -R24 ;  /* 0x0000001f17857c23 */ /* 0x000fe20008010818 */
[----:B--2---:R-:W-:Y:S01]  /*6080*/  F2FP.F16.F32.PACK_AB R11, R89, R96 ;  /* 0x00000060590b723e */ /* 0x004fe200000000ff */
[----:B------:R-:W-:Y:S01]  /*6090*/  FADD.FTZ R93, R91, R98 ;  /* 0x000000625b5d7221 */ /* 0x000fe20000010000 */
[----:B------:R-:W-:Y:S01]  /*60a0*/  FADD.FTZ R96, R96, R17 ;  /* 0x0000001160607221 */ /* 0x000fe20000010000 */
[----:B------:R-:W-:Y:S01]  /*60b0*/  LOP3.LUT R9, R12, R9, RZ, 0xc0, !PT ;  /* 0x000000090c097212 */ /* 0x000fe200078ec0ff */
[----:B------:R1:W-:Y:S01]  /*60c0*/  MUFU.EX2 R91, R20 ;  /* 0x00000014005b7308 */ /* 0x0003e20000000800 */
[----:B------:R-:W-:Y:S01]  /*60d0*/  LOP3.LUT R10, R11, R10, RZ, 0xc0, !PT ;  /* 0x0000000a0b0a7212 */ /* 0x000fe200078ec0ff */
[----:B------:R-:W-:Y:S01]  /*60e0*/  FADD.FTZ R89, R89, R96 ;  /* 0x0000006059597221 */ /* 0x000fe20000010000 */
[----:B------:R-:W-:Y:S01]  /*60f0*/  HSET2.LE.AND R11, R13, R124, PT ;  /* 0x0000007c0d0b7233 */ /* 0x000fe20003803000 */
[----:B------:R-:W-:Y:S01]  /*6100*/  MUFU.EX2 R133, R133 ;  /* 0x0000008500857308 */ /* 0x000fe20000000800 */
[----:B------:R-:W-:Y:S01]  /*6110*/  F2FP.F16.F32.PACK_AB R12, R87, R92 ;  /* 0x0000005c570c723e */ /* 0x000fe200000000ff */
[----:B------:R-:W-:Y:S01]  /*6120*/  FADD.FTZ R92, R92, R93 ;  /* 0x0000005d5c5c7221 */ /* 0x000fe20000010000 */
[----:B------:R-:W-:-:S02]  /*6130*/  FADD.FTZ R90, R90, R89 ;  /* 0x000000595a5a7221 */ /* 0x000fc40000010000 */
[----:B------:R-:W-:Y:S01]  /*6140*/  LOP3.LUT R11, R12, R11, RZ, 0xc0, !PT ;  /* 0x0000000b0c0b7212 */ /* 0x000fe200078ec0ff */
[----:B------:R-:W-:Y:S01]  /*6150*/  FADD.FTZ R87, R87, R92 ;  /* 0x0000005c57577221 */ /* 0x000fe20000010000 */
[----:B------:R-:W2:Y:S01]  /*6160*/  LDSM.16.MT88.4 R12, [R109+0x6400] ;  /* 0x006400006d0c783b */ /* 0x000ea20000004200 */
[----:B------:R-:W-:Y:S02]  /*6170*/  FADD.FTZ R85, R85, R90 ;  /* 0x0000005a55557221 */ /* 0x000fe40000010000 */
[----:B------:R-:W-:Y:S01]  /*6180*/  FADD.FTZ R88, R88, R87 ;  /* 0x0000005758587221 */ /* 0x000fe20000010000 */
[----:B-1----:R-:W-:Y:S01]  /*6190*/  LDSM.16.MT88.4 R20, [R109+0x7c00] ;  /* 0x007c00006d14783b */ /* 0x002fe20000004200 */
[----:B------:R-:W-:Y:S02]  /*61a0*/  FADD.FTZ R84, R84, R85 ;  /* 0x0000005554547221 */ /* 0x000fe40000010000 */
[----:B------:R-:W-:Y:S02]  /*61b0*/  FADD.FTZ R35, R35, R88 ;  /* 0x0000005823237221 */ /* 0x000fe40000010000 */
[----:B------:R-:W-:-:S02]  /*61c0*/  FADD.FTZ R84, R33, R84 ;  /* 0x0000005421547221 */ /* 0x000fc40000010000 */
[----:B------:R-:W-:-:S04]  /*61d0*/  FADD.FTZ R34, R34, R35 ;  /* 0x0000002322227221 */ /* 0x000fc80000010000 */
[----:B------:R-:W-:Y:S01]  /*61e0*/  FADD.FTZ R34, R31, R34 ;  /* 0x000000221f227221 */ /* 0x000fe20000010000 */
        /* <DEDUP_REMOVED lines=34> */
[----:B--2---:R-:W-:Y:S01]  /*6410*/  HMMA.16816.F32 R76, R4, R12, R76 ;  /* 0x0000000c044c723c */ /* 0x004fe2000000184c */
[----:B------:R-:W-:Y:S01]  /*6420*/  PRMT R13, R2, 0x5410, R27 ;  /* 0x00005410020d7816 */ /* 0x000fe2000000001b */
[----:B------:R-:W-:Y:S01]  /*6430*/  FFMA.FTZ R2, R18, UR31, -R24 ;  /* 0x0000001f12027c23 */ /* 0x000fe20008010818 */
[----:B------:R-:W-:Y:S01]  /*6440*/  F2FP.F16.F32.PACK_AB R12, R0, R97 ;  /* 0x00000061000c723e */ /* 0x000fe200000000ff */
[----:B------:R-:W-:Y:S01]  /*6450*/  LDSM.16.MT88.4 R16, [R86+0x7c00] ;  /* 0x007c00005610783b */ /* 0x000fe20000004200 */
[----:B------:R-:W-:-:S03]  /*6460*/  FADD.FTZ R97, R97, R34 ;  /* 0x0000002261617221 */ /* 0x000fc60000010000 */
[----:B------:R-:W2:Y:S01]  /*6470*/  MUFU.EX2 R2, R2 ;  /* 0x0000000200027308 */ /* 0x000ea20000000800 */
[----:B------:R-:W-:Y:S01]  /*6480*/  HMMA.16816.F32 R80, R4, R14, R80 ;  /* 0x0000000e0450723c */ /* 0x000fe20000001850 */
[----:B------:R-:W-:Y:S01]  /*6490*/  LOP3.LUT R7, R25, 0xff00ff, RZ, 0xc0, !PT ;  /* 0x00ff00ff19077812 */ /* 0x000fe200078ec0ff */
[----:B------:R-:W-:Y:S01]  /*64a0*/  FADD.FTZ R97, R0, R97 ;  /* 0x0000006100617221 */ /* 0x000fe20000010000 */
[--C-:B------:R-:W-:Y:S01]  /*64b0*/  HSET2.LE.AND R5, R13, R124.reuse, PT ;  /* 0x0000007c0d057233 */ /* 0x100fe20003803000 */
[----:B------:R-:W3:Y:S01]  /*64c0*/  LDSM.16.MT88.4 R24, [R86+0x6c00] ;  /* 0x006c00005618783b */ /* 0x000ee20000004200 */
[--C-:B------:R-:W-:Y:S02]  /*64d0*/  HSET2.LE.AND R6, R101, R124.reuse, PT ;  /* 0x0000007c65067233 */ /* 0x100fe40003803000 */
[----:B------:R-:W-:Y:S02]  /*64e0*/  HSET2.LE.AND R4, R103, R124, PT ;  /* 0x0000007c67047233 */ /* 0x000fe40003803000 */
[----:B------:R-:W-:-:S02]  /*64f0*/  LOP3.LUT R5, R12, R5, RZ, 0xc0, !PT ;  /* 0x000000050c057212 */ /* 0x000fc400078ec0ff */
[----:B------:R-:W-:Y:S02]  /*6500*/  HSET2.LE.AND R7, R7, R124, PT ;  /* 0x0000007c07077233 */ /* 0x000fe40003803000 */
[C---:B--2---:R-:W-:Y:S01]  /*6510*/  F2FP.F16.F32.PACK_AB R15, R2.reuse, R95 ;  /* 0x0000005f020f723e */ /* 0x044fe200000000ff */
[----:B------:R-:W-:Y:S01]  /*6520*/  FADD.FTZ R95, R95, R84 ;  /* 0x000000545f5f7221 */ /* 0x000fe20000010000 */
[----:B------:R-:W-:Y:S02]  /*6530*/  F2FP.F16.F32.PACK_AB R13, R133, R30 ;  /* 0x0000001e850d723e */ /* 0x000fe400000000ff */
        /* <DEDUP_REMOVED lines=8> */
[----:B------:R-:W2:Y:S01]  /*65c0*/  LDSM.16.MT88.4 R12, [R109+0x8c00] ;  /* 0x008c00006d0c783b */ /* 0x000ea20000004200 */
[----:B------:R-:W-:Y:S01]  /*65d0*/  FADD.FTZ R133, R133, R30 ;  /* 0x0000001e85857221 */ /* 0x000fe20000010000 */
[----:B------:R-:W-:Y:S01]  /*65e0*/  MOV R0, R28 ;  /* 0x0000001c00007202 */ /* 0x000fe20000000f00 */
[----:B------:R-:W-:-:S02]  /*65f0*/  IMAD.MOV.U32 R2, RZ, RZ, R29 ;  /* 0x000000ffff027224 */ /* 0x000fc400078e001d */
[C---:B-1----:R-:W-:Y:S08]  /*6600*/  HMMA.16816.F32 R36, R4.reuse, R8, R36 ;  /* 0x000000080424723c */ /* 0x042ff00000001824 */
[C---:B------:R-:W-:Y:S01]  /*6610*/  HMMA.16816.F32 R40, R4.reuse, R10, R40 ;  /* 0x0000000a0428723c */ /* 0x040fe20000001828 */
[----:B------:R-:W1:Y:S07]  /*6620*/  LDSM.16.MT88.4 R8, [R86+0x8c00] ;  /* 0x008c00005608783b */ /* 0x000e6e0000004200 */
[C---:B---3--:R-:W-:Y:S08]  /*6630*/  HMMA.16816.F32 R44, R4.reuse, R24, R44 ;  /* 0x00000018042c723c */ /* 0x048ff0000000182c */
[C---:B------:R-:W-:Y:S08]  /*6640*/  HMMA.16816.F32 R48, R4.reuse, R26, R48 ;  /* 0x0000001a0430723c */ /* 0x040ff00000001830 */
[C---:B------:R-:W-:Y:S08]  /*6650*/  HMMA.16816.F32 R52, R4.reuse, R20, R52 ;  /* 0x000000140434723c */ /* 0x040ff00000001834 */
[C---:B------:R-:W-:Y:S08]  /*6660*/  HMMA.16816.F32 R56, R4.reuse, R22, R56 ;  /* 0x000000160438723c */ /* 0x040ff00000001838 */
[C---:B------:R-:W-:Y:S08]  /*6670*/  HMMA.16816.F32 R60, R4.reuse, R16, R60 ;  /* 0x00000010043c723c */ /* 0x040ff0000000183c */
[C---:B------:R-:W-:Y:S08]  /*6680*/  HMMA.16816.F32 R64, R4.reuse, R18, R64 ;  /* 0x000000120440723c */ /* 0x040ff00000001840 */
[C---:B--2---:R-:W-:Y:S08]  /*6690*/  HMMA.16816.F32 R68, R4.reuse, R12, R68 ;  /* 0x0000000c0444723c */ /* 0x044ff00000001844 */
[C---:B------:R-:W-:Y:S08]  /*66a0*/  HMMA.16816.F32 R72, R4.reuse, R14, R72 ;  /* 0x0000000e0448723c */ /* 0x040ff00000001848 */
[C---:B-1----:R-:W-:Y:S08]  /*66b0*/  HMMA.16816.F32 R76, R4.reuse, R8, R76 ;  /* 0x00000008044c723c */ /* 0x042ff0000000184c */
[----:B------:R-:W-:-:S15]  /*66c0*/  HMMA.16816.F32 R80, R4, R10, R80 ;  /* 0x0000000a0450723c */ /* 0x000fde0000001850 */
[----:B------:R-:W-:-:S05]  /*66d0*/  NOP ;  /* 0x0000000000007918 */ /* 0x000fca0000000000 */
.L_x_972:
[----:B------:R-:W-:-:S13]  /*66e0*/  ISETP.GE.AND P0, PT, R125, RZ, PT ;  /* 0x000000ff7d00720c */ /* 0x000fda0003f06270 */
[----:B------:R-:W-:Y:S05]  /*66f0*/  @!P0 BRA `(.L_x_974) ;  /* 0x0000002000808947 */ /* 0x000fea0003800000 */
[----:B------:R-:W-:Y:S01]  /*6700*/  MOV R85, R0 ;  /* 0x0000000000557202 */ /* 0x000fe20000000f00 */
[----:B------:R-:W1:Y:S01]  /*6710*/  LDCU UR4, c[0x0][0x45c] ;  /* 0x00008b80ff0477ac */ /* 0x000e620008000800 */
[----:B------:R-:W-:Y:S01]  /*6720*/  MOV R3, R2 ;  /* 0x0000000200037202 */ /* 0x000fe20000000f00 */
[----:B------:R-:W-:Y:S06]  /*6730*/  BRA `(.L_x_975) ;  /* 0x0000000000547947 */ /* 0x000fec0003800000 */
.L_x_977:
        /* <DEDUP_REMOVED lines=21> */
.L_x_975:
        /* <DEDUP_REMOVED lines=14> */
[----:B------:R-:W-:Y:S01]  /*6970*/  LDGSTS.E.BYPASS.LTC128B.128 [R121+0x6000], desc[UR22][R138.64] ;  /* 0x060000008a797fae */ /* 0x000fe2000b981a16 */
[C---:B------:R-:W-:Y:S04]  /*6980*/  ISETP.NE.AND P0, PT, R125.reuse, RZ, PT ;  /* 0x000000ff7d00720c */ /* 0x040fe80003f05270 */
[----:B------:R-:W-:Y:S05]  /*6990*/  LDGSTS.E.BYPASS.LTC128B.128 [R121+0x7000], desc[UR22][R138.64+0x40] ;  /* 0x070000408a797fae */ /* 0x000fea000b981a16 */
[----:B------:R2:W-:Y:S05]  /*69a0*/  LDGSTS.E.BYPASS.LTC128B.128 [R121+0x8000], desc[UR22][R138.64+0x80] ;  /* 0x080000808a797fae */ /* 0x0005ea000b981a16 */
[----:B------:R-:W-:Y:S05]  /*69b0*/  LDGSTS.E.BYPASS.LTC128B.128 [R121+0x6800], desc[UR22][R136.64] ;  /* 0x0680000088797fae */ /* 0x000fea000b981a16 */
[----:B------:R-:W-:Y:S05]  /*69c0*/  LDGSTS.E.BYPASS.LTC128B.128 [R121+0x7800], desc[UR22][R136.64+0x40] ;  /* 0x0780004088797fae */ /* 0x000fea000b981a16 */
[----:B------:R3:W-:Y:S05]  /*69d0*/  LDGSTS.E.BYPASS.LTC128B.128 [R121+0x8800], desc[UR22][R136.64+0x80] ;  /* 0x0880008088797fae */ /* 0x0007ea000b981a16 */
[----:B------:R-:W-:Y:S05]  /*69e0*/  LDSM.16.M88.4 R88, [R112] ;  /* 0x000000007058783b */ /* 0x000fea0000000200 */
[----:B------:R-:W4:Y:S05]  /*69f0*/  LDSM.16.M88.4 R92, [R111+0x3000] ;  /* 0x003000006f5c783b */ /* 0x000f2a0000000200 */
[----:B------:R-:W5:Y:S01]  /*6a00*/  LDSM.16.M88.4 R96, [R111+0x3400] ;  /* 0x003400006f60783b */ /* 0x000f620000000200 */
[----:B--2---:R-:W-:Y:S04]  /*6a10*/  IMAD.SHL.U32 R139, R125, 0x2, RZ ;  /* 0x000000027d8b7824 */ /* 0x004fe800078e00ff */
[----:B------:R-:W2:Y:S05]  /*6a20*/  LDSM.16.M88.4 R100, [R111+0x3800] ;  /* 0x003800006f64783b */ /* 0x000eaa0000000200 */
[----:B------:R-:W0:Y:S05]  /*6a30*/  LDGDEPBAR ;  /* 0x00000000000079af */ /* 0x000e2a0000000000 */
[----:B------:R-:W1:Y:S01]  /*6a40*/  LDSM.16.M88.4 R104, [R111+0x3c00] ;  /* 0x003c00006f68783b */ /* 0x000e620000000200 */
[C---:B----4-:R-:W-:Y:S08]  /*6a50*/  HMMA.16816.F32 R4, R88.reuse, R92, RZ ;  /* 0x0000005c5804723c */ /* 0x050ff000000018ff */
[C---:B------:R-:W-:Y:S01]  /*6a60*/  HMMA.16816.F32 R8, R88.reuse, R94, RZ ;  /* 0x0000005e5808723c */ /* 0x040fe200000018ff */
[----:B------:R-:W-:Y:S07]  /*6a70*/  LDSM.16.M88.4 R92, [R110] ;  /* 0x000000006e5c783b */ /* 0x000fee0000000200 */
[C---:B-----5:R-:W-:Y:S08]  /*6a80*/  HMMA.16816.F32 R12, R88.reuse, R96, RZ ;  /* 0x00000060580c723c */ /* 0x060ff000000018ff */
[C---:B------:R-:W-:Y:S01]  /*6a90*/  HMMA.16816.F32 R16, R88.reuse, R98, RZ ;  /* 0x000000625810723c */ /* 0x040fe200000018ff */
[----:B------:R-:W4:Y:S07]  /*6aa0*/  LDSM.16.M88.4 R96, [R108+0x3000] ;  /* 0x003000006c60783b */ /* 0x000f2e0000000200 */
[C---:B--2---:R-:W-:Y:S08]  /*6ab0*/  HMMA.16816.F32 R20, R88.reuse, R100, RZ ;  /* 0x000000645814723c */ /* 0x044ff000000018ff */
[C---:B------:R-:W-:Y:S08]  /*6ac0*/  HMMA.16816.F32 R24, R88.reuse, R102, RZ ;  /* 0x000000665818723c */ /* 0x040ff000000018ff */
[C---:B-1----:R-:W-:Y:S08]  /*6ad0*/  HMMA.16816.F32 R28, R88.reuse, R104, RZ ;  /* 0x00000068581c723c */ /* 0x042ff000000018ff */
[----:B------:R-:W-:Y:S01]  /*6ae0*/  HMMA.16816.F32 R32, R88, R106, RZ ;  /* 0x0000006a5820723c */ /* 0x000fe200000018ff */
[----:B------:R-:W1:Y:S07]  /*6af0*/  LDSM.16.M88.4 R88, [R108+0x3400] ;  /* 0x003400006c58783b */ /* 0x000e6e0000000200 */
[C---:B----4-:R-:W-:Y:S08]  /*6b00*/  HMMA.16816.F32 R4, R92.reuse, R96, R4 ;  /* 0x000000605c04723c */ /* 0x050ff00000001804 */
[C---:B------:R-:W-:Y:S01]  /*6b10*/  HMMA.16816.F32 R8, R92.reuse, R98, R8 ;  /* 0x000000625c08723c */ /* 0x040fe20000001808 */
[----:B------:R-:W2:Y:S07]  /*6b20*/  LDSM.16.M88.4 R96, [R108+0x3800] ;  /* 0x003800006c60783b */ /* 0x000eae0000000200 */
[C---:B-1----:R-:W-:Y:S08]  /*6b30*/  HMMA.16816.F32 R12, R92.reuse, R88, R12 ;  /* 0x000000585c0c723c */ /* 0x042ff0000000180c */
[C---:B------:R-:W-:Y:S01]  /*6b40*/  HMMA.16816.F32 R16, R92.reuse, R90, R16 ;  /* 0x0000005a5c10723c */ /* 0x040fe20000001810 */
[----:B------:R-:W1:Y:S07]  /*6b50*/  LDSM.16.M88.4 R88, [R108+0x3c00] ;  /* 0x003c00006c58783b */ /* 0x000e6e0000000200 */
[C---:B--2---:R-:W-:Y:S08]  /*6b60*/  HMMA.16816.F32 R20, R92.reuse, R96, R20 ;  /* 0x000000605c14723c */ /* 0x044ff00000001814 */
[C---:B------:R-:W-:Y:S01]  /*6b70*/  HMMA.16816.F32 R24, R92.reuse, R98, R24 ;  /* 0x000000625c18723c */ /* 0x040fe20000001818 */
[----:B------:R-:W-:Y:S07]  /*6b80*/  LDSM.16.M88.4 R96, [R112+0x1000] ;  /* 0x001000007060783b */ /* 0x000fee0000000200 */
[C---:B-1----:R-:W-:Y:S08]  /*6b90*/  HMMA.16816.F32 R28, R92.reuse, R88, R28 ;  /* 0x000000585c1c723c */ /* 0x042ff0000000181c */
[----:B------:R-:W-:Y:S01]  /*6ba0*/  HMMA.16816.F32 R32, R92, R90, R32 ;  /* 0x0000005a5c20723c */ /* 0x000fe20000001820 */
[----:B------:R-:W1:Y:S05]  /*6bb0*/  LDSM.16.M88.4 R88, [R111+0x4000] ;  /* 0x004000006f58783b */ /* 0x000e6a0000000200 */
[----:B------:R-:W2:Y:S02]  /*6bc0*/  LDSM.16.M88.4 R92, [R111+0x4400] ;  /* 0x004400006f5c783b */ /* 0x000ea40000000200 */
        /* <DEDUP_REMOVED lines=42> */
[C---:B--2---:R-:W-:Y:S03]  /*6e70*/  HMMA.16816.F32 R12, R88.reuse, R96, R12 ;  /* 0x00000060580c723c */ /* 0x044fe6000000180c */
[----:B------:R-:W-:Y:S02]  /*6e80*/  FMNMX3.FTZ R84, R3, R4, R5, !PT ;  /* 0x0000000403547276 */ /* 0x000fe40007810005 */
[----:B------:R-:W-:Y:S03]  /*6e90*/  FMNMX3.FTZ R0, R85, R6, R7, !PT ;  /* 0x0000000655007276 */ /* 0x000fe60007810007 */
[C---:B------:R-:W-:Y:S01]  /*6ea0*/  HMMA.16816.F32 R16, R88.reuse, R98, R16 ;  /* 0x000000625810723c */ /* 0x040fe20000001810 */
[----:B------:R-:W2:Y:S01]  /*6eb0*/  LDSM.16.M88.4 R96, [R108+0x5c00] ;  /* 0x005c00006c60783b */ /* 0x000ea20000000200 */
[----:B------:R-:W-:Y:S04]  /*6ec0*/  DEPBAR.LE SB0, 0x0 ;  /* 0x000080000000791a */ /* 0x000fe80000000000 */
[----:B------:R-:W-:Y:S01]  /*6ed0*/  FMNMX3.FTZ R87, R84, R8, R9, !PT ;  /* 0x0000000854577276 */ /* 0x000fe20007810009 */
[----:B------:R-:W-:Y:S01]  /*6ee0*/  BAR.SYNC.DEFER_BLOCKING 0x0 ;  /* 0x0000000000007b1d */ /* 0x000fe20000010000 */
[----:B------:R-:W-:Y:S02]  /*6ef0*/  FMNMX3.FTZ R84, R0, R10, R11, !PT ;  /* 0x0000000a00547276 */ /* 0x000fe4000781000b */
[----:B------:R-:W-:Y:S02]  /*6f00*/  LOP3.LUT R0, R139, UR25, R129, 0x96, !PT ;  /* 0x000000198b007c12 */ /* 0x000fe4000f8e9681 */
[----:B------:R-:W-:Y:S02]  /*6f10*/  FMNMX3.FTZ R87, R87, R12, R13, !PT ;  /* 0x0000000c57577276 */ /* 0x000fe4000781000d */
[----:B------:R-:W-:Y:S01]  /*6f20*/  FMNMX3.FTZ R84, R84, R14, R15, !PT ;  /* 0x0000000e54547276 */ /* 0x000fe2000781000f */
[----:B------:R-:W-:Y:S04]  /*6f30*/  IMAD.WIDE.U32 R140, R0, -0x326172a9, RZ ;  /* 0xcd9e8d57008c7825 */ /* 0x000fe800078e00ff */
[----:B------:R-:W-:Y:S02]  /*6f40*/  FMNMX3.FTZ R87, R87, R16, R17, !PT ;  /* 0x0000001057577276 */ /* 0x000fe40007810011 */
[----:B------:R-:W-:Y:S02]  /*6f50*/  FMNMX3.FTZ R0, R84, R18, R19, !PT ;  /* 0x0000001254007276 */ /* 0x000fe40007810013 */
[----:B---3--:R-:W-:Y:S01]  /*6f60*/  LOP3.LUT R136, R130, UR30, R141, 0x96, !PT ;  /* 0x0000001e82887c12 */ /* 0x008fe2000f8e968d */
[C---:B-1----:R-:W-:Y:S05]  /*6f70*/  HMMA.16816.F32 R20, R88.reuse, R92, R20 ;  /* 0x0000005c5814723c */ /* 0x042fea0000001814 */
[----:B------:R-:W-:Y:S01]  /*6f80*/  LOP3.LUT R135, R123, UR29, R140, 0x96, !PT ;  /* 0x0000001d7b877c12 */ /* 0x000fe2000f8e968c */
[----:B------:R-:W-:Y:S02]  /*6f90*/  IMAD.WIDE.U32 R136, R136, -0x2daee0ad, RZ ;  /* 0xd2511f5388887825 */ /* 0x000fe400078e00ff */
[C---:B------:R-:W-:Y:S08]  /*6fa0*/  HMMA.16816.F32 R24, R88.reuse, R94, R24 ;  /* 0x0000005e5818723c */ /* 0x040ff00000001818 */
[C---:B--2---:R-:W-:Y:S03]  /*6fb0*/  HMMA.16816.F32 R28, R88.reuse, R96, R28 ;  /* 0x00000060581c723c */ /* 0x044fe6000000181c */
        /* <DEDUP_REMOVED lines=10> */
.L_x_976:
[----:B-1----:R-:W1:Y:S01]  /*7060*/  SHFL.BFLY PT, R89, R134, 0x2, 0x1f ;  /* 0x0c401f0086597f89 */ /* 0x002e6200000e0000 */
[----:B------:R-:W-:Y:S01]  /*7070*/  LOP3.LUT R88, R126, UR28, R137, 0x96, !PT ;  /* 0x0000001c7e587c12 */ /* 0x000fe2000f8e9689 */
[----:B------:R-:W-:Y:S06]  /*7080*/  IMAD.WIDE.U32 R94, R135, -0x2daee0ad, RZ ;  /* 0xd2511f53875e7825 */ /* 0x000fec00078e00ff */
[----:B------:R-:W2:Y:S01]  /*7090*/  SHFL.BFLY PT, R87, R2, 0x2, 0x1f ;  /* 0x0c401f0002577f89 */ /* 0x000ea200000e0000 */
[----:B------:R-:W-:Y:S01]  /*70a0*/  IMAD.WIDE.U32 R92, R88, -0x326172a9, RZ ;  /* 0xcd9e8d57585c7825 */ /* 0x000fe200078e00ff */
[----:B------:R-:W-:Y:S04]  /*70b0*/  LOP3.LUT R98, R136, UR26, R95, 0x96, !PT ;  /* 0x0000001a88627c12 */ /* 0x000fe8000f8e965f */
[----:B------:R-:W-:Y:S01]  /*70c0*/  LOP3.LUT R90, R122, UR27, R93, 0x96, !PT ;  /* 0x0000001b7a5a7c12 */ /* 0x000fe2000f8e965d */
        /* <DEDUP_REMOVED lines=11> */
[----:B------:R-:W1:Y:S02]  /*7180*/  SHFL.BFLY PT, R94, R89, 0x1, 0x1f ;  /* 0x0c201f00595e7f89 */ /* 0x000e6400000e0000 */
[----:B------:R-:W-:Y:S01]  /*7190*/  IMAD.MOV.U32 R90, RZ, RZ, R96 ;  /* 0x000000ffff5a7224 */ /* 0x000fe200078e0060 */
[----:B------:R-:W-:Y:S05]  /*71a0*/  PRMT R91, R96, 0x7771, RZ ;  /* 0x00007771605b7816 */ /* 0x000fea00000000ff */
[----:B------:R-:W2:Y:S01]  /*71b0*/  SHFL.BFLY PT, R84, R87, 0x1, 0x1f ;  /* 0x0c201f0057547f89 */ /* 0x000ea200000e0000 */
[----:B------:R-:W-:Y:S01]  /*71c0*/  IMAD.WIDE.U32 R98, R98, -0x2daee0ad, RZ ;  /* 0xd2511f5362627825 */ /* 0x000fe200078e00ff */
[----:B------:R-:W-:Y:S02]  /*71d0*/  PRMT R95, R96, 0x7773, RZ ;  /* 0x00007773605f7816 */ /* 0x000fe400000000ff */
[----:B------:R-:W-:Y:S02]  /*71e0*/  LOP3.LUT R90, R90, 0xff, RZ, 0xc0, !PT ;  /* 0x000000ff5a5a7812 */ /* 0x000fe400078ec0ff */
[----:B------:R-:W-:Y:S02]  /*71f0*/  PRMT R88, R96, 0x7772, RZ ;  /* 0x0000777260587816 */ /* 0x000fe400000000ff */
[----:B------:R-:W-:Y:S02]  /*7200*/  PRMT R91, R90, 0x5410, R91 ;  /* 0x000054105a5b7816 */ /* 0x000fe4000000005b */
[----:B------:R-:W-:Y:S02]  /*7210*/  PRMT R96, R98, 0x7773, RZ ;  /* 0x0000777362607816 */ /* 0x000fe400000000ff */
[----:B------:R-:W-:Y:S02]  /*7220*/  PRMT R88, R88, 0x5410, R95 ;  /* 0x0000541058587816 */ /* 0x000fe4000000005f */
[----:B------:R-:W-:Y:S02]  /*7230*/  PRMT R95, R98, 0x7771, RZ ;  /* 0x00007771625f7816 */ /* 0x000fe400000000ff */
[----:B------:R-:W-:Y:S02]  /*7240*/  LOP3.LUT R93, R100, UR12, R97, 0x96, !PT ;  /* 0x0000000c645d7c12 */ /* 0x000fe4000f8e9661 */
[----:B------:R-:W-:Y:S02]  /*7250*/  LOP3.LUT R97, R88, 0xff00ff, RZ, 0xc0, !PT ;  /* 0x00ff00ff58617812 */ /* 0x000fe400078ec0ff */
[----:B-1----:R-:W-:Y:S01]  /*7260*/  FMNMX.FTZ R2, R89, R94, !PT ;  /* 0x0000005e59027209 */ /* 0x002fe20007810000 */
[----:B------:R-:W-:Y:S01]  /*7270*/  IMAD.MOV.U32 R94, RZ, RZ, R98 ;  /* 0x000000ffff5e7224 */ /* 0x000fe200078e0062 */
[----:B------:R-:W-:Y:S02]  /*7280*/  PRMT R89, R98, 0x7772, RZ ;  /* 0x0000777262597816 */ /* 0x000fe400000000ff */
[----:B--2---:R-:W-:Y:S01]  /*7290*/  FMNMX.FTZ R0, R87, R84, !PT ;  /* 0x0000005457007209 */ /* 0x004fe20007810000 */
[C---:B------:R-:W-:Y:S01]  /*72a0*/  FMUL.FTZ R90, R2.reuse, UR4 ;  /* 0x00000004025a7c20 */ /* 0x040fe20008410000 */
[C---:B------:R-:W-:Y:S01]  /*72b0*/  FSETP.NEU.FTZ.AND P1, PT, R2.reuse, -INF , PT ;  /* 0xff8000000200780b */ /* 0x040fe20003f3d000 */
[----:B------:R-:W-:Y:S01]  /*72c0*/  FADD.FTZ R3, -R2, R3 ;  /* 0x0000000302037221 */ /* 0x000fe20000010100 */
[C---:B------:R-:W-:Y:S01]  /*72d0*/  FSETP.NEU.FTZ.AND P0, PT, R0.reuse, -INF , PT ;  /* 0xff8000000000780b */ /* 0x040fe20003f1d000 */
[----:B------:R-:W-:Y:S01]  /*72e0*/  FMUL.FTZ R107, R0, UR4 ;  /* 0x00000004006b7c20 */ /* 0x000fe20008410000 */
[----:B------:R-:W-:Y:S02]  /*72f0*/  FSEL R90, R90, RZ, P1 ;  /* 0x000000ff5a5a7208 */ /* 0x000fe40000800000 */
[----:B------:R-:W-:Y:S02]  /*7300*/  PRMT R89, R89, 0x5410, R96 ;  /* 0x0000541059597816 */ /* 0x000fe40000000060 */
[----:B------:R-:W-:Y:S01]  /*7310*/  FSEL R107, R107, RZ, P0 ;  /* 0x000000ff6b6b7208 */ /* 0x000fe20000000000 */
[--C-:B------:R-:W-:Y:S01]  /*7320*/  FFMA.FTZ R101, R8, UR4, -R90.reuse ;  /* 0x0000000408657c23 */ /* 0x100fe2000801085a */
[--C-:B------:R-:W-:Y:S01]  /*7330*/  FFMA.FTZ R134, R9, UR4, -R90.reuse ;  /* 0x0000000409867c23 */ /* 0x100fe2000801085a */
[--C-:B------:R-:W-:Y:S01]  /*7340*/  FFMA.FTZ R135, R28, UR4, -R90.reuse ;  /* 0x000000041c877c23 */ /* 0x100fe2000801085a */
[----:B------:R-:W-:Y:S01]  /*7350*/  LOP3.LUT R94, R94, 0xff, RZ, 0xc0, !PT ;  /* 0x000000ff5e5e7812 */ /* 0x000fe200078ec0ff */
[--C-:B------:R-:W-:Y:S01]  /*7360*/  FFMA.FTZ R103, R10, UR4, -R107.reuse ;  /* 0x000000040a677c23 */ /* 0x100fe2000801086b */
[----:B------:R-:W-:Y:S01]  /*7370*/  FFMA.FTZ R96, R11, UR4, -R107 ;  /* 0x000000040b607c23 */ /* 0x000fe2000801086b */
[----:B------:R-:W-:Y:S01]  /*7380*/  MUFU.EX2 R101, R101 ;  /* 0x0000006500657308 */ /* 0x000fe20000000800 */
[----:B------:R-:W-:Y:S01]  /*7390*/  PRMT R95, R94, 0x5410, R95 ;  /* 0x000054105e5f7816 */ /* 0x000fe2000000005f */
[--C-:B------:R-:W-:Y:S01]  /*73a0*/  FFMA.FTZ R94, R12, UR4, -R90.reuse ;  /* 0x000000040c5e7c23 */ /* 0x100fe2000801085a */
[--C-:B------:R-:W-:Y:S07]  /*73b0*/  FFMA.FTZ R100, R20, UR4, -R90.reuse ;  /* 0x0000000414647c23 */ /* 0x100fee000801085a */
[----:B------:R-:W1:Y:S01]  /*73c0*/  MUFU.EX2 R134, R134 ;  /* 0x0000008600867308 */ /* 0x000e620000000800 */
[--C-:B------:R-:W-:Y:S01]  /*73d0*/  FFMA.FTZ R102, R21, UR4, -R90.reuse ;  /* 0x0000000415667c23 */ /* 0x100fe2000801085a */
[--C-:B------:R-:W-:Y:S01]  /*73e0*/  FFMA.FTZ R32, R32, UR4, -R90.reuse ;  /* 0x0000000420207c23 */ /* 0x100fe2000801085a */
[--C-:B------:R-:W-:Y:S07]  /*73f0*/  FFMA.FTZ R33, R33, UR4, -R90.reuse ;  /* 0x0000000421217c23 */ /* 0x100fee000801085a */
[----:B------:R-:W-:Y:S01]  /*7400*/  MUFU.EX2 R103, R103 ;  /* 0x0000006700677308 */ /* 0x000fe20000000800 */
[--C-:B------:R-:W-:Y:S01]  /*7410*/  FFMA.FTZ R136, R29, UR4, -R90.reuse ;  /* 0x000000041d887c23 */ /* 0x100fe2000801085a */
[--C-:B------:R-:W-:Y:S01]  /*7420*/  FFMA.FTZ R145, R4, UR4, -R90.reuse ;  /* 0x0000000404917c23 */ /* 0x100fe2000801085a */
[--C-:B------:R-:W-:Y:S07]  /*7430*/  FFMA.FTZ R142, R5, UR4, -R90.reuse ;  /* 0x00000004058e7c23 */ /* 0x100fee000801085a */
[----:B------:R-:W2:Y:S01]  /*7440*/  MUFU.EX2 R28, R96 ;  /* 0x00000060001c7308 */ /* 0x000ea20000000800 */
[--C-:B------:R-:W-:Y:S01]  /*7450*/  FFMA.FTZ R105, R16, UR4, -R90.reuse ;  /* 0x0000000410697c23 */ /* 0x100fe2000801085a */
[--C-:B------:R-:W-:Y:S01]  /*7460*/  FFMA.FTZ R104, R17, UR4, -R90.reuse ;  /* 0x0000000411687c23 */ /* 0x100fe2000801085a */
[--C-:B------:R-:W-:Y:S01]  /*7470*/  FFMA.FTZ R138, R13, UR4, -R90.reuse ;  /* 0x000000040d8a7c23 */ /* 0x100fe2000801085a */
[--C-:B------:R-:W-:Y:S01]  /*7480*/  FFMA.FTZ R140, R24, UR4, -R90.reuse ;  /* 0x00000004188c7c23 */ /* 0x100fe2000801085a */
[----:B------:R-:W-:Y:S01]  /*7490*/  FFMA.FTZ R141, R25, UR4, -R90 ;  /* 0x00000004198d7c23 */ /* 0x000fe2000801085a */
[--C-:B------:R-:W-:Y:S01]  /*74a0*/  HSET2.LE.AND R90, R91, R124.reuse, PT ;  /* 0x0000007c5b5a7233 */ /* 0x100fe20003803000 */
[--C-:B------:R-:W-:Y:S01]  /*74b0*/  FFMA.FTZ R106, R19, UR4, -R107.reuse ;  /* 0x00000004136a7c23 */ /* 0x100fe2000801086b */
[----:B------:R-:W-:Y:S01]  /*74c0*/  LOP3.LUT R91, R93, 0xffff, RZ, 0xc0, !PT ;  /* 0x0000ffff5d5b7812 */ /* 0x000fe200078ec0ff */
[--C-:B------:R-:W-:Y:S01]  /*74d0*/  FFMA.FTZ R18, R18, UR4, -R107.reuse ;  /* 0x0000000412127c23 */ /* 0x100fe2000801086b */
[----:B-1----:R-:W-:Y:S01]  /*74e0*/  F2FP.F16.F32.PACK_AB R29, R134, R101 ;  /* 0x00000065861d723e */ /* 0x002fe200000000ff */
[----:B------:R-:W-:Y:S01]  /*74f0*/  FFMA.FTZ R144, R6, UR4, -R107 ;  /* 0x0000000406907c23 */ /* 0x000fe2000801086b */
[----:B------:R-:W-:Y:S01]  /*7500*/  SHF.R.U32.HI R88, RZ, 0x8, R91 ;  /* 0x00000008ff587819 */ /* 0x000fe2000001165b */
[----:B------:R-:W-:Y:S01]  /*7510*/  MUFU.EX2 R145, R145 ;  /* 0x0000009100917308 */ /* 0x000fe20000000800 */
[--C-:B------:R-:W-:Y:S01]  /*7520*/  HSET2.LE.AND R91, R97, R124.reuse, PT ;  /* 0x0000007c615b7233 */ /* 0x100fe20003803000 */
[--C-:B------:R-:W-:Y:S01]  /*7530*/  FFMA.FTZ R143, R7, UR4, -R107.reuse ;  /* 0x00000004078f7c23 */ /* 0x100fe2000801086b */
[----:B--2---:R-:W-:Y:S07]  /*7540*/  F2FP.F16.F32.PACK_AB R6, R28, R103 ;  /* 0x000000671c06723e */ /* 0x004fee00000000ff */
[----:B------:R-:W1:Y:S01]  /*7550*/  MUFU.EX2 R142, R142 ;  /* 0x0000008e008e7308 */ /* 0x000e620000000800 */
[----:B------:R-:W-:Y:S01]  /*7560*/  LOP3.LUT R90, R29, R90, RZ, 0xc0, !PT ;  /* 0x0000005a1d5a7212 */ /* 0x000fe200078ec0ff */
[----:B------:R-:W-:Y:S01]  /*7570*/  FFMA.FTZ R137, R14, UR4, -R107 ;  /* 0x000000040e897c23 */ /* 0x000fe2000801086b */
[C---:B------:R-:W-:Y:S07]  /*7580*/  LOP3.LUT R29, R93.reuse, 0xff, RZ, 0xc0, !PT ;  /* 0x000000ff5d1d7812 */ /* 0x040fee00078ec0ff */
[----:B------:R-:W-:Y:S01]  /*7590*/  MUFU.EX2 R19, R18 ;  /* 0x0000001200137308 */ /* 0x000fe20000000800 */
[----:B------:R-:W-:Y:S02]  /*75a0*/  LOP3.LUT R91, R6, R91, RZ, 0xc0, !PT ;  /* 0x0000005b065b7212 */ /* 0x000fe400078ec0ff */
[----:B------:R-:W-:Y:S07]  /*75b0*/  PRMT R6, R93, 0x7632, R6 ;  /* 0x000076325d067816 */ /* 0x000fee0000000006 */
[----:B------:R-:W2:Y:S01]  /*75c0*/  MUFU.EX2 R106, R106 ;  /* 0x0000006a006a7308 */ /* 0x000ea20000000800 */
[----:B------:R-:W-:Y:S02]  /*75d0*/  LOP3.LUT R92, R92, UR9, R99, 0x96, !PT ;  /* 0x000000095c5c7c12 */ /* 0x000fe4000f8e9663 */
[----:B------:R-:W-:Y:S07]  /*75e0*/  PRMT R29, R29, 0x5410, R88 ;  /* 0x000054101d1d7816 */ /* 0x000fee0000000058 */
[----:B------:R-:W-:Y:S01]  /*75f0*/  MUFU.EX2 R105, R105 ;  /* 0x0000006900697308 */ /* 0x000fe20000000800 */
[----:B------:R-:W-:Y:S02]  /*7600*/  LOP3.LUT R99, R89, 0xff00ff, RZ, 0xc0, !PT ;  /* 0x00ff00ff59637812 */ /* 0x000fe400078ec0ff */
[----:B------:R-:W-:Y:S07]  /*7610*/  SHF.R.U32.HI R93, RZ, 0x18, R93 ;  /* 0x00000018ff5d7819 */ /* 0x000fee000001165d */
[----:B------:R-:W3:Y:S01]  /*7620*/  MUFU.EX2 R104, R104 ;  /* 0x0000006800687308 */ /* 0x000ee20000000800 */
[----:B------:R-:W-:Y:S02]  /*7630*/  LOP3.LUT R6, R6, 0xff, RZ, 0xc0, !PT ;  /* 0x000000ff06067812 */ /* 0x000fe400078ec0ff */
[--C-:B------:R-:W-:Y:S07]  /*7640*/  HSET2.LE.AND R88, R29, R124.reuse, PT ;  /* 0x0000007c1d587233 */ /* 0x100fee0003803000 */
[----:B------:R-:W-:Y:S01]  /*7650*/  MUFU.EX2 R144, R144 ;  /* 0x0000009000907308 */ /* 0x000fe20000000800 */
[----:B------:R-:W-:Y:S02]  /*7660*/  PRMT R89, R6, 0x5410, R93 ;  /* 0x0000541006597816 */ /* 0x000fe4000000005d */
[----:B-1----:R-:W-:Y:S07]  /*7670*/  F2FP.F16.F32.PACK_AB R7, R142, R145 ;  /* 0x000000918e07723e */ /* 0x002fee00000000ff */
[----:B------:R-:W-:Y:S01]  /*7680*/  MUFU.EX2 R29, R94 ;  /* 0x0000005e001d7308 */ /* 0x000fe20000000800 */
[--C-:B------:R-:W-:Y:S02]  /*7690*/  HSET2.LE.AND R99, R99, R124.reuse, PT ;  /* 0x0000007c63637233 */ /* 0x100fe40003803000 */
[----:B--2---:R-:W-:Y:S07]  /*76a0*/  F2FP.F16.F32.PACK_AB R6, R106, R19 ;  /* 0x000000136a06723e */ /* 0x004fee00000000ff */
[----:B------:R-:W1:Y:S01]  /*76b0*/  MUFU.EX2 R143, R143 ;  /* 0x0000008f008f7308 */ /* 0x000e620000000800 */
[----:B------:R-:W-:Y:S02]  /*76c0*/  LOP3.LUT R88, R7, R88, RZ, 0xc0, !PT ;  /* 0x0000005807587212 */ /* 0x000fe400078ec0ff */
[--C-:B------:R-:W-:Y:S07]  /*76d0*/  HSET2.LE.AND R98, R95, R124.reuse, PT ;  /* 0x0000007c5f627233 */ /* 0x100fee0003803000 */
[----:B------:R-:W2:Y:S01]  /*76e0*/  MUFU.EX2 R138, R138 ;  /* 0x0000008a008a7308 */ /* 0x000ea20000000800 */
[----:B------:R-:W-:Y:S02]  /*76f0*/  LOP3.LUT R99, R6, R99, RZ, 0xc0, !PT ;  /* 0x0000006306637212 */ /* 0x000fe400078ec0ff */
[----:B---3--:R-:W-:Y:S07]  /*7700*/  F2FP.F16.F32.PACK_AB R7, R104, R105 ;  /* 0x000000696807723e */ /* 0x008fee00000000ff */
[----:B------:R-:W-:Y:S01]  /*7710*/  MUFU.EX2 R137, R137 ;  /* 0x0000008900897308 */ /* 0x000fe20000000800 */
[C---:B------:R-:W-:Y:S02]  /*7720*/  LOP3.LUT R6, R92.reuse, 0xffff, RZ, 0xc0, !PT ;  /* 0x0000ffff5c067812 */ /* 0x040fe400078ec0ff */
[----:B------:R-:W-:Y:S07]  /*7730*/  LOP3.LUT R98, R7, R98, RZ, 0xc0, !PT ;  /* 0x0000006207627212 */ /* 0x000fee00078ec0ff */
[----:B------:R-:W-:Y:S01]  /*7740*/  MUFU.EX2 R140, R140 ;  /* 0x0000008c008c7308 */ /* 0x000fe20000000800 */
[C---:B------:R-:W-:Y:S02]  /*7750*/  LOP3.LUT R7, R92.reuse, 0xff, RZ, 0xc0, !PT ;  /* 0x000000ff5c077812 */ /* 0x040fe400078ec0ff */
[----:B------:R-:W-:Y:S07]  /*7760*/  SHF.R.U32.HI R6, RZ, 0x8, R6 ;  /* 0x00000008ff067819 */ /* 0x000fee0000011606 */
[----:B------:R-:W-:Y:S01]  /*7770*/  MUFU.EX2 R141, R141 ;  /* 0x0000008d008d7308 */ /* 0x000fe20000000800 */
[----:B------:R-:W-:Y:S02]  /*7780*/  PRMT R14, R92, 0x7632, R14 ;  /* 0x000076325c0e7816 */ /* 0x000fe4000000000e */
[----:B------:R-:W-:Y:S01]  /*7790*/  PRMT R7, R7, 0x5410, R6 ;  /* 0x0000541007077816 */ /* 0x000fe20000000006 */
[----:B------:R-:W-:Y:S01]  /*77a0*/  FMUL.FTZ R6, R3, UR4 ;  /* 0x0000000403067c20 */ /* 0x000fe20008410000 */
[----:B------:R-:W-:Y:S05]  /*77b0*/  SHF.R.U32.HI R92, RZ, 0x18, R92 ;  /* 0x00000018ff5c7819 */ /* 0x000fea000001165c */
[----:B------:R-:W-:Y:S01]  /*77c0*/  MUFU.EX2 R135, R135 ;  /* 0x0000008700877308 */ /* 0x000fe20000000800 */
[--C-:B------:R-:W-:Y:S02]  /*77d0*/  HSET2.LE.AND R89, R89, R124.reuse, PT ;  /* 0x0000007c59597233 */ /* 0x100fe40003803000 */
[--C-:B------:R-:W-:Y:S01]  /*77e0*/  HSET2.LE.AND R96, R7, R124.reuse, PT ;  /* 0x0000007c07607233 */ /* 0x100fe20003803000 */
[----:B------:R-:W-:Y:S06]  /*77f0*/  FADD.FTZ R7, -R0, R85 ;  /* 0x0000005500077221 */ /* 0x000fec0000010100 */
[----:B------:R-:W3:Y:S01]  /*7800*/  MUFU.EX2 R6, R6 ;  /* 0x0000000600067308 */ /* 0x000ee20000000800 */
[----:B-1----:R-:W-:Y:S01]  /*7810*/  F2FP.F16.F32.PACK_AB R18, R143, R144 ;  /* 0x000000908f12723e */ /* 0x002fe200000000ff */
[----:B------:R-:W-:Y:S01]  /*7820*/  FMUL.FTZ R3, R7, UR4 ;  /* 0x0000000407037c20 */ /* 0x000fe20008410000 */
[----:B------:R-:W-:Y:S07]  /*7830*/  LOP3.LUT R7, R14, 0xff, RZ, 0xc0, !PT ;  /* 0x000000ff0e077812 */ /* 0x000fee00078ec0ff */
[----:B------:R-:W-:Y:S01]  /*7840*/  MUFU.EX2 R136, R136 ;  /* 0x0000008800887308 */ /* 0x000fe20000000800 */
[----:B------:R-:W-:Y:S01]  /*7850*/  LOP3.LUT R89, R18, R89, RZ, 0xc0, !PT ;  /* 0x0000005912597212 */ /* 0x000fe200078ec0ff */
[----:B------:R-:W-:Y:S01]  /*7860*/  FFMA.FTZ R18, R15, UR4, -R107 ;  /* 0x000000040f127c23 */ /* 0x000fe2000801086b */
[----:B------:R-:W-:Y:S07]  /*7870*/  PRMT R7, R7, 0x5410, R92 ;  /* 0x0000541007077816 */ /* 0x000fee000000005c */
[----:B------:R-:W1:Y:S01]  /*7880*/  MUFU.EX2 R3, R3 ;  /* 0x0000000300037308 */ /* 0x000e620000000800 */
[----:B------:R-:W4:Y:S01]  /*7890*/  LDSM.16.MT88.4 R92, [R109+0x6000] ;  /* 0x006000006d5c783b */ /* 0x000f220000004200 */
[----:B--2---:R-:W-:Y:S08]  /*78a0*/  F2FP.F16.F32.PACK_AB R15, R138, R29 ;  /* 0x0000001d8a0f723e */ /* 0x004ff000000000ff */
[----:B------:R-:W2:Y:S01]  /*78b0*/  MUFU.EX2 R18, R18 ;  /* 0x0000001200127308 */ /* 0x000ea20000000800 */
[C---:B---3--:R-:W-:Y:S01]  /*78c0*/  FMUL.FTZ R36, R6.reuse, R36 ;  /* 0x0000002406247220 */ /* 0x048fe20000410000 */
        /* <DEDUP_REMOVED lines=8> */
[C---:B-1----:R-:W-:Y:S01]  /*7950*/  FMUL.FTZ R38, R3.reuse, R38 ;  /* 0x0000002603267220 */ /* 0x042fe20000410000 */
[----:B------:R-:W-:Y:S01]  /*7960*/  FMUL.FTZ R39, R3, R39 ;  /* 0x0000002703277220 */ /* 0x000fe20000410000 */
[----:B------:R-:W-:Y:S01]  /*7970*/  LOP3.LUT R96, R15, R96, RZ, 0xc0, !PT ;  /* 0x000000600f607212 */ /* 0x000fe200078ec0ff */
        /* <DEDUP_REMOVED lines=24> */
[C---:B----4-:R-:W-:Y:S05]  /*7b00*/  HMMA.16816.F32 R36, R88.reuse, R92, R36 ;  /* 0x0000005c5824723c */ /* 0x050fea0000001824 */
[C---:B------:R-:W-:Y:S01]  /*7b10*/  FMUL.FTZ R71, R3.reuse, R71 ;  /* 0x0000004703477220 */ /* 0x040fe20000410000 */
[C---:B------:R-:W-:Y:S01]  /*7b20*/  FMUL.FTZ R72, R6.reuse, R72 ;  /* 0x0000004806487220 */ /* 0x040fe20000410000 */
[C---:B------:R-:W-:Y:S01]  /*7b30*/  FMUL.FTZ R73, R6.reuse, R73 ;  /* 0x0000004906497220 */ /* 0x040fe20000410000 */
[C---:B------:R-:W-:Y:S01]  /*7b40*/  HMMA.16816.F32 R40, R88.reuse, R94, R40 ;  /* 0x0000005e5828723c */ /* 0x040fe20000001828 */
[----:B------:R-:W1:Y:S02]  /*7b50*/  LDSM.16.MT88.4 R92, [R86+0x6000] ;  /* 0x00600000565c783b */ /* 0x000e640000004200 */
        /* <DEDUP_REMOVED lines=10> */
[--C-:B------:R-:W-:Y:S01]  /*7c00*/  HSET2.LE.AND R97, R7, R124.reuse, PT ;  /* 0x0000007c07617233 */ /* 0x100fe20003803000 */
[----:B------:R-:W-:Y:S01]  /*7c10*/  FFMA.FTZ R145, R6, R133, R145 ;  /* 0x0000008506917223 */ /* 0x000fe20000010091 */
[----:B--2---:R-:W-:Y:S01]  /*7c20*/  F2FP.F16.F32.PACK_AB R14, R18, R137 ;  /* 0x00000089120e723e */ /* 0x004fe200000000ff */
[--C-:B------:R-:W-:Y:S01]  /*7c30*/  FFMA.FTZ R133, R22, UR4, -R107.reuse ;  /* 0x0000000416857c23 */ /* 0x100fe2000801086b */
[----:B------:R-:W-:Y:S01]  /*7c40*/  FFMA.FTZ R22, R23, UR4, -R107 ;  /* 0x0000000417167c23 */ /* 0x000fe2000801086b */
[----:B------:R-:W-:Y:S01]  /*7c50*/  FADD.FTZ R142, R142, R145 ;  /* 0x000000918e8e7221 */ /* 0x000fe20000010000 */
[----:B------:R-:W-:Y:S01]  /*7c60*/  LOP3.LUT R97, R14, R97, RZ, 0xc0, !PT ;  /* 0x000000610e617212 */ /* 0x000fe200078ec0ff */
[----:B------:R2:W-:Y:S01]  /*7c70*/  MUFU.EX2 R23, R133 ;  /* 0x0000008500177308 */ /* 0x0005e20000000800 */
[----:B------:R-:W-:Y:S01]  /*7c80*/  IADD3 R7, PT, PT, R139, 0x1, RZ ;  /* 0x000000018b077810 */ /* 0x000fe20007ffe0ff */
[----:B------:R-:W-:Y:S01]  /*7c90*/  FFMA.FTZ R144, R3, R132, R144 ;  /* 0x0000008403907223 */ /* 0x000fe20000010090 */
[----:B------:R-:W-:Y:S07]  /*7ca0*/  F2FP.F16.F32.PACK_AB R3, R141, R140 ;  /* 0x0000008c8d03723e */ /* 0x000fee00000000ff */
[----:B------:R-:W-:Y:S01]  /*7cb0*/  MUFU.EX2 R22, R22 ;  /* 0x0000001600167308 */ /* 0x000fe20000000800 */
[----:B------:R-:W-:Y:S01]  /*7cc0*/  LOP3.LUT R7, R129, UR25, R7, 0x96, !PT ;  /* 0x0000001981077c12 */ /* 0x000fe2000f8e9607 */
[----:B------:R-:W-:Y:S01]  /*7cd0*/  FADD.FTZ R144, R143, R144 ;  /* 0x000000908f907221 */ /* 0x000fe20000010000 */
[C---:B------:R-:W-:Y:S01]  /*7ce0*/  ISETP.NE.AND P0, PT, R125.reuse, RZ, PT ;  /* 0x000000ff7d00720c */ /* 0x040fe20003f05270 */
[----:B------:R-:W-:Y:S01]  /*7cf0*/  VIADD R125, R125, 0xffffffff ;  /* 0xffffffff7d7d7836 */ /* 0x000fe20000000000 */
        /* <DEDUP_REMOVED lines=14> */
[----:B------:R-:W1:Y:S08]  /*7de0*/  LDSM.16.MT88.4 R88, [R109+0x6400] ;  /* 0x006400006d58783b */ /* 0x000e700000004200 */
[----:B------:R-:W-:Y:S01]  /*7df0*/  LDSM.16.MT88.4 R92, [R109+0x6800] ;  /* 0x006800006d5c783b */ /* 0x000fe20000004200 */
        /* <DEDUP_REMOVED lines=16> */
[----:B------:R-:W-:Y:S05]  /*7f00*/  IMAD.WIDE.U32 R88, R7, -0x326172a9, RZ ;  /* 0xcd9e8d5707587825 */ /* 0x000fea00078e00ff */
[----:B------:R-:W-:Y:S01]  /*7f10*/  HMMA.16816.F32 R80, R96, R90, R80 ;  /* 0x0000005a6050723c */ /* 0x000fe20000001850 */
[----:B------:R-:W1:Y:S02]  /*7f20*/  LDSM.16.MT88.4 R96, [R86+0x6800] ;  /* 0x006800005660783b */ /* 0x000e640000004200 */
        /* <DEDUP_REMOVED lines=17> */
[----:B------:R-:W-:Y:S02]  /*8040*/  MUFU.EX2 R15, R100 ;  /* 0x00000064000f7308 */ /* 0x000fe40000000800 */
[----:B------:R-:W-:Y:S01]  /*8050*/  LOP3.LUT R89, R14, UR12, R91, 0x96, !PT ;  /* 0x0000000c0e597c12 */ /* 0x000fe2000f8e965b */
[----:B------:R-:W-:Y:S01]  /*8060*/  IMAD.MOV.U32 R14, RZ, RZ, R90 ;  /* 0x000000ffff0e7224 */ /* 0x000fe200078e005a */
[C---:B------:R-:W-:Y:S01]  /*8070*/  PRMT R7, R90.reuse, 0x7773, RZ ;  /* 0x000077735a077816 */ /* 0x040fe200000000ff */
[----:B--2---:R-:W-:Y:S01]  /*8080*/  IMAD.WIDE.U32 R132, R139, -0x2daee0ad, RZ ;  /* 0xd2511f538b847825 */ /* 0x004fe200078e00ff */
[C---:B------:R-:W-:Y:S02]  /*8090*/  PRMT R88, R90.reuse, 0x7772, RZ ;  /* 0x000077725a587816 */ /* 0x040fe400000000ff */
[----:B------:R-:W-:Y:S02]  /*80a0*/  PRMT R85, R90, 0x7771, RZ ;  /* 0x000077715a557816 */ /* 0x000fe400000000ff */
[----:B------:R-:W-:Y:S02]  /*80b0*/  LOP3.LUT R14, R14, 0xff, RZ, 0xc0, !PT ;  /* 0x000000ff0e0e7812 */ /* 0x000fe400078ec0ff */
[--C-:B------:R-:W-:Y:S02]  /*80c0*/  PRMT R88, R88, 0x5410, R7.reuse ;  /* 0x0000541058587816 */ /* 0x100fe40000000007 */
[----:B------:R-:W-:Y:S02]  /*80d0*/  PRMT R7, R89, 0x7632, R7 ;  /* 0x0000763259077816 */ /* 0x000fe40000000007 */
[----:B------:R-:W-:Y:S01]  /*80e0*/  PRMT R85, R14, 0x5410, R85 ;  /* 0x000054100e557816 */ /* 0x000fe20000000055 */
[--C-:B------:R-:W-:Y:S01]  /*80f0*/  FFMA.FTZ R14, R26, UR4, -R107.reuse ;  /* 0x000000041a0e7c23 */ /* 0x100fe2000801086b */
[----:B------:R-:W-:Y:S01]  /*8100*/  LOP3.LUT R26, R7, 0xff, RZ, 0xc0, !PT ;  /* 0x000000ff071a7812 */ /* 0x000fe200078ec0ff */
[----:B------:R-:W-:Y:S01]  /*8110*/  FFMA.FTZ R7, R27, UR4, -R107 ;  /* 0x000000041b077c23 */ /* 0x000fe2000801086b */
[----:B------:R-:W-:Y:S01]  /*8120*/  LOP3.LUT R90, R89, 0xffff, RZ, 0xc0, !PT ;  /* 0x0000ffff595a7812 */ /* 0x000fe200078ec0ff */
[----:B------:R-:W-:Y:S01]  /*8130*/  FADD.FTZ R27, R101, R142 ;  /* 0x0000008e651b7221 */ /* 0x000fe20000010000 */
[----:B------:R-:W-:Y:S01]  /*8140*/  LOP3.LUT R147, R89, 0xff, RZ, 0xc0, !PT ;  /* 0x000000ff59937812 */ /* 0x000fe200078ec0ff */
[----:B------:R-:W-:Y:S01]  /*8150*/  MUFU.EX2 R14, R14 ;  /* 0x0000000e000e7308 */ /* 0x000fe20000000800 */
[----:B------:R-:W-:Y:S02]  /*8160*/  SHF.R.U32.HI R89, RZ, 0x18, R89 ;  /* 0x00000018ff597819 */ /* 0x000fe40000011659 */
[----:B------:R-:W-:Y:S07]  /*8170*/  SHF.R.U32.HI R90, RZ, 0x8, R90 ;  /* 0x00000008ff5a7819 */ /* 0x000fee000001165a */
[----:B------:R-:W2:Y:S01]  /*8180*/  MUFU.EX2 R7, R7 ;  /* 0x0000000700077308 */ /* 0x000ea20000000800 */
[----:B------:R-:W-:Y:S02]  /*8190*/  PRMT R89, R26, 0x5410, R89 ;  /* 0x000054101a597816 */ /* 0x000fe40000000059 */
[----:B------:R-:W-:Y:S07]  /*81a0*/  LOP3.LUT R91, R88, 0xff00ff, RZ, 0xc0, !PT ;  /* 0x00ff00ff585b7812 */ /* 0x000fee00078ec0ff */
[----:B------:R3:W4:Y:S01]  /*81b0*/  MUFU.EX2 R26, R102 ;  /* 0x00000066001a7308 */ /* 0x0007220000000800 */
[----:B------:R-:W-:Y:S02]  /*81c0*/  PRMT R147, R147, 0x5410, R90 ;  /* 0x0000541093937816 */ /* 0x000fe4000000005a */
[--C-:B------:R-:W-:Y:S01]  /*81d0*/  HSET2.LE.AND R90, R85, R124.reuse, PT ;  /* 0x0000007c555a7233 */ /* 0x100fe20003803000 */
[----:B------:R-:W-:Y:S01]  /*81e0*/  FADD.FTZ R85, R103, R144 ;  /* 0x0000009067557221 */ /* 0x000fe20000010000 */
[--C-:B------:R-:W-:Y:S02]  /*81f0*/  HSET2.LE.AND R91, R91, R124.reuse, PT ;  /* 0x0000007c5b5b7233 */ /* 0x100fe40003803000 */
[--C-:B------:R-:W-:Y:S02]  /*8200*/  HSET2.LE.AND R88, R147, R124.reuse, PT ;  /* 0x0000007c93587233 */ /* 0x100fe40003803000 */
[----:B------:R-:W-:Y:S02]  /*8210*/  LOP3.LUT R90, R3, R90, RZ, 0xc0, !PT ;  /* 0x0000005a035a7212 */ /* 0x000fe400078ec0ff */
[----:B--2---:R-:W-:Y:S02]  /*8220*/  F2FP.F16.F32.PACK_AB R6, R7, R14 ;  /* 0x0000000e0706723e */ /* 0x004fe400000000ff */
[--C-:B------:R-:W-:Y:S01]  /*8230*/  HSET2.LE.AND R89, R89, R124.reuse, PT ;  /* 0x0000007c59597233 */ /* 0x100fe20003803000 */
[----:B---3--:R-:W2:Y:S01]  /*8240*/  LDSM.16.MT88.4 R100, [R109+0x7800] ;  /* 0x007800006d64783b */ /* 0x008ea20000004200 */
[----:B------:R-:W-:Y:S02]  /*8250*/  LOP3.LUT R91, R6, R91, RZ, 0xc0, !PT ;  /* 0x0000005b065b7212 */ /* 0x000fe400078ec0ff */
[----:B----4-:R-:W-:Y:S02]  /*8260*/  F2FP.F16.F32.PACK_AB R3, R26, R15 ;  /* 0x0000000f1a03723e */ /* 0x010fe400000000ff */
[----:B------:R-:W-:Y:S02]  /*8270*/  F2FP.F16.F32.PACK_AB R6, R22, R23 ;  /* 0x000000171606723e */ /* 0x000fe400000000ff */
[----:B------:R-:W-:Y:S02]  /*8280*/  LOP3.LUT R88, R3, R88, RZ, 0xc0, !PT ;  /* 0x0000005803587212 */ /* 0x000fe400078ec0ff */
[----:B------:R-:W-:Y:S02]  /*8290*/  LOP3.LUT R89, R6, R89, RZ, 0xc0, !PT ;  /* 0x0000005906597212 */ /* 0x000fe400078ec0ff */
[----:B------:R-:W-:Y:S01]  /*82a0*/  LOP3.LUT R146, R146, UR9, R133, 0x96, !PT ;  /* 0x0000000992927c12 */ /* 0x000fe2000f8e9685 */
[--C-:B------:R-:W-:Y:S01]  /*82b0*/  FFMA.FTZ R133, R34, UR4, -R107.reuse ;  /* 0x0000000422857c23 */ /* 0x100fe2000801086b */
[----:B------:R-:W-:Y:S02]  /*82c0*/  MOV R3, R132 ;  /* 0x0000008400037202 */ /* 0x000fe40000000f00 */
[C---:B------:R-:W-:Y:S01]  /*82d0*/  PRMT R143, R132.reuse, 0x7771, RZ ;  /* 0x00007771848f7816 */ /* 0x040fe200000000ff */
[C---:B------:R-:W-:Y:S02]  /*82e0*/  HMMA.16816.F32 R36, R88.reuse, R92, R36 ;  /* 0x0000005c5824723c */ /* 0x040fe40000001824 */
[----:B------:R-:W-:Y:S03]  /*82f0*/  MUFU.EX2 R133, R133 ;  /* 0x0000008500857308 */ /* 0x000fe60000000800 */
[C---:B------:R-:W-:Y:S02]  /*8300*/  PRMT R139, R132.reuse, 0x7773, RZ ;  /* 0x00007773848b7816 */ /* 0x040fe400000000ff */
[----:B------:R-:W-:Y:S01]  /*8310*/  PRMT R6, R132, 0x7772, RZ ;  /* 0x0000777284067816 */ /* 0x000fe200000000ff */
[C---:B------:R-:W-:Y:S01]  /*8320*/  HMMA.16816.F32 R40, R88.reuse, R94, R40 ;  /* 0x0000005e5828723c */ /* 0x040fe20000001828 */
[----:B------:R-:W3:Y:S02]  /*8330*/  LDSM.16.MT88.4 R92, [R86+0x7800] ;  /* 0x00780000565c783b */ /* 0x000ee40000004200 */
[----:B------:R-:W-:Y:S01]  /*8340*/  FFMA.FTZ R132, R30, UR4, -R107 ;  /* 0x000000041e847c23 */ /* 0x000fe2000801086b */
[----:B------:R-:W-:Y:S01]  /*8350*/  FADD.FTZ R30, R28, R85 ;  /* 0x000000551c1e7221 */ /* 0x000fe20000010000 */
[----:B------:R-:W-:Y:S01]  /*8360*/  PRMT R139, R6, 0x5410, R139 ;  /* 0x00005410068b7816 */ /* 0x000fe2000000008b */
[----:B------:R-:W-:Y:S01]  /*8370*/  MUFU.EX2 R85, R32 ;  /* 0x0000002000557308 */ /* 0x000fe20000000800 */
[----:B------:R-:W-:Y:S01]  /*8380*/  LOP3.LUT R6, R146, 0xffff, RZ, 0xc0, !PT ;  /* 0x0000ffff92067812 */ /* 0x000fe200078ec0ff */
[C---:B-1----:R-:W-:Y:S08]  /*8390*/  HMMA.16816.F32 R44, R88.reuse, R96, R44 ;  /* 0x00000060582c723c */ /* 0x042ff0000000182c */
[----:B------:R-:W-:Y:S01]  /*83a0*/  MUFU.EX2 R132, R132 ;  /* 0x0000008400847308 */ /* 0x000fe20000000800 */
[----:B------:R-:W-:Y:S01]  /*83b0*/  SHF.R.U32.HI R6, RZ, 0x8, R6 ;  /* 0x00000008ff067819 */ /* 0x000fe20000011606 */
        /* <DEDUP_REMOVED lines=8> */
[C---:B------:R-:W-:Y:S01]  /*8440*/  HMMA.16816.F32 R56, R88.reuse, R102, R56 ;  /* 0x000000665838723c */ /* 0x040fe20000001838 */
[----:B------:R-:W2:Y:S02]  /*8450*/  LDSM.16.MT88.4 R100, [R86+0x8800] ;  /* 0x008800005664783b */ /* 0x000ea40000004200 */
[----:B------:R-:W-:Y:S04]  /*8460*/  FADD.FTZ R23, R22, R23 ;  /* 0x0000001716177221 */ /* 0x000fe80000010000 */
[----:B------:R-:W-:Y:S01]  /*8470*/  FADD.FTZ R14, R14, R23 ;  /* 0x000000170e0e7221 */ /* 0x000fe20000010000 */
[C---:B---3--:R-:W-:Y:S03]  /*8480*/  HMMA.16816.F32 R60, R88.reuse, R92, R60 ;  /* 0x0000005c583c723c */ /* 0x048fe6000000183c */
[----:B------:R-:W-:Y:S01]  /*8490*/  LOP3.LUT R92, R3, 0xff, RZ, 0xc0, !PT ;  /* 0x000000ff035c7812 */ /* 0x000fe200078ec0ff */
[----:B------:R-:W-:Y:S01]  /*84a0*/  FADD.FTZ R7, R7, R14 ;  /* 0x0000000e07077221 */ /* 0x000fe20000010000 */
[----:B------:R-:W-:Y:S02]  /*84b0*/  PRMT R93, R146, 0x7632, R93 ;  /* 0x00007632925d7816 */ /* 0x000fe4000000005d */
[----:B------:R-:W-:Y:S01]  /*84c0*/  PRMT R143, R92, 0x5410, R143 ;  /* 0x000054105c8f7816 */ /* 0x000fe2000000008f */
[C---:B------:R-:W-:Y:S03]  /*84d0*/  HMMA.16816.F32 R64, R88.reuse, R94, R64 ;  /* 0x0000005e5840723c */ /* 0x040fe60000001840 */
[----:B------:R-:W-:Y:S02]  /*84e0*/  LOP3.LUT R3, R146, 0xff, RZ, 0xc0, !PT ;  /* 0x000000ff92037812 */ /* 0x000fe400078ec0ff */
[----:B------:R-:W-:Y:S02]  /*84f0*/  LOP3.LUT R93, R93, 0xff, RZ, 0xc0, !PT ;  /* 0x000000ff5d5d7812 */ /* 0x000fe400078ec0ff */
[----:B------:R-:W-:Y:S01]  /*8500*/  SHF.R.U32.HI R146, RZ, 0x18, R146 ;  /* 0x00000018ff927819 */ /* 0x000fe20000011692 */
[C---:B-1----:R-:W-:Y:S03]  /*8510*/  HMMA.16816.F32 R68, R88.reuse, R96, R68 ;  /* 0x000000605844723c */ /* 0x042fe60000001844 */
[--C-:B------:R-:W-:Y:S01]  /*8520*/  FFMA.FTZ R96, R31, UR4, -R107.reuse ;  /* 0x000000041f607c23 */ /* 0x100fe2000801086b */
[----:B------:R-:W-:Y:S01]  /*8530*/  PRMT R31, R93, 0x5410, R146 ;  /* 0x000054105d1f7816 */ /* 0x000fe20000000092 */
[----:B------:R-:W-:Y:S01]  /*8540*/  FFMA.FTZ R107, R35, UR4, -R107 ;  /* 0x00000004236b7c23 */ /* 0x000fe2000801086b */
[----:B------:R-:W-:Y:S01]  /*8550*/  PRMT R3, R3, 0x5410, R6 ;  /* 0x0000541003037816 */ /* 0x000fe20000000006 */
[----:B------:R-:W1:Y:S01]  /*8560*/  LDSM.16.MT88.4 R92, [R109+0x6c00] ;  /* 0x006c00006d5c783b */ /* 0x000e620000004200 */
[C---:B------:R-:W-:Y:S03]  /*8570*/  HMMA.16816.F32 R72, R88.reuse, R98, R72 ;  /* 0x000000625848723c */ /* 0x040fe60000001848 */
[----:B------:R-:W-:Y:S01]  /*8580*/  FADD.FTZ R6, R134, R27 ;  /* 0x0000001b86067221 */ /* 0x000fe20000010000 */
[--C-:B------:R-:W-:Y:S01]  /*8590*/  HSET2.LE.AND R28, R3, R124.reuse, PT ;  /* 0x0000007c031c7233 */ /* 0x100fe20003803000 */
[----:B------:R-:W-:Y:S01]  /*85a0*/  MUFU.EX2 R134, R33 ;  /* 0x0000002100867308 */ /* 0x000fe20000000800 */
[----:B------:R-:W-:Y:S01]  /*85b0*/  F2FP.F16.F32.PACK_AB R3, R136, R135 ;  /* 0x000000878803723e */ /* 0x000fe200000000ff */
[----:B------:R-:W-:Y:S01]  /*85c0*/  FADD.FTZ R29, R29, R6 ;  /* 0x000000061d1d7221 */ /* 0x000fe20000010000 */
[C---:B--2---:R-:W-:Y:S07]  /*85d0*/  HMMA.16816.F32 R76, R88.reuse, R100, R76 ;  /* 0x00000064584c723c */ /* 0x044fee000000184c */
[----:B------:R-:W2:Y:S01]  /*85e0*/  MUFU.EX2 R27, R96 ;  /* 0x00000060001b7308 */ /* 0x000ea20000000800 */
[----:B------:R-:W-:Y:S01]  /*85f0*/  FADD.FTZ R142, R138, R29 ;  /* 0x0000001d8a8e7221 */ /* 0x000fe20000010000 */
[--C-:B------:R-:W-:Y:S08]  /*8600*/  HSET2.LE.AND R29, R31, R124.reuse, PT ;  /* 0x0000007c1f1d7233 */ /* 0x100ff00003803000 */
[----:B------:R-:W3:Y:S01]  /*8610*/  MUFU.EX2 R138, R107 ;  /* 0x0000006b008a7308 */ /* 0x000ee20000000800 */
[----:B------:R-:W-:Y:S01]  /*8620*/  LOP3.LUT R31, R139, 0xff00ff, RZ, 0xc0, !PT ;  /* 0x00ff00ff8b1f7812 */ /* 0x000fe200078ec0ff */
[----:B------:R-:W-:Y:S01]  /*8630*/  FADD.FTZ R105, R105, R142 ;  /* 0x0000008e69697221 */ /* 0x000fe20000010000 */
[----:B------:R-:W-:Y:S01]  /*8640*/  HMMA.16816.F32 R80, R88, R102, R80 ;  /* 0x000000665850723c */ /* 0x000fe20000001850 */
[----:B------:R-:W-:Y:S02]  /*8650*/  LDSM.16.MT88.4 R88, [R109+0x7c00] ;  /* 0x007c00006d58783b */ /* 0x000fe40000004200 */
[----:B------:R-:W-:Y:S01]  /*8660*/  LOP3.LUT R28, R3, R28, RZ, 0xc0, !PT ;  /* 0x0000001c031c7212 */ /* 0x000fe200078ec0ff */
[----:B------:R-:W-:Y:S01]  /*8670*/  FADD.FTZ R104, R104, R105 ;  /* 0x0000006968687221 */ /* 0x000fe20000010000 */
[--C-:B------:R-:W-:Y:S02]  /*8680*/  HSET2.LE.AND R30, R143, R124.reuse, PT ;  /* 0x0000007c8f1e7233 */ /* 0x100fe40003803000 */
[C---:B--2---:R-:W-:Y:S01]  /*8690*/  F2FP.F16.F32.PACK_AB R6, R27.reuse, R132 ;  /* 0x000000841b06723e */ /* 0x044fe200000000ff */
[----:B------:R-:W-:Y:S01]  /*86a0*/  FADD.FTZ R132, R132, R7 ;  /* 0x0000000784847221 */ /* 0x000fe20000010000 */
[----:B------:R-:W2:Y:S01]  /*86b0*/  LDSM.16.MT88.4 R32, [R86+0x6c00] ;  /* 0x006c00005620783b */ /* 0x000ea20000004200 */
[----:B------:R-:W-:Y:S02]  /*86c0*/  HSET2.LE.AND R31, R31, R124, PT ;  /* 0x0000007c1f1f7233 */ /* 0x000fe40003803000 */
[----:B------:R-:W-:Y:S01]  /*86d0*/  LOP3.LUT R29, R6, R29, RZ, 0xc0, !PT ;  /* 0x0000001d061d7212 */ /* 0x000fe200078ec0ff */
[----:B------:R-:W-:Y:S01]  /*86e0*/  FADD.FTZ R132, R27, R132 ;  /* 0x000000841b847221 */ /* 0x000fe20000010000 */
[----:B------:R-:W-:Y:S02]  /*86f0*/  F2FP.F16.F32.PACK_AB R3, R134, R85 ;  /* 0x000000558603723e */ /* 0x000fe400000000ff */
[----:B---3--:R-:W-:Y:S01]  /*8700*/  F2FP.F16.F32.PACK_AB R6, R138, R133 ;  /* 0x000000858a06723e */ /* 0x008fe200000000ff */
[----:B------:R-:W3:Y:S01]  /*8710*/  LDSM.16.MT88.4 R96, [R86+0x7c00] ;  /* 0x007c00005660783b */ /* 0x000ee20000004200 */
[----:B------:R-:W-:Y:S01]  /*8720*/  LOP3.LUT R30, R3, R30, RZ, 0xc0, !PT ;  /* 0x0000001e031e7212 */ /* 0x000fe200078ec0ff */
[----:B------:R-:W-:Y:S01]  /*8730*/  FADD.FTZ R3, R15, R104 ;  /* 0x000000680f037221 */ /* 0x000fe20000010000 */
[----:B------:R-:W-:Y:S03]  /*8740*/  LOP3.LUT R31, R6, R31, RZ, 0xc0, !PT ;  /* 0x0000001f061f7212 */ /* 0x000fe600078ec0ff */
[----:B------:R-:W-:Y:S02]  /*8750*/  FADD.FTZ R3, R26, R3 ;  /* 0x000000031a037221 */ /* 0x000fe40000010000 */
[----:B------:R-:W4:Y:S02]  /*8760*/  LDSM.16.MT88.4 R100, [R109+0x8c00] ;  /* 0x008c00006d64783b */ /* 0x000f240000004200 */
[C---:B-1----:R-:W-:Y:S05]  /*8770*/  HMMA.16816.F32 R36, R28.reuse, R92, R36 ;  /* 0x0000005c1c24723c */ /* 0x042fea0000001824 */
[----:B------:R-:W-:Y:S01]  /*8780*/  FADD.FTZ R6, R140, R3 ;  /* 0x000000038c067221 */ /* 0x000fe20000010000 */
[----:B------:R-:W-:Y:S02]  /*8790*/  FADD.FTZ R3, R133, R132 ;  /* 0x0000008485037221 */ /* 0x000fe40000010000 */
[C---:B------:R-:W-:Y:S01]  /*87a0*/  HMMA.16816.F32 R40, R28.reuse, R94, R40 ;  /* 0x0000005e1c28723c */ /* 0x040fe20000001828 */
[----:B------:R-:W1:Y:S02]  /*87b0*/  LDSM.16.MT88.4 R92, [R86+0x8c00] ;  /* 0x008c0000565c783b */ /* 0x000e640000004200 */
[----:B------:R-:W-:Y:S01]  /*87c0*/  FADD.FTZ R6, R141, R6 ;  /* 0x000000068d067221 */ /* 0x000fe20000010000 */
[----:B------:R-:W-:Y:S01]  /*87d0*/  FADD.FTZ R132, R138, R3 ;  /* 0x000000038a847221 */ /* 0x000fe20000010000 */
[----:B------:R-:W-:Y:S02]  /*87e0*/  IMAD.MOV.U32 R3, RZ, RZ, R2 ;  /* 0x000000ffff037224 */ /* 0x000fe400078e0002 */
[----:B------:R-:W-:Y:S04]  /*87f0*/  FADD.FTZ R135, R135, R6 ;  /* 0x0000000687877221 */ /* 0x000fe80000010000 */
[----:B------:R-:W-:Y:S01]  /*8800*/  FADD.FTZ R136, R136, R135 ;  /* 0x0000008788887221 */ /* 0x000fe20000010000 */
[C---:B--2---:R-:W-:Y:S03]  /*8810*/  HMMA.16816.F32 R44, R28.reuse, R32, R44 ;  /* 0x000000201c2c723c */ /* 0x044fe6000000182c */
[----:B------:R-:W-:Y:S04]  /*8820*/  FADD.FTZ R85, R85, R136 ;  /* 0x0000008855557221 */ /* 0x000fe80000010000 */
[----:B------:R-:W-:Y:S01]  /*8830*/  FADD.FTZ R133, R134, R85 ;  /* 0x0000005586857221 */ /* 0x000fe20000010000 */
[C---:B------:R-:W-:Y:S03]  /*8840*/  HMMA.16816.F32 R48, R28.reuse, R34, R48 ;  /* 0x000000221c30723c */ /* 0x040fe60000001830 */
[----:B------:R-:W-:Y:S05]  /*8850*/  MOV R85, R0 ;  /* 0x0000000000557202 */ /* 0x000fea0000000f00 */
[C---:B------:R-:W-:Y:S08]  /*8860*/  HMMA.16816.F32 R52, R28.reuse, R88, R52 ;  /* 0x000000581c34723c */ /* 0x040ff00000001834 */
[C---:B------:R-:W-:Y:S08]  /*8870*/  HMMA.16816.F32 R56, R28.reuse, R90, R56 ;  /* 0x0000005a1c38723c */ /* 0x040ff00000001838 */
[C---:B---3--:R-:W-:Y:S08]  /*8880*/  HMMA.16816.F32 R60, R28.reuse, R96, R60 ;  /* 0x000000601c3c723c */ /* 0x048ff0000000183c */
[C---:B------:R-:W-:Y:S08]  /*8890*/  HMMA.16816.F32 R64, R28.reuse, R98, R64 ;  /* 0x000000621c40723c */ /* 0x040ff00000001840 */
[C---:B----4-:R-:W-:Y:S08]  /*88a0*/  HMMA.16816.F32 R68, R28.reuse, R100, R68 ;  /* 0x000000641c44723c */ /* 0x050ff00000001844 */
[C---:B------:R-:W-:Y:S08]  /*88b0*/  HMMA.16816.F32 R72, R28.reuse, R102, R72 ;  /* 0x000000661c48723c */ /* 0x040ff00000001848 */
[C---:B-1----:R-:W-:Y:S08]  /*88c0*/  HMMA.16816.F32 R76, R28.reuse, R92, R76 ;  /* 0x0000005c1c4c723c */ /* 0x042ff0000000184c */
[----:B------:R-:W-:Y:S01]  /*88d0*/  HMMA.16816.F32 R80, R28, R94, R80 ;  /* 0x0000005e1c50723c */ /* 0x000fe20000001850 */
[----:B------:R-:W-:Y:S08]  /*88e0*/  @!UPT UIADD3 URZ, UPT, UPT, URZ, URZ, URZ ;  /* 0x000000fffffff290 */ /* 0x000ff0000fffe0ff */
[----:B------:R-:W-:Y:S11]  /*88f0*/  @P0 BRA `(.L_x_975) ;  /* 0xffffffdc00e40947 */ /* 0x000ff6000383ffff */
.L_x_974:
[----:B------:R-:W1:Y:S01]  /*8900*/  SHFL.BFLY PT, R8, R133, 0x2, 0x1f ;  /* 0x0c401f0085087f89 */ /* 0x000e6200000e0000 */
[----:B------:R-:W2:Y:S01]  /*8910*/  LDCU UR4, c[0x0][0x4fc] ;  /* 0x00009f80ff0477ac */ /* 0x000ea20008000800 */
[C---:B------:R-:W-:Y:S01]  /*8920*/  SHF.L.U32 R3, R118.reuse, 0x4, RZ ;  /* 0x0000000476037819 */ /* 0x040fe200000006ff */
[----:B------:R-:W3:Y:S01]  /*8930*/  LDC R19, c[0x0][0x434] ;  /* 0x00010d00ff137b82 */ /* 0x000ee20000000800 */
[----:B------:R-:W4:Y:S01]  /*8940*/  SHFL.BFLY PT, R11, R132, 0x2, 0x1f ;  /* 0x0c401f00840b7f89 */ /* 0x000f2200000e0000 */
[C---:B------:R-:W-:Y:S01]  /*8950*/  SHF.L.U32 R4, R118.reuse, 0x1, RZ ;  /* 0x0000000176047819 */ /* 0x040fe200000006ff */
[----:B------:R-:W-:Y:S01]  /*8960*/  UMOV UR5, 0x400 ;  /* 0x0000040000057882 */ /* 0x000fe20000000000 */
[----:B------:R-:W-:Y:S02]  /*8970*/  SHF.L.U32 R5, R118, 0x3, RZ ;  /* 0x0000000376057819 */ /* 0x000fe400000006ff */
[----:B------:R-:W-:Y:S02]  /*8980*/  LOP3.LUT R3, R3, 0x3e00, RZ, 0xc0, !PT ;  /* 0x00003e0003037812 */ /* 0x000fe400078ec0ff */
[----:B------:R-:W-:-:S02]  /*8990*/  LOP3.LUT R4, R4, 0x6, RZ, 0xc0, !PT ;  /* 0x0000000604047812 */ /* 0x000fc400078ec0ff */
[----:B------:R-:W-:Y:S01]  /*89a0*/  ISETP.NE.AND P0, PT, R117, -0x1, PT ;  /* 0xffffffff7500780c */ /* 0x000fe20003f05270 */
[----:B-1----:R-:W-:-:S12]  /*89b0*/  FADD.FTZ R8, R8, R133 ;  /* 0x0000008508087221 */ /* 0x002fd80000010000 */
[----:B------:R-:W1:Y:S01]  /*89c0*/  @!P0 LDC.64 R16, c[0x0][0x400] ;  /* 0x00010000ff108b82 */ /* 0x000e620000000a00 */
[----:B----4-:R-:W-:Y:S01]  /*89d0*/  FADD.FTZ R11, R11, R132 ;  /* 0x000000840b0b7221 */ /* 0x010fe20000010000 */
[----:B------:R-:W4:Y:S04]  /*89e0*/  SHFL.BFLY PT, R7, R8, 0x1, 0x1f ;  /* 0x0c201f0008077f89 */ /* 0x000f2800000e0000 */
[----:B------:R-:W5:Y:S02]  /*89f0*/  SHFL.BFLY PT, R6, R11, 0x1, 0x1f ;  /* 0x0c201f000b067f89 */ /* 0x000f6400000e0000 */
[----:B------:R-:W1:Y:S01]  /*8a00*/  @P0 LDC.64 R14, c[0x0][0x408] ;  /* 0x00010200ff0e0b82 */ /* 0x000e620000000a00 */
[----:B----4-:R-:W-:Y:S01]  /*8a10*/  FADD.FTZ R7, R8, R7 ;  /* 0x0000000708077221 */ /* 0x010fe20000010000 */
[----:B------:R-:W-:-:S02]  /*8a20*/  LOP3.LUT R8, R5, 0x20, RZ, 0xc0, !PT ;  /* 0x0000002005087812 */ /* 0x000fc400078ec0ff */
[----:B------:R-:W-:Y:S01]  /*8a30*/  LOP3.LUT R5, R5, 0xc0, RZ, 0xc0, !PT ;  /* 0x000000c005057812 */ /* 0x000fe200078ec0ff */
[----:B-----5:R-:W-:Y:S01]  /*8a40*/  FADD.FTZ R6, R11, R6 ;  /* 0x000000060b067221 */ /* 0x020fe20000010000 */
[----:B------:R-:W4:Y:S01]  /*8a50*/  MUFU.RCP R10, R7 ;  /* 0x00000007000a7308 */ /* 0x000f220000001000 */
[----:B------:R-:W-:Y:S02]  /*8a60*/  FSETP.NE.FTZ.AND P4, PT, R7, RZ, PT ;  /* 0x000000ff0700720b */ /* 0x000fe40003f95000 */
[----:B------:R-:W-:Y:S02]  /*8a70*/  IADD3 R3, PT, PT, R8, R4, R3 ;  /* 0x0000000408037210 */ /* 0x000fe40007ffe003 */
[----:B------:R-:W-:Y:S02]  /*8a80*/  FSETP.NE.FTZ.AND P3, PT, R6, RZ, PT ;  /* 0x000000ff0600720b */ /* 0x000fe40003f75000 */
[----:B------:R-:W-:Y:S01]  /*8a90*/  LOP3.LUT R4, R5, 0x18, R118, 0xf8, !PT ;  /* 0x0000001805047812 */ /* 0x000fe200078ef876 */
[----:B------:R-:W5:Y:S01]  /*8aa0*/  MUFU.RCP R9, R6 ;  /* 0x0000000600097308 */ /* 0x000f620000001000 */
[----:B------:R-:W-:-:S02]  /*8ab0*/  LOP3.LUT R5, R118, 0x8, RZ, 0xc0, !PT ;  /* 0x0000000876057812 */ /* 0x000fc400078ec0ff */
[----:B------:R-:W-:Y:S02]  /*8ac0*/  IADD3 R3, PT, PT, R4, R3, RZ ;  /* 0x0000000304037210 */ /* 0x000fe40007ffe0ff */
[----:B------:R-:W3:Y:S01]  /*8ad0*/  LDC.U8 R4, c[0x0][0x549] ;  /* 0x00015240ff047b82 */ /* 0x000ee20000000000 */
[----:B------:R-:W-:Y:S02]  /*8ae0*/  SHF.L.U32 R8, R118, 0x2, RZ ;  /* 0x0000000276087819 */ /* 0x000fe400000006ff */
[----:B------:R-:W1:Y:S01]  /*8af0*/  @P4 MUFU.LG2 R7, R7 ;  /* 0x0000000700074308 */ /* 0x000e620000000c00 */
[----:B----4-:R-:W-:Y:S02]  /*8b00*/  FSEL R10, R10, 1, P4 ;  /* 0x3f8000000a0a7808 */ /* 0x010fe40002000000 */
[----:B------:R-:W-:-:S03]  /*8b10*/  LOP3.LUT R8, R8, 0x40, RZ, 0xc0, !PT ;  /* 0x0000004008087812 */ /* 0x000fc600078ec0ff */
[----:B--2---:R-:W-:Y:S01]  /*8b20*/  FMUL.FTZ R10, R10, UR4 ;  /* 0x000000040a0a7c20 */ /* 0x004fe20008410000 */
[----:B-----5:R-:W-:-:S03]  /*8b30*/  FSEL R9, R9, 1, P3 ;  /* 0x3f80000009097808 */ /* 0x020fc60001800000 */
[C---:B------:R-:W-:Y:S01]  /*8b40*/  FMUL.FTZ R36, R10.reuse, R36 ;  /* 0x000000240a247220 */ /* 0x040fe20000410000 */
[C---:B------:R-:W-:Y:S01]  /*8b50*/  FMUL.FTZ R37, R10.reuse, R37 ;  /* 0x000000250a257220 */ /* 0x040fe20000410000 */
[C---:B------:R-:W-:Y:S01]  /*8b60*/  FMUL.FTZ R40, R10.reuse, R40 ;  /* 0x000000280a287220 */ /* 0x040fe20000410000 */
[C---:B------:R-:W-:Y:S01]  /*8b70*/  FMUL.FTZ R41, R10.reuse, R41 ;  /* 0x000000290a297220 */ /* 0x040fe20000410000 */
[----:B------:R-:W-:Y:S01]  /*8b80*/  FMUL.FTZ R9, R9, UR4 ;  /* 0x0000000409097c20 */ /* 0x000fe20008410000 */
[----:B------:R-:W2:Y:S01]  /*8b90*/  S2UR UR4, SR_CgaCtaId ;  /* 0x00000000000479c3 */ /* 0x000ea20000008800 */
        /* <DEDUP_REMOVED lines=16> */
[----:B---3--:R-:W-:Y:S01]  /*8ca0*/  ISETP.NE.AND P2, PT, R4, RZ, PT ;  /* 0x000000ff0400720c */ /* 0x008fe20003f45270 */
[C---:B------:R-:W-:Y:S01]  /*8cb0*/  FMUL.FTZ R56, R10.reuse, R56 ;  /* 0x000000380a387220 */ /* 0x040fe20000410000 */
[C---:B------:R-:W-:Y:S01]  /*8cc0*/  FMUL.FTZ R57, R10.reuse, R57 ;  /* 0x000000390a397220 */ /* 0x040fe20000410000 */
[C---:B------:R-:W-:Y:S01]  /*8cd0*/  FMUL.FTZ R58, R9.reuse, R58 ;  /* 0x0000003a093a7220 */ /* 0x040fe20000410000 */
[----:B------:R-:W-:Y:S01]  /*8ce0*/  FMUL.FTZ R59, R9, R59 ;  /* 0x0000003b093b7220 */ /* 0x000fe20000410000 */
[----:B------:R-:W-:Y:S01]  /*8cf0*/  F2FP.F16.F32.PACK_AB R36, R37, R36 ;  /* 0x000000242524723e */ /* 0x000fe200000000ff */
[C---:B------:R-:W-:Y:S01]  /*8d00*/  FMUL.FTZ R60, R10.reuse, R60 ;  /* 0x0000003c0a3c7220 */ /* 0x040fe20000410000 */
[----:B--2---:R-:W-:Y:S01]  /*8d10*/  ULEA UR4, UR4, UR5, 0x18 ;  /* 0x0000000504047291 */ /* 0x004fe2000f8ec0ff */
[----:B------:R-:W-:Y:S01]  /*8d20*/  F2FP.F16.F32.PACK_AB R38, R39, R38 ;  /* 0x000000262726723e */ /* 0x000fe200000000ff */
[C---:B------:R-:W-:Y:S01]  /*8d30*/  FMUL.FTZ R61, R10.reuse, R61 ;  /* 0x0000003d0a3d7220 */ /* 0x040fe20000410000 */
[C---:B------:R-:W-:Y:S01]  /*8d40*/  FMUL.FTZ R62, R9.reuse, R62 ;  /* 0x0000003e093e7220 */ /* 0x040fe20000410000 */
[----:B------:R-:W-:Y:S01]  /*8d50*/  FMUL.FTZ R63, R9, R63 ;  /* 0x0000003f093f7220 */ /* 0x000fe20000410000 */
[----:B------:R-:W-:Y:S01]  /*8d60*/  F2FP.F16.F32.PACK_AB R40, R41, R40 ;  /* 0x000000282928723e */ /* 0x000fe200000000ff */
[C---:B------:R-:W-:Y:S01]  /*8d70*/  FMUL.FTZ R64, R10.reuse, R64 ;  /* 0x000000400a407220 */ /* 0x040fe20000410000 */
[----:B------:R-:W-:Y:S01]  /*8d80*/  LEA R3, R3, UR4, 0x1 ;  /* 0x0000000403037c11 */ /* 0x000fe2000f8e08ff */
[C---:B------:R-:W-:Y:S01]  /*8d90*/  FMUL.FTZ R65, R10.reuse, R65 ;  /* 0x000000410a417220 */ /* 0x040fe20000410000 */
[----:B------:R-:W-:Y:S01]  /*8da0*/  F2FP.F16.F32.PACK_AB R42, R43, R42 ;  /* 0x0000002a2b2a723e */ /* 0x000fe200000000ff */
[C---:B------:R-:W-:Y:S01]  /*8db0*/  FMUL.FTZ R66, R9.reuse, R66 ;  /* 0x0000004209427220 */ /* 0x040fe20000410000 */
[----:B------:R-:W-:Y:S01]  /*8dc0*/  FMUL.FTZ R67, R9, R67 ;  /* 0x0000004309437220 */ /* 0x000fe20000410000 */
[----:B------:R-:W-:Y:S01]  /*8dd0*/  IMAD R5, R5, -0x4, R3 ;  /* 0xfffffffc05057824 */ /* 0x000fe200078e0203 */
[----:B------:R-:W-:Y:S01]  /*8de0*/  F2FP.F16.F32.PACK_AB R44, R45, R44 ;  /* 0x0000002c2d2c723e */ /* 0x000fe200000000ff */
[C---:B------:R-:W-:Y:S01]  /*8df0*/  FMUL.FTZ R68, R10.reuse, R68 ;  /* 0x000000440a447220 */ /* 0x040fe20000410000 */
[----:B------:R-:W-:Y:S01]  /*8e00*/  F2FP.F16.F32.PACK_AB R46, R47, R46 ;  /* 0x0000002e2f2e723e */ /* 0x000fe200000000ff */
[C---:B------:R-:W-:Y:S01]  /*8e10*/  FMUL.FTZ R69, R10.reuse, R69 ;  /* 0x000000450a457220 */ /* 0x040fe20000410000 */
[----:B------:R-:W-:Y:S01]  /*8e20*/  IADD3 R11, PT, PT, R3, -R8, RZ ;  /* 0x80000008030b7210 */ /* 0x000fe20007ffe0ff */
[C---:B------:R-:W-:Y:S01]  /*8e30*/  FMUL.FTZ R70, R9.reuse, R70 ;  /* 0x0000004609467220 */ /* 0x040fe20000410000 */
[----:B------:R-:W-:Y:S01]  /*8e40*/  FMUL.FTZ R71, R9, R71 ;  /* 0x0000004709477220 */ /* 0x000fe20000410000 */
        /* <DEDUP_REMOVED lines=11> */
[C---:B------:R-:W-:Y:S01]  /*8f00*/  FMUL.FTZ R78, R9.reuse, R78 ;  /* 0x0000004e094e7220 */ /* 0x040fe20000410000 */
[C---:B------:R-:W-:Y:S01]  /*8f10*/  FMUL.FTZ R79, R9.reuse, R79 ;  /* 0x0000004f094f7220 */ /* 0x040fe20000410000 */
[----:B------:R-:W-:Y:S01]  /*8f20*/  FMUL.FTZ R82, R9, R82 ;  /* 0x0000005209527220 */ /* 0x000fe20000410000 */
[----:B------:R-:W-:Y:S01]  /*8f30*/  F2FP.F16.F32.PACK_AB R56, R57, R56 ;  /* 0x000000383938723e */ /* 0x000fe200000000ff */
[----:B------:R-:W-:Y:S01]  /*8f40*/  STS [R3], R36 ;  /* 0x0000002403007388 */ /* 0x000fe20000000800 */
[----:B------:R-:W-:Y:S01]  /*8f50*/  F2FP.F16.F32.PACK_AB R58, R59, R58 ;  /* 0x0000003a3b3a723e */ /* 0x000fe200000000ff */
[C---:B------:R-:W-:Y:S01]  /*8f60*/  FMUL.FTZ R80, R10.reuse, R80 ;  /* 0x000000500a507220 */ /* 0x040fe20000410000 */
[----:B------:R-:W-:Y:S01]  /*8f70*/  FMUL.FTZ R81, R10, R81 ;  /* 0x000000510a517220 */ /* 0x000fe20000410000 */
[----:B------:R-:W-:Y:S01]  /*8f80*/  STS [R3+0x200], R38 ;  /* 0x0002002603007388 */ /* 0x000fe20000000800 */
[----:B------:R-:W-:Y:S01]  /*8f90*/  FMUL.FTZ R9, R9, R83 ;  /* 0x0000005309097220 */ /* 0x000fe20000410000 */
[----:B------:R-:W-:Y:S01]  /*8fa0*/  F2FP.F16.F32.PACK_AB R60, R61, R60 ;  /* 0x0000003c3d3c723e */ /* 0x000fe200000000ff */
[----:B------:R-:W2:Y:S01]  /*8fb0*/  LDC R4, c[0x0][0x434] ;  /* 0x00010d00ff047b82 */ /* 0x000ea20000000800 */
[----:B------:R-:W-:Y:S01]  /*8fc0*/  F2FP.F16.F32.PACK_AB R62, R63, R62 ;  /* 0x0000003e3f3e723e */ /* 0x000fe200000000ff */
[----:B------:R-:W-:Y:S01]  /*8fd0*/  STS [R5+0x10], R40 ;  /* 0x0000102805007388 */ /* 0x000fe20000000800 */
[----:B------:R-:W-:-:S02]  /*8fe0*/  F2FP.F16.F32.PACK_AB R64, R65, R64 ;  /* 0x000000404140723e */ /* 0x000fc400000000ff */
[----:B------:R-:W-:Y:S01]  /*8ff0*/  F2FP.F16.F32.PACK_AB R66, R67, R66 ;  /* 0x000000424342723e */ /* 0x000fe200000000ff */
[----:B------:R-:W-:Y:S01]  /*9000*/  STS [R5+0x210], R42 ;  /* 0x0002102a05007388 */ /* 0x000fe20000000800 */
[----:B------:R-:W-:Y:S01]  /*9010*/  F2FP.F16.F32.PACK_AB R68, R69, R68 ;  /* 0x000000444544723e */ /* 0x000fe200000000ff */
[----:B------:R-:W2:Y:S01]  /*9020*/  @P2 LDC R8, c[0x0][0x430] ;  /* 0x00010c00ff082b82 */ /* 0x000ea20000000800 */
[----:B------:R-:W-:Y:S01]  /*9030*/  F2FP.F16.F32.PACK_AB R70, R71, R70 ;  /* 0x000000464746723e */ /* 0x000fe200000000ff */
[----:B------:R-:W-:Y:S01]  /*9040*/  STS [R11+0x20], R44 ;  /* 0x0000202c0b007388 */ /* 0x000fe20000000800 */
[----:B------:R-:W-:Y:S02]  /*9050*/  F2FP.F16.F32.PACK_AB R72, R73, R72 ;  /* 0x000000484948723e */ /* 0x000fe400000000ff */
        /* <DEDUP_REMOVED lines=8> */
[----:B------:R-:W-:Y:S04]  /*90e0*/  STS [R13+0x230], R50 ;  /* 0x000230320d007388 */ /* 0x000fe80000000800 */
[----:B------:R-:W-:Y:S04]  /*90f0*/  STS [R3+0x1000], R52 ;  /* 0x0010003403007388 */ /* 0x000fe80000000800 */
[----:B------:R-:W-:Y:S01]  /*9100*/  STS [R3+0x1200], R54 ;  /* 0x0012003603007388 */ /* 0x000fe20000000800 */
[----:B--2---:R-:W-:-:S03]  /*9110*/  @P2 IMAD R4, R8, R19, RZ ;  /* 0x0000001308042224 */ /* 0x004fc600078e02ff */
        /* <DEDUP_REMOVED lines=12> */
[----:B------:R1:W-:Y:S04]  /*91e0*/  STS [R13+0x2030], R80 ;  /* 0x002030500d007388 */ /* 0x0003e80000000800 */
[----:B------:R1:W-:Y:S01]  /*91f0*/  STS [R13+0x2230], R9 ;  /* 0x002230090d007388 */ /* 0x0003e20000000800 */
[----:B--2---:R-:W2:Y:S01]  /*9200*/  LDC.U8 R3, c[0x0][0x548] ;  /* 0x00015200ff037b82 */ /* 0x004ea20000000000 */
[----:B----4-:R-:W-:Y:S01]  /*9210*/  @P2 MOV R5, 0x1 ;  /* 0x0000000100052802 */ /* 0x010fe20000000f00 */
[----:B---3--:R-:W-:Y:S06]  /*9220*/  @P2 BRA `(.L_x_978) ;  /* 0x0000000000202947 */ /* 0x008fec0003800000 */
[----:B--2---:R-:W-:Y:S01]  /*9230*/  ISETP.NE.AND P1, PT, R3, RZ, PT ;  /* 0x000000ff0300720c */ /* 0x004fe20003f25270 */
[----:B------:R-:W2:-:S12]  /*9240*/  LDC R8, c[0x0][0x3e0] ;  /* 0x0000f800ff087b82 */ /* 0x000e980000000800 */
[----:B------:R-:W2:Y:S01]  /*9250*/  @P1 LDC R5, c[0x0][0x454] ;  /* 0x00011500ff051b82 */ /* 0x000ea20000000800 */
[----:B------:R-:W-:Y:S02]  /*9260*/  @P1 MOV R12, 0x1 ;  /* 0x00000001000c1802 */ /* 0x000fe40000000f00 */
[----:B------:R-:W-:-:S05]  /*9270*/  @!P1 MOV R12, 0x1 ;  /* 0x00000001000c9802 */ /* 0x000fca0000000f00 */
[----:B------:R-:W3:Y:S01]  /*9280*/  @P1 LDC R4, c[0x0][0x454] ;  /* 0x00011500ff041b82 */ /* 0x000ee20000000800 */
[-C--:B--2---:R-:W-:Y:S02]  /*9290*/  @P1 IMAD R5, R5, R8.reuse, RZ ;  /* 0x0000000805051224 */ /* 0x084fe400078e02ff */
[----:B------:R-:W-:-:S07]  /*92a0*/  @!P1 IMAD R5, R19, R8, RZ ;  /* 0x0000000813059224 */ /* 0x000fce00078e02ff */
.L_x_978:
[----:B------:R-:W-:Y:S01]  /*92b0*/  BAR.SYNC.DEFER_BLOCKING 0x0 ;  /* 0x0000000000007b1d */ /* 0x000fe20000010000 */
[----:B--2---:R-:W-:Y:S01]  /*92c0*/  ISETP.NE.AND P1, PT, R3, RZ, !P2 ;  /* 0x000000ff0300720c */ /* 0x004fe20005725270 */
[----:B-1----:R-:W-:Y:S01]  /*92d0*/  @!P0 IMAD.WIDE.U32 R24, R120, R16, RZ ;  /* 0x0000001078188225 */ /* 0x002fe200078e00ff */
[----:B------:R-:W-:-:S03]  /*92e0*/  ISETP.NE.AND P2, PT, R117, -0x1, PT ;  /* 0xffffffff7500780c */ /* 0x000fc60003f45270 */
[----:B------:R-:W-:Y:S01]  /*92f0*/  @P4 FMUL.FTZ R7, R7, 0.69314718246459960938 ;  /* 0x3f31721807074820 */ /* 0x000fe20000410000 */
[----:B------:R-:W-:Y:S01]  /*9300*/  LOP3.LUT P5, RZ, R118, 0x3, RZ, 0xc0, !PT ;  /* 0x0000000376ff7812 */ /* 0x000fe200078ac0ff */
[----:B------:R-:W1:Y:S01]  /*9310*/  @P3 MUFU.LG2 R6, R6 ;  /* 0x0000000600063308 */ /* 0x000e620000000c00 */
[----:B------:R-:W2:Y:S01]  /*9320*/  @P3 LDC R13, c[0x0][0x458] ;  /* 0x00011600ff0d3b82 */ /* 0x000ea20000000800 */
[----:B------:R-:W4:Y:S01]  /*9330*/  S2R R3, SR_TID.X ;  /* 0x0000000000037919 */ /* 0x000f220000002100 */
[C---:B------:R-:W-:Y:S01]  /*9340*/  @P0 IMAD.WIDE.U32 R22, R117.reuse, R14, RZ ;  /* 0x0000000e75160225 */ /* 0x040fe200078e00ff */
[----:B------:R-:W-:Y:S01]  /*9350*/  BSSY.RECONVERGENT B0, `(.L_x_979) ;  /* 0x000002c000007945 */ /* 0x000fe20003800200 */
[----:B------:R-:W-:Y:S02]  /*9360*/  MOV R14, 0x7f800000 ;  /* 0x7f800000000e7802 */ /* 0x000fe40000000f00 */
[----:B------:R-:W-:Y:S02]  /*9370*/  @!P0 IMAD R17, R120, R17, R25 ;  /* 0x0000001178118224 */ /* 0x000fe400078e0219 */
[----:B------:R-:W5:Y:S01]  /*9380*/  @P4 LDC R21, c[0x0][0x458] ;  /* 0x00011600ff154b82 */ /* 0x000f620000000800 */
[----:B------:R-:W-:Y:S01]  /*9390*/  @P0 IMAD R17, R117, R15, R23 ;  /* 0x0000000f75110224 */ /* 0x000fe200078e0217 */
[----:B------:R-:W-:Y:S01]  /*93a0*/  MOV R15, 0x7f800000 ;  /* 0x7f800000000f7802 */ /* 0x000fe20000000f00 */
[----:B---3--:R-:W-:-:S02]  /*93b0*/  IMAD R4, R119, R4, RZ ;  /* 0x0000000477047224 */ /* 0x008fc400078e02ff */
[C---:B------:R-:W-:Y:S02]  /*93c0*/  @!P2 IMAD R117, R120.reuse, R19, RZ ;  /* 0x000000137875a224 */ /* 0x040fe400078e02ff */
[----:B------:R-:W-:Y:S01]  /*93d0*/  @!P1 IMAD R4, R120, R5, R4 ;  /* 0x0000000578049224 */ /* 0x000fe200078e0204 */
[----:B------:R3:W3:Y:S02]  /*93e0*/  LDS.128 R8, [R121+0x800] ;  /* 0x0008000079087984 */ /* 0x0006e40000000c00 */
[----:B------:R-:W-:Y:S01]  /*93f0*/  SHF.R.S32.HI R16, RZ, 0x1f, R117 ;  /* 0x0000001fff107819 */ /* 0x000fe20000011475 */
[----:B------:R-:W-:Y:S01]  /*9400*/  IMAD R5, R12, UR20, RZ ;  /* 0x000000140c057c24 */ /* 0x000fe2000f8e02ff */
[----:B------:R-:W-:Y:S01]  /*9410*/  SEL R117, R117, RZ, P1 ;  /* 0x000000ff75757207 */ /* 0x000fe20000800000 */
[----:B-1----:R-:W-:Y:S01]  /*9420*/  @P3 FMUL.FTZ R19, R6, 0.69314718246459960938 ;  /* 0x3f31721806133820 */ /* 0x002fe20000410000 */
[----:B------:R-:W-:Y:S02]  /*9430*/  SEL R6, R16, RZ, P1 ;  /* 0x000000ff10067207 */ /* 0x000fe40000800000 */
[----:B------:R-:W-:Y:S01]  /*9440*/  IADD3 R16, P2, P1, R5, R117, R4 ;  /* 0x0000007505107210 */ /* 0x000fe2000795e004 */
[----:B--2---:R-:W-:Y:S01]  /*9450*/  @P3 FFMA.FTZ R14, R0, R13, R19 ;  /* 0x0000000d000e3223 */ /* 0x004fe20000010013 */
[----:B------:R-:W-:-:S02]  /*9460*/  SHF.R.S32.HI R5, RZ, 0x1f, R5 ;  /* 0x0000001fff057819 */ /* 0x000fc40000011405 */
[----:B------:R-:W-:Y:S01]  /*9470*/  SHF.R.S32.HI R4, RZ, 0x1f, R4 ;  /* 0x0000001fff047819 */ /* 0x000fe20000011404 */
[----:B-----5:R-:W-:-:S03]  /*9480*/  @P4 FFMA.FTZ R15, R2, R21, R7 ;  /* 0x00000015020f4223 */ /* 0x020fc60000010007 */
[----:B------:R-:W-:Y:S02]  /*9490*/  IADD3.X R0, PT, PT, R5, R6, R4, P2, P1 ;  /* 0x0000000605007210 */ /* 0x000fe400017e2404 */
[----:B----4-:R-:W-:Y:S01]  /*94a0*/  SHF.R.U32.HI R20, RZ, 0x2, R3 ;  /* 0x00000002ff147819 */ /* 0x010fe20000011603 */
[----:B---3--:R-:W-:Y:S06]  /*94b0*/  @P5 BRA `(.L_x_980) ;  /* 0x0000000000545947 */ /* 0x008fec0003800000 */
[----:B------:R-:W-:-:S05]  /*94c0*/  SHF.R.U32.HI R2, RZ, 0x5, R3 ;  /* 0x00000005ff027819 */ /* 0x000fca0000011603 */
[----:B------:R-:W-:-:S05]  /*94d0*/  IMAD.SHL.U32 R2, R2, 0x10, RZ ;  /* 0x0000001002027824 */ /* 0x000fca00078e00ff */
        /* <DEDUP_REMOVED lines=19> */
.L_x_980:
[----:B------:R-:W-:Y:S05]  /*9610*/  BSYNC.RECONVERGENT B0 ;  /* 0x0000000000007941 */ /* 0x000fea0003800200 */
.L_x_979:
[----:B------:R-:W-:Y:S01]  /*9620*/  IMAD.SHL.U32 R3, R3, 0x8, RZ ;  /* 0x0000000803037824 */ /* 0x000fe200078e00ff */
[----:B-1----:R-:W-:Y:S01]  /*9630*/  MOV R5, UR19 ;  /* 0x0000001300057c02 */ /* 0x002fe20008000f00 */
[----:B------:R-:W-:Y:S01]  /*9640*/  @P0 IMAD.MOV.U32 R24, RZ, RZ, R22 ;  /* 0x000000ffff180224 */ /* 0x000fe200078e0016 */
[----:B------:R-:W-:Y:S01]  /*9650*/  MOV R21, RZ ;  /* 0x000000ff00157202 */ /* 0x000fe20000000f00 */
[----:B------:R1:W2:Y:S01]  /*9660*/  LDS.128 R12, [R121+0x1000] ;  /* 0x00100000790c7984 */ /* 0x0002a20000000c00 */
[----:B------:R-:W-:Y:S01]  /*9670*/  LOP3.LUT R3, R3, 0x18, RZ, 0xc0, !PT ;  /* 0x0000001803037812 */ /* 0x000fe200078ec0ff */
[----:B------:R-:W3:Y:S01]  /*9680*/  LDCU.64 UR4, c[0x0][0x410] ;  /* 0x00008200ff0477ac */ /* 0x000ee20008000a00 */
[C---:B------:R-:W-:Y:S01]  /*9690*/  IADD3 R0, PT, PT, R20.reuse, 0x20, RZ ;  /* 0x0000002014007810 */ /* 0x040fe20007ffe0ff */
[----:B------:R-:W-:Y:S01]  /*96a0*/  BSSY.RECONVERGENT B0, `(.L_x_981) ;  /* 0x0000017000007945 */ /* 0x000fe20003800200 */
[----:B------:R-:W-:Y:S02]  /*96b0*/  IADD3 R2, P0, PT, R3, R24, RZ ;  /* 0x0000001803027210 */ /* 0x000fe40007f1e0ff */
[----:B------:R-:W-:Y:S01]  /*96c0*/  ISETP.GE.AND P1, PT, R20, UR18, PT ;  /* 0x0000001214007c0c */ /* 0x000fe2000bf26270 */
[----:B------:R-:W-:-:S02]  /*96d0*/  IMAD.WIDE.U32 R20, R5, 0x40, R20 ;  /* 0x0000004005147825 */ /* 0x000fc400078e0014 */
[----:B------:R1:W4:Y:S02]  /*96e0*/  LDS.128 R4, [R121+0x2000] ;  /* 0x0020000079047984 */ /* 0x0003240000000c00 */
[----:B------:R-:W-:Y:S01]  /*96f0*/  IMAD.X R3, RZ, RZ, R17, P0 ;  /* 0x000000ffff037224 */ /* 0x000fe200000e0611 */
[----:B------:R-:W-:Y:S01]  /*9700*/  ISETP.GE.AND P0, PT, R0, UR18, PT ;  /* 0x0000001200007c0c */ /* 0x000fe2000bf06270 */
[----:B------:R1:W1:Y:S01]  /*9710*/  LDS.128 R16, [R121] ;  /* 0x0000000079107984 */ /* 0x0002620000000c00 */
[----:B---3--:R-:W-:-:S04]  /*9720*/  IMAD.WIDE.U32 R2, R119, UR4, R2 ;  /* 0x0000000477027c25 */ /* 0x008fc8000f8e0002 */
[----:B------:R-:W-:Y:S01]  /*9730*/  IMAD R23, R119, UR5, R3 ;  /* 0x0000000577177c24 */ /* 0x000fe2000f8e0203 */
[----:B------:R-:W-:Y:S06]  /*9740*/  @P1 BRA `(.L_x_982) ;  /* 0x0000000000301947 */ /* 0x000fec0003800000 */
        /* <DEDUP_REMOVED lines=9> */
[----:B-1----:R3:W-:Y:S04]  /*97e0*/  STG.E.128 desc[UR22][R26.64], R16 ;  /* 0x000000101a007986 */ /* 0x0027e8000c101d16 */
[----:B--2---:R3:W-:Y:S04]  /*97f0*/  STG.E.128 desc[UR22][R26.64+0x40], R12 ;  /* 0x0000400c1a007986 */ /* 0x0047e8000c101d16 */
[----:B----4-:R3:W-:Y:S02]  /*9800*/  STG.E.128 desc[UR22][R26.64+0x80], R4 ;  /* 0x000080041a007986 */ /* 0x0107e4000c101d16 */
.L_x_982:
[----:B------:R-:W-:Y:S05]  /*9810*/  BSYNC.RECONVERGENT B0 ;  /* 0x0000000000007941 */ /* 0x000fea0003800200 */
.L_x_981:
[----:B---34-:R3:W4:Y:S04]  /*9820*/  LDS.128 R4, [R121+0x1800] ;  /* 0x0018000079047984 */ /* 0x0187280000000c00 */
[----:B--2---:R3:W2:Y:S01]  /*9830*/  LDS.128 R12, [R121+0x2800] ;  /* 0x00280000790c7984 */ /* 0x0046a20000000c00 */
[----:B------:R-:W-:Y:S05]  /*9840*/  @P0 EXIT ;  /* 0x000000000000094d */ /* 0x000fea0003800000 */
[----:B------:R-:W5:Y:S01]  /*9850*/  LDCU.64 UR6, c[0x0][0x408] ;  /* 0x00008100ff0677ac */ /* 0x000f620008000a00 */
[----:B------:R-:W-:Y:S01]  /*9860*/  IADD3 R0, P0, PT, R20, 0x20, RZ ;  /* 0x0000002014007810 */ /* 0x000fe20007f1e0ff */
[----:B-1----:R-:W-:Y:S01]  /*9870*/  IMAD.MOV.U32 R16, RZ, RZ, R2 ;  /* 0x000000ffff107224 */ /* 0x002fe200078e0002 */
[----:B------:R-:W-:Y:S01]  /*9880*/  MOV R17, R23 ;  /* 0x0000001700117202 */ /* 0x000fe20000000f00 */
        /* <DEDUP_REMOVED lines=9> */
[----:B----4-:R-:W-:Y:S04]  /*9920*/  STG.E.128 desc[UR22][R2.64+0x40], R4 ;  /* 0x0000400402007986 */ /* 0x010fe8000c101d16 */
[----:B--2---:R-:W-:Y:S01]  /*9930*/  STG.E.128 desc[UR22][R2.64+0x80], R12 ;  /* 0x0000800c02007986 */ /* 0x004fe2000c101d16 */
[----:B------:R-:W-:Y:S05]  /*9940*/  EXIT ;  /* 0x000000000000794d */ /* 0x000fea0003800000 */
.L_x_983:
        /* <DEDUP_REMOVED lines=11> */
.L_x_1280:


//--------------------- .text._ZN5flash16flash_fwd_kernelI23Flash_fwd_kernel_traitsILi96ELi64ELi64ELi4ELb0ELb0EN7cutlass6half_tE19Flash_kernel_traitsILi96ELi64ELi64ELi4ES3_EELb0ELb1ELb0ELb0ELb0ELb1ELb1ELb0EEEvNS_16Flash_fwd_paramsE --------------------------
	.section	.text._ZN5flash16flash_fwd_kernelI23Flash_fwd_kernel_traitsILi96ELi64ELi64ELi4ELb0ELb0EN7cutlass6half_tE19Flash_kernel_traitsILi96ELi64ELi64ELi4ES3_EELb0ELb1ELb0ELb0ELb0ELb1ELb1ELb0EEEvNS_16Flash_fwd_paramsE,"ax",@progbits
	.align	128
        .global         _ZN5flash16flash_fwd_kernelI23Flash_fwd_kernel_traitsILi96ELi64ELi64ELi4ELb0ELb0EN7cutlass6half_tE19Flash_kernel_traitsILi96ELi64ELi64ELi4ES3_EELb0ELb1ELb0ELb0ELb0ELb1ELb1ELb0EEEvNS_16Flash_fwd_paramsE
        .type           _ZN5flash16flash_fwd_kernelI23Flash_fwd_kernel_traitsILi96ELi64ELi64ELi4ELb0ELb0EN7cutlass6half_tE19Flash_kernel_traitsILi96ELi64ELi64ELi4ES3_EELb0ELb1ELb0ELb0ELb0ELb1ELb1ELb0EEEvNS_16Flash_fwd_paramsE,@function
        .size           _ZN5flash16flash_fwd_kernelI23Flash_fwd_kernel_traitsILi96ELi64ELi64ELi4ELb0ELb0EN7cutlass6half_tE19Flash_kernel_traitsILi96ELi64ELi64ELi4ES3_EELb0ELb1ELb0ELb0ELb0ELb1ELb1ELb0EEEvNS_16Flash_fwd_paramsE,(.L_x_1281 - _ZN5flash16flash_fwd_kernelI23Flash_fwd_kernel_traitsILi96ELi64ELi64ELi4ELb0ELb0EN7cutlass6half_tE19Flash_kernel_traitsILi96ELi64ELi64ELi4ES3_EELb0ELb1ELb0ELb0ELb0ELb1ELb1ELb0EEEvNS_16Flash_fwd_paramsE)
        .other          _ZN5flash16flash_fwd_kernelI23Flash_fwd_kernel_traitsILi96ELi64ELi64ELi4ELb0ELb0EN7cutlass6half_tE19Flash_kernel_traitsILi96ELi64ELi64ELi4ES3_EELb0ELb1ELb0ELb0ELb0ELb1ELb1ELb0EEEvNS_16Flash_fwd_paramsE,@"STO_CUDA_ENTRY STV_DEFAULT"
_ZN5flash16flash_fwd_kernelI23Flash_fwd_kernel_traitsILi96ELi64ELi64ELi4ELb0ELb0EN7cutlass6half_tE19Flash_kernel_traitsILi96ELi64ELi64ELi4ES3_EELb0ELb1ELb0ELb0ELb0ELb1ELb1ELb0EEEvNS_16Flash_fwd_paramsE:
.text._ZN5flash16flash_fwd_kernelI23Flash_fwd_kernel_traitsILi96ELi64ELi64ELi4ELb0ELb0EN7cutlass6half_tE19Flash_kernel_traitsILi96ELi64ELi64ELi4ES3_EELb0ELb1ELb0ELb0ELb0ELb1ELb1ELb0EEEvNS_16Flash_fwd_paramsE:
[----:B------:R-:W-:Y:S08]  /*0000*/  LDC R1, c[0x0][0x37c] ;  /* 0x0000df00ff017b82 */ /* 0x000ff00000000800 */
[----:B------:R-:W1:Y:S01]  /*0010*/  LDC.64 R2, c[0x0][0x460] ;  /* 0x00011800ff027b82 */ /* 0x000e620000000a00 */
[----:B------:R-:W2:Y:S01]  /*0020*/  S2R R0, SR_CTAID.Y ;  /* 0x0000000000007919 */ /* 0x000ea20000002600 */
[----:B------:R-:W3:Y:S01]  /*0030*/  LDCU.64 UR4, c[0x0][0x478] ;  /* 0x00008f00ff0477ac */ /* 0x000ee20008000a00 */
[----:B------:R-:W-:Y:S01]  /*0040*/  IMAD.MOV.U32 R126, RZ, RZ, -0x1 ;  /* 0xffffffffff7e7424 */ /* 0x000fe200078e00ff */
[----:B------:R-:W4:Y:S04]  /*0050*/  LDCU.64 UR12, c[0x0][0x358] ;  /* 0x00006b00ff0c77ac */ /* 0x000f280008000a00 */
[----:B------:R-:W2:Y:S01]  /*0060*/  LDC.64 R4, c[0x0][0x460] ;  /* 0x00011800ff047b82 */ /* 0x000ea20000000a00 */
[----:B------:R-:W4:Y:S07]  /*0070*/  LDCU.64 UR6, c[0x0][0x470] ;  /* 0x00008e00ff0677ac */ /* 0x000f2e0008000a00 */
[----:B------:R-:W4:Y:S01]  /*0080*/  LDC.64 R6, c[0x0][0x468] ;  /* 0x00011a00ff067b82 */ /* 0x000f220000000a00 */
        /* <DEDUP_REMOVED lines=13> */
[----:B------:R-:W-:-:S04]  /*0160*/  @P2 IADD3 R90, P0, PT, R9, UR4, RZ ;  /* 0x00000004095a2c10 */ /* 0x000fc8000ff1e0ff */
[----:B------:R-:W-:-:S05]  /*0170*/  @P2 IADD3.X R91, PT, PT, R2, UR5, RZ, P0, !PT ;  /* 0x00000005025b2c10 */ /* 0x000fca00087fe4ff */
[----:B------:R-:W5:Y:S01]  /*0180*/  @P2 LDG.E R90, desc[UR12][R90.64] ;  /* 0x0000000c5a5a2981 */ /* 0x000f62000c1e1900 */
[C---:B------:R-:W-:Y:S02]  /*0190*/  IADD3 R8, P0, PT, R9.reuse, R6, RZ ;  /* 0x0000000609087210 */ /* 0x040fe40007f1e0ff */
[----:B------:R-:W-:Y:S01]  /*01a0*/  @P3 IADD3 R4, P1, PT, R9, UR6, RZ ;  /* 0x0000000609043c10 */ /* 0x000fe2000ff3e0ff */
[----:B------:R-:W3:Y:S02]  /*01b0*/  S2R R25, SR_CTAID.X ;  /* 0x0000000000197919 */ /* 0x000ee40000002500 */
[----:B------:R-:W-:Y:S01]  /*01c0*/  IMAD.X R9, R2, 0x1, R7, P0 ;  /* 0x0000000102097824 */ /* 0x000fe200000e0607 */
[----:B------:R-:W-:Y:S01]  /*01d0*/  ISETP.NE.U32.AND P0, PT, R6, RZ, PT ;  /* 0x000000ff0600720c */ /* 0x000fe20003f05070 */
[----:B------:R-:W4:Y:S03]  /*01e0*/  LDCU.U8 UR4, c[0x0][0x532] ;  /* 0x0000a640ff0477ac */ /* 0x000f260008000000 */
[----:B------:R-:W-:Y:S01]  /*01f0*/  ISETP.NE.AND.EX P0, PT, R7, RZ, PT, P0 ;  /* 0x000000ff0700720c */ /* 0x000fe20003f05300 */
[----:B------:R-:W2:Y:S01]  /*0200*/  @!P4 LDC R97, c[0x0][0x434] ;  /* 0x00010d00ff61cb82 */ /* 0x000ea20000000800 */
[----:B------:R-:W-:Y:S01]  /*0210*/  IMAD.MOV.U32 R3, RZ, RZ, RZ ;  /* 0x000000ffff037224 */ /* 0x000fe200078e00ff */
[----:B------:R-:W-:-:S05]  /*0220*/  @P3 IADD3.X R5, PT, PT, R2, UR7, RZ, P1, !PT ;  /* 0x0000000702053c10 */ /* 0x000fca0008ffe4ff */
[----:B------:R3:W5:Y:S01]  /*0230*/  @P3 LDG.E R3, desc[UR12][R4.64] ;  /* 0x0000000c04033981 */ /* 0x000762000c1e1900 */
[----:B------:R-:W-:Y:S01]  /*0240*/  ISETP.EQ.U32.AND P3, PT, R6, RZ, PT ;  /* 0x000000ff0600720c */ /* 0x000fe20003f62070 */
[----:B------:R-:W2:Y:S01]  /*0250*/  @!P2 LDC R2, c[0x0][0x43c] ;  /* 0x00010f00ff02ab82 */ /* 0x000ea20000000800 */
[----:B----4-:R-:W-:-:S07]  /*0260*/  ISETP.NE.AND P1, PT, RZ, UR4, PT ;  /* 0x00000004ff007c0c */ /* 0x010fce000bf25270 */
[----:B------:R-:W4:Y:S01]  /*0270*/  @!P0 LDC R6, c[0x0][0x438] ;  /* 0x00010e00ff068b82 */ /* 0x000f220000000800 */
[----:B------:R-:W-:Y:S01]  /*0280*/  ISETP.EQ.OR.EX P3, PT, R7, RZ, !P1, P3 ;  /* 0x000000ff0700720c */ /* 0x000fe20004f62730 */
[----:B-1----:R-:W-:Y:S02]  /*0290*/  IMAD.MOV.U32 R12, RZ, RZ, -0x1 ;  /* 0xffffffffff0c7424 */ /* 0x002fe400078e00ff */
[----:B---3--:R-:W-:-:S10]  /*02a0*/  IMAD.SHL.U32 R96, R25, 0x40, RZ ;  /* 0x0000004019607824 */ /* 0x008fd400078e00ff */
[----:B------:R1:W5:Y:S01]  /*02b0*/  @!P3 LDG.E R12, desc[UR12][R8.64] ;  /* 0x0000000c080cb981 */ /* 0x000362000c1e1900 */
[----:B------:R-:W3:Y:S01]  /*02c0*/  @!P2 LDC.64 R4, c[0x0][0x488] ;  /* 0x00012200ff04ab82 */ /* 0x000ee20000000a00 */
[----:B--2---:R-:W-:-:S05]  /*02d0*/  @P4 IMAD.IADD R97, R11, 0x1, -R126 ;  /* 0x000000010b614824 */ /* 0x004fca00078e0a7e */
[----:B------:R-:W-:Y:S01]  /*02e0*/  ISETP.GT.AND P3, PT, R97, R96, PT ;  /* 0x000000606100720c */ /* 0x000fe20003f64270 */
[----:B-1-34-:R-:W-:-:S12]  /*02f0*/  @!P0 BRA `(.L_x_984) ;  /* 0x00000000000c8947 */ /* 0x01afd80003800000 */
[----:B------:R-:W2:Y:S02]  /*0300*/  @P1 LDG.E R7, desc[UR12][R8.64+0x4] ;  /* 0x0000040c08071981 */ /* 0x000ea4000c1e1900 */
[----:B--2--5:R-:W-:-:S06]  /*0310*/  @P1 IADD3 R6, PT, PT, R7, -R12, RZ ;  /* 0x8000000c07061210 */ /* 0x024fcc0007ffe0ff */
[----:B------:R1:W5:Y:S02]  /*0320*/  @!P1 LDG.E R6, desc[UR12][R8.64] ;  /* 0x0000000c08069981 */ /* 0x000364000c1e1900 */
.L_x_984:
        /* <DEDUP_REMOVED lines=24> */
[----:B------:R-:W-:Y:S01]  /*04b0*/  SHF.R.U32.HI R14, RZ, 0x2, R85 ;  /* 0x00000002ff0e7819 */ /* 0x000fe20000011655 */
[----:B------:R-:W-:Y:S01]  /*04c0*/  IMAD.IADD R97, R97, 0x1, -R96 ;  /* 0x0000000161617824 */ /* 0x000fe200078e0a60 */
[----:B------:R-:W-:-:S03]  /*04d0*/  LOP3.LUT P5, R10, R85, 0x3, RZ, 0xc0, !PT ;  /* 0x00000003550a7812 */ /* 0x000fc600078ac0ff */
[C---:B------:R-:W-:Y:S01]  /*04e0*/  VIADD R11, R14.reuse, 0x20 ;  /* 0x000000200e0b7836 */ /* 0x040fe20000000000 */
[CC--:B------:R-:W-:Y:S01]  /*04f0*/  ISETP.GE.AND P3, PT, R14.reuse, R97.reuse, PT ;  /* 0x000000610e00720c */ /* 0x0c0fe20003f66270 */
[----:B-1----:R-:W1:Y:S01]  /*0500*/  LDC.U8 R8, c[0x0][0x548] ;  /* 0x00015200ff087b82 */ /* 0x002e620000000000 */
        /* <DEDUP_REMOVED lines=27> */
.L_x_986:
        /* <DEDUP_REMOVED lines=37> */
.L_x_988:
[----:B------:R-:W-:Y:S05]  /*0910*/  BSYNC.RECONVERGENT B0 ;  /* 0x0000000000007941 */ /* 0x000fea0003800200 */
.L_x_987:
        /* <DEDUP_REMOVED lines=16> */
.L_x_990:
[----:B------:R-:W-:Y:S05]  /*0a20*/  BSYNC.RECONVERGENT B0 ;  /* 0x0000000000007941 */ /* 0x000fea0003800200 */
.L_x_989:
        /* <DEDUP_REMOVED lines=11> */
.L_x_992:
[----:B------:R-:W-:Y:S05]  /*0ae0*/  BSYNC.RECONVERGENT B0 ;  /* 0x0000000000007941 */ /* 0x000fea0003800200 */
.L_x_991:
        /* <DEDUP_REMOVED lines=10> */
.L_x_985:
        /* <DEDUP_REMOVED lines=23> */
.L_x_993:
[----:B------:R-:W1:Y:S01]  /*0d00*/  LDC.64 R88, c[0x0][0x3b8] ;  /* 0x0000ee00ff587b82 */ /* 0x000e620000000a00 */
[----:B------:R-:W-:-:S05]  /*0d10*/  IADD3 R18, PT, PT, R3, R12, RZ ;  /* 0x0000000c03127210 */ /* 0x000fca0007ffe0ff */
[C---:B-1----:R-:W-:Y:S02]  /*0d20*/  IMAD R8, R18.reuse, R89, RZ ;  /* 0x0000005912087224 */ /* 0x042fe400078e02ff */
[----:B------:R-:W-:-:S05]  /*0d30*/  IMAD.WIDE.U32 R18, R18, R88, RZ ;  /* 0x0000005812127225 */ /* 0x000fca00078e00ff */
[----:B------:R-:W-:Y:S02]  /*0d40*/  IADD3 R8, PT, PT, R19, R8, RZ ;  /* 0x0000000813087210 */ /* 0x000fe40007ffe0ff */
.L_x_994:
        /* <DEDUP_REMOVED lines=38> */
.L_x_995:
[----:B------:R-:W1:Y:S01]  /*0fb0*/  LDC.64 R86, c[0x0][0x3c0] ;  /* 0x0000f000ff567b82 */ /* 0x000e620000000a00 */
[----:B------:R-:W-:-:S05]  /*0fc0*/  IADD3 R3, PT, PT, R3, R12, RZ ;  /* 0x0000000c03037210 */ /* 0x000fca0007ffe0ff */
[C---:B-1----:R-:W-:Y:S02]  /*0fd0*/  IMAD R7, R3.reuse, R87, RZ ;  /* 0x0000005703077224 */ /* 0x042fe400078e02ff */
[----:B------:R-:W-:-:S05]  /*0fe0*/  IMAD.WIDE.U32 R22, R3, R86, RZ ;  /* 0x0000005603167225 */ /* 0x000fca00078e00ff */
[----:B------:R-:W-:-:S07]  /*0ff0*/  IADD3 R7, PT, PT, R23, R7, RZ ;  /* 0x0000000717077210 */ /* 0x000fce0007ffe0ff */
.L_x_996:
[----:B------:R-:W-:Y:S01]  /*1000*/  IMAD.IADD R121, R97, 0x1, -R96 ;  /* 0x0000000161797824 */ /* 0x000fe200078e0a60 */
[----:B------:R-:W-:Y:S01]  /*1010*/  SHF.R.U32.HI R98, RZ, 0x2, R85 ;  /* 0x00000002ff627819 */ /* 0x000fe20000011655 */
[----:B------:R-:W-:Y:S01]  /*1020*/  IMAD.SHL.U32 R92, R85, 0x8, RZ ;  /* 0x00000008555c7824 */ /* 0x000fe200078e00ff */
[----:B------:R-:W1:Y:S01]  /*1030*/  LDCU.64 UR8, c[0x0][0x3c8] ;  /* 0x00007900ff0877ac */ /* 0x000e620008000a00 */
[----:B------:R-:W-:Y:S01]  /*1040*/  VIADD R3, R2, 0xffffffff ;  /* 0xffffffff02037836 */ /* 0x000fe20000000000 */
[CC--:B------:R-:W-:Y:S01]  /*1050*/  ISETP.GE.AND P6, PT, R98.reuse, R121.reuse, PT ;  /* 0x000000796200720c */ /* 0x0c0fe20003fc6270 */
[----:B------:R-:W-:Y:S01]  /*1060*/  VIADD R0, R98, 0x20 ;  /* 0x0000002062007836 */ /* 0x000fe20000000000 */
[----:B------:R-:W-:Y:S01]  /*1070*/  LOP3.LUT R20, R92, 0x18, RZ, 0xc0, !PT ;  /* 0x000000185c147812 */ /* 0x000fe200078ec0ff */
[----:B------:R-:W-:Y:S01]  /*1080*/  IMAD R9, R3, -0x40, R90 ;  /* 0xffffffc003097824 */ /* 0x000fe200078e025a */
[----:B------:R-:W2:Y:S01]  /*1090*/  LDCU.128 UR4, c[0x0][0x3d0] ;  /* 0x00007a00ff0477ac */ /* 0x000ea20008000c00 */
[C---:B------:R-:W-:Y:S01]  /*10a0*/  IMAD.SHL.U32 R94, R85.reuse, 0x20, RZ ;  /* 0x00000020555e7824 */ /* 0x040fe200078e00ff */
[----:B------:R-:W-:Y:S01]  /*10b0*/  IADD3 R18, P4, PT, R20, R18, RZ ;  /* 0x0000001214127210 */ /* 0x000fe20007f9e0ff */
[----:B------:R-:W-:Y:S01]  /*10c0*/  IMAD.MOV.U32 R99, RZ, RZ, RZ ;  /* 0x000000ffff637224 */ /* 0x000fe200078e00ff */
[C---:B------:R-:W-:Y:S01]  /*10d0*/  ISETP.GE.AND P5, PT, R0.reuse, R121, PT ;  /* 0x000000790000720c */ /* 0x040fe20003fa6270 */
[----:B------:R-:W3:Y:S01]  /*10e0*/  LDCU.64 UR10, c[0x0][0x388] ;  /* 0x00007100ff0a77ac */ /* 0x000ee20008000a00 */
[-C--:B------:R-:W-:Y:S01]  /*10f0*/  ISETP.GE.AND P3, PT, R0, R9.reuse, PT ;  /* 0x000000090000720c */ /* 0x080fe20003f66270 */
[----:B------:R-:W-:Y:S01]  /*1100*/  IMAD.X R19, RZ, RZ, R8, P4 ;  /* 0x000000ffff137224 */ /* 0x000fe200020e0608 */
[----:B------:R-:W-:Y:S01]  /*1110*/  LOP3.LUT R8, R92, 0xd8, RZ, 0xc0, !PT ;  /* 0x000000d85c087812 */ /* 0x000fe200078ec0ff */
[----:B------:R-:W4:Y:S01]  /*1120*/  @!P6 LDC.64 R4, c[0x0][0x3b0] ;  /* 0x0000ec00ff04eb82 */ /* 0x000f220000000a00 */
[-C--:B------:R-:W-:Y:S01]  /*1130*/  ISETP.GE.AND P2, PT, R0, R9.reuse, PT ;  /* 0x000000090000720c */ /* 0x080fe20003f46270 */
[----:B------:R-:W-:Y:S01]  /*1140*/  IMAD.SHL.U32 R0, R85, 0x4, RZ ;  /* 0x0000000455007824 */ /* 0x000fe200078e00ff */
[----:B------:R-:W-:Y:S01]  /*1150*/  ISETP.GE.AND P4, PT, R98, R9, PT ;  /* 0x000000096200720c */ /* 0x000fe20003f86270 */
[----:B------:R-:W-:Y:S01]  /*1160*/  IMAD.WIDE.U32 R24, R25, 0x40, R98 ;  /* 0x0000004019187825 */ /* 0x000fe200078e0062 */
[----:B------:R-:W-:-:S02]  /*1170*/  LOP3.LUT R9, R8, 0x18, R85, 0x78, !PT ;  /* 0x0000001808097812 */ /* 0x000fc400078e7855 */
[----:B------:R-:W-:Y:S01]  /*1180*/  IADD3 R22, P1, PT, R20, R22, RZ ;  /* 0x0000001614167210 */ /* 0x000fe20007f3e0ff */
[----:B------:R-:W-:Y:S01]  /*1190*/  IMAD.WIDE.U32 R18, R98, R88, R18 ;  /* 0x0000005862127225 */ /* 0x000fe200078e0012 */
[----:B------:R-:W-:Y:S02]  /*11a0*/  IADD3 R20, P0, PT, R20, R21, RZ ;  /* 0x0000001514147210 */ /* 0x000fe40007f1e0ff */
[----:B------:R-:W-:Y:S01]  /*11b0*/  LOP3.LUT R11, R94, 0xc0, RZ, 0xc0, !PT ;  /* 0x000000c05e0b7812 */ /* 0x000fe200078ec0ff */
[----:B------:R-:W-:Y:S01]  /*11c0*/  IMAD.X R23, RZ, RZ, R7, P1 ;  /* 0x000000ffff177224 */ /* 0x000fe200008e0607 */
[----:B------:R-:W-:Y:S01]  /*11d0*/  LOP3.LUT R92, R9, 0x1f20, R92, 0xf8, !PT ;  /* 0x00001f20095c7812 */ /* 0x000fe200078ef85c */
[----:B------:R-:W-:Y:S01]  /*11e0*/  IMAD.X R21, RZ, RZ, R6, P0 ;  /* 0x000000ffff157224 */ /* 0x000fe200000e0606 */
[----:B------:R-:W5:Y:S01]  /*11f0*/  @!P6 LDC.64 R8, c[0x0][0x380] ;  /* 0x0000e000ff08eb82 */ /* 0x000f620000000a00 */
[----:B------:R-:W-:Y:S01]  /*1200*/  LOP3.LUT R0, R11, 0x18, R0, 0xf8, !PT ;  /* 0x000000180b007812 */ /* 0x000fe200078ef800 */
[----:B------:R-:W-:Y:S01]  /*1210*/  IMAD R19, R98, R89, R19 ;  /* 0x0000005962137224 */ /* 0x000fe200078e0213 */
[----:B------:R-:W-:Y:S01]  /*1220*/  SHF.R.S32.HI R11, RZ, 0x1f, R10 ;  /* 0x0000001fff0b7819 */ /* 0x000fe2000001140a */
[----:B-1----:R-:W-:Y:S01]  /*1230*/  IMAD.WIDE.U32 R20, R13, UR8, R20 ;  /* 0x000000080d147c25 */ /* 0x002fe2000f8e0014 */
[----:B------:R-:W-:Y:S01]  /*1240*/  @!P5 IADD3 R14, P0, PT, R24, 0x20, RZ ;  /* 0x00000020180ed810 */ /* 0x000fe20007f1e0ff */
[----:B------:R-:W-:Y:S01]  /*1250*/  UMOV UR8, 0x400 ;  /* 0x0000040000087882 */ /* 0x000fe20000000000 */
[----:B------:R-:W-:Y:S01]  /*1260*/  SHF.L.U64.HI R84, R88, 0x5, R89 ;  /* 0x0000000558547819 */ /* 0x000fe20000010259 */
[----:B------:R-:W1:Y:S01]  /*1270*/  @!P5 LDC.64 R6, c[0x0][0x3b0] ;  /* 0x0000ec00ff06db82 */ /* 0x000e620000000a00 */
[----:B----4-:R-:W-:Y:S01]  /*1280*/  @!P6 IMAD R16, R25, R4, RZ ;  /* 0x000000041910e224 */ /* 0x010fe200078e02ff */
[----:B------:R-:W-:Y:S01]  /*1290*/  LOP3.LUT R120, R94, 0x120, RZ, 0xc0, !PT ;  /* 0x000001205e787812 */ /* 0x000fe200078ec0ff */
[----:B--2---:R-:W-:Y:S01]  /*12a0*/  IMAD.WIDE.U32 R18, R10, UR4, R18 ;  /* 0x000000040a127c25 */ /* 0x004fe2000f8e0012 */
[----:B------:R-:W-:-:S03]  /*12b0*/  SHF.R.U32.HI R95, RZ, 0x1, R85 ;  /* 0x00000001ff5f7819 */ /* 0x000fc60000011655 */
[----:B------:R-:W-:Y:S02]  /*12c0*/  @!P6 IMAD R16, R24, R5, R16 ;  /* 0x000000051810e224 */ /* 0x000fe400078e0210 */
[----:B------:R-:W-:Y:S01]  /*12d0*/  IMAD R5, R11, UR4, RZ ;  /* 0x000000040b057c24 */ /* 0x000fe2000f8e02ff */
[----:B------:R-:W2:Y:S01]  /*12e0*/  S2UR UR4, SR_CgaCtaId ;  /* 0x00000000000479c3 */ /* 0x000ea20000008800 */
[----:B------:R-:W-:Y:S02]  /*12f0*/  IMAD R21, R13, UR9, R21 ;  /* 0x000000090d157c24 */ /* 0x000fe4000f8e0215 */
[----:B------:R-:W-:Y:S01]  /*1300*/  @!P5 IMAD.X R15, RZ, RZ, R25, P0 ;  /* 0x000000ffff0fd224 */ /* 0x000fe200000e0619 */
[----:B---3--:R-:W-:Y:S01]  /*1310*/  LEA R125, P0, R18, UR10, 0x1 ;  /* 0x0000000a127d7c11 */ /* 0x008fe2000f8008ff */
[----:B------:R-:W-:Y:S02]  /*1320*/  IMAD R124, R10, UR5, R5 ;  /* 0x000000050a7c7c24 */ /* 0x000fe4000f8e0205 */
[----:B------:R-:W-:-:S02]  /*1330*/  @!P6 IMAD.WIDE.U32 R24, R24, R4, R20 ;  /* 0x000000041818e225 */ /* 0x000fc400078e0014 */
[----:B------:R-:W3:Y:S02]  /*1340*/  @!P5 LDC.64 R4, c[0x0][0x380] ;  /* 0x0000e000ff04db82 */ /* 0x000ee40000000a00 */
[----:B------:R-:W-:Y:S02]  /*1350*/  IMAD.IADD R124, R19, 0x1, R124 ;  /* 0x00000001137c7824 */ /* 0x000fe400078e027c */
[----:B------:R-:W-:-:S03]  /*1360*/  IMAD.WIDE.U32 R22, R98, R86, R22 ;  /* 0x0000005662167225 */ /* 0x000fc600078e0016 */
[----:B------:R-:W-:Y:S01]  /*1370*/  LEA.HI.X R124, R18, UR11, R124, 0x1, P0 ;  /* 0x0000000b127c7c11 */ /* 0x000fe200080f0c7c */
[----:B------:R-:W-:Y:S01]  /*1380*/  IMAD.MOV.U32 R12, RZ, RZ, R22 ;  /* 0x000000ffff0c7224 */ /* 0x000fe200078e0016 */
[----:B------:R-:W-:Y:S01]  /*1390*/  SHF.L.U64.HI R18, R88, 0x6, R89 ;  /* 0x0000000658127819 */ /* 0x000fe20000010259 */
[----:B------:R-:W-:Y:S01]  /*13a0*/  @!P6 IMAD.IADD R16, R25, 0x1, R16 ;  /* 0x000000011910e824 */ /* 0x000fe200078e0210 */
[----:B-----5:R-:W-:Y:S01]  /*13b0*/  @!P6 LEA R22, P0, R24, R8, 0x1 ;  /* 0x000000081816e211 */ /* 0x020fe200078008ff */
[----:B------:R-:W-:Y:S02]  /*13c0*/  IMAD.SHL.U32 R8, R88, 0x40, RZ ;  /* 0x0000004058087824 */ /* 0x000fe400078e00ff */
[----:B------:R-:W-:Y:S01]  /*13d0*/  IMAD R13, R98, R87, R23 ;  /* 0x00000057620d7224 */ /* 0x000fe200078e0217 */
[----:B------:R-:W-:Y:S01]  /*13e0*/  @!P6 LEA.HI.X R23, R24, R9, R16, 0x1, P0 ;  /* 0x000000091817e211 */ /* 0x000fe200000f0c10 */
[----:B-1----:R-:W-:Y:S01]  /*13f0*/  @!P5 IMAD R15, R15, R6, RZ ;  /* 0x000000060f0fd224 */ /* 0x002fe200078e02ff */
[----:B--2---:R-:W-:Y:S01]  /*1400*/  ULEA UR5, UR4, UR8, 0x18 ;  /* 0x0000000804057291 */ /* 0x004fe2000f8ec0ff */
[-C--:B------:R-:W-:Y:S01]  /*1410*/  IMAD R18, R18, R3.reuse, RZ ;  /* 0x0000000312127224 */ /* 0x080fe200078e02ff */
[----:B------:R-:W-:Y:S01]  /*1420*/  LOP3.LUT R98, R98, 0x7, RZ, 0xc0, !PT ;  /* 0x0000000762627812 */ /* 0x000fe200078ec0ff */
[----:B------:R-:W-:-:S03]  /*1430*/  IMAD.WIDE.U32 R8, R8, R3, RZ ;  /* 0x0000000308087225 */ /* 0x000fc600078e00ff */
[----:B------:R-:W-:Y:S01]  /*1440*/  LEA R127, R92, UR5, 0x1 ;  /* 0x000000055c7f7c11 */ /* 0x000fe2000f8e08ff */
[C---:B------:R-:W-:Y:S02]  /*1450*/  @!P5 IMAD R7, R14.reuse, R7, R15 ;  /* 0x000000070e07d224 */ /* 0x040fe400078e020f */
[----:B------:R-:W-:Y:S01]  /*1460*/  @!P5 IMAD.WIDE.U32 R20, R14, R6, R20 ;  /* 0x000000060e14d225 */ /* 0x000fe200078e0014 */
[----:B------:R-:W-:Y:S01]  /*1470*/  @!P4 LEA R14, P1, R8, R125, 0x1 ;  /* 0x0000007d080ec211 */ /* 0x000fe200078208ff */
[----:B------:R-:W-:Y:S01]  /*1480*/  @!PT LDS RZ, [RZ] ;  /* 0x00000000fffff984 */ /* 0x000fe20000000800 */
[----:B------:R-:W-:Y:S01]  /*1490*/  @!PT LDS RZ, [RZ] ;  /* 0x00000000fffff984 */ /* 0x000fe20000000800 */
[----:B------:R-:W-:Y:S01]  /*14a0*/  @!PT LDS RZ, [RZ] ;  /* 0x00000000fffff984 */ /* 0x000fe20000000800 */
[----:B------:R-:W-:Y:S02]  /*14b0*/  @!P6 LDGSTS.E.BYPASS.LTC128B.128 [R127], desc[UR12][R22.64] ;  /* 0x00000000167fefae */ /* 0x000fe4000b981a0c */
[----:B------:R-:W-:Y:S02]  /*14c0*/  IMAD.IADD R9, R9, 0x1, R18 ;  /* 0x0000000109097824 */ /* 0x000fe400078e0212 */
[----:B------:R-:W-:Y:S01]  /*14d0*/  IMAD.SHL.U32 R91, R88, 0x20, RZ ;  /* 0x00000020585b7824 */ /* 0x000fe200078e00ff */
[----:B------:R-:W-:Y:S01]  /*14e0*/  @!P6 LDGSTS.E.BYPASS.LTC128B.128 [R127+0x1000], desc[UR12][R22.64+0x40] ;  /* 0x01000040167fefae */ /* 0x000fe2000b981a0c */
[----:B------:R-:W-:Y:S01]  /*14f0*/  @!P5 IMAD.IADD R7, R21, 0x1, R7 ;  /* 0x000000011507d824 */ /* 0x000fe200078e0207 */
[----:B------:R-:W-:Y:S01]  /*1500*/  @!P4 LEA.HI.X R15, R8, R124, R9, 0x1, P1 ;  /* 0x0000007c080fc211 */ /* 0x000fe200008f0c09 */
[----:B------:R-:W-:Y:S01]  /*1510*/  IMAD R11, R11, UR6, RZ ;  /* 0x000000060b0b7c24 */ /* 0x000fe2000f8e02ff */
[----:B------:R-:W-:Y:S01]  /*1520*/  @!P3 IADD3 R6, P0, PT, R91, R8, RZ ;  /* 0x000000085b06b210 */ /* 0x000fe20007f1e0ff */
[----:B------:R-:W-:Y:S01]  /*1530*/  @!P6 LDGSTS.E.BYPASS.LTC128B.128 [R127+0x2000], desc[UR12][R22.64+0x80] ;  /* 0x02000080167fefae */ /* 0x000fe2000b981a0c */
[----:B---3--:R-:W-:Y:S01]  /*1540*/  @!P5 LEA R4, P1, R20, R4, 0x1 ;  /* 0x000000041404d211 */ /* 0x008fe200078208ff */
[----:B------:R-:W-:Y:S01]  /*1550*/  IMAD R11, R10, UR7, R11 ;  /* 0x000000070a0b7c24 */ /* 0x000fe2000f8e020b */
[----:B------:R-:W-:Y:S01]  /*1560*/  LOP3.LUT P6, RZ, R85, 0x4, RZ, 0xc0, !PT ;  /* 0x0000000455ff7812 */ /* 0x000fe200078cc0ff */
[----:B------:R-:W-:Y:S01]  /*1570*/  @!P3 IMAD.X R9, R84, 0x1, R9, P0 ;  /* 0x000000015409b824 */ /* 0x000fe200000e0609 */
[----:B------:R-:W-:Y:S01]  /*1580*/  @!P5 LEA.HI.X R5, R20, R5, R7, 0x1, P1 ;  /* 0x000000051405d211 */ /* 0x000fe200008f0c07 */
[----:B------:R-:W-:Y:S01]  /*1590*/  IMAD.WIDE.U32 R12, R10, UR6, R12 ;  /* 0x000000060a0c7c25 */ /* 0x000fe2000f8e000c */
[C---:B------:R-:W-:Y:S01]  /*15a0*/  @!P3 LEA R8, P0, R6.reuse, R125, 0x1 ;  /* 0x0000007d0608b211 */ /* 0x040fe200078008ff */
[----:B------:R-:W1:Y:S02]  /*15b0*/  LDCU.64 UR6, c[0x0][0x390] ;  /* 0x00007200ff0677ac */ /* 0x000e640008000a00 */
[----:B------:R-:W-:Y:S01]  /*15c0*/  @!P5 LDGSTS.E.BYPASS.LTC128B.128 [R127+0x800], desc[UR12][R4.64] ;  /* 0x00800000047fdfae */ /* 0x000fe2000b981a0c */
[----:B------:R-:W-:Y:S01]  /*15d0*/  @!P3 LEA.HI.X R9, R6, R124, R9, 0x1, P0 ;  /* 0x0000007c0609b211 */ /* 0x000fe200000f0c09 */
[C---:B------:R-:W-:Y:S01]  /*15e0*/  IMAD.SHL.U32 R16, R86.reuse, 0x40, RZ ;  /* 0x0000004056107824 */ /* 0x040fe200078e00ff */
[----:B------:R-:W-:Y:S01]  /*15f0*/  SHF.L.U64.HI R6, R86, 0x6, R87 ;  /* 0x0000000656067819 */ /* 0x000fe20000010257 */
[----:B------:R-:W-:Y:S01]  /*1600*/  @!P5 LDGSTS.E.BYPASS.LTC128B.128 [R127+0x1800], desc[UR12][R4.64+0x40] ;  /* 0x01800040047fdfae */ /* 0x000fe2000b981a0c */
[----:B------:R-:W-:-:S02]  /*1610*/  IMAD.IADD R11, R13, 0x1, R11 ;  /* 0x000000010d0b7824 */ /* 0x000fc400078e020b */
[-C--:B------:R-:W-:Y:S01]  /*1620*/  IMAD.WIDE.U32 R16, R16, R3.reuse, RZ ;  /* 0x0000000310107225 */ /* 0x080fe200078e00ff */
[----:B------:R2:W-:Y:S03]  /*1630*/  @!P5 LDGSTS.E.BYPASS.LTC128B.128 [R127+0x2800], desc[UR12][R4.64+0x80] ;  /* 0x02800080047fdfae */ /* 0x0005e6000b981a0c */
[----:B------:R-:W-:Y:S01]  /*1640*/  IMAD R7, R6, R3, RZ ;  /* 0x0000000306077224 */ /* 0x000fe200078e02ff */
[----:B------:R-:W-:Y:S01]  /*1650*/  @!P4 LDGSTS.E.BYPASS.LTC128B.128 [R127+0x3000], desc[UR12][R14.64] ;  /* 0x030000000e7fcfae */ /* 0x000fe2000b981a0c */
[----:B------:R-:W-:-:S03]  /*1660*/  IMAD.SHL.U32 R3, R85, 0x10, RZ ;  /* 0x0000001055037824 */ /* 0x000fc600078e00ff */
[----:B------:R-:W-:Y:S01]  /*1670*/  @!P4 LDGSTS.E.BYPASS.LTC128B.128 [R127+0x4000], desc[UR12][R14.64+0x40] ;  /* 0x040000400e7fcfae */ /* 0x000fe2000b981a0c */
[C---:B-1----:R-:W-:Y:S01]  /*1680*/  LEA R123, P0, R12.reuse, UR6, 0x1 ;  /* 0x000000060c7b7c11 */ /* 0x042fe2000f8008ff */
[----:B------:R-:W1:Y:S01]  /*1690*/  LDCU UR6, c[0x0][0x50c] ;  /* 0x0000a180ff0677ac */ /* 0x000e620008000800 */
[----:B------:R-:W-:Y:S01]  /*16a0*/  LOP3.LUT R119, R3, 0x100, RZ, 0xc0, !PT ;  /* 0x0000010003777812 */ /* 0x000fe200078ec0ff */
[----:B------:R-:W-:Y:S01]  /*16b0*/  @!P4 LDGSTS.E.BYPASS.LTC128B.128 [R127+0x5000], desc[UR12][R14.64+0x80] ;  /* 0x050000800e7fcfae */ /* 0x000fe2000b981a0c */
[----:B------:R-:W-:Y:S02]  /*16c0*/  LEA.HI.X R122, R12, UR7, R11, 0x1, P0 ;  /* 0x000000070c7a7c11 */ /* 0x000fe400080f0c0b */
[----:B------:R-:W-:Y:S01]  /*16d0*/  @!P4 LEA R10, P1, R16, R123, 0x1 ;  /* 0x0000007b100ac211 */ /* 0x000fe200078208ff */
[----:B------:R-:W-:Y:S01]  /*16e0*/  @!P3 LDGSTS.E.BYPASS.LTC128B.128 [R127+0x3800], desc[UR12][R8.64] ;  /* 0x03800000087fbfae */ /* 0x000fe2000b981a0c */
[----:B------:R-:W-:Y:S02]  /*16f0*/  @!P2 LEA R6, P0, R86, R16, 0x5 ;  /* 0x000000105606a211 */ /* 0x000fe400078028ff */
[----:B------:R-:W-:Y:S01]  /*1700*/  LOP3.LUT R120, R120, 0x3e00, R3, 0xf8, !PT ;  /* 0x00003e0078787812 */ /* 0x000fe200078ef803 */
[----:B------:R-:W-:Y:S01]  /*1710*/  @!P3 LDGSTS.E.BYPASS.LTC128B.128 [R127+0x4800], desc[UR12][R8.64+0x40] ;  /* 0x04800040087fbfae */ /* 0x000fe2000b981a0c */
[----:B------:R-:W-:-:S02]  /*1720*/  LOP3.LUT R119, R119, 0x20, R94, 0xf8, !PT ;  /* 0x0000002077777812 */ /* 0x000fc400078ef85e */
[----:B------:R-:W-:Y:S01]  /*1730*/  LOP3.LUT R3, R0, 0x8, R95, 0x78, !PT ;  /* 0x0000000800037812 */ /* 0x000fe200078e785f */
[----:B------:R3:W-:Y:S01]  /*1740*/  @!P3 LDGSTS.E.BYPASS.LTC128B.128 [R127+0x5800], desc[UR12][R8.64+0x80] ;  /* 0x05800080087fbfae */ /* 0x0007e2000b981a0c */
[----:B------:R-:W-:Y:S01]  /*1750*/  LOP3.LUT R95, R95, 0x1f0, RZ, 0xc0, !PT ;  /* 0x000001f05f5f7812 */ /* 0x000fe200078ec0ff */
[----:B--2---:R-:W-:Y:S02]  /*1760*/  IMAD.IADD R5, R17, 0x1, R7 ;  /* 0x0000000111057824 */ /* 0x004fe400078e0207 */
[----:B------:R-:W0:Y:S01]  /*1770*/  LDGDEPBAR ;  /* 0x00000000000079af */ /* 0x000e220000000000 */
[----:B------:R-:W-:Y:S02]  /*1780*/  LOP3.LUT R120, R120, R3, RZ, 0xfc, !PT ;  /* 0x0000000378787212 */ /* 0x000fe400078efcff */
[----:B------:R-:W-:Y:S02]  /*1790*/  IADD3 R96, PT, PT, R95, 0x1, R96 ;  /* 0x000000015f607810 */ /* 0x000fe40007ffe060 */
[----:B------:R-:W-:-:S02]  /*17a0*/  @!P4 LEA.HI.X R11, R16, R122, R5, 0x1, P1 ;  /* 0x0000007a100bc211 */ /* 0x000fc400008f0c05 */
[----:B------:R-:W-:Y:S02]  /*17b0*/  @!P2 LEA.HI.X R5, R86, R5, R87, 0x5, P0 ;  /* 0x000000055605a211 */ /* 0x000fe400000f2c57 */
[----:B------:R-:W-:Y:S02]  /*17c0*/  @!P2 LEA R4, P0, R6, R123, 0x1 ;  /* 0x0000007b0604a211 */ /* 0x000fe400078008ff */
[----:B------:R-:W-:Y:S02]  /*17d0*/  LEA R120, R120, UR5, 0x1 ;  /* 0x0000000578787c11 */ /* 0x000fe4000f8e08ff */
[----:B------:R-:W-:Y:S02]  /*17e0*/  @!P2 LEA.HI.X R5, R6, R122, R5, 0x1, P0 ;  /* 0x0000007a0605a211 */ /* 0x000fe400000f0c05 */
[----:B------:R-:W-:-:S04]  /*17f0*/  IADD3 R96, PT, PT, -R97, R96, R98 ;  /* 0x0000006061607210 */ /* 0x000fc80007ffe162 */
[----:B------:R-:W-:Y:S02]  /*1800*/  IADD3 R93, PT, PT, R96, R93, R90 ;  /* 0x0000005d605d7210 */ /* 0x000fe40007ffe05a */
[----:B---3--:R-:W-:Y:S01]  /*1810*/  LOP3.LUT R8, R0, 0x8, R85, 0x78, !PT ;  /* 0x0000000800087812 */ /* 0x008fe200078e7855 */
[----:B------:R-:W-:-:S04]  /*1820*/  DEPBAR.LE SB0, 0x0 ;  /* 0x000080000000791a */ /* 0x000fc80000000000 */
[----:B------:R-:W-:Y:S01]  /*1830*/  BAR.SYNC.DEFER_BLOCKING 0x0 ;  /* 0x0000000000007b1d */ /* 0x000fe20000010000 */
[----:B------:R-:W-:Y:S01]  /*1840*/  LOP3.LUT R119, R119, R8, RZ, 0xfc, !PT ;  /* 0x0000000877777212 */ /* 0x000fe200078efcff */
[----:B------:R-:W-:Y:S01]  /*1850*/  IMAD.MOV.U32 R0, RZ, RZ, 0x20 ;  /* 0x00000020ff007424 */ /* 0x000fe200078e00ff */
[----:B------:R-:W-:Y:S02]  /*1860*/  VIMNMX R108, PT, PT, R93, R90, PT ;  /* 0x0000005a5d6c7248 */ /* 0x000fe40003fe0100 */
[----:B------:R-:W-:Y:S02]  /*1870*/  LEA R119, R119, UR5, 0x1 ;  /* 0x0000000577777c11 */ /* 0x000fe4000f8e08ff */
[----:B------:R-:W-:Y:S02]  /*1880*/  SEL R0, R0, 0xffffffe0, !P6 ;  /* 0xffffffe000007807 */ /* 0x000fe40007000000 */
[----:B------:R-:W-:-:S03]  /*1890*/  VIADDMNMX R90, R93, 0x8, R90, PT ;  /* 0x000000085d5a7846 */ /* 0x000fc6000380015a */
[--C-:B------:R-:W-:Y:S02]  /*18a0*/  IMAD.IADD R118, R120, 0x1, R0.reuse ;  /* 0x0000000178767824 */ /* 0x100fe400078e0200 */
        /* <DEDUP_REMOVED lines=21> */
[----:B------:R-:W-:Y:S04]  /*1a00*/  LDSM.16.M88.4 R72, [R118] ;  /* 0x000000007648783b */ /* 0x000fe80000000200 */
[----:B------:R-:W-:Y:S04]  /*1a10*/  LDSM.16.M88.4 R80, [R117+0x3000] ;  /* 0x003000007550783b */ /* 0x000fe80000000200 */
[----:B------:R-:W4:Y:S04]  /*1a20*/  LDSM.16.M88.4 R52, [R119+0x3400] ;  /* 0x003400007734783b */ /* 0x000f280000000200 */
[----:B------:R-:W5:Y:S04]  /*1a30*/  LDSM.16.M88.4 R44, [R119+0x3800] ;  /* 0x00380000772c783b */ /* 0x000f680000000200 */
[----:B--2---:R-:W2:Y:S04]  /*1a40*/  LDSM.16.M88.4 R4, [R119+0x3c00] ;  /* 0x003c00007704783b */ /* 0x004ea80000000200 */
[----:B------:R-:W-:Y:S04]  /*1a50*/  LDSM.16.M88.4 R32, [R120+0x1000] ;  /* 0x001000007820783b */ /* 0x000fe80000000200 */
[----:B------:R-:W1:Y:S04]  /*1a60*/  LDSM.16.M88.4 R76, [R119+0x4000] ;  /* 0x00400000774c783b */ /* 0x000e680000000200 */
[----:B------:R-:W1:Y:S04]  /*1a70*/  LDSM.16.M88.4 R68, [R117+0x3400] ;  /* 0x003400007544783b */ /* 0x000e680000000200 */
[----:B------:R-:W1:Y:S01]  /*1a80*/  LDSM.16.M88.4 R64, [R117+0x3800] ;  /* 0x003800007540783b */ /* 0x000e620000000200 */
[C---:B---3--:R-:W-:Y:S03]  /*1a90*/  HMMA.16816.F32 R16, R36.reuse, R24, RZ ;  /* 0x000000182410723c */ /* 0x048fe600000018ff */
[----:B------:R-:W-:Y:S04]  /*1aa0*/  LDSM.16.M88.4 R8, [R118+0x1000] ;  /* 0x001000007608783b */ /* 0x000fe80000000200 */
[----:B------:R-:W3:Y:S01]  /*1ab0*/  LDSM.16.M88.4 R20, [R117+0x4000] ;  /* 0x004000007514783b */ /* 0x000ee20000000200 */
[C---:B------:R-:W-:Y:S03]  /*1ac0*/  HMMA.16816.F32 R24, R36.reuse, R26, RZ ;  /* 0x0000001a2418723c */ /* 0x040fe600000018ff */
[----:B------:R-:W3:Y:S04]  /*1ad0*/  LDSM.16.M88.4 R60, [R117+0x3c00] ;  /* 0x003c0000753c783b */ /* 0x000ee80000000200 */
[----:B------:R-:W-:Y:S01]  /*1ae0*/  LDSM.16.M88.4 R12, [R119+0x5000] ;  /* 0x00500000770c783b */ /* 0x000fe20000000200 */
[----:B----4-:R-:W-:Y:S03]  /*1af0*/  HMMA.16816.F32 R56, R36, R52, RZ ;  /* 0x000000342438723c */ /* 0x010fe600000018ff */
        /* <DEDUP_REMOVED lines=8> */
[C---:B--2---:R-:W-:Y:S08]  /*1b80*/  HMMA.16816.F32 R40, R36.reuse, R4, RZ ;  /* 0x000000042428723c */ /* 0x044ff000000018ff */
[----:B------:R-:W-:Y:S01]  /*1b90*/  HMMA.16816.F32 R36, R36, R6, RZ ;  /* 0x000000062424723c */ /* 0x000fe200000018ff */
[----:B------:R-:W2:Y:S07]  /*1ba0*/  LDSM.16.M88.4 R4, [R120+0x2000] ;  /* 0x002000007804783b */ /* 0x000eae0000000200 */
[C---:B-1----:R-:W-:Y:S08]  /*1bb0*/  HMMA.16816.F32 R16, R32.reuse, R76, R16 ;  /* 0x0000004c2010723c */ /* 0x042ff00000001810 */
[----:B------:R-:W-:Y:S08]  /*1bc0*/  HMMA.16816.F32 R24, R32, R78, R24 ;  /* 0x0000004e2018723c */ /* 0x000ff00000001818 */
[C---:B------:R-:W-:Y:S08]  /*1bd0*/  HMMA.16816.F32 R56, R72.reuse, R68, R56 ;  /* 0x000000444838723c */ /* 0x040ff00000001838 */
[C---:B------:R-:W-:Y:S08]  /*1be0*/  HMMA.16816.F32 R52, R72.reuse, R70, R52 ;  /* 0x000000464834723c */ /* 0x040ff00000001834 */
[C---:B------:R-:W-:Y:S08]  /*1bf0*/  HMMA.16816.F32 R48, R72.reuse, R64, R48 ;  /* 0x000000404830723c */ /* 0x040ff00000001830 */
[----:B------:R-:W-:Y:S01]  /*1c00*/  HMMA.16816.F32 R44, R72, R66, R44 ;  /* 0x00000042482c723c */ /* 0x000fe2000000182c */
[----:B------:R-:W-:Y:S07]  /*1c10*/  LDSM.16.M88.4 R64, [R117+0x5000] ;  /* 0x005000007540783b */ /* 0x000fee0000000200 */
[C---:B---3--:R-:W-:Y:S01]  /*1c20*/  HMMA.16816.F32 R68, R8.reuse, R20, R16 ;  /* 0x000000140844723c */ /* 0x048fe20000001810 */
[----:B------:R-:W1:Y:S07]  /*1c30*/  LDSM.16.M88.4 R16, [R118+0x2000] ;  /* 0x002000007610783b */ /* 0x000e6e0000000200 */
[----:B------:R-:W-:Y:S01]  /*1c40*/  HMMA.16816.F32 R24, R8, R22, R24 ;  /* 0x000000160818723c */ /* 0x000fe20000001818 */
[----:B------:R-:W-:Y:S07]  /*1c50*/  LDSM.16.M88.4 R20, [R119+0x5400] ;  /* 0x005400007714783b */ /* 0x000fee0000000200 */
[----:B------:R-:W-:Y:S08]  /*1c60*/  HMMA.16816.F32 R40, R72, R60, R40 ;  /* 0x0000003c4828723c */ /* 0x000ff00000001828 */
[C---:B--2---:R-:W-:Y:S08]  /*1c70*/  HMMA.16816.F32 R68, R4.reuse, R12, R68 ;  /* 0x0000000c0444723c */ /* 0x044ff00000001844 */
[----:B------:R-:W-:Y:S01]  /*1c80*/  HMMA.16816.F32 R24, R4, R14, R24 ;  /* 0x0000000e0418723c */ /* 0x000fe20000001818 */
[----:B------:R-:W-:Y:S07]  /*1c90*/  LDSM.16.M88.4 R12, [R117+0x4800] ;  /* 0x00480000750c783b */ /* 0x000fee0000000200 */
[----:B------:R-:W-:Y:S01]  /*1ca0*/  HMMA.16816.F32 R60, R72, R62, R36 ;  /* 0x0000003e483c723c */ /* 0x000fe20000001824 */
[----:B------:R-:W2:Y:S04]  /*1cb0*/  LDSM.16.M88.4 R36, [R117+0x4400] ;  /* 0x004400007524783b */ /* 0x000ea80000000200 */
[----:B------:R-:W-:Y:S03]  /*1cc0*/  LDSM.16.M88.4 R72, [R119+0x5800] ;  /* 0x005800007748783b */ /* 0x000fe60000000200 */
[C---:B-1----:R-:W-:Y:S08]  /*1cd0*/  HMMA.16816.F32 R68, R16.reuse, R64, R68 ;  /* 0x000000401044723c */ /* 0x042ff00000001844 */
[----:B------:R-:W-:Y:S01]  /*1ce0*/  HMMA.16816.F32 R24, R16, R66, R24 ;  /* 0x000000421018723c */ /* 0x000fe20000001818 */
[----:B------:R-:W1:Y:S07]  /*1cf0*/  LDSM.16.M88.4 R64, [R119+0x4c00] ;  /* 0x004c00007740783b */ /* 0x000e6e0000000200 */
[C---:B------:R-:W-:Y:S08]  /*1d00*/  HMMA.16816.F32 R56, R32.reuse, R28, R56 ;  /* 0x0000001c2038723c */ /* 0x040ff00000001838 */
[C---:B------:R-:W-:Y:S01]  /*1d10*/  HMMA.16816.F32 R52, R32.reuse, R30, R52 ;  /* 0x0000001e2034723c */ /* 0x040fe20000001834 */
[----:B------:R-:W3:Y:S07]  /*1d20*/  LDSM.16.M88.4 R28, [R117+0x5400] ;  /* 0x00540000751c783b */ /* 0x000eee0000000200 */
[----:B------:R-:W-:Y:S08]  /*1d30*/  HMMA.16816.F32 R48, R32, R80, R48 ;  /* 0x000000502030723c */ /* 0x000ff00000001830 */
[----:B--2---:R-:W-:Y:S01]  /*1d40*/  HMMA.16816.F32 R56, R8, R36, R56 ;  /* 0x000000240838723c */ /* 0x004fe20000001838 */
[----:B------:R-:W-:Y:S01]  /*1d50*/  FMUL.FTZ R36, R68, UR6 ;  /* 0x0000000644247c20 */ /* 0x000fe20008410000 */
[----:B------:R-:W-:Y:S01]  /*1d60*/  FMUL.FTZ R37, R69, UR6 ;  /* 0x0000000645257c20 */ /* 0x000fe20008410000 */
[----:B------:R-:W-:Y:S01]  /*1d70*/  FMUL.FTZ R68, R70, UR6 ;  /* 0x0000000646447c20 */ /* 0x000fe20008410000 */
[----:B------:R-:W-:Y:S01]  /*1d80*/  FMUL.FTZ R69, R25, UR6 ;  /* 0x0000000619457c20 */ /* 0x000fe20008410000 */
[----:B------:R-:W-:-:S02]  /*1d90*/  FMUL.FTZ R70, R26, UR6 ;  /* 0x000000061a467c20 */ /* 0x000fc40008410000 */
[----:B------:R-:W-:Y:S01]  /*1da0*/  MUFU.TANH R36, R36 ;  /* 0x0000002400247308 */ /* 0x000fe20000002400 */
[----:B------:R-:W-:Y:S01]  /*1db0*/  HMMA.16816.F32 R52, R8, R38, R52 ;  /* 0x000000260834723c */ /* 0x000fe20000001834 */
[----:B------:R-:W-:Y:S01]  /*1dc0*/  FMUL.FTZ R39, R24, UR6 ;  /* 0x0000000618277c20 */ /* 0x000fe20008410000 */
[----:B------:R-:W-:-:S05]  /*1dd0*/  FMUL.FTZ R38, R71, UR6 ;  /* 0x0000000647267c20 */ /* 0x000fca0008410000 */
[----:B------:R-:W2:Y:S01]  /*1de0*/  MUFU.TANH R37, R37 ;  /* 0x0000002500257308 */ /* 0x000ea20000002400 */
[----:B-1----:R-:W-:Y:S01]  /*1df0*/  HMMA.16816.F32 R40, R32, R64, R40 ;  /* 0x000000402028723c */ /* 0x002fe20000001828 */
[----:B------:R-:W-:Y:S02]  /*1e00*/  FMUL.FTZ R64, R27, UR6 ;  /* 0x000000061b407c20 */ /* 0x000fe40008410000 */
[----:B------:R-:W1:Y:S04]  /*1e10*/  LDSM.16.M88.4 R24, [R117+0x4c00] ;  /* 0x004c00007518783b */ /* 0x000e680000000200 */
[----:B------:R-:W4:Y:S01]  /*1e20*/  MUFU.TANH R38, R38 ;  /* 0x0000002600267308 */ /* 0x000f220000002400 */
[C---:B------:R-:W-:Y:S07]  /*1e30*/  HMMA.16816.F32 R56, R4.reuse, R20, R56 ;  /* 0x000000140438723c */ /* 0x040fee0000001838 */
[----:B------:R-:W5:Y:S01]  /*1e40*/  MUFU.TANH R68, R68 ;  /* 0x0000004400447308 */ /* 0x000f620000002400 */
[----:B------:R-:W-:Y:S01]  /*1e50*/  HMMA.16816.F32 R52, R4, R22, R52 ;  /* 0x000000160434723c */ /* 0x000fe20000001834 */
[----:B------:R-:W2:Y:S06]  /*1e60*/  LDSM.16.M88.4 R20, [R117+0x5800] ;  /* 0x005800007514783b */ /* 0x000eac0000000200 */
[----:B------:R-:W5:Y:S01]  /*1e70*/  MUFU.TANH R69, R69 ;  /* 0x0000004500457308 */ /* 0x000f620000002400 */
[----:B------:R-:W-:Y:S07]  /*1e80*/  HMMA.16816.F32 R44, R32, R82, R44 ;  /* 0x00000052202c723c */ /* 0x000fee000000182c */
[----:B------:R-:W5:Y:S01]  /*1e90*/  MUFU.TANH R64, R64 ;  /* 0x0000004000407308 */ /* 0x000f620000002400 */
[----:B------:R-:W-:Y:S07]  /*1ea0*/  HMMA.16816.F32 R48, R8, R12, R48 ;  /* 0x0000000c0830723c */ /* 0x000fee0000001830 */
[----:B------:R-:W5:Y:S01]  /*1eb0*/  MUFU.TANH R39, R39 ;  /* 0x0000002700277308 */ /* 0x000f620000002400 */
[C---:B---3--:R-:W-:Y:S07]  /*1ec0*/  HMMA.16816.F32 R56, R16.reuse, R28, R56 ;  /* 0x0000001c1038723c */ /* 0x048fee0000001838 */
[----:B------:R-:W3:Y:S01]  /*1ed0*/  MUFU.TANH R70, R70 ;  /* 0x0000004600467308 */ /* 0x000ee20000002400 */
[----:B------:R-:W-:Y:S01]  /*1ee0*/  HMMA.16816.F32 R52, R16, R30, R52 ;  /* 0x0000001e1034723c */ /* 0x000fe20000001834 */
[----:B------:R-:W4:Y:S07]  /*1ef0*/  LDSM.16.M88.4 R28, [R119+0x5c00] ;  /* 0x005c0000771c783b */ /* 0x000f2e0000000200 */
[----:B------:R-:W-:Y:S03]  /*1f00*/  HMMA.16816.F32 R60, R32, R66, R60 ;  /* 0x00000042203c723c */ /* 0x000fe6000000183c */
[----:B------:R-:W-:Y:S01]  /*1f10*/  FMUL.FTZ R56, R56, UR6 ;  /* 0x0000000638387c20 */ /* 0x000fe20008410000 */
[----:B------:R-:W-:Y:S01]  /*1f20*/  FMUL.FTZ R58, R58, UR6 ;  /* 0x000000063a3a7c20 */ /* 0x000fe20008410000 */
[----:B------:R-:W-:Y:S01]  /*1f30*/  FMUL.FTZ R57, R57, UR6 ;  /* 0x0000000639397c20 */ /* 0x000fe20008410000 */
[----:B------:R-:W-:-:S02]  /*1f40*/  FMUL.FTZ R33, R59, UR6 ;  /* 0x000000063b217c20 */ /* 0x000fc40008410000 */
[----:B------:R-:W-:Y:S01]  /*1f50*/  HMMA.16816.F32 R44, R8, R14, R44 ;  /* 0x0000000e082c723c */ /* 0x000fe2000000182c */
[----:B------:R-:W5:Y:S01]  /*1f60*/  LDSM.16.M88.4 R12, [R117+0x5c00] ;  /* 0x005c0000750c783b */ /* 0x000f620000000200 */
[----:B------:R-:W3:Y:S01]  /*1f70*/  MUFU.TANH R56, R56 ;  /* 0x0000003800387308 */ /* 0x000ee20000002400 */
[----:B------:R-:W-:Y:S01]  /*1f80*/  FMUL.FTZ R34, R52, UR6 ;  /* 0x0000000634227c20 */ /* 0x000fe20008410000 */
[----:B------:R-:W-:-:S04]  /*1f90*/  DEPBAR.LE SB0, 0x0 ;  /* 0x000080000000791a */ /* 0x000fc80000000000 */
[----:B------:R-:W-:Y:S02]  /*1fa0*/  HMMA.16816.F32 R48, R4, R72, R48 ;  /* 0x000000480430723c */ /* 0x000fe40000001830 */
[----:B------:R-:W3:Y:S06]  /*1fb0*/  MUFU.TANH R32, R58 ;  /* 0x0000003a00207308 */ /* 0x000eec0000002400 */
[C---:B-1----:R-:W-:Y:S01]  /*1fc0*/  HMMA.16816.F32 R40, R8.reuse, R24, R40 ;  /* 0x000000180828723c */ /* 0x042fe20000001828 */
[----:B------:R-:W-:Y:S01]  /*1fd0*/  FMUL.FTZ R24, R54, UR6 ;  /* 0x0000000636187c20 */ /* 0x000fe20008410000 */
[----:B------:R-:W-:Y:S01]  /*1fe0*/  FMUL.FTZ R25, R55, UR6 ;  /* 0x0000000637197c20 */ /* 0x000fe20008410000 */
[----:B------:R-:W1:Y:S05]  /*1ff0*/  MUFU.TANH R57, R57 ;  /* 0x0000003900397308 */ /* 0x000e6a0000002400 */
[----:B------:R-:W-:Y:S03]  /*2000*/  HMMA.16816.F32 R60, R8, R26, R60 ;  /* 0x0000001a083c723c */ /* 0x000fe6000000183c */
[----:B------:R-:W1:Y:S05]  /*2010*/  MUFU.TANH R33, R33 ;  /* 0x0000002100217308 */ /* 0x000e6a0000002400 */
[----:B------:R-:W-:Y:S03]  /*2020*/  HMMA.16816.F32 R44, R4, R74, R44 ;  /* 0x0000004a042c723c */ /* 0x000fe6000000182c */
[----:B------:R-:W1:Y:S05]  /*2030*/  MUFU.TANH R34, R34 ;  /* 0x0000002200227308 */ /* 0x000e6a0000002400 */
[----:B--2---:R-:W-:Y:S01]  /*2040*/  HMMA.16816.F32 R48, R16, R20, R48 ;  /* 0x000000141030723c */ /* 0x004fe20000001830 */
[----:B------:R-:W-:-:S02]  /*2050*/  IMAD.SHL.U32 R21, R85, 0x2, RZ ;  /* 0x0000000255157824 */ /* 0x000fc400078e00ff */
[----:B------:R-:W-:Y:S01]  /*2060*/  FMUL.FTZ R20, R53, UR6 ;  /* 0x0000000635147c20 */ /* 0x000fe20008410000 */
[----:B------:R-:W2:Y:S02]  /*2070*/  MUFU.TANH R24, R24 ;  /* 0x0000001800187308 */ /* 0x000ea40000002400 */
[----:B------:R-:W-:Y:S02]  /*2080*/  LOP3.LUT R21, R21, 0x6, RZ, 0xc0, !PT ;  /* 0x0000000615157812 */ /* 0x000fe400078ec0ff */
[C---:B----4-:R-:W-:Y:S03]  /*2090*/  HMMA.16816.F32 R40, R4.reuse, R28, R40 ;  /* 0x0000001c0428723c */ /* 0x050fe60000001828 */
[----:B------:R-:W-:Y:S01]  /*20a0*/  IMAD R21, R2, 0x40, R21 ;  /* 0x0000004002157824 */ /* 0x000fe200078e0215 */
[----:B------:R-:W4:Y:S03]  /*20b0*/  MUFU.TANH R20, R20 ;  /* 0x0000001400147308 */ /* 0x000f260000002400 */
[C---:B------:R-:W-:Y:S01]  /*20c0*/  VIADD R29, R21.reuse, 0xffffffc0 ;  /* 0xffffffc0151d7836 */ /* 0x040fe20000000000 */
[----:B------:R-:W-:Y:S01]  /*20d0*/  HMMA.16816.F32 R60, R4, R30, R60 ;  /* 0x0000001e043c723c */ /* 0x000fe2000000183c */
[----:B------:R-:W-:-:S02]  /*20e0*/  VIADD R11, R21, 0xffffffd0 ;  /* 0xffffffd0150b7836 */ /* 0x000fc40000000000 */
[----:B------:R-:W-:Y:S01]  /*20f0*/  FMUL.FTZ R49, R49, UR6 ;  /* 0x0000000631317c20 */ /* 0x000fe20008410000 */
[C---:B------:R-:W-:Y:S01]  /*2100*/  ISETP.GE.AND P3, PT, R29.reuse, R108, PT ;  /* 0x0000006c1d00720c */ /* 0x040fe20003f66270 */
[----:B------:R-:W4:Y:S01]  /*2110*/  MUFU.TANH R25, R25 ;  /* 0x0000001900197308 */ /* 0x000f220000002400 */
[----:B------:R-:W-:Y:S01]  /*2120*/  ISETP.GE.AND P0, PT, R29, R90, PT ;  /* 0x0000005a1d00720c */ /* 0x000fe20003f06270 */
[C---:B------:R-:W-:Y:S01]  /*2130*/  VIADD R29, R21.reuse, 0xffffffc1 ;  /* 0xffffffc1151d7836 */ /* 0x040fe20000000000 */
[C---:B------:R-:W-:Y:S01]  /*2140*/  HMMA.16816.F32 R44, R16.reuse, R22, R44 ;  /* 0x00000016102c723c */ /* 0x040fe2000000182c */
[----:B------:R-:W-:Y:S02]  /*2150*/  VIADD R23, R21, 0xffffffc8 ;  /* 0xffffffc815177836 */ /* 0x000fe40000000000 */
[----:B------:R-:W-:Y:S01]  /*2160*/  FMUL.FTZ R51, R51, UR6 ;  /* 0x0000000633337c20 */ /* 0x000fe20008410000 */
[----:B------:R-:W-:Y:S01]  /*2170*/  FMUL.FTZ R48, R48, UR6 ;  /* 0x0000000630307c20 */ /* 0x000fe20008410000 */
[C---:B------:R-:W-:Y:S01]  /*2180*/  ISETP.GE.AND P5, PT, R29.reuse, R108, PT ;  /* 0x0000006c1d00720c */ /* 0x040fe20003fa6270 */
[----:B------:R-:W-:Y:S01]  /*2190*/  FMUL.FTZ R50, R50, UR6 ;  /* 0x0000000632327c20 */ /* 0x000fe20008410000 */
[----:B------:R-:W-:Y:S01]  /*21a0*/  ISETP.GE.AND P2, PT, R29, R90, PT ;  /* 0x0000005a1d00720c */ /* 0x000fe20003f46270 */
[----:B------:R-:W4:Y:S01]  /*21b0*/  MUFU.TANH R131, R49 ;  /* 0x0000003100837308 */ /* 0x000f220000002400 */
[C---:B-----5:R-:W-:Y:S01]  /*21c0*/  HMMA.16816.F32 R40, R16.reuse, R12, R40 ;  /* 0x0000000c1028723c */ /* 0x060fe20000001828 */
[----:B------:R-:W-:Y:S01]  /*21d0*/  ISETP.GE.AND P4, PT, R23, R108, PT ;  /* 0x0000006c1700720c */ /* 0x000fe20003f86270 */
[----:B------:R-:W-:Y:S01]  /*21e0*/  VIADD R13, R21, 0xffffffd1 ;  /* 0xffffffd1150d7836 */ /* 0x000fe20000000000 */
[----:B------:R-:W-:Y:S01]  /*21f0*/  ISETP.GE.AND P1, PT, R23, R90, PT ;  /* 0x0000005a1700720c */ /* 0x000fe20003f26270 */
[----:B------:R-:W-:Y:S01]  /*2200*/  VIADD R23, R21, 0xffffffc9 ;  /* 0xffffffc915177836 */ /* 0x000fe20000000000 */
[----:B------:R-:W-:Y:S01]  /*2210*/  FSEL R37, R37, -INF , !P5 ;  /* 0xff80000025257808 */ /* 0x000fe20006800000 */
[----:B------:R-:W-:Y:S01]  /*2220*/  VIADD R5, R21, 0xffffffd9 ;  /* 0xffffffd915057836 */ /* 0x000fe20000000000 */
[----:B------:R-:W-:Y:S01]  /*2230*/  FSEL R38, R38, -INF , !P2 ;  /* 0xff80000026267808 */ /* 0x000fe20005000000 */
[----:B------:R-:W-:Y:S01]  /*2240*/  HMMA.16816.F32 R60, R16, R14, R60 ;  /* 0x0000000e103c723c */ /* 0x000fe2000000183c */
[----:B------:R-:W-:Y:S01]  /*2250*/  FSEL R9, R36, -INF , !P3 ;  /* 0xff80000024097808 */ /* 0x000fe20005800000 */
[----:B------:R-:W5:Y:S01]  /*2260*/  MUFU.TANH R114, R51 ;  /* 0x0000003300727308 */ /* 0x000f620000002400 */
[----:B------:R-:W-:Y:S01]  /*2270*/  FSEL R68, R68, -INF , !P0 ;  /* 0xff80000044447808 */ /* 0x000fe20004000000 */
[----:B------:R-:W-:Y:S01]  /*2280*/  FMUL.FTZ R45, R45, UR6 ;  /* 0x000000062d2d7c20 */ /* 0x000fe20008410000 */
[----:B------:R-:W-:Y:S01]  /*2290*/  ISETP.GE.AND P5, PT, R11, R108, PT ;  /* 0x0000006c0b00720c */ /* 0x000fe20003fa6270 */
[----:B------:R-:W-:Y:S01]  /*22a0*/  FMUL.FTZ R47, R47, UR6 ;  /* 0x000000062f2f7c20 */ /* 0x000fe20008410000 */
[----:B------:R-:W-:Y:S01]  /*22b0*/  ISETP.GE.AND P2, PT, R11, R90, PT ;  /* 0x0000005a0b00720c */ /* 0x000fe20003f46270 */
[----:B------:R-:W-:Y:S01]  /*22c0*/  VIADD R11, R21, 0xffffffd8 ;  /* 0xffffffd8150b7836 */ /* 0x000fe20000000000 */
[C---:B------:R-:W-:Y:S01]  /*22d0*/  ISETP.GE.AND P3, PT, R23.reuse, R108, PT ;  /* 0x0000006c1700720c */ /* 0x040fe20003f66270 */
[----:B------:R-:W5:Y:S01]  /*22e0*/  MUFU.TANH R133, R48 ;  /* 0x0000003000857308 */ /* 0x000f620000002400 */
[----:B------:R-:W-:Y:S01]  /*22f0*/  ISETP.GE.AND P0, PT, R23, R90, PT ;  /* 0x0000005a1700720c */ /* 0x000fe20003f06270 */
[----:B------:R-:W-:Y:S01]  /*2300*/  FMUL.FTZ R44, R44, UR6 ;  /* 0x000000062c2c7c20 */ /* 0x000fe20008410000 */
[----:B------:R-:W-:Y:S01]  /*2310*/  FSEL R69, R69, -INF , !P3 ;  /* 0xff80000045457808 */ /* 0x000fe20005800000 */
[----:B------:R-:W-:Y:S01]  /*2320*/  FMUL.FTZ R41, R41, UR6 ;  /* 0x0000000629297c20 */ /* 0x000fe20008410000 */
[----:B------:R-:W-:Y:S01]  /*2330*/  FSEL R64, R64, -INF , !P0 ;  /* 0xff80000040407808 */ /* 0x000fe20004000000 */
[----:B------:R-:W-:Y:S01]  /*2340*/  FMUL.FTZ R40, R40, UR6 ;  /* 0x0000000628287c20 */ /* 0x000fe20008410000 */
[----:B------:R-:W-:Y:S01]  /*2350*/  FSEL R39, R39, -INF , !P4 ;  /* 0xff80000027277808 */ /* 0x000fe20006000000 */
[----:B------:R-:W5:Y:S01]  /*2360*/  MUFU.TANH R116, R50 ;  /* 0x0000003200747308 */ /* 0x000f620000002400 */
[----:B---3--:R-:W-:Y:S01]  /*2370*/  FSEL R70, R70, -INF , !P1 ;  /* 0xff80000046467808 */ /* 0x008fe20004800000 */
[----:B------:R-:W-:Y:S01]  /*2380*/  VIADD R15, R21, 0xffffffe9 ;  /* 0xffffffe9150f7836 */ /* 0x000fe20000000000 */
[C---:B------:R-:W-:Y:S01]  /*2390*/  ISETP.GE.AND P3, PT, R11.reuse, R108, PT ;  /* 0x0000006c0b00720c */ /* 0x040fe20003f66270 */
[----:B------:R-:W-:Y:S01]  /*23a0*/  FMUL.FTZ R46, R46, UR6 ;  /* 0x000000062e2e7c20 */ /* 0x000fe20008410000 */
[----:B------:R-:W-:Y:S01]  /*23b0*/  ISETP.GE.AND P0, PT, R11, R90, PT ;  /* 0x0000005a0b00720c */ /* 0x000fe20003f06270 */
[----:B------:R-:W-:Y:S01]  /*23c0*/  VIADD R11, R21, 0xffffffe0 ;  /* 0xffffffe0150b7836 */ /* 0x000fe20000000000 */
[C---:B------:R-:W-:Y:S01]  /*23d0*/  ISETP.GE.AND P4, PT, R13.reuse, R108, PT ;  /* 0x0000006c0d00720c */ /* 0x040fe20003f86270 */
[----:B------:R-:W3:Y:S01]  /*23e0*/  MUFU.TANH R115, R45 ;  /* 0x0000002d00737308 */ /* 0x000ee20000002400 */
[----:B------:R-:W-:Y:S01]  /*23f0*/  ISETP.GE.AND P1, PT, R13, R90, PT ;  /* 0x0000005a0d00720c */ /* 0x000fe20003f26270 */
[----:B------:R-:W-:Y:S01]  /*2400*/  VIADD R13, R21, 0xffffffe8 ;  /* 0xffffffe8150d7836 */ /* 0x000fe20000000000 */
[----:B------:R-:W-:Y:S01]  /*2410*/  FSEL R7, R56, -INF , !P5 ;  /* 0xff80000038077808 */ /* 0x000fe20006800000 */
[----:B------:R-:W-:Y:S01]  /*2420*/  FMUL.FTZ R60, R60, UR6 ;  /* 0x000000063c3c7c20 */ /* 0x000fe20008410000 */
[----:B------:R-:W-:Y:S01]  /*2430*/  FSEL R4, R32, -INF , !P2 ;  /* 0xff80000020047808 */ /* 0x000fe20005000000 */
[----:B------:R-:W-:Y:S01]  /*2440*/  FMUL.FTZ R42, R42, UR6 ;  /* 0x000000062a2a7c20 */ /* 0x000fe20008410000 */
[C---:B------:R-:W-:Y:S01]  /*2450*/  ISETP.GE.AND P5, PT, R5.reuse, R108, PT ;  /* 0x0000006c0500720c */ /* 0x040fe20003fa6270 */
[----:B------:R-:W3:Y:S01]  /*2460*/  MUFU.TANH R110, R47 ;  /* 0x0000002f006e7308 */ /* 0x000ee20000002400 */
[----:B------:R-:W-:Y:S01]  /*2470*/  ISETP.GE.AND P2, PT, R5, R90, PT ;  /* 0x0000005a0500720c */ /* 0x000fe20003f46270 */
[----:B------:R-:W-:Y:S01]  /*2480*/  VIADD R5, R21, 0xffffffe1 ;  /* 0xffffffe115057836 */ /* 0x000fe20000000000 */
[----:B-1----:R-:W-:Y:S01]  /*2490*/  FSEL R57, R57, -INF , !P4 ;  /* 0xff80000039397808 */ /* 0x002fe20006000000 */
[----:B------:R-:W-:Y:S01]  /*24a0*/  FMUL.FTZ R61, R61, UR6 ;  /* 0x000000063d3d7c20 */ /* 0x000fe20008410000 */
[----:B------:R-:W-:Y:S01]  /*24b0*/  FSEL R6, R33, -INF , !P1 ;  /* 0xff80000021067808 */ /* 0x000fe20004800000 */
[----:B------:R-:W-:Y:S01]  /*24c0*/  FMUL.FTZ R43, R43, UR6 ;  /* 0x000000062b2b7c20 */ /* 0x000fe20008410000 */
[C---:B------:R-:W-:Y:S01]  /*24d0*/  ISETP.GE.AND P4, PT, R11.reuse, R108, PT ;  /* 0x0000006c0b00720c */ /* 0x040fe20003f86270 */
[----:B------:R-:W1:Y:S01]  /*24e0*/  MUFU.TANH R129, R44 ;  /* 0x0000002c00817308 */ /* 0x000e620000002400 */
[----:B------:R-:W-:Y:S01]  /*24f0*/  ISETP.GE.AND P1, PT, R11, R90, PT ;  /* 0x0000005a0b00720c */ /* 0x000fe20003f26270 */
[----:B------:R-:W-:Y:S01]  /*2500*/  FMUL.FTZ R62, R62, UR6 ;  /* 0x000000063e3e7c20 */ /* 0x000fe20008410000 */
[----:B------:R-:W-:Y:S01]  /*2510*/  FSEL R11, R34, -INF , !P3 ;  /* 0xff800000220b7808 */ /* 0x000fe20005800000 */
[----:B------:R-:W-:Y:S01]  /*2520*/  FMUL.FTZ R63, R63, UR6 ;  /* 0x000000063f3f7c20 */ /* 0x000fe20008410000 */
[----:B--2---:R-:W-:-:S02]  /*2530*/  FSEL R8, R24, -INF , !P0 ;  /* 0xff80000018087808 */ /* 0x004fc40004000000 */
[C---:B------:R-:W-:Y:S01]  /*2540*/  ISETP.GE.AND P3, PT, R5.reuse, R108, PT ;  /* 0x0000006c0500720c */ /* 0x040fe20003f66270 */
[----:B------:R-:W2:Y:S01]  /*2550*/  MUFU.TANH R111, R41 ;  /* 0x00000029006f7308 */ /* 0x000ea20000002400 */
[----:B------:R-:W-:Y:S02]  /*2560*/  ISETP.GE.AND P0, PT, R5, R90, PT ;  /* 0x0000005a0500720c */ /* 0x000fe40003f06270 */
[----:B----4-:R-:W-:Y:S02]  /*2570*/  FSEL R5, R20, -INF , !P5 ;  /* 0xff80000014057808 */ /* 0x010fe40006800000 */
[----:B------:R-:W-:Y:S02]  /*2580*/  FSEL R10, R25, -INF , !P2 ;  /* 0xff800000190a7808 */ /* 0x000fe40005000000 */
[C---:B------:R-:W-:Y:S01]  /*2590*/  ISETP.GE.AND P5, PT, R13.reuse, R108, PT ;  /* 0x0000006c0d00720c */ /* 0x040fe20003fa6270 */
[----:B------:R-:W4:Y:S01]  /*25a0*/  MUFU.TANH R113, R40 ;  /* 0x0000002800717308 */ /* 0x000f220000002400 */
[----:B------:R-:W-:Y:S01]  /*25b0*/  ISETP.GE.AND P2, PT, R13, R90, PT ;  /* 0x0000005a0d00720c */ /* 0x000fe20003f46270 */
[----:B------:R-:W-:Y:S01]  /*25c0*/  VIADD R13, R21, 0xfffffff0 ;  /* 0xfffffff0150d7836 */ /* 0x000fe20000000000 */
[----:B------:R-:W-:-:S02]  /*25d0*/  FSEL R131, R131, -INF , !P3 ;  /* 0xff80000083837808 */ /* 0x000fc40005800000 */
[----:B-----5:R-:W-:Y:S02]  /*25e0*/  FSEL R114, R114, -INF , !P0 ;  /* 0xff80000072727808 */ /* 0x020fe40004000000 */
[----:B------:R-:W-:Y:S01]  /*25f0*/  FMNMX3.FTZ R14, R9, R37, R39, !PT ;  /* 0x00000025090e7276 */ /* 0x000fe20007810027 */
[----:B------:R-:W5:Y:S01]  /*2600*/  MUFU.TANH R112, R46 ;  /* 0x0000002e00707308 */ /* 0x000f620000002400 */
[----:B------:R-:W-:Y:S02]  /*2610*/  FSEL R133, R133, -INF , !P4 ;  /* 0xff80000085857808 */ /* 0x000fe40006000000 */
[----:B------:R-:W-:Y:S02]  /*2620*/  FSEL R116, R116, -INF , !P1 ;  /* 0xff80000074747808 */ /* 0x000fe40004800000 */
[C---:B------:R-:W-:Y:S02]  /*2630*/  ISETP.GE.AND P3, PT, R13.reuse, R108, PT ;  /* 0x0000006c0d00720c */ /* 0x040fe40003f66270 */
[----:B------:R-:W-:Y:S01]  /*2640*/  ISETP.GE.AND P0, PT, R13, R90, PT ;  /* 0x0000005a0d00720c */ /* 0x000fe20003f06270 */
[----:B------:R-:W-:Y:S01]  /*2650*/  VIADD R13, R21, 0xfffffff8 ;  /* 0xfffffff8150d7836 */ /* 0x000fe20000000000 */
[C---:B------:R-:W-:Y:S01]  /*2660*/  ISETP.GE.AND P4, PT, R15.reuse, R108, PT ;  /* 0x0000006c0f00720c */ /* 0x040fe20003f86270 */
[----:B------:R-:W5:Y:S01]  /*2670*/  MUFU.TANH R107, R60 ;  /* 0x0000003c006b7308 */ /* 0x000f620000002400 */
[----:B------:R-:W-:Y:S01]  /*2680*/  ISETP.GE.AND P1, PT, R15, R90, PT ;  /* 0x0000005a0f00720c */ /* 0x000fe20003f26270 */
[C---:B------:R-:W-:Y:S01]  /*2690*/  VIADD R15, R21.reuse, 0xfffffff1 ;  /* 0xfffffff1150f7836 */ /* 0x040fe20000000000 */
[----:B------:R-:W-:Y:S01]  /*26a0*/  FMNMX3.FTZ R14, R14, R69, R7, !PT ;  /* 0x000000450e0e7276 */ /* 0x000fe20007810007 */
[----:B------:R-:W-:Y:S01]  /*26b0*/  VIADD R21, R21, 0xfffffff9 ;  /* 0xfffffff915157836 */ /* 0x000fe20000000000 */
[----:B---3--:R-:W-:-:S02]  /*26c0*/  FSEL R115, R115, -INF , !P4 ;  /* 0xff80000073737808 */ /* 0x008fc40006000000 */
[----:B------:R-:W-:Y:S01]  /*26d0*/  FSEL R110, R110, -INF , !P1 ;  /* 0xff8000006e6e7808 */ /* 0x000fe20004800000 */
[----:B------:R-:W3:Y:S01]  /*26e0*/  MUFU.TANH R101, R42 ;  /* 0x0000002a00657308 */ /* 0x000ee20000002400 */
[----:B-1----:R-:W-:Y:S02]  /*26f0*/  FSEL R129, R129, -INF , !P5 ;  /* 0xff80000081817808 */ /* 0x002fe40006800000 */
[C---:B------:R-:W-:Y:S02]  /*2700*/  ISETP.GE.AND P4, PT, R13.reuse, R108, PT ;  /* 0x0000006c0d00720c */ /* 0x040fe40003f86270 */
[----:B------:R-:W-:Y:S02]  /*2710*/  ISETP.GE.AND P1, PT, R13, R90, PT ;  /* 0x0000005a0d00720c */ /* 0x000fe40003f26270 */
[----:B------:R-:W-:Y:S01]  /*2720*/  ISETP.GE.AND P5, PT, R15, R108, PT ;  /* 0x0000006c0f00720c */ /* 0x000fe20003fa6270 */
[----:B------:R-:W1:Y:S01]  /*2730*/  MUFU.TANH R103, R61 ;  /* 0x0000003d00677308 */ /* 0x000e620000002400 */
[----:B------:R-:W-:-:S02]  /*2740*/  FMNMX3.FTZ R13, R68, R38, R70, !PT ;  /* 0x00000026440d7276 */ /* 0x000fc40007810046 */
[----:B------:R-:W-:Y:S02]  /*2750*/  FMNMX3.FTZ R14, R14, R57, R11, !PT ;  /* 0x000000390e0e7276 */ /* 0x000fe4000781000b */
[----:B------:R-:W-:Y:S02]  /*2760*/  FMNMX3.FTZ R13, R13, R64, R4, !PT ;  /* 0x000000400d0d7276 */ /* 0x000fe40007810004 */
[----:B------:R-:W-:Y:S01]  /*2770*/  FMNMX3.FTZ R14, R14, R5, R133, !PT ;  /* 0x000000050e0e7276 */ /* 0x000fe20007810085 */
[----:B------:R-:W1:Y:S01]  /*2780*/  MUFU.TANH R102, R43 ;  /* 0x0000002b00667308 */ /* 0x000e620000002400 */
[----:B--2---:R-:W-:Y:S02]  /*2790*/  FSEL R111, R111, -INF , !P5 ;  /* 0xff8000006f6f7808 */ /* 0x004fe40006800000 */
[----:B------:R-:W-:Y:S02]  /*27a0*/  ISETP.NE.AND P5, PT, R2, 0x1, PT ;  /* 0x000000010200780c */ /* 0x000fe40003fa5270 */
[----:B----4-:R-:W-:-:S02]  /*27b0*/  FSEL R113, R113, -INF , !P3 ;  /* 0xff80000071717808 */ /* 0x010fc40005800000 */
[----:B------:R-:W-:Y:S01]  /*27c0*/  FMNMX3.FTZ R13, R13, R6, R8, !PT ;  /* 0x000000060d0d7276 */ /* 0x000fe20007810008 */
[----:B------:R-:W2:Y:S01]  /*27d0*/  MUFU.TANH R99, R62 ;  /* 0x0000003e00637308 */ /* 0x000ea20000002400 */
[----:B------:R-:W-:Y:S02]  /*27e0*/  FMNMX3.FTZ R14, R14, R131, R129, !PT ;  /* 0x000000830e0e7276 */ /* 0x000fe40007810081 */
[----:B-----5:R-:W-:Y:S02]  /*27f0*/  FSEL R112, R112, -INF , !P2 ;  /* 0xff80000070707808 */ /* 0x020fe40005000000 */
[----:B------:R-:W-:Y:S02]  /*2800*/  ISETP.GE.AND P3, PT, R21, R108, PT ;  /* 0x0000006c1500720c */ /* 0x000fe40003f66270 */
[----:B------:R-:W-:Y:S01]  /*2810*/  FSEL R107, R107, -INF , !P4 ;  /* 0xff8000006b6b7808 */ /* 0x000fe20006000000 */
[----:B------:R4:W2:Y:S01]  /*2820*/  MUFU.TANH R104, R63 ;  /* 0x0000003f00687308 */ /* 0x0008a20000002400 */
[----:B------:R-:W-:-:S02]  /*2830*/  FMNMX3.FTZ R13, R13, R10, R116, !PT ;  /* 0x0000000a0d0d7276 */ /* 0x000fc40007810074 */
[----:B------:R-:W-:Y:S01]  /*2840*/  FMNMX3.FTZ R14, R14, R115, R113, !PT ;  /* 0x000000730e0e7276 */ /* 0x000fe20007810071 */
[----:B------:R-:W-:Y:S01]  /*2850*/  BAR.SYNC.DEFER_BLOCKING 0x0 ;  /* 0x0000000000007b1d */ /* 0x000fe20000010000 */
[----:B------:R-:W-:Y:S02]  /*2860*/  ISETP.GE.AND P2, PT, R15, R90, PT ;  /* 0x0000005a0f00720c */ /* 0x000fe40003f46270 */
[----:B---3--:R-:W-:Y:S02]  /*2870*/  FSEL R101, R101, -INF , !P0 ;  /* 0xff80000065657808 */ /* 0x008fe40004000000 */
[----:B-1----:R-:W-:Y:S02]  /*2880*/  FSEL R103, R103, -INF , !P3 ;  /* 0xff80000067677808 */ /* 0x002fe40005800000 */
[----:B------:R-:W-:Y:S02]  /*2890*/  FMNMX3.FTZ R12, R13, R114, R112, !PT ;  /* 0x000000720d0c7276 */ /* 0x000fe40007810070 */
[----:B------:R-:W-:-:S02]  /*28a0*/  FMNMX3.FTZ R14, R14, R111, R107, !PT ;  /* 0x0000006f0e0e7276 */ /* 0x000fc4000781006b */
[----:B------:R-:W-:Y:S02]  /*28b0*/  ISETP.GE.AND P0, PT, R21, R90, PT ;  /* 0x0000005a1500720c */ /* 0x000fe40003f06270 */
[----:B------:R-:W-:Y:S02]  /*28c0*/  FSEL R102, R102, -INF , !P2 ;  /* 0xff80000066667808 */ /* 0x000fe40005000000 */
[----:B--2---:R-:W-:Y:S02]  /*28d0*/  FSEL R99, R99, -INF , !P1 ;  /* 0xff80000063637808 */ /* 0x004fe40004800000 */
[----:B------:R-:W-:Y:S02]  /*28e0*/  FMNMX3.FTZ R12, R12, R110, R101, !PT ;  /* 0x0000006e0c0c7276 */ /* 0x000fe40007810065 */
[----:B------:R-:W-:Y:S01]  /*28f0*/  FMNMX.FTZ R13, R103, R14, !PT ;  /* 0x0000000e670d7209 */ /* 0x000fe20007810000 */
[----:B----4-:R-:W-:Y:S06]  /*2900*/  @!P5 BRA `(.L_x_997) ;  /* 0x00000000004cd947 */ /* 0x010fec0003800000 */
[----:B------:R-:W-:-:S04]  /*2910*/  VIADD R17, R2, 0xfffffffe ;  /* 0xfffffffe02117836 */ /* 0x000fc80000000000 */
[----:B------:R-:W-:-:S04]  /*2920*/  IMAD.WIDE.U32 R14, R17, R88, RZ ;  /* 0x00000058110e7225 */ /* 0x000fc800078e00ff */
[----:B------:R-:W-:Y:S01]  /*2930*/  IMAD R15, R17, R89, R15 ;  /* 0x00000059110f7224 */ /* 0x000fe200078e020f */
[C---:B------:R-:W-:Y:S02]  /*2940*/  LEA R91, P1, R14.reuse, R91, 0x6 ;  /* 0x0000005b0e5b7211 */ /* 0x040fe400078230ff */
[CC--:B------:R-:W-:Y:S02]  /*2950*/  LEA R16, P2, R14.reuse, R125.reuse, 0x7 ;  /* 0x0000007d0e107211 */ /* 0x0c0fe400078438ff */
[C-C-:B------:R-:W-:Y:S02]  /*2960*/  LEA.HI.X R84, R14.reuse, R84, R15.reuse, 0x6, P1 ;  /* 0x000000540e547211 */ /* 0x140fe400008f340f */
        /* <DEDUP_REMOVED lines=13> */
.L_x_997:
[----:B------:R-:W-:Y:S01]  /*2a40*/  FSEL R104, R104, -INF , !P0 ;  /* 0xff80000068687808 */ /* 0x000fe20004000000 */
[----:B------:R-:W2:Y:S01]  /*2a50*/  LDCU UR6, c[0x0][0x45c] ;  /* 0x00008b80ff0677ac */ /* 0x000ea20008000800 */
[----:B------:R-:W-:Y:S02]  /*2a60*/  FMNMX3.FTZ R15, R12, R102, R99, !PT ;  /* 0x000000660c0f7276 */ /* 0x000fe40007810063 */
[----:B------:R-:W1:Y:S01]  /*2a70*/  SHFL.BFLY PT, R12, R13, 0x2, 0x1f ;  /* 0x0c401f000d0c7f89 */ /* 0x000e6200000e0000 */
[----:B------:R-:W-:Y:S02]  /*2a80*/  LOP3.LUT R109, R3, 0x120, R94, 0xf8, !PT ;  /* 0x00000120036d7812 */ /* 0x000fe400078ef85e */
[----:B------:R-:W-:Y:S02]  /*2a90*/  FMNMX.FTZ R14, R104, R15, !PT ;  /* 0x0000000f680e7209 */ /* 0x000fe40007810000 */
[----:B------:R-:W-:-:S03]  /*2aa0*/  LEA R109, R109, UR5, 0x1 ;  /* 0x000000056d6d7c11 */ /* 0x000fc6000f8e08ff */
[----:B------:R-:W3:Y:S01]  /*2ab0*/  SHFL.BFLY PT, R15, R14, 0x2, 0x1f ;  /* 0x0c401f000e0f7f89 */ /* 0x000ee200000e0000 */
[----:B------:R-:W-:-:S03]  /*2ac0*/  IADD3 R98, PT, PT, R0, R109, RZ ;  /* 0x0000006d00627210 */ /* 0x000fc60007ffe0ff */
[----:B------:R-:W-:Y:S04]  /*2ad0*/  LDSM.16.MT88.4 R60, [R109+0x7000] ;  /* 0x007000006d3c783b */ /* 0x000fe80000004200 */
[----:B------:R-:W-:Y:S04]  /*2ae0*/  LDSM.16.MT88.4 R76, [R109+0x6000] ;  /* 0x006000006d4c783b */ /* 0x000fe80000004200 */
[----:B------:R-:W-:Y:S01]  /*2af0*/  LDSM.16.MT88.4 R52, [R98+0x7000] ;  /* 0x007000006234783b */ /* 0x000fe20000004200 */
[----:B-1----:R-:W-:-:S03]  /*2b00*/  FMNMX.FTZ R17, R13, R12, !PT ;  /* 0x0000000c0d117209 */ /* 0x002fc60007810000 */
[----:B------:R-:W-:Y:S04]  /*2b10*/  LDSM.16.MT88.4 R40, [R109+0x8000] ;  /* 0x008000006d28783b */ /* 0x000fe80000004200 */
[----:B------:R-:W1:Y:S01]  /*2b20*/  SHFL.BFLY PT, R84, R17, 0x1, 0x1f ;  /* 0x0c201f0011547f89 */ /* 0x000e6200000e0000 */
[----:B---3--:R-:W-:-:S03]  /*2b30*/  FMNMX.FTZ R15, R14, R15, !PT ;  /* 0x0000000f0e0f7209 */ /* 0x008fc60007810000 */
[----:B------:R-:W-:Y:S04]  /*2b40*/  LDSM.16.MT88.4 R24, [R109+0x6400] ;  /* 0x006400006d18783b */ /* 0x000fe80000004200 */
[----:B------:R-:W3:Y:S04]  /*2b50*/  SHFL.BFLY PT, R12, R15, 0x1, 0x1f ;  /* 0x0c201f000f0c7f89 */ /* 0x000ee800000e0000 */
[----:B------:R-:W-:Y:S01]  /*2b60*/  LDSM.16.MT88.4 R20, [R98+0x6400] ;  /* 0x006400006214783b */ /* 0x000fe20000004200 */
[----:B-1----:R-:W-:-:S03]  /*2b70*/  FMNMX.FTZ R84, R17, R84, !PT ;  /* 0x0000005411547209 */ /* 0x002fc60007810000 */
[----:B------:R-:W-:Y:S01]  /*2b80*/  LDSM.16.MT88.4 R16, [R98+0x7400] ;  /* 0x007400006210783b */ /* 0x000fe20000004200 */
[C---:B------:R-:W-:Y:S01]  /*2b90*/  FSETP.NEU.FTZ.AND P0, PT, R84.reuse, -INF , PT ;  /* 0xff8000005400780b */ /* 0x040fe20003f1d000 */
[----:B--2---:R-:W-:Y:S01]  /*2ba0*/  FMUL.FTZ R106, R84, UR6 ;  /* 0x00000006546a7c20 */ /* 0x004fe20008410000 */
[----:B---3--:R-:W-:-:S04]  /*2bb0*/  FMNMX.FTZ R3, R15, R12, !PT ;  /* 0x0000000c0f037209 */ /* 0x008fc80007810000 */
        /* <DEDUP_REMOVED lines=19> */
[--C-:B------:R-:W-:Y:S01]  /*2cf0*/  FFMA.FTZ R32, R57, UR6, -R106.reuse ;  /* 0x0000000639207c23 */ /* 0x100fe2000801086a */
[----:B------:R-:W-:Y:S01]  /*2d00*/  MUFU.EX2 R91, R91 ;  /* 0x0000005b005b7308 */ /* 0x000fe20000000800 */
[----:B------:R-:W-:Y:S01]  /*2d10*/  LDSM.16.MT88.4 R8, [R109+0x7400] ;  /* 0x007400006d08783b */ /* 0x000fe20000004200 */
[--C-:B------:R-:W-:Y:S01]  /*2d20*/  FFMA.FTZ R28, R5, UR6, -R106.reuse ;  /* 0x00000006051c7c23 */ /* 0x100fe2000801086a */
[--C-:B------:R-:W-:Y:S01]  /*2d30*/  FFMA.FTZ R33, R4, UR6, -R105.reuse ;  /* 0x0000000604217c23 */ /* 0x100fe20008010869 */
[----:B------:R-:W2:Y:S01]  /*2d40*/  MUFU.EX2 R34, R34 ;  /* 0x0000002200227308 */ /* 0x000ea20000000800 */
[--C-:B------:R-:W-:Y:S01]  /*2d50*/  FFMA.FTZ R30, R6, UR6, -R105.reuse ;  /* 0x00000006061e7c23 */ /* 0x100fe20008010869 */
[----:B------:R-:W3:Y:S01]  /*2d60*/  LDSM.16.MT88.4 R68, [R98+0x6000] ;  /* 0x006000006244783b */ /* 0x000ee20000004200 */
[----:B------:R-:W-:Y:S01]  /*2d70*/  FFMA.FTZ R111, R111, UR6, -R106 ;  /* 0x000000066f6f7c23 */ /* 0x000fe2000801086a */
[----:B------:R-:W-:Y:S01]  /*2d80*/  MUFU.EX2 R95, R95 ;  /* 0x0000005f005f7308 */ /* 0x000fe20000000800 */
[--C-:B------:R-:W-:Y:S01]  /*2d90*/  FFMA.FTZ R101, R101, UR6, -R105.reuse ;  /* 0x0000000665657c23 */ /* 0x100fe20008010869 */
[----:B-1----:R-:W-:Y:S01]  /*2da0*/  F2FP.F16.F32.PACK_AB R48, R96, R97 ;  /* 0x000000616030723e */ /* 0x002fe200000000ff */
[----:B------:R-:W-:Y:S01]  /*2db0*/  FFMA.FTZ R102, R102, UR6, -R105 ;  /* 0x0000000666667c23 */ /* 0x000fe20008010869 */
[----:B------:R-:W1:Y:S01]  /*2dc0*/  MUFU.EX2 R100, R100 ;  /* 0x0000006400647308 */ /* 0x000e620000000800 */
[----:B------:R-:W-:-:S03]  /*2dd0*/  FADD.FTZ R96, R97, R96 ;  /* 0x0000006061607221 */ /* 0x000fc60000010000 */
[----:B------:R-:W-:Y:S01]  /*2de0*/  MUFU.EX2 R94, R94 ;  /* 0x0000005e005e7308 */ /* 0x000fe20000000800 */
[C---:B--2---:R-:W-:Y:S01]  /*2df0*/  F2FP.F16.F32.PACK_AB R50, R34.reuse, R91 ;  /* 0x0000005b2232723e */ /* 0x044fe200000000ff */
[----:B------:R-:W-:Y:S02]  /*2e00*/  FADD.FTZ R91, R91, R96 ;  /* 0x000000605b5b7221 */ /* 0x000fe40000010000 */
[----:B------:R-:W2:Y:S02]  /*2e10*/  MUFU.EX2 R93, R93 ;  /* 0x0000005d005d7308 */ /* 0x000ea40000000800 */
[----:B------:R-:W-:Y:S02]  /*2e20*/  FADD.FTZ R34, R34, R91 ;  /* 0x0000005b22227221 */ /* 0x000fe40000010000 */
[----:B------:R-:W-:Y:S01]  /*2e30*/  MUFU.EX2 R35, R35 ;  /* 0x0000002300237308 */ /* 0x000fe20000000800 */
[----:B-1----:R-:W-:Y:S01]  /*2e40*/  F2FP.F16.F32.PACK_AB R49, R100, R95 ;  /* 0x0000005f6431723e */ /* 0x002fe200000000ff */
[----:B------:R-:W-:-:S02]  /*2e50*/  FADD.FTZ R95, R95, R100 ;  /* 0x000000645f5f7221 */ /* 0x000fc40000010000 */
[----:B------:R-:W1:Y:S04]  /*2e60*/  MUFU.EX2 R32, R32 ;  /* 0x0000002000207308 */ /* 0x000e680000000800 */
[----:B------:R-:W-:Y:S01]  /*2e70*/  MUFU.EX2 R31, R31 ;  /* 0x0000001f001f7308 */ /* 0x000fe20000000800 */
[----:B--2---:R-:W-:-:S03]  /*2e80*/  F2FP.F16.F32.PACK_AB R51, R93, R94 ;  /* 0x0000005e5d33723e */ /* 0x004fc600000000ff */
[----:B------:R-:W2:Y:S04]  /*2e90*/  MUFU.EX2 R28, R28 ;  /* 0x0000001c001c7308 */ /* 0x000ea80000000800 */
        /* <DEDUP_REMOVED lines=14> */
[----:B-1----:R-:W-:-:S02]  /*2f80*/  F2FP.F16.F32.PACK_AB R5, R30, R33 ;  /* 0x000000211e05723e */ /* 0x002fc400000000ff */
[----:B------:R-:W-:Y:S05]  /*2f90*/  MUFU.EX2 R102, R102 ;  /* 0x0000006600667308 */ /* 0x000fea0000000800 */
[----:B---3--:R-:W-:Y:S01]  /*2fa0*/  HMMA.16816.F32 R72, R48, R68, RZ ;  /* 0x000000443048723c */ /* 0x008fe200000018ff */
[----:B--2---:R-:W-:-:S07]  /*2fb0*/  F2FP.F16.F32.PACK_AB R7, R0, R29 ;  /* 0x0000001d0007723e */ /* 0x004fce00000000ff */
[C---:B------:R-:W-:Y:S08]  /*2fc0*/  HMMA.16816.F32 R64, R4.reuse, R8, R64 ;  /* 0x000000080440723c */ /* 0x040ff00000001840 */
        /* <DEDUP_REMOVED lines=10> */
[----:B------:R-:W2:Y:S07]  /*3070*/  LDSM.16.MT88.4 R12, [R109+0x8400] ;  /* 0x008400006d0c783b */ /* 0x000eae0000004200 */
[----:B------:R-:W-:Y:S01]  /*3080*/  HMMA.16816.F32 R80, R4, R24, R80 ;  /* 0x000000180450723c */ /* 0x000fe20000001850 */
[--C-:B------:R-:W-:Y:S01]  /*3090*/  FFMA.FTZ R25, R116, UR6, -R105.reuse ;  /* 0x0000000674197c23 */ /* 0x100fe20008010869 */
[----:B------:R-:W-:-:S05]  /*30a0*/  FFMA.FTZ R24, R114, UR6, -R105 ;  /* 0x0000000672187c23 */ /* 0x000fca0008010869 */
[----:B------:R-:W-:Y:S01]  /*30b0*/  MUFU.EX2 R25, R25 ;  /* 0x0000001900197308 */ /* 0x000fe20000000800 */
[C---:B-1----:R-:W-:Y:S03]  /*30c0*/  HMMA.16816.F32 R44, R4.reuse, R8, R44 ;  /* 0x00000008042c723c */ /* 0x042fe6000000182c */
[----:B------:R-:W-:Y:S05]  /*30d0*/  MUFU.EX2 R24, R24 ;  /* 0x0000001800187308 */ /* 0x000fea0000000800 */
[C---:B------:R-:W-:Y:S01]  /*30e0*/  HMMA.16816.F32 R48, R4.reuse, R10, R48 ;  /* 0x0000000a0430723c */ /* 0x040fe20000001830 */
[----:B------:R-:W1:Y:S07]  /*30f0*/  LDSM.16.MT88.4 R8, [R109+0x6800] ;  /* 0x006800006d08783b */ /* 0x000e6e0000004200 */
[----:B------:R-:W-:Y:S01]  /*3100*/  HMMA.16816.F32 R76, R4, R26, R76 ;  /* 0x0000001a044c723c */ /* 0x000fe2000000184c */
[--C-:B------:R-:W-:Y:S01]  /*3110*/  FFMA.FTZ R27, R133, UR6, -R106.reuse ;  /* 0x00000006851b7c23 */ /* 0x100fe2000801086a */
[----:B------:R-:W-:-:S05]  /*3120*/  FFMA.FTZ R26, R131, UR6, -R106 ;  /* 0x00000006831a7c23 */ /* 0x000fca000801086a */
[----:B------:R-:W-:Y:S01]  /*3130*/  MUFU.EX2 R27, R27 ;  /* 0x0000001b001b7308 */ /* 0x000fe20000000800 */
[C---:B------:R-:W-:Y:S01]  /*3140*/  HMMA.16816.F32 R72, R4.reuse, R20, R72 ;  /* 0x000000140448723c */ /* 0x040fe20000001848 */
[--C-:B------:R-:W-:Y:S01]  /*3150*/  FFMA.FTZ R21, R112, UR6, -R105.reuse ;  /* 0x0000000670157c23 */ /* 0x100fe20008010869 */
[--C-:B------:R-:W-:Y:S01]  /*3160*/  FFMA.FTZ R20, R110, UR6, -R105.reuse ;  /* 0x000000066e147c23 */ /* 0x100fe20008010869 */
[----:B------:R-:W3:Y:S01]  /*3170*/  MUFU.EX2 R26, R26 ;  /* 0x0000001a001a7308 */ /* 0x000ee20000000800 */
[--C-:B------:R-:W-:Y:S01]  /*3180*/  FFMA.FTZ R110, R113, UR6, -R106.reuse ;  /* 0x00000006716e7c23 */ /* 0x100fe2000801086a */
[--C-:B------:R-:W-:Y:S01]  /*3190*/  FFMA.FTZ R112, R99, UR6, -R105.reuse ;  /* 0x0000000663707c23 */ /* 0x100fe20008010869 */
        /* <DEDUP_REMOVED lines=8> */
[C---:B------:R-:W-:Y:S03]  /*3220*/  HMMA.16816.F32 R56, R4.reuse, R16, R56 ;  /* 0x000000100438723c */ /* 0x040fe60000001838 */
[----:B------:R-:W4:Y:S04]  /*3230*/  MUFU.EX2 R22, R22 ;  /* 0x0000001600167308 */ /* 0x000f280000000800 */
[----:B------:R-:W-:Y:S01]  /*3240*/  MUFU.EX2 R110, R110 ;  /* 0x0000006e006e7308 */ /* 0x000fe20000000800 */
        /* <DEDUP_REMOVED lines=10> */
[----:B----4-:R-:W-:-:S02]  /*32f0*/  F2FP.F16.F32.PACK_AB R6, R22, R23 ;  /* 0x000000171606723e */ /* 0x010fc400000000ff */
[----:B------:R-:W-:Y:S01]  /*3300*/  F2FP.F16.F32.PACK_AB R7, R20, R21 ;  /* 0x000000151407723e */ /* 0x000fe200000000ff */
[----:B------:R-:W-:-:S06]  /*3310*/  FADD.FTZ R26, R26, R27 ;  /* 0x0000001b1a1a7221 */ /* 0x000fcc0000010000 */
[C---:B-1----:R-:W-:Y:S08]  /*3320*/  HMMA.16816.F32 R80, R4.reuse, R8, R80 ;  /* 0x000000080450723c */ /* 0x042ff00000001850 */
        /* <DEDUP_REMOVED lines=16> */
[--C-:B------:R-:W-:Y:S01]  /*3430*/  FFMA.FTZ R4, R107, UR6, -R106.reuse ;  /* 0x000000066b047c23 */ /* 0x100fe2000801086a */
[----:B------:R-:W-:Y:S01]  /*3440*/  FFMA.FTZ R106, R103, UR6, -R106 ;  /* 0x00000006676a7c23 */ /* 0x000fe2000801086a */
[----:B------:R-:W1:Y:S01]  /*3450*/  MUFU.EX2 R107, R111 ;  /* 0x0000006f006b7308 */ /* 0x000e620000000800 */
[----:B------:R-:W2:Y:S01]  /*3460*/  LDSM.16.MT88.4 R8, [R109+0x7c00] ;  /* 0x007c00006d08783b */ /* 0x000ea20000004200 */
[----:B------:R-:W-:-:S02]  /*3470*/  F2FP.F16.F32.PACK_AB R5, R102, R101 ;  /* 0x000000656605723e */ /* 0x000fc400000000ff */
[----:B------:R1:W-:Y:S01]  /*3480*/  MUFU.EX2 R103, R4 ;  /* 0x0000000400677308 */ /* 0x0003e20000000800 */
[----:B------:R-:W-:-:S03]  /*3490*/  F2FP.F16.F32.PACK_AB R7, R99, R104 ;  /* 0x000000686307723e */ /* 0x000fc600000000ff */
[----:B------:R-:W3:Y:S01]  /*34a0*/  MUFU.EX2 R106, R106 ;  /* 0x0000006a006a7308 */ /* 0x000ee20000000800 */
[----:B-1----:R-:W-:Y:S02]  /*34b0*/  F2FP.F16.F32.PACK_AB R4, R107, R110 ;  /* 0x0000006e6b04723e */ /* 0x002fe400000000ff */
[----:B---3--:R-:W-:-:S07]  /*34c0*/  F2FP.F16.F32.PACK_AB R6, R106, R103 ;  /* 0x000000676a06723e */ /* 0x008fce00000000ff */
[C---:B------:R-:W-:Y:S08]  /*34d0*/  HMMA.16816.F32 R80, R4.reuse, R16, R80 ;  /* 0x000000100450723c */ /* 0x040ff00000001850 */
[C---:B------:R-:W-:Y:S01]  /*34e0*/  HMMA.16816.F32 R76, R4.reuse, R18, R76 ;  /* 0x00000012044c723c */ /* 0x040fe2000000184c */
[----:B------:R-:W1:Y:S07]  /*34f0*/  LDSM.16.MT88.4 R16, [R98+0x7c00] ;  /* 0x007c00006210783b */ /* 0x000e6e0000004200 */
[C---:B--2---:R-:W-:Y:S08]  /*3500*/  HMMA.16816.F32 R64, R4.reuse, R8, R64 ;  /* 0x000000080440723c */ /* 0x044ff00000001840 */
        /* <DEDUP_REMOVED lines=27> */
[----:B------:R-:W-:-:S04]  /*36c0*/  FADD.FTZ R101, R101, R20 ;  /* 0x0000001465657221 */ /* 0x000fc80000010000 */
[----:B------:R-:W-:-:S04]  /*36d0*/  FADD.FTZ R101, R102, R101 ;  /* 0x0000006566657221 */ /* 0x000fc80000010000 */
[----:B------:R-:W-:-:S04]  /*36e0*/  FADD.FTZ R104, R104, R101 ;  /* 0x0000006568687221 */ /* 0x000fc80000010000 */
[----:B------:R-:W-:Y:S01]  /*36f0*/  FADD.FTZ R91, R99, R104 ;  /* 0x00000068635b7221 */ /* 0x000fe20000010000 */
[----:B------:R-:W-:Y:S06]  /*3700*/  @!P5 BRA `(.L_x_998) ;  /* 0x0000002000a8d947 */ /* 0x000fec0003800000 */
[----:B------:R-:W-:Y:S01]  /*3710*/  VIADD R7, R2, 0xfffffffe ;  /* 0xfffffffe02077836 */ /* 0x000fe20000000000 */
[----:B------:R-:W-:-:S04]  /*3720*/  DEPBAR.LE SB0, 0x0 ;  /* 0x000080000000791a */ /* 0x000fc80000000000 */
[C---:B------:R-:W-:Y:S01]  /*3730*/  IMAD.WIDE.U32 R4, R7.reuse, R86, RZ ;  /* 0x0000005607047225 */ /* 0x040fe200078e00ff */
[----:B------:R-:W-:Y:S01]  /*3740*/  ULEA UR5, UR4, UR8, 0x18 ;  /* 0x0000000804057291 */ /* 0x000fe2000f8ec0ff */
[----:B------:R-:W1:Y:S02]  /*3750*/  LDCU UR4, c[0x0][0x50c] ;  /* 0x0000a180ff0477ac */ /* 0x000e640008000800 */
[----:B------:R-:W-:Y:S01]  /*3760*/  IMAD R7, R7, R87, R5 ;  /* 0x0000005707077224 */ /* 0x000fe200078e0205 */
[----:B------:R-:W-:Y:S01]  /*3770*/  BAR.SYNC.DEFER_BLOCKING 0x0 ;  /* 0x0000000000007b1d */ /* 0x000fe20000010000 */
[C---:B------:R-:W-:Y:S01]  /*3780*/  IMAD.SHL.U32 R5, R4.reuse, 0x40, RZ ;  /* 0x0000004004057824 */ /* 0x040fe200078e00ff */
[----:B------:R-:W-:Y:S02]  /*3790*/  LEA R8, P1, R4, R123, 0x7 ;  /* 0x0000007b04087211 */ /* 0x000fe400078238ff */
[----:B------:R-:W-:Y:S02]  /*37a0*/  LEA R127, R92, UR5, 0x1 ;  /* 0x000000055c7f7c11 */ /* 0x000fe4000f8e08ff */
[----:B------:R-:W-:-:S02]  /*37b0*/  LEA R0, P0, R86, R5, 0x5 ;  /* 0x0000000556007211 */ /* 0x000fc400078028ff */
        /* <DEDUP_REMOVED lines=15> */
[----:B------:R-:W3:Y:S04]  /*38b0*/  LDSM.16.M88.4 R28, [R119+0x3000] ;  /* 0x00300000771c783b */ /* 0x000ee80000000200 */
[----:B------:R-:W4:Y:S04]  /*38c0*/  LDSM.16.M88.4 R20, [R119+0x3400] ;  /* 0x003400007714783b */ /* 0x000f280000000200 */
[----:B------:R-:W5:Y:S04]  /*38d0*/  LDSM.16.M88.4 R12, [R119+0x3800] ;  /* 0x00380000770c783b */ /* 0x000f680000000200 */
[----:B------:R-:W2:Y:S04]  /*38e0*/  LDSM.16.M88.4 R100, [R119+0x3c00] ;  /* 0x003c00007764783b */ /* 0x000ea80000000200 */
[----:B------:R-:W-:Y:S04]  /*38f0*/  LDSM.16.M88.4 R92, [R118] ;  /* 0x00000000765c783b */ /* 0x000fe80000000200 */
[----:B------:R-:W1:Y:S04]  /*3900*/  LDSM.16.M88.4 R96, [R117+0x3000] ;  /* 0x003000007560783b */ /* 0x000e680000000200 */
[----:B------:R-:W1:Y:S04]  /*3910*/  LDSM.16.M88.4 R104, [R117+0x3400] ;  /* 0x003400007568783b */ /* 0x000e680000000200 */
[----:B------:R-:W0:Y:S01]  /*3920*/  LDGDEPBAR ;  /* 0x00000000000079af */ /* 0x000e220000000000 */
[C---:B---3--:R-:W-:Y:S08]  /*3930*/  HMMA.16816.F32 R32, R4.reuse, R28, RZ ;  /* 0x0000001c0420723c */ /* 0x048ff000000018ff */
[C---:B------:R-:W-:Y:S08]  /*3940*/  HMMA.16816.F32 R28, R4.reuse, R30, RZ ;  /* 0x0000001e041c723c */ /* 0x040ff000000018ff */
[C---:B----4-:R-:W-:Y:S08]  /*3950*/  HMMA.16816.F32 R24, R4.reuse, R20, RZ ;  /* 0x000000140418723c */ /* 0x050ff000000018ff */
[C---:B-----5:R-:W-:Y:S08]  /*3960*/  HMMA.16816.F32 R16, R4.reuse, R12, RZ ;  /* 0x0000000c0410723c */ /* 0x060ff000000018ff */
[C---:B------:R-:W-:Y:S08]  /*3970*/  HMMA.16816.F32 R20, R4.reuse, R22, RZ ;  /* 0x000000160414723c */ /* 0x040ff000000018ff */
[C---:B------:R-:W-:Y:S08]  /*3980*/  HMMA.16816.F32 R12, R4.reuse, R14, RZ ;  /* 0x0000000e040c723c */ /* 0x040ff000000018ff */
[C---:B--2---:R-:W-:Y:S08]  /*3990*/  HMMA.16816.F32 R8, R4.reuse, R100, RZ ;  /* 0x000000640408723c */ /* 0x044ff000000018ff */
[----:B------:R-:W-:Y:S01]  /*39a0*/  HMMA.16816.F32 R4, R4, R102, RZ ;  /* 0x000000660404723c */ /* 0x000fe200000018ff */
[----:B------:R-:W2:Y:S07]  /*39b0*/  LDSM.16.M88.4 R100, [R117+0x3800] ;  /* 0x003800007564783b */ /* 0x000eae0000000200 */
[C---:B-1----:R-:W-:Y:S08]  /*39c0*/  HMMA.16816.F32 R32, R92.reuse, R96, R32 ;  /* 0x000000605c20723c */ /* 0x042ff00000001820 */
[C---:B------:R-:W-:Y:S01]  /*39d0*/  HMMA.16816.F32 R28, R92.reuse, R98, R28 ;  /* 0x000000625c1c723c */ /* 0x040fe2000000181c */
[----:B------:R-:W1:Y:S07]  /*39e0*/  LDSM.16.M88.4 R96, [R117+0x3c00] ;  /* 0x003c00007560783b */ /* 0x000e6e0000000200 */
[C---:B------:R-:W-:Y:S08]  /*39f0*/  HMMA.16816.F32 R24, R92.reuse, R104, R24 ;  /* 0x000000685c18723c */ /* 0x040ff00000001818 */
[C---:B------:R-:W-:Y:S01]  /*3a00*/  HMMA.16816.F32 R20, R92.reuse, R106, R20 ;  /* 0x0000006a5c14723c */ /* 0x040fe20000001814 */
[----:B------:R-:W-:Y:S07]  /*3a10*/  LDSM.16.M88.4 R104, [R119+0x4000] ;  /* 0x004000007768783b */ /* 0x000fee0000000200 */
[C---:B--2---:R-:W-:Y:S08]  /*3a20*/  HMMA.16816.F32 R16, R92.reuse, R100, R16 ;  /* 0x000000645c10723c */ /* 0x044ff00000001810 */
        /* <DEDUP_REMOVED lines=17> */
[----:B------:R-:W2:Y:S04]  /*3b40*/  LDSM.16.M88.4 R104, [R117+0x4400] ;  /* 0x004400007568783b */ /* 0x000ea80000000200 */
[----:B------:R-:W3:Y:S03]  /*3b50*/  LDSM.16.M88.4 R100, [R117+0x4800] ;  /* 0x004800007564783b */ /* 0x000ee60000000200 */
[C---:B-1----:R-:W-:Y:S08]  /*3b60*/  HMMA.16816.F32 R32, R92.reuse, R96, R32 ;  /* 0x000000605c20723c */ /* 0x042ff00000001820 */
        /* <DEDUP_REMOVED lines=25> */
[C---:B------:R-:W-:Y:S08]  /*3d00*/  HMMA.16816.F32 R28, R96.reuse, R94, R28 ;  /* 0x0000005e601c723c */ /* 0x040ff0000000181c */
[C---:B--2---:R-:W-:Y:S03]  /*3d10*/  HMMA.16816.F32 R20, R96.reuse, R102, R20 ;  /* 0x000000666014723c */ /* 0x044fe60000001814 */
        /* <DEDUP_REMOVED lines=10> */
[----:B------:R1:W-:Y:S04]  /*3dc0*/  MUFU.TANH R93, R33 ;  /* 0x00000021005d7308 */ /* 0x0003e80000002400 */
[----:B------:R-:W-:Y:S01]  /*3dd0*/  FMUL.FTZ R129, R21, UR4 ;  /* 0x0000000415817c20 */ /* 0x000fe20008410000 */
[----:B------:R-:W-:-:S02]  /*3de0*/  IMAD.SHL.U32 R21, R85, 0x2, RZ ;  /* 0x0000000255157824 */ /* 0x000fc400078e00ff */
[----:B------:R-:W-:Y:S01]  /*3df0*/  FMUL.FTZ R20, R20, UR4 ;  /* 0x0000000414147c20 */ /* 0x000fe20008410000 */
[----:B------:R-:W-:Y:S01]  /*3e00*/  FMUL.FTZ R134, R22, UR4 ;  /* 0x0000000416867c20 */ /* 0x000fe20008410000 */
[----:B------:R-:W-:Y:S01]  /*3e10*/  FMUL.FTZ R132, R23, UR4 ;  /* 0x0000000417847c20 */ /* 0x000fe20008410000 */
[----:B------:R-:W2:Y:S01]  /*3e20*/  MUFU.TANH R94, R94 ;  /* 0x0000005e005e7308 */ /* 0x000ea20000002400 */
[----:B------:R-:W-:Y:S01]  /*3e30*/  LOP3.LUT R21, R21, 0x6, RZ, 0xc0, !PT ;  /* 0x0000000615157812 */ /* 0x000fe200078ec0ff */
[----:B------:R-:W-:Y:S01]  /*3e40*/  FMUL.FTZ R24, R24, UR4 ;  /* 0x0000000418187c20 */ /* 0x000fe20008410000 */
[----:B------:R-:W-:Y:S01]  /*3e50*/  FMUL.FTZ R25, R25, UR4 ;  /* 0x0000000419197c20 */ /* 0x000fe20008410000 */
[----:B------:R-:W-:Y:S01]  /*3e60*/  FMUL.FTZ R26, R26, UR4 ;  /* 0x000000041a1a7c20 */ /* 0x000fe20008410000 */
[----:B------:R-:W-:Y:S01]  /*3e70*/  FMUL.FTZ R27, R27, UR4 ;  /* 0x000000041b1b7c20 */ /* 0x000fe20008410000 */
[----:B-1----:R-:W1:Y:S02]  /*3e80*/  LDSM.16.M88.4 R32, [R117+0x5800] ;  /* 0x005800007520783b */ /* 0x002e640000000200 */
[----:B------:R3:W-:Y:S08]  /*3e90*/  MUFU.TANH R137, R24 ;  /* 0x0000001800897308 */ /* 0x0007f00000002400 */
[----:B------:R4:W-:Y:S08]  /*3ea0*/  MUFU.TANH R111, R20 ;  /* 0x00000014006f7308 */ /* 0x0009f00000002400 */
[----:B------:R-:W-:Y:S01]  /*3eb0*/  MUFU.TANH R95, R95 ;  /* 0x0000005f005f7308 */ /* 0x000fe20000002400 */
[----:B---3--:R-:W-:-:S07]  /*3ec0*/  IMAD R24, R2, 0x40, R21 ;  /* 0x0000004002187824 */ /* 0x008fce00078e0215 */
[----:B------:R3:W-:Y:S01]  /*3ed0*/  MUFU.TANH R131, R25 ;  /* 0x0000001900837308 */ /* 0x0007e20000002400 */
[----:B----4-:R-:W4:Y:S01]  /*3ee0*/  LDSM.16.M88.4 R20, [R117+0x5c00] ;  /* 0x005c00007514783b */ /* 0x010f220000000200 */
[----:B------:R-:W-:-:S06]  /*3ef0*/  DEPBAR.LE SB0, 0x0 ;  /* 0x000080000000791a */ /* 0x000fcc0000000000 */
[----:B------:R-:W5:Y:S01]  /*3f00*/  MUFU.TANH R0, R0 ;  /* 0x0000000000007308 */ /* 0x000f620000002400 */
[C---:B-1----:R-:W-:Y:S07]  /*3f10*/  HMMA.16816.F32 R16, R96.reuse, R32, R16 ;  /* 0x000000206010723c */ /* 0x042fee0000001810 */
[----:B------:R-:W-:Y:S01]  /*3f20*/  MUFU.TANH R29, R29 ;  /* 0x0000001d001d7308 */ /* 0x000fe20000002400 */
[----:B---3--:R-:W-:Y:S01]  /*3f30*/  VIADD R25, R24, 0xffffff80 ;  /* 0xffffff8018197836 */ /* 0x008fe20000000000 */
[----:B------:R-:W-:Y:S06]  /*3f40*/  HMMA.16816.F32 R12, R96, R34, R12 ;  /* 0x00000022600c723c */ /* 0x000fec000000180c */
[----:B------:R-:W-:Y:S01]  /*3f50*/  MUFU.TANH R28, R28 ;  /* 0x0000001c001c7308 */ /* 0x000fe20000002400 */
[----:B------:R-:W-:-:S02]  /*3f60*/  ISETP.GE.AND P3, PT, R25, R108, PT ;  /* 0x0000006c1900720c */ /* 0x000fc40003f66270 */
[----:B------:R-:W-:-:S04]  /*3f70*/  ISETP.GE.AND P5, PT, R25, R90, PT ;  /* 0x0000005a1900720c */ /* 0x000fc80003fa6270 */
[----:B--2---:R-:W-:Y:S01]  /*3f80*/  FSEL R94, R94, -INF , !P5 ;  /* 0xff8000005e5e7808 */ /* 0x004fe20006800000 */
[----:B------:R-:W1:Y:S01]  /*3f90*/  MUFU.TANH R30, R30 ;  /* 0x0000001e001e7308 */ /* 0x000e620000002400 */
[----:B------:R-:W-:Y:S01]  /*3fa0*/  FMUL.FTZ R135, R17, UR4 ;  /* 0x0000000411877c20 */ /* 0x000fe20008410000 */
[C---:B------:R-:W-:Y:S02]  /*3fb0*/  VIADD R17, R24.reuse, 0xffffff81 ;  /* 0xffffff8118117836 */ /* 0x040fe40000000000 */
[----:B------:R-:W-:Y:S01]  /*3fc0*/  FMUL.FTZ R128, R19, UR4 ;  /* 0x0000000413807c20 */ /* 0x000fe20008410000 */
[----:B------:R-:W-:Y:S02]  /*3fd0*/  VIADD R19, R24, 0xffffff89 ;  /* 0xffffff8918137836 */ /* 0x000fe40000000000 */
[----:B------:R-:W-:Y:S01]  /*3fe0*/  FMUL.FTZ R16, R16, UR4 ;  /* 0x0000000410107c20 */ /* 0x000fe20008410000 */
[----:B------:R-:W-:Y:S01]  /*3ff0*/  FMUL.FTZ R18, R18, UR4 ;  /* 0x0000000412127c20 */ /* 0x000fe20008410000 */
[C---:B------:R-:W-:Y:S01]  /*4000*/  ISETP.GE.AND P2, PT, R17.reuse, R108, PT ;  /* 0x0000006c1100720c */ /* 0x040fe20003f46270 */
[----:B------:R-:W2:Y:S01]  /*4010*/  MUFU.TANH R138, R26 ;  /* 0x0000001a008a7308 */ /* 0x000ea20000002400 */
[-C--:B------:R-:W-:Y:S01]  /*4020*/  ISETP.GE.AND P4, PT, R17, R90.reuse, PT ;  /* 0x0000005a1100720c */ /* 0x080fe20003f86270 */
[----:B------:R-:W-:Y:S01]  /*4030*/  VIADD R17, R24, 0xffffff88 ;  /* 0xffffff8818117836 */ /* 0x000fe20000000000 */
[C---:B----4-:R-:W-:Y:S01]  /*4040*/  HMMA.16816.F32 R8, R96.reuse, R20, R8 ;  /* 0x000000146008723c */ /* 0x050fe20000001808 */
[----:B------:R-:W-:Y:S01]  /*4050*/  ISETP.GE.AND P5, PT, R19, R90, PT ;  /* 0x0000005a1300720c */ /* 0x000fe20003fa6270 */
[----:B------:R-:W-:Y:S01]  /*4060*/  FMUL.FTZ R12, R12, UR4 ;  /* 0x000000040c0c7c20 */ /* 0x000fe20008410000 */
[----:B------:R-:W-:Y:S01]  /*4070*/  FSEL R93, R93, -INF , !P2 ;  /* 0xff8000005d5d7808 */ /* 0x000fe20005000000 */
[----:B------:R-:W-:Y:S01]  /*4080*/  FMUL.FTZ R14, R14, UR4 ;  /* 0x000000040e0e7c20 */ /* 0x000fe20008410000 */
[C---:B------:R-:W-:Y:S01]  /*4090*/  ISETP.GE.AND P0, PT, R17.reuse, R108, PT ;  /* 0x0000006c1100720c */ /* 0x040fe20003f06270 */
[----:B------:R-:W-:Y:S01]  /*40a0*/  MUFU.TANH R136, R27 ;  /* 0x0000001b00887308 */ /* 0x000fe20000002400 */
[----:B------:R-:W-:Y:S01]  /*40b0*/  ISETP.GE.AND P1, PT, R17, R90, PT ;  /* 0x0000005a1100720c */ /* 0x000fe20003f26270 */
[----:B------:R-:W-:Y:S01]  /*40c0*/  HMMA.16816.F32 R4, R96, R22, R4 ;  /* 0x000000166004723c */ /* 0x000fe20000001804 */
[----:B------:R-:W-:Y:S01]  /*40d0*/  FSEL R17, R92, -INF , !P3 ;  /* 0xff8000005c117808 */ /* 0x000fe20005800000 */
[C---:B------:R-:W-:Y:S01]  /*40e0*/  VIADD R21, R24.reuse, 0xffffff98 ;  /* 0xffffff9818157836 */ /* 0x040fe20000000000 */
[----:B------:R-:W-:Y:S01]  /*40f0*/  ISETP.GE.AND P3, PT, R19, R108, PT ;  /* 0x0000006c1300720c */ /* 0x000fe20003f66270 */
[----:B------:R-:W-:-:S02]  /*4100*/  VIADD R19, R24, 0xffffff90 ;  /* 0xffffff9018137836 */ /* 0x000fc40000000000 */
[----:B------:R-:W-:Y:S01]  /*4110*/  FMUL.FTZ R115, R13, UR4 ;  /* 0x000000040d737c20 */ /* 0x000fe20008410000 */
[----:B------:R3:W4:Y:S01]  /*4120*/  MUFU.TANH R139, R16 ;  /* 0x00000010008b7308 */ /* 0x0007220000002400 */
[----:B-----5:R-:W-:Y:S01]  /*4130*/  FSEL R13, R0, -INF , !P0 ;  /* 0xff800000000d7808 */ /* 0x020fe20004000000 */
[----:B------:R-:W-:Y:S01]  /*4140*/  FMUL.FTZ R15, R15, UR4 ;  /* 0x000000040f0f7c20 */ /* 0x000fe20008410000 */
[----:B------:R-:W-:Y:S01]  /*4150*/  ISETP.GE.AND P2, PT, R19, R108, PT ;  /* 0x0000006c1300720c */ /* 0x000fe20003f46270 */
[----:B------:R-:W-:Y:S01]  /*4160*/  VIADD R23, R24, 0xffffffa0 ;  /* 0xffffffa018177836 */ /* 0x000fe20000000000 */
[----:B-1----:R-:W-:Y:S01]  /*4170*/  FSEL R30, R30, -INF , !P5 ;  /* 0xff8000001e1e7808 */ /* 0x002fe20006800000 */
[----:B------:R-:W-:Y:S01]  /*4180*/  FMUL.FTZ R8, R8, UR4 ;  /* 0x0000000408087c20 */ /* 0x000fe20008410000 */
[-C--:B------:R-:W-:Y:S01]  /*4190*/  ISETP.GE.AND P5, PT, R21, R90.reuse, PT ;  /* 0x0000005a1500720c */ /* 0x080fe20003fa6270 */
[----:B------:R-:W1:Y:S01]  /*41a0*/  MUFU.TANH R129, R129 ;  /* 0x0000008100817308 */ /* 0x000e620000002400 */
[----:B------:R-:W-:Y:S01]  /*41b0*/  FSEL R137, R137, -INF , !P2 ;  /* 0xff80000089897808 */ /* 0x000fe20005000000 */
[----:B------:R-:W-:Y:S01]  /*41c0*/  FMUL.FTZ R104, R9, UR4 ;  /* 0x0000000409687c20 */ /* 0x000fe20008410000 */
[----:B------:R-:W-:Y:S01]  /*41d0*/  VIADD R9, R24, 0xffffffa9 ;  /* 0xffffffa918097836 */ /* 0x000fe20000000000 */
[----:B------:R-:W-:Y:S01]  /*41e0*/  FMNMX3.FTZ R0, R84, R17, R93, !PT ;  /* 0x0000001154007276 */ /* 0x000fe2000781005d */
[----:B------:R-:W-:Y:S01]  /*41f0*/  FMUL.FTZ R4, R4, UR4 ;  /* 0x0000000404047c20 */ /* 0x000fe20008410000 */
[----:B------:R-:W-:Y:S01]  /*4200*/  FMUL.FTZ R106, R5, UR4 ;  /* 0x00000004056a7c20 */ /* 0x000fe20008410000 */
[----:B------:R-:W-:Y:S01]  /*4210*/  VIADD R5, R24, 0xffffffb1 ;  /* 0xffffffb118057836 */ /* 0x000fe20000000000 */
[----:B------:R-:W5:Y:S01]  /*4220*/  MUFU.TANH R132, R132 ;  /* 0x0000008400847308 */ /* 0x000f620000002400 */
[----:B------:R-:W-:Y:S01]  /*4230*/  FMUL.FTZ R10, R10, UR4 ;  /* 0x000000040a0a7c20 */ /* 0x000fe20008410000 */
[----:B---3--:R-:W-:Y:S01]  /*4240*/  FSEL R16, R95, -INF , !P4 ;  /* 0xff8000005f107808 */ /* 0x008fe20006000000 */
[----:B------:R-:W-:Y:S01]  /*4250*/  FMUL.FTZ R11, R11, UR4 ;  /* 0x000000040b0b7c20 */ /* 0x000fe20008410000 */
[----:B------:R-:W-:Y:S01]  /*4260*/  ISETP.GE.AND P4, PT, R19, R90, PT ;  /* 0x0000005a1300720c */ /* 0x000fe20003f86270 */
[----:B------:R-:W-:-:S02]  /*4270*/  VIADD R19, R24, 0xffffff91 ;  /* 0xffffff9118137836 */ /* 0x000fc40000000000 */
[----:B------:R-:W-:Y:S01]  /*4280*/  FMUL.FTZ R6, R6, UR4 ;  /* 0x0000000406067c20 */ /* 0x000fe20008410000 */
[----:B------:R-:W-:Y:S01]  /*4290*/  FMUL.FTZ R7, R7, UR4 ;  /* 0x0000000407077c20 */ /* 0x000fe20008410000 */
[----:B------:R3:W5:Y:S01]  /*42a0*/  MUFU.TANH R114, R18 ;  /* 0x0000001200727308 */ /* 0x0007620000002400 */
[----:B--2---:R-:W-:Y:S02]  /*42b0*/  FSEL R138, R138, -INF , !P4 ;  /* 0xff8000008a8a7808 */ /* 0x004fe40006000000 */
[----:B------:R-:W-:-:S04]  /*42c0*/  ISETP.GE.AND P0, PT, R19, R108, PT ;  /* 0x0000006c1300720c */ /* 0x000fc80003f06270 */
[----:B------:R-:W-:Y:S01]  /*42d0*/  FSEL R131, R131, -INF , !P0 ;  /* 0xff80000083837808 */ /* 0x000fe20004000000 */
[----:B------:R-:W-:Y:S01]  /*42e0*/  MUFU.TANH R113, R12 ;  /* 0x0000000c00717308 */ /* 0x000fe20000002400 */
[----:B------:R-:W-:-:S04]  /*42f0*/  ISETP.GE.AND P0, PT, R23, R108, PT ;  /* 0x0000006c1700720c */ /* 0x000fc80003f06270 */
[----:B----4-:R-:W-:Y:S02]  /*4300*/  FSEL R139, R139, -INF , !P0 ;  /* 0xff8000008b8b7808 */ /* 0x010fe40004000000 */
[----:B------:R-:W-:Y:S01]  /*4310*/  ISETP.GE.AND P0, PT, R9, R108, PT ;  /* 0x0000006c0900720c */ /* 0x000fe20003f06270 */
[----:B------:R-:W-:Y:S01]  /*4320*/  MUFU.TANH R116, R14 ;  /* 0x0000000e00747308 */ /* 0x000fe20000002400 */
[----:B---3--:R-:W-:Y:S02]  /*4330*/  FSEL R18, R29, -INF , !P1 ;  /* 0xff8000001d127808 */ /* 0x008fe40004800000 */
[----:B------:R-:W-:Y:S02]  /*4340*/  ISETP.GE.AND P1, PT, R19, R90, PT ;  /* 0x0000005a1300720c */ /* 0x000fe40003f26270 */
[----:B------:R-:W-:Y:S02]  /*4350*/  FSEL R19, R28, -INF , !P3 ;  /* 0xff8000001c137808 */ /* 0x000fe40005800000 */
[----:B------:R-:W-:Y:S01]  /*4360*/  ISETP.GE.AND P3, PT, R21, R108, PT ;  /* 0x0000006c1500720c */ /* 0x000fe20003f66270 */
[----:B------:R-:W2:Y:S01]  /*4370*/  MUFU.TANH R135, R135 ;  /* 0x0000008700877308 */ /* 0x000ea20000002400 */
[----:B------:R-:W-:Y:S01]  /*4380*/  VIADD R21, R24, 0xffffff99 ;  /* 0xffffff9918157836 */ /* 0x000fe20000000000 */
[----:B------:R-:W-:-:S02]  /*4390*/  FSEL R136, R136, -INF , !P1 ;  /* 0xff80000088887808 */ /* 0x000fc40004800000 */
[----:B------:R-:W-:Y:S02]  /*43a0*/  ISETP.GE.AND P1, PT, R23, R90, PT ;  /* 0x0000005a1700720c */ /* 0x000fe40003f26270 */
[C---:B------:R-:W-:Y:S02]  /*43b0*/  ISETP.GE.AND P2, PT, R21.reuse, R108, PT ;  /* 0x0000006c1500720c */ /* 0x040fe40003f46270 */
[----:B------:R-:W3:Y:S01]  /*43c0*/  MUFU.TANH R115, R115 ;  /* 0x0000007300737308 */ /* 0x000ee20000002400 */
[----:B------:R-:W-:Y:S01]  /*43d0*/  ISETP.GE.AND P4, PT, R21, R90, PT ;  /* 0x0000005a1500720c */ /* 0x000fe20003f86270 */
[----:B------:R-:W-:Y:S01]  /*43e0*/  VIADD R21, R24, 0xffffffa1 ;  /* 0xffffffa118157836 */ /* 0x000fe20000000000 */
[----:B-1----:R-:W-:Y:S02]  /*43f0*/  FSEL R129, R129, -INF , !P2 ;  /* 0xff80000081817808 */ /* 0x002fe40005000000 */
[----:B-----5:R-:W-:Y:S02]  /*4400*/  FSEL R132, R132, -INF , !P4 ;  /* 0xff80000084847808 */ /* 0x020fe40006000000 */
[----:B------:R-:W-:Y:S01]  /*4410*/  FSEL R114, R114, -INF , !P1 ;  /* 0xff80000072727808 */ /* 0x000fe20004800000 */
[----:B------:R-:W1:Y:S01]  /*4420*/  MUFU.TANH R134, R134 ;  /* 0x0000008600867308 */ /* 0x000e620000002400 */
[----:B------:R-:W-:-:S02]  /*4430*/  FSEL R111, R111, -INF , !P3 ;  /* 0xff8000006f6f7808 */ /* 0x000fc40005800000 */
[----:B------:R-:W-:Y:S01]  /*4440*/  ISETP.GE.AND P1, PT, R9, R90, PT ;  /* 0x0000005a0900720c */ /* 0x000fe20003f26270 */
[----:B------:R-:W-:Y:S01]  /*4450*/  VIADD R9, R24, 0xffffffb0 ;  /* 0xffffffb018097836 */ /* 0x000fe20000000000 */
[-C--:B------:R-:W-:Y:S02]  /*4460*/  ISETP.GE.AND P3, PT, R21, R108.reuse, PT ;  /* 0x0000006c1500720c */ /* 0x080fe40003f66270 */
[----:B------:R-:W-:Y:S01]  /*4470*/  FMNMX3.FTZ R0, R0, R13, R19, !PT ;  /* 0x0000000d00007276 */ /* 0x000fe20007810013 */
[----:B------:R4:W5:Y:S01]  /*4480*/  MUFU.TANH R130, R15 ;  /* 0x0000000f00827308 */ /* 0x0009620000002400 */
[----:B--2---:R-:W-:Y:S02]  /*4490*/  FSEL R135, R135, -INF , !P3 ;  /* 0xff80000087877808 */ /* 0x004fe40005800000 */
[----:B------:R-:W-:Y:S02]  /*44a0*/  ISETP.GE.AND P3, PT, R9, R108, PT ;  /* 0x0000006c0900720c */ /* 0x000fe40003f66270 */
[----:B---3--:R-:W-:-:S02]  /*44b0*/  FSEL R115, R115, -INF , !P0 ;  /* 0xff80000073737808 */ /* 0x008fc40004000000 */
[----:B------:R-:W-:Y:S01]  /*44c0*/  FMNMX3.FTZ R0, R0, R137, R131, !PT ;  /* 0x0000008900007276 */ /* 0x000fe20007810083 */
[----:B------:R-:W2:Y:S01]  /*44d0*/  MUFU.TANH R105, R8 ;  /* 0x0000000800697308 */ /* 0x000ea20000002400 */
[----:B-1----:R-:W-:Y:S02]  /*44e0*/  FSEL R134, R134, -INF , !P5 ;  /* 0xff80000086867808 */ /* 0x002fe40006800000 */
[----:B------:R-:W-:Y:S02]  /*44f0*/  ISETP.GE.AND P5, PT, R21, R90, PT ;  /* 0x0000005a1500720c */ /* 0x000fe40003fa6270 */
[----:B------:R-:W-:-:S03]  /*4500*/  FMNMX3.FTZ R0, R0, R111, R129, !PT ;  /* 0x0000006f00007276 */ /* 0x000fc60007810081 */
[----:B------:R-:W1:Y:S01]  /*4510*/  MUFU.TANH R107, R4 ;  /* 0x00000004006b7308 */ /* 0x000e620000002400 */
[----:B----4-:R-:W-:Y:S01]  /*4520*/  VIADD R15, R24, 0xffffffa8 ;  /* 0xffffffa8180f7836 */ /* 0x010fe20000000000 */
[----:B------:R-:W-:Y:S02]  /*4530*/  FMNMX3.FTZ R0, R0, R139, R135, !PT ;  /* 0x0000008b00007276 */ /* 0x000fe40007810087 */
[----:B-----5:R-:W-:Y:S02]  /*4540*/  FSEL R130, R130, -INF , !P1 ;  /* 0xff80000082827808 */ /* 0x020fe40004800000 */
[C---:B------:R-:W-:Y:S02]  /*4550*/  ISETP.GE.AND P2, PT, R15.reuse, R108, PT ;  /* 0x0000006c0f00720c */ /* 0x040fe40003f46270 */
[----:B------:R-:W3:Y:S01]  /*4560*/  MUFU.TANH R128, R128 ;  /* 0x0000008000807308 */ /* 0x000ee20000002400 */
[----:B------:R-:W-:Y:S02]  /*4570*/  ISETP.GE.AND P4, PT, R15, R90, PT ;  /* 0x0000005a0f00720c */ /* 0x000fe40003f86270 */
[----:B------:R-:W-:-:S02]  /*4580*/  FSEL R113, R113, -INF , !P2 ;  /* 0xff80000071717808 */ /* 0x000fc40005000000 */
[----:B------:R-:W-:Y:S02]  /*4590*/  FSEL R116, R116, -INF , !P4 ;  /* 0xff80000074747808 */ /* 0x000fe40006000000 */
[C---:B------:R-:W-:Y:S01]  /*45a0*/  ISETP.GE.AND P2, PT, R5.reuse, R108, PT ;  /* 0x0000006c0500720c */ /* 0x040fe20003f46270 */
[----:B------:R-:W4:Y:S01]  /*45b0*/  MUFU.TANH R104, R104 ;  /* 0x0000006800687308 */ /* 0x000f220000002400 */
[----:B------:R-:W-:Y:S01]  /*45c0*/  ISETP.GE.AND P4, PT, R5, R90, PT ;  /* 0x0000005a0500720c */ /* 0x000fe20003f86270 */
[----:B------:R-:W-:Y:S01]  /*45d0*/  VIADD R5, R24, 0xffffffb8 ;  /* 0xffffffb818057836 */ /* 0x000fe20000000000 */
[----:B--2---:R-:W-:Y:S02]  /*45e0*/  FSEL R105, R105, -INF , !P3 ;  /* 0xff80000069697808 */ /* 0x004fe40005800000 */
[----:B------:R-:W-:Y:S02]  /*45f0*/  FMNMX3.FTZ R0, R0, R113, R115, !PT ;  /* 0x0000007100007276 */ /* 0x000fe40007810073 */
[C---:B------:R-:W-:Y:S01]  /*4600*/  ISETP.GE.AND P0, PT, R5.reuse, R108, PT ;  /* 0x0000006c0500720c */ /* 0x040fe20003f06270 */
[----:B------:R-:W2:Y:S01]  /*4610*/  MUFU.TANH R106, R106 ;  /* 0x0000006a006a7308 */ /* 0x000ea20000002400 */
[----:B------:R-:W-:-:S02]  /*4620*/  ISETP.GE.AND P3, PT, R5, R90, PT ;  /* 0x0000005a0500720c */ /* 0x000fc40003f66270 */
[----:B------:R-:W-:Y:S02]  /*4630*/  FMNMX3.FTZ R5, R3, R94, R16, !PT ;  /* 0x0000005e03057276 */ /* 0x000fe40007810010 */
[----:B-1----:R-:W-:Y:S02]  /*4640*/  FSEL R107, R107, -INF , !P0 ;  /* 0xff8000006b6b7808 */ /* 0x002fe40004000000 */
[----:B---3--:R-:W-:Y:S01]  /*4650*/  FSEL R128, R128, -INF , !P5 ;  /* 0xff80000080807808 */ /* 0x008fe20006800000 */
[----:B------:R1:W3:Y:S01]  /*4660*/  MUFU.TANH R102, R10 ;  /* 0x0000000a00667308 */ /* 0x0002e20000002400 */
[----:B------:R-:W-:Y:S01]  /*4670*/  BAR.SYNC.DEFER_BLOCKING 0x0 ;  /* 0x0000000000007b1d */ /* 0x000fe20000010000 */
[----:B------:R-:W-:Y:S02]  /*4680*/  ISETP.GE.U32.AND P0, PT, R2, 0x3, PT ;  /* 0x000000030200780c */ /* 0x000fe40003f06070 */
[----:B------:R-:W-:Y:S01]  /*4690*/  ISETP.GE.AND P5, PT, R9, R90, PT ;  /* 0x0000005a0900720c */ /* 0x000fe20003fa6270 */
[----:B------:R-:W-:Y:S01]  /*46a0*/  VIADD R9, R24, 0xffffffb9 ;  /* 0xffffffb918097836 */ /* 0x000fe20000000000 */
[----:B------:R-:W-:-:S02]  /*46b0*/  FMNMX3.FTZ R5, R5, R18, R30, !PT ;  /* 0x0000001205057276 */ /* 0x000fc4000781001e */
[----:B------:R1:W1:Y:S01]  /*46c0*/  MUFU.TANH R101, R11 ;  /* 0x0000000b00657308 */ /* 0x0002620000002400 */
[----:B----4-:R-:W-:Y:S02]  /*46d0*/  FSEL R104, R104, -INF , !P2 ;  /* 0xff80000068687808 */ /* 0x010fe40005000000 */
[----:B------:R-:W-:Y:S02]  /*46e0*/  ISETP.GE.AND P1, PT, R9, R108, PT ;  /* 0x0000006c0900720c */ /* 0x000fe40003f26270 */
[----:B------:R-:W-:Y:S02]  /*46f0*/  FMNMX3.FTZ R5, R5, R138, R136, !PT ;  /* 0x0000008a05057276 */ /* 0x000fe40007810088 */
[----:B--2---:R-:W-:Y:S01]  /*4700*/  FSEL R106, R106, -INF , !P1 ;  /* 0xff8000006a6a7808 */ /* 0x004fe20004800000 */
[----:B------:R2:W4:Y:S01]  /*4710*/  MUFU.TANH R100, R6 ;  /* 0x0000000600647308 */ /* 0x0005220000002400 */
[----:B------:R-:W-:Y:S02]  /*4720*/  FMNMX3.FTZ R5, R5, R134, R132, !PT ;  /* 0x0000008605057276 */ /* 0x000fe40007810084 */
[----:B------:R-:W-:-:S02]  /*4730*/  FMNMX3.FTZ R0, R0, R105, R104, !PT ;  /* 0x0000006900007276 */ /* 0x000fc40007810068 */
[----:B------:R-:W-:Y:S02]  /*4740*/  ISETP.GE.AND P2, PT, R9, R90, PT ;  /* 0x0000005a0900720c */ /* 0x000fe40003f46270 */
[----:B------:R-:W-:Y:S01]  /*4750*/  FMNMX3.FTZ R5, R5, R114, R128, !PT ;  /* 0x0000007205057276 */ /* 0x000fe20007810080 */
[----:B------:R2:W1:Y:S01]  /*4760*/  MUFU.TANH R99, R7 ;  /* 0x0000000700637308 */ /* 0x0004620000002400 */
[----:B------:R-:W-:Y:S01]  /*4770*/  FMNMX3.FTZ R0, R0, R107, R106, !PT ;  /* 0x0000006b00007276 */ /* 0x000fe2000781006a */
[----:B---3--:R-:W-:Y:S08]  /*4780*/  @!P0 BRA `(.L_x_999) ;  /* 0x0000000000548947 */ /* 0x008ff00003800000 */
[----:B--2---:R-:W-:-:S04]  /*4790*/  VIADD R7, R2, 0xfffffffd ;  /* 0xfffffffd02077836 */ /* 0x004fc80000000000 */
[----:B------:R-:W-:-:S04]  /*47a0*/  IMAD.WIDE.U32 R8, R7, R88, RZ ;  /* 0x0000005807087225 */ /* 0x000fc800078e00ff */
[----:B------:R-:W-:Y:S01]  /*47b0*/  IMAD R7, R7, R89, R9 ;  /* 0x0000005907077224 */ /* 0x000fe200078e0209 */
[C---:B-1----:R-:W-:Y:S01]  /*47c0*/  LEA R10, P1, R8.reuse, R125, 0x7 ;  /* 0x0000007d080a7211 */ /* 0x042fe200078238ff */
        /* <DEDUP_REMOVED lines=17> */
.L_x_999:
[----:B------:R-:W-:Y:S01]  /*48e0*/  FSEL R102, R102, -INF , !P5 ;  /* 0xff80000066667808 */ /* 0x000fe20006800000 */
[----:B--2---:R-:W2:Y:S01]  /*48f0*/  SHFL.BFLY PT, R7, R0, 0x2, 0x1f ;  /* 0x0c401f0000077f89 */ /* 0x004ea200000e0000 */
[----:B-1----:R-:W-:Y:S01]  /*4900*/  FSEL R101, R101, -INF , !P4 ;  /* 0xff80000065657808 */ /* 0x002fe20006000000 */
[----:B------:R-:W1:Y:S01]  /*4910*/  LDCU UR4, c[0x0][0x45c] ;  /* 0x00008b80ff0477ac */ /* 0x000e620008000800 */
[----:B------:R-:W-:Y:S02]  /*4920*/  FMNMX3.FTZ R5, R5, R116, R130, !PT ;  /* 0x0000007405057276 */ /* 0x000fe40007810082 */
[----:B----4-:R-:W-:Y:S02]  /*4930*/  FSEL R100, R100, -INF , !P3 ;  /* 0xff80000064647808 */ /* 0x010fe40005800000 */
[----:B------:R-:W-:Y:S02]  /*4940*/  FSEL R99, R99, -INF , !P2 ;  /* 0xff80000063637808 */ /* 0x000fe40005000000 */
[----:B------:R-:W-:-:S02]  /*4950*/  FMNMX3.FTZ R5, R5, R102, R101, !PT ;  /* 0x0000006605057276 */ /* 0x000fc40007810065 */
[----:B------:R-:W-:Y:S02]  /*4960*/  IADD3 R96, PT, PT, R109, 0x6020, RZ ;  /* 0x000060206d607810 */ /* 0x000fe40007ffe0ff */
        /* <DEDUP_REMOVED lines=8> */
[----:B-1----:R-:W-:-:S05]  /*49f0*/  FMUL.FTZ R108, R88, UR4 ;  /* 0x00000004586c7c20 */ /* 0x002fca0008410000 */
[----:B------:R-:W-:-:S05]  /*4a00*/  FSEL R108, R108, RZ, P1 ;  /* 0x000000ff6c6c7208 */ /* 0x000fca0000800000 */
[--C-:B------:R-:W-:Y:S01]  /*4a10*/  FFMA.FTZ R92, R93, UR4, -R108.reuse ;  /* 0x000000045d5c7c23 */ /* 0x100fe2000801086c */
[--C-:B------:R-:W-:Y:S01]  /*4a20*/  FFMA.FTZ R98, R17, UR4, -R108.reuse ;  /* 0x0000000411627c23 */ /* 0x100fe2000801086c */
[--C-:B------:R-:W-:Y:S01]  /*4a30*/  FFMA.FTZ R90, R13, UR4, -R108.reuse ;  /* 0x000000040d5a7c23 */ /* 0x100fe2000801086c */
[----:B----4-:R-:W-:Y:S01]  /*4a40*/  FMNMX.FTZ R0, R5, R4, !PT ;  /* 0x0000000405007209 */ /* 0x010fe20007810000 */
[--C-:B------:R-:W-:Y:S01]  /*4a50*/  FFMA.FTZ R89, R19, UR4, -R108.reuse ;  /* 0x0000000413597c23 */ /* 0x100fe2000801086c */
[----:B------:R-:W-:Y:S01]  /*4a60*/  FSEL R5, R88, RZ, P1 ;  /* 0x000000ff58057208 */ /* 0x000fe20000800000 */
[----:B------:R-:W-:Y:S01]  /*4a70*/  MUFU.EX2 R92, R92 ;  /* 0x0000005c005c7308 */ /* 0x000fe20000000800 */
[C---:B------:R-:W-:Y:S01]  /*4a80*/  FSETP.NEU.FTZ.AND P0, PT, R0.reuse, -INF , PT ;  /* 0xff8000000000780b */ /* 0x040fe20003f1d000 */
[----:B------:R-:W-:Y:S01]  /*4a90*/  FMUL.FTZ R103, R0, UR4 ;  /* 0x0000000400677c20 */ /* 0x000fe20008410000 */
[----:B---3--:R-:W-:Y:S01]  /*4aa0*/  LDSM.16.MT88.4 R12, [R109+0x6000] ;  /* 0x006000006d0c783b */ /* 0x008fe20000004200 */
[----:B------:R-:W-:Y:S01]  /*4ab0*/  FADD.FTZ R5, R84, -R5 ;  /* 0x8000000554057221 */ /* 0x000fe20000010000 */
[----:B------:R-:W-:Y:S01]  /*4ac0*/  FSEL R4, R0, RZ, P0 ;  /* 0x000000ff00047208 */ /* 0x000fe20000000000 */
[----:B------:R-:W1:Y:S01]  /*4ad0*/  MUFU.EX2 R98, R98 ;  /* 0x0000006200627308 */ /* 0x000e620000000800 */
[----:B------:R-:W-:Y:S01]  /*4ae0*/  FSEL R103, R103, RZ, P0 ;  /* 0x000000ff67677208 */ /* 0x000fe20000000000 */
[----:B------:R-:W-:Y:S01]  /*4af0*/  FMUL.FTZ R5, R5, UR4 ;  /* 0x0000000405057c20 */ /* 0x000fe20008410000 */
[----:B------:R-:W-:Y:S01]  /*4b00*/  FFMA.FTZ R112, R137, UR4, -R108 ;  /* 0x0000000489707c23 */ /* 0x000fe2000801086c */
[----:B------:R-:W-:Y:S01]  /*4b10*/  FADD.FTZ R4, R3, -R4 ;  /* 0x8000000403047221 */ /* 0x000fe20000010000 */
[----:B------:R-:W-:Y:S01]  /*4b20*/  MUFU.EX2 R90, R90 ;  /* 0x0000005a005a7308 */ /* 0x000fe20000000800 */
[--C-:B------:R-:W-:Y:S01]  /*4b30*/  FFMA.FTZ R3, R30, UR4, -R103.reuse ;  /* 0x000000041e037c23 */ /* 0x100fe20008010867 */
[--C-:B------:R-:W-:Y:S01]  /*4b40*/  FFMA.FTZ R94, R94, UR4, -R103.reuse ;  /* 0x000000045e5e7c23 */ /* 0x100fe20008010867 */
[----:B------:R-:W-:Y:S01]  /*4b50*/  FMUL.FTZ R95, R4, UR4 ;  /* 0x00000004045f7c20 */ /* 0x000fe20008410000 */
[----:B------:R-:W2:Y:S01]  /*4b60*/  LDSM.16.MT88.4 R28, [R109+0x7000] ;  /* 0x007000006d1c783b */ /* 0x000ea20000004200 */
[----:B------:R-:W-:Y:S01]  /*4b70*/  IADD3 R4, PT, PT, R109, 0x6000, RZ ;  /* 0x000060006d047810 */ /* 0x000fe20007ffe0ff */
[--C-:B------:R-:W-:Y:S01]  /*4b80*/  FFMA.FTZ R93, R16, UR4, -R103.reuse ;  /* 0x00000004105d7c23 */ /* 0x100fe20008010867 */
[--C-:B------:R-:W-:Y:S01]  /*4b90*/  FFMA.FTZ R84, R18, UR4, -R103.reuse ;  /* 0x0000000412547c23 */ /* 0x100fe20008010867 */
[----:B------:R-:W3:Y:S01]  /*4ba0*/  MUFU.EX2 R89, R89 ;  /* 0x0000005900597308 */ /* 0x000ee20000000800 */
[----:B------:R-:W-:Y:S01]  /*4bb0*/  @P6 IADD3 R96, PT, PT, R4, -0x20, RZ ;  /* 0xffffffe004606810 */ /* 0x000fe20007ffe0ff */
[--C-:B------:R-:W-:Y:S01]  /*4bc0*/  FFMA.FTZ R110, R111, UR4, -R108.reuse ;  /* 0x000000046f6e7c23 */ /* 0x100fe2000801086c */
[----:B-1----:R-:W-:Y:S01]  /*4bd0*/  F2FP.F16.F32.PACK_AB R8, R92, R98 ;  /* 0x000000625c08723e */ /* 0x002fe200000000ff */
[----:B------:R-:W-:Y:S01]  /*4be0*/  MUFU.EX2 R94, R94 ;  /* 0x0000005e005e7308 */ /* 0x000fe20000000800 */
[--C-:B------:R-:W-:Y:S01]  /*4bf0*/  FFMA.FTZ R137, R138, UR4, -R103.reuse ;  /* 0x000000048a897c23 */ /* 0x100fe20008010867 */
[----:B------:R-:W1:Y:S01]  /*4c00*/  LDSM.16.MT88.4 R20, [R96] ;  /* 0x000000006014783b */ /* 0x000e620000004200 */
[--C-:B------:R-:W-:Y:S01]  /*4c10*/  FFMA.FTZ R136, R136, UR4, -R103.reuse ;  /* 0x0000000488887c23 */ /* 0x100fe20008010867 */
[----:B------:R-:W4:Y:S01]  /*4c20*/  MUFU.EX2 R93, R93 ;  /* 0x0000005d005d7308 */ /* 0x000f220000000800 */
[--C-:B------:R-:W-:Y:S01]  /*4c30*/  FFMA.FTZ R138, R139, UR4, -R108.reuse ;  /* 0x000000048b8a7c23 */ /* 0x100fe2000801086c */
[--C-:B------:R-:W-:Y:S01]  /*4c40*/  FFMA.FTZ R135, R135, UR4, -R108.reuse ;  /* 0x0000000487877c23 */ /* 0x100fe2000801086c */
[--C-:B------:R-:W-:Y:S01]  /*4c50*/  FFMA.FTZ R139, R116, UR4, -R103.reuse ;  /* 0x00000004748b7c23 */ /* 0x100fe20008010867 */
[----:B------:R-:W5:Y:S01]  /*4c60*/  MUFU.EX2 R97, R5 ;  /* 0x0000000500617308 */ /* 0x000f620000000800 */
[--C-:B------:R-:W-:Y:S01]  /*4c70*/  FFMA.FTZ R116, R105, UR4, -R108.reuse ;  /* 0x0000000469747c23 */ /* 0x100fe2000801086c */
[----:B---3--:R-:W-:Y:S01]  /*4c80*/  F2FP.F16.F32.PACK_AB R10, R89, R90 ;  /* 0x0000005a590a723e */ /* 0x008fe200000000ff */
[--C-:B------:R-:W-:Y:S01]  /*4c90*/  FFMA.FTZ R105, R104, UR4, -R108.reuse ;  /* 0x0000000468697c23 */ /* 0x100fe2000801086c */
[----:B------:R-:W3:Y:S01]  /*4ca0*/  MUFU.EX2 R95, R95 ;  /* 0x0000005f005f7308 */ /* 0x000ee20000000800 */
[--C-:B------:R-:W-:Y:S01]  /*4cb0*/  FFMA.FTZ R104, R107, UR4, -R108.reuse ;  /* 0x000000046b687c23 */ /* 0x100fe2000801086c */
[----:B------:R-:W-:Y:S01]  /*4cc0*/  FFMA.FTZ R107, R106, UR4, -R108 ;  /* 0x000000046a6b7c23 */ /* 0x000fe2000801086c */
[----:B------:R-:W-:Y:S01]  /*4cd0*/  FFMA.FTZ R102, R102, UR4, -R103 ;  /* 0x0000000466667c23 */ /* 0x000fe20008010867 */
[----:B------:R-:W-:Y:S01]  /*4ce0*/  MUFU.EX2 R84, R84 ;  /* 0x0000005400547308 */ /* 0x000fe20000000800 */
[----:B----4-:R-:W-:-:S03]  /*4cf0*/  F2FP.F16.F32.PACK_AB R9, R93, R94 ;  /* 0x0000005e5d09723e */ /* 0x010fc600000000ff */
[----:B------:R-:W4:Y:S01]  /*4d00*/  MUFU.EX2 R3, R3 ;  /* 0x0000000300037308 */ /* 0x000f220000000800 */
[-C--:B-----5:R-:W-:Y:S01]  /*4d10*/  FMUL.FTZ R24, R64, R97.reuse ;  /* 0x0000006140187220 */ /* 0x0a0fe20000410000 */
[-C--:B------:R-:W-:Y:S01]  /*4d20*/  FMUL.FTZ R25, R65, R97.reuse ;  /* 0x0000006141197220 */ /* 0x080fe20000410000 */
[-C--:B------:R-:W-:Y:S01]  /*4d30*/  FMUL.FTZ R60, R60, R97.reuse ;  /* 0x000000613c3c7220 */ /* 0x080fe20000410000 */
[----:B------:R-:W-:Y:S01]  /*4d40*/  FMUL.FTZ R61, R61, R97 ;  /* 0x000000613d3d7220 */ /* 0x000fe20000410000 */
[-C--:B---3--:R-:W-:Y:S01]  /*4d50*/  FMUL.FTZ R26, R66, R95.reuse ;  /* 0x0000005f421a7220 */ /* 0x088fe20000410000 */
[-C--:B------:R-:W-:Y:S01]  /*4d60*/  FMUL.FTZ R27, R67, R95.reuse ;  /* 0x0000005f431b7220 */ /* 0x080fe20000410000 */
[-C--:B------:R-:W-:Y:S01]  /*4d70*/  FMUL.FTZ R62, R62, R95.reuse ;  /* 0x0000005f3e3e7220 */ /* 0x080fe20000410000 */
[----:B------:R-:W-:Y:S01]  /*4d80*/  FMUL.FTZ R63, R63, R95 ;  /* 0x0000005f3f3f7220 */ /* 0x000fe20000410000 */
[-C--:B------:R-:W-:Y:S01]  /*4d90*/  FMUL.FTZ R16, R72, R97.reuse ;  /* 0x0000006148107220 */ /* 0x080fe20000410000 */
[----:B------:R-:W-:Y:S01]  /*4da0*/  FMUL.FTZ R17, R73, R97 ;  /* 0x0000006149117220 */ /* 0x000fe20000410000 */
[-C--:B------:R-:W-:Y:S01]  /*4db0*/  FMUL.FTZ R18, R74, R95.reuse ;  /* 0x0000005f4a127220 */ /* 0x080fe20000410000 */
[----:B------:R-:W-:Y:S01]  /*4dc0*/  FMUL.FTZ R19, R75, R95 ;  /* 0x0000005f4b137220 */ /* 0x000fe20000410000 */
[----:B----4-:R-:W-:Y:S01]  /*4dd0*/  F2FP.F16.F32.PACK_AB R11, R3, R84 ;  /* 0x00000054030b723e */ /* 0x010fe200000000ff */
[-C--:B------:R-:W-:Y:S01]  /*4de0*/  FMUL.FTZ R68, R68, R97.reuse ;  /* 0x0000006144447220 */ /* 0x080fe20000410000 */
[----:B------:R-:W-:Y:S01]  /*4df0*/  FMUL.FTZ R69, R69, R97 ;  /* 0x0000006145457220 */ /* 0x000fe20000410000 */
[-C--:B------:R-:W-:Y:S01]  /*4e00*/  FMUL.FTZ R70, R70, R95.reuse ;  /* 0x0000005f46467220 */ /* 0x080fe20000410000 */
[----:B------:R-:W-:Y:S01]  /*4e10*/  FMUL.FTZ R71, R71, R95 ;  /* 0x0000005f47477220 */ /* 0x000fe20000410000 */
[-C--:B------:R-:W-:Y:S01]  /*4e20*/  FMUL.FTZ R32, R56, R97.reuse ;  /* 0x0000006138207220 */ /* 0x080fe20000410000 */
[----:B------:R-:W-:Y:S01]  /*4e30*/  FMUL.FTZ R33, R57, R97 ;  /* 0x0000006139217220 */ /* 0x000fe20000410000 */
[C---:B--2---:R-:W-:Y:S01]  /*4e40*/  HMMA.16816.F32 R24, R8.reuse, R28, R24 ;  /* 0x0000001c0818723c */ /* 0x044fe20000001818 */
[-C--:B------:R-:W-:Y:S01]  /*4e50*/  FMUL.FTZ R34, R58, R95.reuse ;  /* 0x0000005f3a227220 */ /* 0x080fe20000410000 */
[----:B------:R-:W-:Y:S01]  /*4e60*/  FMUL.FTZ R35, R59, R95 ;  /* 0x0000005f3b237220 */ /* 0x000fe20000410000 */
[-C--:B------:R-:W-:Y:S01]  /*4e70*/  FMUL.FTZ R36, R36, R97.reuse ;  /* 0x0000006124247220 */ /* 0x080fe20000410000 */
[----:B------:R-:W-:Y:S01]  /*4e80*/  LDSM.16.MT88.4 R56, [R96+0x2000] ;  /* 0x002000006038783b */ /* 0x000fe20000004200 */
[----:B------:R-:W-:Y:S01]  /*4e90*/  FMUL.FTZ R37, R37, R97 ;  /* 0x0000006125257220 */ /* 0x000fe20000410000 */
[-C--:B------:R-:W-:Y:S01]  /*4ea0*/  FMUL.FTZ R38, R38, R95.reuse ;  /* 0x0000005f26267220 */ /* 0x080fe20000410000 */
[----:B------:R-:W-:Y:S01]  /*4eb0*/  FMUL.FTZ R39, R39, R95 ;  /* 0x0000005f27277220 */ /* 0x000fe20000410000 */
[C---:B------:R-:W-:Y:S01]  /*4ec0*/  HMMA.16816.F32 R28, R8.reuse, R30, R60 ;  /* 0x0000001e081c723c */ /* 0x040fe2000000183c */
[----:B------:R-:W2:Y:S01]  /*4ed0*/  LDSM.16.MT88.4 R60, [R109+0x8000] ;  /* 0x008000006d3c783b */ /* 0x000ea20000004200 */
[-C--:B------:R-:W-:Y:S01]  /*4ee0*/  FMUL.FTZ R40, R40, R97.reuse ;  /* 0x0000006128287220 */ /* 0x080fe20000410000 */
[----:B------:R-:W-:Y:S01]  /*4ef0*/  FMUL.FTZ R41, R41, R97 ;  /* 0x0000006129297220 */ /* 0x000fe20000410000 */
[-C--:B------:R-:W-:Y:S01]  /*4f00*/  FMUL.FTZ R42, R42, R95.reuse ;  /* 0x0000005f2a2a7220 */ /* 0x080fe20000410000 */
[----:B------:R-:W-:Y:S01]  /*4f10*/  FMUL.FTZ R43, R43, R95 ;  /* 0x0000005f2b2b7220 */ /* 0x000fe20000410000 */
        /* <DEDUP_REMOVED lines=23> */
[----:B------:R-:W-:Y:S01]  /*5090*/  LDSM.16.MT88.4 R64, [R109+0x6400] ;  /* 0x006400006d40783b */ /* 0x000fe20000004200 */
[----:B------:R-:W-:Y:S01]  /*50a0*/  HMMA.16816.F32 R4, R8, R12, R4 ;  /* 0x0000000c0804723c */ /* 0x000fe20000001804 */
[----:B------:R-:W-:Y:S01]  /*50b0*/  MUFU.EX2 R112, R112 ;  /* 0x0000007000707308 */ /* 0x000fe20000000800 */
[----:B------:R-:W-:Y:S01]  /*50c0*/  FFMA.FTZ R97, R133, R97, R98 ;  /* 0x0000006185617223 */ /* 0x000fe20000010062 */
[----:B------:R-:W-:-:S02]  /*50d0*/  FFMA.FTZ R94, R91, R95, R94 ;  /* 0x0000005f5b5e7223 */ /* 0x000fc4000001005e */
[----:B------:R-:W-:Y:S01]  /*50e0*/  MUFU.EX2 R110, R110 ;  /* 0x0000006e006e7308 */ /* 0x000fe20000000800 */
[----:B------:R-:W-:Y:S01]  /*50f0*/  FADD.FTZ R97, R92, R97 ;  /* 0x000000615c617221 */ /* 0x000fe20000010000 */
[----:B------:R-:W-:Y:S01]  /*5100*/  FADD.FTZ R93, R93, R94 ;  /* 0x0000005e5d5d7221 */ /* 0x000fe20000010000 */
[C---:B------:R-:W-:Y:S01]  /*5110*/  HMMA.16816.F32 R12, R8.reuse, R14, R76 ;  /* 0x0000000e080c723c */ /* 0x040fe2000000184c */
[----:B------:R-:W-:Y:S01]  /*5120*/  MUFU.EX2 R137, R137 ;  /* 0x0000008900897308 */ /* 0x000fe20000000800 */
[----:B------:R-:W-:Y:S01]  /*5130*/  LDSM.16.MT88.4 R76, [R109+0x6c00] ;  /* 0x006c00006d4c783b */ /* 0x000fe20000004200 */
[----:B------:R-:W-:Y:S01]  /*5140*/  FADD.FTZ R90, R90, R97 ;  /* 0x000000615a5a7221 */ /* 0x000fe20000010000 */
[----:B------:R-:W-:Y:S01]  /*5150*/  FADD.FTZ R84, R84, R93 ;  /* 0x0000005d54547221 */ /* 0x000fe20000010000 */
[----:B------:R-:W-:Y:S02]  /*5160*/  MUFU.EX2 R138, R138 ;  /* 0x0000008a008a7308 */ /* 0x000fe40000000800 */
[----:B------:R-:W-:Y:S01]  /*5170*/  FADD.FTZ R89, R89, R90 ;  /* 0x0000005a59597221 */ /* 0x000fe20000010000 */
[----:B--2---:R-:W-:Y:S01]  /*5180*/  HMMA.16816.F32 R36, R8, R60, R36 ;  /* 0x0000003c0824723c */ /* 0x004fe20000001824 */
[----:B------:R-:W-:Y:S01]  /*5190*/  MUFU.EX2 R135, R135 ;  /* 0x0000008700877308 */ /* 0x000fe20000000800 */
[----:B------:R-:W-:Y:S01]  /*51a0*/  FADD.FTZ R84, R3, R84 ;  /* 0x0000005403547221 */ /* 0x000fe20000010000 */
[----:B------:R-:W-:-:S02]  /*51b0*/  MOV R3, R0 ;  /* 0x0000000000037202 */ /* 0x000fc40000000f00 */
[----:B------:R-:W-:Y:S03]  /*51c0*/  MUFU.EX2 R139, R139 ;  /* 0x0000008b008b7308 */ /* 0x000fe60000000800 */
[C---:B------:R-:W-:Y:S01]  /*51d0*/  HMMA.16816.F32 R40, R8.reuse, R62, R40 ;  /* 0x0000003e0828723c */ /* 0x040fe20000001828 */
[----:B------:R-:W2:Y:S01]  /*51e0*/  LDSM.16.MT88.4 R60, [R96+0x400] ;  /* 0x00040000603c783b */ /* 0x000ea20000004200 */
[----:B------:R-:W-:Y:S04]  /*51f0*/  MUFU.EX2 R116, R116 ;  /* 0x0000007400747308 */ /* 0x000fe80000000800 */
[----:B------:R-:W-:Y:S02]  /*5200*/  MUFU.EX2 R105, R105 ;  /* 0x0000006900697308 */ /* 0x000fe40000000800 */
[C---:B-1----:R-:W-:Y:S01]  /*5210*/  HMMA.16816.F32 R32, R8.reuse, R68, R32 ;  /* 0x000000440820723c */ /* 0x042fe20000001820 */
[--C-:B------:R-:W-:Y:S01]  /*5220*/  FFMA.FTZ R68, R131, UR4, -R108.reuse ;  /* 0x0000000483447c23 */ /* 0x100fe2000801086c */
[----:B------:R-:W-:Y:S01]  /*5230*/  FFMA.FTZ R131, R129, UR4, -R108 ;  /* 0x0000000481837c23 */ /* 0x000fe2000801086c */
[--C-:B------:R-:W-:Y:S01]  /*5240*/  FFMA.FTZ R129, R132, UR4, -R103.reuse ;  /* 0x0000000484817c23 */ /* 0x100fe20008010867 */
[----:B------:R-:W-:Y:S04]  /*5250*/  MUFU.EX2 R104, R104 ;  /* 0x0000006800687308 */ /* 0x000fe80000000800 */
[----:B------:R1:W3:Y:S01]  /*5260*/  MUFU.EX2 R111, R68 ;  /* 0x00000044006f7308 */ /* 0x0002e20000000800 */
[C---:B------:R-:W-:Y:S03]  /*5270*/  HMMA.16816.F32 R52, R8.reuse, R70, R52 ;  /* 0x000000460834723c */ /* 0x040fe60000001834 */
[----:B------:R-:W4:Y:S04]  /*5280*/  MUFU.EX2 R131, R131 ;  /* 0x0000008300837308 */ /* 0x000f280000000800 */
[----:B------:R-:W-:Y:S01]  /*5290*/  MUFU.EX2 R129, R129 ;  /* 0x0000008100817308 */ /* 0x000fe20000000800 */
[----:B------:R-:W-:Y:S03]  /*52a0*/  HMMA.16816.F32 R44, R8, R56, R44 ;  /* 0x00000038082c723c */ /* 0x000fe6000000182c */
[----:B------:R-:W-:Y:S01]  /*52b0*/  MUFU.EX2 R107, R107 ;  /* 0x0000006b006b7308 */ /* 0x000fe20000000800 */
[----:B-1----:R-:W-:-:S03]  /*52c0*/  FFMA.FTZ R68, R134, UR4, -R103 ;  /* 0x0000000486447c23 */ /* 0x002fc60008010867 */
[----:B------:R-:W1:Y:S01]  /*52d0*/  MUFU.EX2 R134, R136 ;  /* 0x0000008800867308 */ /* 0x000e620000000800 */
[----:B------:R-:W-:Y:S01]  /*52e0*/  HMMA.16816.F32 R8, R8, R58, R48 ;  /* 0x0000003a0808723c */ /* 0x000fe20000001830 */
[----:B------:R-:W5:Y:S01]  /*52f0*/  LDSM.16.MT88.4 R56, [R109+0x7400] ;  /* 0x007400006d38783b */ /* 0x000f620000004200 */
[----:B---3--:R-:W-:Y:S01]  /*5300*/  F2FP.F16.F32.PACK_AB R48, R111, R112 ;  /* 0x000000706f30723e */ /* 0x008fe200000000ff */
[----:B------:R-:W3:Y:S01]  /*5310*/  MUFU.EX2 R132, R68 ;  /* 0x0000004400847308 */ /* 0x000ee20000000800 */
[----:B----4-:R-:W-:Y:S01]  /*5320*/  F2FP.F16.F32.PACK_AB R50, R131, R110 ;  /* 0x0000006e8332723e */ /* 0x010fe200000000ff */
[----:B------:R-:W-:Y:S02]  /*5330*/  FADD.FTZ R112, R112, R89 ;  /* 0x0000005970707221 */ /* 0x000fe40000010000 */
[----:B------:R-:W-:Y:S02]  /*5340*/  MUFU.EX2 R102, R102 ;  /* 0x0000006600667308 */ /* 0x000fe40000000800 */
[----:B------:R-:W-:Y:S01]  /*5350*/  FADD.FTZ R111, R111, R112 ;  /* 0x000000706f6f7221 */ /* 0x000fe20000010000 */
[----:B-1----:R-:W-:Y:S01]  /*5360*/  F2FP.F16.F32.PACK_AB R49, R134, R137 ;  /* 0x000000898631723e */ /* 0x002fe200000000ff */
[--C-:B------:R-:W-:Y:S01]  /*5370*/  FFMA.FTZ R136, R113, UR4, -R108.reuse ;  /* 0x0000000471887c23 */ /* 0x100fe2000801086c */
[----:B------:R-:W-:Y:S01]  /*5380*/  FFMA.FTZ R113, R115, UR4, -R108 ;  /* 0x0000000473717c23 */ /* 0x000fe2000801086c */
[----:B------:R-:W-:Y:S01]  /*5390*/  FFMA.FTZ R115, R128, UR4, -R103 ;  /* 0x0000000480737c23 */ /* 0x000fe20008010867 */
[----:B---3--:R-:W-:Y:S01]  /*53a0*/  F2FP.F16.F32.PACK_AB R51, R129, R132 ;  /* 0x000000848133723e */ /* 0x008fe200000000ff */
[----:B------:R-:W-:Y:S01]  /*53b0*/  LDSM.16.MT88.4 R68, [R96+0xc00] ;  /* 0x000c00006044783b */ /* 0x000fe20000004200 */
[----:B------:R-:W-:Y:S01]  /*53c0*/  FADD.FTZ R137, R137, R84 ;  /* 0x0000005489897221 */ /* 0x000fe20000010000 */
[----:B------:R-:W-:Y:S01]  /*53d0*/  MUFU.EX2 R136, R136 ;  /* 0x0000008800887308 */ /* 0x000fe20000000800 */
[----:B------:R-:W-:Y:S01]  /*53e0*/  FADD.FTZ R110, R110, R111 ;  /* 0x0000006f6e6e7221 */ /* 0x000fe20000010000 */
[----:B------:R-:W-:Y:S01]  /*53f0*/  MOV R84, R88 ;  /* 0x0000005800547202 */ /* 0x000fe20000000f00 */
[----:B------:R-:W-:Y:S01]  /*5400*/  FADD.FTZ R137, R134, R137 ;  /* 0x0000008986897221 */ /* 0x000fe20000010000 */
[----:B--2---:R-:W-:Y:S01]  /*5410*/  HMMA.16816.F32 R16, R48, R60, R16 ;  /* 0x0000003c3010723c */ /* 0x004fe20000001810 */
[----:B------:R-:W-:Y:S01]  /*5420*/  MUFU.EX2 R113, R113 ;  /* 0x0000007100717308 */ /* 0x000fe20000000800 */
[----:B------:R-:W-:Y:S01]  /*5430*/  FADD.FTZ R131, R131, R110 ;  /* 0x0000006e83837221 */ /* 0x000fe20000010000 */
[----:B------:R-:W-:-:S02]  /*5440*/  FADD.FTZ R132, R132, R137 ;  /* 0x0000008984847221 */ /* 0x000fc40000010000 */
[----:B------:R-:W-:Y:S02]  /*5450*/  MUFU.EX2 R115, R115 ;  /* 0x0000007300737308 */ /* 0x000fe40000000800 */
[----:B------:R-:W-:Y:S01]  /*5460*/  FADD.FTZ R129, R129, R132 ;  /* 0x0000008481817221 */ /* 0x000fe20000010000 */
[C---:B------:R-:W-:Y:S01]  /*5470*/  HMMA.16816.F32 R20, R48.reuse, R62, R20 ;  /* 0x0000003e3014723c */ /* 0x040fe20000001814 */
[----:B------:R-:W1:Y:S07]  /*5480*/  LDSM.16.MT88.4 R60, [R109+0x8400] ;  /* 0x008400006d3c783b */ /* 0x000e6e0000004200 */
[C---:B------:R-:W-:Y:S08]  /*5490*/  HMMA.16816.F32 R4, R48.reuse, R64, R4 ;  /* 0x000000403004723c */ /* 0x040ff00000001804 */
[C---:B------:R-:W-:Y:S01]  /*54a0*/  HMMA.16816.F32 R12, R48.reuse, R66, R12 ;  /* 0x00000042300c723c */ /* 0x040fe2000000180c */
[----:B------:R-:W2:Y:S07]  /*54b0*/  LDSM.16.MT88.4 R64, [R96+0x1400] ;  /* 0x001400006040783b */ /* 0x000eae0000004200 */
[C---:B-----5:R-:W-:Y:S08]  /*54c0*/  HMMA.16816.F32 R24, R48.reuse, R56, R24 ;  /* 0x000000383018723c */ /* 0x060ff00000001818 */
[C---:B------:R-:W-:Y:S01]  /*54d0*/  HMMA.16816.F32 R28, R48.reuse, R58, R28 ;  /* 0x0000003a301c723c */ /* 0x040fe2000000181c */
[----:B------:R-:W3:Y:S07]  /*54e0*/  LDSM.16.MT88.4 R56, [R96+0x2400] ;  /* 0x002400006038783b */ /* 0x000eee0000004200 */
[C---:B-1----:R-:W-:Y:S08]  /*54f0*/  HMMA.16816.F32 R36, R48.reuse, R60, R36 ;  /* 0x0000003c3024723c */ /* 0x042ff00000001824 */
[C---:B------:R-:W-:Y:S01]  /*5500*/  HMMA.16816.F32 R40, R48.reuse, R62, R40 ;  /* 0x0000003e3028723c */ /* 0x040fe20000001828 */
[----:B------:R-:W1:Y:S07]  /*5510*/  LDSM.16.MT88.4 R60, [R109+0x6800] ;  /* 0x006800006d3c783b */ /* 0x000e6e0000004200 */
[----:B--2---:R-:W-:Y:S01]  /*5520*/  HMMA.16816.F32 R32, R48, R64, R32 ;  /* 0x000000403020723c */ /* 0x004fe20000001820 */
[--C-:B------:R-:W-:Y:S01]  /*5530*/  FFMA.FTZ R64, R114, UR4, -R103.reuse ;  /* 0x0000000472407c23 */ /* 0x100fe20008010867 */
[----:B------:R-:W-:-:S03]  /*5540*/  FFMA.FTZ R114, R130, UR4, -R103 ;  /* 0x0000000482727c23 */ /* 0x000fc60008010867 */
[----:B------:R2:W4:Y:S03]  /*5550*/  MUFU.EX2 R128, R64 ;  /* 0x0000004000807308 */ /* 0x0005260000000800 */
[C---:B------:R-:W-:Y:S01]  /*5560*/  HMMA.16816.F32 R52, R48.reuse, R66, R52 ;  /* 0x000000423034723c */ /* 0x040fe20000001834 */
[----:B------:R-:W5:Y:S07]  /*5570*/  MUFU.EX2 R114, R114 ;  /* 0x0000007200727308 */ /* 0x000f6e0000000800 */
[C---:B---3--:R-:W-:Y:S01]  /*5580*/  HMMA.16816.F32 R44, R48.reuse, R56, R44 ;  /* 0x00000038302c723c */ /* 0x048fe2000000182c */
[----:B--2---:R-:W2:Y:S07]  /*5590*/  LDSM.16.MT88.4 R64, [R109+0x7800] ;  /* 0x007800006d40783b */ /* 0x004eae0000004200 */
[----:B------:R-:W-:Y:S01]  /*55a0*/  HMMA.16816.F32 R8, R48, R58, R8 ;  /* 0x0000003a3008723c */ /* 0x000fe20000001808 */
[----:B------:R-:W3:Y:S01]  /*55b0*/  LDSM.16.MT88.4 R56, [R96+0x800] ;  /* 0x000800006038783b */ /* 0x000ee20000004200 */
[----:B------:R-:W-:Y:S01]  /*55c0*/  F2FP.F16.F32.PACK_AB R48, R135, R138 ;  /* 0x0000008a8730723e */ /* 0x000fe200000000ff */
[----:B------:R-:W-:Y:S01]  /*55d0*/  FADD.FTZ R138, R138, R131 ;  /* 0x000000838a8a7221 */ /* 0x000fe20000010000 */
[----:B----4-:R-:W-:Y:S01]  /*55e0*/  F2FP.F16.F32.PACK_AB R49, R115, R128 ;  /* 0x000000807331723e */ /* 0x010fe200000000ff */
[----:B------:R-:W-:Y:S01]  /*55f0*/  FADD.FTZ R128, R128, R129 ;  /* 0x0000008180807221 */ /* 0x000fe20000010000 */
[----:B------:R-:W-:Y:S01]  /*5600*/  F2FP.F16.F32.PACK_AB R50, R113, R136 ;  /* 0x000000887132723e */ /* 0x000fe200000000ff */
[----:B------:R-:W-:Y:S01]  /*5610*/  FADD.FTZ R135, R135, R138 ;  /* 0x0000008a87877221 */ /* 0x000fe20000010000 */
[----:B-----5:R-:W-:Y:S01]  /*5620*/  F2FP.F16.F32.PACK_AB R51, R114, R139 ;  /* 0x0000008b7233723e */ /* 0x020fe200000000ff */
[----:B------:R-:W-:Y:S01]  /*5630*/  FADD.FTZ R128, R115, R128 ;  /* 0x0000008073807221 */ /* 0x000fe20000010000 */
[----:B------:R-:W-:Y:S01]  /*5640*/  IADD3 R129, PT, PT, R2, -0x3, RZ ;  /* 0xfffffffd02817810 */ /* 0x000fe20007ffe0ff */
[----:B------:R-:W-:-:S02]  /*5650*/  FADD.FTZ R136, R136, R135 ;  /* 0x0000008788887221 */ /* 0x000fc40000010000 */
[----:B------:R-:W-:Y:S02]  /*5660*/  FADD.FTZ R139, R139, R128 ;  /* 0x000000808b8b7221 */ /* 0x000fe40000010000 */
[----:B-1----:R-:W-:Y:S01]  /*5670*/  HMMA.16816.F32 R4, R48, R60, R4 ;  /* 0x0000003c3004723c */ /* 0x002fe20000001804 */
[----:B------:R-:W-:Y:S01]  /*5680*/  FADD.FTZ R113, R113, R136 ;  /* 0x0000008871717221 */ /* 0x000fe20000010000 */
[----:B------:R-:W-:-:S06]  /*5690*/  FADD.FTZ R139, R114, R139 ;  /* 0x0000008b728b7221 */ /* 0x000fcc0000010000 */
[C---:B------:R-:W-:Y:S01]  /*56a0*/  HMMA.16816.F32 R12, R48.reuse, R62, R12 ;  /* 0x0000003e300c723c */ /* 0x040fe2000000180c */
[----:B------:R-:W1:Y:S07]  /*56b0*/  LDSM.16.MT88.4 R60, [R96+0x1800] ;  /* 0x00180000603c783b */ /* 0x000e6e0000004200 */
[C---:B--2---:R-:W-:Y:S08]  /*56c0*/  HMMA.16816.F32 R24, R48.reuse, R64, R24 ;  /* 0x000000403018723c */ /* 0x044ff00000001818 */
[C---:B---3--:R-:W-:Y:S08]  /*56d0*/  HMMA.16816.F32 R16, R48.reuse, R56, R16 ;  /* 0x000000383010723c */ /* 0x048ff00000001810 */
[C---:B------:R-:W-:Y:S01]  /*56e0*/  HMMA.16816.F32 R20, R48.reuse, R58, R20 ;  /* 0x0000003a3014723c */ /* 0x040fe20000001814 */
[----:B------:R-:W2:Y:S07]  /*56f0*/  LDSM.16.MT88.4 R56, [R109+0x8800] ;  /* 0x008800006d38783b */ /* 0x000eae0000004200 */
[C---:B------:R-:W-:Y:S08]  /*5700*/  HMMA.16816.F32 R28, R48.reuse, R66, R28 ;  /* 0x00000042301c723c */ /* 0x040ff0000000181c */
[C---:B-1----:R-:W-:Y:S08]  /*5710*/  HMMA.16816.F32 R32, R48.reuse, R60, R32 ;  /* 0x0000003c3020723c */ /* 0x042ff00000001820 */
[C---:B------:R-:W-:Y:S01]  /*5720*/  HMMA.16816.F32 R52, R48.reuse, R62, R52 ;  /* 0x0000003e3034723c */ /* 0x040fe20000001834 */
[----:B------:R-:W1:Y:S07]  /*5730*/  LDSM.16.MT88.4 R60, [R96+0x2800] ;  /* 0x00280000603c783b */ /* 0x000e6e0000004200 */
[----:B--2---:R-:W-:Y:S01]  /*5740*/  HMMA.16816.F32 R36, R48, R56, R36 ;  /* 0x000000383024723c */ /* 0x004fe20000001824 */
[--C-:B------:R-:W-:Y:S01]  /*5750*/  FFMA.FTZ R56, R101, UR4, -R103.reuse ;  /* 0x0000000465387c23 */ /* 0x100fe20008010867 */
[--C-:B------:R-:W-:Y:S01]  /*5760*/  FFMA.FTZ R101, R100, UR4, -R103.reuse ;  /* 0x0000000464657c23 */ /* 0x100fe20008010867 */
[----:B------:R-:W-:-:S02]  /*5770*/  FFMA.FTZ R100, R99, UR4, -R103 ;  /* 0x0000000463647c23 */ /* 0x000fc40008010867 */
[----:B------:R2:W3:Y:S03]  /*5780*/  MUFU.EX2 R99, R56 ;  /* 0x0000003800637308 */ /* 0x0004e60000000800 */
[C---:B------:R-:W-:Y:S01]  /*5790*/  HMMA.16816.F32 R40, R48.reuse, R58, R40 ;  /* 0x0000003a3028723c */ /* 0x040fe20000001828 */
[----:B------:R-:W-:Y:S04]  /*57a0*/  MUFU.EX2 R101, R101 ;  /* 0x0000006500657308 */ /* 0x000fe80000000800 */
[----:B------:R-:W4:Y:S01]  /*57b0*/  MUFU.EX2 R100, R100 ;  /* 0x0000006400647308 */ /* 0x000f220000000800 */
[----:B--2---:R-:W2:Y:S02]  /*57c0*/  LDSM.16.MT88.4 R56, [R109+0x8c00] ;  /* 0x008c00006d38783b */ /* 0x004ea40000004200 */
[C---:B-1----:R-:W-:Y:S08]  /*57d0*/  HMMA.16816.F32 R44, R48.reuse, R60, R44 ;  /* 0x0000003c302c723c */ /* 0x042ff0000000182c */
[----:B------:R-:W-:Y:S01]  /*57e0*/  HMMA.16816.F32 R8, R48, R62, R8 ;  /* 0x0000003e3008723c */ /* 0x000fe20000001808 */
[----:B------:R-:W-:Y:S01]  /*57f0*/  F2FP.F16.F32.PACK_AB R48, R105, R116 ;  /* 0x000000746930723e */ /* 0x000fe200000000ff */
[----:B------:R-:W1:Y:S01]  /*5800*/  LDSM.16.MT88.4 R60, [R109+0x7c00] ;  /* 0x007c00006d3c783b */ /* 0x000e620000004200 */
[----:B---3--:R-:W-:Y:S01]  /*5810*/  F2FP.F16.F32.PACK_AB R49, R99, R102 ;  /* 0x000000666331723e */ /* 0x008fe200000000ff */
[----:B------:R-:W-:Y:S01]  /*5820*/  FADD.FTZ R116, R116, R113 ;  /* 0x0000007174747221 */ /* 0x000fe20000010000 */
[----:B------:R-:W-:Y:S01]  /*5830*/  F2FP.F16.F32.PACK_AB R50, R107, R104 ;  /* 0x000000686b32723e */ /* 0x000fe200000000ff */
[----:B------:R-:W-:Y:S01]  /*5840*/  FADD.FTZ R102, R102, R139 ;  /* 0x0000008b66667221 */ /* 0x000fe20000010000 */
[----:B----4-:R-:W-:Y:S01]  /*5850*/  F2FP.F16.F32.PACK_AB R51, R100, R101 ;  /* 0x000000656433723e */ /* 0x010fe200000000ff */
[----:B------:R-:W-:-:S02]  /*5860*/  FADD.FTZ R105, R105, R116 ;  /* 0x0000007469697221 */ /* 0x000fc40000010000 */
[----:B------:R-:W-:Y:S02]  /*5870*/  FADD.FTZ R102, R99, R102 ;  /* 0x0000006663667221 */ /* 0x000fe40000010000 */
[----:B------:R-:W-:Y:S02]  /*5880*/  FADD.FTZ R104, R104, R105 ;  /* 0x0000006968687221 */ /* 0x000fe40000010000 */
[----:B------:R-:W-:Y:S01]  /*5890*/  HMMA.16816.F32 R80, R48, R76, R4 ;  /* 0x0000004c3050723c */ /* 0x000fe20000001804 */
[----:B------:R-:W3:Y:S01]  /*58a0*/  LDSM.16.MT88.4 R4, [R96+0x1c00] ;  /* 0x001c00006004783b */ /* 0x000ee20000004200 */
[----:B------:R-:W-:Y:S01]  /*58b0*/  FADD.FTZ R91, R101, R102 ;  /* 0x00000066655b7221 */ /* 0x000fe20000010000 */
[----:B------:R-:W-:-:S03]  /*58c0*/  FADD.FTZ R133, R107, R104 ;  /* 0x000000686b857221 */ /* 0x000fc60000010000 */
[----:B------:R-:W-:Y:S02]  /*58d0*/  FADD.FTZ R91, R100, R91 ;  /* 0x0000005b645b7221 */ /* 0x000fe40000010000 */
[C---:B------:R-:W-:Y:S01]  /*58e0*/  HMMA.16816.F32 R76, R48.reuse, R78, R12 ;  /* 0x0000004e304c723c */ /* 0x040fe2000000180c */
[----:B------:R-:W4:Y:S07]  /*58f0*/  LDSM.16.MT88.4 R12, [R96+0x2c00] ;  /* 0x002c0000600c783b */ /* 0x000f2e0000004200 */
[C---:B--2---:R-:W-:Y:S08]  /*5900*/  HMMA.16816.F32 R36, R48.reuse, R56, R36 ;  /* 0x000000383024723c */ /* 0x044ff00000001824 */
[C---:B------:R-:W-:Y:S08]  /*5910*/  HMMA.16816.F32 R40, R48.reuse, R58, R40 ;  /* 0x0000003a3028723c */ /* 0x040ff00000001828 */
[C---:B-1----:R-:W-:Y:S08]  /*5920*/  HMMA.16816.F32 R64, R48.reuse, R60, R24 ;  /* 0x0000003c3040723c */ /* 0x042ff00000001818 */
[C---:B------:R-:W-:Y:S08]  /*5930*/  HMMA.16816.F32 R72, R48.reuse, R68, R16 ;  /* 0x000000443048723c */ /* 0x040ff00000001810 */
[C---:B------:R-:W-:Y:S08]  /*5940*/  HMMA.16816.F32 R60, R48.reuse, R62, R28 ;  /* 0x0000003e303c723c */ /* 0x040ff0000000181c */
[C---:B------:R-:W-:Y:S08]  /*5950*/  HMMA.16816.F32 R68, R48.reuse, R70, R20 ;  /* 0x000000463044723c */ /* 0x040ff00000001814 */
[C---:B---3--:R-:W-:Y:S08]  /*5960*/  HMMA.16816.F32 R56, R48.reuse, R4, R32 ;  /* 0x000000043038723c */ /* 0x048ff00000001820 */
[C---:B------:R-:W-:Y:S08]  /*5970*/  HMMA.16816.F32 R52, R48.reuse, R6, R52 ;  /* 0x000000063034723c */ /* 0x040ff00000001834 */
[C---:B----4-:R-:W-:Y:S08]  /*5980*/  HMMA.16816.F32 R44, R48.reuse, R12, R44 ;  /* 0x0000000c302c723c */ /* 0x050ff0000000182c */
[----:B------:R-:W-:-:S15]  /*5990*/  HMMA.16816.F32 R48, R48, R14, R8 ;  /* 0x0000000e3030723c */ /* 0x000fde0000001808 */
[----:B------:R-:W-:-:S05]  /*59a0*/  NOP ;  /* 0x0000000000007918 */ /* 0x000fca0000000000 */
.L_x_998:
        /* <DEDUP_REMOVED lines=8> */
[----:B------:R-:W-:Y:S01]  /*5a30*/  IMAD.MOV.U32 R89, RZ, RZ, R84 ;  /* 0x000000ffff597224 */ /* 0x000fe200078e0054 */
[----:B------:R-:W1:Y:S02]  /*5a40*/  LDCU UR8, c[0x0][0x50c] ;  /* 0x0000a180ff0877ac */ /* 0x000e640008000800 */
[----:B------:R-:W-:Y:S01]  /*5a50*/  LOP3.LUT R0, R5, 0x18, R0, 0xf8, !PT ;  /* 0x0000001805007812 */ /* 0x000fe200078ef800 */
[----:B------:R-:W2:Y:S03]  /*5a60*/  LDCU UR4, c[0x0][0x45c] ;  /* 0x00008b80ff0477ac */ /* 0x000ea60008000800 */
[----:B------:R-:W-:Y:S01]  /*5a70*/  LOP3.LUT R85, R0, 0x8, R85, 0x78, !PT ;  /* 0x0000000800557812 */ /* 0x000fe200078e7855 */
[----:B------:R-:W-:Y:S01]  /*5a80*/  IMAD.MOV.U32 R0, RZ, RZ, R3 ;  /* 0x000000ffff007224 */ /* 0x000fe200078e0003 */
[----:B------:R-:W3:Y:S02]  /*5a90*/  LDCU.64 UR6, c[0x0][0x3c0] ;  /* 0x00007800ff0677ac */ /* 0x000ee40008000a00 */
[----:B------:R-:W-:-:S04]  /*5aa0*/  LOP3.LUT R116, R85, 0x120, R116, 0xf8, !PT ;  /* 0x0000012055747812 */ /* 0x000fc800078ef874 */
[----:B------:R-:W-:-:S05]  /*5ab0*/  LEA R116, R116, UR5, 0x1 ;  /* 0x0000000574747c11 */ /* 0x000fca000f8e08ff */
[C---:B------:R-:W-:Y:S02]  /*5ac0*/  VIADD R131, R116.reuse, 0x6000 ;  /* 0x0000600074837836 */ /* 0x040fe40000000000 */
[----:B------:R-:W-:Y:S01]  /*5ad0*/  VIADD R130, R116, 0x6020 ;  /* 0x0000602074827836 */ /* 0x000fe20000000000 */
[----:B-12---:R-:W-:Y:S06]  /*5ae0*/  BRA `(.L_x_1001) ;  /* 0x00000000005c7947 */ /* 0x006fec0003800000 */
.L_x_1003:
        /* <DEDUP_REMOVED lines=23> */
.L_x_1001:
[----:B------:R-:W-:Y:S04]  /*5c60*/  DEPBAR.LE SB0, 0x0 ;  /* 0x000080000000791a */ /* 0x000fe80000000000 */
[----:B------:R-:W-:Y:S01]  /*5c70*/  BAR.SYNC.DEFER_BLOCKING 0x0 ;  /* 0x0000000000007b1d */ /* 0x000fe20000010000 */
[C---:B---3--:R-:W-:Y:S04]  /*5c80*/  IMAD.WIDE.U32 R2, R129.reuse, UR6, RZ ;  /* 0x0000000681027c25 */ /* 0x048fe8000f8e00ff */
[C---:B------:R-:W-:Y:S01]  /*5c90*/  IMAD R3, R129.reuse, UR7, R3 ;  /* 0x0000000781037c24 */ /* 0x040fe2000f8e0203 */
        /* <DEDUP_REMOVED lines=19> */
[----:B------:R-:W4:Y:S08]  /*5dd0*/  LDSM.16.M88.4 R104, [R119+0x3800] ;  /* 0x003800007768783b */ /* 0x000f300000000200 */
[----:B------:R-:W0:Y:S08]  /*5de0*/  LDGDEPBAR ;  /* 0x00000000000079af */ /* 0x000e300000000000 */
[----:B------:R-:W5:Y:S08]  /*5df0*/  LDSM.16.M88.4 R108, [R119+0x3c00] ;  /* 0x003c0000776c783b */ /* 0x000f700000000200 */
[----:B------:R-:W-:Y:S01]  /*5e00*/  LDSM.16.M88.4 R112, [R117+0x3800] ;  /* 0x003800007570783b */ /* 0x000fe20000000200 */
[C---:B--2---:R-:W-:Y:S07]  /*5e10*/  HMMA.16816.F32 R4, R92.reuse, R96, RZ ;  /* 0x000000605c04723c */ /* 0x044fee00000018ff */
[----:B-1----:R-:W-:Y:S01]  /*5e20*/  LDSM.16.M88.4 R84, [R117+0x5400] ;  /* 0x005400007554783b */ /* 0x002fe20000000200 */
[C---:B------:R-:W-:Y:S07]  /*5e30*/  HMMA.16816.F32 R8, R92.reuse, R98, RZ ;  /* 0x000000625c08723c */ /* 0x040fee00000018ff */
[----:B------:R-:W-:Y:S01]  /*5e40*/  LDSM.16.M88.4 R96, [R118] ;  /* 0x000000007660783b */ /* 0x000fe20000000200 */
[C---:B---3--:R-:W-:Y:S08]  /*5e50*/  HMMA.16816.F32 R12, R92.reuse, R100, RZ ;  /* 0x000000645c0c723c */ /* 0x048ff000000018ff */
[C---:B------:R-:W-:Y:S01]  /*5e60*/  HMMA.16816.F32 R16, R92.reuse, R102, RZ ;  /* 0x000000665c10723c */ /* 0x040fe200000018ff */
[----:B------:R-:W1:Y:S07]  /*5e70*/  LDSM.16.M88.4 R100, [R117+0x3000] ;  /* 0x003000007564783b */ /* 0x000e6e0000000200 */
[C---:B----4-:R-:W-:Y:S08]  /*5e80*/  HMMA.16816.F32 R20, R92.reuse, R104, RZ ;  /* 0x000000685c14723c */ /* 0x050ff000000018ff */
[C---:B------:R-:W-:Y:S01]  /*5e90*/  HMMA.16816.F32 R24, R92.reuse, R106, RZ ;  /* 0x0000006a5c18723c */ /* 0x040fe200000018ff */
[----:B------:R-:W2:Y:S07]  /*5ea0*/  LDSM.16.M88.4 R104, [R117+0x3400] ;  /* 0x003400007568783b */ /* 0x000eae0000000200 */
[C---:B-----5:R-:W-:Y:S08]  /*5eb0*/  HMMA.16816.F32 R28, R92.reuse, R108, RZ ;  /* 0x0000006c5c1c723c */ /* 0x060ff000000018ff */
[----:B------:R-:W-:Y:S01]  /*5ec0*/  HMMA.16816.F32 R32, R92, R110, RZ ;  /* 0x0000006e5c20723c */ /* 0x000fe200000018ff */
[----:B------:R-:W3:Y:S07]  /*5ed0*/  LDSM.16.M88.4 R92, [R117+0x3c00] ;  /* 0x003c0000755c783b */ /* 0x000eee0000000200 */
[C---:B-1----:R-:W-:Y:S01]  /*5ee0*/  HMMA.16816.F32 R4, R96.reuse, R100, R4 ;  /* 0x000000646004723c */ /* 0x042fe20000001804 */
[----:B------:R-:W-:Y:S07]  /*5ef0*/  LDSM.16.M88.4 R108, [R119+0x4400] ;  /* 0x00440000776c783b */ /* 0x000fee0000000200 */
[C---:B------:R-:W-:Y:S01]  /*5f00*/  HMMA.16816.F32 R8, R96.reuse, R102, R8 ;  /* 0x000000666008723c */ /* 0x040fe20000001808 */
[----:B------:R-:W-:Y:S07]  /*5f10*/  LDSM.16.M88.4 R100, [R120+0x1000] ;  /* 0x001000007864783b */ /* 0x000fee0000000200 */
[C---:B--2---:R-:W-:Y:S08]  /*5f20*/  HMMA.16816.F32 R12, R96.reuse, R104, R12 ;  /* 0x00000068600c723c */ /* 0x044ff0000000180c */
[C---:B------:R-:W-:Y:S01]  /*5f30*/  HMMA.16816.F32 R16, R96.reuse, R106, R16 ;  /* 0x0000006a6010723c */ /* 0x040fe20000001810 */
[----:B------:R-:W1:Y:S07]  /*5f40*/  LDSM.16.M88.4 R104, [R119+0x4000] ;  /* 0x004000007768783b */ /* 0x000e6e0000000200 */
[C---:B------:R-:W-:Y:S08]  /*5f50*/  HMMA.16816.F32 R20, R96.reuse, R112, R20 ;  /* 0x000000706014723c */ /* 0x040ff00000001814 */
[C---:B------:R-:W-:Y:S08]  /*5f60*/  HMMA.16816.F32 R24, R96.reuse, R114, R24 ;  /* 0x000000726018723c */ /* 0x040ff00000001818 */
[C---:B---3--:R-:W-:Y:S08]  /*5f70*/  HMMA.16816.F32 R28, R96.reuse, R92, R28 ;  /* 0x0000005c601c723c */ /* 0x048ff0000000181c */
[----:B------:R-:W-:Y:S01]  /*5f80*/  HMMA.16816.F32 R32, R96, R94, R32 ;  /* 0x0000005e6020723c */ /* 0x000fe20000001820 */
[----:B------:R-:W2:Y:S07]  /*5f90*/  LDSM.16.M88.4 R92, [R119+0x4800] ;  /* 0x00480000775c783b */ /* 0x000eae0000000200 */
[C---:B-1----:R-:W-:Y:S01]  /*5fa0*/  HMMA.16816.F32 R4, R100.reuse, R104, R4 ;  /* 0x000000686404723c */ /* 0x042fe20000001804 */
[----:B------:R-:W1:Y:S07]  /*5fb0*/  LDSM.16.M88.4 R96, [R119+0x4c00] ;  /* 0x004c00007760783b */ /* 0x000e6e0000000200 */
[C---:B------:R-:W-:Y:S01]  /*5fc0*/  HMMA.16816.F32 R8, R100.reuse, R106, R8 ;  /* 0x0000006a6408723c */ /* 0x040fe20000001808 */
[----:B------:R-:W-:Y:S07]  /*5fd0*/  LDSM.16.M88.4 R104, [R117+0x4000] ;  /* 0x004000007568783b */ /* 0x000fee0000000200 */
        /* <DEDUP_REMOVED lines=8> */
[----:B------:R-:W1:Y:S08]  /*6060*/  LDSM.16.M88.4 R96, [R117+0x4800] ;  /* 0x004800007560783b */ /* 0x000e700000000200 */
[----:B------:R-:W3:Y:S01]  /*6070*/  LDSM.16.M88.4 R100, [R117+0x4c00] ;  /* 0x004c00007564783b */ /* 0x000ee20000000200 */
[C---:B--2---:R-:W-:Y:S08]  /*6080*/  HMMA.16816.F32 R4, R92.reuse, R104, R4 ;  /* 0x000000685c04723c */ /* 0x044ff00000001804 */
[C---:B------:R-:W-:Y:S01]  /*6090*/  HMMA.16816.F32 R8, R92.reuse, R106, R8 ;  /* 0x0000006a5c08723c */ /* 0x040fe20000001808 */
[----:B------:R-:W-:Y:S07]  /*60a0*/  LDSM.16.M88.4 R104, [R120+0x2000] ;  /* 0x002000007868783b */ /* 0x000fee0000000200 */
[C---:B------:R-:W-:Y:S08]  /*60b0*/  HMMA.16816.F32 R12, R92.reuse, R108, R12 ;  /* 0x0000006c5c0c723c */ /* 0x040ff0000000180c */
[C---:B------:R-:W-:Y:S01]  /*60c0*/  HMMA.16816.F32 R16, R92.reuse, R110, R16 ;  /* 0x0000006e5c10723c */ /* 0x040fe20000001810 */
[----:B------:R-:W2:Y:S07]  /*60d0*/  LDSM.16.M88.4 R108, [R119+0x5000] ;  /* 0x00500000776c783b */ /* 0x000eae0000000200 */
[C---:B-1----:R-:W-:Y:S08]  /*60e0*/  HMMA.16816.F32 R20, R92.reuse, R96, R20 ;  /* 0x000000605c14723c */ /* 0x042ff00000001814 */
[C---:B------:R-:W-:Y:S01]  /*60f0*/  HMMA.16816.F32 R24, R92.reuse, R98, R24 ;  /* 0x000000625c18723c */ /* 0x040fe20000001818 */
[----:B------:R-:W1:Y:S07]  /*6100*/  LDSM.16.M88.4 R96, [R119+0x5400] ;  /* 0x005400007760783b */ /* 0x000e6e0000000200 */
[C---:B---3--:R-:W-:Y:S08]  /*6110*/  HMMA.16816.F32 R28, R92.reuse, R100, R28 ;  /* 0x000000645c1c723c */ /* 0x048ff0000000181c */
[----:B------:R-:W-:Y:S01]  /*6120*/  HMMA.16816.F32 R32, R92, R102, R32 ;  /* 0x000000665c20723c */ /* 0x000fe20000001820 */
[----:B------:R-:W3:Y:S08]  /*6130*/  LDSM.16.M88.4 R92, [R119+0x5800] ;  /* 0x00580000775c783b */ /* 0x000ef00000000200 */
[----:B------:R-:W4:Y:S01]  /*6140*/  LDSM.16.M88.4 R100, [R119+0x5c00] ;  /* 0x005c00007764783b */ /* 0x000f220000000200 */
[C---:B--2---:R-:W-:Y:S08]  /*6150*/  HMMA.16816.F32 R4, R104.reuse, R108, R4 ;  /* 0x0000006c6804723c */ /* 0x044ff00000001804 */
[C---:B------:R-:W-:Y:S01]  /*6160*/  HMMA.16816.F32 R8, R104.reuse, R110, R8 ;  /* 0x0000006e6808723c */ /* 0x040fe20000001808 */
[----:B------:R-:W-:Y:S07]  /*6170*/  LDSM.16.M88.4 R108, [R117+0x5000] ;  /* 0x00500000756c783b */ /* 0x000fee0000000200 */
[C---:B-1----:R-:W-:Y:S08]  /*6180*/  HMMA.16816.F32 R12, R104.reuse, R96, R12 ;  /* 0x00000060680c723c */ /* 0x042ff0000000180c */
[C---:B------:R-:W-:Y:S01]  /*6190*/  HMMA.16816.F32 R16, R104.reuse, R98, R16 ;  /* 0x000000626810723c */ /* 0x040fe20000001810 */
[----:B------:R-:W1:Y:S07]  /*61a0*/  LDSM.16.M88.4 R96, [R118+0x2000] ;  /* 0x002000007660783b */ /* 0x000e6e0000000200 */
[C---:B---3--:R-:W-:Y:S08]  /*61b0*/  HMMA.16816.F32 R20, R104.reuse, R92, R20 ;  /* 0x0000005c6814723c */ /* 0x048ff00000001814 */
[C---:B------:R-:W-:Y:S01]  /*61c0*/  HMMA.16816.F32 R24, R104.reuse, R94, R24 ;  /* 0x0000005e6818723c */ /* 0x040fe20000001818 */
[----:B------:R-:W2:Y:S07]  /*61d0*/  LDSM.16.M88.4 R92, [R117+0x5800] ;  /* 0x00580000755c783b */ /* 0x000eae0000000200 */
[C---:B----4-:R-:W-:Y:S08]  /*61e0*/  HMMA.16816.F32 R28, R104.reuse, R100, R28 ;  /* 0x00000064681c723c */ /* 0x050ff0000000181c */
[----:B------:R-:W-:Y:S08]  /*61f0*/  HMMA.16816.F32 R32, R104, R102, R32 ;  /* 0x000000666820723c */ /* 0x000ff00000001820 */
[C---:B-1----:R-:W-:Y:S08]  /*6200*/  HMMA.16816.F32 R4, R96.reuse, R108, R4 ;  /* 0x0000006c6004723c */ /* 0x042ff00000001804 */
        /* <DEDUP_REMOVED lines=8> */
[----:B------:R-:W1:Y:S01]  /*6290*/  LDSM.16.M88.4 R84, [R117+0x5c00] ;  /* 0x005c00007554783b */ /* 0x000e620000000200 */
[----:B------:R-:W-:Y:S04]  /*62a0*/  DEPBAR.LE SB0, 0x0 ;  /* 0x000080000000791a */ /* 0x000fe80000000000 */
[----:B------:R-:W-:Y:S01]  /*62b0*/  FMUL.FTZ R161, R8, UR8 ;  /* 0x0000000808a17c20 */ /* 0x000fe20008410000 */
[C---:B--2---:R-:W-:Y:S03]  /*62c0*/  HMMA.16816.F32 R20, R96.reuse, R92, R20 ;  /* 0x0000005c6014723c */ /* 0x044fe60000001814 */
[----:B------:R-:W2:Y:S01]  /*62d0*/  MUFU.TANH R155, R155 ;  /* 0x0000009b009b7308 */ /* 0x000ea20000002400 */
        /* <DEDUP_REMOVED lines=12> */
[----:B------:R-:W3:Y:S01]  /*63a0*/  MUFU.TANH R152, R152 ;  /* 0x0000009800987308 */ /* 0x000ee20000002400 */
[----:B------:R-:W-:Y:S01]  /*63b0*/  FMUL.FTZ R146, R18, UR8 ;  /* 0x0000000812927c20 */ /* 0x000fe20008410000 */
[----:B------:R-:W-:Y:S01]  /*63c0*/  FMUL.FTZ R144, R19, UR8 ;  /* 0x0000000813907c20 */ /* 0x000fe20008410000 */
[----:B------:R-:W-:Y:S01]  /*63d0*/  FMUL.FTZ R145, R20, UR8 ;  /* 0x0000000814917c20 */ /* 0x000fe20008410000 */
[----:B------:R-:W-:Y:S01]  /*63e0*/  FMUL.FTZ R139, R21, UR8 ;  /* 0x00000008158b7c20 */ /* 0x000fe20008410000 */
[----:B------:R-:W-:Y:S01]  /*63f0*/  FMUL.FTZ R136, R22, UR8 ;  /* 0x0000000816887c20 */ /* 0x000fe20008410000 */
[----:B------:R-:W-:Y:S01]  /*6400*/  FMUL.FTZ R138, R23, UR8 ;  /* 0x00000008178a7c20 */ /* 0x000fe20008410000 */
[----:B--2---:R-:W-:Y:S03]  /*6410*/  FMNMX3.FTZ R2, R89, R157, R155, !PT ;  /* 0x0000009d59027276 */ /* 0x004fe6000781009b */
[----:B------:R-:W-:Y:S01]  /*6420*/  MUFU.TANH R161, R161 ;  /* 0x000000a100a17308 */ /* 0x000fe20000002400 */
[----:B------:R-:W-:Y:S01]  /*6430*/  FMUL.FTZ R141, R24, UR8 ;  /* 0x00000008188d7c20 */ /* 0x000fe20008410000 */
[----:B------:R-:W-:Y:S01]  /*6440*/  FMUL.FTZ R143, R25, UR8 ;  /* 0x00000008198f7c20 */ /* 0x000fe20008410000 */
[----:B------:R-:W-:Y:S01]  /*6450*/  FMUL.FTZ R140, R26, UR8 ;  /* 0x000000081a8c7c20 */ /* 0x000fe20008410000 */
[----:B------:R-:W-:Y:S06]  /*6460*/  FMUL.FTZ R142, R27, UR8 ;  /* 0x000000081b8e7c20 */ /* 0x000fec0008410000 */
[----:B------:R-:W2:Y:S01]  /*6470*/  MUFU.TANH R159, R159 ;  /* 0x0000009f009f7308 */ /* 0x000ea20000002400 */
[C---:B-1----:R-:W-:Y:S03]  /*6480*/  HMMA.16816.F32 R28, R96.reuse, R84, R28 ;  /* 0x00000054601c723c */ /* 0x042fe6000000181c */
[----:B---3--:R-:W-:Y:S06]  /*6490*/  FMNMX3.FTZ R3, R0, R154, R152, !PT ;  /* 0x0000009a00037276 */ /* 0x008fec0007810098 */
[----:B------:R-:W-:Y:S01]  /*64a0*/  MUFU.TANH R158, R158 ;  /* 0x0000009e009e7308 */ /* 0x000fe20000002400 */
[----:B------:R-:W-:Y:S09]  /*64b0*/  HMMA.16816.F32 R32, R96, R86, R32 ;  /* 0x000000566020723c */ /* 0x000ff20000001820 */
[----:B------:R-:W1:Y:S01]  /*64c0*/  MUFU.TANH R156, R156 ;  /* 0x0000009c009c7308 */ /* 0x000e620000002400 */
[----:B--2---:R-:W-:Y:S01]  /*64d0*/  FMNMX3.FTZ R2, R2, R161, R159, !PT ;  /* 0x000000a102027276 */ /* 0x004fe2000781009f */
[----:B------:R-:W-:Y:S01]  /*64e0*/  FMUL.FTZ R137, R28, UR8 ;  /* 0x000000081c897c20 */ /* 0x000fe20008410000 */
[----:B------:R-:W-:Y:S01]  /*64f0*/  FMUL.FTZ R134, R29, UR8 ;  /* 0x000000081d867c20 */ /* 0x000fe20008410000 */
[----:B------:R-:W-:Y:S01]  /*6500*/  FMUL.FTZ R88, R30, UR8 ;  /* 0x000000081e587c20 */ /* 0x000fe20008410000 */
[----:B------:R-:W-:Y:S05]  /*6510*/  FMUL.FTZ R87, R31, UR8 ;  /* 0x000000081f577c20 */ /* 0x000fea0008410000 */
[----:B------:R-:W-:Y:S01]  /*6520*/  MUFU.TANH R151, R151 ;  /* 0x0000009700977308 */ /* 0x000fe20000002400 */
[----:B------:R-:W-:Y:S01]  /*6530*/  FMUL.FTZ R90, R32, UR8 ;  /* 0x00000008205a7c20 */ /* 0x000fe20008410000 */
[----:B------:R-:W-:Y:S01]  /*6540*/  FMUL.FTZ R135, R33, UR8 ;  /* 0x0000000821877c20 */ /* 0x000fe20008410000 */
[----:B------:R-:W-:Y:S01]  /*6550*/  FMUL.FTZ R34, R34, UR8 ;  /* 0x0000000822227c20 */ /* 0x000fe20008410000 */
[----:B------:R-:W-:Y:S06]  /*6560*/  FMUL.FTZ R35, R35, UR8 ;  /* 0x0000000823237c20 */ /* 0x000fec0008410000 */
        /* <DEDUP_REMOVED lines=37> */
.L_x_1002:
[----:B------:R-:W2:Y:S01]  /*67c0*/  SHFL.BFLY PT, R3, R160, 0x2, 0x1f ;  /* 0x0c401f00a0037f89 */ /* 0x000ea200000e0000 */
[----:B------:R-:W-:Y:S02]  /*67d0*/  MOV R92, R130 ;  /* 0x00000082005c7202 */ /* 0x000fe40000000f00 */
[----:B------:R-:W-:Y:S05]  /*67e0*/  @P6 IADD3 R92, PT, PT, R131, -0x20, RZ ;  /* 0xffffffe0835c6810 */ /* 0x000fea0007ffe0ff */
[----:B------:R-:W3:Y:S08]  /*67f0*/  SHFL.BFLY PT, R2, R7, 0x2, 0x1f ;  /* 0x0c401f0007027f89 */ /* 0x000ef000000e0000 */
[----:B-1----:R-:W-:Y:S08]  /*6800*/  LDSM.16.MT88.4 R12, [R116+0x6000] ;  /* 0x00600000740c783b */ /* 0x002ff00000004200 */
[----:B------:R-:W-:Y:S08]  /*6810*/  LDSM.16.MT88.4 R20, [R92] ;  /* 0x000000005c14783b */ /* 0x000ff00000004200 */
[----:B------:R-:W-:Y:S01]  /*6820*/  LDSM.16.MT88.4 R28, [R116+0x7000] ;  /* 0x00700000741c783b */ /* 0x000fe20000004200 */
[----:B--2---:R-:W-:Y:S02]  /*6830*/  FMNMX.FTZ R8, R160, R3, !PT ;  /* 0x00000003a0087209 */ /* 0x004fe40007810000 */
[----:B---3--:R-:W-:Y:S05]  /*6840*/  FMNMX.FTZ R6, R7, R2, !PT ;  /* 0x0000000207067209 */ /* 0x008fea0007810000 */
        /* <DEDUP_REMOVED lines=55> */
[----:B------:R-:W3:Y:S01]  /*6bc0*/  LDSM.16.MT88.4 R68, [R92+0x1000] ;  /* 0x001000005c44783b */ /* 0x000ee20000004200 */
[----:B-1----:R-:W-:Y:S01]  /*6bd0*/  F2FP.F16.F32.PACK_AB R81, R95, R89 ;  /* 0x000000595f51723e */ /* 0x002fe200000000ff */
[----:B------:R-:W-:Y:S07]  /*6be0*/  FMUL.FTZ R25, R2, R61 ;  /* 0x0000003d02197220 */ /* 0x000fee0000410000 */
[----:B------:R-:W1:Y:S01]  /*6bf0*/  MUFU.EX2 R93, R93 ;  /* 0x0000005d005d7308 */ /* 0x000e620000000800 */
[C---:B------:R-:W-:Y:S01]  /*6c00*/  FMUL.FTZ R26, R0.reuse, R62 ;  /* 0x0000003e001a7220 */ /* 0x040fe20000410000 */
[----:B------:R-:W-:Y:S01]  /*6c10*/  FMUL.FTZ R27, R0, R63 ;  /* 0x0000003f001b7220 */ /* 0x000fe20000410000 */
[C---:B------:R-:W-:Y:S01]  /*6c20*/  FMUL.FTZ R32, R2.reuse, R52 ;  /* 0x0000003402207220 */ /* 0x040fe20000410000 */
[----:B------:R-:W-:Y:S01]  /*6c30*/  FMUL.FTZ R33, R2, R53 ;  /* 0x0000003502217220 */ /* 0x000fe20000410000 */
[----:B------:R-:W-:Y:S01]  /*6c40*/  FMUL.FTZ R34, R0, R54 ;  /* 0x0000003600227220 */ /* 0x000fe20000410000 */
[----:B--2---:R-:W-:Y:S01]  /*6c50*/  F2FP.F16.F32.PACK_AB R82, R96, R97 ;  /* 0x000000616052723e */ /* 0x004fe200000000ff */
[----:B------:R-:W-:Y:S01]  /*6c60*/  FMUL.FTZ R35, R0, R55 ;  /* 0x0000003700237220 */ /* 0x000fe20000410000 */
[C---:B------:R-:W-:Y:S01]  /*6c70*/  FMUL.FTZ R36, R2.reuse, R36 ;  /* 0x0000002402247220 */ /* 0x040fe20000410000 */
[----:B------:R-:W-:Y:S01]  /*6c80*/  LDSM.16.MT88.4 R52, [R92+0x2000] ;  /* 0x002000005c34783b */ /* 0x000fe20000004200 */
[----:B------:R-:W-:Y:S01]  /*6c90*/  FMUL.FTZ R37, R2, R37 ;  /* 0x0000002502257220 */ /* 0x000fe20000410000 */
[C---:B------:R-:W-:Y:S01]  /*6ca0*/  FMUL.FTZ R38, R0.reuse, R38 ;  /* 0x0000002600267220 */ /* 0x040fe20000410000 */
[----:B------:R-:W-:Y:S01]  /*6cb0*/  FMUL.FTZ R39, R0, R39 ;  /* 0x0000002700277220 */ /* 0x000fe20000410000 */
[C---:B------:R-:W-:Y:S01]  /*6cc0*/  FMUL.FTZ R40, R2.reuse, R40 ;  /* 0x0000002802287220 */ /* 0x040fe20000410000 */
[----:B-1----:R-:W-:Y:S01]  /*6cd0*/  F2FP.F16.F32.PACK_AB R83, R93, R94 ;  /* 0x0000005e5d53723e */ /* 0x002fe200000000ff */
[----:B------:R-:W-:Y:S01]  /*6ce0*/  FMUL.FTZ R41, R2, R41 ;  /* 0x0000002902297220 */ /* 0x000fe20000410000 */
[C---:B------:R-:W-:Y:S01]  /*6cf0*/  FMUL.FTZ R42, R0.reuse, R42 ;  /* 0x0000002a002a7220 */ /* 0x040fe20000410000 */
[----:B------:R-:W-:Y:S01]  /*6d00*/  LDSM.16.MT88.4 R60, [R92+0x400] ;  /* 0x000400005c3c783b */ /* 0x000fe20000004200 */
[----:B------:R-:W-:Y:S01]  /*6d10*/  FMUL.FTZ R43, R0, R43 ;  /* 0x0000002b002b7220 */ /* 0x000fe20000410000 */
[----:B------:R-:W-:Y:S01]  /*6d20*/  MUFU.EX2 R110, R110 ;  /* 0x0000006e006e7308 */ /* 0x000fe20000000800 */
[C---:B------:R-:W-:Y:S01]  /*6d30*/  FMUL.FTZ R44, R2.reuse, R44 ;  /* 0x0000002c022c7220 */ /* 0x040fe20000410000 */
[C---:B------:R-:W-:Y:S08]  /*6d40*/  HMMA.16816.F32 R4, R80.reuse, R12, R4 ;  /* 0x0000000c5004723c */ /* 0x040ff00000001804 */
[----:B------:R-:W-:Y:S01]  /*6d50*/  MUFU.EX2 R115, R115 ;  /* 0x0000007300737308 */ /* 0x000fe20000000800 */
[----:B------:R-:W-:Y:S01]  /*6d60*/  LDSM.16.MT88.4 R76, [R116+0x6c00] ;  /* 0x006c0000744c783b */ /* 0x000fe20000004200 */
[C---:B------:R-:W-:Y:S08]  /*6d70*/  FMUL.FTZ R12, R2.reuse, R72 ;  /* 0x00000048020c7220 */ /* 0x040ff00000410000 */
        /* <DEDUP_REMOVED lines=8> */
[C---:B------:R-:W-:Y:S01]  /*6e00*/  FMUL.FTZ R46, R0.reuse, R46 ;  /* 0x0000002e002e7220 */ /* 0x040fe20000410000 */
[----:B------:R-:W-:Y:S01]  /*6e10*/  FMUL.FTZ R47, R0, R47 ;  /* 0x0000002f002f7220 */ /* 0x000fe20000410000 */
[C---:B------:R-:W-:Y:S07]  /*6e20*/  FMUL.FTZ R48, R2.reuse, R48 ;  /* 0x0000003002307220 */ /* 0x040fee0000410000 */
[----:B------:R-:W-:Y:S01]  /*6e30*/  MUFU.EX2 R114, R114 ;  /* 0x0000007200727308 */ /* 0x000fe20000000800 */
[C---:B------:R-:W-:Y:S03]  /*6e40*/  HMMA.16816.F32 R12, R80.reuse, R20, R12 ;  /* 0x00000014500c723c */ /* 0x040fe6000000180c */
[C---:B------:R-:W-:Y:S01]  /*6e50*/  FMUL.FTZ R20, R2.reuse, R64 ;  /* 0x0000004002147220 */ /* 0x040fe20000410000 */
[C---:B------:R-:W-:Y:S05]  /*6e60*/  FMUL.FTZ R21, R2.reuse, R65 ;  /* 0x0000004102157220 */ /* 0x040fea0000410000 */
[----:B------:R-:W-:Y:S01]  /*6e70*/  MUFU.EX2 R136, R136 ;  /* 0x0000008800887308 */ /* 0x000fe20000000800 */
[----:B------:R-:W-:Y:S01]  /*6e80*/  FMUL.FTZ R49, R2, R49 ;  /* 0x0000003102317220 */ /* 0x000fe20000410000 */
[C---:B------:R-:W-:Y:S01]  /*6e90*/  FMUL.FTZ R50, R0.reuse, R50 ;  /* 0x0000003200327220 */ /* 0x040fe20000410000 */
[C---:B------:R-:W-:Y:S07]  /*6ea0*/  HMMA.16816.F32 R16, R80.reuse, R22, R16 ;  /* 0x000000165010723c */ /* 0x040fee0000001810 */
[----:B------:R-:W-:Y:S01]  /*6eb0*/  MUFU.EX2 R111, R111 ;  /* 0x0000006f006f7308 */ /* 0x000fe20000000800 */
[C---:B------:R-:W-:Y:S01]  /*6ec0*/  FMUL.FTZ R22, R0.reuse, R66 ;  /* 0x0000004200167220 */ /* 0x040fe20000410000 */
[C---:B------:R-:W-:Y:S01]  /*6ed0*/  FMUL.FTZ R23, R0.reuse, R67 ;  /* 0x0000004300177220 */ /* 0x040fe20000410000 */
[----:B------:R-:W-:Y:S01]  /*6ee0*/  FMUL.FTZ R51, R0, R51 ;  /* 0x0000003300337220 */ /* 0x000fe20000410000 */
[----:B------:R-:W1:Y:S01]  /*6ef0*/  LDSM.16.MT88.4 R64, [R116+0x8000] ;  /* 0x008000007440783b */ /* 0x000e620000004200 */
[--C-:B------:R-:W-:Y:S01]  /*6f00*/  FFMA.FTZ R105, R151, UR4, -R100.reuse ;  /* 0x0000000497697c23 */ /* 0x100fe20008010864 */
[--C-:B------:R-:W-:Y:S01]  /*6f10*/  FFMA.FTZ R104, R153, UR4, -R100.reuse ;  /* 0x0000000499687c23 */ /* 0x100fe20008010864 */
[--C-:B------:R-:W-:Y:S01]  /*6f20*/  FFMA.FTZ R103, R150, UR4, -R101.reuse ;  /* 0x0000000496677c23 */ /* 0x100fe20008010865 */
[----:B------:R-:W-:Y:S01]  /*6f30*/  FFMA.FTZ R106, R148, UR4, -R101 ;  /* 0x00000004946a7c23 */ /* 0x000fe20008010865 */
[C---:B------:R-:W-:Y:S02]  /*6f40*/  HMMA.16816.F32 R20, R80.reuse, R28, R20 ;  /* 0x0000001c5014723c */ /* 0x040fe40000001814 */
[----:B------:R-:W-:Y:S01]  /*6f50*/  MUFU.EX2 R105, R105 ;  /* 0x0000006900697308 */ /* 0x000fe20000000800 */
[C---:B------:R-:W-:Y:S01]  /*6f60*/  FMUL.FTZ R28, R2.reuse, R56 ;  /* 0x00000038021c7220 */ /* 0x040fe20000410000 */
[----:B------:R-:W-:Y:S01]  /*6f70*/  FMUL.FTZ R29, R2, R57 ;  /* 0x00000039021d7220 */ /* 0x000fe20000410000 */
[--C-:B------:R-:W-:Y:S07]  /*6f80*/  FFMA.FTZ R109, R149, UR4, -R100.reuse ;  /* 0x00000004956d7c23 */ /* 0x100fee0008010864 */
[----:B------:R-:W2:Y:S01]  /*6f90*/  MUFU.EX2 R104, R104 ;  /* 0x0000006800687308 */ /* 0x000ea20000000800 */
[----:B------:R-:W-:Y:S01]  /*6fa0*/  FFMA.FTZ R108, R147, UR4, -R100 ;  /* 0x00000004936c7c23 */ /* 0x000fe20008010864 */
[C---:B------:R-:W-:Y:S08]  /*6fb0*/  HMMA.16816.F32 R24, R80.reuse, R30, R24 ;  /* 0x0000001e5018723c */ /* 0x040ff00000001818 */
[----:B------:R-:W-:Y:S01]  /*6fc0*/  MUFU.EX2 R103, R103 ;  /* 0x0000006700677308 */ /* 0x000fe20000000800 */
[C---:B------:R-:W-:Y:S01]  /*6fd0*/  FMUL.FTZ R30, R0.reuse, R58 ;  /* 0x0000003a001e7220 */ /* 0x040fe20000410000 */
[C---:B------:R-:W-:Y:S01]  /*6fe0*/  FMUL.FTZ R31, R0.reuse, R59 ;  /* 0x0000003b001f7220 */ /* 0x040fe20000410000 */
[----:B------:R-:W-:Y:S01]  /*6ff0*/  FFMA.FTZ R0, R0, R91, R89 ;  /* 0x0000005b00007223 */ /* 0x000fe20000010059 */
[----:B------:R-:W4:Y:S06]  /*7000*/  LDSM.16.MT88.4 R56, [R116+0x6400] ;  /* 0x006400007438783b */ /* 0x000f2c0000004200 */
[----:B------:R-:W5:Y:S01]  /*7010*/  MUFU.EX2 R106, R106 ;  /* 0x0000006a006a7308 */ /* 0x000f620000000800 */
[--C-:B------:R-:W-:Y:S01]  /*7020*/  FFMA.FTZ R107, R146, UR4, -R101.reuse ;  /* 0x00000004926b7c23 */ /* 0x100fe20008010865 */
[--C-:B------:R-:W-:Y:S01]  /*7030*/  FFMA.FTZ R102, R144, UR4, -R101.reuse ;  /* 0x0000000490667c23 */ /* 0x100fe20008010865 */
[--C-:B------:R-:W-:Y:S01]  /*7040*/  FFMA.FTZ R138, R87, UR4, -R101.reuse ;  /* 0x00000004578a7c23 */ /* 0x100fe20008010865 */
[C---:B---3--:R-:W-:Y:S06]  /*7050*/  HMMA.16816.F32 R28, R80.reuse, R68, R28 ;  /* 0x00000044501c723c */ /* 0x048fec000000181c */
[----:B------:R-:W-:Y:S01]  /*7060*/  MUFU.EX2 R109, R109 ;  /* 0x0000006d006d7308 */ /* 0x000fe20000000800 */
[--C-:B------:R-:W-:Y:S01]  /*7070*/  FFMA.FTZ R140, R86, UR4, -R101.reuse ;  /* 0x00000004568c7c23 */ /* 0x100fe20008010865 */
[----:B------:R-:W-:Y:S08]  /*7080*/  FFMA.FTZ R101, R85, UR4, -R101 ;  /* 0x0000000455657c23 */ /* 0x000ff00008010865 */
[----:B------:R-:W-:Y:S01]  /*7090*/  MUFU.EX2 R108, R108 ;  /* 0x0000006c006c7308 */ /* 0x000fe20000000800 */
[----:B------:R-:W-:Y:S01]  /*70a0*/  FFMA.FTZ R99, R2, R133, R99 ;  /* 0x0000008502637223 */ /* 0x000fe20000010063 */
[----:B------:R-:W-:Y:S01]  /*70b0*/  ISETP.NE.AND P0, PT, R129, RZ, PT ;  /* 0x000000ff8100720c */ /* 0x000fe20003f05270 */
[C---:B------:R-:W-:Y:S01]  /*70c0*/  HMMA.16816.F32 R32, R80.reuse, R70, R32 ;  /* 0x000000465020723c */ /* 0x040fe20000001820 */
[----:B------:R-:W-:Y:S06]  /*70d0*/  LDSM.16.MT88.4 R68, [R92+0xc00] ;  /* 0x000c00005c44783b */ /* 0x000fec0000004200 */
[----:B------:R-:W-:Y:S01]  /*70e0*/  MUFU.EX2 R107, R107 ;  /* 0x0000006b006b7308 */ /* 0x000fe20000000800 */
[----:B------:R-:W-:Y:S01]  /*70f0*/  FADD.FTZ R98, R98, R99 ;  /* 0x0000006362627221 */ /* 0x000fe20000010000 */
[----:B------:R-:W-:Y:S01]  /*7100*/  FADD.FTZ R95, R95, R0 ;  /* 0x000000005f5f7221 */ /* 0x000fe20000010000 */
[----:B------:R-:W-:Y:S07]  /*7110*/  IADD3 R129, PT, PT, R129, -0x1, RZ ;  /* 0xffffffff81817810 */ /* 0x000fee0007ffe0ff */
[----:B------:R-:W-:Y:S01]  /*7120*/  MUFU.EX2 R102, R102 ;  /* 0x0000006600667308 */ /* 0x000fe20000000800 */
[----:B------:R-:W-:Y:S01]  /*7130*/  FADD.FTZ R97, R97, R98 ;  /* 0x0000006261617221 */ /* 0x000fe20000010000 */
[C---:B-1----:R-:W-:Y:S08]  /*7140*/  HMMA.16816.F32 R36, R80.reuse, R64, R36 ;  /* 0x000000405024723c */ /* 0x042ff00000001824 */
[----:B------:R-:W-:Y:S01]  /*7150*/  MUFU.EX2 R87, R88 ;  /* 0x0000005800577308 */ /* 0x000fe20000000800 */
[----:B------:R-:W-:Y:S01]  /*7160*/  FADD.FTZ R94, R94, R95 ;  /* 0x0000005f5e5e7221 */ /* 0x000fe20000010000 */
[----:B------:R-:W-:Y:S08]  /*7170*/  FADD.FTZ R96, R96, R97 ;  /* 0x0000006160607221 */ /* 0x000ff00000010000 */
[----:B------:R-:W1:Y:S01]  /*7180*/  MUFU.EX2 R138, R138 ;  /* 0x0000008a008a7308 */ /* 0x000e620000000800 */
[----:B------:R-:W-:Y:S01]  /*7190*/  FADD.FTZ R94, R93, R94 ;  /* 0x0000005e5d5e7221 */ /* 0x000fe20000010000 */
[C---:B------:R-:W-:Y:S01]  /*71a0*/  HMMA.16816.F32 R40, R80.reuse, R66, R40 ;  /* 0x000000425028723c */ /* 0x040fe20000001828 */
[----:B------:R-:W-:Y:S07]  /*71b0*/  LDSM.16.MT88.4 R64, [R92+0x1400] ;  /* 0x001400005c40783b */ /* 0x000fee0000004200 */
[----:B------:R-:W-:Y:S10]  /*71c0*/  MUFU.EX2 R86, R90 ;  /* 0x0000005a00567308 */ /* 0x000ff40000000800 */
[----:B------:R-:W-:Y:S01]  /*71d0*/  MUFU.EX2 R140, R140 ;  /* 0x0000008c008c7308 */ /* 0x000fe20000000800 */
[C---:B------:R-:W-:Y:S09]  /*71e0*/  HMMA.16816.F32 R44, R80.reuse, R52, R44 ;  /* 0x00000034502c723c */ /* 0x040ff2000000182c */
[----:B------:R-:W3:Y:S01]  /*71f0*/  MUFU.EX2 R101, R101 ;  /* 0x0000006500657308 */ /* 0x000ee20000000800 */
[----:B--2---:R-:W-:Y:S01]  /*7200*/  F2FP.F16.F32.PACK_AB R52, R104, R105 ;  /* 0x000000696834723e */ /* 0x004fe200000000ff */
[----:B------:R-:W-:Y:S01]  /*7210*/  FADD.FTZ R105, R105, R96 ;  /* 0x0000006069697221 */ /* 0x000fe20000010000 */
[----:B-----5:R-:W-:Y:S01]  /*7220*/  F2FP.F16.F32.PACK_AB R53, R106, R103 ;  /* 0x000000676a35723e */ /* 0x020fe200000000ff */
[----:B------:R-:W-:Y:S01]  /*7230*/  FADD.FTZ R103, R103, R94 ;  /* 0x0000005e67677221 */ /* 0x000fe20000010000 */
[----:B-1----:R-:W-:Y:S01]  /*7240*/  F2FP.F16.F32.PACK_AB R89, R138, R87 ;  /* 0x000000578a59723e */ /* 0x002fe200000000ff */
[----:B------:R-:W-:Y:S03]  /*7250*/  HMMA.16816.F32 R48, R80, R54, R48 ;  /* 0x000000365030723c */ /* 0x000fe60000001830 */
[----:B------:R-:W-:Y:S01]  /*7260*/  F2FP.F16.F32.PACK_AB R54, R108, R109 ;  /* 0x0000006d6c36723e */ /* 0x000fe200000000ff */
[----:B------:R-:W-:Y:S01]  /*7270*/  FADD.FTZ R104, R104, R105 ;  /* 0x0000006968687221 */ /* 0x000fe20000010000 */
[----:B------:R-:W-:Y:S01]  /*7280*/  F2FP.F16.F32.PACK_AB R55, R102, R107 ;  /* 0x0000006b6637723e */ /* 0x000fe200000000ff */
[----:B------:R-:W-:Y:S01]  /*7290*/  FADD.FTZ R106, R106, R103 ;  /* 0x000000676a6a7221 */ /* 0x000fe20000010000 */
[----:B---3--:R-:W-:Y:S03]  /*72a0*/  F2FP.F16.F32.PACK_AB R91, R101, R140 ;  /* 0x0000008c655b723e */ /* 0x008fe600000000ff */
[----:B------:R-:W-:Y:S02]  /*72b0*/  FADD.FTZ R107, R107, R106 ;  /* 0x0000006a6b6b7221 */ /* 0x000fe40000010000 */
[C---:B----4-:R-:W-:Y:S05]  /*72c0*/  HMMA.16816.F32 R4, R52.reuse, R56, R4 ;  /* 0x000000383404723c */ /* 0x050fea0000001804 */
[----:B------:R-:W-:Y:S03]  /*72d0*/  FADD.FTZ R102, R102, R107 ;  /* 0x0000006b66667221 */ /* 0x000fe60000010000 */
[C---:B------:R-:W-:Y:S01]  /*72e0*/  HMMA.16816.F32 R8, R52.reuse, R58, R8 ;  /* 0x0000003a3408723c */ /* 0x040fe20000001808 */
[----:B------:R-:W1:Y:S07]  /*72f0*/  LDSM.16.MT88.4 R56, [R116+0x7400] ;  /* 0x007400007438783b */ /* 0x000e6e0000004200 */
[C---:B------:R-:W-:Y:S08]  /*7300*/  HMMA.16816.F32 R12, R52.reuse, R60, R12 ;  /* 0x0000003c340c723c */ /* 0x040ff0000000180c */
[C---:B------:R-:W-:Y:S01]  /*7310*/  HMMA.16816.F32 R16, R52.reuse, R62, R16 ;  /* 0x0000003e3410723c */ /* 0x040fe20000001810 */
[----:B------:R-:W-:Y:S07]  /*7320*/  LDSM.16.MT88.4 R60, [R92+0x2400] ;  /* 0x002400005c3c783b */ /* 0x000fee0000004200 */
[C---:B-1----:R-:W-:Y:S08]  /*7330*/  HMMA.16816.F32 R20, R52.reuse, R56, R20 ;  /* 0x000000383414723c */ /* 0x042ff00000001814 */
        /* <DEDUP_REMOVED lines=17> */
[----:B------:R-:W-:Y:S04]  /*7450*/  FADD.FTZ R136, R136, R139 ;  /* 0x0000008b88887221 */ /* 0x000fe80000010000 */
[----:B------:R-:W-:Y:S04]  /*7460*/  FADD.FTZ R136, R111, R136 ;  /* 0x000000886f887221 */ /* 0x000fe80000010000 */
[----:B------:R-:W-:Y:S01]  /*7470*/  FADD.FTZ R87, R87, R136 ;  /* 0x0000008857577221 */ /* 0x000fe20000010000 */
[C---:B-1----:R-:W-:Y:S03]  /*7480*/  HMMA.16816.F32 R4, R52.reuse, R56, R4 ;  /* 0x000000383404723c */ /* 0x042fe60000001804 */
[----:B------:R-:W-:Y:S04]  /*7490*/  FADD.FTZ R87, R138, R87 ;  /* 0x000000578a577221 */ /* 0x000fe80000010000 */
[----:B------:R-:W-:Y:S01]  /*74a0*/  FADD.FTZ R140, R140, R87 ;  /* 0x000000578c8c7221 */ /* 0x000fe20000010000 */
        /* <DEDUP_REMOVED lines=10> */
[--C-:B------:R-:W-:Y:S01]  /*7550*/  FFMA.FTZ R137, R134, UR4, -R100.reuse ;  /* 0x0000000486897c23 */ /* 0x100fe20008010864 */
[----:B------:R-:W-:Y:S02]  /*7560*/  FFMA.FTZ R100, R135, UR4, -R100 ;  /* 0x0000000487647c23 */ /* 0x000fe40008010864 */
[----:B------:R-:W-:Y:S01]  /*7570*/  MUFU.EX2 R134, R56 ;  /* 0x0000003800867308 */ /* 0x000fe20000000800 */
[C---:B------:R-:W-:Y:S09]  /*7580*/  HMMA.16816.F32 R32, R52.reuse, R58, R32 ;  /* 0x0000003a3420723c */ /* 0x040ff20000001820 */
[----:B------:R-:W1:Y:S10]  /*7590*/  MUFU.EX2 R137, R137 ;  /* 0x0000008900897308 */ /* 0x000e740000000800 */
[----:B------:R-:W4:Y:S01]  /*75a0*/  MUFU.EX2 R85, R100 ;  /* 0x0000006400557308 */ /* 0x000f220000000800 */
[C---:B---3--:R-:W-:Y:S08]  /*75b0*/  HMMA.16816.F32 R36, R52.reuse, R64, R36 ;  /* 0x000000403424723c */ /* 0x048ff00000001824 */
[C---:B------:R-:W-:Y:S03]  /*75c0*/  HMMA.16816.F32 R40, R52.reuse, R66, R40 ;  /* 0x000000423428723c */ /* 0x040fe60000001828 */
[----:B-1----:R-:W-:Y:S02]  /*75d0*/  F2FP.F16.F32.PACK_AB R88, R137, R134 ;  /* 0x000000868958723e */ /* 0x002fe400000000ff */
[----:B----4-:R-:W-:Y:S03]  /*75e0*/  F2FP.F16.F32.PACK_AB R90, R85, R86 ;  /* 0x00000056555a723e */ /* 0x010fe600000000ff */
[C---:B--2---:R-:W-:Y:S08]  /*75f0*/  HMMA.16816.F32 R44, R52.reuse, R60, R44 ;  /* 0x0000003c342c723c */ /* 0x044ff0000000182c */
[----:B------:R-:W-:Y:S01]  /*7600*/  HMMA.16816.F32 R48, R52, R62, R48 ;  /* 0x0000003e3430723c */ /* 0x000fe20000001830 */
[----:B------:R-:W1:Y:S07]  /*7610*/  LDSM.16.MT88.4 R60, [R116+0x7c00] ;  /* 0x007c0000743c783b */ /* 0x000e6e0000004200 */
[C---:B------:R-:W-:Y:S01]  /*7620*/  HMMA.16816.F32 R80, R88.reuse, R76, R4 ;  /* 0x0000004c5850723c */ /* 0x040fe20000001804 */
[----:B------:R-:W2:Y:S07]  /*7630*/  LDSM.16.MT88.4 R52, [R92+0x1c00] ;  /* 0x001c00005c34783b */ /* 0x000eae0000004200 */
[C---:B------:R-:W-:Y:S01]  /*7640*/  HMMA.16816.F32 R76, R88.reuse, R78, R8 ;  /* 0x0000004e584c723c */ /* 0x040fe20000001808 */
[----:B------:R-:W3:Y:S07]  /*7650*/  LDSM.16.MT88.4 R4, [R116+0x8c00] ;  /* 0x008c00007404783b */ /* 0x000eee0000004200 */
[C---:B------:R-:W-:Y:S01]  /*7660*/  HMMA.16816.F32 R72, R88.reuse, R68, R12 ;  /* 0x000000445848723c */ /* 0x040fe2000000180c */
[----:B------:R-:W4:Y:S02]  /*7670*/  LDSM.16.MT88.4 R8, [R92+0x2c00] ;  /* 0x002c00005c08783b */ /* 0x000f240000004200 */
[----:B------:R-:W-:Y:S04]  /*7680*/  FADD.FTZ R13, R109, R104 ;  /* 0x000000686d0d7221 */ /* 0x000fe80000010000 */
[----:B------:R-:W-:Y:S01]  /*7690*/  FADD.FTZ R13, R108, R13 ;  /* 0x0000000d6c0d7221 */ /* 0x000fe20000010000 */
[C---:B------:R-:W-:Y:S03]  /*76a0*/  HMMA.16816.F32 R68, R88.reuse, R70, R16 ;  /* 0x000000465844723c */ /* 0x040fe60000001810 */
[----:B------:R-:W-:Y:S04]  /*76b0*/  FADD.FTZ R0, R110, R13 ;  /* 0x0000000d6e007221 */ /* 0x000fe80000010000 */
[----:B------:R-:W-:Y:S01]  /*76c0*/  FADD.FTZ R0, R115, R0 ;  /* 0x0000000073007221 */ /* 0x000fe20000010000 */
[C---:B-1----:R-:W-:Y:S08]  /*76d0*/  HMMA.16816.F32 R64, R88.reuse, R60, R20 ;  /* 0x0000003c5840723c */ /* 0x042ff00000001814 */
[C---:B------:R-:W-:Y:S08]  /*76e0*/  HMMA.16816.F32 R60, R88.reuse, R62, R24 ;  /* 0x0000003e583c723c */ /* 0x040ff00000001818 */
[C---:B--2---:R-:W-:Y:S08]  /*76f0*/  HMMA.16816.F32 R56, R88.reuse, R52, R28 ;  /* 0x000000345838723c */ /* 0x044ff0000000181c */
[C---:B------:R-:W-:Y:S08]  /*7700*/  HMMA.16816.F32 R52, R88.reuse, R54, R32 ;  /* 0x000000365834723c */ /* 0x040ff00000001820 */
[C---:B---3--:R-:W-:Y:S03]  /*7710*/  HMMA.16816.F32 R36, R88.reuse, R4, R36 ;  /* 0x000000045824723c */ /* 0x048fe60000001824 */
[----:B------:R-:W-:Y:S01]  /*7720*/  FADD.FTZ R5, R113, R0 ;  /* 0x0000000071057221 */ /* 0x000fe20000010000 */
[----:B------:R-:W-:Y:S03]  /*7730*/  MOV R0, R3 ;  /* 0x0000000300007202 */ /* 0x000fe60000000f00 */
[----:B------:R-:W-:Y:S01]  /*7740*/  FADD.FTZ R5, R114, R5 ;  /* 0x0000000572057221 */ /* 0x000fe20000010000 */
[C---:B------:R-:W-:Y:S03]  /*7750*/  HMMA.16816.F32 R40, R88.reuse, R6, R40 ;  /* 0x000000065828723c */ /* 0x040fe60000001828 */
[----:B------:R-:W-:Y:S04]  /*7760*/  FADD.FTZ R134, R134, R5 ;  /* 0x0000000586867221 */ /* 0x000fe80000010000 */
[----:B------:R-:W-:Y:S01]  /*7770*/  FADD.FTZ R137, R137, R134 ;  /* 0x0000008689897221 */ /* 0x000fe20000010000 */
[C---:B----4-:R-:W-:Y:S03]  /*7780*/  HMMA.16816.F32 R44, R88.reuse, R8, R44 ;  /* 0x00000008582c723c */ /* 0x050fe6000000182c */
[----:B------:R-:W-:Y:S04]  /*7790*/  FADD.FTZ R86, R86, R137 ;  /* 0x0000008956567221 */ /* 0x000fe80000010000 */
[----:B------:R-:W-:Y:S01]  /*77a0*/  FADD.FTZ R133, R85, R86 ;  /* 0x0000005655857221 */ /* 0x000fe20000010000 */
[----:B------:R-:W-:Y:S03]  /*77b0*/  HMMA.16816.F32 R48, R88, R10, R48 ;  /* 0x0000000a5830723c */ /* 0x000fe60000001830 */
[----:B------:R-:W-:Y:S01]  /*77c0*/  MOV R89, R84 ;  /* 0x0000005400597202 */ /* 0x000fe20000000f00 */
[----:B------:R-:W-:Y:S04]  /*77d0*/  FADD.FTZ R91, R101, R140 ;  /* 0x0000008c655b7221 */ /* 0x000fe80000010000 */
[----:B------:R-:W-:Y:S01]  /*77e0*/  @!UPT UIADD3 URZ, UPT, UPT, URZ, URZ, URZ ;  /* 0x000000fffffff290 */ /* 0x000fe2000fffe0ff */
[----:B------:R-:W-:Y:S11]  /*77f0*/  @P0 BRA `(.L_x_1001) ;  /* 0xffffffe400180947 */ /* 0x000ff6000383ffff */
.L_x_1000:
        /* <DEDUP_REMOVED lines=155> */
.L_x_1004:
[----:B------:R-:W-:Y:S01]  /*81b0*/  STS [R15+0x2030], R48 ;  /* 0x002030300f007388 */ /* 0x000fe20000000800 */
[----:B------:R-:W-:Y:S01]  /*81c0*/  LEA R5, R5, UR4, 0x1 ;  /* 0x0000000405057c11 */ /* 0x000fe2000f8e08ff */
[----:B------:R-:W-:Y:S01]  /*81d0*/  @!P0 IMAD.WIDE.U32 R28, R21, R18, RZ ;  /* 0x00000012151c8225 */ /* 0x000fe200078e00ff */
[----:B------:R-:W-:Y:S01]  /*81e0*/  ISETP.NE.AND P2, PT, R126, -0x1, PT ;  /* 0xffffffff7e00780c */ /* 0x000fe20003f45270 */
        /* <DEDUP_REMOVED lines=11> */
[C---:B------:R-:W-:Y:S01]  /*82a0*/  @!P0 IMAD R19, R21.reuse, R19, R29 ;  /* 0x0000001315138224 */ /* 0x040fe200078e021d */
        /* <DEDUP_REMOVED lines=41> */
.L_x_1006:
[----:B------:R-:W-:Y:S05]  /*8540*/  BSYNC.RECONVERGENT B0 ;  /* 0x0000000000007941 */ /* 0x000fea0003800200 */
.L_x_1005:
[----:B------:R-:W3:Y:S01]  /*8550*/  LDCU.64 UR4, c[0x0][0x410] ;  /* 0x00008200ff0477ac */ /* 0x000ee20008000a00 */
[----:B------:R-:W-:Y:S01]  /*8560*/  @P0 IMAD.MOV.U32 R28, RZ, RZ, R26 ;  /* 0x000000ffff1c0224 */ /* 0x000fe200078e001a */
[----:B------:R-:W-:Y:S01]  /*8570*/  LOP3.LUT R3, R2, 0x18, RZ, 0xc0, !PT ;  /* 0x0000001802037812 */ /* 0x000fe200078ec0ff */
[C---:B------:R-:W-:Y:S01]  /*8580*/  VIADD R2, R20.reuse, 0x20 ;  /* 0x0000002014027836 */ /* 0x040fe20000000000 */
[----:B------:R-:W-:Y:S01]  /*8590*/  MOV R21, RZ ;  /* 0x000000ff00157202 */ /* 0x000fe20000000f00 */
[----:B------:R-:W-:Y:S01]  /*85a0*/  BSSY.RECONVERGENT B0, `(.L_x_1007) ;  /* 0x0000018000007945 */ /* 0x000fe20003800200 */
[----:B------:R-:W-:Y:S02]  /*85b0*/  IADD3 R28, P0, PT, R3, R28, RZ ;  /* 0x0000001c031c7210 */ /* 0x000fe40007f1e0ff */
[----:B------:R-:W-:Y:S01]  /*85c0*/  ISETP.GE.AND P1, PT, R20, R121, PT ;  /* 0x000000791400720c */ /* 0x000fe20003f26270 */
        /* <DEDUP_REMOVED lines=21> */
.L_x_1008:
[----:B------:R-:W-:Y:S05]  /*8720*/  BSYNC.RECONVERGENT B0 ;  /* 0x0000000000007941 */ /* 0x000fea0003800200 */
.L_x_1007:
        /* <DEDUP_REMOVED lines=19> */
.L_x_1009:
        /* <DEDUP_REMOVED lines=10> */
.L_x_1281:


//--------------------- .text._ZN5flash16flash_fwd_kernelI23Flash_fwd_kernel_traitsILi96ELi64ELi64ELi4ELb0ELb0EN7cutlass6half_tE19Flash_kernel_traitsILi96ELi64ELi64ELi4ES3_EELb1ELb1ELb0ELb1ELb0ELb0ELb0ELb0EEEvNS_16Flash_fwd_paramsE --------------------------
	.section	.text._ZN5flash16flash_fwd_kernelI23Flash_fwd_kernel_traitsILi96ELi64ELi64ELi4ELb0ELb0EN7cutlass6half_tE19Flash_kernel_traitsILi96ELi64ELi64ELi4ES3_EELb1ELb1ELb0ELb1ELb0ELb0ELb0ELb0EEEvNS_16Flash_fwd_paramsE,"ax",@progbits
	.align	128
        .global         _ZN5flash16flash_fwd_kernelI23Flash_fwd_kernel_traitsILi96ELi64ELi64ELi4ELb0ELb0EN7cutlass6half_tE19Flash_kernel_traitsILi96ELi64ELi64ELi4ES3_EELb1ELb1ELb0ELb1ELb0ELb0ELb0ELb0EEEvNS_16Flash_fwd_paramsE
        .type           _ZN5flash16flash_fwd_kernelI23Flash_fwd_kernel_traitsILi96ELi64ELi64ELi4ELb0ELb0EN7cutlass6half_tE19Flash_kernel_traitsILi96ELi64ELi64ELi4ES3_EELb1ELb1ELb0ELb1ELb0ELb0ELb0ELb0EEEvNS_16Flash_fwd_paramsE,@function
        .size           _ZN5flash16flash_fwd_kernelI23Flash_fwd_kernel_traitsILi96ELi64ELi64ELi4ELb0ELb0EN7cutlass6half_tE19Flash_kernel_traitsILi96ELi64ELi64ELi4ES3_EELb1ELb1ELb0ELb1ELb0ELb0ELb0ELb0EEEvNS_16Flash_fwd_paramsE,(.L_x_1282 - _ZN5flash16flash_fwd_kernelI23Flash_fwd_kernel_traitsILi96ELi64ELi64ELi4ELb0ELb0EN7cutlass6half_tE19Flash_kernel_traitsILi96ELi64ELi64ELi4ES3_EELb1ELb1ELb0ELb1ELb0ELb0ELb0ELb0EEEvNS_16Flash_fwd_paramsE)
        .other          _ZN5flash16flash_fwd_kernelI23Flash_fwd_kernel_traitsILi96ELi64ELi64ELi4ELb0ELb0EN7cutlass6half_tE19Flash_kernel_traitsILi96ELi64ELi64ELi4ES3_EELb1ELb1ELb0ELb1ELb0ELb0ELb0ELb0EEEvNS_16Flash_fwd_paramsE,@"STO_CUDA_ENTRY STV_DEFAULT"
_ZN5flash16flash_fwd_kernelI23Flash_fwd_kernel_traitsILi96ELi64ELi64ELi4ELb0ELb0EN7cutlass6half_tE19Flash_kernel_traitsILi96ELi64ELi64ELi4ES3_EELb1ELb1ELb0ELb1ELb0ELb0ELb0ELb0EEEvNS_16Flash_fwd_paramsE:
.text._ZN5flash16flash_fwd_kernelI23Flash_fwd_kernel_traitsILi96ELi64ELi64ELi4ELb0ELb0EN7cutlass6half_tE19Flash_kernel_traitsILi96ELi64ELi64ELi4ES3_EELb1ELb1ELb0ELb1ELb0ELb0ELb0ELb0EEEvNS_16Flash_fwd_paramsE:
        /* <DEDUP_REMOVED lines=32> */
[----:B------:R-:W-:Y:S02]  /*0200*/  SHF.R.U32.HI R2, RZ, 0x1e, R127 ;  /* 0x0000001eff027819 */ /* 0x000fe4000001167f */
[----:B--2---:R-:W-:-:S02]  /*0210*/  @P3 R2UR UR24, R12 ;  /* 0x000000000c1832ca */ /* 0x004fc400000e0000 */
[----:B------:R-:W-:Y:S02]  /*0220*/  @P3 R2UR UR25, R13 ;  /* 0x000000000d1932ca */ /* 0x000fe400000e0000 */
[----:B----4-:R-:W-:-:S05]  /*0230*/  @P3 IADD3 R8, P2, PT, R10, R0, RZ ;  /* 0x000000000a083210 */ /* 0x010fca0007f5e0ff */
[----:B------:R-:W-:Y:S01]  /*0240*/  @P3 IMAD.X R91, RZ, RZ, R11, P2 ;  /* 0x000000ffff5b3224 */ /* 0x000fe200010e060b */
[----:B------:R-:W-:-:S03]  /*0250*/  ISETP.NE.U32.AND P3, PT, RZ, UR4, PT ;  /* 0x00000004ff007c0c */ /* 0x000fc6000bf65070 */
[----:B------:R-:W-:Y:S01]  /*0260*/  IMAD.U32 R12, RZ, RZ, UR24 ;  /* 0x00000018ff0c7e24 */ /* 0x000fe2000f8e00ff */
[----:B------:R-:W-:Y:S01]  /*0270*/  ISETP.NE.AND.EX P3, PT, RZ, UR5, PT, P3 ;  /* 0x00000005ff007c0c */ /* 0x000fe2000bf65330 */
[----:B------:R-:W-:Y:S02]  /*0280*/  IMAD.U32 R13, RZ, RZ, UR25 ;  /* 0x00000019ff0d7e24 */ /* 0x000fe4000f8e00ff */
[----:B------:R-:W-:-:S03]  /*0290*/  @!P4 IMAD.MOV.U32 R9, RZ, RZ, R91 ;  /* 0x000000ffff09c224 */ /* 0x000fc600078e005b */
[----:B---3--:R1:W-:Y:S04]  /*02a0*/  @!P4 STG.E.64 desc[UR20][R6.64], R12 ;  /* 0x0000000c0600c986 */ /* 0x0083e8000c101b14 */
[----:B------:R2:W-:Y:S01]  /*02b0*/  @!P4 STG.E.64 desc[UR20][R6.64+0x8], R8 ;  /* 0x000008080600c986 */ /* 0x0005e2000c101b14 */
[----:B------:R-:W-:Y:S01]  /*02c0*/  ISETP.NE.U32.AND P4, PT, RZ, UR6, PT ;  /* 0x00000006ff007c0c */ /* 0x000fe2000bf85070 */
[----:B------:R-:W-:Y:S02]  /*02d0*/  IMAD.SHL.U32 R11, R127, 0x4, RZ ;  /* 0x000000047f0b7824 */ /* 0x000fe400078e00ff */
[----:B------:R-:W3:Y:S01]  /*02e0*/  @P1 LDG.E R125, desc[UR20][R4.64] ;  /* 0x00000014047d1981 */ /* 0x000ee2000c1e1900 */
[----:B------:R-:W-:-:S03]  /*02f0*/  ISETP.NE.AND.EX P4, PT, RZ, UR7, PT, P4 ;  /* 0x00000007ff007c0c */ /* 0x000fc6000bf85340 */
[----:B------:R4:W3:Y:S10]  /*0300*/  @P0 LDG.E R0, desc[UR20][R4.64+0x4] ;  /* 0x0000041404000981 */ /* 0x0008f4000c1e1900 */
[----:B------:R-:W-:-:S04]  /*0310*/  @P4 IADD3 R14, P2, PT, R11, UR6, RZ ;  /* 0x000000060b0e4c10 */ /* 0x000fc8000ff5e0ff */
[C---:B------:R-:W-:Y:S02]  /*0320*/  @P4 IADD3.X R15, PT, PT, R2.reuse, UR7, RZ, P2, !PT ;  /* 0x00000007020f4c10 */ /* 0x040fe400097fe4ff */
[----:B-1----:R-:W-:Y:S01]  /*0330*/  @P3 IADD3 R12, P1, PT, R11, UR4, RZ ;  /* 0x000000040b0c3c10 */ /* 0x002fe2000ff3e0ff */
[----:B------:R-:W1:Y:S01]  /*0340*/  LDCU.U8 UR4, c[0x0][0x532] ;  /* 0x0000a640ff0477ac */ /* 0x000e620008000000 */
[----:B--2---:R-:W-:Y:S02]  /*0350*/  IMAD.MOV.U32 R6, RZ, RZ, RZ ;  /* 0x000000ffff067224 */ /* 0x004fe400078e00ff */
[----:B------:R-:W-:Y:S01]  /*0360*/  @P3 IADD3.X R13, PT, PT, R2, UR5, RZ, P1, !PT ;  /* 0x00000005020d3c10 */ /* 0x000fe20008ffe4ff */
[----:B----4-:R-:W2:Y:S03]  /*0370*/  LDC.64 R4, c[0x0][0x468] ;  /* 0x00011a00ff047b82 */ /* 0x010ea60000000a00 */
[----:B------:R4:W5:Y:S01]  /*0380*/  @P4 LDG.E R6, desc[UR20][R14.64] ;  /* 0x000000140e064981 */ /* 0x000962000c1e1900 */
[----:B------:R-:W-:-:S03]  /*0390*/  IMAD.MOV.U32 R7, RZ, RZ, -0x1 ;  /* 0xffffffffff077424 */ /* 0x000fc600078e00ff */
[----:B------:R4:W5:Y:S01]  /*03a0*/  @P3 LDG.E R9, desc[UR20][R12.64] ;  /* 0x000000140c093981 */ /* 0x000962000c1e1900 */
[----:B-1----:R-:W-:Y:S02]  /*03b0*/  ISETP.NE.AND P2, PT, RZ, UR4, PT ;  /* 0x00000004ff007c0c */ /* 0x002fe4000bf45270 */
[----:B--2---:R-:W-:Y:S02]  /*03c0*/  ISETP.EQ.U32.AND P4, PT, R4, RZ, PT ;  /* 0x000000ff0400720c */ /* 0x004fe40003f82070 */
[----:B------:R-:W-:Y:S02]  /*03d0*/  IADD3 R10, P1, PT, R11, R4, RZ ;  /* 0x000000040b0a7210 */ /* 0x000fe40007f3e0ff */
[----:B------:R-:W-:-:S03]  /*03e0*/  ISETP.EQ.OR.EX P4, PT, R5, RZ, !P2, P4 ;  /* 0x000000ff0500720c */ /* 0x000fc60005782740 */
[----:B------:R-:W-:Y:S01]  /*03f0*/  IMAD.X R11, R2, 0x1, R5, P1 ;  /* 0x00000001020b7824 */ /* 0x000fe200008e0605 */
[----:B------:R-:W1:Y:S01]  /*0400*/  @!UP0 LDCU UR22, c[0x0][0x434] ;  /* 0x00008680ff1687ac */ /* 0x000e620008000800 */
[----:B------:R-:W2:Y:S08]  /*0410*/  @!P3 LDC.64 R2, c[0x0][0x488] ;  /* 0x00012200ff02bb82 */ /* 0x000eb00000000a00 */
[----:B------:R4:W5:Y:S01]  /*0420*/  @!P4 LDG.E R7, desc[UR20][R10.64] ;  /* 0x000000140a07c981 */ /* 0x000962000c1e1900 */
[----:B------:R-:W-:Y:S01]  /*0430*/  ISETP.NE.U32.AND P1, PT, R4, RZ, PT ;  /* 0x000000ff0400720c */ /* 0x000fe20003f25070 */
[----:B------:R-:W-:-:S03]  /*0440*/  USHF.L.U32 UR19, UR18, 0x6, URZ ;  /* 0x0000000612137899 */ /* 0x000fc600080006ff */
[----:B------:R-:W-:-:S13]  /*0450*/  ISETP.NE.AND.EX P1, PT, R5, RZ, PT, P1 ;  /* 0x000000ff0500720c */ /* 0x000fda0003f25310 */
[----:B------:R-:W1:Y:S01]  /*0460*/  @!P1 LDC R5, c[0x0][0x438] ;  /* 0x00010e00ff059b82 */ /* 0x000e620000000800 */
[----:B---3--:R-:W-:-:S05]  /*0470*/  @P0 IMAD.IADD R0, R0, 0x1, -R125 ;  /* 0x0000000100000824 */ /* 0x008fca00078e0a7d */
[----:B------:R-:W-:Y:S02]  /*0480*/  @P0 R2UR UR4, R0 ;  /* 0x00000000000402ca */ /* 0x000fe400000e0000 */
[----:B------:R-:W3:Y:S11]  /*0490*/  @!P3 LDC R0, c[0x0][0x43c] ;  /* 0x00010f00ff00bb82 */ /* 0x000ef60000000800 */
[----:B-1----:R-:W-:-:S02]  /*04a0*/  @UP0 UMOV UR22, UR4 ;  /* 0x0000000400160c82 */ /* 0x002fc40008000000 */
[----:B------:R-:W-:-:S06]  /*04b0*/  UISETP.GT.AND UP0, UPT, UR22, UR19, UPT ;  /* 0x000000131600728c */ /* 0x000fcc000bf04270 */
[----:B------:R-:W-:Y:S01]  /*04c0*/  PLOP3.LUT P0, PT, PT, PT, UP0, 0x80, 0x8 ;  /* 0x000000000008781c */ /* 0x000fe20003f0f008 */
[----:B--2-4-:R-:W-:-:S12]  /*04d0*/  @!P1 BRA `(.L_x_1010) ;  /* 0x00000000000c9947 */ /* 0x014fd80003800000 */
[----:B------:R-:W2:Y:S02]  /*04e0*/  @P2 LDG.E R4, desc[UR20][R10.64+0x4] ;  /* 0x000004140a042981 */ /* 0x000ea4000c1e1900 */
[----:B--2--5:R-:W-:-:S06]  /*04f0*/  @P2 IADD3 R5, PT, PT, R4, -R7, RZ ;  /* 0x8000000704052210 */ /* 0x024fcc0007ffe0ff */
[----:B------:R1:W5:Y:S02]  /*0500*/  @!P2 LDG.E R5, desc[UR20][R10.64] ;  /* 0x000000140a05a981 */ /* 0x000364000c1e1900 */
.L_x_1010:
[----:B------:R-:W-:Y:S05]  /*0510*/  @!P0 EXIT ;  /* 0x000000000000894d */ /* 0x000fea0003800000 */
[----:B------:R-:W2:Y:S01]  /*0520*/  LDC R93, c[0x0][0x508] ;  /* 0x00014200ff5d7b82 */ /* 0x000ea20000000800 */
[----:B------:R-:W-:Y:S01]  /*0530*/  @!P3 ISETP.NE.U32.AND P0, PT, R2, RZ, PT ;  /* 0x000000ff0200b20c */ /* 0x000fe20003f05070 */
[----:B------:R-:W-:Y:S02]  /*0540*/  IMAD.U32 R2, RZ, RZ, UR18 ;  /* 0x00000012ff027e24 */ /* 0x000fe4000f8e00ff */
[----:B-----5:R-:W-:Y:S01]  /*0550*/  @P3 IMAD.IADD R96, R9, 0x1, -R6 ;  /* 0x0000000109603824 */ /* 0x020fe200078e0a06 */
[----:B------:R-:W-:Y:S01]  /*0560*/  @!P3 ISETP.NE.AND.EX P0, PT, R3, RZ, PT, P0 ;  /* 0x000000ff0300b20c */ /* 0x000fe20003f05300 */
[----:B------:R-:W-:-:S03]  /*0570*/  VIADD R2, R2, 0x1 ;  /* 0x0000000102027836 */ /* 0x000fc60000000000 */
[----:B---3--:R-:W-:Y:S02]  /*0580*/  @!P3 SEL R0, R0, RZ, P0 ;  /* 0x000000ff0000b207 */ /* 0x008fe40000000000 */
[----:B------:R-:W-:Y:S02]  /*0590*/  LEA R3, R2, -UR22, 0x6 ;  /* 0x8000001602037c11 */ /* 0x000fe4000f8e30ff */
        /* <DEDUP_REMOVED lines=12> */
[----:B------:R-:W2:Y:S01]  /*0660*/  LDC.U8 R0, c[0x0][0x549] ;  /* 0x00015240ff007b82 */ /* 0x000ea20000000000 */
[----:B------:R-:W-:-:S13]  /*0670*/  ISETP.NE.AND P2, PT, R125, -0x1, PT ;  /* 0xffffffff7d00780c */ /* 0x000fda0003f45270 */
[----:B------:R-:W1:Y:S08]  /*0680*/  @!P2 LDC.64 R6, c[0x0][0x400] ;  /* 0x00010000ff06ab82 */ /* 0x000e700000000a00 */
[----:B------:R-:W3:Y:S01]  /*0690*/  @P2 LDC.64 R4, c[0x0][0x408] ;  /* 0x00010200ff042b82 */ /* 0x000ee20000000a00 */
[----:B--2---:R-:W-:-:S07]  /*06a0*/  ISETP.NE.AND P1, PT, R0, RZ, PT ;  /* 0x000000ff0000720c */ /* 0x004fce0003f25270 */
[----:B------:R-:W2:Y:S08]  /*06b0*/  LDC R0, c[0x0][0x434] ;  /* 0x00010d00ff007b82 */ /* 0x000eb00000000800 */
[----:B------:R-:W4:Y:S01]  /*06c0*/  @P1 LDC.64 R2, c[0x0][0x430] ;  /* 0x00010c00ff021b82 */ /* 0x000f220000000a00 */
[----:B-1----:R-:W-:-:S04]  /*06d0*/  @!P2 IMAD.WIDE.U32 R10, R127, R6, RZ ;  /* 0x000000067f0aa225 */ /* 0x002fc800078e00ff */
[----:B------:R-:W-:Y:S02]  /*06e0*/  @!P2 IMAD R7, R127, R7, R11 ;  /* 0x000000077f07a224 */ /* 0x000fe400078e020b */
[C---:B---3--:R-:W-:Y:S01]  /*06f0*/  @P2 IMAD.WIDE.U32 R8, R125.reuse, R4, RZ ;  /* 0x000000047d082225 */ /* 0x048fe200078e00ff */
[----:B------:R-:W1:Y:S01]  /*0700*/  LDC.U8 R6, c[0x0][0x548] ;  /* 0x00015200ff067b82 */ /* 0x000e620000000000 */
[----:B------:R-:W-:Y:S02]  /*0710*/  SHF.L.U32 R4, R126, 0x3, RZ ;  /* 0x000000037e047819 */ /* 0x000fe400000006ff */
[----:B------:R-:W-:Y:S02]  /*0720*/  @P2 IMAD R7, R125, R5, R9 ;  /* 0x000000057d072224 */ /* 0x000fe400078e0209 */
[----:B----4-:R-:W-:Y:S01]  /*0730*/  @P1 IMAD R5, R2, R3, RZ ;  /* 0x0000000302051224 */ /* 0x010fe200078e02ff */
[----:B------:R-:W-:Y:S02]  /*0740*/  @P1 MOV R2, 0x1 ;  /* 0x0000000100021802 */ /* 0x000fe40000000f00 */
[----:B------:R-:W3:Y:S01]  /*0750*/  @P1 LDC R3, c[0x0][0x430] ;  /* 0x00010c00ff031b82 */ /* 0x000ee20000000800 */
[----:B--2---:R-:W-:Y:S05]  /*0760*/  @P1 BRA `(.L_x_1012) ;  /* 0x0000000000281947 */ /* 0x004fea0003800000 */
[----:B-1----:R-:W-:Y:S01]  /*0770*/  ISETP.NE.AND P0, PT, R6, RZ, PT ;  /* 0x000000ff0600720c */ /* 0x002fe20003f05270 */
        /* <DEDUP_REMOVED lines=9> */
.L_x_1012:
[----:B------:R-:W2:Y:S01]  /*0810*/  LDCU.64 UR4, c[0x0][0x410] ;  /* 0x00008200ff0477ac */ /* 0x000ea20008000a00 */
[----:B------:R-:W-:Y:S01]  /*0820*/  @P2 IMAD.MOV.U32 R10, RZ, RZ, R8 ;  /* 0x000000ffff0a2224 */ /* 0x000fe200078e0008 */
[----:B------:R-:W-:Y:S01]  /*0830*/  LOP3.LUT R4, R4, 0x18, RZ, 0xc0, !PT ;  /* 0x0000001804047812 */ /* 0x000fe200078ec0ff */
[----:B------:R-:W-:Y:S01]  /*0840*/  IMAD R14, R127, R0, RZ ;  /* 0x000000007f0e7224 */ /* 0x000fe200078e02ff */
[----:B------:R-:W-:Y:S01]  /*0850*/  UIADD3 UR22, UPT, UPT, -UR19, UR22, URZ ;  /* 0x0000001613167290 */ /* 0x000fe2000fffe1ff */
[----:B------:R-:W-:Y:S01]  /*0860*/  SHF.R.U32.HI R8, RZ, 0x2, R126 ;  /* 0x00000002ff087819 */ /* 0x000fe2000001167e */
[----:B------:R-:W-:Y:S01]  /*0870*/  IMAD.U32 R11, RZ, RZ, UR18 ;  /* 0x00000012ff0b7e24 */ /* 0x000fe2000f8e00ff */
[----:B------:R-:W-:Y:S01]  /*0880*/  IADD3 R12, P0, PT, R4, R10, RZ ;  /* 0x0000000a040c7210 */ /* 0x000fe20007f1e0ff */
[----:B------:R-:W-:Y:S01]  /*0890*/  IMAD.MOV.U32 R9, RZ, RZ, RZ ;  /* 0x000000ffff097224 */ /* 0x000fe200078e00ff */
[----:B-1----:R-:W-:Y:S01]  /*08a0*/  ISETP.NE.AND P1, PT, R6, RZ, !P1 ;  /* 0x000000ff0600720c */ /* 0x002fe20004f25270 */
[C---:B------:R-:W-:Y:S01]  /*08b0*/  VIADD R6, R8.reuse, 0x20 ;  /* 0x0000002008067836 */ /* 0x040fe20000000000 */
[----:B------:R-:W-:Y:S01]  /*08c0*/  ISETP.GE.AND P2, PT, R8, UR22, PT ;  /* 0x0000001608007c0c */ /* 0x000fe2000bf46270 */
[----:B------:R-:W-:Y:S01]  /*08d0*/  IMAD.X R13, RZ, RZ, R7, P0 ;  /* 0x000000ffff0d7224 */ /* 0x000fe200000e0607 */
[----:B------:R-:W-:Y:S01]  /*08e0*/  ISETP.NE.AND P3, PT, R125, -0x1, PT ;  /* 0xffffffff7d00780c */ /* 0x000fe20003f65270 */
[----:B----4-:R-:W-:Y:S01]  /*08f0*/  IMAD R0, R130, R5, RZ ;  /* 0x0000000582007224 */ /* 0x010fe200078e02ff */
[----:B------:R-:W-:Y:S01]  /*0900*/  BSSY.RECONVERGENT B0, `(.L_x_1013) ;  /* 0x000001d000007945 */ /* 0x000fe20003800200 */
[----:B------:R-:W-:Y:S01]  /*0910*/  IMAD.WIDE.U32 R10, R11, 0x40, R8 ;  /* 0x000000400b0a7825 */ /* 0x000fe200078e0008 */
[----:B------:R-:W-:-:S02]  /*0920*/  SEL R125, R14, R125, !P3 ;  /* 0x0000007d0e7d7207 */ /* 0x000fc40005800000 */
[----:B------:R-:W-:Y:S01]  /*0930*/  ISETP.GE.AND P0, PT, R6, UR22, PT ;  /* 0x0000001606007c0c */ /* 0x000fe2000bf06270 */
[----:B--2---:R-:W-:Y:S01]  /*0940*/  IMAD.WIDE.U32 R12, R130, UR4, R12 ;  /* 0x00000004820c7c25 */ /* 0x004fe2000f8e000c */
[C---:B------:R-:W-:Y:S02]  /*0950*/  ISETP.NE.AND P5, PT, R4.reuse, RZ, PT ;  /* 0x000000ff0400720c */ /* 0x040fe40003fa5270 */
[----:B------:R-:W-:Y:S01]  /*0960*/  LOP3.LUT R14, R4, 0x20, RZ, 0xfc, !PT ;  /* 0x00000020040e7812 */ /* 0x000fe200078efcff */
[----:B------:R-:W-:Y:S01]  /*0970*/  IMAD R131, R130, UR5, R13 ;  /* 0x0000000582837c24 */ /* 0x000fe2000f8e020d */
[----:B------:R-:W-:Y:S01]  /*0980*/  LOP3.LUT R7, R4, 0x40, RZ, 0xfc, !PT ;  /* 0x0000004004077812 */ /* 0x000fe200078efcff */
[----:B------:R-:W-:Y:S01]  /*0990*/  @!P1 IMAD R0, R127, R2, R0 ;  /* 0x000000027f009224 */ /* 0x000fe200078e0200 */
[----:B------:R-:W-:Y:S01]  /*09a0*/  SEL R5, R125, RZ, P1 ;  /* 0x000000ff7d057207 */ /* 0x000fe20000800000 */
[----:B---3--:R-:W-:Y:S01]  /*09b0*/  IMAD R15, R3, UR19, RZ ;  /* 0x00000013030f7c24 */ /* 0x008fe2000f8e02ff */
        /* <DEDUP_REMOVED lines=17> */
.L_x_1014:
[----:B------:R-:W-:Y:S05]  /*0ad0*/  BSYNC.RECONVERGENT B0 ;  /* 0x0000000000007941 */ /* 0x000fea0003800200 */
.L_x_1013:
[----:B------:R-:W-:Y:S01]  /*0ae0*/  SHF.R.S32.HI R125, RZ, 0x1f, R125 ;  /* 0x0000001fff7d7819 */ /* 0x000fe2000001147d */
[----:B------:R-:W-:Y:S01]  /*0af0*/  BSSY.RECONVERGENT B0, `(.L_x_1015) ;  /* 0x000001a000007945 */ /* 0x000fe20003800200 */
[----:B------:R-:W-:Y:S02]  /*0b00*/  ISETP.GE.OR P6, PT, R8, UR22, P5 ;  /* 0x0000001608007c0c */ /* 0x000fe4000afc6670 */
[----:B------:R-:W-:Y:S02]  /*0b10*/  IADD3 R5, P4, P3, R15, R5, R0 ;  /* 0x000000050f057210 */ /* 0x000fe40007b9e000 */
[----:B------:R-:W-:Y:S02]  /*0b20*/  SHF.R.S32.HI R2, RZ, 0x1f, R15 ;  /* 0x0000001fff027819 */ /* 0x000fe4000001140f */
[----:B------:R-:W-:Y:S02]  /*0b30*/  ISETP.GE.OR P5, PT, R6, UR22, P5 ;  /* 0x0000001606007c0c */ /* 0x000fe4000afa6670 */
[----:B------:R-:W-:-:S02]  /*0b40*/  SEL R125, R125, RZ, P1 ;  /* 0x000000ff7d7d7207 */ /* 0x000fc40000800000 */
[----:B------:R-:W-:Y:S01]  /*0b50*/  SHF.R.S32.HI R15, RZ, 0x1f, R0 ;  /* 0x0000001fff0f7819 */ /* 0x000fe20000011400 */
[----:B------:R-:W-:Y:S08]  /*0b60*/  @P0 BRA `(.L_x_1016) ;  /* 0x0000000000480947 */ /* 0x000ff00003800000 */
        /* <DEDUP_REMOVED lines=18> */
.L_x_1016:
[----:B------:R-:W-:Y:S05]  /*0c90*/  BSYNC.RECONVERGENT B0 ;  /* 0x0000000000007941 */ /* 0x000fea0003800200 */
.L_x_1015:
        /* <DEDUP_REMOVED lines=11> */
.L_x_1018:
[----:B------:R-:W-:Y:S05]  /*0d50*/  BSYNC.RECONVERGENT B0 ;  /* 0x0000000000007941 */ /* 0x000fea0003800200 */
.L_x_1017:
        /* <DEDUP_REMOVED lines=10> */
.L_x_1011:
        /* <DEDUP_REMOVED lines=20> */
.L_x_1019:
[----:B------:R-:W1:Y:S01]  /*0f40*/  LDCU.64 UR10, c[0x0][0x3b8] ;  /* 0x00007700ff0a77ac */ /* 0x000e620008000a00 */
[----:B------:R-:W-:-:S05]  /*0f50*/  IADD3 R4, PT, PT, R6, R7, RZ ;  /* 0x0000000706047210 */ /* 0x000fca0007ffe0ff */
[C---:B-1----:R-:W-:Y:S02]  /*0f60*/  IMAD R2, R4.reuse, UR11, RZ ;  /* 0x0000000b04027c24 */ /* 0x042fe4000f8e02ff */
[----:B------:R-:W-:-:S05]  /*0f70*/  IMAD.WIDE.U32 R4, R4, UR10, RZ ;  /* 0x0000000a04047c25 */ /* 0x000fca000f8e00ff */
[----:B------:R-:W-:-:S07]  /*0f80*/  IADD3 R2, PT, PT, R5, R2, RZ ;  /* 0x0000000205027210 */ /* 0x000fce0007ffe0ff */
.L_x_1020:
        /* <DEDUP_REMOVED lines=35> */
.L_x_1021:
[----:B------:R-:W1:Y:S01]  /*11c0*/  LDCU.64 UR8, c[0x0][0x3c0] ;  /* 0x00007800ff0877ac */ /* 0x000e620008000a00 */
[----:B------:R-:W-:-:S05]  /*11d0*/  IADD3 R6, PT, PT, R6, R7, RZ ;  /* 0x0000000706067210 */ /* 0x000fca0007ffe0ff */
[C---:B-1----:R-:W-:Y:S02]  /*11e0*/  IMAD R3, R6.reuse, UR9, RZ ;  /* 0x0000000906037c24 */ /* 0x042fe4000f8e02ff */
[----:B------:R-:W-:-:S05]  /*11f0*/  IMAD.WIDE.U32 R16, R6, UR8, RZ ;  /* 0x0000000806107c25 */ /* 0x000fca000f8e00ff */
[----:B------:R-:W-:-:S07]  /*1200*/  IADD3 R3, PT, PT, R17, R3, RZ ;  /* 0x0000000311037210 */ /* 0x000fce0007ffe0ff */
.L_x_1022:
[C---:B------:R-:W-:Y:S01]  /*1210*/  IMAD.SHL.U32 R128, R126.reuse, 0x8, RZ ;  /* 0x000000087e807824 */ /* 0x040fe200078e00ff */
[----:B------:R-:W1:Y:S01]  /*1220*/  LDCU.128 UR4, c[0x0][0x3d0] ;  /* 0x00007a00ff0477ac */ /* 0x000e620008000c00 */
[----:B------:R-:W-:Y:S01]  /*1230*/  SHF.R.U32.HI R12, RZ, 0x2, R126 ;  /* 0x00000002ff0c7819 */ /* 0x000fe2000001167e */
[----:B------:R-:W-:Y:S01]  /*1240*/  IMAD.SHL.U32 R6, R126, 0x20, RZ ;  /* 0x000000207e067824 */ /* 0x000fe200078e00ff */
[----:B------:R-:W-:Y:S01]  /*1250*/  SHF.R.S32.HI R121, RZ, 0x1f, R14 ;  /* 0x0000001fff797819 */ /* 0x000fe2000001140e */
[----:B------:R-:W2:Y:S01]  /*1260*/  LDCU.64 UR14, c[0x0][0x390] ;  /* 0x00007200ff0e77ac */ /* 0x000ea20008000a00 */
[----:B------:R-:W-:Y:S01]  /*1270*/  LOP3.LUT R120, R128, 0x18, RZ, 0xc0, !PT ;  /* 0x0000001880787812 */ /* 0x000fe200078ec0ff */
[----:B------:R-:W3:Y:S01]  /*1280*/  S2UR UR23, SR_CgaCtaId ;  /* 0x00000000001779c3 */ /* 0x000ee20000008800 */
[----:B------:R-:W-:Y:S01]  /*1290*/  SHF.L.U32 R5, R126, 0x2, RZ ;  /* 0x000000027e057819 */ /* 0x000fe200000006ff */
[----:B------:R-:W4:Y:S01]  /*12a0*/  LDCU.64 UR16, c[0x0][0x388] ;  /* 0x00007100ff1077ac */ /* 0x000f220008000a00 */
[----:B------:R-:W-:Y:S01]  /*12b0*/  IADD3 R18, P1, PT, R120, R4, RZ ;  /* 0x0000000478127210 */ /* 0x000fe20007f3e0ff */
[----:B------:R-:W-:Y:S01]  /*12c0*/  IMAD.SHL.U32 R4, R126, 0x10, RZ ;  /* 0x000000107e047824 */ /* 0x000fe200078e00ff */
[----:B------:R-:W-:Y:S01]  /*12d0*/  IADD3 R16, P0, PT, R120, R16, RZ ;  /* 0x0000001078107210 */ /* 0x000fe20007f1e0ff */
[----:B------:R-:W5:Y:S01]  /*12e0*/  LDCU.64 UR12, c[0x0][0x3c8] ;  /* 0x00007900ff0c77ac */ /* 0x000f620008000a00 */
[----:B------:R-:W-:Y:S01]  /*12f0*/  MOV R13, RZ ;  /* 0x000000ff000d7202 */ /* 0x000fe20000000f00 */
[----:B------:R-:W-:Y:S01]  /*1300*/  IMAD.X R19, RZ, RZ, R2, P1 ;  /* 0x000000ffff137224 */ /* 0x000fe200008e0602 */
[----:B------:R-:W-:Y:S01]  /*1310*/  LOP3.LUT R2, R6, 0xc0, RZ, 0xc0, !PT ;  /* 0x000000c006027812 */ /* 0x000fe200078ec0ff */
[----:B------:R-:W-:Y:S01]  /*1320*/  IMAD.X R17, RZ, RZ, R3, P0 ;  /* 0x000000ffff117224 */ /* 0x000fe200000e0603 */
[----:B------:R-:W-:Y:S01]  /*1330*/  IADD3 R10, P0, PT, R120, R10, RZ ;  /* 0x0000000a780a7210 */ /* 0x000fe20007f1e0ff */
[----:B------:R-:W-:Y:S01]  /*1340*/  IMAD.WIDE.U32 R18, R12, UR10, R18 ;  /* 0x0000000a0c127c25 */ /* 0x000fe2000f8e0012 */
[----:B------:R-:W-:Y:S01]  /*1350*/  LOP3.LUT R5, R2, 0x18, R5, 0xf8, !PT ;  /* 0x0000001802057812 */ /* 0x000fe200078ef805 */
[----:B------:R-:W-:Y:S01]  /*1360*/  BSSY.RECONVERGENT B0, `(.L_x_1023) ;  /* 0x0000041000007945 */ /* 0x000fe20003800200 */
[----:B------:R-:W-:Y:S01]  /*1370*/  IADD3.X R11, PT, PT, RZ, R0, RZ, P0, !PT ;  /* 0x00000000ff0b7210 */ /* 0x000fe200007fe4ff */
[----:B------:R-:W-:Y:S01]  /*1380*/  IMAD.WIDE.U32 R16, R12, UR8, R16 ;  /* 0x000000080c107c25 */ /* 0x000fe2000f8e0010 */
[----:B------:R-:W-:-:S02]  /*1390*/  SHF.R.U32.HI R0, RZ, 0x1, R126 ;  /* 0x00000001ff007819 */ /* 0x000fc4000001167e */
[----:B------:R-:W-:Y:S01]  /*13a0*/  LOP3.LUT R117, R4, 0x3e00, RZ, 0xc0, !PT ;  /* 0x00003e0004757812 */ /* 0x000fe200078ec0ff */
[C---:B-1----:R-:W-:Y:S01]  /*13b0*/  IMAD R123, R121.reuse, UR4, RZ ;  /* 0x00000004797b7c24 */ /* 0x042fe2000f8e02ff */
[----:B------:R-:W-:Y:S01]  /*13c0*/  LOP3.LUT R119, R120, 0x20, RZ, 0xfc, !PT ;  /* 0x0000002078777812 */ /* 0x000fe200078efcff */
[----:B------:R-:W-:Y:S01]  /*13d0*/  IMAD R19, R12, UR11, R19 ;  /* 0x0000000b0c137c24 */ /* 0x000fe2000f8e0213 */
[----:B------:R-:W-:Y:S01]  /*13e0*/  LOP3.LUT R118, R120, 0x40, RZ, 0xfc, !PT ;  /* 0x0000004078767812 */ /* 0x000fe200078efcff */
[----:B------:R-:W-:Y:S02]  /*13f0*/  IMAD R121, R121, UR6, RZ ;  /* 0x0000000679797c24 */ /* 0x000fe4000f8e02ff */
[----:B------:R-:W-:Y:S02]  /*1400*/  IMAD R3, R12, UR9, R17 ;  /* 0x000000090c037c24 */ /* 0x000fe4000f8e0211 */
[----:B------:R-:W-:Y:S02]  /*1410*/  IMAD.MOV.U32 R2, RZ, RZ, R16 ;  /* 0x000000ffff027224 */ /* 0x000fe400078e0010 */
[----:B------:R-:W-:-:S02]  /*1420*/  IMAD R123, R14, UR5, R123 ;  /* 0x000000050e7b7c24 */ /* 0x000fc4000f8e027b */
[C---:B------:R-:W-:Y:S02]  /*1430*/  IMAD R121, R14.reuse, UR7, R121 ;  /* 0x000000070e797c24 */ /* 0x040fe4000f8e0279 */
[C---:B------:R-:W-:Y:S01]  /*1440*/  IMAD.WIDE.U32 R18, R14.reuse, UR4, R18 ;  /* 0x000000040e127c25 */ /* 0x040fe2000f8e0012 */
[----:B------:R-:W-:Y:S02]  /*1450*/  UMOV UR4, 0x400 ;  /* 0x0000040000047882 */ /* 0x000fe40000000000 */
[----:B---3--:R-:W-:Y:S01]  /*1460*/  ULEA UR4, UR23, UR4, 0x18 ;  /* 0x0000000417047291 */ /* 0x008fe2000f8ec0ff */
[----:B------:R-:W-:Y:S01]  /*1470*/  IMAD.WIDE.U32 R14, R14, UR6, R2 ;  /* 0x000000060e0e7c25 */ /* 0x000fe2000f8e0002 */
[----:B------:R-:W-:Y:S02]  /*1480*/  LOP3.LUT R3, R128, 0xd8, RZ, 0xc0, !PT ;  /* 0x000000d880037812 */ /* 0x000fe400078ec0ff */
[----:B----4-:R-:W-:Y:S01]  /*1490*/  LEA R124, P2, R18, UR16, 0x1 ;  /* 0x00000010127c7c11 */ /* 0x010fe2000f8408ff */
[----:B------:R-:W-:Y:S01]  /*14a0*/  IMAD.IADD R123, R19, 0x1, R123 ;  /* 0x00000001137b7824 */ /* 0x000fe200078e027b */
[----:B--2---:R-:W-:Y:S01]  /*14b0*/  LEA R122, P1, R14, UR14, 0x1 ;  /* 0x0000000e0e7a7c11 */ /* 0x004fe2000f8208ff */
[----:B------:R-:W-:Y:S01]  /*14c0*/  UIADD3 UR14, UPT, UPT, -UR19, UR22, URZ ;  /* 0x00000016130e7290 */ /* 0x000fe2000fffe1ff */
[----:B------:R-:W-:Y:S01]  /*14d0*/  LOP3.LUT R3, R3, 0x18, R126, 0x78, !PT ;  /* 0x0000001803037812 */ /* 0x000fe200078e787e */
[----:B------:R-:W-:Y:S01]  /*14e0*/  IMAD.IADD R121, R15, 0x1, R121 ;  /* 0x000000010f797824 */ /* 0x000fe200078e0279 */
[----:B------:R-:W-:Y:S01]  /*14f0*/  LEA.HI.X R123, R18, UR17, R123, 0x1, P2 ;  /* 0x00000011127b7c11 */ /* 0x000fe200090f0c7b */
[----:B-----5:R-:W-:Y:S01]  /*1500*/  IMAD.WIDE.U32 R10, R130, UR12, R10 ;  /* 0x0000000c820a7c25 */ /* 0x020fe2000f8e000a */
[----:B------:R-:W-:-:S02]  /*1510*/  LOP3.LUT R128, R3, 0x1f20, R128, 0xf8, !PT ;  /* 0x00001f2003807812 */ /* 0x000fc400078ef880 */
[----:B------:R-:W-:Y:S01]  /*1520*/  ISETP.GE.AND P0, PT, R12, UR14, PT ;  /* 0x0000000e0c007c0c */ /* 0x000fe2000bf06270 */
[----:B------:R-:W-:Y:S01]  /*1530*/  IMAD.U32 R17, RZ, RZ, UR18 ;  /* 0x00000012ff117e24 */ /* 0x000fe2000f8e00ff */
[----:B------:R-:W-:Y:S01]  /*1540*/  LEA.HI.X R121, R14, UR15, R121, 0x1, P1 ;  /* 0x0000000f0e797c11 */ /* 0x000fe200088f0c79 */
        /* <DEDUP_REMOVED lines=33> */
.L_x_1025:
[----:B------:R2:W-:Y:S02]  /*1760*/  STS.128 [R128+0x2000], RZ ;  /* 0x002000ff80007388 */ /* 0x0005e40000000c00 */
.L_x_1024:
[----:B------:R-:W-:Y:S05]  /*1770*/  BSYNC.RECONVERGENT B0 ;  /* 0x0000000000007941 */ /* 0x000fea0003800200 */
.L_x_1023:
        /* <DEDUP_REMOVED lines=37> */
.L_x_1028:
[----:B------:R4:W-:Y:S02]  /*19d0*/  STS.128 [R128+0x2800], RZ ;  /* 0x002800ff80007388 */ /* 0x0009e40000000c00 */
.L_x_1027:
[----:B------:R-:W-:Y:S05]  /*19e0*/  BSYNC.RECONVERGENT B0 ;  /* 0x0000000000007941 */ /* 0x000fea0003800200 */
.L_x_1026:
[----:B------:R-:W-:Y:S01]  /*19f0*/  IADD3 R97, PT, PT, R92, -0x1, RZ ;  /* 0xffffffff5c617810 */ /* 0x000fe20007ffe0ff */
[----:B------:R-:W-:Y:S04]  /*1a00*/  BSSY.RECONVERGENT B0, `(.L_x_1029) ;  /* 0x000001e000007945 */ /* 0x000fe80003800200 */
[C---:B------:R-:W-:Y:S02]  /*1a10*/  IMAD R10, R97.reuse, -0x40, R96 ;  /* 0xffffffc0610a7824 */ /* 0x040fe400078e0260 */
[C---:B------:R-:W-:Y:S02]  /*1a20*/  IMAD R2, R97.reuse, UR15, RZ ;  /* 0x0000000f61027c24 */ /* 0x040fe4000f8e02ff */
[----:B-1--4-:R-:W-:Y:S01]  /*1a30*/  IMAD.WIDE.U32 R14, R97, UR16, RZ ;  /* 0x00000010610e7c25 */ /* 0x012fe2000f8e00ff */
        /* <DEDUP_REMOVED lines=25> */
.L_x_1031:
[----:B------:R4:W-:Y:S02]  /*1bd0*/  STS.128 [R128+0x5000], RZ ;  /* 0x005000ff80007388 */ /* 0x0009e40000000c00 */
.L_x_1030:
[----:B------:R-:W-:Y:S05]  /*1be0*/  BSYNC.RECONVERGENT B0 ;  /* 0x0000000000007941 */ /* 0x000fea0003800200 */
.L_x_1029:
[----:B------:R-:W-:Y:S01]  /*1bf0*/  ISETP.GE.AND P0, PT, R7, R10, PT ;  /* 0x0000000a0700720c */ /* 0x000fe20003f06270 */
[----:B------:R-:W-:Y:S01]  /*1c00*/  USHF.L.U64.HI UR11, UR10, 0x5, UR11 ;  /* 0x000000050a0b7899 */ /* 0x000fe2000801020b */
[----:B------:R-:W-:Y:S01]  /*1c10*/  BSSY.RECONVERGENT B0, `(.L_x_1032) ;  /* 0x000001c000007945 */ /* 0x000fe20003800200 */
[----:B------:R-:W-:-:S10]  /*1c20*/  USHF.L.U32 UR10, UR10, 0x5, URZ ;  /* 0x000000050a0a7899 */ /* 0x000fd400080006ff */
        /* <DEDUP_REMOVED lines=25> */
.L_x_1034:
[----:B------:R1:W-:Y:S02]  /*1dc0*/  STS.128 [R128+0x5800], RZ ;  /* 0x005800ff80007388 */ /* 0x0003e40000000c00 */
.L_x_1033:
[----:B------:R-:W-:Y:S05]  /*1dd0*/  BSYNC.RECONVERGENT B0 ;  /* 0x0000000000007941 */ /* 0x000fea0003800200 */
.L_x_1032:
[----:B------:R-:W5:Y:S01]  /*1de0*/  LDCU.64 UR6, c[0x0][0x538] ;  /* 0x0000a700ff0677ac */ /* 0x000f620008000a00 */
[----:B------:R-:W2:Y:S01]  /*1df0*/  LDC R9, c[0x0][0x3e0] ;  /* 0x0000f800ff097b82 */ /* 0x000ea20000000800 */
[----:B------:R-:W0:Y:S07]  /*1e00*/  LDGDEPBAR ;  /* 0x00000000000079af */ /* 0x000e2e0000000000 */
[----:B------:R-:W1:Y:S01]  /*1e10*/  LDC.U8 R90, c[0x0][0x4f8] ;  /* 0x00013e00ff5a7b82 */ /* 0x000e620000000000 */
[----:B-----5:R-:W-:-:S04]  /*1e20*/  ISETP.NE.U32.AND P0, PT, RZ, UR6, PT ;  /* 0x00000006ff007c0c */ /* 0x020fc8000bf05070 */
[----:B------:R-:W-:Y:S01]  /*1e30*/  ISETP.NE.AND.EX P0, PT, RZ, UR7, PT, P0 ;  /* 0x00000007ff007c0c */ /* 0x000fe2000bf05300 */
[----:B--2---:R-:W-:Y:S01]  /*1e40*/  IMAD R9, R127, R9, R130 ;  /* 0x000000097f097224 */ /* 0x004fe200078e0282 */
[----:B------:R-:W-:Y:S01]  /*1e50*/  LOP3.LUT R12, R12, 0x7, RZ, 0xc0, !PT ;  /* 0x000000070c0c7812 */ /* 0x000fe200078ec0ff */
[----:B------:R-:W-:Y:S01]  /*1e60*/  IMAD.U32 R88, RZ, RZ, UR18 ;  /* 0x00000012ff587e24 */ /* 0x000fe2000f8e00ff */
[----:B------:R-:W-:-:S09]  /*1e70*/  DEPBAR.LE SB0, 0x0 ;  /* 0x000080000000791a */ /* 0x000fd20000000000 */
[----:B------:R-:W-:Y:S01]  /*1e80*/  VOTEU.ANY UP0, P0 ;  /* 0x0000000000ff7886 */ /* 0x000fe20000000100 */
[----:B------:R-:W-:-:S13]  /*1e90*/  PLOP3.LUT P0, PT, PT, PT, UP0, 0x80, 0x8 ;  /* 0x000000000008781c */ /* 0x000fda0003f0f008 */
[----:B------:R-:W1:Y:S01]  /*1ea0*/  @P0 LDC.64 R2, c[0x0][0x540] ;  /* 0x00015000ff020b82 */ /* 0x000e620000000a00 */
[----:B------:R-:W-:-:S07]  /*1eb0*/  @P0 IMAD.MOV.U32 R131, RZ, RZ, RZ ;  /* 0x000000ffff830224 */ /* 0x000fce00078e00ff */
[----:B------:R-:W2:Y:S01]  /*1ec0*/  @P0 LDC R13, c[0x0][0x458] ;  /* 0x00011600ff0d0b82 */ /* 0x000ea20000000800 */
[----:B-1----:R-:W-:-:S04]  /*1ed0*/  @P0 IMAD.WIDE.U32 R14, R127, R2, R130 ;  /* 0x000000027f0e0225 */ /* 0x002fc800078e0082 */
[----:B------:R-:W-:Y:S01]  /*1ee0*/  @P0 IMAD R3, R127, R3, R15 ;  /* 0x000000037f030224 */ /* 0x000fe200078e020f */
[----:B----4-:R-:W-:-:S04]  /*1ef0*/  @P0 LEA R16, P1, R14, UR6, 0x2 ;  /* 0x000000060e100c11 */ /* 0x010fc8000f8210ff */
[----:B------:R-:W-:-:S05]  /*1f00*/  @P0 LEA.HI.X R17, R14, UR7, R3, 0x2, P1 ;  /* 0x000000070e110c11 */ /* 0x000fca00088f1403 */
[----:B------:R-:W4:Y:S01]  /*1f10*/  @P0 LDG.E R2, desc[UR20][R16.64] ;  /* 0x0000001410020981 */ /* 0x000f22000c1e1900 */
[----:B--2---:R1:W4:Y:S01]  /*1f20*/  @P0 MUFU.RCP R11, R13 ;  /* 0x0000000d000b0308 */ /* 0x0043220000001000 */
[----:B------:R-:W-:Y:S01]  /*1f30*/  IMAD.U32 R3, RZ, RZ, UR19 ;  /* 0x00000013ff037e24 */ /* 0x000fe2000f8e00ff */
[----:B------:R-:W-:Y:S01]  /*1f40*/  LOP3.LUT R14, R0, 0x1f0, RZ, 0xc0, !PT ;  /* 0x000001f0000e7812 */ /* 0x000fe200078ec0ff */
[----:B------:R-:W-:Y:S01]  /*1f50*/  IMAD.SHL.U32 R9, R9, 0x20, RZ ;  /* 0x0000002009097824 */ /* 0x000fe200078e00ff */
[----:B------:R-:W-:Y:S01]  /*1f60*/  USHF.L.U64.HI UR6, UR8, 0x6, UR9 ;  /* 0x0000000608067899 */ /* 0x000fe20008010209 */
[----:B------:R-:W-:Y:S01]  /*1f70*/  BSSY.RECONVERGENT B0, `(.L_x_1035) ;  /* 0x0000031000007945 */ /* 0x000fe20003800200 */
[----:B------:R-:W-:Y:S01]  /*1f80*/  IADD3 R3, PT, PT, R14, 0x1, R3 ;  /* 0x000000010e037810 */ /* 0x000fe20007ffe003 */
[----:B------:R-:W-:Y:S01]  /*1f90*/  USHF.L.U32 UR7, UR8, 0x6, URZ ;  /* 0x0000000608077899 */ /* 0x000fe200080006ff */
[----:B------:R-:W-:Y:S01]  /*1fa0*/  LOP3.LUT R0, R5, 0x8, R0, 0x78, !PT ;  /* 0x0000000805007812 */ /* 0x000fe200078e7800 */
[----:B------:R-:W-:Y:S01]  /*1fb0*/  UMOV UR5, URZ ;  /* 0x000000ff00057c82 */ /* 0x000fe20008000000 */
[----:B------:R-:W-:-:S02]  /*1fc0*/  IADD3 R3, PT, PT, R3, -UR22, R12 ;  /* 0x8000001603037c10 */ /* 0x000fc4000fffe00c */
[----:B------:R-:W-:Y:S02]  /*1fd0*/  LOP3.LUT R89, R6, 0x120, RZ, 0xc0, !PT ;  /* 0x0000012006597812 */ /* 0x000fe400078ec0ff */
[----:B------:R-:W-:Y:S01]  /*1fe0*/  IADD3 R93, PT, PT, R3, R93, R96 ;  /* 0x0000005d035d7210 */ /* 0x000fe20007ffe060 */
[----:B------:R-:W-:Y:S01]  /*1ff0*/  IMAD R3, R97, UR6, RZ ;  /* 0x0000000661037c24 */ /* 0x000fe2000f8e02ff */
[----:B-1----:R-:W-:-:S05]  /*2000*/  SHF.R.U32.HI R13, RZ, 0x5, R126 ;  /* 0x00000005ff0d7819 */ /* 0x002fca000001167e */
[----:B------:R-:W-:Y:S02]  /*2010*/  IMAD R88, R88, 0x4, R13 ;  /* 0x0000000458587824 */ /* 0x000fe400078e020d */
[----:B------:R-:W-:Y:S01]  /*2020*/  IMAD.WIDE.U32 R12, R97, UR7, RZ ;  /* 0x00000007610c7c25 */ /* 0x000fe2000f8e00ff */
[----:B------:R-:W-:Y:S03]  /*2030*/  BAR.SYNC.DEFER_BLOCKING 0x0 ;  /* 0x0000000000007b1d */ /* 0x000fe60000010000 */
[----:B----4-:R-:W-:Y:S01]  /*2040*/  @P0 FMUL.FTZ R11, R2, R11 ;  /* 0x0000000b020b0220 */ /* 0x010fe20000410000 */
[----:B------:R-:W-:-:S04]  /*2050*/  LOP3.LUT R2, R126, 0x1f, RZ, 0xc0, !PT ;  /* 0x0000001f7e027812 */ /* 0x000fc800078ec0ff */
[----:B------:R-:W-:Y:S02]  /*2060*/  @P0 R2UR UR12, R11 ;  /* 0x000000000b0c02ca */ /* 0x000fe400000e0000 */
[----:B------:R-:W-:Y:S02]  /*2070*/  IADD3 R2, P1, P0, R9, R8, R2 ;  /* 0x0000000809027210 */ /* 0x000fe4000783e002 */
[----:B------:R-:W-:-:S04]  /*2080*/  SHF.R.S32.HI R8, RZ, 0x1f, R9 ;  /* 0x0000001fff087819 */ /* 0x000fc80000011409 */
[----:B------:R-:W-:Y:S01]  /*2090*/  IADD3.X R91, PT, PT, R8, R91, RZ, P1, P0 ;  /* 0x0000005b085b7210 */ /* 0x000fe20000fe04ff */
[----:B------:R-:W-:-:S04]  /*20a0*/  IMAD.IADD R8, R13, 0x1, R3 ;  /* 0x000000010d087824 */ /* 0x000fc800078e0203 */
[----:B------:R-:W-:Y:S01]  /*20b0*/  @UP0 UMOV UR5, UR12 ;  /* 0x0000000c00050c82 */ /* 0x000fe20008000000 */
        /* <DEDUP_REMOVED lines=23> */
.L_x_1037:
[----:B------:R2:W-:Y:S01]  /*2230*/  STS.128 [R128+0x8000], RZ ;  /* 0x008000ff80007388 */ /* 0x0005e20000000c00 */
[----:B------:R-:W-:Y:S05]  /*2240*/  BRA `(.L_x_1038) ;  /* 0x00000000000c7947 */ /* 0x000fea0003800000 */
.L_x_1036:
[----:B------:R1:W-:Y:S04]  /*2250*/  STS.128 [R128+0x6000], RZ ;  /* 0x006000ff80007388 */ /* 0x0003e80000000c00 */
[----:B------:R1:W-:Y:S04]  /*2260*/  STS.128 [R128+0x7000], RZ ;  /* 0x007000ff80007388 */ /* 0x0003e80000000c00 */
[----:B------:R1:W-:Y:S02]  /*2270*/  STS.128 [R128+0x8000], RZ ;  /* 0x008000ff80007388 */ /* 0x0003e40000000c00 */
.L_x_1038:
[----:B------:R-:W-:Y:S05]  /*2280*/  BSYNC.RECONVERGENT B0 ;  /* 0x0000000000007941 */ /* 0x000fea0003800200 */
.L_x_1035:
        /* <DEDUP_REMOVED lines=35> */
.L_x_1041:
[----:B------:R1:W-:Y:S02]  /*24c0*/  STS.128 [R128+0x8800], RZ ;  /* 0x008800ff80007388 */ /* 0x0003e40000000c00 */
.L_x_1040:
[----:B------:R-:W-:Y:S05]  /*24d0*/  BSYNC.RECONVERGENT B0 ;  /* 0x0000000000007941 */ /* 0x000fea0003800200 */
.L_x_1039:
[----:B------:R-:W-:Y:S01]  /*24e0*/  LOP3.LUT R3, R4, 0x100, RZ, 0xc0, !PT ;  /* 0x0000010004037812 */ /* 0x000fe200078ec0ff */
[----:B------:R-:W-:Y:S01]  /*24f0*/  IMAD R95, R97, 0x40, R132 ;  /* 0x00000040615f7824 */ /* 0x000fe200078e0284 */
[----:B------:R-:W-:Y:S01]  /*2500*/  LOP3.LUT R116, R5, 0x8, R126, 0x78, !PT ;  /* 0x0000000805747812 */ /* 0x000fe200078e787e */
[----:B------:R-:W0:Y:S01]  /*2510*/  LDGDEPBAR ;  /* 0x00000000000079af */ /* 0x000e220000000000 */
[----:B------:R-:W-:Y:S01]  /*2520*/  LOP3.LUT R3, R3, 0x20, R6, 0xf8, !PT ;  /* 0x0000002003037812 */ /* 0x000fe200078ef806 */
[----:B------:R-:W-:Y:S01]  /*2530*/  IMAD.U32 R129, R90, 0x10000, RZ ;  /* 0x000100005a817824 */ /* 0x000fe200078e00ff */
[----:B------:R-:W-:Y:S02]  /*2540*/  LEA R117, R117, UR4, 0x1 ;  /* 0x0000000475757c11 */ /* 0x000fe4000f8e08ff */
[----:B------:R-:W-:Y:S01]  /*2550*/  LOP3.LUT P0, RZ, R126, 0x4, RZ, 0xc0, !PT ;  /* 0x000000047eff7812 */ /* 0x000fe2000780c0ff */
[----:B------:R-:W-:Y:S01]  /*2560*/  IMAD.IADD R116, R116, 0x1, R3 ;  /* 0x0000000174747824 */ /* 0x000fe200078e0203 */
[C---:B------:R-:W-:Y:S01]  /*2570*/  VIMNMX R94, PT, PT, R93.reuse, R96, PT ;  /* 0x000000605d5e7248 */ /* 0x040fe20003fe0100 */
[----:B------:R-:W-:Y:S01]  /*2580*/  LDSM.16.M88.4 R24, [R117] ;  /* 0x000000007518783b */ /* 0x000fe20000000200 */
[----:B------:R-:W-:Y:S01]  /*2590*/  IMAD.MOV.U32 R3, RZ, RZ, 0x20 ;  /* 0x00000020ff037424 */ /* 0x000fe200078e00ff */
[----:B------:R-:W-:-:S02]  /*25a0*/  VIADDMNMX R93, R93, 0x8, R96, PT ;  /* 0x000000085d5d7846 */ /* 0x000fc40003800160 */
[----:B------:R-:W-:Y:S01]  /*25b0*/  LEA R116, R116, UR4, 0x1 ;  /* 0x0000000474747c11 */ /* 0x000fe2000f8e08ff */
[----:B------:R-:W-:Y:S01]  /*25c0*/  LDSM.16.M88.4 R68, [R117+0x2000] ;  /* 0x002000007544783b */ /* 0x000fe20000000200 */
[----:B------:R-:W-:Y:S02]  /*25d0*/  SEL R3, R3, 0xffffffe0, !P0 ;  /* 0xffffffe003037807 */ /* 0x000fe40004000000 */
[----:B------:R-:W-:Y:S01]  /*25e0*/  LOP3.LUT R129, R90, 0xff0000, R129, 0xf8, !PT ;  /* 0x00ff00005a817812 */ /* 0x000fe200078ef881 */
[----:B------:R-:W5:Y:S02]  /*25f0*/  LDSM.16.M88.4 R44, [R116+0x3000] ;  /* 0x00300000742c783b */ /* 0x000f640000000200 */
[--C-:B------:R-:W-:Y:S02]  /*2600*/  IMAD.IADD R115, R117, 0x1, R3.reuse ;  /* 0x0000000175737824 */ /* 0x100fe400078e0203 */
[----:B------:R-:W-:Y:S01]  /*2610*/  IMAD.IADD R113, R116, 0x1, R3 ;  /* 0x0000000174717824 */ /* 0x000fe200078e0203 */
[----:B------:R-:W2:Y:S04]  /*2620*/  LDSM.16.M88.4 R36, [R116+0x3400] ;  /* 0x003400007424783b */ /* 0x000ea80000000200 */
[----:B------:R-:W2:Y:S04]  /*2630*/  LDSM.16.M88.4 R28, [R116+0x3800] ;  /* 0x00380000741c783b */ /* 0x000ea80000000200 */
[----:B------:R-:W2:Y:S04]  /*2640*/  LDSM.16.M88.4 R16, [R116+0x3c00] ;  /* 0x003c00007410783b */ /* 0x000ea80000000200 */
[----:B------:R-:W-:Y:S04]  /*2650*/  LDSM.16.M88.4 R60, [R115] ;  /* 0x00000000733c783b */ /* 0x000fe80000000200 */
[----:B-1--4-:R-:W1:Y:S04]  /*2660*/  LDSM.16.M88.4 R12, [R113+0x3000] ;  /* 0x00300000710c783b */ /* 0x012e680000000200 */
[----:B------:R-:W4:Y:S04]  /*2670*/  LDSM.16.M88.4 R8, [R113+0x3400] ;  /* 0x003400007108783b */ /* 0x000f280000000200 */
[----:B------:R-:W4:Y:S04]  /*2680*/  LDSM.16.M88.4 R4, [R113+0x3800] ;  /* 0x003800007104783b */ /* 0x000f280000000200 */
[----:B------:R-:W4:Y:S04]  /*2690*/  LDSM.16.M88.4 R64, [R113+0x3c00] ;  /* 0x003c00007140783b */ /* 0x000f280000000200 */
[----:B------:R-:W-:Y:S01]  /*26a0*/  LDSM.16.M88.4 R56, [R116+0x4000] ;  /* 0x004000007438783b */ /* 0x000fe20000000200 */
[C---:B-----5:R-:W-:Y:S03]  /*26b0*/  HMMA.16816.F32 R48, R24.reuse, R44, RZ ;  /* 0x0000002c1830723c */ /* 0x060fe600000018ff */
[----:B------:R-:W-:Y:S04]  /*26c0*/  LDSM.16.M88.4 R52, [R116+0x4400] ;  /* 0x004400007434783b */ /* 0x000fe80000000200 */
[----:B---3--:R-:W-:Y:S01]  /*26d0*/  LDSM.16.M88.4 R20, [R116+0x4800] ;  /* 0x004800007414783b */ /* 0x008fe20000000200 */
[C---:B------:R-:W-:Y:S03]  /*26e0*/  HMMA.16816.F32 R44, R24.reuse, R46, RZ ;  /* 0x0000002e182c723c */ /* 0x040fe600000018ff */
[----:B------:R-:W-:Y:S04]  /*26f0*/  LDSM.16.M88.4 R76, [R115+0x1000] ;  /* 0x00100000734c783b */ /* 0x000fe80000000200 */
[----:B------:R-:W-:Y:S01]  /*2700*/  LDSM.16.M88.4 R80, [R113+0x4c00] ;  /* 0x004c00007150783b */ /* 0x000fe20000000200 */
[C---:B--2---:R-:W-:Y:S03]  /*2710*/  HMMA.16816.F32 R40, R24.reuse, R36, RZ ;  /* 0x000000241828723c */ /* 0x044fe600000018ff */
[----:B------:R-:W-:Y:S05]  /*2720*/  LDSM.16.M88.4 R84, [R113+0x4800] ;  /* 0x004800007154783b */ /* 0x000fea0000000200 */
[C---:B------:R-:W-:Y:S08]  /*2730*/  HMMA.16816.F32 R32, R24.reuse, R28, RZ ;  /* 0x0000001c1820723c */ /* 0x040ff000000018ff */
[C---:B------:R-:W-:Y:S08]  /*2740*/  HMMA.16816.F32 R36, R24.reuse, R38, RZ ;  /* 0x000000261824723c */ /* 0x040ff000000018ff */
[C---:B------:R-:W-:Y:S08]  /*2750*/  HMMA.16816.F32 R28, R24.reuse, R30, RZ ;  /* 0x0000001e181c723c */ /* 0x040ff000000018ff */
[----:B------:R-:W-:Y:S08]  /*2760*/  HMMA.16816.F32 R72, R24, R16, RZ ;  /* 0x000000101848723c */ /* 0x000ff000000018ff */
[C---:B-1----:R-:W-:Y:S08]  /*2770*/  HMMA.16816.F32 R48, R60.reuse, R12, R48 ;  /* 0x0000000c3c30723c */ /* 0x042ff00000001830 */
[----:B------:R-:W-:Y:S01]  /*2780*/  HMMA.16816.F32 R44, R60, R14, R44 ;  /* 0x0000000e3c2c723c */ /* 0x000fe2000000182c */
[----:B------:R-:W1:Y:S07]  /*2790*/  LDSM.16.M88.4 R12, [R117+0x1000] ;  /* 0x00100000750c783b */ /* 0x000e6e0000000200 */
[----:B------:R-:W-:Y:S01]  /*27a0*/  HMMA.16816.F32 R24, R24, R18, RZ ;  /* 0x000000121818723c */ /* 0x000fe200000018ff */
[----:B------:R-:W2:Y:S07]  /*27b0*/  LDSM.16.M88.4 R16, [R116+0x4c00] ;  /* 0x004c00007410783b */ /* 0x000eae0000000200 */
[C---:B----4-:R-:W-:Y:S08]  /*27c0*/  HMMA.16816.F32 R40, R60.reuse, R8, R40 ;  /* 0x000000083c28723c */ /* 0x050ff00000001828 */
[C---:B------:R-:W-:Y:S01]  /*27d0*/  HMMA.16816.F32 R36, R60.reuse, R10, R36 ;  /* 0x0000000a3c24723c */ /* 0x040fe20000001824 */
[----:B------:R-:W3:Y:S07]  /*27e0*/  LDSM.16.M88.4 R8, [R113+0x4000] ;  /* 0x004000007108783b */ /* 0x000eee0000000200 */
[C---:B------:R-:W-:Y:S08]  /*27f0*/  HMMA.16816.F32 R32, R60.reuse, R4, R32 ;  /* 0x000000043c20723c */ /* 0x040ff00000001820 */
[C---:B------:R-:W-:Y:S01]  /*2800*/  HMMA.16816.F32 R28, R60.reuse, R6, R28 ;  /* 0x000000063c1c723c */ /* 0x040fe2000000181c */
[----:B------:R-:W4:Y:S07]  /*2810*/  LDSM.16.M88.4 R4, [R113+0x4400] ;  /* 0x004400007104783b */ /* 0x000f2e0000000200 */
[C---:B------:R-:W-:Y:S08]  /*2820*/  HMMA.16816.F32 R24, R60.reuse, R66, R24 ;  /* 0x000000423c18723c */ /* 0x040ff00000001818 */
[----:B------:R-:W-:Y:S01]  /*2830*/  HMMA.16816.F32 R72, R60, R64, R72 ;  /* 0x000000403c48723c */ /* 0x000fe20000001848 */
[----:B------:R-:W-:Y:S04]  /*2840*/  LDSM.16.M88.4 R64, [R116+0x5000] ;  /* 0x005000007440783b */ /* 0x000fe80000000200 */
[----:B------:R-:W-:Y:S03]  /*2850*/  LDSM.16.M88.4 R60, [R116+0x5400] ;  /* 0x00540000743c783b */ /* 0x000fe60000000200 */
[C---:B-1----:R-:W-:Y:S08]  /*2860*/  HMMA.16816.F32 R48, R12.reuse, R56, R48 ;  /* 0x000000380c30723c */ /* 0x042ff00000001830 */
[C---:B------:R-:W-:Y:S01]  /*2870*/  HMMA.16816.F32 R44, R12.reuse, R58, R44 ;  /* 0x0000003a0c2c723c */ /* 0x040fe2000000182c */
[----:B------:R-:W-:Y:S07]  /*2880*/  LDSM.16.M88.4 R56, [R116+0x5800] ;  /* 0x005800007438783b */ /* 0x000fee0000000200 */
[C---:B------:R-:W-:Y:S08]  /*2890*/  HMMA.16816.F32 R40, R12.reuse, R52, R40 ;  /* 0x000000340c28723c */ /* 0x040ff00000001828 */
[C---:B------:R-:W-:Y:S01]  /*28a0*/  HMMA.16816.F32 R36, R12.reuse, R54, R36 ;  /* 0x000000360c24723c */ /* 0x040fe20000001824 */
[----:B------:R-:W1:Y:S07]  /*28b0*/  LDSM.16.M88.4 R52, [R116+0x5c00] ;  /* 0x005c00007434783b */ /* 0x000e6e0000000200 */
[C---:B--2---:R-:W-:Y:S08]  /*28c0*/  HMMA.16816.F32 R24, R12.reuse, R18, R24 ;  /* 0x000000120c18723c */ /* 0x044ff00000001818 */
[C---:B------:R-:W-:Y:S08]  /*28d0*/  HMMA.16816.F32 R32, R12.reuse, R20, R32 ;  /* 0x000000140c20723c */ /* 0x040ff00000001820 */
[C---:B------:R-:W-:Y:S01]  /*28e0*/  HMMA.16816.F32 R28, R12.reuse, R22, R28 ;  /* 0x000000160c1c723c */ /* 0x040fe2000000181c */
[----:B------:R-:W-:Y:S07]  /*28f0*/  LDSM.16.M88.4 R20, [R113+0x5000] ;  /* 0x005000007114783b */ /* 0x000fee0000000200 */
[----:B------:R-:W-:Y:S01]  /*2900*/  HMMA.16816.F32 R72, R12, R16, R72 ;  /* 0x000000100c48723c */ /* 0x000fe20000001848 */
[----:B------:R-:W-:Y:S04]  /*2910*/  LDSM.16.M88.4 R16, [R113+0x5400] ;  /* 0x005400007110783b */ /* 0x000fe80000000200 */
[----:B------:R-:W-:Y:S03]  /*2920*/  LDSM.16.M88.4 R12, [R113+0x5800] ;  /* 0x00580000710c783b */ /* 0x000fe60000000200 */
[C---:B---3--:R-:W-:Y:S08]  /*2930*/  HMMA.16816.F32 R48, R76.reuse, R8, R48 ;  /* 0x000000084c30723c */ /* 0x048ff00000001830 */
[C---:B------:R-:W-:Y:S01]  /*2940*/  HMMA.16816.F32 R44, R76.reuse, R10, R44 ;  /* 0x0000000a4c2c723c */ /* 0x040fe2000000182c */
[----:B------:R-:W-:Y:S07]  /*2950*/  LDSM.16.M88.4 R8, [R113+0x5c00] ;  /* 0x005c00007108783b */ /* 0x000fee0000000200 */
[C---:B----4-:R-:W-:Y:S08]  /*2960*/  HMMA.16816.F32 R40, R76.reuse, R4, R40 ;  /* 0x000000044c28723c */ /* 0x050ff00000001828 */
[----:B------:R-:W-:Y:S01]  /*2970*/  HMMA.16816.F32 R36, R76, R6, R36 ;  /* 0x000000064c24723c */ /* 0x000fe20000001824 */
[----:B------:R-:W2:Y:S01]  /*2980*/  LDSM.16.M88.4 R4, [R115+0x2000] ;  /* 0x002000007304783b */ /* 0x000ea20000000200 */
[----:B------:R-:W-:-:S06]  /*2990*/  DEPBAR.LE SB0, 0x0 ;  /* 0x000080000000791a */ /* 0x000fcc0000000000 */
        /* <DEDUP_REMOVED lines=11> */
[----:B------:R-:W-:Y:S08]  /*2a50*/  HMMA.16816.F32 R72, R68, R52, R72 ;  /* 0x000000344448723c */ /* 0x000ff00000001848 */
[----:B--2---:R-:W-:Y:S01]  /*2a60*/  HMMA.16816.F32 R24, R4, R10, R24 ;  /* 0x0000000a0418723c */ /* 0x004fe20000001818 */
[----:B------:R-:W-:-:S05]  /*2a70*/  VIADD R10, R95, 0x38 ;  /* 0x000000385f0a7836 */ /* 0x000fca0000000000 */
[----:B------:R-:W-:Y:S02]  /*2a80*/  I2FP.F32.U32 R11, R10 ;  /* 0x0000000a000b7245 */ /* 0x000fe40000201000 */
[----:B------:R-:W-:Y:S01]  /*2a90*/  HMMA.16816.F32 R48, R4, R20, R48 ;  /* 0x000000140430723c */ /* 0x000fe20000001830 */
[C---:B------:R-:W-:Y:S02]  /*2aa0*/  ISETP.GE.AND P4, PT, R10.reuse, R94, PT ;  /* 0x0000005e0a00720c */ /* 0x040fe40003f86270 */
[----:B------:R-:W-:-:S05]  /*2ab0*/  ISETP.GE.AND P1, PT, R10, R93, PT ;  /* 0x0000005d0a00720c */ /* 0x000fca0003f26270 */
[----:B------:R-:W-:Y:S03]  /*2ac0*/  HMMA.16816.F32 R44, R4, R22, R44 ;  /* 0x00000016042c723c */ /* 0x000fe6000000182c */
[C---:B------:R-:W-:Y:S01]  /*2ad0*/  FFMA.FTZ R24, R11.reuse, UR5, R24 ;  /* 0x000000050b187c23 */ /* 0x040fe20008010018 */
[----:B------:R-:W-:-:S04]  /*2ae0*/  FFMA.FTZ R26, R11, UR5, R26 ;  /* 0x000000050b1a7c23 */ /* 0x000fc8000801001a */
[----:B------:R-:W-:Y:S01]  /*2af0*/  HMMA.16816.F32 R40, R4, R16, R40 ;  /* 0x000000100428723c */ /* 0x000fe20000001828 */
[----:B------:R-:W-:Y:S02]  /*2b00*/  FSEL R68, R24, -INF , !P4 ;  /* 0xff80000018447808 */ /* 0x000fe40006000000 */
[----:B------:R-:W-:-:S05]  /*2b10*/  FSEL R69, R26, -INF , !P1 ;  /* 0xff8000001a457808 */ /* 0x000fca0004800000 */
[C---:B------:R-:W-:Y:S08]  /*2b20*/  HMMA.16816.F32 R36, R4.reuse, R18, R36 ;  /* 0x000000120424723c */ /* 0x040ff00000001824 */
[C---:B------:R-:W-:Y:S08]  /*2b30*/  HMMA.16816.F32 R32, R4.reuse, R12, R32 ;  /* 0x0000000c0420723c */ /* 0x040ff00000001820 */
[C---:B------:R-:W-:Y:S08]  /*2b40*/  HMMA.16816.F32 R28, R4.reuse, R14, R28 ;  /* 0x0000000e041c723c */ /* 0x040ff0000000181c */
[----:B------:R-:W-:Y:S01]  /*2b50*/  HMMA.16816.F32 R72, R4, R8, R72 ;  /* 0x000000080448723c */ /* 0x000fe20000001848 */
[----:B------:R-:W-:-:S02]  /*2b60*/  VIADD R6, R95, 0x1 ;  /* 0x000000015f067836 */ /* 0x000fc40000000000 */
[C---:B------:R-:W-:Y:S02]  /*2b70*/  VIADD R5, R95.reuse, 0x8 ;  /* 0x000000085f057836 */ /* 0x040fe40000000000 */
[C---:B------:R-:W-:Y:S01]  /*2b80*/  VIADD R4, R95.reuse, 0x9 ;  /* 0x000000095f047836 */ /* 0x040fe20000000000 */
[C---:B------:R-:W-:Y:S01]  /*2b90*/  ISETP.GE.AND P0, PT, R6.reuse, R94, PT ;  /* 0x0000005e0600720c */ /* 0x040fe20003f06270 */
[C---:B------:R-:W-:Y:S01]  /*2ba0*/  VIADD R7, R95.reuse, 0x10 ;  /* 0x000000105f077836 */ /* 0x040fe20000000000 */
[----:B------:R-:W-:Y:S01]  /*2bb0*/  BAR.SYNC.DEFER_BLOCKING 0x0 ;  /* 0x0000000000007b1d */ /* 0x000fe20000010000 */
[----:B------:R-:W-:Y:S01]  /*2bc0*/  ISETP.GE.AND P6, PT, R6, R93, PT ;  /* 0x0000005d0600720c */ /* 0x000fe20003fc6270 */
[----:B------:R-:W-:Y:S01]  /*2bd0*/  VIADD R8, R95, 0x39 ;  /* 0x000000395f087836 */ /* 0x000fe20000000000 */
[----:B------:R-:W-:Y:S02]  /*2be0*/  I2FP.F32.U32 R6, R6 ;  /* 0x0000000600067245 */ /* 0x000fe40000201000 */
[----:B------:R-:W-:-:S02]  /*2bf0*/  ISETP.GE.AND P3, PT, R5, R94, PT ;  /* 0x0000005e0500720c */ /* 0x000fc40003f66270 */
[-C--:B------:R-:W-:Y:S01]  /*2c00*/  ISETP.GE.AND P5, PT, R5, R93.reuse, PT ;  /* 0x0000005d0500720c */ /* 0x080fe20003fa6270 */
[----:B------:R-:W-:Y:S01]  /*2c10*/  FFMA.FTZ R23, R6, UR5, R49 ;  /* 0x0000000506177c23 */ /* 0x000fe20008010031 */
[----:B------:R-:W-:Y:S01]  /*2c20*/  ISETP.GE.AND P2, PT, R4, R94, PT ;  /* 0x0000005e0400720c */ /* 0x000fe20003f46270 */
[----:B------:R-:W-:Y:S01]  /*2c30*/  FFMA.FTZ R15, R6, UR5, R51 ;  /* 0x00000005060f7c23 */ /* 0x000fe20008010033 */
[----:B------:R-:W-:Y:S02]  /*2c40*/  ISETP.GE.AND P4, PT, R4, R93, PT ;  /* 0x0000005d0400720c */ /* 0x000fe40003f86270 */
[----:B------:R-:W-:Y:S02]  /*2c50*/  I2FP.F32.U32 R5, R5 ;  /* 0x0000000500057245 */ /* 0x000fe40000201000 */
[----:B------:R-:W-:Y:S02]  /*2c60*/  I2FP.F32.U32 R4, R4 ;  /* 0x0000000400047245 */ /* 0x000fe40000201000 */
[----:B------:R-:W-:Y:S01]  /*2c70*/  FSEL R23, R23, -INF , !P0 ;  /* 0xff80000017177808 */ /* 0x000fe20004000000 */
[C---:B------:R-:W-:Y:S01]  /*2c80*/  FFMA.FTZ R44, R5.reuse, UR5, R44 ;  /* 0x00000005052c7c23 */ /* 0x040fe2000801002c */
[----:B------:R-:W-:Y:S01]  /*2c90*/  FFMA.FTZ R46, R5, UR5, R46 ;  /* 0x00000005052e7c23 */ /* 0x000fe2000801002e */
[C---:B------:R-:W-:Y:S01]  /*2ca0*/  FFMA.FTZ R6, R4.reuse, UR5, R45 ;  /* 0x0000000504067c23 */ /* 0x040fe2000801002d */
[----:B------:R-:W-:Y:S01]  /*2cb0*/  FFMA.FTZ R49, R4, UR5, R47 ;  /* 0x0000000504317c23 */ /* 0x000fe2000801002f */
[----:B------:R-:W-:Y:S01]  /*2cc0*/  VIADD R4, R95, 0x11 ;  /* 0x000000115f047836 */ /* 0x000fe20000000000 */
[----:B------:R-:W-:Y:S01]  /*2cd0*/  ISETP.GE.AND P1, PT, R7, R94, PT ;  /* 0x0000005e0700720c */ /* 0x000fe20003f26270 */
[----:B------:R-:W-:Y:S01]  /*2ce0*/  VIADD R5, R95, 0x18 ;  /* 0x000000185f057836 */ /* 0x000fe20000000000 */
[----:B------:R-:W-:-:S02]  /*2cf0*/  ISETP.GE.AND P0, PT, R7, R93, PT ;  /* 0x0000005d0700720c */ /* 0x000fc40003f06270 */
[----:B------:R-:W-:Y:S02]  /*2d00*/  FSEL R15, R15, -INF , !P6 ;  /* 0xff8000000f0f7808 */ /* 0x000fe40007000000 */
[----:B------:R-:W-:Y:S02]  /*2d10*/  FSEL R51, R44, -INF , !P3 ;  /* 0xff8000002c337808 */ /* 0x000fe40005800000 */
[----:B------:R-:W-:Y:S02]  /*2d20*/  FSEL R45, R46, -INF , !P5 ;  /* 0xff8000002e2d7808 */ /* 0x000fe40006800000 */
[----:B------:R-:W-:Y:S01]  /*2d30*/  FSEL R47, R6, -INF , !P2 ;  /* 0xff800000062f7808 */ /* 0x000fe20005000000 */
        /* <DEDUP_REMOVED lines=13> */
[----:B------:R-:W-:Y:S01]  /*2e10*/  FFMA.FTZ R13, R5, UR5, R36 ;  /* 0x00000005050d7c23 */ /* 0x000fe20008010024 */
[----:B------:R-:W-:Y:S01]  /*2e20*/  VIADD R41, R95, 0x20 ;  /* 0x000000205f297836 */ /* 0x000fe20000000000 */
[----:B------:R-:W-:Y:S01]  /*2e30*/  FSEL R19, R19, -INF , !P1 ;  /* 0xff80000013137808 */ /* 0x000fe20004800000 */
[----:B------:R-:W-:Y:S01]  /*2e40*/  VIADD R4, R95, 0x21 ;  /* 0x000000215f047836 */ /* 0x000fe20000000000 */
[C---:B------:R-:W-:Y:S01]  /*2e50*/  ISETP.GE.AND P4, PT, R6.reuse, R94, PT ;  /* 0x0000005e0600720c */ /* 0x040fe20003f86270 */
[----:B------:R-:W-:Y:S01]  /*2e60*/  FFMA.FTZ R5, R5, UR5, R38 ;  /* 0x0000000505057c23 */ /* 0x000fe20008010026 */
[----:B------:R-:W-:-:S02]  /*2e70*/  ISETP.GE.AND P1, PT, R6, R93, PT ;  /* 0x0000005d0600720c */ /* 0x000fc40003f26270 */
[----:B------:R-:W-:Y:S02]  /*2e80*/  FSEL R7, R7, -INF , !P0 ;  /* 0xff80000007077808 */ /* 0x000fe40004000000 */
[----:B------:R-:W-:Y:S02]  /*2e90*/  FSEL R17, R17, -INF , !P6 ;  /* 0xff80000011117808 */ /* 0x000fe40007000000 */
[----:B------:R-:W-:Y:S02]  /*2ea0*/  FSEL R9, R9, -INF , !P3 ;  /* 0xff80000009097808 */ /* 0x000fe40005800000 */
[----:B------:R-:W-:Y:S02]  /*2eb0*/  FSEL R13, R13, -INF , !P5 ;  /* 0xff8000000d0d7808 */ /* 0x000fe40006800000 */
[----:B------:R-:W-:Y:S02]  /*2ec0*/  I2FP.F32.U32 R6, R6 ;  /* 0x0000000600067245 */ /* 0x000fe40000201000 */
[----:B------:R-:W-:-:S02]  /*2ed0*/  ISETP.GE.AND P0, PT, R41, R94, PT ;  /* 0x0000005e2900720c */ /* 0x000fc40003f06270 */
[-C--:B------:R-:W-:Y:S01]  /*2ee0*/  ISETP.GE.AND P6, PT, R41, R93.reuse, PT ;  /* 0x0000005d2900720c */ /* 0x080fe20003fc6270 */
[----:B------:R-:W-:Y:S01]  /*2ef0*/  FFMA.FTZ R21, R6, UR5, R37 ;  /* 0x0000000506157c23 */ /* 0x000fe20008010025 */
[----:B------:R-:W-:Y:S01]  /*2f00*/  ISETP.GE.AND P3, PT, R4, R94, PT ;  /* 0x0000005e0400720c */ /* 0x000fe20003f66270 */
[----:B------:R-:W-:Y:S01]  /*2f10*/  FFMA.FTZ R11, R6, UR5, R39 ;  /* 0x00000005060b7c23 */ /* 0x000fe20008010027 */
[----:B------:R-:W-:Y:S01]  /*2f20*/  ISETP.GE.AND P5, PT, R4, R93, PT ;  /* 0x0000005d0400720c */ /* 0x000fe20003fa6270 */
[C---:B------:R-:W-:Y:S01]  /*2f30*/  VIADD R39, R95.reuse, 0x28 ;  /* 0x000000285f277836 */ /* 0x040fe20000000000 */
[----:B------:R-:W-:Y:S01]  /*2f40*/  I2FP.F32.U32 R41, R41 ;  /* 0x0000002900297245 */ /* 0x000fe20000201000 */
[----:B------:R-:W-:Y:S01]  /*2f50*/  VIADD R37, R95, 0x30 ;  /* 0x000000305f257836 */ /* 0x000fe20000000000 */
[----:B------:R-:W-:Y:S02]  /*2f60*/  I2FP.F32.U32 R4, R4 ;  /* 0x0000000400047245 */ /* 0x000fe40000201000 */
[----:B------:R-:W-:Y:S01]  /*2f70*/  FSEL R11, R11, -INF , !P1 ;  /* 0xff8000000b0b7808 */ /* 0x000fe20004800000 */
[C---:B------:R-:W-:Y:S01]  /*2f80*/  FFMA.FTZ R32, R41.reuse, UR5, R32 ;  /* 0x0000000529207c23 */ /* 0x040fe20008010020 */
[----:B------:R-:W-:Y:S01]  /*2f90*/  FFMA.FTZ R34, R41, UR5, R34 ;  /* 0x0000000529227c23 */ /* 0x000fe20008010022 */
[C---:B------:R-:W-:Y:S01]  /*2fa0*/  FFMA.FTZ R6, R4.reuse, UR5, R33 ;  /* 0x0000000504067c23 */ /* 0x040fe20008010021 */
[----:B------:R-:W-:Y:S01]  /*2fb0*/  FFMA.FTZ R71, R4, UR5, R35 ;  /* 0x0000000504477c23 */ /* 0x000fe20008010023 */
[----:B------:R-:W-:Y:S01]  /*2fc0*/  VIADD R4, R95, 0x29 ;  /* 0x000000295f047836 */ /* 0x000fe20000000000 */
[----:B------:R-:W-:-:S02]  /*2fd0*/  FSEL R35, R32, -INF , !P0 ;  /* 0xff80000020237808 */ /* 0x000fc40004000000 */
[----:B------:R-:W-:Y:S02]  /*2fe0*/  FSEL R33, R34, -INF , !P6 ;  /* 0xff80000022217808 */ /* 0x000fe40007000000 */
[C---:B------:R-:W-:Y:S02]  /*2ff0*/  ISETP.GE.AND P1, PT, R4.reuse, R94, PT ;  /* 0x0000005e0400720c */ /* 0x040fe40003f26270 */
[----:B------:R-:W-:Y:S02]  /*3000*/  ISETP.GE.AND P0, PT, R4, R93, PT ;  /* 0x0000005d0400720c */ /* 0x000fe40003f06270 */
[----:B------:R-:W-:Y:S02]  /*3010*/  FSEL R5, R5, -INF , !P2 ;  /* 0xff80000005057808 */ /* 0x000fe40005000000 */
[----:B------:R-:W-:Y:S02]  /*3020*/  FSEL R21, R21, -INF , !P4 ;  /* 0xff80000015157808 */ /* 0x000fe40006000000 */
[----:B------:R-:W-:-:S02]  /*3030*/  I2FP.F32.U32 R4, R4 ;  /* 0x0000000400047245 */ /* 0x000fc40000201000 */
[----:B------:R-:W-:Y:S02]  /*3040*/  FSEL R34, R6, -INF , !P3 ;  /* 0xff80000006227808 */ /* 0x000fe40005800000 */
[CC--:B------:R-:W-:Y:S01]  /*3050*/  ISETP.GE.AND P2, PT, R39.reuse, R94.reuse, PT ;  /* 0x0000005e2700720c */ /* 0x0c0fe20003f46270 */
[C---:B------:R-:W-:Y:S01]  /*3060*/  FFMA.FTZ R31, R4.reuse, UR5, R31 ;  /* 0x00000005041f7c23 */ /* 0x040fe2000801001f */
[-C--:B------:R-:W-:Y:S01]  /*3070*/  ISETP.GE.AND P4, PT, R39, R93.reuse, PT ;  /* 0x0000005d2700720c */ /* 0x080fe20003f86270 */
[----:B------:R-:W-:Y:S01]  /*3080*/  FFMA.FTZ R6, R4, UR5, R29 ;  /* 0x0000000504067c23 */ /* 0x000fe2000801001d */
[C---:B------:R-:W-:Y:S02]  /*3090*/  ISETP.GE.AND P6, PT, R37.reuse, R94, PT ;  /* 0x0000005e2500720c */ /* 0x040fe40003fc6270 */
[----:B------:R-:W-:Y:S02]  /*30a0*/  ISETP.GE.AND P3, PT, R37, R93, PT ;  /* 0x0000005d2500720c */ /* 0x000fe40003f66270 */
[----:B------:R-:W-:-:S02]  /*30b0*/  I2FP.F32.U32 R39, R39 ;  /* 0x0000002700277245 */ /* 0x000fc40000201000 */
[----:B------:R-:W-:Y:S02]  /*30c0*/  I2FP.F32.U32 R37, R37 ;  /* 0x0000002500257245 */ /* 0x000fe40000201000 */
[----:B------:R-:W-:Y:S01]  /*30d0*/  FSEL R76, R31, -INF , !P0 ;  /* 0xff8000001f4c7808 */ /* 0x000fe20004000000 */
[C---:B------:R-:W-:Y:S01]  /*30e0*/  FFMA.FTZ R28, R39.reuse, UR5, R28 ;  /* 0x00000005271c7c23 */ /* 0x040fe2000801001c */
[----:B------:R-:W-:Y:S01]  /*30f0*/  FFMA.FTZ R30, R39, UR5, R30 ;  /* 0x00000005271e7c23 */ /* 0x000fe2000801001e */
[----:B------:R-:W-:Y:S01]  /*3100*/  FFMA.FTZ R4, R37, UR5, R74 ;  /* 0x0000000525047c23 */ /* 0x000fe2000801004a */
[----:B------:R-:W-:Y:S01]  /*3110*/  VIADD R74, R95, 0x31 ;  /* 0x000000315f4a7836 */ /* 0x000fe20000000000 */
[----:B------:R-:W-:Y:S01]  /*3120*/  ISETP.NE.AND P0, PT, R92, 0x1, PT ;  /* 0x000000015c00780c */ /* 0x000fe20003f05270 */
[----:B------:R-:W-:Y:S01]  /*3130*/  FFMA.FTZ R85, R37, UR5, R72 ;  /* 0x0000000525557c23 */ /* 0x000fe20008010048 */
[----:B------:R-:W-:Y:S02]  /*3140*/  FSEL R71, R71, -INF , !P5 ;  /* 0xff80000047477808 */ /* 0x000fe40006800000 */
[----:B------:R-:W-:-:S02]  /*3150*/  FSEL R77, R28, -INF , !P2 ;  /* 0xff8000001c4d7808 */ /* 0x000fc40005000000 */
[C---:B------:R-:W-:Y:S02]  /*3160*/  ISETP.GE.AND P5, PT, R74.reuse, R94, PT ;  /* 0x0000005e4a00720c */ /* 0x040fe40003fa6270 */
[----:B------:R-:W-:Y:S02]  /*3170*/  ISETP.GE.AND P2, PT, R74, R93, PT ;  /* 0x0000005d4a00720c */ /* 0x000fe40003f46270 */
[----:B------:R-:W-:Y:S02]  /*3180*/  FSEL R70, R30, -INF , !P4 ;  /* 0xff8000001e467808 */ /* 0x000fe40006000000 */
[----:B------:R-:W-:Y:S02]  /*3190*/  FSEL R72, R6, -INF , !P1 ;  /* 0xff80000006487808 */ /* 0x000fe40004800000 */
[----:B------:R-:W-:Y:S02]  /*31a0*/  I2FP.F32.U32 R74, R74 ;  /* 0x0000004a004a7245 */ /* 0x000fe40000201000 */
[----:B------:R-:W-:-:S02]  /*31b0*/  ISETP.GE.AND P4, PT, R8, R94, PT ;  /* 0x0000005e0800720c */ /* 0x000fc40003f86270 */
[----:B------:R-:W-:Y:S01]  /*31c0*/  ISETP.GE.AND P1, PT, R8, R93, PT ;  /* 0x0000005d0800720c */ /* 0x000fe20003f26270 */
[C---:B------:R-:W-:Y:S01]  /*31d0*/  FFMA.FTZ R73, R74.reuse, UR5, R73 ;  /* 0x000000054a497c23 */ /* 0x040fe20008010049 */
[----:B------:R-:W-:Y:S01]  /*31e0*/  I2FP.F32.U32 R29, R95 ;  /* 0x0000005f001d7245 */ /* 0x000fe20000201000 */
[----:B------:R-:W-:Y:S01]  /*31f0*/  FFMA.FTZ R74, R74, UR5, R75 ;  /* 0x000000054a4a7c23 */ /* 0x000fe2000801004b */
[----:B------:R-:W-:Y:S02]  /*3200*/  I2FP.F32.U32 R8, R8 ;  /* 0x0000000800087245 */ /* 0x000fe40000201000 */
[----:B------:R-:W-:Y:S01]  /*3210*/  FSEL R85, R85, -INF , !P6 ;  /* 0xff80000055557808 */ /* 0x000fe20007000000 */
[C---:B------:R-:W-:Y:S01]  /*3220*/  FFMA.FTZ R48, R29.reuse, UR5, R48 ;  /* 0x000000051d307c23 */ /* 0x040fe20008010030 */
[----:B------:R-:W-:Y:S01]  /*3230*/  FFMA.FTZ R29, R29, UR5, R50 ;  /* 0x000000051d1d7c23 */ /* 0x000fe20008010032 */
[C---:B------:R-:W-:Y:S01]  /*3240*/  FFMA.FTZ R25, R8.reuse, UR5, R25 ;  /* 0x0000000508197c23 */ /* 0x040fe20008010019 */
[----:B------:R-:W-:Y:S01]  /*3250*/  FFMA.FTZ R27, R8, UR5, R27 ;  /* 0x00000005081b7c23 */ /* 0x000fe2000801001b */
[----:B------:R-:W-:-:S02]  /*3260*/  FSEL R75, R4, -INF , !P3 ;  /* 0xff800000044b7808 */ /* 0x000fc40005800000 */
[C---:B------:R-:W-:Y:S02]  /*3270*/  ISETP.GE.AND P6, PT, R95.reuse, R94, PT ;  /* 0x0000005e5f00720c */ /* 0x040fe40003fc6270 */
[----:B------:R-:W-:Y:S02]  /*3280*/  ISETP.GE.AND P3, PT, R95, R93, PT ;  /* 0x0000005d5f00720c */ /* 0x000fe40003f66270 */
[----:B------:R-:W-:Y:S02]  /*3290*/  FSEL R79, R73, -INF , !P5 ;  /* 0xff800000494f7808 */ /* 0x000fe40006800000 */
[----:B------:R-:W-:Y:S02]  /*32a0*/  FSEL R78, R25, -INF , !P4 ;  /* 0xff800000194e7808 */ /* 0x000fe40006000000 */
[----:B------:R-:W-:Y:S02]  /*32b0*/  FSEL R74, R74, -INF , !P2 ;  /* 0xff8000004a4a7808 */ /* 0x000fe40005000000 */
[----:B------:R-:W-:-:S02]  /*32c0*/  FSEL R73, R27, -INF , !P1 ;  /* 0xff8000001b497808 */ /* 0x000fc40004800000 */
[----:B------:R-:W-:Y:S02]  /*32d0*/  FSEL R25, R48, -INF , !P6 ;  /* 0xff80000030197808 */ /* 0x000fe40007000000 */
[----:B------:R-:W-:Y:S01]  /*32e0*/  FSEL R29, R29, -INF , !P3 ;  /* 0xff8000001d1d7808 */ /* 0x000fe20005800000 */
[----:B------:R-:W-:Y:S06]  /*32f0*/  @!P0 BRA `(.L_x_1042) ;  /* 0x0000000000c48947 */ /* 0x000fec0003800000 */
        /* <DEDUP_REMOVED lines=46> */
.L_x_1044:
[----:B------:R3:W-:Y:S02]  /*35e0*/  STS.128 [R128+0x5800], RZ ;  /* 0x005800ff80007388 */ /* 0x0007e40000000c00 */
.L_x_1045:
[----:B------:R-:W-:Y:S05]  /*35f0*/  BSYNC.RECONVERGENT B0 ;  /* 0x0000000000007941 */ /* 0x000fea0003800200 */
.L_x_1043:
[----:B------:R-:W0:Y:S02]  /*3600*/  LDGDEPBAR ;  /* 0x00000000000079af */ /* 0x000e240000000000 */
.L_x_1042:
        /* <DEDUP_REMOVED lines=8> */
[----:B------:R-:W-:Y:S01]  /*3690*/  FMNMX3.FTZ R6, R6, R17, R13, !PT ;  /* 0x0000001106067276 */ /* 0x000fe2000781000d */
[----:B------:R-:W-:Y:S01]  /*36a0*/  UIADD3 UR30, UPT, UPT, UR24, -0x61c88647, URZ ;  /* 0x9e3779b9181e7890 */ /* 0x000fe2000fffe0ff */
[----:B------:R-:W-:Y:S01]  /*36b0*/  FMNMX3.FTZ R4, R4, R9, R5, !PT ;  /* 0x0000000904047276 */ /* 0x000fe20007810005 */
[----:B------:R-:W-:Y:S01]  /*36c0*/  UIADD3 UR29, UPT, UPT, UR24, 0x3c6ef372, URZ ;  /* 0x3c6ef372181d7890 */ /* 0x000fe2000fffe0ff */
[----:B------:R-:W-:Y:S01]  /*36d0*/  FMNMX3.FTZ R39, R6, R21, R35, !PT ;  /* 0x0000001506277276 */ /* 0x000fe20007810023 */
[----:B------:R-:W-:Y:S01]  /*36e0*/  UIADD3 UR28, UPT, UPT, UR25, 0x76cf5d0a, URZ ;  /* 0x76cf5d0a191c7890 */ /* 0x000fe2000fffe0ff */
[----:B------:R-:W-:Y:S01]  /*36f0*/  FMNMX3.FTZ R4, R4, R11, R33, !PT ;  /* 0x0000000b04047276 */ /* 0x000fe20007810021 */
[----:B------:R-:W-:Y:S01]  /*3700*/  UIADD3 UR26, UPT, UPT, UR25, 0x32370b8f, URZ ;  /* 0x32370b8f191a7890 */ /* 0x000fe2000fffe0ff */
[----:B------:R-:W-:Y:S01]  /*3710*/  FMNMX3.FTZ R39, R39, R34, R77, !PT ;  /* 0x0000002227277276 */ /* 0x000fe2000781004d */
[----:B------:R-:W-:Y:S01]  /*3720*/  UIADD3 UR27, UPT, UPT, UR24, -0x255992d5, URZ ;  /* 0xdaa66d2b181b7890 */ /* 0x000fe2000fffe0ff */
[----:B------:R-:W-:Y:S01]  /*3730*/  FMNMX3.FTZ R4, R4, R71, R70, !PT ;  /* 0x0000004704047276 */ /* 0x000fe20007810046 */
[----:B------:R-:W-:Y:S01]  /*3740*/  UIADD3 UR23, UPT, UPT, UR24, 0x78dde6e4, URZ ;  /* 0x78dde6e418177890 */ /* 0x000fe2000fffe0ff */
[----:B------:R-:W-:Y:S01]  /*3750*/  FMNMX3.FTZ R39, R39, R72, R85, !PT ;  /* 0x0000004827277276 */ /* 0x000fe20007810055 */
[----:B------:R-:W-:Y:S01]  /*3760*/  UIADD3 UR22, UPT, UPT, UR25, -0x126145ec, URZ ;  /* 0xed9eba1419167890 */ /* 0x000fe2000fffe0ff */
[----:B------:R-:W-:Y:S01]  /*3770*/  FMNMX3.FTZ R4, R4, R76, R75, !PT ;  /* 0x0000004c04047276 */ /* 0x000fe2000781004b */
[----:B------:R-:W4:Y:S01]  /*3780*/  LDCU UR32, c[0x0][0x45c] ;  /* 0x00008b80ff2077ac */ /* 0x000f220008000800 */
[----:B------:R-:W-:Y:S01]  /*3790*/  FMNMX3.FTZ R39, R39, R79, R68, !PT ;  /* 0x0000004f27277276 */ /* 0x000fe20007810044 */
[----:B------:R-:W-:Y:S01]  /*37a0*/  IMAD.IADD R114, R89, 0x1, R0 ;  /* 0x0000000159727824 */ /* 0x000fe200078e0200 */
[----:B------:R-:W-:Y:S01]  /*37b0*/  FMNMX3.FTZ R4, R4, R74, R69, !PT ;  /* 0x0000004a04047276 */ /* 0x000fe20007810045 */
[----:B------:R-:W-:Y:S01]  /*37c0*/  UIADD3 UR13, UPT, UPT, UR25, -0x56f99767, URZ ;  /* 0xa9066899190d7890 */ /* 0x000fe2000fffe0ff */
[----:B------:R-:W-:Y:S01]  /*37d0*/  LOP3.LUT R91, R91, UR24, R141, 0x96, !PT ;  /* 0x000000185b5b7c12 */ /* 0x000fe2000f8e968d */
[----:B------:R-:W-:Y:S01]  /*37e0*/  UIADD3 UR17, UPT, UPT, UR24, 0x1715609d, URZ ;  /* 0x1715609d18117890 */ /* 0x000fe2000fffe0ff */
[----:B------:R-:W-:Y:S01]  /*37f0*/  FMNMX.FTZ R39, R78, R39, !PT ;  /* 0x000000274e277209 */ /* 0x000fe20007810000 */
[----:B------:R-:W-:Y:S01]  /*3800*/  UIADD3 UR12, UPT, UPT, UR24, -0x4ab325aa, URZ ;  /* 0xb54cda56180c7890 */ /* 0x000fe2000fffe0ff */
[----:B-1----:R-:W-:Y:S01]  /*3810*/  FMNMX.FTZ R31, R73, R4, !PT ;  /* 0x00000004491f7209 */ /* 0x002fe20007810000 */
[----:B------:R-:W-:Y:S01]  /*3820*/  IMAD.WIDE.U32 R136, R91, -0x2daee0ad, RZ ;  /* 0xd2511f535b887825 */ /* 0x000fe200078e00ff */
[C---:B------:R-:W-:Y:S01]  /*3830*/  LOP3.LUT R2, R97.reuse, UR25, R139, 0x96, !PT ;  /* 0x0000001961027c12 */ /* 0x040fe2000f8e968b */
[----:B------:R-:W1:Y:S01]  /*3840*/  SHFL.BFLY PT, R6, R39, 0x2, 0x1f ;  /* 0x0c401f0027067f89 */ /* 0x000e6200000e0000 */
[----:B------:R-:W-:Y:S01]  /*3850*/  LEA R114, R114, UR4, 0x1 ;  /* 0x0000000472727c11 */ /* 0x000fe2000f8e08ff */
[----:B------:R-:W-:Y:S01]  /*3860*/  VIADD R97, R97, 0x1 ;  /* 0x0000000161617836 */ /* 0x000fe20000000000 */
[----:B------:R-:W-:Y:S01]  /*3870*/  LOP3.LUT R134, R138, UR8, R137, 0x96, !PT ;  /* 0x000000088a867c12 */ /* 0x000fe2000f8e9689 */
[----:B------:R-:W5:Y:S01]  /*3880*/  SHFL.BFLY PT, R4, R31, 0x2, 0x1f ;  /* 0x0c401f001f047f89 */ /* 0x000f6200000e0000 */
[----:B--2---:R-:W-:Y:S01]  /*3890*/  IMAD.WIDE.U32 R26, R2, -0x326172a9, RZ ;  /* 0xcd9e8d57021a7825 */ /* 0x004fe200078e00ff */
[----:B------:R-:W-:-:S02]  /*38a0*/  UIADD3 UR8, UPT, UPT, UR25, 0x646e171e, URZ ;  /* 0x646e171e19087890 */ /* 0x000fc4000fffe0ff */
[----:B------:R-:W-:Y:S01]  /*38b0*/  LDSM.16.MT88.4 R56, [R114+0x7000] ;  /* 0x007000007238783b */ /* 0x000fe20000004200 */
[----:B------:R-:W-:Y:S01]  /*38c0*/  IMAD.WIDE.U32 R134, R134, -0x326172a9, RZ ;  /* 0xcd9e8d5786867825 */ /* 0x000fe200078e00ff */
[----:B------:R-:W-:-:S03]  /*38d0*/  LOP3.LUT R2, R140, UR30, R27, 0x96, !PT ;  /* 0x0000001e8c027c12 */ /* 0x000fc6000f8e961b */
[----:B------:R-:W-:Y:S01]  /*38e0*/  IMAD.IADD R112, R3, 0x1, R114 ;  /* 0x0000000103707824 */ /* 0x000fe200078e0272 */
[----:B------:R-:W-:Y:S01]  /*38f0*/  LOP3.LUT R26, R26, UR29, R135, 0x96, !PT ;  /* 0x0000001d1a1a7c12 */ /* 0x000fe2000f8e9687 */
[----:B------:R-:W-:-:S03]  /*3900*/  IMAD.WIDE.U32 R42, R2, -0x2daee0ad, RZ ;  /* 0xd2511f53022a7825 */ /* 0x000fc600078e00ff */
[----:B------:R-:W-:Y:S01]  /*3910*/  LDSM.16.MT88.4 R64, [R112+0x7000] ;  /* 0x007000007040783b */ /* 0x000fe20000004200 */
[----:B------:R-:W-:Y:S01]  /*3920*/  IMAD.WIDE.U32 R26, R26, -0x2daee0ad, RZ ;  /* 0xd2511f531a1a7825 */ /* 0x000fe200078e00ff */
[----:B------:R-:W-:-:S03]  /*3930*/  LOP3.LUT R2, R136, UR28, R43, 0x96, !PT ;  /* 0x0000001c88027c12 */ /* 0x000fc6000f8e962b */
[----:B------:R-:W-:Y:S01]  /*3940*/  IMAD.MOV.U32 R133, RZ, RZ, -0x1 ;  /* 0xffffffffff857424 */ /* 0x000fe200078e00ff */
[----:B-1----:R-:W-:Y:S02]  /*3950*/  FMNMX.FTZ R39, R39, R6, !PT ;  /* 0x0000000627277209 */ /* 0x002fe40007810000 */
[----:B------:R-:W-:Y:S02]  /*3960*/  LOP3.LUT R42, R42, UR26, R27, 0x96, !PT ;  /* 0x0000001a2a2a7c12 */ /* 0x000fe4000f8e961b */
[----:B-----5:R-:W-:Y:S01]  /*3970*/  FMNMX.FTZ R27, R31, R4, !PT ;  /* 0x000000041f1b7209 */ /* 0x020fe20007810000 */
[----:B------:R-:W-:Y:S02]  /*3980*/  IMAD.WIDE.U32 R30, R2, -0x326172a9, RZ ;  /* 0xcd9e8d57021e7825 */ /* 0x000fe400078e00ff */
[----:B------:R-:W1:Y:S02]  /*3990*/  SHFL.BFLY PT, R2, R39, 0x1, 0x1f ;  /* 0x0c201f0027027f89 */ /* 0x000e6400000e0000 */
[----:B------:R-:W-:Y:S01]  /*39a0*/  IMAD.WIDE.U32 R42, R42, -0x326172a9, RZ ;  /* 0xcd9e8d572a2a7825 */ /* 0x000fe200078e00ff */
[----:B------:R-:W-:Y:S01]  /*39b0*/  LOP3.LUT R6, R134, UR27, R31, 0x96, !PT ;  /* 0x0000001b86067c12 */ /* 0x000fe2000f8e961f */
[----:B------:R-:W2:Y:S03]  /*39c0*/  SHFL.BFLY PT, R4, R27, 0x1, 0x1f ;  /* 0x0c201f001b047f89 */ /* 0x000ea600000e0000 */
[----:B------:R-:W-:Y:S01]  /*39d0*/  LOP3.LUT R30, R30, UR23, R43, 0x96, !PT ;  /* 0x000000171e1e7c12 */ /* 0x000fe2000f8e962b */
[----:B------:R-:W-:-:S04]  /*39e0*/  IMAD.WIDE.U32 R36, R6, -0x2daee0ad, RZ ;  /* 0xd2511f5306247825 */ /* 0x000fc800078e00ff */
[----:B------:R-:W-:Y:S01]  /*39f0*/  IMAD.WIDE.U32 R30, R30, -0x2daee0ad, RZ ;  /* 0xd2511f531e1e7825 */ /* 0x000fe200078e00ff */
[----:B------:R-:W-:-:S04]  /*3a00*/  LOP3.LUT R6, R26, UR22, R37, 0x96, !PT ;  /* 0x000000161a067c12 */ /* 0x000fc8000f8e9625 */
[----:B------:R-:W-:Y:S01]  /*3a10*/  LOP3.LUT R36, R36, UR13, R31, 0x96, !PT ;  /* 0x0000000d24247c12 */ /* 0x000fe2000f8e961f */
[----:B------:R-:W-:-:S04]  /*3a20*/  IMAD.WIDE.U32 R40, R6, -0x326172a9, RZ ;  /* 0xcd9e8d5706287825 */ /* 0x000fc800078e00ff */
[----:B------:R-:W-:Y:S01]  /*3a30*/  IMAD.WIDE.U32 R36, R36, -0x326172a9, RZ ;  /* 0xcd9e8d5724247825 */ /* 0x000fe200078e00ff */
[----:B------:R-:W-:Y:S02]  /*3a40*/  LOP3.LUT R26, R42, UR17, R41, 0x96, !PT ;  /* 0x000000112a1a7c12 */ /* 0x000fe4000f8e9629 */
[----:B-1----:R-:W-:Y:S01]  /*3a50*/  FMNMX.FTZ R2, R39, R2, !PT ;  /* 0x0000000227027209 */ /* 0x002fe20007810000 */
[----:B------:R-:W-:Y:S01]  /*3a60*/  IMAD.MOV.U32 R10, RZ, RZ, R36 ;  /* 0x000000ffff0a7224 */ /* 0x000fe200078e0024 */
[----:B------:R-:W-:Y:S02]  /*3a70*/  LOP3.LUT R14, R40, UR12, R37, 0x96, !PT ;  /* 0x0000000c280e7c12 */ /* 0x000fe4000f8e9625 */
[----:B--2---:R-:W-:Y:S01]  /*3a80*/  FMNMX.FTZ R0, R27, R4, !PT ;  /* 0x000000041b007209 */ /* 0x004fe20007810000 */
[----:B------:R-:W-:-:S04]  /*3a90*/  IMAD.WIDE.U32 R26, R26, -0x2daee0ad, RZ ;  /* 0xd2511f531a1a7825 */ /* 0x000fc800078e00ff */
[C---:B----4-:R-:W-:Y:S01]  /*3aa0*/  FMUL.FTZ R84, R2.reuse, UR32 ;  /* 0x0000002002547c20 */ /* 0x050fe20008410000 */
[----:B------:R-:W-:Y:S01]  /*3ab0*/  FSETP.NEU.FTZ.AND P1, PT, R2, -INF , PT ;  /* 0xff8000000200780b */ /* 0x000fe20003f3d000 */
[----:B------:R-:W1:Y:S01]  /*3ac0*/  LDSM.16.MT88.4 R40, [R114+0x6000] ;  /* 0x006000007228783b */ /* 0x000e620000004200 */
[----:B------:R-:W-:Y:S01]  /*3ad0*/  PRMT R4, R36, 0x7771, RZ ;  /* 0x0000777124047816 */ /* 0x000fe200000000ff */
[----:B------:R-:W-:Y:S01]  /*3ae0*/  FMUL.FTZ R88, R0, UR32 ;  /* 0x0000002000587c20 */ /* 0x000fe20008410000 */
[----:B------:R-:W-:Y:S01]  /*3af0*/  LOP3.LUT R12, R30, UR8, R27, 0x96, !PT ;  /* 0x000000081e0c7c12 */ /* 0x000fe2000f8e961b */
[----:B------:R-:W-:Y:S01]  /*3b00*/  IMAD.MOV.U32 R6, RZ, RZ, R26 ;  /* 0x000000ffff067224 */ /* 0x000fe200078e001a */
[----:B------:R-:W-:Y:S02]  /*3b10*/  LOP3.LUT R27, R10, 0xff, RZ, 0xc0, !PT ;  /* 0x000000ff0a1b7812 */ /* 0x000fe400078ec0ff */
[----:B------:R-:W-:Y:S02]  /*3b20*/  FSEL R84, R84, RZ, P1 ;  /* 0x000000ff54547208 */ /* 0x000fe40000800000 */
[----:B------:R-:W-:-:S02]  /*3b30*/  PRMT R4, R27, 0x5410, R4 ;  /* 0x000054101b047816 */ /* 0x000fc40000000004 */
[----:B------:R-:W-:Y:S01]  /*3b40*/  FSETP.NEU.FTZ.AND P1, PT, R0, -INF , PT ;  /* 0xff8000000000780b */ /* 0x000fe20003f3d000 */
[--C-:B------:R-:W-:Y:S01]  /*3b50*/  FFMA.FTZ R28, R51, UR32, -R84.reuse ;  /* 0x00000020331c7c23 */ /* 0x100fe20008010854 */
[--C-:B------:R-:W-:Y:S01]  /*3b60*/  FFMA.FTZ R27, R47, UR32, -R84.reuse ;  /* 0x000000202f1b7c23 */ /* 0x100fe20008010854 */
[--C-:B------:R-:W-:Y:S01]  /*3b70*/  FFMA.FTZ R30, R25, UR32, -R84.reuse ;  /* 0x00000020191e7c23 */ /* 0x100fe20008010854 */
[----:B------:R-:W-:Y:S01]  /*3b80*/  FSEL R88, R88, RZ, P1 ;  /* 0x000000ff58587208 */ /* 0x000fe20000800000 */
[----:B------:R-:W-:Y:S01]  /*3b90*/  FFMA.FTZ R18, R23, UR32, -R84 ;  /* 0x0000002017127c23 */ /* 0x000fe20008010854 */
[C---:B------:R-:W-:Y:S01]  /*3ba0*/  PRMT R31, R26.reuse, 0x7773, RZ ;  /* 0x000077731a1f7816 */ /* 0x040fe200000000ff */
[----:B------:R-:W-:Y:S01]  /*3bb0*/  MUFU.EX2 R28, R28 ;  /* 0x0000001c001c7308 */ /* 0x000fe20000000800 */
[----:B------:R-:W-:Y:S01]  /*3bc0*/  PRMT R8, R26, 0x7772, RZ ;  /* 0x000077721a087816 */ /* 0x000fe200000000ff */
[--C-:B------:R-:W-:Y:S01]  /*3bd0*/  FFMA.FTZ R32, R29, UR32, -R88.reuse ;  /* 0x000000201d207c23 */ /* 0x100fe20008010858 */
[----:B------:R-:W-:Y:S01]  /*3be0*/  LOP3.LUT R25, R6, 0xff, RZ, 0xc0, !PT ;  /* 0x000000ff06197812 */ /* 0x000fe200078ec0ff */
[----:B------:R-:W2:Y:S01]  /*3bf0*/  MUFU.EX2 R27, R27 ;  /* 0x0000001b001b7308 */ /* 0x000ea20000000800 */
[----:B------:R-:W-:Y:S01]  /*3c00*/  PRMT R10, R26, 0x7771, RZ ;  /* 0x000077711a0a7816 */ /* 0x000fe200000000ff */
[----:B------:R-:W-:Y:S01]  /*3c10*/  FFMA.FTZ R24, R49, UR32, -R88 ;  /* 0x0000002031187c23 */ /* 0x000fe20008010858 */
[----:B------:R-:W-:Y:S01]  /*3c20*/  LOP3.LUT R6, R14, 0xffff, RZ, 0xc0, !PT ;  /* 0x0000ffff0e067812 */ /* 0x000fe200078ec0ff */
[----:B------:R-:W-:Y:S01]  /*3c30*/  MUFU.EX2 R30, R30 ;  /* 0x0000001e001e7308 */ /* 0x000fe20000000800 */
[----:B------:R-:W-:Y:S01]  /*3c40*/  PRMT R8, R8, 0x5410, R31 ;  /* 0x0000541008087816 */ /* 0x000fe2000000001f */
[----:B------:R-:W4:Y:S01]  /*3c50*/  LDSM.16.MT88.4 R48, [R112+0x6000] ;  /* 0x006000007030783b */ /* 0x000f220000004200 */
[----:B------:R-:W-:Y:S01]  /*3c60*/  PRMT R10, R25, 0x5410, R10 ;  /* 0x00005410190a7816 */ /* 0x000fe2000000000a */
[----:B------:R-:W5:Y:S01]  /*3c70*/  MUFU.EX2 R29, R18 ;  /* 0x00000012001d7308 */ /* 0x000f620000000800 */
[----:B------:R-:W-:Y:S01]  /*3c80*/  LOP3.LUT R31, R14, 0xff, RZ, 0xc0, !PT ;  /* 0x000000ff0e1f7812 */ /* 0x000fe200078ec0ff */
[----:B------:R-:W-:Y:S01]  /*3c90*/  FFMA.FTZ R25, R45, UR32, -R88 ;  /* 0x000000202d197c23 */ /* 0x000fe20008010858 */
[----:B------:R-:W-:Y:S01]  /*3ca0*/  SHF.R.U32.HI R6, RZ, 0x8, R6 ;  /* 0x00000008ff067819 */ /* 0x000fe20000011606 */
[----:B------:R-:W-:Y:S01]  /*3cb0*/  MUFU.EX2 R24, R24 ;  /* 0x0000001800187308 */ /* 0x000fe20000000800 */
[--C-:B------:R-:W-:Y:S01]  /*3cc0*/  HSET2.LE.AND R82, R4, R129.reuse, PT ;  /* 0x0000008104527233 */ /* 0x100fe20003803000 */
[----:B------:R-:W-:Y:S01]  /*3cd0*/  FFMA.FTZ R22, R13, UR32, -R84 ;  /* 0x000000200d167c23 */ /* 0x000fe20008010854 */
[----:B------:R-:W-:Y:S01]  /*3ce0*/  PRMT R6, R31, 0x5410, R6 ;  /* 0x000054101f067816 */ /* 0x000fe20000000006 */
[----:B------:R-:W-:Y:S01]  /*3cf0*/  FFMA.FTZ R31, R15, UR32, -R88 ;  /* 0x000000200f1f7c23 */ /* 0x000fe20008010858 */
[----:B------:R-:W3:Y:S01]  /*3d00*/  MUFU.EX2 R25, R25 ;  /* 0x0000001900197308 */ /* 0x000ee20000000800 */
[----:B--2---:R-:W-:Y:S01]  /*3d10*/  F2FP.F16.F32.PACK_AB R3, R27, R28 ;  /* 0x0000001c1b03723e */ /* 0x004fe200000000ff */
[--C-:B------:R-:W-:Y:S01]  /*3d20*/  FFMA.FTZ R21, R21, UR32, -R84.reuse ;  /* 0x0000002015157c23 */ /* 0x100fe20008010854 */
[C---:B------:R-:W-:Y:S01]  /*3d30*/  PRMT R37, R36.reuse, 0x7773, RZ ;  /* 0x0000777324257816 */ /* 0x040fe200000000ff */
[----:B------:R-:W-:Y:S01]  /*3d40*/  MUFU.EX2 R32, R32 ;  /* 0x0000002000207308 */ /* 0x000fe20000000800 */
[----:B------:R-:W-:Y:S01]  /*3d50*/  PRMT R16, R36, 0x7772, RZ ;  /* 0x0000777224107816 */ /* 0x000fe200000000ff */
[----:B------:R-:W-:Y:S01]  /*3d60*/  FFMA.FTZ R26, R19, UR32, -R84 ;  /* 0x00000020131a7c23 */ /* 0x000fe20008010854 */
[----:B------:R-:W-:Y:S01]  /*3d70*/  PRMT R20, R14, 0x7632, R20 ;  /* 0x000076320e147816 */ /* 0x000fe20000000014 */
[----:B------:R-:W2:Y:S01]  /*3d80*/  MUFU.EX2 R31, R31 ;  /* 0x0000001f001f7308 */ /* 0x000ea20000000800 */
[----:B------:R-:W-:Y:S01]  /*3d90*/  LOP3.LUT R82, R3, R82, RZ, 0xc0, !PT ;  /* 0x0000005203527212 */ /* 0x000fe200078ec0ff */
[----:B------:R-:W-:Y:S01]  /*3da0*/  FFMA.FTZ R87, R17, UR32, -R84 ;  /* 0x0000002011577c23 */ /* 0x000fe20008010854 */
[--C-:B------:R-:W-:Y:S01]  /*3db0*/  HSET2.LE.AND R6, R6, R129.reuse, PT ;  /* 0x0000008106067233 */ /* 0x100fe20003803000 */
[----:B------:R-:W-:Y:S01]  /*3dc0*/  MUFU.EX2 R22, R22 ;  /* 0x0000001600167308 */ /* 0x000fe20000000800 */
[----:B------:R-:W-:Y:S01]  /*3dd0*/  PRMT R16, R16, 0x5410, R37 ;  /* 0x0000541010107816 */ /* 0x000fe20000000025 */
[----:B------:R-:W-:Y:S01]  /*3de0*/  FFMA.FTZ R86, R7, UR32, -R88 ;  /* 0x0000002007567c23 */ /* 0x000fe20008010858 */
[----:B-----5:R-:W-:Y:S01]  /*3df0*/  F2FP.F16.F32.PACK_AB R3, R29, R30 ;  /* 0x0000001e1d03723e */ /* 0x020fe200000000ff */
[----:B------:R-:W5:Y:S01]  /*3e00*/  MUFU.EX2 R21, R21 ;  /* 0x0000001500157308 */ /* 0x000f620000000800 */
[----:B------:R-:W-:Y:S01]  /*3e10*/  SHF.R.U32.HI R14, RZ, 0x18, R14 ;  /* 0x00000018ff0e7819 */ /* 0x000fe2000001160e */
[--C-:B------:R-:W-:Y:S01]  /*3e20*/  FFMA.FTZ R89, R74, UR32, -R88.reuse ;  /* 0x000000204a597c23 */ /* 0x100fe20008010858 */
[----:B------:R-:W-:Y:S01]  /*3e30*/  LOP3.LUT R23, R20, 0xff, RZ, 0xc0, !PT ;  /* 0x000000ff14177812 */ /* 0x000fe200078ec0ff */
[--C-:B------:R-:W-:Y:S01]  /*3e40*/  FFMA.FTZ R20, R5, UR32, -R88.reuse ;  /* 0x0000002005147c23 */ /* 0x100fe20008010858 */
[----:B------:R-:W-:Y:S01]  /*3e50*/  LOP3.LUT R16, R16, 0xff00ff, RZ, 0xc0, !PT ;  /* 0x00ff00ff10107812 */ /* 0x000fe200078ec0ff */
[----:B------:R-:W-:Y:S01]  /*3e60*/  MUFU.EX2 R26, R26 ;  /* 0x0000001a001a7308 */ /* 0x000fe20000000800 */
[----:B------:R-:W-:Y:S01]  /*3e70*/  LOP3.LUT R80, R3, R6, RZ, 0xc0, !PT ;  /* 0x0000000603507212 */ /* 0x000fe200078ec0ff */
[----:B------:R-:W-:Y:S01]  /*3e80*/  FFMA.FTZ R3, R11, UR32, -R88 ;  /* 0x000000200b037c23 */ /* 0x000fe20008010858 */
[----:B------:R-:W-:Y:S01]  /*3e90*/  PRMT R14, R23, 0x5410, R14 ;  /* 0x00005410170e7816 */ /* 0x000fe2000000000e */
[--C-:B------:R-:W-:Y:S01]  /*3ea0*/  FFMA.FTZ R23, R9, UR32, -R88.reuse ;  /* 0x0000002009177c23 */ /* 0x100fe20008010858 */
[--C-:B------:R-:W-:Y:S01]  /*3eb0*/  HSET2.LE.AND R83, R16, R129.reuse, PT ;  /* 0x0000008110537233 */ /* 0x100fe20003803000 */
[----:B------:R-:W-:Y:S01]  /*3ec0*/  MUFU.EX2 R87, R87 ;  /* 0x0000005700577308 */ /* 0x000fe20000000800 */
[----:B---3--:R-:W-:Y:S01]  /*3ed0*/  F2FP.F16.F32.PACK_AB R4, R24, R25 ;  /* 0x000000191804723e */ /* 0x008fe200000000ff */
[----:B------:R-:W-:Y:S01]  /*3ee0*/  LDSM.16.MT88.4 R16, [R114+0x6400] ;  /* 0x006400007210783b */ /* 0x000fe20000004200 */
[--C-:B------:R-:W-:Y:S01]  /*3ef0*/  HSET2.LE.AND R14, R14, R129.reuse, PT ;  /* 0x000000810e0e7233 */ /* 0x100fe20003803000 */
[----:B------:R-:W-:Y:S01]  /*3f00*/  MUFU.EX2 R20, R20 ;  /* 0x0000001400147308 */ /* 0x000fe20000000800 */
[----:B------:R-:W-:Y:S01]  /*3f10*/  LOP3.LUT R13, R12, 0xffff, RZ, 0xc0, !PT ;  /* 0x0000ffff0c0d7812 */ /* 0x000fe200078ec0ff */
[--C-:B------:R-:W-:Y:S01]  /*3f20*/  FFMA.FTZ R143, R73, UR32, -R88.reuse ;  /* 0x00000020498f7c23 */ /* 0x100fe20008010858 */
[----:B--2---:R-:W-:Y:S01]  /*3f30*/  F2FP.F16.F32.PACK_AB R81, R31, R32 ;  /* 0x000000201f51723e */ /* 0x004fe200000000ff */
[----:B------:R-:W2:Y:S01]  /*3f40*/  MUFU.EX2 R3, R3 ;  /* 0x0000000300037308 */ /* 0x000ea20000000800 */
[----:B------:R-:W-:Y:S01]  /*3f50*/  LOP3.LUT R83, R4, R83, RZ, 0xc0, !PT ;  /* 0x0000005304537212 */ /* 0x000fe200078ec0ff */
[----:B------:R-:W-:Y:S01]  /*3f60*/  FFMA.FTZ R96, R69, UR32, -R88 ;  /* 0x0000002045607c23 */ /* 0x000fe20008010858 */
[----:B------:R-:W3:Y:S01]  /*3f70*/  LDSM.16.MT88.4 R4, [R112+0x6400] ;  /* 0x006400007004783b */ /* 0x000ee20000004200 */
[C---:B------:R-:W-:Y:S01]  /*3f80*/  LOP3.LUT R11, R12.reuse, 0xff, RZ, 0xc0, !PT ;  /* 0x000000ff0c0b7812 */ /* 0x040fe200078ec0ff */
[----:B------:R-:W-:Y:S01]  /*3f90*/  MUFU.EX2 R86, R86 ;  /* 0x0000005600567308 */ /* 0x000fe20000000800 */
[----:B------:R-:W-:Y:S01]  /*3fa0*/  PRMT R44, R12, 0x7632, R44 ;  /* 0x000076320c2c7816 */ /* 0x000fe2000000002c */
[----:B------:R-:W-:Y:S01]  /*3fb0*/  FFMA.FTZ R90, R35, UR32, -R84 ;  /* 0x00000020235a7c23 */ /* 0x000fe20008010854 */
[----:B------:R-:W-:Y:S01]  /*3fc0*/  SHF.R.U32.HI R9, RZ, 0x18, R12 ;  /* 0x00000018ff097819 */ /* 0x000fe2000001160c */
[----:B------:R-:W2:Y:S01]  /*3fd0*/  MUFU.EX2 R23, R23 ;  /* 0x0000001700177308 */ /* 0x000ea20000000800 */
[----:B------:R-:W-:Y:S01]  /*3fe0*/  SHF.R.U32.HI R12, RZ, 0x8, R13 ;  /* 0x00000008ff0c7819 */ /* 0x000fe2000001160d */
[--C-:B------:R-:W-:Y:S01]  /*3ff0*/  FFMA.FTZ R35, R33, UR32, -R88.reuse ;  /* 0x0000002021237c23 */ /* 0x100fe20008010858 */
[----:B------:R-:W-:Y:S01]  /*4000*/  LOP3.LUT R81, R81, R14, RZ, 0xc0, !PT ;  /* 0x0000000e51517212 */ /* 0x000fe200078ec0ff */
[----:B------:R-:W-:Y:S01]  /*4010*/  FFMA.FTZ R91, R76, UR32, -R88 ;  /* 0x000000204c5b7c23 */ /* 0x000fe20008010858 */
[--C-:B------:R-:W-:Y:S01]  /*4020*/  HSET2.LE.AND R14, R10, R129.reuse, PT ;  /* 0x000000810a0e7233 */ /* 0x100fe20003803000 */
[----:B------:R-:W-:Y:S01]  /*4030*/  FADD.FTZ R29, R30, R29 ;  /* 0x0000001d1e1d7221 */ /* 0x000fe20000010000 */
[----:B------:R-:W-:Y:S01]  /*4040*/  LOP3.LUT R10, R8, 0xff00ff, RZ, 0xc0, !PT ;  /* 0x00ff00ff080a7812 */ /* 0x000fe200078ec0ff */
[----:B------:R-:W-:Y:S01]  /*4050*/  FADD.FTZ R32, R32, R31 ;  /* 0x0000001f20207221 */ /* 0x000fe20000010000 */
[----:B------:R-:W-:Y:S01]  /*4060*/  LOP3.LUT R44, R44, 0xff, RZ, 0xc0, !PT ;  /* 0x000000ff2c2c7812 */ /* 0x000fe200078ec0ff */
[C---:B-1----:R-:W-:Y:S01]  /*4070*/  HMMA.16816.F32 R36, R80.reuse, R40, RZ ;  /* 0x000000285024723c */ /* 0x042fe200000018ff */
[----:B------:R-:W-:Y:S01]  /*4080*/  PRMT R12, R11, 0x5410, R12 ;  /* 0x000054100b0c7816 */ /* 0x000fe2000000000c */
[----:B------:R-:W-:Y:S01]  /*4090*/  FADD.FTZ R28, R28, R29 ;  /* 0x0000001d1c1c7221 */ /* 0x000fe20000010000 */
[----:B-----5:R-:W-:Y:S01]  /*40a0*/  F2FP.F16.F32.PACK_AB R13, R21, R22 ;  /* 0x00000016150d723e */ /* 0x020fe200000000ff */
[----:B------:R-:W-:Y:S01]  /*40b0*/  FFMA.FTZ R142, R78, UR32, -R84 ;  /* 0x000000204e8e7c23 */ /* 0x000fe20008010854 */
[----:B------:R-:W-:Y:S01]  /*40c0*/  PRMT R8, R44, 0x5410, R9 ;  /* 0x000054102c087816 */ /* 0x000fe20000000009 */
[----:B------:R-:W-:Y:S01]  /*40d0*/  FADD.FTZ R31, R27, R28 ;  /* 0x0000001c1b1f7221 */ /* 0x000fe20000010000 */
[--C-:B------:R-:W-:Y:S01]  /*40e0*/  HSET2.LE.AND R15, R10, R129.reuse, PT ;  /* 0x000000810a0f7233 */ /* 0x100fe20003803000 */
[C---:B----4-:R-:W-:Y:S01]  /*40f0*/  HMMA.16816.F32 R44, R80.reuse, R48, RZ ;  /* 0x00000030502c723c */ /* 0x050fe200000018ff */
[----:B--2---:R-:W-:Y:S01]  /*4100*/  F2FP.F16.F32.PACK_AB R10, R3, R20 ;  /* 0x00000014030a723e */ /* 0x004fe200000000ff */
[----:B------:R-:W-:Y:S01]  /*4110*/  FADD.FTZ R25, R25, R32 ;  /* 0x0000002019197221 */ /* 0x000fe20000010000 */
[--C-:B------:R-:W-:Y:S01]  /*4120*/  HSET2.LE.AND R12, R12, R129.reuse, PT ;  /* 0x000000810c0c7233 */ /* 0x100fe20003803000 */
[----:B------:R-:W-:Y:S01]  /*4130*/  MUFU.EX2 R30, R91 ;  /* 0x0000005b001e7308 */ /* 0x000fe20000000800 */
[----:B------:R-:W-:Y:S01]  /*4140*/  F2FP.F16.F32.PACK_AB R9, R87, R26 ;  /* 0x0000001a5709723e */ /* 0x000fe200000000ff */
[----:B------:R-:W-:Y:S01]  /*4150*/  FADD.FTZ R26, R26, R31 ;  /* 0x0000001f1a1a7221 */ /* 0x000fe20000010000 */
[----:B------:R-:W-:Y:S01]  /*4160*/  LOP3.LUT R14, R13, R14, RZ, 0xc0, !PT ;  /* 0x0000000e0d0e7212 */ /* 0x000fe200078ec0ff */
[C---:B------:R-:W-:Y:S01]  /*4170*/  HMMA.16816.F32 R52, R80.reuse, R56, RZ ;  /* 0x000000385034723c */ /* 0x040fe200000018ff */
[----:B------:R-:W-:Y:S01]  /*4180*/  HSET2.LE.AND R13, R8, R129, PT ;  /* 0x00000081080d7233 */ /* 0x000fe20003803000 */
[----:B------:R-:W-:Y:S01]  /*4190*/  FADD.FTZ R25, R24, R25 ;  /* 0x0000001918197221 */ /* 0x000fe20000010000 */
[----:B------:R-:W-:Y:S01]  /*41a0*/  F2FP.F16.F32.PACK_AB R48, R23, R86 ;  /* 0x000000561730723e */ /* 0x000fe200000000ff */
[----:B------:R-:W-:Y:S01]  /*41b0*/  MUFU.EX2 R24, R96 ;  /* 0x0000006000187308 */ /* 0x000fe20000000800 */
[----:B------:R-:W-:Y:S01]  /*41c0*/  LOP3.LUT R15, R10, R15, RZ, 0xc0, !PT ;  /* 0x0000000f0a0f7212 */ /* 0x000fe200078ec0ff */
[----:B------:R-:W-:Y:S01]  /*41d0*/  FADD.FTZ R86, R86, R25 ;  /* 0x0000001956567221 */ /* 0x000fe20000010000 */
[----:B------:R-:W-:Y:S01]  /*41e0*/  LOP3.LUT R12, R9, R12, RZ, 0xc0, !PT ;  /* 0x0000000c090c7212 */ /* 0x000fe200078ec0ff */
[----:B------:R-:W-:Y:S01]  /*41f0*/  HMMA.16816.F32 R56, R80, R58, RZ ;  /* 0x0000003a5038723c */ /* 0x000fe200000018ff */
[----:B------:R-:W1:Y:S01]  /*4200*/  LDSM.16.MT88.4 R8, [R114+0x7400] ;  /* 0x007400007208783b */ /* 0x000e620000004200 */
[----:B------:R-:W-:Y:S01]  /*4210*/  LOP3.LUT R13, R48, R13, RZ, 0xc0, !PT ;  /* 0x0000000d300d7212 */ /* 0x000fe200078ec0ff */
[----:B------:R-:W-:Y:S01]  /*4220*/  MUFU.EX2 R143, R143 ;  /* 0x0000008f008f7308 */ /* 0x000fe20000000800 */
[----:B------:R-:W-:Y:S01]  /*4230*/  FADD.FTZ R87, R87, R26 ;  /* 0x0000001a57577221 */ /* 0x000fe20000010000 */
[----:B------:R-:W-:-:S02]  /*4240*/  FADD.FTZ R23, R23, R86 ;  /* 0x0000005617177221 */ /* 0x000fc40000010000 */
[----:B------:R-:W-:Y:S01]  /*4250*/  MUFU.EX2 R142, R142 ;  /* 0x0000008e008e7308 */ /* 0x000fe20000000800 */
[----:B------:R-:W-:Y:S03]  /*4260*/  HMMA.16816.F32 R48, R80, R50, RZ ;  /* 0x000000325030723c */ /* 0x000fe600000018ff */
[----:B------:R-:W-:Y:S04]  /*4270*/  MUFU.EX2 R35, R35 ;  /* 0x0000002300237308 */ /* 0x000fe80000000800 */
[----:B------:R-:W-:Y:S01]  /*4280*/  MUFU.EX2 R25, R89 ;  /* 0x0000005900197308 */ /* 0x000fe20000000800 */
[C---:B---3--:R-:W-:Y:S08]  /*4290*/  HMMA.16816.F32 R44, R12.reuse, R4, R44 ;  /* 0x000000040c2c723c */ /* 0x048ff0000000182c */
[----:B------:R-:W-:Y:S01]  /*42a0*/  HMMA.16816.F32 R36, R12, R16, R36 ;  /* 0x000000100c24723c */ /* 0x000fe20000001824 */
[----:B------:R-:W-:Y:S01]  /*42b0*/  LOP3.LUT R16, R97, UR25, R139, 0x96, !PT ;  /* 0x0000001961107c12 */ /* 0x000fe2000f8e968b */
[----:B------:R-:W-:-:S04]  /*42c0*/  FFMA.FTZ R97, R70, UR32, -R88 ;  /* 0x0000002046617c23 */ /* 0x000fc80008010858 */
[----:B------:R-:W-:Y:S01]  /*42d0*/  IMAD.WIDE.U32 R16, R16, -0x326172a9, RZ ;  /* 0xcd9e8d5710107825 */ /* 0x000fe200078e00ff */
[----:B------:R-:W-:Y:S01]  /*42e0*/  MUFU.EX2 R31, R97 ;  /* 0x00000061001f7308 */ /* 0x000fe20000000800 */
[----:B------:R-:W-:Y:S01]  /*42f0*/  HMMA.16816.F32 R48, R12, R6, R48 ;  /* 0x000000060c30723c */ /* 0x000fe20000001830 */
[----:B------:R-:W2:Y:S01]  /*4300*/  LDSM.16.MT88.4 R4, [R112+0x7400] ;  /* 0x007400007004783b */ /* 0x000ea20000004200 */
[----:B------:R-:W-:-:S06]  /*4310*/  LOP3.LUT R16, R16, UR29, R135, 0x96, !PT ;  /* 0x0000001d10107c12 */ /* 0x000fcc000f8e9687 */
[----:B------:R-:W-:Y:S08]  /*4320*/  HMMA.16816.F32 R60, R80, R64, RZ ;  /* 0x00000040503c723c */ /* 0x000ff000000018ff */
[----:B-1----:R-:W-:Y:S01]  /*4330*/  HMMA.16816.F32 R56, R12, R10, R56 ;  /* 0x0000000a0c38723c */ /* 0x002fe20000001838 */
[----:B------:R-:W-:Y:S01]  /*4340*/  LOP3.LUT R10, R140, UR30, R17, 0x96, !PT ;  /* 0x0000001e8c0a7c12 */ /* 0x000fe2000f8e9611 */
[----:B------:R-:W-:-:S04]  /*4350*/  IMAD.WIDE.U32 R16, R16, -0x2daee0ad, RZ ;  /* 0xd2511f5310107825 */ /* 0x000fc800078e00ff */
        /* <DEDUP_REMOVED lines=9> */
[----:B--2---:R-:W-:Y:S01]  /*43f0*/  HMMA.16816.F32 R60, R12, R4, R60 ;  /* 0x000000040c3c723c */ /* 0x004fe2000000183c */
[----:B------:R-:W-:-:S04]  /*4400*/  IMAD.WIDE.U32 R4, R9, -0x2daee0ad, RZ ;  /* 0xd2511f5309047825 */ /* 0x000fc800078e00ff */
[--C-:B------:R-:W-:Y:S02]  /*4410*/  FFMA.FTZ R11, R85, UR32, -R84.reuse ;  /* 0x00000020550b7c23 */ /* 0x100fe40008010854 */
[----:B------:R-:W-:Y:S01]  /*4420*/  MUFU.EX2 R85, R90 ;  /* 0x0000005a00557308 */ /* 0x000fe20000000800 */
[----:B------:R-:W-:Y:S01]  /*4430*/  IMAD.WIDE.U32 R8, R8, -0x2daee0ad, RZ ;  /* 0xd2511f5308087825 */ /* 0x000fe200078e00ff */
[----:B------:R-:W-:Y:S01]  /*4440*/  LOP3.LUT R5, R16, UR22, R5, 0x96, !PT ;  /* 0x0000001610057c12 */ /* 0x000fe2000f8e9605 */
[----:B------:R-:W-:Y:S01]  /*4450*/  HMMA.16816.F32 R40, R80, R42, RZ ;  /* 0x0000002a5028723c */ /* 0x000fe200000018ff */
[----:B------:R1:W-:Y:S02]  /*4460*/  MUFU.EX2 R29, R11 ;  /* 0x0000000b001d7308 */ /* 0x0003e40000000800 */
[----:B------:R-:W-:Y:S01]  /*4470*/  LOP3.LUT R4, R4, UR13, R9, 0x96, !PT ;  /* 0x0000000d04047c12 */ /* 0x000fe2000f8e9609 */
[----:B------:R-:W-:-:S04]  /*4480*/  FFMA.FTZ R9, R68, UR32, -R84 ;  /* 0x0000002044097c23 */ /* 0x000fc80008010854 */
[----:B------:R-:W-:Y:S01]  /*4490*/  IMAD.WIDE.U32 R16, R4, -0x326172a9, RZ ;  /* 0xcd9e8d5704107825 */ /* 0x000fe200078e00ff */
[C---:B------:R-:W-:Y:S01]  /*44a0*/  HMMA.16816.F32 R64, R12.reuse, R6, R64 ;  /* 0x000000060c40723c */ /* 0x040fe20000001840 */
[----:B------:R-:W-:Y:S02]  /*44b0*/  MUFU.EX2 R27, R9 ;  /* 0x00000009001b7308 */ /* 0x000fe40000000800 */
[----:B------:R-:W-:Y:S01]  /*44c0*/  IMAD.WIDE.U32 R6, R5, -0x326172a9, RZ ;  /* 0xcd9e8d5705067825 */ /* 0x000fe200078e00ff */
[C---:B------:R-:W-:Y:S02]  /*44d0*/  PRMT R4, R16.reuse, 0x7771, RZ ;  /* 0x0000777110047816 */ /* 0x040fe400000000ff */
[----:B------:R-:W-:Y:S02]  /*44e0*/  PRMT R98, R16, 0x7772, RZ ;  /* 0x0000777210627816 */ /* 0x000fe400000000ff */
[----:B------:R-:W-:Y:S01]  /*44f0*/  LOP3.LUT R5, R10, UR17, R7, 0x96, !PT ;  /* 0x000000110a057c12 */ /* 0x000fe2000f8e9607 */
[----:B------:R-:W-:Y:S01]  /*4500*/  FFMA.FTZ R10, R79, UR32, -R84 ;  /* 0x000000204f0a7c23 */ /* 0x000fe20008010854 */
[----:B------:R-:W-:Y:S01]  /*4510*/  LOP3.LUT R99, R6, UR12, R17, 0x96, !PT ;  /* 0x0000000c06637c12 */ /* 0x000fe2000f8e9611 */
[----:B------:R-:W-:Y:S01]  /*4520*/  IMAD.MOV.U32 R6, RZ, RZ, R16 ;  /* 0x000000ffff067224 */ /* 0x000fe200078e0010 */
[----:B------:R-:W-:Y:S01]  /*4530*/  PRMT R7, R16, 0x7773, RZ ;  /* 0x0000777310077816 */ /* 0x000fe200000000ff */
[----:B------:R-:W-:Y:S01]  /*4540*/  FFMA.FTZ R17, R72, UR32, -R84 ;  /* 0x0000002048117c23 */ /* 0x000fe20008010854 */
[----:B------:R-:W-:Y:S01]  /*4550*/  FFMA.FTZ R16, R75, UR32, -R88 ;  /* 0x000000204b107c23 */ /* 0x000fe20008010858 */
[----:B------:R-:W-:Y:S01]  /*4560*/  IMAD.WIDE.U32 R68, R5, -0x2daee0ad, RZ ;  /* 0xd2511f5305447825 */ /* 0x000fe200078e00ff */
[----:B------:R-:W2:Y:S01]  /*4570*/  LDSM.16.MT88.4 R72, [R114+0x8000] ;  /* 0x008000007248783b */ /* 0x000ea20000004200 */
[----:B------:R-:W-:Y:S01]  /*4580*/  PRMT R98, R98, 0x5410, R7 ;  /* 0x0000541062627816 */ /* 0x000fe20000000007 */
[----:B------:R-:W-:Y:S01]  /*4590*/  HMMA.16816.F32 R40, R12, R18, R40 ;  /* 0x000000120c28723c */ /* 0x000fe20000001828 */
[----:B------:R-:W-:Y:S01]  /*45a0*/  LOP3.LUT R7, R6, 0xff, RZ, 0xc0, !PT ;  /* 0x000000ff06077812 */ /* 0x000fe200078ec0ff */
[----:B------:R-:W-:Y:S01]  /*45b0*/  FFMA.FTZ R19, R34, UR32, -R84 ;  /* 0x0000002022137c23 */ /* 0x000fe20008010854 */
[----:B------:R-:W-:Y:S01]  /*45c0*/  LOP3.LUT R33, R8, UR8, R69, 0x96, !PT ;  /* 0x0000000808217c12 */ /* 0x000fe2000f8e9645 */
[----:B------:R-:W-:Y:S01]  /*45d0*/  FFMA.FTZ R34, R71, UR32, -R88 ;  /* 0x0000002047227c23 */ /* 0x000fe20008010858 */
[C---:B------:R-:W-:Y:S01]  /*45e0*/  PRMT R5, R68.reuse, 0x7773, RZ ;  /* 0x0000777344057816 */ /* 0x040fe200000000ff */
[----:B------:R-:W-:Y:S01]  /*45f0*/  IMAD.MOV.U32 R76, RZ, RZ, R68 ;  /* 0x000000ffff4c7224 */ /* 0x000fe200078e0044 */
[----:B------:R-:W-:Y:S01]  /*4600*/  PRMT R8, R68, 0x7772, RZ ;  /* 0x0000777244087816 */ /* 0x000fe200000000ff */
[----:B------:R-:W-:Y:S01]  /*4610*/  FFMA.FTZ R18, R77, UR32, -R84 ;  /* 0x000000204d127c23 */ /* 0x000fe20008010854 */
[----:B------:R-:W-:Y:S01]  /*4620*/  PRMT R88, R7, 0x5410, R4 ;  /* 0x0000541007587816 */ /* 0x000fe20000000004 */
[----:B------:R-:W-:Y:S01]  /*4630*/  MUFU.EX2 R32, R17 ;  /* 0x0000001100207308 */ /* 0x000fe20000000800 */
[----:B------:R-:W-:-:S02]  /*4640*/  PRMT R8, R8, 0x5410, R5 ;  /* 0x0000541008087816 */ /* 0x000fc40000000005 */
[----:B------:R-:W3:Y:S01]  /*4650*/  LDSM.16.MT88.4 R4, [R114+0x8400] ;  /* 0x008400007204783b */ /* 0x000ee20000004200 */
[----:B------:R-:W-:Y:S01]  /*4660*/  PRMT R108, R68, 0x7771, RZ ;  /* 0x00007771446c7816 */ /* 0x000fe200000000ff */
[----:B------:R-:W-:Y:S01]  /*4670*/  MUFU.EX2 R34, R34 ;  /* 0x0000002200227308 */ /* 0x000fe20000000800 */
[----:B------:R-:W-:Y:S02]  /*4680*/  LOP3.LUT R106, R99, 0xff, RZ, 0xc0, !PT ;  /* 0x000000ff636a7812 */ /* 0x000fe400078ec0ff */
[----:B------:R-:W-:Y:S01]  /*4690*/  SHF.R.U32.HI R102, RZ, 0x18, R99 ;  /* 0x00000018ff667819 */ /* 0x000fe20000011663 */
[----:B------:R-:W-:Y:S01]  /*46a0*/  MUFU.EX2 R84, R19 ;  /* 0x0000001300547308 */ /* 0x000fe20000000800 */
[----:B------:R-:W-:Y:S02]  /*46b0*/  LOP3.LUT R104, R33, 0xff, RZ, 0xc0, !PT ;  /* 0x000000ff21687812 */ /* 0x000fe400078ec0ff */
[----:B------:R-:W-:Y:S01]  /*46c0*/  SHF.R.U32.HI R100, RZ, 0x18, R33 ;  /* 0x00000018ff647819 */ /* 0x000fe20000011621 */
[----:B------:R4:W-:Y:S01]  /*46d0*/  MUFU.EX2 R28, R10 ;  /* 0x0000000a001c7308 */ /* 0x0009e20000000800 */
[----:B------:R-:W-:-:S02]  /*46e0*/  LOP3.LUT R98, R98, 0xff00ff, RZ, 0xc0, !PT ;  /* 0x00ff00ff62627812 */ /* 0x000fc400078ec0ff */
[----:B------:R-:W-:Y:S01]  /*46f0*/  LOP3.LUT R8, R8, 0xff00ff, RZ, 0xc0, !PT ;  /* 0x00ff00ff08087812 */ /* 0x000fe200078ec0ff */
[----:B------:R-:W5:Y:S02]  /*4700*/  MUFU.EX2 R26, R16 ;  /* 0x00000010001a7308 */ /* 0x000f640000000800 */
[--C-:B-1----:R-:W-:Y:S02]  /*4710*/  HSET2.LE.AND R11, R98, R129.reuse, PT ;  /* 0x00000081620b7233 */ /* 0x102fe40003803000 */
[----:B----4-:R-:W-:Y:S01]  /*4720*/  HSET2.LE.AND R10, R88, R129, PT ;  /* 0x00000081580a7233 */ /* 0x010fe20003803000 */
[----:B--2---:R-:W-:Y:S01]  /*4730*/  HMMA.16816.F32 R68, R80, R72, RZ ;  /* 0x000000485044723c */ /* 0x004fe200000018ff */
[----:B-----5:R-:W-:-:S07]  /*4740*/  F2FP.F16.F32.PACK_AB R16, R25, R26 ;  /* 0x0000001a1910723e */ /* 0x020fce00000000ff */
[----:B------:R-:W-:-:S12]  /*4750*/  HMMA.16816.F32 R72, R80, R74, RZ ;  /* 0x0000004a5048723c */ /* 0x000fd800000018ff */
[C---:B---3--:R-:W-:Y:S01]  /*4760*/  HMMA.16816.F32 R68, R12.reuse, R4, R68 ;  /* 0x000000040c44723c */ /* 0x048fe20000001844 */
[----:B------:R-:W-:Y:S02]  /*4770*/  LOP3.LUT R5, R76, 0xff, RZ, 0xc0, !PT ;  /* 0x000000ff4c057812 */ /* 0x000fe400078ec0ff */
[----:B------:R-:W-:Y:S02]  /*4780*/  LOP3.LUT R4, R99, 0xffff, RZ, 0xc0, !PT ;  /* 0x0000ffff63047812 */ /* 0x000fe400078ec0ff */
[----:B------:R-:W-:Y:S02]  /*4790*/  PRMT R108, R5, 0x5410, R108 ;  /* 0x00005410056c7816 */ /* 0x000fe4000000006c */
[----:B------:R-:W-:Y:S01]  /*47a0*/  PRMT R5, R99, 0x7632, R5 ;  /* 0x0000763263057816 */ /* 0x000fe20000000005 */
[----:B------:R-:W-:Y:S01]  /*47b0*/  HMMA.16816.F32 R72, R12, R6, R72 ;  /* 0x000000060c48723c */ /* 0x000fe20000001848 */
[----:B------:R-:W-:Y:S02]  /*47c0*/  SHF.R.U32.HI R7, RZ, 0x8, R4 ;  /* 0x00000008ff077819 */ /* 0x000fe40000011604 */
[----:B------:R-:W-:-:S02]  /*47d0*/  LOP3.LUT R5, R5, 0xff, RZ, 0xc0, !PT ;  /* 0x000000ff05057812 */ /* 0x000fc400078ec0ff */
[----:B------:R-:W-:Y:S02]  /*47e0*/  PRMT R106, R106, 0x5410, R7 ;  /* 0x000054106a6a7816 */ /* 0x000fe40000000007 */
[----:B------:R-:W-:Y:S02]  /*47f0*/  PRMT R102, R5, 0x5410, R102 ;  /* 0x0000541005667816 */ /* 0x000fe40000000066 */
[C---:B------:R-:W-:Y:S02]  /*4800*/  LOP3.LUT R7, R33.reuse, 0xffff, RZ, 0xc0, !PT ;  /* 0x0000ffff21077812 */ /* 0x040fe400078ec0ff */
[----:B------:R-:W-:Y:S02]  /*4810*/  PRMT R5, R33, 0x7632, R5 ;  /* 0x0000763221057816 */ /* 0x000fe40000000005 */
[----:B------:R-:W-:Y:S01]  /*4820*/  SHF.R.U32.HI R7, RZ, 0x8, R7 ;  /* 0x00000008ff077819 */ /* 0x000fe20000011607 */
[----:B------:R-:W1:Y:S01]  /*4830*/  MUFU.EX2 R33, R18 ;  /* 0x0000001200217308 */ /* 0x000e620000000800 */
[----:B------:R-:W-:-:S02]  /*4840*/  LOP3.LUT R5, R5, 0xff, RZ, 0xc0, !PT ;  /* 0x000000ff05057812 */ /* 0x000fc400078ec0ff */
[----:B------:R-:W-:Y:S02]  /*4850*/  PRMT R104, R104, 0x5410, R7 ;  /* 0x0000541068687816 */ /* 0x000fe40000000007 */
[----:B------:R-:W-:Y:S02]  /*4860*/  PRMT R100, R5, 0x5410, R100 ;  /* 0x0000541005647816 */ /* 0x000fe40000000064 */
[----:B------:R-:W2:Y:S01]  /*4870*/  LDSM.16.MT88.4 R4, [R112+0x8000] ;  /* 0x008000007004783b */ /* 0x000ea20000004200 */
[----:B------:R-:W-:Y:S01]  /*4880*/  HSET2.LE.AND R9, R102, R129, PT ;  /* 0x0000008166097233 */ /* 0x000fe20003803000 */
[----:B--2---:R-:W-:Y:S01]  /*4890*/  HMMA.16816.F32 R76, R80, R4, RZ ;  /* 0x00000004504c723c */ /* 0x004fe200000018ff */
[----:B------:R-:W-:Y:S02]  /*48a0*/  F2FP.F16.F32.PACK_AB R4, R30, R31 ;  /* 0x0000001f1e04723e */ /* 0x000fe400000000ff */
[----:B-1----:R-:W-:Y:S02]  /*48b0*/  F2FP.F16.F32.PACK_AB R5, R32, R33 ;  /* 0x000000212005723e */ /* 0x002fe400000000ff */
[----:B------:R-:W-:-:S02]  /*48c0*/  LOP3.LUT R11, R4, R11, RZ, 0xc0, !PT ;  /* 0x0000000b040b7212 */ /* 0x000fc400078ec0ff */
[----:B------:R-:W-:Y:S01]  /*48d0*/  LOP3.LUT R10, R5, R10, RZ, 0xc0, !PT ;  /* 0x0000000a050a7212 */ /* 0x000fe200078ec0ff */
[----:B------:R-:W-:Y:S01]  /*48e0*/  HMMA.16816.F32 R80, R80, R6, RZ ;  /* 0x000000065050723c */ /* 0x000fe200000018ff */
[--C-:B------:R-:W-:Y:S02]  /*48f0*/  HSET2.LE.AND R7, R8, R129.reuse, PT ;  /* 0x0000008108077233 */ /* 0x100fe40003803000 */
[----:B------:R-:W-:Y:S02]  /*4900*/  HSET2.LE.AND R6, R108, R129, PT ;  /* 0x000000816c067233 */ /* 0x000fe40003803000 */
[----:B------:R-:W-:Y:S02]  /*4910*/  F2FP.F16.F32.PACK_AB R4, R143, R24 ;  /* 0x000000188f04723e */ /* 0x000fe400000000ff */
[----:B------:R-:W-:Y:S02]  /*4920*/  F2FP.F16.F32.PACK_AB R5, R142, R27 ;  /* 0x0000001b8e05723e */ /* 0x000fe400000000ff */
[----:B------:R-:W-:-:S02]  /*4930*/  LOP3.LUT R7, R4, R7, RZ, 0xc0, !PT ;  /* 0x0000000704077212 */ /* 0x000fc400078ec0ff */
[----:B------:R-:W-:Y:S02]  /*4940*/  LOP3.LUT R6, R5, R6, RZ, 0xc0, !PT ;  /* 0x0000000605067212 */ /* 0x000fe400078ec0ff */
[----:B------:R-:W-:Y:S02]  /*4950*/  HSET2.LE.AND R8, R106, R129, PT ;  /* 0x000000816a087233 */ /* 0x000fe40003803000 */
[----:B------:R-:W-:Y:S02]  /*4960*/  F2FP.F16.F32.PACK_AB R4, R34, R35 ;  /* 0x000000232204723e */ /* 0x000fe400000000ff */
[----:B------:R-:W-:Y:S02]  /*4970*/  F2FP.F16.F32.PACK_AB R5, R84, R85 ;  /* 0x000000555405723e */ /* 0x000fe400000000ff */
[----:B------:R-:W-:Y:S02]  /*4980*/  LOP3.LUT R9, R4, R9, RZ, 0xc0, !PT ;  /* 0x0000000904097212 */ /* 0x000fe400078ec0ff */
[----:B------:R-:W-:-:S02]  /*4990*/  LOP3.LUT R8, R5, R8, RZ, 0xc0, !PT ;  /* 0x0000000805087212 */ /* 0x000fc400078ec0ff */
[----:B------:R-:W-:Y:S02]  /*49a0*/  HSET2.LE.AND R4, R104, R129, PT ;  /* 0x0000008168047233 */ /* 0x000fe40003803000 */
[----:B------:R-:W-:-:S04]  /*49b0*/  F2FP.F16.F32.PACK_AB R5, R28, R29 ;  /* 0x0000001d1c05723e */ /* 0x000fc800000000ff */
[----:B------:R-:W-:Y:S02]  /*49c0*/  LOP3.LUT R4, R5, R4, RZ, 0xc0, !PT ;  /* 0x0000000405047212 */ /* 0x000fe400078ec0ff */
[----:B------:R-:W-:-:S05]  /*49d0*/  HSET2.LE.AND R5, R100, R129, PT ;  /* 0x0000008164057233 */ /* 0x000fca0003803000 */
[----:B------:R-:W-:Y:S02]  /*49e0*/  LOP3.LUT R5, R16, R5, RZ, 0xc0, !PT ;  /* 0x0000000510057212 */ /* 0x000fe400078ec0ff */
[----:B------:R-:W1:Y:S02]  /*49f0*/  LDSM.16.MT88.4 R16, [R112+0x8400] ;  /* 0x008400007010783b */ /* 0x000e640000004200 */
        /* <DEDUP_REMOVED lines=21> */
[----:B------:R-:W2:Y:S04]  /*4b50*/  LDSM.16.MT88.4 R12, [R112+0x6c00] ;  /* 0x006c0000700c783b */ /* 0x000ea80000004200 */
[----:B------:R-:W3:Y:S03]  /*4b60*/  LDSM.16.MT88.4 R8, [R114+0x7c00] ;  /* 0x007c00007208783b */ /* 0x000ee60000004200 */
[C---:B-1----:R-:W-:Y:S08]  /*4b70*/  HMMA.16816.F32 R36, R4.reuse, R16, R36 ;  /* 0x000000100424723c */ /* 0x042ff00000001824 */
[C---:B------:R-:W-:Y:S01]  /*4b80*/  HMMA.16816.F32 R40, R4.reuse, R18, R40 ;  /* 0x000000120428723c */ /* 0x040fe20000001828 */
[----:B------:R-:W1:Y:S07]  /*4b90*/  LDSM.16.MT88.4 R16, [R112+0x7c00] ;  /* 0x007c00007010783b */ /* 0x000e6e0000004200 */
[C---:B--2---:R-:W-:Y:S08]  /*4ba0*/  HMMA.16816.F32 R44, R4.reuse, R12, R44 ;  /* 0x0000000c042c723c */ /* 0x044ff0000000182c */
[C---:B------:R-:W-:Y:S01]  /*4bb0*/  HMMA.16816.F32 R48, R4.reuse, R14, R48 ;  /* 0x0000000e0430723c */ /* 0x040fe20000001830 */
[----:B------:R-:W2:Y:S07]  /*4bc0*/  LDSM.16.MT88.4 R12, [R114+0x8c00] ;  /* 0x008c0000720c783b */ /* 0x000eae0000004200 */
[C---:B---3--:R-:W-:Y:S08]  /*4bd0*/  HMMA.16816.F32 R52, R4.reuse, R8, R52 ;  /* 0x000000080434723c */ /* 0x048ff00000001834 */
        /* <DEDUP_REMOVED lines=41> */
[----:B------:R-:W-:Y:S02]  /*4e70*/  LEA.HI.X R11, R8, R121, R4, 0x1, P0 ;  /* 0x00000079080b7211 */ /* 0x000fe400000f0c04 */
[----:B------:R-:W-:Y:S02]  /*4e80*/  ISETP.GE.AND P0, PT, R118, UR4, PT ;  /* 0x0000000476007c0c */ /* 0x000fe4000bf06270 */
[----:B------:R-:W-:-:S04]  /*4e90*/  LEA R12, P3, R3, R122, 0x1 ;  /* 0x0000007a030c7211 */ /* 0x000fc800078608ff */
[----:B------:R-:W-:Y:S01]  /*4ea0*/  LEA.HI.X R13, R3, R121, R6, 0x1, P3 ;  /* 0x00000079030d7211 */ /* 0x000fe200018f0c06 */
        /* <DEDUP_REMOVED lines=33> */
[----:B------:R-:W-:Y:S04]  /*50c0*/  LDSM.16.M88.4 R84, [R115] ;  /* 0x000000007354783b */ /* 0x000fe80000000200 */
[----:B-1----:R-:W1:Y:S04]  /*50d0*/  LDSM.16.M88.4 R8, [R113+0x3000] ;  /* 0x003000007108783b */ /* 0x002e680000000200 */
[----:B------:R-:W5:Y:S04]  /*50e0*/  LDSM.16.M88.4 R20, [R113+0x3400] ;  /* 0x003400007114783b */ /* 0x000f680000000200 */
[----:B--2---:R-:W2:Y:S04]  /*50f0*/  LDSM.16.M88.4 R12, [R116+0x3800] ;  /* 0x00380000740c783b */ /* 0x004ea80000000200 */
[----:B------:R-:W-:Y:S04]  /*5100*/  LDSM.16.M88.4 R88, [R116+0x3c00] ;  /* 0x003c00007458783b */ /* 0x000fe80000000200 */
[----:B------:R-:W0:Y:S01]  /*5110*/  LDGDEPBAR ;  /* 0x00000000000079af */ /* 0x000e220000000000 */
[C---:B---3--:R-:W-:Y:S08]  /*5120*/  HMMA.16816.F32 R32, R4.reuse, R28, RZ ;  /* 0x0000001c0420723c */ /* 0x048ff000000018ff */
[C---:B------:R-:W-:Y:S08]  /*5130*/  HMMA.16816.F32 R28, R4.reuse, R30, RZ ;  /* 0x0000001e041c723c */ /* 0x040ff000000018ff */
[C---:B----4-:R-:W-:Y:S08]  /*5140*/  HMMA.16816.F32 R24, R4.reuse, R16, RZ ;  /* 0x000000100418723c */ /* 0x050ff000000018ff */
[----:B------:R-:W-:Y:S08]  /*5150*/  HMMA.16816.F32 R16, R4, R18, RZ ;  /* 0x000000120410723c */ /* 0x000ff000000018ff */
[C---:B-1----:R-:W-:Y:S08]  /*5160*/  HMMA.16816.F32 R32, R84.reuse, R8, R32 ;  /* 0x000000085420723c */ /* 0x042ff00000001820 */
[C---:B------:R-:W-:Y:S01]  /*5170*/  HMMA.16816.F32 R28, R84.reuse, R10, R28 ;  /* 0x0000000a541c723c */ /* 0x040fe2000000181c */
[----:B------:R-:W1:Y:S07]  /*5180*/  LDSM.16.M88.4 R8, [R113+0x3800] ;  /* 0x003800007108783b */ /* 0x000e6e0000000200 */
[C---:B-----5:R-:W-:Y:S08]  /*5190*/  HMMA.16816.F32 R24, R84.reuse, R20, R24 ;  /* 0x000000145418723c */ /* 0x060ff00000001818 */
[----:B------:R-:W-:Y:S08]  /*51a0*/  HMMA.16816.F32 R20, R84, R22, R16 ;  /* 0x000000165414723c */ /* 0x000ff00000001810 */
[C---:B--2---:R-:W-:Y:S08]  /*51b0*/  HMMA.16816.F32 R16, R4.reuse, R12, RZ ;  /* 0x0000000c0410723c */ /* 0x044ff000000018ff */
[----:B------:R-:W-:-:S12]  /*51c0*/  HMMA.16816.F32 R12, R4, R14, RZ ;  /* 0x0000000e040c723c */ /* 0x000fd800000018ff */
[C---:B-1----:R-:W-:Y:S08]  /*51d0*/  HMMA.16816.F32 R16, R84.reuse, R8, R16 ;  /* 0x000000085410723c */ /* 0x042ff00000001810 */
[----:B------:R-:W-:Y:S08]  /*51e0*/  HMMA.16816.F32 R12, R84, R10, R12 ;  /* 0x0000000a540c723c */ /* 0x000ff0000000180c */
[C---:B------:R-:W-:Y:S08]  /*51f0*/  HMMA.16816.F32 R8, R4.reuse, R88, RZ ;  /* 0x000000580408723c */ /* 0x040ff000000018ff */
[----:B------:R-:W-:Y:S01]  /*5200*/  HMMA.16816.F32 R4, R4, R90, RZ ;  /* 0x0000005a0404723c */ /* 0x000fe200000018ff */
[----:B------:R-:W1:Y:S11]  /*5210*/  LDSM.16.M88.4 R88, [R113+0x3c00] ;  /* 0x003c00007158783b */ /* 0x000e760000000200 */
        /* <DEDUP_REMOVED lines=51> */
[----:B------:R-:W1:Y:S01]  /*5550*/  LDSM.16.M88.4 R84, [R113+0x5c00] ;  /* 0x005c00007154783b */ /* 0x000e620000000200 */
[----:B------:R-:W-:-:S06]  /*5560*/  DEPBAR.LE SB0, 0x0 ;  /* 0x000080000000791a */ /* 0x000fcc0000000000 */
[C---:B-1----:R-:W-:Y:S01]  /*5570*/  HMMA.16816.F32 R4, R88.reuse, R86, R4 ;  /* 0x000000565804723c */ /* 0x042fe20000001804 */
[----:B------:R-:W-:Y:S01]  /*5580*/  VIADD R87, R95, 0xffffffc0 ;  /* 0xffffffc05f577836 */ /* 0x000fe20000000000 */
[----:B------:R-:W-:Y:S04]  /*5590*/  BAR.SYNC.DEFER_BLOCKING 0x0 ;  /* 0x0000000000007b1d */ /* 0x000fe80000010000 */
[----:B------:R-:W-:Y:S02]  /*55a0*/  ISETP.GE.AND P3, PT, R87, R94, PT ;  /* 0x0000005e5700720c */ /* 0x000fe40003f66270 */
[----:B------:R-:W-:Y:S01]  /*55b0*/  HMMA.16816.F32 R8, R88, R84, R8 ;  /* 0x000000545808723c */ /* 0x000fe20000001808 */
[----:B------:R-:W-:Y:S01]  /*55c0*/  VIADD R85, R95, 0xfffffff8 ;  /* 0xfffffff85f557836 */ /* 0x000fe20000000000 */
[----:B------:R-:W-:Y:S01]  /*55d0*/  ISETP.GE.AND P6, PT, R87, R93, PT ;  /* 0x0000005d5700720c */ /* 0x000fe20003fc6270 */
[----:B------:R-:W-:Y:S01]  /*55e0*/  VIADD R84, R95, 0xffffffc9 ;  /* 0xffffffc95f547836 */ /* 0x000fe20000000000 */
[----:B------:R-:W-:-:S02]  /*55f0*/  I2FP.F32.U32 R87, R87 ;  /* 0x0000005700577245 */ /* 0x000fc40000201000 */
[C---:B------:R-:W-:Y:S02]  /*5600*/  ISETP.GE.AND P5, PT, R85.reuse, R94, PT ;  /* 0x0000005e5500720c */ /* 0x040fe40003fa6270 */
[----:B------:R-:W-:Y:S01]  /*5610*/  ISETP.GE.AND P4, PT, R85, R93, PT ;  /* 0x0000005d5500720c */ /* 0x000fe20003f86270 */
[C---:B------:R-:W-:Y:S01]  /*5620*/  FFMA.FTZ R3, R87.reuse, UR5, R32 ;  /* 0x0000000557037c23 */ /* 0x040fe20008010020 */
[----:B------:R-:W-:Y:S01]  /*5630*/  I2FP.F32.U32 R85, R85 ;  /* 0x0000005500557245 */ /* 0x000fe20000201000 */
[----:B------:R-:W-:-:S04]  /*5640*/  FFMA.FTZ R32, R87, UR5, R34 ;  /* 0x0000000557207c23 */ /* 0x000fc80008010022 */
[C---:B------:R-:W-:Y:S01]  /*5650*/  FFMA.FTZ R86, R85.reuse, UR5, R4 ;  /* 0x0000000555567c23 */ /* 0x040fe20008010004 */
[----:B------:R-:W-:Y:S01]  /*5660*/  FFMA.FTZ R85, R85, UR5, R6 ;  /* 0x0000000555557c23 */ /* 0x000fe20008010006 */
[----:B------:R-:W-:Y:S01]  /*5670*/  VIADD R6, R95, 0xffffffc1 ;  /* 0xffffffc15f067836 */ /* 0x000fe20000000000 */
[----:B------:R-:W-:Y:S01]  /*5680*/  FSEL R4, R3, -INF , !P3 ;  /* 0xff80000003047808 */ /* 0x000fe20005800000 */
[----:B------:R-:W-:Y:S01]  /*5690*/  VIADD R3, R95, 0xffffffc8 ;  /* 0xffffffc85f037836 */ /* 0x000fe20000000000 */
[----:B------:R-:W-:Y:S02]  /*56a0*/  FSEL R32, R32, -INF , !P6 ;  /* 0xff80000020207808 */ /* 0x000fe40007000000 */
[C---:B------:R-:W-:Y:S02]  /*56b0*/  ISETP.GE.AND P3, PT, R6.reuse, R94, PT ;  /* 0x0000005e0600720c */ /* 0x040fe40003f66270 */
[----:B------:R-:W-:Y:S02]  /*56c0*/  ISETP.GE.AND P6, PT, R6, R93, PT ;  /* 0x0000005d0600720c */ /* 0x000fe40003fc6270 */
[----:B------:R-:W-:-:S02]  /*56d0*/  FSEL R86, R86, -INF , !P5 ;  /* 0xff80000056567808 */ /* 0x000fc40006800000 */
[----:B------:R-:W-:Y:S02]  /*56e0*/  FSEL R85, R85, -INF , !P4 ;  /* 0xff80000055557808 */ /* 0x000fe40006000000 */
[----:B------:R-:W-:Y:S02]  /*56f0*/  I2FP.F32.U32 R6, R6 ;  /* 0x0000000600067245 */ /* 0x000fe40000201000 */
        /* <DEDUP_REMOVED lines=8> */
[----:B------:R-:W-:Y:S02]  /*5780*/  FSEL R30, R33, -INF , !P3 ;  /* 0xff800000211e7808 */ /* 0x000fe40005800000 */
[----:B------:R-:W-:Y:S02]  /*5790*/  FSEL R28, R35, -INF , !P6 ;  /* 0xff800000231c7808 */ /* 0x000fe40007000000 */
[----:B------:R-:W-:Y:S02]  /*57a0*/  FSEL R6, R6, -INF , !P5 ;  /* 0xff80000006067808 */ /* 0x000fe40006800000 */
[----:B------:R-:W-:Y:S02]  /*57b0*/  FSEL R34, R34, -INF , !P4 ;  /* 0xff80000022227808 */ /* 0x000fe40006000000 */
[----:B------:R-:W-:-:S02]  /*57c0*/  ISETP.GE.AND P3, PT, R84, R94, PT ;  /* 0x0000005e5400720c */ /* 0x000fc40003f66270 */
[-C--:B------:R-:W-:Y:S02]  /*57d0*/  ISETP.GE.AND P6, PT, R84, R93.reuse, PT ;  /* 0x0000005d5400720c */ /* 0x080fe40003fc6270 */
[C---:B------:R-:W-:Y:S02]  /*57e0*/  ISETP.GE.AND P5, PT, R3.reuse, R94, PT ;  /* 0x0000005e0300720c */ /* 0x040fe40003fa6270 */
[----:B------:R-:W-:Y:S02]  /*57f0*/  ISETP.GE.AND P4, PT, R3, R93, PT ;  /* 0x0000005d0300720c */ /* 0x000fe40003f86270 */
[----:B------:R-:W-:Y:S02]  /*5800*/  I2FP.F32.U32 R84, R84 ;  /* 0x0000005400547245 */ /* 0x000fe40000201000 */
[----:B------:R-:W-:-:S03]  /*5810*/  I2FP.F32.U32 R3, R3 ;  /* 0x0000000300037245 */ /* 0x000fc60000201000 */
[C---:B------:R-:W-:Y:S01]  /*5820*/  FFMA.FTZ R29, R84.reuse, UR5, R29 ;  /* 0x00000005541d7c23 */ /* 0x040fe2000801001d */
[----:B------:R-:W-:Y:S01]  /*5830*/  FFMA.FTZ R31, R84, UR5, R31 ;  /* 0x00000005541f7c23 */ /* 0x000fe2000801001f */
[C---:B------:R-:W-:Y:S01]  /*5840*/  FFMA.FTZ R144, R3.reuse, UR5, R24 ;  /* 0x0000000503907c23 */ /* 0x040fe20008010018 */
[----:B------:R-:W-:Y:S01]  /*5850*/  FFMA.FTZ R108, R3, UR5, R26 ;  /* 0x00000005036c7c23 */ /* 0x000fe2000801001a */
[----:B------:R-:W-:Y:S01]  /*5860*/  VIADD R84, R95, 0xffffffd1 ;  /* 0xffffffd15f547836 */ /* 0x000fe20000000000 */
[----:B------:R-:W-:Y:S01]  /*5870*/  FSEL R26, R29, -INF , !P3 ;  /* 0xff8000001d1a7808 */ /* 0x000fe20005800000 */
[----:B------:R-:W-:Y:S01]  /*5880*/  VIADD R3, R95, 0xffffffd8 ;  /* 0xffffffd85f037836 */ /* 0x000fe20000000000 */
[----:B------:R-:W-:Y:S02]  /*5890*/  FSEL R24, R31, -INF , !P6 ;  /* 0xff8000001f187808 */ /* 0x000fe40007000000 */
[----:B------:R-:W-:Y:S02]  /*58a0*/  FSEL R144, R144, -INF , !P5 ;  /* 0xff80000090907808 */ /* 0x000fe40006800000 */
[----:B------:R-:W-:-:S02]  /*58b0*/  FSEL R108, R108, -INF , !P4 ;  /* 0xff8000006c6c7808 */ /* 0x000fc40006000000 */
[CC--:B------:R-:W-:Y:S02]  /*58c0*/  ISETP.GE.AND P3, PT, R84.reuse, R94.reuse, PT ;  /* 0x0000005e5400720c */ /* 0x0c0fe40003f66270 */
        /* <DEDUP_REMOVED lines=45> */
[C---:B------:R-:W-:Y:S02]  /*5ba0*/  ISETP.GE.AND P3, PT, R12.reuse, R94, PT ;  /* 0x0000005e0c00720c */ /* 0x040fe40003f66270 */
[----:B------:R-:W-:-:S02]  /*5bb0*/  ISETP.GE.AND P6, PT, R12, R93, PT ;  /* 0x0000005d0c00720c */ /* 0x000fc40003fc6270 */
[----:B------:R-:W-:Y:S02]  /*5bc0*/  FSEL R91, R91, -INF , !P5 ;  /* 0xff8000005b5b7808 */ /* 0x000fe40006800000 */
[----:B------:R-:W-:Y:S02]  /*5bd0*/  FSEL R89, R14, -INF , !P4 ;  /* 0xff8000000e597808 */ /* 0x000fe40006000000 */
[----:B------:R-:W-:Y:S02]  /*5be0*/  I2FP.F32.U32 R12, R12 ;  /* 0x0000000c000c7245 */ /* 0x000fe40000201000 */
[C---:B------:R-:W-:Y:S02]  /*5bf0*/  ISETP.GE.AND P5, PT, R3.reuse, R94, PT ;  /* 0x0000005e0300720c */ /* 0x040fe40003fa6270 */
[----:B------:R-:W-:Y:S01]  /*5c00*/  ISETP.GE.AND P4, PT, R3, R93, PT ;  /* 0x0000005d0300720c */ /* 0x000fe20003f86270 */
[C---:B------:R-:W-:Y:S01]  /*5c10*/  FFMA.FTZ R13, R12.reuse, UR5, R13 ;  /* 0x000000050c0d7c23 */ /* 0x040fe2000801000d */
[----:B------:R-:W-:Y:S01]  /*5c20*/  I2FP.F32.U32 R3, R3 ;  /* 0x0000000300037245 */ /* 0x000fe20000201000 */
[----:B------:R-:W-:-:S03]  /*5c30*/  FFMA.FTZ R15, R12, UR5, R15 ;  /* 0x000000050c0f7c23 */ /* 0x000fc6000801000f */
[----:B------:R-:W-:Y:S01]  /*5c40*/  FSEL R98, R13, -INF , !P3 ;  /* 0xff8000000d627808 */ /* 0x000fe20005800000 */
[C---:B------:R-:W-:Y:S01]  /*5c50*/  FFMA.FTZ R12, R3.reuse, UR5, R8 ;  /* 0x00000005030c7c23 */ /* 0x040fe20008010008 */
[----:B------:R-:W-:Y:S01]  /*5c60*/  FFMA.FTZ R10, R3, UR5, R10 ;  /* 0x00000005030a7c23 */ /* 0x000fe2000801000a */
[----:B------:R-:W-:Y:S01]  /*5c70*/  VIADD R3, R95, 0xfffffff1 ;  /* 0xfffffff15f037836 */ /* 0x000fe20000000000 */
[----:B------:R-:W-:Y:S01]  /*5c80*/  FSEL R96, R15, -INF , !P6 ;  /* 0xff8000000f607808 */ /* 0x000fe20007000000 */
[----:B------:R-:W-:Y:S01]  /*5c90*/  VIADD R8, R95, 0xfffffff9 ;  /* 0xfffffff95f087836 */ /* 0x000fe20000000000 */
[----:B------:R-:W-:Y:S02]  /*5ca0*/  FSEL R95, R12, -INF , !P5 ;  /* 0xff8000000c5f7808 */ /* 0x000fe40006800000 */
[-C--:B------:R-:W-:Y:S02]  /*5cb0*/  ISETP.GE.AND P3, PT, R3, R94.reuse, PT ;  /* 0x0000005e0300720c */ /* 0x080fe40003f66270 */
[----:B------:R-:W-:-:S02]  /*5cc0*/  ISETP.GE.AND P6, PT, R8, R94, PT ;  /* 0x0000005e0800720c */ /* 0x000fc40003fc6270 */
[----:B------:R-:W-:Y:S02]  /*5cd0*/  FSEL R94, R10, -INF , !P4 ;  /* 0xff8000000a5e7808 */ /* 0x000fe40006000000 */
[----:B------:R-:W-:Y:S02]  /*5ce0*/  I2FP.F32.U32 R10, R3 ;  /* 0x00000003000a7245 */ /* 0x000fe40000201000 */
[-C--:B------:R-:W-:Y:S02]  /*5cf0*/  ISETP.GE.AND P4, PT, R8, R93.reuse, PT ;  /* 0x0000005d0800720c */ /* 0x080fe40003f86270 */
[----:B------:R-:W-:Y:S01]  /*5d00*/  I2FP.F32.U32 R8, R8 ;  /* 0x0000000800087245 */ /* 0x000fe20000201000 */
[C---:B------:R-:W-:Y:S01]  /*5d10*/  FFMA.FTZ R9, R10.reuse, UR5, R9 ;  /* 0x000000050a097c23 */ /* 0x040fe20008010009 */
[----:B------:R-:W-:Y:S01]  /*5d20*/  FFMA.FTZ R11, R10, UR5, R11 ;  /* 0x000000050a0b7c23 */ /* 0x000fe2000801000b */
[----:B------:R-:W-:Y:S02]  /*5d30*/  ISETP.GE.AND P5, PT, R3, R93, PT ;  /* 0x0000005d0300720c */ /* 0x000fe40003fa6270 */
[C---:B------:R-:W-:Y:S01]  /*5d40*/  FFMA.FTZ R5, R8.reuse, UR5, R5 ;  /* 0x0000000508057c23 */ /* 0x040fe20008010005 */
[----:B------:R-:W-:Y:S01]  /*5d50*/  FSEL R102, R9, -INF , !P3 ;  /* 0xff80000009667808 */ /* 0x000fe20005800000 */
[----:B------:R-:W-:Y:S01]  /*5d60*/  FFMA.FTZ R7, R8, UR5, R7 ;  /* 0x0000000508077c23 */ /* 0x000fe20008010007 */
[----:B------:R-:W-:-:S02]  /*5d70*/  ISETP.GE.U32.AND P3, PT, R92, 0x3, PT ;  /* 0x000000035c00780c */ /* 0x000fc40003f66070 */
[----:B------:R-:W-:Y:S02]  /*5d80*/  FSEL R93, R11, -INF , !P5 ;  /* 0xff8000000b5d7808 */ /* 0x000fe40006800000 */
[----:B------:R-:W-:Y:S02]  /*5d90*/  FSEL R99, R5, -INF , !P6 ;  /* 0xff80000005637808 */ /* 0x000fe40007000000 */
[----:B------:R-:W-:-:S07]  /*5da0*/  FSEL R100, R7, -INF , !P4 ;  /* 0xff80000007647808 */ /* 0x000fce0006000000 */
[----:B------:R-:W-:Y:S05]  /*5db0*/  @!P3 BRA `(.L_x_1047) ;  /* 0x0000000000b4b947 */ /* 0x000fea0003800000 */
        /* <DEDUP_REMOVED lines=42> */
.L_x_1049:
[----:B------:R2:W-:Y:S02]  /*6060*/  STS.128 [R128+0x5800], RZ ;  /* 0x005800ff80007388 */ /* 0x0005e40000000c00 */
.L_x_1050:
[----:B------:R-:W-:Y:S05]  /*6070*/  BSYNC.RECONVERGENT B0 ;  /* 0x0000000000007941 */ /* 0x000fea0003800200 */
.L_x_1048:
[----:B------:R-:W0:Y:S02]  /*6080*/  LDGDEPBAR ;  /* 0x00000000000079af */ /* 0x000e240000000000 */
.L_x_1047:
[----:B------:R-:W-:Y:S01]  /*6090*/  FMNMX3.FTZ R9, R0, R32, R28, !PT ;  /* 0x0000002000097276 */ /* 0x000fe2000781001c */
[----:B------:R-:W-:Y:S01]  /*60a0*/  LDSM.16.MT88.4 R20, [R112+0x6000] ;  /* 0x006000007014783b */ /* 0x000fe20000004200 */
[----:B------:R-:W-:Y:S02]  /*60b0*/  FMNMX3.FTZ R3, R2, R4, R30, !PT ;  /* 0x0000000402037276 */ /* 0x000fe4000781001e */
[----:B------:R-:W-:Y:S02]  /*60c0*/  FMNMX3.FTZ R9, R9, R34, R24, !PT ;  /* 0x0000002209097276 */ /* 0x000fe40007810018 */
[----:B------:R-:W-:Y:S02]  /*60d0*/  FMNMX3.FTZ R3, R3, R6, R26, !PT ;  /* 0x0000000603037276 */ /* 0x000fe4000781001a */
[----:B------:R-:W-:Y:S02]  /*60e0*/  FMNMX3.FTZ R9, R9, R108, R110, !PT ;  /* 0x0000006c09097276 */ /* 0x000fe4000781006e */
[----:B------:R-:W-:-:S02]  /*60f0*/  FMNMX3.FTZ R3, R3, R144, R148, !PT ;  /* 0x0000009003037276 */ /* 0x000fc40007810094 */
[----:B------:R-:W-:Y:S02]  /*6100*/  FMNMX3.FTZ R9, R9, R146, R150, !PT ;  /* 0x0000009209097276 */ /* 0x000fe40007810096 */
[----:B-1----:R-:W-:Y:S01]  /*6110*/  FMNMX3.FTZ R10, R3, R152, R154, !PT ;  /* 0x00000098030a7276 */ /* 0x002fe2000781009a */
[----:B------:R-:W-:Y:S01]  /*6120*/  VIADD R3, R92, 0xfffffffe ;  /* 0xfffffffe5c037836 */ /* 0x000fe20000000000 */
[----:B------:R-:W-:Y:S02]  /*6130*/  FMNMX3.FTZ R9, R9, R87, R90, !PT ;  /* 0x0000005709097276 */ /* 0x000fe4000781005a */
[----:B------:R-:W-:Y:S01]  /*6140*/  FMNMX3.FTZ R10, R10, R88, R97, !PT ;  /* 0x000000580a0a7276 */ /* 0x000fe20007810061 */
[----:B------:R-:W-:Y:S01]  /*6150*/  IMAD.SHL.U32 R3, R3, 0x2, RZ ;  /* 0x0000000203037824 */ /* 0x000fe200078e00ff */
[----:B------:R-:W-:Y:S02]  /*6160*/  FMNMX3.FTZ R9, R9, R89, R96, !PT ;  /* 0x0000005909097276 */ /* 0x000fe40007810060 */
[----:B------:R-:W-:-:S02]  /*6170*/  FMNMX3.FTZ R10, R10, R91, R98, !PT ;  /* 0x0000005b0a0a7276 */ /* 0x000fc40007810062 */
[----:B------:R-:W-:Y:S02]  /*6180*/  FMNMX3.FTZ R9, R9, R94, R93, !PT ;  /* 0x0000005e09097276 */ /* 0x000fe4000781005d */
[----:B------:R-:W-:Y:S02]  /*6190*/  FMNMX3.FTZ R10, R10, R95, R102, !PT ;  /* 0x0000005f0a0a7276 */ /* 0x000fe40007810066 */
[----:B------:R-:W-:Y:S02]  /*61a0*/  FMNMX3.FTZ R9, R9, R85, R100, !PT ;  /* 0x0000005509097276 */ /* 0x000fe40007810064 */
[----:B------:R-:W-:Y:S02]  /*61b0*/  FMNMX3.FTZ R10, R10, R86, R99, !PT ;  /* 0x000000560a0a7276 */ /* 0x000fe40007810063 */
[----:B------:R-:W-:Y:S01]  /*61c0*/  LOP3.LUT R3, R3, UR25, R139, 0x96, !PT ;  /* 0x0000001903037c12 */ /* 0x000fe2000f8e968b */
[----:B------:R-:W1:Y:S04]  /*61d0*/  SHFL.BFLY PT, R8, R9, 0x2, 0x1f ;  /* 0x0c401f0009087f89 */ /* 0x000e6800000e0000 */
[----:B------:R-:W4:Y:S01]  /*61e0*/  SHFL.BFLY PT, R7, R10, 0x2, 0x1f ;  /* 0x0c401f000a077f89 */ /* 0x000f2200000e0000 */
[----:B---3--:R-:W-:Y:S01]  /*61f0*/  IMAD.WIDE.U32 R12, R3, -0x326172a9, RZ ;  /* 0xcd9e8d57030c7825 */ /* 0x008fe200078e00ff */
[----:B-1----:R-:W-:-:S02]  /*6200*/  FMNMX.FTZ R8, R9, R8, !PT ;  /* 0x0000000809087209 */ /* 0x002fc40007810000 */
[----:B----4-:R-:W-:-:S03]  /*6210*/  FMNMX.FTZ R7, R10, R7, !PT ;  /* 0x000000070a077209 */ /* 0x010fc60007810000 */
[----:B------:R-:W1:Y:S01]  /*6220*/  SHFL.BFLY PT, R5, R8, 0x1, 0x1f ;  /* 0x0c201f0008057f89 */ /* 0x000e6200000e0000 */
[----:B------:R-:W-:-:S03]  /*6230*/  LOP3.LUT R10, R12, UR29, R135, 0x96, !PT ;  /* 0x0000001d0c0a7c12 */ /* 0x000fc6000f8e9687 */
[----:B------:R-:W3:Y:S02]  /*6240*/  SHFL.BFLY PT, R84, R7, 0x1, 0x1f ;  /* 0x0c201f0007547f89 */ /* 0x000ee400000e0000 */
[----:B------:R-:W-:Y:S01]  /*6250*/  IMAD.WIDE.U32 R10, R10, -0x2daee0ad, RZ ;  /* 0xd2511f530a0a7825 */ /* 0x000fe200078e00ff */
[----:B-1----:R-:W-:Y:S02]  /*6260*/  FMNMX.FTZ R3, R8, R5, !PT ;  /* 0x0000000508037209 */ /* 0x002fe40007810000 */
[----:B------:R-:W-:Y:S02]  /*6270*/  LOP3.LUT R5, R140, UR30, R13, 0x96, !PT ;  /* 0x0000001e8c057c12 */ /* 0x000fe4000f8e960d */
[----:B---3--:R-:W-:Y:S01]  /*6280*/  FMNMX.FTZ R84, R7, R84, !PT ;  /* 0x0000005407547209 */ /* 0x008fe20007810000 */
[C---:B------:R-:W-:Y:S01]  /*6290*/  FMUL.FTZ R103, R3.reuse, UR32 ;  /* 0x0000002003677c20 */ /* 0x040fe20008410000 */
[----:B------:R-:W-:Y:S01]  /*62a0*/  FSETP.NEU.FTZ.AND P0, PT, R3, -INF , PT ;  /* 0xff8000000300780b */ /* 0x000fe20003f1d000 */
[----:B------:R-:W-:Y:S01]  /*62b0*/  IMAD.WIDE.U32 R12, R5, -0x2daee0ad, RZ ;  /* 0xd2511f53050c7825 */ /* 0x000fe200078e00ff */
[----:B------:R-:W-:-:S03]  /*62c0*/  FSETP.NEU.FTZ.AND P1, PT, R84, -INF , PT ;  /* 0xff8000005400780b */ /* 0x000fc60003f3d000 */
[C---:B------:R-:W-:Y:S01]  /*62d0*/  FMUL.FTZ R107, R84.reuse, UR32 ;  /* 0x00000020546b7c20 */ /* 0x040fe20008410000 */
[----:B------:R-:W-:Y:S02]  /*62e0*/  FSEL R103, R103, RZ, P0 ;  /* 0x000000ff67677208 */ /* 0x000fe40000000000 */
[----:B------:R-:W-:Y:S02]  /*62f0*/  FSEL R9, R84, RZ, P1 ;  /* 0x000000ff54097208 */ /* 0x000fe40000800000 */
[----:B------:R-:W-:Y:S01]  /*6300*/  LOP3.LUT R7, R136, UR28, R13, 0x96, !PT ;  /* 0x0000001c88077c12 */ /* 0x000fe2000f8e960d */
[----:B------:R-:W-:Y:S01]  /*6310*/  FFMA.FTZ R101, R34, UR32, -R103 ;  /* 0x0000002022657c23 */ /* 0x000fe20008010867 */
[----:B------:R-:W-:Y:S01]  /*6320*/  LOP3.LUT R5, R12, UR26, R11, 0x96, !PT ;  /* 0x0000001a0c057c12 */ /* 0x000fe2000f8e960b */
[----:B------:R-:W-:Y:S01]  /*6330*/  FADD.FTZ R8, R2, -R9 ;  /* 0x8000000902087221 */ /* 0x000fe20000010000 */
[----:B------:R-:W-:Y:S01]  /*6340*/  FSEL R9, R3, RZ, P0 ;  /* 0x000000ff03097208 */ /* 0x000fe20000000000 */
[----:B------:R-:W-:Y:S01]  /*6350*/  IMAD.WIDE.U32 R158, R7, -0x326172a9, RZ ;  /* 0xcd9e8d57079e7825 */ /* 0x000fe200078e00ff */
[----:B------:R-:W-:Y:S01]  /*6360*/  FSEL R107, R107, RZ, P1 ;  /* 0x000000ff6b6b7208 */ /* 0x000fe20000800000 */
[----:B------:R-:W-:Y:S02]  /*6370*/  MUFU.EX2 R101, R101 ;  /* 0x0000006500657308 */ /* 0x000fe40000000800 */
[----:B------:R-:W-:Y:S01]  /*6380*/  FFMA.FTZ R156, R32, UR32, -R103 ;  /* 0x00000020209c7c23 */ /* 0x000fe20008010867 */
[----:B------:R-:W-:-:S04]  /*6390*/  IMAD.WIDE.U32 R14, R5, -0x326172a9, RZ ;  /* 0xcd9e8d57050e7825 */ /* 0x000fc800078e00ff */
[----:B------:R-:W-:Y:S01]  /*63a0*/  FADD.FTZ R9, R0, -R9 ;  /* 0x8000000900097221 */ /* 0x000fe20000010000 */
[----:B------:R-:W-:Y:S01]  /*63b0*/  LOP3.LUT R0, R134, UR27, R159, 0x96, !PT ;  /* 0x0000001b86007c12 */ /* 0x000fe2000f8e969f */
[--C-:B------:R-:W-:Y:S01]  /*63c0*/  FFMA.FTZ R105, R6, UR32, -R107.reuse ;  /* 0x0000002006697c23 */ /* 0x100fe2000801086b */
[----:B------:R-:W-:Y:S01]  /*63d0*/  FFMA.FTZ R104, R26, UR32, -R107 ;  /* 0x000000201a687c23 */ /* 0x000fe2000801086b */
[----:B------:R-:W-:Y:S01]  /*63e0*/  LOP3.LUT R158, R158, UR23, R15, 0x96, !PT ;  /* 0x000000179e9e7c12 */ /* 0x000fe2000f8e960f */
[----:B------:R-:W-:Y:S01]  /*63f0*/  FFMA.FTZ R111, R4, UR32, -R107 ;  /* 0x00000020046f7c23 */ /* 0x000fe2000801086b */
[----:B------:R-:W-:-:S04]  /*6400*/  IMAD.WIDE.U32 R12, R0, -0x2daee0ad, RZ ;  /* 0xd2511f53000c7825 */ /* 0x000fc800078e00ff */
[----:B------:R-:W-:Y:S01]  /*6410*/  FFMA.FTZ R106, R30, UR32, -R107 ;  /* 0x000000201e6a7c23 */ /* 0x000fe2000801086b */
[----:B------:R-:W-:Y:S01]  /*6420*/  MUFU.EX2 R105, R105 ;  /* 0x0000006900697308 */ /* 0x000fe20000000800 */
[----:B------:R-:W-:Y:S01]  /*6430*/  FMUL.FTZ R145, R8, UR32 ;  /* 0x0000002008917c20 */ /* 0x000fe20008410000 */
[----:B------:R-:W-:Y:S01]  /*6440*/  IMAD.WIDE.U32 R158, R158, -0x2daee0ad, RZ ;  /* 0xd2511f539e9e7825 */ /* 0x000fe200078e00ff */
[----:B------:R-:W-:Y:S01]  /*6450*/  LOP3.LUT R0, R10, UR22, R13, 0x96, !PT ;  /* 0x000000160a007c12 */ /* 0x000fe2000f8e960d */
[----:B------:R-:W1:Y:S02]  /*6460*/  MUFU.EX2 R104, R104 ;  /* 0x0000006800687308 */ /* 0x000e640000000800 */
[----:B------:R-:W-:Y:S01]  /*6470*/  FMUL.FTZ R133, R9, UR32 ;  /* 0x0000002009857c20 */ /* 0x000fe20008410000 */
[----:B------:R-:W-:Y:S01]  /*6480*/  FFMA.FTZ R144, R144, UR32, -R107 ;  /* 0x0000002090907c23 */ /* 0x000fe2000801086b */
[----:B------:R-:W-:Y:S01]  /*6490*/  LOP3.LUT R12, R12, UR13, R159, 0x96, !PT ;  /* 0x0000000d0c0c7c12 */ /* 0x000fe2000f8e969f */
[----:B------:R-:W-:Y:S01]  /*64a0*/  IMAD.WIDE.U32 R10, R0, -0x326172a9, RZ ;  /* 0xcd9e8d57000a7825 */ /* 0x000fe200078e00ff */
[----:B------:R-:W-:Y:S03]  /*64b0*/  MUFU.EX2 R111, R111 ;  /* 0x0000006f006f7308 */ /* 0x000fe60000000800 */
[--C-:B------:R-:W-:Y:S01]  /*64c0*/  FFMA.FTZ R110, R110, UR32, -R103.reuse ;  /* 0x000000206e6e7c23 */ /* 0x100fe20008010867 */
[----:B------:R-:W-:Y:S01]  /*64d0*/  FFMA.FTZ R150, R150, UR32, -R103 ;  /* 0x0000002096967c23 */ /* 0x000fe20008010867 */
[----:B------:R-:W-:Y:S01]  /*64e0*/  IMAD.WIDE.U32 R12, R12, -0x326172a9, RZ ;  /* 0xcd9e8d570c0c7825 */ /* 0x000fe200078e00ff */
[----:B------:R-:W-:Y:S01]  /*64f0*/  MUFU.EX2 R106, R106 ;  /* 0x0000006a006a7308 */ /* 0x000fe20000000800 */
[----:B------:R-:W-:-:S02]  /*6500*/  LOP3.LUT R109, R14, UR17, R11, 0x96, !PT ;  /* 0x000000110e6d7c12 */ /* 0x000fc4000f8e960b */
[----:B------:R-:W-:Y:S01]  /*6510*/  FFMA.FTZ R89, R89, UR32, -R103 ;  /* 0x0000002059597c23 */ /* 0x000fe20008010867 */
[----:B------:R-:W-:Y:S01]  /*6520*/  IMAD.MOV.U32 R0, RZ, RZ, R12 ;  /* 0x000000ffff007224 */ /* 0x000fe200078e000c */
[----:B------:R-:W-:Y:S01]  /*6530*/  LOP3.LUT R2, R10, UR12, R13, 0x96, !PT ;  /* 0x0000000c0a027c12 */ /* 0x000fe2000f8e960d */
[----:B------:R-:W-:Y:S01]  /*6540*/  MUFU.EX2 R156, R156 ;  /* 0x0000009c009c7308 */ /* 0x000fe20000000800 */
[----:B------:R-:W-:Y:S01]  /*6550*/  PRMT R10, R12, 0x7773, RZ ;  /* 0x000077730c0a7816 */ /* 0x000fe200000000ff */
[--C-:B------:R-:W-:Y:S01]  /*6560*/  FFMA.FTZ R98, R98, UR32, -R107.reuse ;  /* 0x0000002062627c23 */ /* 0x100fe2000801086b */
[----:B------:R-:W-:Y:S01]  /*6570*/  LOP3.LUT R5, R0, 0xff, RZ, 0xc0, !PT ;  /* 0x000000ff00057812 */ /* 0x000fe200078ec0ff */
[----:B------:R-:W3:Y:S01]  /*6580*/  MUFU.EX2 R145, R145 ;  /* 0x0000009100917308 */ /* 0x000ee20000000800 */
[----:B------:R-:W-:Y:S01]  /*6590*/  PRMT R0, R12, 0x7771, RZ ;  /* 0x000077710c007816 */ /* 0x000fe200000000ff */
[--C-:B------:R-:W-:Y:S01]  /*65a0*/  FFMA.FTZ R99, R99, UR32, -R107.reuse ;  /* 0x0000002063637c23 */ /* 0x100fe2000801086b */
[--C-:B------:R-:W-:Y:S01]  /*65b0*/  FFMA.FTZ R95, R95, UR32, -R107.reuse ;  /* 0x000000205f5f7c23 */ /* 0x100fe2000801086b */
[----:B------:R-:W4:Y:S01]  /*65c0*/  MUFU.EX2 R133, R133 ;  /* 0x0000008500857308 */ /* 0x000f220000000800 */
[----:B------:R-:W-:Y:S01]  /*65d0*/  PRMT R0, R5, 0x5410, R0 ;  /* 0x0000541005007816 */ /* 0x000fe20000000000 */
[----:B------:R-:W-:Y:S01]  /*65e0*/  FFMA.FTZ R102, R102, UR32, -R107 ;  /* 0x0000002066667c23 */ /* 0x000fe2000801086b */
[----:B-1----:R-:W-:Y:S01]  /*65f0*/  F2FP.F16.F32.PACK_AB R5, R104, R105 ;  /* 0x000000696805723e */ /* 0x002fe200000000ff */
[----:B------:R-:W-:Y:S01]  /*6600*/  MUFU.EX2 R144, R144 ;  /* 0x0000009000907308 */ /* 0x000fe20000000800 */
[--C-:B------:R-:W-:Y:S01]  /*6610*/  FFMA.FTZ R94, R94, UR32, -R103.reuse ;  /* 0x000000205e5e7c23 */ /* 0x100fe20008010867 */
[--C-:B------:R-:W-:Y:S01]  /*6620*/  HSET2.LE.AND R6, R0, R129.reuse, PT ;  /* 0x0000008100067233 */ /* 0x100fe20003803000 */
[--C-:B------:R-:W-:Y:S01]  /*6630*/  FFMA.FTZ R0, R24, UR32, -R103.reuse ;  /* 0x0000002018007c23 */ /* 0x100fe20008010867 */
[----:B------:R-:W-:Y:S01]  /*6640*/  MUFU.EX2 R110, R110 ;  /* 0x0000006e006e7308 */ /* 0x000fe20000000800 */
[--C-:B------:R-:W-:Y:S01]  /*6650*/  FFMA.FTZ R93, R93, UR32, -R103.reuse ;  /* 0x000000205d5d7c23 */ /* 0x100fe20008010867 */
[-C--:B---3--:R-:W-:Y:S01]  /*6660*/  FMUL.FTZ R24, R52, R145.reuse ;  /* 0x0000009134187220 */ /* 0x088fe20000410000 */
[----:B------:R-:W-:Y:S01]  /*6670*/  LOP3.LUT R6, R5, R6, RZ, 0xc0, !PT ;  /* 0x0000000605067212 */ /* 0x000fe200078ec0ff */
[----:B------:R-:W-:Y:S01]  /*6680*/  FMUL.FTZ R25, R53, R145 ;  /* 0x0000009135197220 */ /* 0x000fe20000410000 */
[----:B------:R-:W-:Y:S01]  /*6690*/  PRMT R5, R12, 0x7772, RZ ;  /* 0x000077720c057816 */ /* 0x000fe200000000ff */
[----:B------:R-:W1:Y:S01]  /*66a0*/  MUFU.EX2 R0, R0 ;  /* 0x0000000000007308 */ /* 0x000e620000000800 */
[----:B------:R-:W3:Y:S01]  /*66b0*/  LDSM.16.MT88.4 R12, [R114+0x6000] ;  /* 0x00600000720c783b */ /* 0x000ee20000004200 */
[-C--:B----4-:R-:W-:Y:S01]  /*66c0*/  FMUL.FTZ R26, R54, R133.reuse ;  /* 0x00000085361a7220 */ /* 0x090fe20000410000 */
[----:B------:R-:W-:Y:S01]  /*66d0*/  PRMT R10, R5, 0x5410, R10 ;  /* 0x00005410050a7816 */ /* 0x000fe2000000000a */
[----:B------:R-:W-:Y:S01]  /*66e0*/  FMUL.FTZ R27, R55, R133 ;  /* 0x00000085371b7220 */ /* 0x000fe20000410000 */
[----:B------:R-:W-:Y:S01]  /*66f0*/  LOP3.LUT R5, R2, 0xff, RZ, 0xc0, !PT ;  /* 0x000000ff02057812 */ /* 0x000fe200078ec0ff */
[----:B------:R-:W4:Y:S01]  /*6700*/  LDSM.16.MT88.4 R52, [R112+0x8000] ;  /* 0x008000007034783b */ /* 0x000f220000004200 */
[----:B------:R-:W-:Y:S01]  /*6710*/  LOP3.LUT R10, R10, 0xff00ff, RZ, 0xc0, !PT ;  /* 0x00ff00ff0a0a7812 */ /* 0x000fe200078ec0ff */
[-C--:B------:R-:W-:Y:S01]  /*6720*/  FMUL.FTZ R8, R36, R145.reuse ;  /* 0x0000009124087220 */ /* 0x080fe20000410000 */
[----:B------:R-:W-:Y:S01]  /*6730*/  FMUL.FTZ R9, R37, R145 ;  /* 0x0000009125097220 */ /* 0x000fe20000410000 */
[----:B------:R-:W-:Y:S01]  /*6740*/  FMUL.FTZ R11, R39, R133 ;  /* 0x00000085270b7220 */ /* 0x000fe20000410000 */
[-C--:B------:R-:W-:Y:S01]  /*6750*/  FMUL.FTZ R16, R44, R145.reuse ;  /* 0x000000912c107220 */ /* 0x080fe20000410000 */
[--C-:B------:R-:W-:Y:S01]  /*6760*/  HSET2.LE.AND R7, R10, R129.reuse, PT ;  /* 0x000000810a077233 */ /* 0x100fe20003803000 */
[----:B------:R-:W-:Y:S01]  /*6770*/  FMUL.FTZ R17, R45, R145 ;  /* 0x000000912d117220 */ /* 0x000fe20000410000 */
[----:B-1----:R-:W-:Y:S01]  /*6780*/  F2FP.F16.F32.PACK_AB R10, R0, R101 ;  /* 0x00000065000a723e */ /* 0x002fe200000000ff */
[-C--:B------:R-:W-:Y:S01]  /*6790*/  FMUL.FTZ R18, R46, R133.reuse ;  /* 0x000000852e127220 */ /* 0x080fe20000410000 */
[----:B------:R-:W-:Y:S01]  /*67a0*/  FMUL.FTZ R19, R47, R133 ;  /* 0x000000852f137220 */ /* 0x000fe20000410000 */
[----:B------:R-:W-:Y:S01]  /*67b0*/  FMUL.FTZ R48, R48, R145 ;  /* 0x0000009130307220 */ /* 0x000fe20000410000 */
[----:B------:R-:W-:Y:S01]  /*67c0*/  LOP3.LUT R7, R10, R7, RZ, 0xc0, !PT ;  /* 0x000000070a077212 */ /* 0x000fe200078ec0ff */
[----:B------:R-:W-:Y:S01]  /*67d0*/  LDSM.16.MT88.4 R44, [R114+0x8000] ;  /* 0x00800000722c783b */ /* 0x000fe20000004200 */
[----:B------:R-:W-:Y:S01]  /*67e0*/  LOP3.LUT R10, R2, 0xffff, RZ, 0xc0, !PT ;  /* 0x0000ffff020a7812 */ /* 0x000fe200078ec0ff */
[----:B------:R-:W-:Y:S01]  /*67f0*/  FMUL.FTZ R49, R49, R145 ;  /* 0x0000009131317220 */ /* 0x000fe20000410000 */
[-C--:B------:R-:W-:Y:S01]  /*6800*/  FMUL.FTZ R50, R50, R133.reuse ;  /* 0x0000008532327220 */ /* 0x080fe20000410000 */
[----:B------:R-:W-:Y:S01]  /*6810*/  FMUL.FTZ R51, R51, R133 ;  /* 0x0000008533337220 */ /* 0x000fe20000410000 */
[----:B------:R-:W-:Y:S01]  /*6820*/  SHF.R.U32.HI R10, RZ, 0x8, R10 ;  /* 0x00000008ff0a7819 */ /* 0x000fe2000001160a */
[-C--:B------:R-:W-:Y:S01]  /*6830*/  FMUL.FTZ R40, R40, R145.reuse ;  /* 0x0000009128287220 */ /* 0x080fe20000410000 */
[----:B------:R-:W-:Y:S01]  /*6840*/  FMUL.FTZ R41, R41, R145 ;  /* 0x0000009129297220 */ /* 0x000fe20000410000 */
[-C--:B------:R-:W-:Y:S01]  /*6850*/  FMUL.FTZ R42, R42, R133.reuse ;  /* 0x000000852a2a7220 */ /* 0x080fe20000410000 */
[----:B------:R-:W-:Y:S01]  /*6860*/  PRMT R10, R5, 0x5410, R10 ;  /* 0x00005410050a7816 */ /* 0x000fe2000000000a */
[----:B------:R-:W-:Y:S01]  /*6870*/  FMUL.FTZ R43, R43, R133 ;  /* 0x000000852b2b7220 */ /* 0x000fe20000410000 */
[----:B------:R-:W-:Y:S01]  /*6880*/  F2FP.F16.F32.PACK_AB R5, R106, R111 ;  /* 0x0000006f6a05723e */ /* 0x000fe200000000ff */
[-C--:B------:R-:W-:Y:S01]  /*6890*/  FMUL.FTZ R32, R60, R145.reuse ;  /* 0x000000913c207220 */ /* 0x080fe20000410000 */
[----:B------:R-:W-:Y:S01]  /*68a0*/  FMUL.FTZ R33, R61, R145 ;  /* 0x000000913d217220 */ /* 0x000fe20000410000 */
[--C-:B------:R-:W-:Y:S01]  /*68b0*/  HSET2.LE.AND R4, R10, R129.reuse, PT ;  /* 0x000000810a047233 */ /* 0x100fe20003803000 */
[-C--:B------:R-:W-:Y:S01]  /*68c0*/  FMUL.FTZ R34, R62, R133.reuse ;  /* 0x000000853e227220 */ /* 0x080fe20000410000 */
[----:B------:R-:W-:Y:S01]  /*68d0*/  PRMT R10, R2, 0x7632, R10 ;  /* 0x00007632020a7816 */ /* 0x000fe2000000000a */
[----:B------:R-:W-:Y:S01]  /*68e0*/  FMUL.FTZ R35, R63, R133 ;  /* 0x000000853f237220 */ /* 0x000fe20000410000 */
[-C--:B------:R-:W-:Y:S01]  /*68f0*/  FMUL.FTZ R56, R56, R145.reuse ;  /* 0x0000009138387220 */ /* 0x080fe20000410000 */
[----:B------:R-:W-:Y:S01]  /*6900*/  LOP3.LUT R4, R5, R4, RZ, 0xc0, !PT ;  /* 0x0000000405047212 */ /* 0x000fe200078ec0ff */
[----:B------:R-:W-:Y:S01]  /*6910*/  FMUL.FTZ R57, R57, R145 ;  /* 0x0000009139397220 */ /* 0x000fe20000410000 */
[----:B------:R-:W-:Y:S01]  /*6920*/  SHF.R.U32.HI R5, RZ, 0x18, R2 ;  /* 0x00000018ff057819 */ /* 0x000fe20000011602 */
[----:B------:R-:W-:Y:S01]  /*6930*/  FFMA.FTZ R2, R28, UR32, -R103 ;  /* 0x000000201c027c23 */ /* 0x000fe20008010867 */
[----:B------:R-:W-:Y:S01]  /*6940*/  LOP3.LUT R10, R10, 0xff, RZ, 0xc0, !PT ;  /* 0x000000ff0a0a7812 */ /* 0x000fe200078ec0ff */
[----:B------:R-:W1:Y:S01]  /*6950*/  LDSM.16.MT88.4 R28, [R114+0x7000] ;  /* 0x00700000721c783b */ /* 0x000e620000004200 */
[-C--:B------:R-:W-:Y:S01]  /*6960*/  FMUL.FTZ R58, R58, R133.reuse ;  /* 0x000000853a3a7220 */ /* 0x080fe20000410000 */
[----:B------:R-:W-:Y:S01]  /*6970*/  FMUL.FTZ R59, R59, R133 ;  /* 0x000000853b3b7220 */ /* 0x000fe20000410000 */
[----:B------:R-:W-:Y:S01]  /*6980*/  PRMT R10, R10, 0x5410, R5 ;  /* 0x000054100a0a7816 */ /* 0x000fe20000000005 */
[----:B------:R-:W5:Y:S01]  /*6990*/  MUFU.EX2 R2, R2 ;  /* 0x0000000200027308 */ /* 0x000f620000000800 */
[-C--:B------:R-:W-:Y:S01]  /*69a0*/  FMUL.FTZ R64, R64, R145.reuse ;  /* 0x0000009140407220 */ /* 0x080fe20000410000 */
[----:B------:R-:W-:Y:S01]  /*69b0*/  FMUL.FTZ R65, R65, R145 ;  /* 0x0000009141417220 */ /* 0x000fe20000410000 */
[-C--:B------:R-:W-:Y:S01]  /*69c0*/  FMUL.FTZ R66, R66, R133.reuse ;  /* 0x0000008542427220 */ /* 0x080fe20000410000 */
[----:B------:R-:W-:Y:S01]  /*69d0*/  HSET2.LE.AND R5, R10, R129, PT ;  /* 0x000000810a057233 */ /* 0x000fe20003803000 */
        /* <DEDUP_REMOVED lines=8> */
[-C--:B------:R-:W-:Y:S01]  /*6a60*/  FMUL.FTZ R83, R83, R133.reuse ;  /* 0x0000008553537220 */ /* 0x080fe20000410000 */
[----:B-----5:R-:W-:Y:S01]  /*6a70*/  F2FP.F16.F32.PACK_AB R10, R2, R156 ;  /* 0x0000009c020a723e */ /* 0x020fe200000000ff */
[----:B------:R-:W-:Y:S01]  /*6a80*/  FFMA.FTZ R61, R143, R133, R156 ;  /* 0x000000858f3d7223 */ /* 0x000fe2000001009c */
[--C-:B------:R-:W-:Y:S01]  /*6a90*/  FFMA.FTZ R143, R108, UR32, -R103.reuse ;  /* 0x000000206c8f7c23 */ /* 0x100fe20008010867 */
[----:B------:R-:W-:Y:S01]  /*6aa0*/  MUFU.EX2 R89, R89 ;  /* 0x0000005900597308 */ /* 0x000fe20000000800 */
[----:B------:R-:W-:Y:S01]  /*6ab0*/  LOP3.LUT R5, R10, R5, RZ, 0xc0, !PT ;  /* 0x000000050a057212 */ /* 0x000fe200078ec0ff */
[----:B------:R-:W-:Y:S01]  /*6ac0*/  FMUL.FTZ R10, R38, R133 ;  /* 0x00000085260a7220 */ /* 0x000fe20000410000 */
[----:B------:R-:W-:Y:S01]  /*6ad0*/  FFMA.FTZ R100, R100, UR32, -R103 ;  /* 0x0000002064647c23 */ /* 0x000fe20008010867 */
[----:B------:R-:W5:Y:S01]  /*6ae0*/  LDSM.16.MT88.4 R36, [R112+0x7000] ;  /* 0x007000007024783b */ /* 0x000f620000004200 */
[----:B------:R-:W-:Y:S03]  /*6af0*/  MUFU.EX2 R108, R150 ;  /* 0x00000096006c7308 */ /* 0x000fe60000000800 */
[C---:B------:R-:W-:Y:S01]  /*6b00*/  HMMA.16816.F32 R16, R4.reuse, R20, R16 ;  /* 0x000000140410723c */ /* 0x040fe20000001810 */
[----:B------:R-:W-:Y:S04]  /*6b10*/  MUFU.EX2 R143, R143 ;  /* 0x0000008f008f7308 */ /* 0x000fe80000000800 */
[----:B------:R-:W-:Y:S03]  /*6b20*/  MUFU.EX2 R95, R95 ;  /* 0x0000005f005f7308 */ /* 0x000fe60000000800 */
[C---:B------:R-:W-:Y:S01]  /*6b30*/  HMMA.16816.F32 R20, R4.reuse, R22, R48 ;  /* 0x000000160414723c */ /* 0x040fe20000001830 */
[-C--:B------:R-:W-:Y:S01]  /*6b40*/  FMUL.FTZ R48, R76, R145.reuse ;  /* 0x000000914c307220 */ /* 0x080fe20000410000 */
[----:B------:R-:W-:Y:S01]  /*6b50*/  FMUL.FTZ R49, R77, R145 ;  /* 0x000000914d317220 */ /* 0x000fe20000410000 */
[-C--:B------:R-:W-:Y:S01]  /*6b60*/  FMUL.FTZ R50, R78, R133.reuse ;  /* 0x000000854e327220 */ /* 0x080fe20000410000 */
[----:B------:R-:W-:Y:S01]  /*6b70*/  FMUL.FTZ R51, R79, R133 ;  /* 0x000000854f337220 */ /* 0x000fe20000410000 */
[----:B------:R-:W-:Y:S03]  /*6b80*/  MUFU.EX2 R102, R102 ;  /* 0x0000006600667308 */ /* 0x000fe60000000800 */
[C---:B---3--:R-:W-:Y:S01]  /*6b90*/  HMMA.16816.F32 R8, R4.reuse, R12, R8 ;  /* 0x0000000c0408723c */ /* 0x048fe20000001808 */
[----:B------:R-:W-:Y:S04]  /*6ba0*/  MUFU.EX2 R94, R94 ;  /* 0x0000005e005e7308 */ /* 0x000fe80000000800 */
[----:B------:R-:W-:Y:S03]  /*6bb0*/  MUFU.EX2 R93, R93 ;  /* 0x0000005d005d7308 */ /* 0x000fe60000000800 */
[C---:B------:R-:W-:Y:S01]  /*6bc0*/  HMMA.16816.F32 R12, R4.reuse, R14, R40 ;  /* 0x0000000e040c723c */ /* 0x040fe20000001828 */
[-C--:B------:R-:W-:Y:S01]  /*6bd0*/  FMUL.FTZ R40, R68, R145.reuse ;  /* 0x0000009144287220 */ /* 0x080fe20000410000 */
[----:B------:R-:W-:Y:S01]  /*6be0*/  FMUL.FTZ R41, R69, R145 ;  /* 0x0000009145297220 */ /* 0x000fe20000410000 */
[-C--:B------:R-:W-:Y:S01]  /*6bf0*/  FMUL.FTZ R42, R70, R133.reuse ;  /* 0x00000085462a7220 */ /* 0x080fe20000410000 */
[----:B------:R-:W-:Y:S01]  /*6c00*/  FMUL.FTZ R43, R71, R133 ;  /* 0x00000085472b7220 */ /* 0x000fe20000410000 */
[----:B------:R-:W-:Y:S01]  /*6c10*/  FFMA.FTZ R145, R142, R145, R111 ;  /* 0x000000918e917223 */ /* 0x000fe2000001006f */
[--C-:B------:R-:W-:Y:S01]  /*6c20*/  FFMA.FTZ R142, R152, UR32, -R107.reuse ;  /* 0x00000020988e7c23 */ /* 0x100fe2000801086b */
[----:B------:R-:W-:Y:S01]  /*6c30*/  FFMA.FTZ R111, R154, UR32, -R107 ;  /* 0x000000209a6f7c23 */ /* 0x000fe2000801086b */
[----:B----4-:R-:W-:Y:S01]  /*6c40*/  HMMA.16816.F32 R48, R4, R52, R48 ;  /* 0x000000340430723c */ /* 0x010fe20000001830 */
[----:B------:R-:W-:-:S04]  /*6c50*/  IMAD.WIDE.U32 R52, R109, -0x2daee0ad, RZ ;  /* 0xd2511f536d347825 */ /* 0x000fc800078e00ff */
[----:B------:R-:W-:Y:S01]  /*6c60*/  FFMA.FTZ R109, R146, UR32, -R103 ;  /* 0x00000020926d7c23 */ /* 0x000fe20008010867 */
[----:B------:R-:W-:Y:S01]  /*6c70*/  FFMA.FTZ R133, R148, UR32, -R107 ;  /* 0x0000002094857c23 */ /* 0x000fe2000801086b */
[----:B------:R-:W-:Y:S01]  /*6c80*/  MUFU.EX2 R142, R142 ;  /* 0x0000008e008e7308 */ /* 0x000fe20000000800 */
[----:B------:R-:W-:Y:S01]  /*6c90*/  FADD.FTZ R106, R106, R145 ;  /* 0x000000916a6a7221 */ /* 0x000fe20000010000 */
[----:B-1----:R-:W-:Y:S02]  /*6ca0*/  HMMA.16816.F32 R24, R4, R28, R24 ;  /* 0x0000001c0418723c */ /* 0x002fe40000001818 */
[----:B------:R-:W1:Y:S01]  /*6cb0*/  MUFU.EX2 R111, R111 ;  /* 0x0000006f006f7308 */ /* 0x000e620000000800 */
[----:B------:R-:W-:-:S03]  /*6cc0*/  FADD.FTZ R105, R105, R106 ;  /* 0x0000006a69697221 */ /* 0x000fc60000010000 */
[----:B------:R-:W3:Y:S02]  /*6cd0*/  MUFU.EX2 R109, R109 ;  /* 0x0000006d006d7308 */ /* 0x000ee40000000800 */
[C---:B-----5:R-:W-:Y:S02]  /*6ce0*/  HMMA.16816.F32 R32, R4.reuse, R36, R32 ;  /* 0x000000240420723c */ /* 0x060fe40000001820 */
[----:B------:R-:W4:Y:S06]  /*6cf0*/  MUFU.EX2 R133, R133 ;  /* 0x0000008500857308 */ /* 0x000f2c0000000800 */
[C---:B------:R-:W-:Y:S08]  /*6d00*/  HMMA.16816.F32 R40, R4.reuse, R44, R40 ;  /* 0x0000002c0428723c */ /* 0x040ff00000001828 */
[C---:B------:R-:W-:Y:S08]  /*6d10*/  HMMA.16816.F32 R28, R4.reuse, R30, R56 ;  /* 0x0000001e041c723c */ /* 0x040ff00000001838 */
[C---:B------:R-:W-:Y:S01]  /*6d20*/  HMMA.16816.F32 R36, R4.reuse, R38, R64 ;  /* 0x000000260424723c */ /* 0x040fe20000001840 */
[----:B------:R-:W-:Y:S07]  /*6d30*/  LDSM.16.MT88.4 R64, [R112+0x7400] ;  /* 0x007400007040783b */ /* 0x000fee0000004200 */
[C---:B------:R-:W-:Y:S01]  /*6d40*/  HMMA.16816.F32 R44, R4.reuse, R46, R72 ;  /* 0x0000002e042c723c */ /* 0x040fe20000001848 */
[----:B------:R-:W-:Y:S07]  /*6d50*/  LDSM.16.MT88.4 R72, [R114+0x8400] ;  /* 0x008400007248783b */ /* 0x000fee0000004200 */
[----:B------:R-:W-:Y:S01]  /*6d60*/  HMMA.16816.F32 R80, R4, R54, R80 ;  /* 0x000000360450723c */ /* 0x000fe20000001850 */
[C---:B------:R-:W-:Y:S01]  /*6d70*/  PRMT R6, R52.reuse, 0x7773, RZ ;  /* 0x0000777334067816 */ /* 0x040fe200000000ff */
[----:B------:R-:W-:Y:S01]  /*6d80*/  IMAD.MOV.U32 R54, RZ, RZ, R52 ;  /* 0x000000ffff367224 */ /* 0x000fe200078e0034 */
[----:B------:R-:W-:-:S02]  /*6d90*/  PRMT R5, R52, 0x7772, RZ ;  /* 0x0000777234057816 */ /* 0x000fc400000000ff */
[----:B------:R-:W-:Y:S02]  /*6da0*/  PRMT R52, R52, 0x7771, RZ ;  /* 0x0000777134347816 */ /* 0x000fe400000000ff */
[----:B------:R-:W-:Y:S02]  /*6db0*/  PRMT R5, R5, 0x5410, R6 ;  /* 0x0000541005057816 */ /* 0x000fe40000000006 */
[----:B------:R-:W-:Y:S02]  /*6dc0*/  LOP3.LUT R55, R54, 0xff, RZ, 0xc0, !PT ;  /* 0x000000ff36377812 */ /* 0x000fe400078ec0ff */
[----:B------:R-:W-:Y:S02]  /*6dd0*/  LOP3.LUT R56, R5, 0xff00ff, RZ, 0xc0, !PT ;  /* 0x00ff00ff05387812 */ /* 0x000fe400078ec0ff */
[----:B------:R-:W-:Y:S02]  /*6de0*/  PRMT R52, R55, 0x5410, R52 ;  /* 0x0000541037347816 */ /* 0x000fe40000000034 */
[----:B------:R-:W-:-:S02]  /*6df0*/  LOP3.LUT R4, R158, UR8, R53, 0x96, !PT ;  /* 0x000000089e047c12 */ /* 0x000fc4000f8e9635 */
[----:B------:R-:W-:Y:S02]  /*6e00*/  HSET2.LE.AND R55, R56, R129, PT ;  /* 0x0000008138377233 */ /* 0x000fe40003803000 */
[----:B------:R-:W5:Y:S01]  /*6e10*/  LDSM.16.MT88.4 R56, [R114+0x6400] ;  /* 0x006400007238783b */ /* 0x000f620000004200 */
[C---:B------:R-:W-:Y:S02]  /*6e20*/  LOP3.LUT R6, R4.reuse, 0xffff, RZ, 0xc0, !PT ;  /* 0x0000ffff04067812 */ /* 0x040fe400078ec0ff */
[C---:B------:R-:W-:Y:S02]  /*6e30*/  PRMT R7, R4.reuse, 0x7632, R7 ;  /* 0x0000763204077816 */ /* 0x040fe40000000007 */
[----:B------:R-:W-:Y:S02]  /*6e40*/  LOP3.LUT R53, R4, 0xff, RZ, 0xc0, !PT ;  /* 0x000000ff04357812 */ /* 0x000fe400078ec0ff */
[----:B------:R-:W-:Y:S02]  /*6e50*/  SHF.R.U32.HI R4, RZ, 0x18, R4 ;  /* 0x00000018ff047819 */ /* 0x000fe40000011604 */
[----:B------:R-:W-:-:S02]  /*6e60*/  SHF.R.U32.HI R6, RZ, 0x8, R6 ;  /* 0x00000008ff067819 */ /* 0x000fc40000011606 */
[----:B------:R-:W-:Y:S02]  /*6e70*/  LOP3.LUT R7, R7, 0xff, RZ, 0xc0, !PT ;  /* 0x000000ff07077812 */ /* 0x000fe400078ec0ff */
[--C-:B------:R-:W-:Y:S02]  /*6e80*/  HSET2.LE.AND R52, R52, R129.reuse, PT ;  /* 0x0000008134347233 */ /* 0x100fe40003803000 */
[----:B------:R-:W-:Y:S02]  /*6e90*/  PRMT R6, R53, 0x5410, R6 ;  /* 0x0000541035067816 */ /* 0x000fe40000000006 */
[----:B------:R-:W-:Y:S02]  /*6ea0*/  PRMT R4, R7, 0x5410, R4 ;  /* 0x0000541007047816 */ /* 0x000fe40000000004 */
[----:B-1----:R-:W-:Y:S02]  /*6eb0*/  F2FP.F16.F32.PACK_AB R5, R111, R142 ;  /* 0x0000008e6f05723e */ /* 0x002fe400000000ff */
[----:B------:R-:W-:-:S02]  /*6ec0*/  HSET2.LE.AND R6, R6, R129, PT ;  /* 0x0000008106067233 */ /* 0x000fc40003803000 */
[----:B------:R-:W-:Y:S02]  /*6ed0*/  LOP3.LUT R54, R5, R52, RZ, 0xc0, !PT ;  /* 0x0000003405367212 */ /* 0x000fe400078ec0ff */
[----:B---3--:R-:W-:Y:S02]  /*6ee0*/  F2FP.F16.F32.PACK_AB R52, R108, R109 ;  /* 0x0000006d6c34723e */ /* 0x008fe400000000ff */
[----:B------:R-:W-:Y:S02]  /*6ef0*/  HSET2.LE.AND R4, R4, R129, PT ;  /* 0x0000008104047233 */ /* 0x000fe40003803000 */
[----:B----4-:R-:W-:Y:S02]  /*6f00*/  F2FP.F16.F32.PACK_AB R5, R133, R144 ;  /* 0x000000908505723e */ /* 0x010fe400000000ff */
[----:B------:R-:W-:Y:S02]  /*6f10*/  F2FP.F16.F32.PACK_AB R53, R110, R143 ;  /* 0x0000008f6e35723e */ /* 0x000fe400000000ff */
[----:B------:R-:W-:-:S02]  /*6f20*/  LOP3.LUT R55, R52, R55, RZ, 0xc0, !PT ;  /* 0x0000003734377212 */ /* 0x000fc400078ec0ff */
[----:B------:R-:W-:Y:S02]  /*6f30*/  LOP3.LUT R52, R5, R6, RZ, 0xc0, !PT ;  /* 0x0000000605347212 */ /* 0x000fe400078ec0ff */
[----:B------:R-:W-:-:S07]  /*6f40*/  LOP3.LUT R53, R53, R4, RZ, 0xc0, !PT ;  /* 0x0000000435357212 */ /* 0x000fce00078ec0ff */
[C---:B-----5:R-:W-:Y:S01]  /*6f50*/  HMMA.16816.F32 R4, R52.reuse, R56, R8 ;  /* 0x000000383404723c */ /* 0x060fe20000001808 */
[----:B------:R-:W1:Y:S07]  /*6f60*/  LDSM.16.MT88.4 R8, [R112+0x6400] ;  /* 0x006400007008783b */ /* 0x000e6e0000004200 */
[C---:B------:R-:W-:Y:S08]  /*6f70*/  HMMA.16816.F32 R32, R52.reuse, R64, R32 ;  /* 0x000000403420723c */ /* 0x040ff00000001820 */
[C---:B------:R-:W-:Y:S08]  /*6f80*/  HMMA.16816.F32 R64, R52.reuse, R66, R36 ;  /* 0x000000423440723c */ /* 0x040ff00000001824 */
[C---:B------:R-:W-:Y:S08]  /*6f90*/  HMMA.16816.F32 R68, R52.reuse, R72, R40 ;  /* 0x000000483444723c */ /* 0x040ff00000001828 */
[C---:B------:R-:W-:Y:S08]  /*6fa0*/  HMMA.16816.F32 R72, R52.reuse, R74, R44 ;  /* 0x0000004a3448723c */ /* 0x040ff0000000182c */
[C---:B------:R-:W-:Y:S01]  /*6fb0*/  HMMA.16816.F32 R12, R52.reuse, R58, R12 ;  /* 0x0000003a340c723c */ /* 0x040fe2000000180c */
[----:B------:R-:W-:Y:S07]  /*6fc0*/  LDSM.16.MT88.4 R56, [R114+0x7800] ;  /* 0x007800007238783b */ /* 0x000fee0000004200 */
[C---:B-1----:R-:W-:Y:S08]  /*6fd0*/  HMMA.16816.F32 R16, R52.reuse, R8, R16 ;  /* 0x000000083410723c */ /* 0x042ff00000001810 */
[C---:B------:R-:W-:Y:S01]  /*6fe0*/  HMMA.16816.F32 R20, R52.reuse, R10, R20 ;  /* 0x0000000a3414723c */ /* 0x040fe20000001814 */
[----:B------:R-:W1:Y:S07]  /*6ff0*/  LDSM.16.MT88.4 R8, [R114+0x7400] ;  /* 0x007400007208783b */ /* 0x000e6e0000004200 */
[C---:B-1----:R-:W-:Y:S08]  /*7000*/  HMMA.16816.F32 R24, R52.reuse, R8, R24 ;  /* 0x000000083418723c */ /* 0x042ff00000001818 */
[C---:B------:R-:W-:Y:S01]  /*7010*/  HMMA.16816.F32 R28, R52.reuse, R10, R28 ;  /* 0x0000000a341c723c */ /* 0x040fe2000000181c */
[----:B------:R-:W1:Y:S07]  /*7020*/  LDSM.16.MT88.4 R8, [R112+0x8400] ;  /* 0x008400007008783b */ /* 0x000e6e0000004200 */
[----:B-1----:R-:W-:Y:S01]  /*7030*/  HMMA.16816.F32 R76, R52, R8, R48 ;  /* 0x00000008344c723c */ /* 0x002fe20000001830 */
[----:B------:R-:W-:Y:S01]  /*7040*/  VIADD R8, R92, 0xffffffff ;  /* 0xffffffff5c087836 */ /* 0x000fe20000000000 */
[----:B------:R-:W-:Y:S03]  /*7050*/  LDSM.16.MT88.4 R48, [R112+0x6800] ;  /* 0x006800007030783b */ /* 0x000fe60000004200 */
[----:B------:R-:W-:-:S03]  /*7060*/  IMAD.SHL.U32 R8, R8, 0x2, RZ ;  /* 0x0000000208087824 */ /* 0x000fc600078e00ff */
[----:B------:R-:W-:Y:S01]  /*7070*/  HMMA.16816.F32 R80, R52, R10, R80 ;  /* 0x0000000a3450723c */ /* 0x000fe20000001850 */
[----:B------:R-:W-:Y:S02]  /*7080*/  VIADD R9, R8, 0xffffffff ;  /* 0xffffffff08097836 */ /* 0x000fe40000000000 */
[----:B------:R-:W-:Y:S01]  /*7090*/  FFMA.FTZ R10, R88, UR32, -R107 ;  /* 0x00000020580a7c23 */ /* 0x000fe2000801086b */
[--C-:B------:R-:W-:Y:S01]  /*70a0*/  FFMA.FTZ R88, R90, UR32, -R103.reuse ;  /* 0x000000205a587c23 */ /* 0x100fe20008010867 */
[----:B------:R-:W-:Y:S01]  /*70b0*/  FFMA.FTZ R90, R85, UR32, -R103 ;  /* 0x00000020555a7c23 */ /* 0x000fe20008010867 */
[----:B------:R-:W-:-:S04]  /*70c0*/  LOP3.LUT R8, R9, UR25, R139, 0x96, !PT ;  /* 0x0000001909087c12 */ /* 0x000fc8000f8e968b */
[----:B------:R-:W-:Y:S01]  /*70d0*/  MUFU.EX2 R88, R88 ;  /* 0x0000005800587308 */ /* 0x000fe20000000800 */
[----:B------:R-:W-:-:S03]  /*70e0*/  IMAD.WIDE.U32 R150, R8, -0x326172a9, RZ ;  /* 0xcd9e8d5708967825 */ /* 0x000fc600078e00ff */
[----:B------:R-:W-:Y:S02]  /*70f0*/  MUFU.EX2 R90, R90 ;  /* 0x0000005a005a7308 */ /* 0x000fe40000000800 */
        /* <DEDUP_REMOVED lines=8> */
[----:B------:R-:W-:-:S03]  /*7180*/  LOP3.LUT R11, R134, UR27, R9, 0x96, !PT ;  /* 0x0000001b860b7c12 */ /* 0x000fc6000f8e9609 */
[--C-:B------:R-:W-:Y:S01]  /*7190*/  FFMA.FTZ R9, R97, UR32, -R107.reuse ;  /* 0x0000002061097c23 */ /* 0x100fe2000801086b */
[----:B------:R-:W-:Y:S01]  /*71a0*/  FFMA.FTZ R97, R86, UR32, -R107 ;  /* 0x0000002056617c23 */ /* 0x000fe2000801086b */
[----:B------:R-:W-:Y:S01]  /*71b0*/  LOP3.LUT R148, R8, UR23, R147, 0x96, !PT ;  /* 0x0000001708947c12 */ /* 0x000fe2000f8e9693 */
[----:B------:R-:W-:-:S04]  /*71c0*/  IMAD.WIDE.U32 R36, R11, -0x2daee0ad, RZ ;  /* 0xd2511f530b247825 */ /* 0x000fc800078e00ff */
[----:B------:R-:W-:Y:S01]  /*71d0*/  FFMA.FTZ R8, R91, UR32, -R107 ;  /* 0x000000205b087c23 */ /* 0x000fe2000801086b */
[----:B------:R-:W-:Y:S01]  /*71e0*/  FFMA.FTZ R91, R87, UR32, -R103 ;  /* 0x00000020575b7c23 */ /* 0x000fe20008010867 */
[----:B------:R1:W-:Y:S01]  /*71f0*/  MUFU.EX2 R86, R10 ;  /* 0x0000000a00567308 */ /* 0x0003e20000000800 */
[----:B------:R-:W-:Y:S01]  /*7200*/  IMAD.WIDE.U32 R148, R148, -0x2daee0ad, RZ ;  /* 0xd2511f5394947825 */ /* 0x000fe200078e00ff */
[----:B------:R-:W-:-:S03]  /*7210*/  LOP3.LUT R150, R150, UR22, R37, 0x96, !PT ;  /* 0x0000001696967c12 */ /* 0x000fc6000f8e9625 */
[----:B------:R-:W-:Y:S01]  /*7220*/  FFMA.FTZ R37, R96, UR32, -R103 ;  /* 0x0000002060257c23 */ /* 0x000fe20008010867 */
[----:B------:R-:W-:Y:S01]  /*7230*/  MUFU.EX2 R87, R8 ;  /* 0x0000000800577308 */ /* 0x000fe20000000800 */
[----:B------:R-:W-:Y:S01]  /*7240*/  LOP3.LUT R11, R36, UR13, R149, 0x96, !PT ;  /* 0x0000000d240b7c12 */ /* 0x000fe2000f8e9695 */
[----:B------:R-:W-:Y:S02]  /*7250*/  IMAD.WIDE.U32 R150, R150, -0x326172a9, RZ ;  /* 0xcd9e8d5796967825 */ /* 0x000fe400078e00ff */
[----:B------:R-:W-:Y:S02]  /*7260*/  MUFU.EX2 R85, R9 ;  /* 0x0000000900557308 */ /* 0x000fe40000000800 */
[----:B------:R-:W-:Y:S02]  /*7270*/  IMAD.WIDE.U32 R42, R11, -0x326172a9, RZ ;  /* 0xcd9e8d570b2a7825 */ /* 0x000fe400078e00ff */
[----:B------:R-:W-:Y:S01]  /*7280*/  MUFU.EX2 R91, R91 ;  /* 0x0000005b005b7308 */ /* 0x000fe20000000800 */
[----:B------:R-:W-:Y:S01]  /*7290*/  LOP3.LUT R146, R146, UR17, R151, 0x96, !PT ;  /* 0x0000001192927c12 */ /* 0x000fe2000f8e9697 */
[----:B------:R-:W-:Y:S01]  /*72a0*/  IMAD.MOV.U32 R40, RZ, RZ, R42 ;  /* 0x000000ffff287224 */ /* 0x000fe200078e002a */
[C---:B------:R-:W-:Y:S01]  /*72b0*/  PRMT R38, R42.reuse, 0x7773, RZ ;  /* 0x000077732a267816 */ /* 0x040fe200000000ff */
[----:B------:R-:W-:Y:S01]  /*72c0*/  MUFU.EX2 R97, R97 ;  /* 0x0000006100617308 */ /* 0x000fe20000000800 */
[----:B------:R-:W-:Y:S01]  /*72d0*/  PRMT R11, R42, 0x7772, RZ ;  /* 0x000077722a0b7816 */ /* 0x000fe200000000ff */
[----:B------:R-:W-:Y:S01]  /*72e0*/  IMAD.WIDE.U32 R146, R146, -0x2daee0ad, RZ ;  /* 0xd2511f5392927825 */ /* 0x000fe200078e00ff */
[----:B------:R-:W-:-:S02]  /*72f0*/  LOP3.LUT R36, R150, UR12, R43, 0x96, !PT ;  /* 0x0000000c96247c12 */ /* 0x000fc4000f8e962b */
[----:B------:R-:W-:Y:S02]  /*7300*/  PRMT R44, R42, 0x7771, RZ ;  /* 0x000077712a2c7816 */ /* 0x000fe400000000ff */
[----:B------:R-:W-:Y:S01]  /*7310*/  LOP3.LUT R39, R40, 0xff, RZ, 0xc0, !PT ;  /* 0x000000ff28277812 */ /* 0x000fe200078ec0ff */
[----:B------:R-:W-:Y:S01]  /*7320*/  FADD.FTZ R40, R2, R61 ;  /* 0x0000003d02287221 */ /* 0x000fe20000010000 */
[----:B------:R-:W-:Y:S01]  /*7330*/  PRMT R11, R11, 0x5410, R38 ;  /* 0x000054100b0b7816 */ /* 0x000fe20000000026 */
[----:B------:R-:W3:Y:S01]  /*7340*/  MUFU.EX2 R2, R98 ;  /* 0x0000006200027308 */ /* 0x000ee20000000800 */
[----:B------:R-:W-:Y:S02]  /*7350*/  LOP3.LUT R38, R36, 0xffff, RZ, 0xc0, !PT ;  /* 0x0000ffff24267812 */ /* 0x000fe400078ec0ff */
[----:B------:R-:W-:Y:S02]  /*7360*/  PRMT R44, R39, 0x5410, R44 ;  /* 0x00005410272c7816 */ /* 0x000fe4000000002c */
[----:B------:R-:W-:-:S02]  /*7370*/  SHF.R.U32.HI R38, RZ, 0x8, R38 ;  /* 0x00000008ff267819 */ /* 0x000fc40000011626 */
[C---:B------:R-:W-:Y:S02]  /*7380*/  LOP3.LUT R39, R36.reuse, 0xff, RZ, 0xc0, !PT ;  /* 0x000000ff24277812 */ /* 0x040fe400078ec0ff */
[----:B------:R-:W-:Y:S02]  /*7390*/  LOP3.LUT R46, R11, 0xff00ff, RZ, 0xc0, !PT ;  /* 0x00ff00ff0b2e7812 */ /* 0x000fe400078ec0ff */
[----:B------:R-:W-:Y:S02]  /*73a0*/  PRMT R38, R39, 0x5410, R38 ;  /* 0x0000541027267816 */ /* 0x000fe40000000026 */
[----:B------:R-:W-:Y:S02]  /*73b0*/  PRMT R39, R36, 0x7632, R39 ;  /* 0x0000763224277816 */ /* 0x000fe40000000027 */
[----:B------:R-:W-:Y:S02]  /*73c0*/  SHF.R.U32.HI R36, RZ, 0x18, R36 ;  /* 0x00000018ff247819 */ /* 0x000fe40000011624 */
[----:B------:R-:W-:-:S02]  /*73d0*/  LOP3.LUT R39, R39, 0xff, RZ, 0xc0, !PT ;  /* 0x000000ff27277812 */ /* 0x000fc400078ec0ff */
[--C-:B------:R-:W-:Y:S02]  /*73e0*/  HSET2.LE.AND R11, R46, R129.reuse, PT ;  /* 0x000000812e0b7233 */ /* 0x100fe40003803000 */
[----:B------:R-:W-:Y:S01]  /*73f0*/  PRMT R36, R39, 0x5410, R36 ;  /* 0x0000541027247816 */ /* 0x000fe20000000024 */
[----:B------:R-:W-:Y:S01]  /*7400*/  FADD.FTZ R39, R101, R40 ;  /* 0x0000002865277221 */ /* 0x000fe20000010000 */
[----:B-1----:R-:W-:Y:S01]  /*7410*/  HSET2.LE.AND R10, R44, R129, PT ;  /* 0x000000812c0a7233 */ /* 0x002fe20003803000 */
[----:B------:R-:W1:Y:S01]  /*7420*/  LDSM.16.MT88.4 R40, [R114+0x6800] ;  /* 0x006800007228783b */ /* 0x000e620000004200 */
[----:B---3--:R-:W-:Y:S01]  /*7430*/  F2FP.F16.F32.PACK_AB R9, R2, R87 ;  /* 0x000000570209723e */ /* 0x008fe200000000ff */
[----:B------:R-:W-:Y:S01]  /*7440*/  FADD.FTZ R96, R0, R39 ;  /* 0x0000002700607221 */ /* 0x000fe20000010000 */
[----:B------:R-:W-:Y:S01]  /*7450*/  FADD.FTZ R101, R104, R105 ;  /* 0x0000006968657221 */ /* 0x000fe20000010000 */
[----:B------:R-:W3:Y:S01]  /*7460*/  MUFU.EX2 R0, R37 ;  /* 0x0000002500007308 */ /* 0x000ee20000000800 */
[----:B------:R-:W-:Y:S01]  /*7470*/  LOP3.LUT R10, R9, R10, RZ, 0xc0, !PT ;  /* 0x0000000a090a7212 */ /* 0x000fe200078ec0ff */
[----:B------:R-:W-:Y:S01]  /*7480*/  FADD.FTZ R143, R143, R96 ;  /* 0x000000608f8f7221 */ /* 0x000fe20000010000 */
[----:B------:R-:W-:Y:S01]  /*7490*/  F2FP.F16.F32.PACK_AB R9, R85, R86 ;  /* 0x000000565509723e */ /* 0x000fe200000000ff */
[----:B------:R-:W-:-:S02]  /*74a0*/  FADD.FTZ R144, R144, R101 ;  /* 0x0000006590907221 */ /* 0x000fc40000010000 */
[----:B------:R-:W-:Y:S02]  /*74b0*/  FADD.FTZ R110, R110, R143 ;  /* 0x0000008f6e6e7221 */ /* 0x000fe40000010000 */
[----:B------:R-:W4:Y:S01]  /*74c0*/  MUFU.EX2 R143, R100 ;  /* 0x00000064008f7308 */ /* 0x000f220000000800 */
[----:B------:R-:W-:Y:S01]  /*74d0*/  FADD.FTZ R133, R133, R144 ;  /* 0x0000009085857221 */ /* 0x000fe20000010000 */
[----:B------:R-:W-:-:S03]  /*74e0*/  FADD.FTZ R109, R109, R110 ;  /* 0x0000006e6d6d7221 */ /* 0x000fc60000010000 */
[----:B------:R-:W-:Y:S01]  /*74f0*/  FADD.FTZ R142, R142, R133 ;  /* 0x000000858e8e7221 */ /* 0x000fe20000010000 */
[----:B---3--:R-:W-:Y:S01]  /*7500*/  F2FP.F16.F32.PACK_AB R8, R0, R89 ;  /* 0x000000590008723e */ /* 0x008fe200000000ff */
[----:B------:R-:W-:Y:S01]  /*7510*/  FADD.FTZ R108, R108, R109 ;  /* 0x0000006d6c6c7221 */ /* 0x000fe20000010000 */
[----:B------:R-:W-:Y:S02]  /*7520*/  VIADD R133, R92, 0xfffffffd ;  /* 0xfffffffd5c857836 */ /* 0x000fe40000000000 */
[----:B------:R-:W-:Y:S01]  /*7530*/  FADD.FTZ R111, R111, R142 ;  /* 0x0000008e6f6f7221 */ /* 0x000fe20000010000 */
[----:B------:R-:W-:Y:S02]  /*7540*/  LOP3.LUT R11, R8, R11, RZ, 0xc0, !PT ;  /* 0x0000000b080b7212 */ /* 0x000fe400078ec0ff */
[----:B------:R-:W-:Y:S01]  /*7550*/  HSET2.LE.AND R8, R38, R129, PT ;  /* 0x0000008126087233 */ /* 0x000fe20003803000 */
[----:B------:R-:W-:-:S04]  /*7560*/  FADD.FTZ R86, R86, R111 ;  /* 0x0000006f56567221 */ /* 0x000fc80000010000 */
        /* <DEDUP_REMOVED lines=8> */
[----:B------:R-:W-:-:S03]  /*75f0*/  FADD.FTZ R2, R2, R87 ;  /* 0x0000005702027221 */ /* 0x000fc60000010000 */
[----:B------:R-:W-:Y:S02]  /*7600*/  FADD.FTZ R89, R89, R88 ;  /* 0x0000005859597221 */ /* 0x000fe40000010000 */
[----:B-1----:R-:W-:Y:S01]  /*7610*/  HMMA.16816.F32 R36, R8, R40, R4 ;  /* 0x000000280824723c */ /* 0x002fe20000001804 */
[----:B------:R-:W1:Y:S01]  /*7620*/  LDSM.16.MT88.4 R4, [R114+0x8800] ;  /* 0x008800007204783b */ /* 0x000e620000004200 */
[----:B------:R-:W-:Y:S01]  /*7630*/  FADD.FTZ R89, R0, R89 ;  /* 0x0000005900597221 */ /* 0x000fe20000010000 */
[----:B------:R-:W-:-:S05]  /*7640*/  IMAD.MOV.U32 R0, RZ, RZ, R3 ;  /* 0x000000ffff007224 */ /* 0x000fca00078e0003 */
[C---:B------:R-:W-:Y:S01]  /*7650*/  HMMA.16816.F32 R40, R8.reuse, R42, R12 ;  /* 0x0000002a0828723c */ /* 0x040fe2000000180c */
[----:B------:R-:W3:Y:S07]  /*7660*/  LDSM.16.MT88.4 R12, [R112+0x7800] ;  /* 0x00780000700c783b */ /* 0x000eee0000004200 */
[C---:B------:R-:W-:Y:S01]  /*7670*/  HMMA.16816.F32 R44, R8.reuse, R48, R16 ;  /* 0x00000030082c723c */ /* 0x040fe20000001810 */
[----:B------:R-:W5:Y:S07]  /*7680*/  LDSM.16.MT88.4 R16, [R112+0x8800] ;  /* 0x008800007010783b */ /* 0x000f6e0000004200 */
[C---:B------:R-:W-:Y:S01]  /*7690*/  HMMA.16816.F32 R52, R8.reuse, R56, R24 ;  /* 0x000000380834723c */ /* 0x040fe20000001818 */
[----:B------:R-:W-:Y:S07]  /*76a0*/  LDSM.16.MT88.4 R24, [R112+0x6c00] ;  /* 0x006c00007018783b */ /* 0x000fee0000004200 */
[C---:B------:R-:W-:Y:S01]  /*76b0*/  HMMA.16816.F32 R56, R8.reuse, R58, R28 ;  /* 0x0000003a0838723c */ /* 0x040fe2000000181c */
[----:B------:R-:W2:Y:S07]  /*76c0*/  MUFU.EX2 R28, R99 ;  /* 0x00000063001c7308 */ /* 0x000eae0000000800 */
[----:B------:R-:W-:Y:S01]  /*76d0*/  HMMA.16816.F32 R48, R8, R50, R20 ;  /* 0x000000320830723c */ /* 0x000fe20000001814 */
[----:B----4-:R-:W-:-:S07]  /*76e0*/  F2FP.F16.F32.PACK_AB R20, R143, R90 ;  /* 0x0000005a8f14723e */ /* 0x010fce00000000ff */
[----:B-1----:R-:W-:Y:S01]  /*76f0*/  HMMA.16816.F32 R72, R8, R6, R72 ;  /* 0x000000060848723c */ /* 0x002fe20000001848 */
[----:B------:R-:W-:-:S07]  /*7700*/  PRMT R6, R146, 0x7771, RZ ;  /* 0x0000777192067816 */ /* 0x000fce00000000ff */
[----:B---3--:R-:W-:Y:S01]  /*7710*/  HMMA.16816.F32 R60, R8, R12, R32 ;  /* 0x0000000c083c723c */ /* 0x008fe20000001820 */
[----:B------:R-:W-:-:S05]  /*7720*/  IMAD.MOV.U32 R12, RZ, RZ, R146 ;  /* 0x000000ffff0c7224 */ /* 0x000fca00078e0092 */
[----:B------:R-:W-:Y:S02]  /*7730*/  LOP3.LUT R7, R12, 0xff, RZ, 0xc0, !PT ;  /* 0x000000ff0c077812 */ /* 0x000fe400078ec0ff */
[----:B------:R-:W-:Y:S01]  /*7740*/  HMMA.16816.F32 R64, R8, R14, R64 ;  /* 0x0000000e0840723c */ /* 0x000fe20000001840 */
[----:B------:R-:W1:Y:S01]  /*7750*/  LDSM.16.MT88.4 R12, [R114+0x6c00] ;  /* 0x006c0000720c783b */ /* 0x000e620000004200 */
[----:B------:R-:W-:-:S05]  /*7760*/  PRMT R6, R7, 0x5410, R6 ;  /* 0x0000541007067816 */ /* 0x000fca0000000006 */
[----:B------:R-:W-:Y:S01]  /*7770*/  HSET2.LE.AND R6, R6, R129, PT ;  /* 0x0000008106067233 */ /* 0x000fe20003803000 */
[----:B------:R-:W-:Y:S01]  /*7780*/  HMMA.16816.F32 R68, R8, R4, R68 ;  /* 0x000000040844723c */ /* 0x000fe20000001844 */
[C---:B------:R-:W-:Y:S02]  /*7790*/  PRMT R4, R146.reuse, 0x7773, RZ ;  /* 0x0000777392047816 */ /* 0x040fe400000000ff */
[----:B------:R-:W-:-:S04]  /*77a0*/  PRMT R5, R146, 0x7772, RZ ;  /* 0x0000777292057816 */ /* 0x000fc800000000ff */
[----:B------:R-:W-:Y:S01]  /*77b0*/  PRMT R5, R5, 0x5410, R4 ;  /* 0x0000541005057816 */ /* 0x000fe20000000004 */
[C---:B-----5:R-:W-:Y:S01]  /*77c0*/  HMMA.16816.F32 R76, R8.reuse, R16, R76 ;  /* 0x00000010084c723c */ /* 0x060fe2000000184c */
[----:B------:R-:W-:Y:S02]  /*77d0*/  LOP3.LUT R16, R148, UR8, R147, 0x96, !PT ;  /* 0x0000000894107c12 */ /* 0x000fe4000f8e9693 */
[----:B------:R-:W-:Y:S02]  /*77e0*/  LOP3.LUT R22, R5, 0xff00ff, RZ, 0xc0, !PT ;  /* 0x00ff00ff05167812 */ /* 0x000fe400078ec0ff */
[C---:B------:R-:W-:Y:S02]  /*77f0*/  LOP3.LUT R4, R16.reuse, 0xffff, RZ, 0xc0, !PT ;  /* 0x0000ffff10047812 */ /* 0x040fe400078ec0ff */
[----:B------:R-:W-:Y:S01]  /*7800*/  LOP3.LUT R7, R16, 0xff, RZ, 0xc0, !PT ;  /* 0x000000ff10077812 */ /* 0x000fe200078ec0ff */
[----:B------:R-:W-:Y:S01]  /*7810*/  HMMA.16816.F32 R80, R8, R18, R80 ;  /* 0x000000120850723c */ /* 0x000fe20000001850 */
[----:B------:R-:W-:Y:S01]  /*7820*/  SHF.R.U32.HI R4, RZ, 0x8, R4 ;  /* 0x00000008ff047819 */ /* 0x000fe20000011604 */
[----:B------:R-:W3:Y:S01]  /*7830*/  LDSM.16.MT88.4 R8, [R112+0x8c00] ;  /* 0x008c00007008783b */ /* 0x000ee20000004200 */
[----:B------:R-:W-:Y:S01]  /*7840*/  F2FP.F16.F32.PACK_AB R17, R102, R95 ;  /* 0x0000005f6611723e */ /* 0x000fe200000000ff */
[----:B------:R-:W-:Y:S01]  /*7850*/  FADD.FTZ R95, R95, R2 ;  /* 0x000000025f5f7221 */ /* 0x000fe20000010000 */
[----:B------:R-:W-:Y:S01]  /*7860*/  PRMT R4, R7, 0x5410, R4 ;  /* 0x0000541007047816 */ /* 0x000fe20000000004 */
[----:B------:R-:W-:Y:S01]  /*7870*/  IMAD.MOV.U32 R2, RZ, RZ, R84 ;  /* 0x000000ffff027224 */ /* 0x000fe200078e0054 */
[----:B------:R-:W-:Y:S01]  /*7880*/  PRMT R7, R16, 0x7632, R7 ;  /* 0x0000763210077816 */ /* 0x000fe20000000007 */
[----:B------:R-:W-:Y:S01]  /*7890*/  FADD.FTZ R102, R102, R95 ;  /* 0x0000005f66667221 */ /* 0x000fe20000010000 */
[----:B------:R-:W-:-:S02]  /*78a0*/  SHF.R.U32.HI R16, RZ, 0x18, R16 ;  /* 0x00000018ff107819 */ /* 0x000fc40000011610 */
[----:B------:R-:W-:Y:S02]  /*78b0*/  LOP3.LUT R7, R7, 0xff, RZ, 0xc0, !PT ;  /* 0x000000ff07077812 */ /* 0x000fe400078ec0ff */
[--C-:B------:R-:W-:Y:S02]  /*78c0*/  HSET2.LE.AND R4, R4, R129.reuse, PT ;  /* 0x0000008104047233 */ /* 0x100fe40003803000 */
[----:B------:R-:W-:Y:S02]  /*78d0*/  PRMT R16, R7, 0x5410, R16 ;  /* 0x0000541007107816 */ /* 0x000fe40000000010 */
[C---:B--2---:R-:W-:Y:S01]  /*78e0*/  F2FP.F16.F32.PACK_AB R7, R28.reuse, R97 ;  /* 0x000000611c07723e */ /* 0x044fe200000000ff */
[----:B------:R-:W-:Y:S01]  /*78f0*/  FADD.FTZ R97, R97, R102 ;  /* 0x0000006661617221 */ /* 0x000fe20000010000 */
[----:B------:R-:W-:Y:S02]  /*7900*/  LOP3.LUT R4, R17, R4, RZ, 0xc0, !PT ;  /* 0x0000000411047212 */ /* 0x000fe400078ec0ff */
[----:B------:R-:W-:Y:S01]  /*7910*/  LOP3.LUT R6, R7, R6, RZ, 0xc0, !PT ;  /* 0x0000000607067212 */ /* 0x000fe200078ec0ff */
[----:B------:R-:W-:Y:S01]  /*7920*/  FADD.FTZ R142, R28, R97 ;  /* 0x000000611c8e7221 */ /* 0x000fe20000010000 */
[----:B------:R-:W-:-:S02]  /*7930*/  HSET2.LE.AND R7, R22, R129, PT ;  /* 0x0000008116077233 */ /* 0x000fc40003803000 */
[----:B------:R-:W-:Y:S02]  /*7940*/  HSET2.LE.AND R5, R16, R129, PT ;  /* 0x0000008110057233 */ /* 0x000fe40003803000 */
[C---:B------:R-:W-:Y:S01]  /*7950*/  F2FP.F16.F32.PACK_AB R16, R93.reuse, R94 ;  /* 0x0000005e5d10723e */ /* 0x040fe200000000ff */
[----:B------:R-:W-:Y:S01]  /*7960*/  FADD.FTZ R94, R94, R89 ;  /* 0x000000595e5e7221 */ /* 0x000fe20000010000 */
[----:B------:R-:W-:Y:S02]  /*7970*/  LOP3.LUT R7, R20, R7, RZ, 0xc0, !PT ;  /* 0x0000000714077212 */ /* 0x000fe400078ec0ff */
[----:B------:R-:W-:Y:S01]  /*7980*/  LOP3.LUT R5, R16, R5, RZ, 0xc0, !PT ;  /* 0x0000000510057212 */ /* 0x000fe200078ec0ff */
[----:B------:R-:W2:Y:S01]  /*7990*/  LDSM.16.MT88.4 R20, [R114+0x7c00] ;  /* 0x007c00007214783b */ /* 0x000ea20000004200 */
[----:B------:R-:W-:-:S03]  /*79a0*/  FADD.FTZ R93, R93, R94 ;  /* 0x0000005e5d5d7221 */ /* 0x000fc60000010000 */
[----:B------:R-:W4:Y:S01]  /*79b0*/  LDSM.16.MT88.4 R16, [R112+0x7c00] ;  /* 0x007c00007010783b */ /* 0x000f220000004200 */
[----:B------:R-:W-:Y:S01]  /*79c0*/  FADD.FTZ R90, R90, R93 ;  /* 0x0000005d5a5a7221 */ /* 0x000fe20000010000 */
[----:B-1----:R-:W-:Y:S03]  /*79d0*/  HMMA.16816.F32 R36, R4, R12, R36 ;  /* 0x0000000c0424723c */ /* 0x002fe60000001824 */
[----:B------:R-:W-:-:S05]  /*79e0*/  FADD.FTZ R143, R143, R90 ;  /* 0x0000005a8f8f7221 */ /* 0x000fca0000010000 */
[C---:B------:R-:W-:Y:S01]  /*79f0*/  HMMA.16816.F32 R40, R4.reuse, R14, R40 ;  /* 0x0000000e0428723c */ /* 0x040fe20000001828 */
[----:B------:R-:W1:Y:S07]  /*7a00*/  LDSM.16.MT88.4 R12, [R114+0x8c00] ;  /* 0x008c0000720c783b */ /* 0x000e6e0000004200 */
[C---:B------:R-:W-:Y:S08]  /*7a10*/  HMMA.16816.F32 R44, R4.reuse, R24, R44 ;  /* 0x00000018042c723c */ /* 0x040ff0000000182c */
[C---:B------:R-:W-:Y:S08]  /*7a20*/  HMMA.16816.F32 R48, R4.reuse, R26, R48 ;  /* 0x0000001a0430723c */ /* 0x040ff00000001830 */
[C---:B---3--:R-:W-:Y:S08]  /*7a30*/  HMMA.16816.F32 R76, R4.reuse, R8, R76 ;  /* 0x00000008044c723c */ /* 0x048ff0000000184c */
[C---:B--2---:R-:W-:Y:S08]  /*7a40*/  HMMA.16816.F32 R52, R4.reuse, R20, R52 ;  /* 0x000000140434723c */ /* 0x044ff00000001834 */
[C---:B------:R-:W-:Y:S08]  /*7a50*/  HMMA.16816.F32 R56, R4.reuse, R22, R56 ;  /* 0x000000160438723c */ /* 0x040ff00000001838 */
[C---:B----4-:R-:W-:Y:S08]  /*7a60*/  HMMA.16816.F32 R60, R4.reuse, R16, R60 ;  /* 0x00000010043c723c */ /* 0x050ff0000000183c */
[C---:B------:R-:W-:Y:S08]  /*7a70*/  HMMA.16816.F32 R64, R4.reuse, R18, R64 ;  /* 0x000000120440723c */ /* 0x040ff00000001840 */
[C---:B-1----:R-:W-:Y:S08]  /*7a80*/  HMMA.16816.F32 R68, R4.reuse, R12, R68 ;  /* 0x0000000c0444723c */ /* 0x042ff00000001844 */
[C---:B------:R-:W-:Y:S08]  /*7a90*/  HMMA.16816.F32 R72, R4.reuse, R14, R72 ;  /* 0x0000000e0448723c */ /* 0x040ff00000001848 */
[----:B------:R-:W-:-:S15]  /*7aa0*/  HMMA.16816.F32 R80, R4, R10, R80 ;  /* 0x0000000a0450723c */ /* 0x000fde0000001850 */
[----:B------:R-:W-:-:S05]  /*7ab0*/  NOP ;  /* 0x0000000000007918 */ /* 0x000fca0000000000 */
.L_x_1046:
[----:B------:R-:W-:-:S13]  /*7ac0*/  ISETP.GE.AND P0, PT, R133, RZ, PT ;  /* 0x000000ff8500720c */ /* 0x000fda0003f06270 */
[----:B------:R-:W-:Y:S05]  /*7ad0*/  @!P0 BRA `(.L_x_1051) ;  /* 0x0000002800488947 */ /* 0x000fea0003800000 */
[----:B------:R-:W1:Y:S01]  /*7ae0*/  LDCU UR33, c[0x0][0x440] ;  /* 0x00008800ff2177ac */ /* 0x000e620008000800 */
[----:B------:R-:W-:Y:S01]  /*7af0*/  IMAD.SHL.U32 R132, R126, 0x2, RZ ;  /* 0x000000027e847824 */ /* 0x000fe200078e00ff */
[----:B------:R-:W-:Y:S01]  /*7b00*/  MOV R85, R0 ;  /* 0x0000000000557202 */ /* 0x000fe20000000f00 */
[----:B------:R-:W-:Y:S01]  /*7b10*/  IMAD.MOV.U32 R3, RZ, RZ, R2 ;  /* 0x000000ffff037224 */ /* 0x000fe200078e0002 */
[----:B------:R-:W2:Y:S02]  /*7b20*/  LDCU UR32, c[0x0][0x440] ;  /* 0x00008800ff2077ac */ /* 0x000ea40008000800 */
[----:B------:R-:W-:Y:S01]  /*7b30*/  LOP3.LUT R132, R132, 0x6, RZ, 0xc0, !PT ;  /* 0x0000000684847812 */ /* 0x000fe200078ec0ff */
[----:B------:R-:W3:Y:S01]  /*7b40*/  LDCU UR4, c[0x0][0x45c] ;  /* 0x00008b80ff0477ac */ /* 0x000ee20008000800 */
[----:B-1----:R-:W-:Y:S01]  /*7b50*/  ISETP.GE.AND P2, PT, R120, UR33, PT ;  /* 0x0000002178007c0c */ /* 0x002fe2000bf46270 */
[----:B------:R-:W-:-:S12]  /*7b60*/  BRA `(.L_x_1052) ;  /* 0x0000000000a87947 */ /* 0x000fd80003800000 */
.L_x_1054:
        /* <DEDUP_REMOVED lines=42> */
.L_x_1052:
[----:B------:R-:W-:Y:S04]  /*7e10*/  DEPBAR.LE SB0, 0x0 ;  /* 0x000080000000791a */ /* 0x000fe80000000000 */
[----:B------:R-:W-:Y:S01]  /*7e20*/  BAR.SYNC.DEFER_BLOCKING 0x0 ;  /* 0x0000000000007b1d */ /* 0x000fe20000010000 */
[----:B------:R-:W-:Y:S01]  /*7e30*/  IMAD.WIDE.U32 R88, R133, UR7, RZ ;  /* 0x0000000785587c25 */ /* 0x000fe2000f8e00ff */
[----:B--2---:R-:W-:Y:S03]  /*7e40*/  ISETP.GE.AND P1, PT, R119, UR32, PT ;  /* 0x0000002077007c0c */ /* 0x004fe6000bf26270 */
[----:B------:R-:W-:Y:S01]  /*7e50*/  IMAD R0, R133, UR6, RZ ;  /* 0x0000000685007c24 */ /* 0x000fe2000f8e02ff */
[CC--:B------:R-:W-:Y:S02]  /*7e60*/  LEA R86, P0, R88.reuse, R122.reuse, 0x1 ;  /* 0x0000007a58567211 */ /* 0x0c0fe400078008ff */
[C---:B------:R-:W-:Y:S01]  /*7e70*/  IADD3 R2, P3, PT, R88.reuse, UR31, RZ ;  /* 0x0000001f58027c10 */ /* 0x040fe2000ff7e0ff */
[----:B------:R-:W-:Y:S05]  /*7e80*/  IMAD.IADD R0, R89, 0x1, R0 ;  /* 0x0000000159007824 */ /* 0x000fea00078e0200 */
[-C--:B------:R-:W-:Y:S02]  /*7e90*/  LEA.HI.X R87, R88, R121.reuse, R0, 0x1, P0 ;  /* 0x0000007958577211 */ /* 0x080fe400000f0c00 */
[----:B------:R-:W-:Y:S02]  /*7ea0*/  ISETP.GE.AND P0, PT, R118, UR32, PT ;  /* 0x0000002076007c0c */ /* 0x000fe4000bf06270 */
[----:B------:R-:W-:Y:S02]  /*7eb0*/  IADD3.X R0, PT, PT, R0, UR9, RZ, P3, !PT ;  /* 0x0000000900007c10 */ /* 0x000fe40009ffe4ff */
[C---:B------:R-:W-:Y:S01]  /*7ec0*/  LEA R88, P3, R2.reuse, R122, 0x1 ;  /* 0x0000007a02587211 */ /* 0x040fe200078608ff */
[----:B------:R-:W-:Y:S01]  /*7ed0*/  @!PT LDS RZ, [RZ] ;  /* 0x00000000fffff984 */ /* 0x000fe20000000800 */
[----:B------:R-:W-:Y:S01]  /*7ee0*/  @!PT LDS RZ, [RZ] ;  /* 0x00000000fffff984 */ /* 0x000fe20000000800 */
[----:B------:R-:W-:Y:S01]  /*7ef0*/  @!PT LDS RZ, [RZ] ;  /* 0x00000000fffff984 */ /* 0x000fe20000000800 */
[----:B------:R-:W-:Y:S03]  /*7f00*/  @!P2 LDGSTS.E.BYPASS.LTC128B.128 [R128+0x6000], desc[UR20][R86.64] ;  /* 0x060000005680afae */ /* 0x000fe6000b981a14 */
[----:B------:R-:W-:Y:S01]  /*7f10*/  LEA.HI.X R89, R2, R121, R0, 0x1, P3 ;  /* 0x0000007902597211 */ /* 0x000fe200018f0c00 */
[C---:B------:R-:W-:Y:S01]  /*7f20*/  IMAD R0, R133.reuse, 0x40, R132 ;  /* 0x0000004085007824 */ /* 0x040fe200078e0284 */
[----:B------:R-:W-:Y:S01]  /*7f30*/  ISETP.NE.AND P3, PT, R133, RZ, PT ;  /* 0x000000ff8500720c */ /* 0x000fe20003f65270 */
[----:B------:R-:W-:Y:S01]  /*7f40*/  @P2 STS.128 [R128+0x6000], RZ ;  /* 0x006000ff80002388 */ /* 0x000fe20000000c00 */
[----:B------:R-:W-:Y:S01]  /*7f50*/  ISETP.GE.AND P2, PT, R120, UR32, PT ;  /* 0x0000002078007c0c */ /* 0x000fe2000bf46270 */
[C---:B------:R-:W-:Y:S01]  /*7f60*/  VIADD R2, R0.reuse, 0x9 ;  /* 0x0000000900027836 */ /* 0x040fe20000000000 */
[C---:B------:R-:W-:Y:S02]  /*7f70*/  IADD3 R84, PT, PT, R0.reuse, 0x1, RZ ;  /* 0x0000000100547810 */ /* 0x040fe40007ffe0ff */
[----:B------:R-:W-:Y:S01]  /*7f80*/  @!PT LDS RZ, [RZ] ;  /* 0x00000000fffff984 */ /* 0x000fe20000000800 */
[----:B------:R-:W-:Y:S01]  /*7f90*/  @!PT LDS RZ, [RZ] ;  /* 0x00000000fffff984 */ /* 0x000fe20000000800 */
[----:B------:R-:W-:Y:S01]  /*7fa0*/  @!PT LDS RZ, [RZ] ;  /* 0x00000000fffff984 */ /* 0x000fe20000000800 */
[----:B------:R-:W-:Y:S02]  /*7fb0*/  @!P1 LDGSTS.E.BYPASS.LTC128B.128 [R128+0x7000], desc[UR20][R86.64+0x40] ;  /* 0x0700004056809fae */ /* 0x000fe4000b981a14 */
[----:B------:R-:W-:Y:S03]  /*7fc0*/  I2FP.F32.U32 R84, R84 ;  /* 0x0000005400547245 */ /* 0x000fe60000201000 */
[----:B------:R-:W-:Y:S01]  /*7fd0*/  @P1 STS.128 [R128+0x7000], RZ ;  /* 0x007000ff80001388 */ /* 0x000fe20000000c00 */
[----:B------:R-:W-:Y:S04]  /*7fe0*/  I2FP.F32.U32 R2, R2 ;  /* 0x0000000200027245 */ /* 0x000fe80000201000 */
[----:B------:R-:W-:Y:S01]  /*7ff0*/  @!PT LDS RZ, [RZ] ;  /* 0x00000000fffff984 */ /* 0x000fe20000000800 */
[----:B------:R-:W-:Y:S01]  /*8000*/  @!PT LDS RZ, [RZ] ;  /* 0x00000000fffff984 */ /* 0x000fe20000000800 */
[----:B------:R-:W-:Y:S01]  /*8010*/  @!PT LDS RZ, [RZ] ;  /* 0x00000000fffff984 */ /* 0x000fe20000000800 */
[----:B------:R1:W-:Y:S05]  /*8020*/  @!P0 LDGSTS.E.BYPASS.LTC128B.128 [R128+0x8000], desc[UR20][R86.64+0x80] ;  /* 0x0800008056808fae */ /* 0x0003ea000b981a14 */
        /* <DEDUP_REMOVED lines=15> */
[----:B-1----:R-:W-:Y:S04]  /*8120*/  I2FP.F32.U32 R87, R0 ;  /* 0x0000000000577245 */ /* 0x002fe80000201000 */
[----:B------:R-:W-:Y:S01]  /*8130*/  @P0 STS.128 [R128+0x8800], RZ ;  /* 0x008800ff80000388 */ /* 0x000fe20000000c00 */
[----:B------:R-:W-:Y:S04]  /*8140*/  IADD3 R86, PT, PT, R0, 0x31, RZ ;  /* 0x0000003100567810 */ /* 0x000fe80007ffe0ff */
[----:B------:R-:W-:Y:S01]  /*8150*/  LDSM.16.M88.4 R92, [R117] ;  /* 0x00000000755c783b */ /* 0x000fe20000000200 */
[----:B------:R-:W-:Y:S04]  /*8160*/  I2FP.F32.U32 R86, R86 ;  /* 0x0000005600567245 */ /* 0x000fe80000201000 */
[----:B------:R-:W1:Y:S05]  /*8170*/  LDSM.16.M88.4 R96, [R116+0x3000] ;  /* 0x003000007460783b */ /* 0x000e6a0000000200 */
[----:B------:R-:W4:Y:S05]  /*8180*/  LDSM.16.M88.4 R100, [R116+0x3400] ;  /* 0x003400007464783b */ /* 0x000f2a0000000200 */
[----:B------:R-:W5:Y:S05]  /*8190*/  LDSM.16.M88.4 R104, [R116+0x3800] ;  /* 0x003800007468783b */ /* 0x000f6a0000000200 */
[----:B------:R-:W0:Y:S05]  /*81a0*/  LDGDEPBAR ;  /* 0x00000000000079af */ /* 0x000e2a0000000000 */
[----:B------:R-:W3:Y:S05]  /*81b0*/  LDSM.16.M88.4 R108, [R116+0x3c00] ;  /* 0x003c0000746c783b */ /* 0x000eea0000000200 */
[----:B--2---:R-:W-:Y:S01]  /*81c0*/  LDSM.16.M88.4 R88, [R116+0x5c00] ;  /* 0x005c00007458783b */ /* 0x004fe20000000200 */
[C---:B-1----:R-:W-:Y:S08]  /*81d0*/  HMMA.16816.F32 R4, R92.reuse, R96, RZ ;  /* 0x000000605c04723c */ /* 0x042ff000000018ff */
[C---:B------:R-:W-:Y:S01]  /*81e0*/  HMMA.16816.F32 R8, R92.reuse, R98, RZ ;  /* 0x000000625c08723c */ /* 0x040fe200000018ff */
[----:B------:R-:W-:Y:S07]  /*81f0*/  LDSM.16.M88.4 R96, [R115] ;  /* 0x000000007360783b */ /* 0x000fee0000000200 */
[C---:B----4-:R-:W-:Y:S08]  /*8200*/  HMMA.16816.F32 R12, R92.reuse, R100, RZ ;  /* 0x000000645c0c723c */ /* 0x050ff000000018ff */
[C---:B------:R-:W-:Y:S08]  /*8210*/  HMMA.16816.F32 R16, R92.reuse, R102, RZ ;  /* 0x000000665c10723c */ /* 0x040ff000000018ff */
[C---:B-----5:R-:W-:Y:S08]  /*8220*/  HMMA.16816.F32 R20, R92.reuse, R104, RZ ;  /* 0x000000685c14723c */ /* 0x060ff000000018ff */
[C---:B------:R-:W-:Y:S08]  /*8230*/  HMMA.16816.F32 R24, R92.reuse, R106, RZ ;  /* 0x0000006a5c18723c */ /* 0x040ff000000018ff */
[C---:B---3--:R-:W-:Y:S08]  /*8240*/  HMMA.16816.F32 R28, R92.reuse, R108, RZ ;  /* 0x0000006c5c1c723c */ /* 0x048ff000000018ff */
        /* <DEDUP_REMOVED lines=48> */
[C---:B------:R-:W-:Y:S08]  /*8550*/  HMMA.16816.F32 R24, R92.reuse, R98, R24 ;  /* 0x000000625c18723c */ /* 0x040ff00000001818 */
[C---:B------:R-:W-:Y:S08]  /*8560*/  HMMA.16816.F32 R28, R92.reuse, R88, R28 ;  /* 0x000000585c1c723c */ /* 0x040ff0000000181c */
[----:B------:R-:W-:Y:S01]  /*8570*/  HMMA.16816.F32 R32, R92, R90, R32 ;  /* 0x0000005a5c20723c */ /* 0x000fe20000001820 */
[----:B------:R-:W-:Y:S05]  /*8580*/  LDSM.16.M88.4 R88, [R115+0x2000] ;  /* 0x002000007358783b */ /* 0x000fea0000000200 */
[----:B------:R-:W1:Y:S02]  /*8590*/  LDSM.16.M88.4 R92, [R113+0x5000] ;  /* 0x00500000715c783b */ /* 0x000e640000000200 */
[C---:B-1----:R-:W-:Y:S08]  /*85a0*/  HMMA.16816.F32 R4, R88.reuse, R92, R4 ;  /* 0x0000005c5804723c */ /* 0x042ff00000001804 */
[C---:B------:R-:W-:Y:S01]  /*85b0*/  HMMA.16816.F32 R8, R88.reuse, R94, R8 ;  /* 0x0000005e5808723c */ /* 0x040fe20000001808 */
[----:B------:R-:W1:Y:S10]  /*85c0*/  LDSM.16.M88.4 R92, [R113+0x5400] ;  /* 0x00540000715c783b */ /* 0x000e740000000200 */
[C---:B------:R-:W-:Y:S01]  /*85d0*/  FFMA.FTZ R7, R84.reuse, UR5, R7 ;  /* 0x0000000554077c23 */ /* 0x040fe20008010007 */
[----:B------:R-:W-:Y:S01]  /*85e0*/  FFMA.FTZ R5, R84, UR5, R5 ;  /* 0x0000000554057c23 */ /* 0x000fe20008010005 */
[C---:B------:R-:W-:Y:S01]  /*85f0*/  FFMA.FTZ R6, R87.reuse, UR5, R6 ;  /* 0x0000000557067c23 */ /* 0x040fe20008010006 */
[----:B------:R-:W-:Y:S01]  /*8600*/  FFMA.FTZ R4, R87, UR5, R4 ;  /* 0x0000000557047c23 */ /* 0x000fe20008010004 */
[C---:B------:R-:W-:Y:S01]  /*8610*/  IADD3 R87, PT, PT, R0.reuse, 0x10, RZ ;  /* 0x0000001000577810 */ /* 0x040fe20007ffe0ff */
[----:B------:R-:W-:Y:S03]  /*8620*/  VIADD R84, R0, 0x11 ;  /* 0x0000001100547836 */ /* 0x000fe60000000000 */
[----:B------:R-:W-:Y:S01]  /*8630*/  I2FP.F32.U32 R87, R87 ;  /* 0x0000005700577245 */ /* 0x000fe20000201000 */
[C---:B------:R-:W-:Y:S01]  /*8640*/  FFMA.FTZ R11, R2.reuse, UR5, R11 ;  /* 0x00000005020b7c23 */ /* 0x040fe2000801000b */
[----:B------:R-:W-:Y:S01]  /*8650*/  I2FP.F32.U32 R84, R84 ;  /* 0x0000005400547245 */ /* 0x000fe20000201000 */
[----:B------:R-:W-:Y:S01]  /*8660*/  FFMA.FTZ R9, R2, UR5, R9 ;  /* 0x0000000502097c23 */ /* 0x000fe20008010009 */
[----:B------:R-:W-:Y:S04]  /*8670*/  IADD3 R2, PT, PT, R0, 0x19, RZ ;  /* 0x0000001900027810 */ /* 0x000fe80007ffe0ff */
[----:B------:R-:W-:Y:S01]  /*8680*/  I2FP.F32.U32 R2, R2 ;  /* 0x0000000200027245 */ /* 0x000fe20000201000 */
[C---:B-1----:R-:W-:Y:S08]  /*8690*/  HMMA.16816.F32 R12, R88.reuse, R92, R12 ;  /* 0x0000005c580c723c */ /* 0x042ff0000000180c */
[C---:B------:R-:W-:Y:S01]  /*86a0*/  HMMA.16816.F32 R16, R88.reuse, R94, R16 ;  /* 0x0000005e5810723c */ /* 0x040fe20000001810 */
[----:B------:R-:W1:Y:S10]  /*86b0*/  LDSM.16.M88.4 R92, [R113+0x5800] ;  /* 0x00580000715c783b */ /* 0x000e740000000200 */
[C---:B------:R-:W-:Y:S01]  /*86c0*/  FFMA.FTZ R14, R87.reuse, UR5, R14 ;  /* 0x00000005570e7c23 */ /* 0x040fe2000801000e */
[----:B------:R-:W-:Y:S01]  /*86d0*/  FFMA.FTZ R12, R87, UR5, R12 ;  /* 0x00000005570c7c23 */ /* 0x000fe2000801000c */
[C---:B------:R-:W-:Y:S01]  /*86e0*/  FFMA.FTZ R15, R84.reuse, UR5, R15 ;  /* 0x00000005540f7c23 */ /* 0x040fe2000801000f */
[----:B------:R-:W-:Y:S01]  /*86f0*/  FFMA.FTZ R13, R84, UR5, R13 ;  /* 0x00000005540d7c23 */ /* 0x000fe2000801000d */
[C---:B------:R-:W-:Y:S02]  /*8700*/  VIADD R87, R0.reuse, 0x20 ;  /* 0x0000002000577836 */ /* 0x040fe40000000000 */
[----:B------:R-:W-:Y:S02]  /*8710*/  VIADD R84, R0, 0x21 ;  /* 0x0000002100547836 */ /* 0x000fe40000000000 */
[C---:B------:R-:W-:Y:S01]  /*8720*/  FFMA.FTZ R19, R2.reuse, UR5, R19 ;  /* 0x0000000502137c23 */ /* 0x040fe20008010013 */
[----:B------:R-:W-:Y:S01]  /*8730*/  I2FP.F32.U32 R87, R87 ;  /* 0x0000005700577245 */ /* 0x000fe20000201000 */
[----:B------:R-:W-:Y:S01]  /*8740*/  FFMA.FTZ R17, R2, UR5, R17 ;  /* 0x0000000502117c23 */ /* 0x000fe20008010011 */
[----:B------:R-:W-:Y:S01]  /*8750*/  I2FP.F32.U32 R84, R84 ;  /* 0x0000005400547245 */ /* 0x000fe20000201000 */
[----:B------:R-:W-:Y:S05]  /*8760*/  VIADD R2, R0, 0x29 ;  /* 0x0000002900027836 */ /* 0x000fea0000000000 */
[----:B------:R-:W-:Y:S01]  /*8770*/  I2FP.F32.U32 R2, R2 ;  /* 0x0000000200027245 */ /* 0x000fe20000201000 */
[C---:B-1----:R-:W-:Y:S08]  /*8780*/  HMMA.16816.F32 R20, R88.reuse, R92, R20 ;  /* 0x0000005c5814723c */ /* 0x042ff00000001814 */
[C---:B------:R-:W-:Y:S01]  /*8790*/  HMMA.16816.F32 R24, R88.reuse, R94, R24 ;  /* 0x0000005e5818723c */ /* 0x040fe20000001818 */
[----:B------:R-:W1:Y:S01]  /*87a0*/  LDSM.16.M88.4 R92, [R113+0x5c00] ;  /* 0x005c0000715c783b */ /* 0x000e620000000200 */
[----:B------:R-:W-:Y:S04]  /*87b0*/  DEPBAR.LE SB0, 0x0 ;  /* 0x000080000000791a */ /* 0x000fe80000000000 */
[----:B------:R-:W-:Y:S05]  /*87c0*/  BAR.SYNC.DEFER_BLOCKING 0x0 ;  /* 0x0000000000007b1d */ /* 0x000fea0000010000 */
[C---:B------:R-:W-:Y:S01]  /*87d0*/  FFMA.FTZ R22, R87.reuse, UR5, R22 ;  /* 0x0000000557167c23 */ /* 0x040fe20008010016 */
[----:B------:R-:W-:Y:S01]  /*87e0*/  FFMA.FTZ R20, R87, UR5, R20 ;  /* 0x0000000557147c23 */ /* 0x000fe20008010014 */
[C---:B------:R-:W-:Y:S01]  /*87f0*/  FFMA.FTZ R23, R84.reuse, UR5, R23 ;  /* 0x0000000554177c23 */ /* 0x040fe20008010017 */
[----:B------:R-:W-:Y:S01]  /*8800*/  FFMA.FTZ R21, R84, UR5, R21 ;  /* 0x0000000554157c23 */ /* 0x000fe20008010015 */
[----:B------:R-:W-:Y:S01]  /*8810*/  FMNMX3.FTZ R84, R3, R4, R5, !PT ;  /* 0x0000000403547276 */ /* 0x000fe20007810005 */
[----:B------:R-:W-:Y:S03]  /*8820*/  VIADD R87, R0, 0x30 ;  /* 0x0000003000577836 */ /* 0x000fe60000000000 */
[C---:B------:R-:W-:Y:S01]  /*8830*/  FFMA.FTZ R27, R2.reuse, UR5, R27 ;  /* 0x00000005021b7c23 */ /* 0x040fe2000801001b */
[----:B------:R-:W-:Y:S01]  /*8840*/  FFMA.FTZ R25, R2, UR5, R25 ;  /* 0x0000000502197c23 */ /* 0x000fe20008010019 */
[----:B------:R-:W-:Y:S02]  /*8850*/  I2FP.F32.U32 R87, R87 ;  /* 0x0000005700577245 */ /* 0x000fe40000201000 */
[C---:B------:R-:W-:Y:S04]  /*8860*/  IADD3 R2, PT, PT, R0.reuse, 0x39, RZ ;  /* 0x0000003900027810 */ /* 0x040fe80007ffe0ff */
[----:B------:R-:W-:Y:S01]  /*8870*/  I2FP.F32.U32 R2, R2 ;  /* 0x0000000200027245 */ /* 0x000fe20000201000 */
[C---:B-1----:R-:W-:Y:S08]  /*8880*/  HMMA.16816.F32 R28, R88.reuse, R92, R28 ;  /* 0x0000005c581c723c */ /* 0x042ff0000000181c */
[----:B------:R-:W-:Y:S03]  /*8890*/  HMMA.16816.F32 R32, R88, R94, R32 ;  /* 0x0000005e5820723c */ /* 0x000fe60000001820 */
[----:B------:R-:W-:Y:S01]  /*88a0*/  FMNMX3.FTZ R88, R85, R6, R7, !PT ;  /* 0x0000000655587276 */ /* 0x000fe20007810007 */
[C---:B------:R-:W-:Y:S05]  /*88b0*/  VIADD R89, R0.reuse, 0x8 ;  /* 0x0000000800597836 */ /* 0x040fea0000000000 */
[----:B------:R-:W-:Y:S02]  /*88c0*/  I2FP.F32.U32 R89, R89 ;  /* 0x0000005900597245 */ /* 0x000fe40000201000 */
[C---:B------:R-:W-:Y:S01]  /*88d0*/  FFMA.FTZ R30, R87.reuse, UR5, R30 ;  /* 0x00000005571e7c23 */ /* 0x040fe2000801001e */
[----:B------:R-:W-:Y:S01]  /*88e0*/  FFMA.FTZ R28, R87, UR5, R28 ;  /* 0x00000005571c7c23 */ /* 0x000fe2000801001c */
[C---:B------:R-:W-:Y:S02]  /*88f0*/  VIADD R87, R0.reuse, 0x38 ;  /* 0x0000003800577836 */ /* 0x040fe40000000000 */
[C---:B------:R-:W-:Y:S01]  /*8900*/  FFMA.FTZ R10, R89.reuse, UR5, R10 ;  /* 0x00000005590a7c23 */ /* 0x040fe2000801000a */
[----:B------:R-:W-:Y:S01]  /*8910*/  FFMA.FTZ R8, R89, UR5, R8 ;  /* 0x0000000559087c23 */ /* 0x000fe20008010008 */
[----:B------:R-:W-:Y:S02]  /*8920*/  VIADD R89, R0, 0x18 ;  /* 0x0000001800597836 */ /* 0x000fe40000000000 */
[C---:B------:R-:W-:Y:S01]  /*8930*/  FFMA.FTZ R31, R86.reuse, UR5, R31 ;  /* 0x00000005561f7c23 */ /* 0x040fe2000801001f */
[----:B------:R-:W-:Y:S01]  /*8940*/  I2FP.F32.U32 R87, R87 ;  /* 0x0000005700577245 */ /* 0x000fe20000201000 */
[----:B------:R-:W-:Y:S01]  /*8950*/  FFMA.FTZ R29, R86, UR5, R29 ;  /* 0x00000005561d7c23 */ /* 0x000fe2000801001d */
[----:B------:R-:W-:Y:S01]  /*8960*/  FMNMX3.FTZ R88, R88, R10, R11, !PT ;  /* 0x0000000a58587276 */ /* 0x000fe2000781000b */
[----:B------:R-:W-:Y:S01]  /*8970*/  FFMA.FTZ R35, R2, UR5, R35 ;  /* 0x0000000502237c23 */ /* 0x000fe20008010023 */
[----:B------:R-:W-:Y:S01]  /*8980*/  I2FP.F32.U32 R89, R89 ;  /* 0x0000005900597245 */ /* 0x000fe20000201000 */
[C---:B------:R-:W-:Y:S01]  /*8990*/  FFMA.FTZ R34, R87.reuse, UR5, R34 ;  /* 0x0000000557227c23 */ /* 0x040fe20008010022 */
[----:B------:R-:W-:Y:S01]  /*89a0*/  FMNMX3.FTZ R84, R84, R8, R9, !PT ;  /* 0x0000000854547276 */ /* 0x000fe20007810009 */
[----:B------:R-:W-:Y:S01]  /*89b0*/  FFMA.FTZ R32, R87, UR5, R32 ;  /* 0x0000000557207c23 */ /* 0x000fe20008010020 */
[----:B------:R-:W-:Y:S01]  /*89c0*/  FMNMX3.FTZ R88, R88, R14, R15, !PT ;  /* 0x0000000e58587276 */ /* 0x000fe2000781000f */
[C---:B------:R-:W-:Y:S01]  /*89d0*/  FFMA.FTZ R18, R89.reuse, UR5, R18 ;  /* 0x0000000559127c23 */ /* 0x040fe20008010012 */
[----:B------:R-:W-:Y:S01]  /*89e0*/  FMNMX3.FTZ R84, R84, R12, R13, !PT ;  /* 0x0000000c54547276 */ /* 0x000fe2000781000d */
[----:B------:R-:W-:Y:S01]  /*89f0*/  FFMA.FTZ R16, R89, UR5, R16 ;  /* 0x0000000559107c23 */ /* 0x000fe20008010010 */
[----:B------:R-:W-:Y:S01]  /*8a00*/  IADD3 R89, PT, PT, R0, 0x28, RZ ;  /* 0x0000002800597810 */ /* 0x000fe20007ffe0ff */
[----:B------:R-:W-:Y:S01]  /*8a10*/  FFMA.FTZ R33, R2, UR5, R33 ;  /* 0x0000000502217c23 */ /* 0x000fe20008010021 */
[----:B------:R-:W-:Y:S02]  /*8a20*/  FMNMX3.FTZ R0, R88, R18, R19, !PT ;  /* 0x0000001258007276 */ /* 0x000fe40007810013 */
[----:B------:R-:W-:Y:S02]  /*8a30*/  I2FP.F32.U32 R89, R89 ;  /* 0x0000005900597245 */ /* 0x000fe40000201000 */
[----:B------:R-:W-:Y:S02]  /*8a40*/  FMNMX3.FTZ R84, R84, R16, R17, !PT ;  /* 0x0000001054547276 */ /* 0x000fe40007810011 */
[----:B------:R-:W-:Y:S01]  /*8a50*/  FMNMX3.FTZ R0, R0, R22, R23, !PT ;  /* 0x0000001600007276 */ /* 0x000fe20007810017 */
[C---:B------:R-:W-:Y:S01]  /*8a60*/  FFMA.FTZ R26, R89.reuse, UR5, R26 ;  /* 0x00000005591a7c23 */ /* 0x040fe2000801001a */
[----:B------:R-:W-:Y:S01]  /*8a70*/  FMNMX3.FTZ R84, R84, R20, R21, !PT ;  /* 0x0000001454547276 */ /* 0x000fe20007810015 */
[----:B------:R-:W-:Y:S03]  /*8a80*/  FFMA.FTZ R24, R89, UR5, R24 ;  /* 0x0000000559187c23 */ /* 0x000fe60008010018 */
[----:B------:R-:W-:Y:S02]  /*8a90*/  FMNMX3.FTZ R0, R0, R26, R27, !PT ;  /* 0x0000001a00007276 */ /* 0x000fe4000781001b */
[----:B------:R-:W-:Y:S02]  /*8aa0*/  FMNMX3.FTZ R84, R84, R24, R25, !PT ;  /* 0x0000001854547276 */ /* 0x000fe40007810019 */
[----:B------:R-:W-:Y:S02]  /*8ab0*/  FMNMX3.FTZ R0, R0, R30, R31, !PT ;  /* 0x0000001e00007276 */ /* 0x000fe4000781001f */
[----:B------:R-:W-:Y:S02]  /*8ac0*/  FMNMX3.FTZ R84, R84, R28, R29, !PT ;  /* 0x0000001c54547276 */ /* 0x000fe4000781001d */
[----:B------:R-:W-:Y:S02]  /*8ad0*/  FMNMX3.FTZ R89, R0, R34, R35, !PT ;  /* 0x0000002200597276 */ /* 0x000fe40007810023 */
[----:B------:R-:W-:Y:S01]  /*8ae0*/  FMNMX3.FTZ R145, R84, R32, R33, !PT ;  /* 0x0000002054917276 */ /* 0x000fe20007810021 */
[----:B------:R-:W-:Y:S06]  /*8af0*/  @P3 BRA `(.L_x_1054) ;  /* 0xfffffff0001c3947 */ /* 0x000fec000383ffff */
.L_x_1053:
[----:B------:R-:W-:Y:S01]  /*8b00*/  SHFL.BFLY PT, R2, R89, 0x2, 0x1f ;  /* 0x0c401f0059027f89 */ /* 0x000fe200000e0000 */
[----:B------:R-:W-:Y:S07]  /*8b10*/  IMAD.SHL.U32 R95, R133, 0x2, RZ ;  /* 0x00000002855f7824 */ /* 0x000fee00078e00ff */
[----:B------:R-:W2:Y:S01]  /*8b20*/  SHFL.BFLY PT, R0, R145, 0x2, 0x1f ;  /* 0x0c401f0091007f89 */ /* 0x000ea200000e0000 */
[----:B-1----:R-:W-:Y:S05]  /*8b30*/  LOP3.LUT R90, R95, UR25, R139, 0x96, !PT ;  /* 0x000000195f5a7c12 */ /* 0x002fea000f8e968b */
[----:B------:R-:W-:Y:S05]  /*8b40*/  IMAD.WIDE.U32 R90, R90, -0x326172a9, RZ ;  /* 0xcd9e8d575a5a7825 */ /* 0x000fea00078e00ff */
[----:B------:R-:W-:Y:S02]  /*8b50*/  LOP3.LUT R92, R140, UR30, R91, 0x96, !PT ;  /* 0x0000001e8c5c7c12 */ /* 0x000fe4000f8e965b */
[----:B--2---:R-:W-:Y:S02]  /*8b60*/  FMNMX.FTZ R93, R145, R0, !PT ;  /* 0x00000000915d7209 */ /* 0x004fe40007810000 */
[----:B------:R-:W-:Y:S03]  /*8b70*/  FMNMX.FTZ R87, R89, R2, !PT ;  /* 0x0000000259577209 */ /* 0x000fe60007810000 */
        /* <DEDUP_REMOVED lines=9> */
[----:B------:R-:W-:Y:S01]  /*8c10*/  FADD.FTZ R85, -R0, R85 ;  /* 0x0000005500557221 */ /* 0x000fe20000010100 */
[----:B------:R-:W-:Y:S01]  /*8c20*/  FSEL R87, R87, RZ, P1 ;  /* 0x000000ff57577208 */ /* 0x000fe20000800000 */
[----:B------:R-:W-:Y:S01]  /*8c30*/  FMUL.FTZ R3, R86, UR4 ;  /* 0x0000000456037c20 */ /* 0x000fe20008410000 */
[----:B------:R-:W-:Y:S01]  /*8c40*/  LOP3.LUT R86, R135, UR29, R90, 0x96, !PT ;  /* 0x0000001d87567c12 */ /* 0x000fe2000f8e965a */
[----:B------:R-:W-:Y:S01]  /*8c50*/  FMUL.FTZ R84, R85, UR4 ;  /* 0x0000000455547c20 */ /* 0x000fe20008410000 */
[----:B------:R-:W-:Y:S01]  /*8c60*/  FSEL R88, R88, RZ, P0 ;  /* 0x000000ff58587208 */ /* 0x000fe20000000000 */
        /* <DEDUP_REMOVED lines=8> */
[----:B------:R-:W-:Y:S07]  /*8cf0*/  IMAD.WIDE.U32 R24, R92, -0x2daee0ad, RZ ;  /* 0xd2511f535c187825 */ /* 0x000fee00078e00ff */
[----:B------:R-:W2:Y:S01]  /*8d00*/  MUFU.EX2 R21, R6 ;  /* 0x0000000600157308 */ /* 0x000ea20000000800 */
[----:B------:R-:W-:Y:S01]  /*8d10*/  ISETP.NE.AND P0, PT, R133, RZ, PT ;  /* 0x000000ff8500720c */ /* 0x000fe20003f05270 */
[--C-:B------:R-:W-:Y:S01]  /*8d20*/  FFMA.FTZ R92, R7, UR4, -R88.reuse ;  /* 0x00000004075c7c23 */ /* 0x100fe20008010858 */
[--C-:B------:R-:W-:Y:S01]  /*8d30*/  FFMA.FTZ R4, R4, UR4, -R87.reuse ;  /* 0x0000000404047c23 */ /* 0x100fe20008010857 */
[--C-:B------:R-:W-:Y:S01]  /*8d40*/  FFMA.FTZ R93, R9, UR4, -R87.reuse ;  /* 0x00000004095d7c23 */ /* 0x100fe20008010857 */
[--C-:B------:R-:W-:Y:S01]  /*8d50*/  FFMA.FTZ R85, R16, UR4, -R87.reuse ;  /* 0x0000000410557c23 */ /* 0x100fe20008010857 */
[--C-:B------:R-:W-:Y:S01]  /*8d60*/  FFMA.FTZ R9, R12, UR4, -R87.reuse ;  /* 0x000000040c097c23 */ /* 0x100fe20008010857 */
[--C-:B------:R-:W-:Y:S03]  /*8d70*/  FFMA.FTZ R16, R20, UR4, -R87.reuse ;  /* 0x0000000414107c23 */ /* 0x100fe60008010857 */
        /* <DEDUP_REMOVED lines=26> */
[----:B--2---:R-:W-:Y:S01]  /*8f20*/  FFMA.FTZ R143, R84, R143, R21 ;  /* 0x0000008f548f7223 */ /* 0x004fe20000010015 */
[----:B------:R-:W1:Y:S01]  /*8f30*/  MUFU.EX2 R3, R3 ;  /* 0x0000000300037308 */ /* 0x000e620000000800 */
[--C-:B------:R-:W-:Y:S01]  /*8f40*/  FFMA.FTZ R5, R5, UR4, -R87.reuse ;  /* 0x0000000405057c23 */ /* 0x100fe20008010857 */
[--C-:B------:R-:W-:Y:S01]  /*8f50*/  FFMA.FTZ R28, R28, UR4, -R87.reuse ;  /* 0x000000041c1c7c23 */ /* 0x100fe20008010857 */
[--C-:B------:R-:W-:Y:S07]  /*8f60*/  FFMA.FTZ R32, R32, UR4, -R87.reuse ;  /* 0x0000000420207c23 */ /* 0x100fee0008010857 */
[----:B------:R-:W2:Y:S01]  /*8f70*/  MUFU.EX2 R84, R4 ;  /* 0x0000000400547308 */ /* 0x000ea20000000800 */
[----:B------:R-:W-:Y:S01]  /*8f80*/  FFMA.FTZ R33, R33, UR4, -R87 ;  /* 0x0000000421217c23 */ /* 0x000fe20008010857 */
[----:B------:R-:W-:Y:S01]  /*8f90*/  IMAD.WIDE.U32 R86, R86, -0x2daee0ad, RZ ;  /* 0xd2511f5356567825 */ /* 0x000fe200078e00ff */
[----:B------:R-:W-:Y:S07]  /*8fa0*/  LOP3.LUT R7, R136, UR28, R25, 0x96, !PT ;  /* 0x0000001c88077c12 */ /* 0x000fee000f8e9619 */
[----:B------:R-:W-:Y:S01]  /*8fb0*/  MUFU.EX2 R96, R96 ;  /* 0x0000006000607308 */ /* 0x000fe20000000800 */
[----:B---3--:R-:W-:Y:S01]  /*8fc0*/  F2FP.F16.F32.PACK_AB R12, R92, R21 ;  /* 0x000000155c0c723e */ /* 0x008fe200000000ff */
[----:B------:R-:W-:Y:S01]  /*8fd0*/  FFMA.FTZ R97, R11, UR4, -R88 ;  /* 0x000000040b617c23 */ /* 0x000fe20008010858 */
[----:B------:R-:W-:Y:S01]  /*8fe0*/  LOP3.LUT R6, R24, UR26, R87, 0x96, !PT ;  /* 0x0000001a18067c12 */ /* 0x000fe2000f8e9657 */
[----:B------:R-:W-:Y:S06]  /*8ff0*/  IMAD.WIDE.U32 R24, R7, -0x326172a9, RZ ;  /* 0xcd9e8d5707187825 */ /* 0x000fec00078e00ff */
[----:B------:R-:W-:Y:S01]  /*9000*/  MUFU.EX2 R93, R93 ;  /* 0x0000005d005d7308 */ /* 0x000fe20000000800 */
[C---:B-1----:R-:W-:Y:S01]  /*9010*/  FMUL.FTZ R36, R3.reuse, R36 ;  /* 0x0000002403247220 */ /* 0x042fe20000410000 */
[----:B------:R-:W-:Y:S04]  /*9020*/  IMAD.WIDE.U32 R20, R6, -0x326172a9, RZ ;  /* 0xcd9e8d5706147825 */ /* 0x000fe800078e00ff */
[C---:B------:R-:W-:Y:S04]  /*9030*/  FMUL.FTZ R37, R3.reuse, R37 ;  /* 0x0000002503257220 */ /* 0x040fe80000410000 */
        /* <DEDUP_REMOVED lines=24> */
[----:B------:R-:W-:Y:S01]  /*91c0*/  LOP3.LUT R3, R134, UR27, R25, 0x96, !PT ;  /* 0x0000001b86037c12 */ /* 0x000fe2000f8e9619 */
[--C-:B------:R-:W-:Y:S01]  /*91d0*/  FFMA.FTZ R10, R10, UR4, -R88.reuse ;  /* 0x000000040a0a7c23 */ /* 0x100fe20008010858 */
[----:B------:R-:W-:Y:S01]  /*91e0*/  LOP3.LUT R24, R24, UR23, R21, 0x96, !PT ;  /* 0x0000001718187c12 */ /* 0x000fe2000f8e9615 */
[----:B------:R-:W1:Y:S01]  /*91f0*/  MUFU.EX2 R94, R5 ;  /* 0x00000005005e7308 */ /* 0x000e620000000800 */
[--C-:B------:R-:W-:Y:S01]  /*9200*/  FFMA.FTZ R21, R19, UR4, -R88.reuse ;  /* 0x0000000413157c23 */ /* 0x100fe20008010858 */
[----:B------:R-:W-:Y:S04]  /*9210*/  IMAD.WIDE.U32 R98, R3, -0x2daee0ad, RZ ;  /* 0xd2511f5303627825 */ /* 0x000fe800078e00ff */
[--C-:B------:R-:W-:Y:S04]  /*9220*/  FFMA.FTZ R14, R14, UR4, -R88.reuse ;  /* 0x000000040e0e7c23 */ /* 0x100fe80008010858 */
[----:B------:R-:W2:Y:S01]  /*9230*/  MUFU.EX2 R10, R10 ;  /* 0x0000000a000a7308 */ /* 0x000ea20000000800 */
[----:B------:R-:W-:Y:S01]  /*9240*/  FADD.FTZ R92, R92, R143 ;  /* 0x0000008f5c5c7221 */ /* 0x000fe20000010000 */
[----:B------:R-:W-:Y:S01]  /*9250*/  IMAD.WIDE.U32 R24, R24, -0x2daee0ad, RZ ;  /* 0xd2511f5318187825 */ /* 0x000fe200078e00ff */
[----:B------:R-:W-:Y:S07]  /*9260*/  LOP3.LUT R87, R86, UR22, R99, 0x96, !PT ;  /* 0x0000001656577c12 */ /* 0x000fee000f8e9663 */
[----:B------:R-:W-:Y:S01]  /*9270*/  MUFU.EX2 R21, R21 ;  /* 0x0000001500157308 */ /* 0x000fe20000000800 */
[--C-:B------:R-:W-:Y:S01]  /*9280*/  FFMA.FTZ R27, R27, UR4, -R88.reuse ;  /* 0x000000041b1b7c23 */ /* 0x100fe20008010858 */
[--C-:B------:R-:W-:Y:S01]  /*9290*/  FFMA.FTZ R22, R22, UR4, -R88.reuse ;  /* 0x0000000416167c23 */ /* 0x100fe20008010858 */
[----:B------:R-:W-:Y:S01]  /*92a0*/  LOP3.LUT R86, R98, UR13, R25, 0x96, !PT ;  /* 0x0000000d62567c12 */ /* 0x000fe2000f8e9619 */
[----:B------:R-:W-:Y:S06]  /*92b0*/  IMAD.WIDE.U32 R6, R87, -0x326172a9, RZ ;  /* 0xcd9e8d5757067825 */ /* 0x000fec00078e00ff */
[----:B------:R-:W-:Y:S01]  /*92c0*/  MUFU.EX2 R25, R85 ;  /* 0x0000005500197308 */ /* 0x000fe20000000800 */
[----:B-1----:R-:W-:Y:S01]  /*92d0*/  FADD.FTZ R101, R94, R101 ;  /* 0x000000655e657221 */ /* 0x002fe20000010000 */
[----:B------:R-:W-:Y:S01]  /*92e0*/  IMAD.WIDE.U32 R86, R86, -0x326172a9, RZ ;  /* 0xcd9e8d5756567825 */ /* 0x000fe200078e00ff */
[----:B------:R-:W-:Y:S07]  /*92f0*/  LOP3.LUT R20, R20, UR17, R7, 0x96, !PT ;  /* 0x0000001114147c12 */ /* 0x000fee000f8e9607 */
[----:B------:R-:W-:Y:S01]  /*9300*/  MUFU.EX2 R19, R9 ;  /* 0x0000000900137308 */ /* 0x000fe20000000800 */
[----:B------:R-:W-:Y:S01]  /*9310*/  FFMA.FTZ R34, R34, UR4, -R88 ;  /* 0x0000000422227c23 */ /* 0x000fe20008010858 */
[----:B------:R-:W-:Y:S01]  /*9320*/  IMAD.MOV.U32 R4, RZ, RZ, R86 ;  /* 0x000000ffff047224 */ /* 0x000fe200078e0056 */
[----:B------:R-:W-:Y:S01]  /*9330*/  PRMT R3, R86, 0x7771, RZ ;  /* 0x0000777156037816 */ /* 0x000fe200000000ff */
[----:B------:R-:W-:Y:S01]  /*9340*/  IMAD.WIDE.U32 R98, R20, -0x2daee0ad, RZ ;  /* 0xd2511f5314627825 */ /* 0x000fe200078e00ff */
[----:B------:R-:W-:Y:S05]  /*9350*/  LOP3.LUT R87, R6, UR12, R87, 0x96, !PT ;  /* 0x0000000c06577c12 */ /* 0x000fea000f8e9657 */
[----:B------:R-:W1:Y:S01]  /*9360*/  MUFU.EX2 R20, R8 ;  /* 0x0000000800147308 */ /* 0x000e620000000800 */
[----:B------:R-:W-:Y:S01]  /*9370*/  LOP3.LUT R4, R4, 0xff, RZ, 0xc0, !PT ;  /* 0x000000ff04047812 */ /* 0x000fe200078ec0ff */
[--C-:B------:R-:W-:Y:S01]  /*9380*/  FFMA.FTZ R143, R35, UR4, -R88.reuse ;  /* 0x00000004238f7c23 */ /* 0x100fe20008010858 */
[----:B------:R-:W-:Y:S01]  /*9390*/  LOP3.LUT R11, R24, UR8, R99, 0x96, !PT ;  /* 0x00000008180b7c12 */ /* 0x000fe2000f8e9663 */
[----:B------:R-:W-:Y:S01]  /*93a0*/  FFMA.FTZ R24, R18, UR4, -R88 ;  /* 0x0000000412187c23 */ /* 0x000fe20008010858 */
[----:B------:R-:W-:Y:S05]  /*93b0*/  PRMT R4, R4, 0x5410, R3 ;  /* 0x0000541004047816 */ /* 0x000fea0000000003 */
[----:B------:R-:W-:Y:S01]  /*93c0*/  MUFU.EX2 R90, R90 ;  /* 0x0000005a005a7308 */ /* 0x000fe20000000800 */
[----:B------:R-:W-:Y:S01]  /*93d0*/  F2FP.F16.F32.PACK_AB R3, R93, R96 ;  /* 0x000000605d03723e */ /* 0x000fe200000000ff */
[----:B------:R-:W-:Y:S01]  /*93e0*/  FADD.FTZ R96, R96, R101 ;  /* 0x0000006560607221 */ /* 0x000fe20000010000 */
[----:B------:R-:W-:Y:S07]  /*93f0*/  PRMT R18, R87, 0x7632, R18 ;  /* 0x0000763257127816 */ /* 0x000fee0000000012 */
[----:B------:R-:W3:Y:S01]  /*9400*/  MUFU.EX2 R24, R24 ;  /* 0x0000001800187308 */ /* 0x000ee20000000800 */
[--C-:B------:R-:W-:Y:S01]  /*9410*/  HSET2.LE.AND R6, R4, R129.reuse, PT ;  /* 0x0000008104067233 */ /* 0x100fe20003803000 */
[----:B------:R-:W-:Y:S01]  /*9420*/  FADD.FTZ R96, R93, R96 ;  /* 0x000000605d607221 */ /* 0x000fe20000010000 */
[----:B------:R-:W-:Y:S07]  /*9430*/  PRMT R4, R86, 0x7773, RZ ;  /* 0x0000777356047816 */ /* 0x000fee00000000ff */
[----:B------:R-:W-:Y:S01]  /*9440*/  MUFU.EX2 R34, R34 ;  /* 0x0000002200227308 */ /* 0x000fe20000000800 */
[----:B------:R-:W-:Y:S02]  /*9450*/  LOP3.LUT R18, R18, 0xff, RZ, 0xc0, !PT ;  /* 0x000000ff12127812 */ /* 0x000fe400078ec0ff */
[----:B------:R-:W-:Y:S07]  /*9460*/  LOP3.LUT R6, R3, R6, RZ, 0xc0, !PT ;  /* 0x0000000603067212 */ /* 0x000fee00078ec0ff */
[----:B------:R-:W-:Y:S01]  /*9470*/  MUFU.EX2 R143, R143 ;  /* 0x0000008f008f7308 */ /* 0x000fe20000000800 */
[----:B------:R-:W-:Y:S02]  /*9480*/  PRMT R3, R86, 0x7772, RZ ;  /* 0x0000777256037816 */ /* 0x000fe400000000ff */
[----:B------:R-:W-:Y:S07]  /*9490*/  IADD3 R133, PT, PT, R133, -0x1, RZ ;  /* 0xffffffff85857810 */ /* 0x000fee0007ffe0ff */
[----:B------:R-:W-:Y:S01]  /*94a0*/  MUFU.EX2 R32, R32 ;  /* 0x0000002000207308 */ /* 0x000fe20000000800 */
[----:B------:R-:W-:Y:S02]  /*94b0*/  PRMT R4, R3, 0x5410, R4 ;  /* 0x0000541003047816 */ /* 0x000fe40000000004 */
[----:B------:R-:W-:Y:S07]  /*94c0*/  PRMT R3, R98, 0x7771, RZ ;  /* 0x0000777162037816 */ /* 0x000fee00000000ff */
[----:B------:R-:W-:Y:S01]  /*94d0*/  MUFU.EX2 R33, R33 ;  /* 0x0000002100217308 */ /* 0x000fe20000000800 */
[----:B------:R-:W-:Y:S09]  /*94e0*/  LOP3.LUT R4, R4, 0xff00ff, RZ, 0xc0, !PT ;  /* 0x00ff00ff04047812 */ /* 0x000ff200078ec0ff */
[----:B------:R-:W-:Y:S01]  /*94f0*/  MUFU.EX2 R35, R28 ;  /* 0x0000001c00237308 */ /* 0x000fe20000000800 */
[--C-:B------:R-:W-:Y:S02]  /*9500*/  HSET2.LE.AND R7, R4, R129.reuse, PT ;  /* 0x0000008104077233 */ /* 0x100fe40003803000 */
[----:B--2---:R-:W-:Y:S04]  /*9510*/  F2FP.F16.F32.PACK_AB R4, R97, R10 ;  /* 0x0000000a6104723e */ /* 0x004fe800000000ff */
[----:B------:R-:W-:Y:S02]  /*9520*/  LOP3.LUT R7, R4, R7, RZ, 0xc0, !PT ;  /* 0x0000000704077212 */ /* 0x000fe400078ec0ff */
[----:B------:R-:W-:Y:S04]  /*9530*/  MOV R4, R98 ;  /* 0x0000006200047202 */ /* 0x000fe80000000f00 */
[----:B------:R-:W-:Y:S04]  /*9540*/  LOP3.LUT R4, R4, 0xff, RZ, 0xc0, !PT ;  /* 0x000000ff04047812 */ /* 0x000fe800078ec0ff */
[----:B------:R-:W-:Y:S02]  /*9550*/  PRMT R4, R4, 0x5410, R3 ;  /* 0x0000541004047816 */ /* 0x000fe40000000003 */
[----:B-1----:R-:W-:Y:S03]  /*9560*/  F2FP.F16.F32.PACK_AB R3, R20, R25 ;  /* 0x000000191403723e */ /* 0x002fe600000000ff */
[--C-:B------:R-:W-:Y:S02]  /*9570*/  HSET2.LE.AND R86, R4, R129.reuse, PT ;  /* 0x0000008104567233 */ /* 0x100fe40003803000 */
[----:B------:R-:W-:Y:S03]  /*9580*/  LOP3.LUT R4, R87, 0xff, RZ, 0xc0, !PT ;  /* 0x000000ff57047812 */ /* 0x000fe600078ec0ff */
[----:B------:R-:W-:Y:S02]  /*9590*/  LOP3.LUT R86, R3, R86, RZ, 0xc0, !PT ;  /* 0x0000005603567212 */ /* 0x000fe400078ec0ff */
[C---:B------:R-:W-:Y:S02]  /*95a0*/  PRMT R3, R98.reuse, 0x7773, RZ ;  /* 0x0000777362037816 */ /* 0x040fe400000000ff */
[----:B------:R-:W-:Y:S04]  /*95b0*/  PRMT R98, R98, 0x7772, RZ ;  /* 0x0000777262627816 */ /* 0x000fe800000000ff */
[----:B------:R-:W-:Y:S02]  /*95c0*/  PRMT R8, R98, 0x5410, R3 ;  /* 0x0000541062087816 */ /* 0x000fe40000000003 */
[----:B------:R-:W-:Y:S02]  /*95d0*/  LOP3.LUT R3, R87, 0xffff, RZ, 0xc0, !PT ;  /* 0x0000ffff57037812 */ /* 0x000fe400078ec0ff */
[----:B------:R-:W-:Y:S02]  /*95e0*/  SHF.R.U32.HI R87, RZ, 0x18, R87 ;  /* 0x00000018ff577819 */ /* 0x000fe40000011657 */
[----:B------:R-:W-:Y:S02]  /*95f0*/  SHF.R.U32.HI R3, RZ, 0x8, R3 ;  /* 0x00000008ff037819 */ /* 0x000fe40000011603 */
[----:B------:R-:W-:Y:S02]  /*9600*/  PRMT R18, R18, 0x5410, R87 ;  /* 0x0000541012127816 */ /* 0x000fe40000000057 */
[----:B------:R-:W-:Y:S02]  /*9610*/  PRMT R4, R4, 0x5410, R3 ;  /* 0x0000541004047816 */ /* 0x000fe40000000003 */
[----:B------:R-:W-:Y:S02]  /*9620*/  F2FP.F16.F32.PACK_AB R3, R94, R84 ;  /* 0x000000545e03723e */ /* 0x000fe400000000ff */
[----:B------:R-:W-:Y:S02]  /*9630*/  LOP3.LUT R84, R11, 0xffff, RZ, 0xc0, !PT ;  /* 0x0000ffff0b547812 */ /* 0x000fe400078ec0ff */
[--C-:B------:R-:W-:Y:S02]  /*9640*/  HSET2.LE.AND R4, R4, R129.reuse, PT ;  /* 0x0000008104047233 */ /* 0x100fe40003803000 */
[----:B------:R-:W-:Y:S02]  /*9650*/  LOP3.LUT R8, R8, 0xff00ff, RZ, 0xc0, !PT ;  /* 0x00ff00ff08087812 */ /* 0x000fe400078ec0ff */
[----:B------:R-:W-:Y:S02]  /*9660*/  SHF.R.U32.HI R84, RZ, 0x8, R84 ;  /* 0x00000008ff547819 */ /* 0x000fe40000011654 */
[----:B------:R-:W-:Y:S02]  /*9670*/  LOP3.LUT R4, R3, R4, RZ, 0xc0, !PT ;  /* 0x0000000403047212 */ /* 0x000fe400078ec0ff */
[----:B------:R-:W-:Y:S02]  /*9680*/  LOP3.LUT R3, R11, 0xff, RZ, 0xc0, !PT ;  /* 0x000000ff0b037812 */ /* 0x000fe400078ec0ff */
[--C-:B------:R-:W-:Y:S01]  /*9690*/  HSET2.LE.AND R5, R18, R129.reuse, PT ;  /* 0x0000008112057233 */ /* 0x100fe20003803000 */
[----:B------:R-:W-:Y:S01]  /*96a0*/  FFMA.FTZ R18, R15, UR4, -R88 ;  /* 0x000000040f127c23 */ /* 0x000fe20008010858 */
[----:B------:R-:W-:Y:S01]  /*96b0*/  PRMT R84, R3, 0x5410, R84 ;  /* 0x0000541003547816 */ /* 0x000fe20000000054 */
[----:B------:R1:W-:Y:S01]  /*96c0*/  MUFU.EX2 R15, R14 ;  /* 0x0000000e000f7308 */ /* 0x0003e20000000800 */
[--C-:B------:R-:W-:Y:S02]  /*96d0*/  HSET2.LE.AND R87, R8, R129.reuse, PT ;  /* 0x0000008108577233 */ /* 0x100fe40003803000 */
[----:B---3--:R-:W-:Y:S07]  /*96e0*/  F2FP.F16.F32.PACK_AB R8, R21, R24 ;  /* 0x000000181508723e */ /* 0x008fee00000000ff */
[----:B------:R-:W2:Y:S01]  /*96f0*/  MUFU.EX2 R18, R18 ;  /* 0x0000001200127308 */ /* 0x000ea20000000800 */
[--C-:B------:R-:W-:Y:S02]  /*9700*/  HSET2.LE.AND R84, R84, R129.reuse, PT ;  /* 0x0000008154547233 */ /* 0x100fe40003803000 */
[----:B------:R-:W-:Y:S02]  /*9710*/  F2FP.F16.F32.PACK_AB R3, R90, R19 ;  /* 0x000000135a03723e */ /* 0x000fe400000000ff */
[----:B------:R-:W-:Y:S02]  /*9720*/  LOP3.LUT R87, R8, R87, RZ, 0xc0, !PT ;  /* 0x0000005708577212 */ /* 0x000fe400078ec0ff */
[----:B------:R-:W-:Y:S02]  /*9730*/  PRMT R8, R11, 0x7632, R8 ;  /* 0x000076320b087816 */ /* 0x000fe40000000008 */
[----:B------:R-:W-:Y:S01]  /*9740*/  LOP3.LUT R84, R3, R84, RZ, 0xc0, !PT ;  /* 0x0000005403547212 */ /* 0x000fe200078ec0ff */
[----:B------:R-:W-:Y:S01]  /*9750*/  VIADD R3, R95, 0x1 ;  /* 0x000000015f037836 */ /* 0x000fe20000000000 */
[----:B------:R-:W-:Y:S01]  /*9760*/  SHF.R.U32.HI R11, RZ, 0x18, R11 ;  /* 0x00000018ff0b7819 */ /* 0x000fe2000001160b */
[----:B-1----:R-:W-:Y:S01]  /*9770*/  FADD.FTZ R14, R10, R92 ;  /* 0x0000005c0a0e7221 */ /* 0x002fe20000010000 */
[----:B------:R-:W-:Y:S02]  /*9780*/  LOP3.LUT R8, R8, 0xff, RZ, 0xc0, !PT ;  /* 0x000000ff08087812 */ /* 0x000fe400078ec0ff */
[----:B------:R-:W-:Y:S01]  /*9790*/  LOP3.LUT R3, R139, UR25, R3, 0x96, !PT ;  /* 0x000000198b037c12 */ /* 0x000fe2000f8e9603 */
[----:B------:R-:W-:Y:S01]  /*97a0*/  FADD.FTZ R14, R97, R14 ;  /* 0x0000000e610e7221 */ /* 0x000fe20000010000 */
[----:B------:R-:W-:Y:S02]  /*97b0*/  PRMT R8, R8, 0x5410, R11 ;  /* 0x0000541008087816 */ /* 0x000fe4000000000b */
[----:B------:R-:W-:Y:S01]  /*97c0*/  LOP3.LUT R5, R12, R5, RZ, 0xc0, !PT ;  /* 0x000000050c057212 */ /* 0x000fe200078ec0ff */
[----:B------:R-:W-:Y:S03]  /*97d0*/  IMAD.WIDE.U32 R94, R3, -0x326172a9, RZ ;  /* 0xcd9e8d57035e7825 */ /* 0x000fe600078e00ff */
[--C-:B------:R-:W-:Y:S02]  /*97e0*/  HSET2.LE.AND R85, R8, R129.reuse, PT ;  /* 0x0000008108557233 */ /* 0x100fe40003803000 */
[----:B--2---:R-:W-:Y:S02]  /*97f0*/  F2FP.F16.F32.PACK_AB R8, R18, R15 ;  /* 0x0000000f1208723e */ /* 0x004fe400000000ff */
[----:B------:R-:W-:Y:S02]  /*9800*/  LOP3.LUT R3, R135, UR29, R94, 0x96, !PT ;  /* 0x0000001d87037c12 */ /* 0x000fe4000f8e965e */
[----:B------:R-:W-:Y:S02]  /*9810*/  LOP3.LUT R85, R8, R85, RZ, 0xc0, !PT ;  /* 0x0000005508557212 */ /* 0x000fe400078ec0ff */
[----:B------:R-:W-:Y:S01]  /*9820*/  LOP3.LUT R8, R140, UR30, R95, 0x96, !PT ;  /* 0x0000001e8c087c12 */ /* 0x000fe2000f8e965f */
[----:B------:R-:W-:Y:S04]  /*9830*/  IMAD.WIDE.U32 R98, R3, -0x2daee0ad, RZ ;  /* 0xd2511f5303627825 */ /* 0x000fe800078e00ff */
[----:B------:R-:W-:Y:S05]  /*9840*/  IMAD.WIDE.U32 R8, R8, -0x2daee0ad, RZ ;  /* 0xd2511f5308087825 */ /* 0x000fea00078e00ff */
[----:B------:R-:W-:Y:S02]  /*9850*/  LOP3.LUT R3, R136, UR28, R9, 0x96, !PT ;  /* 0x0000001c88037c12 */ /* 0x000fe4000f8e9609 */
[----:B------:R-:W-:Y:S03]  /*9860*/  LOP3.LUT R8, R8, UR26, R99, 0x96, !PT ;  /* 0x0000001a08087c12 */ /* 0x000fe6000f8e9663 */
[----:B------:R-:W-:Y:S05]  /*9870*/  IMAD.WIDE.U32 R94, R3, -0x326172a9, RZ ;  /* 0xcd9e8d57035e7825 */ /* 0x000fea00078e00ff */
[----:B------:R-:W-:Y:S05]  /*9880*/  LOP3.LUT R3, R134, UR27, R95, 0x96, !PT ;  /* 0x0000001b86037c12 */ /* 0x000fea000f8e965f */
[----:B------:R-:W-:Y:S05]  /*9890*/  IMAD.WIDE.U32 R10, R3, -0x2daee0ad, RZ ;  /* 0xd2511f53030a7825 */ /* 0x000fea00078e00ff */
[----:B------:R-:W-:Y:S01]  /*98a0*/  LOP3.LUT R3, R98, UR22, R11, 0x96, !PT ;  /* 0x0000001662037c12 */ /* 0x000fe2000f8e960b */
[----:B------:R-:W-:Y:S04]  /*98b0*/  IMAD.WIDE.U32 R98, R8, -0x326172a9, RZ ;  /* 0xcd9e8d5708627825 */ /* 0x000fe800078e00ff */
[----:B------:R-:W-:Y:S01]  /*98c0*/  IMAD.WIDE.U32 R8, R3, -0x326172a9, RZ ;  /* 0xcd9e8d5703087825 */ /* 0x000fe200078e00ff */
[----:B------:R-:W-:Y:S03]  /*98d0*/  LOP3.LUT R94, R94, UR23, R99, 0x96, !PT ;  /* 0x000000175e5e7c12 */ /* 0x000fe6000f8e9663 */
[----:B------:R-:W-:Y:S01]  /*98e0*/  FFMA.FTZ R99, R26, UR4, -R88 ;  /* 0x000000041a637c23 */ /* 0x000fe20008010858 */
[----:B------:R-:W-:Y:S01]  /*98f0*/  LOP3.LUT R92, R98, UR17, R9, 0x96, !PT ;  /* 0x00000011625c7c12 */ /* 0x000fe2000f8e9609 */
[----:B------:R-:W-:Y:S01]  /*9900*/  IMAD.WIDE.U32 R94, R94, -0x2daee0ad, RZ ;  /* 0xd2511f535e5e7825 */ /* 0x000fe200078e00ff */
[----:B------:R-:W-:Y:S03]  /*9910*/  MUFU.EX2 R26, R16 ;  /* 0x00000010001a7308 */ /* 0x000fe60000000800 */
[----:B------:R-:W-:Y:S01]  /*9920*/  IMAD.WIDE.U32 R92, R92, -0x2daee0ad, RZ ;  /* 0xd2511f535c5c7825 */ /* 0x000fe200078e00ff */
[----:B------:R-:W-:Y:S06]  /*9930*/  LOP3.LUT R10, R10, UR13, R95, 0x96, !PT ;  /* 0x0000000d0a0a7c12 */ /* 0x000fec000f8e965f */
[----:B------:R-:W-:Y:S01]  /*9940*/  MUFU.EX2 R99, R99 ;  /* 0x0000006300637308 */ /* 0x000fe20000000800 */
[----:B------:R-:W-:Y:S01]  /*9950*/  LOP3.LUT R94, R94, UR8, R93, 0x96, !PT ;  /* 0x000000085e5e7c12 */ /* 0x000fe2000f8e965d */
[----:B------:R-:W-:Y:S08]  /*9960*/  IMAD.WIDE.U32 R10, R10, -0x326172a9, RZ ;  /* 0xcd9e8d570a0a7825 */ /* 0x000ff000078e00ff */
[----:B------:R-:W-:Y:S01]  /*9970*/  MUFU.EX2 R95, R17 ;  /* 0x00000011005f7308 */ /* 0x000fe20000000800 */
[----:B------:R-:W-:Y:S09]  /*9980*/  LOP3.LUT R100, R8, UR12, R11, 0x96, !PT ;  /* 0x0000000c08647c12 */ /* 0x000ff2000f8e960b */
[----:B------:R-:W1:Y:S01]  /*9990*/  MUFU.EX2 R98, R91 ;  /* 0x0000005b00627308 */ /* 0x000e620000000800 */
[----:B------:R-:W-:Y:S02]  /*99a0*/  MOV R8, R10 ;  /* 0x0000000a00087202 */ /* 0x000fe40000000f00 */
[C---:B------:R-:W-:Y:S02]  /*99b0*/  LOP3.LUT R102, R100.reuse, 0xffff, RZ, 0xc0, !PT ;  /* 0x0000ffff64667812 */ /* 0x040fe400078ec0ff */
[----:B------:R-:W-:Y:S02]  /*99c0*/  LOP3.LUT R9, R100, 0xff, RZ, 0xc0, !PT ;  /* 0x000000ff64097812 */ /* 0x000fe400078ec0ff */
[----:B------:R-:W-:Y:S02]  /*99d0*/  SHF.R.U32.HI R102, RZ, 0x8, R102 ;  /* 0x00000008ff667819 */ /* 0x000fe40000011666 */
[----:B------:R-:W-:Y:S02]  /*99e0*/  PRMT R12, R10, 0x7771, RZ ;  /* 0x000077710a0c7816 */ /* 0x000fe400000000ff */
[----:B------:R-:W-:Y:S02]  /*99f0*/  LOP3.LUT R3, R8, 0xff, RZ, 0xc0, !PT ;  /* 0x000000ff08037812 */ /* 0x000fe400078ec0ff */
[----:B------:R-:W-:Y:S02]  /*9a00*/  PRMT R102, R9, 0x5410, R102 ;  /* 0x0000541009667816 */ /* 0x000fe40000000066 */
[----:B------:R-:W-:Y:S02]  /*9a10*/  PRMT R9, R100, 0x7632, R9 ;  /* 0x0000763264097816 */ /* 0x000fe40000000009 */
[----:B------:R-:W-:Y:S02]  /*9a20*/  PRMT R12, R3, 0x5410, R12 ;  /* 0x00005410030c7816 */ /* 0x000fe4000000000c */
[C---:B------:R-:W-:Y:S02]  /*9a30*/  PRMT R8, R10.reuse, 0x7773, RZ ;  /* 0x000077730a087816 */ /* 0x040fe400000000ff */
[----:B------:R-:W-:Y:S02]  /*9a40*/  PRMT R3, R10, 0x7772, RZ ;  /* 0x000077720a037816 */ /* 0x000fe400000000ff */
[----:B------:R-:W-:Y:S02]  /*9a50*/  LOP3.LUT R9, R9, 0xff, RZ, 0xc0, !PT ;  /* 0x000000ff09097812 */ /* 0x000fe400078ec0ff */
[----:B------:R-:W-:Y:S02]  /*9a60*/  SHF.R.U32.HI R100, RZ, 0x18, R100 ;  /* 0x00000018ff647819 */ /* 0x000fe40000011664 */
[----:B------:R-:W-:Y:S02]  /*9a70*/  PRMT R3, R3, 0x5410, R8 ;  /* 0x0000541003037816 */ /* 0x000fe40000000008 */
        /* <DEDUP_REMOVED lines=18> */
[----:B------:R-:W-:Y:S01]  /*9ba0*/  HMMA.16816.F32 R80, R4, R10, R80 ;  /* 0x0000000a0450723c */ /* 0x000fe20000001850 */
[----:B------:R-:W2:Y:S08]  /*9bb0*/  LDSM.16.MT88.4 R4, [R114+0x6400] ;  /* 0x006400007204783b */ /* 0x000eb00000004200 */
[----:B------:R-:W-:Y:S01]  /*9bc0*/  LDSM.16.MT88.4 R8, [R114+0x6800] ;  /* 0x006800007208783b */ /* 0x000fe20000004200 */
        /* <DEDUP_REMOVED lines=15> */
[C---:B--2---:R-:W-:Y:S03]  /*9cc0*/  HMMA.16816.F32 R76, R84.reuse, R4, R76 ;  /* 0x00000004544c723c */ /* 0x044fe6000000184c */
[--C-:B------:R-:W-:Y:S02]  /*9cd0*/  HSET2.LE.AND R5, R100, R129.reuse, PT ;  /* 0x0000008164057233 */ /* 0x100fe40003803000 */
[----:B------:R-:W-:Y:S02]  /*9ce0*/  LOP3.LUT R4, R3, 0xff00ff, RZ, 0xc0, !PT ;  /* 0x00ff00ff03047812 */ /* 0x000fe400078ec0ff */
[----:B-1----:R-:W-:Y:S01]  /*9cf0*/  F2FP.F16.F32.PACK_AB R3, R95, R98 ;  /* 0x000000625f03723e */ /* 0x002fe200000000ff */
[----:B------:R-:W-:Y:S01]  /*9d00*/  HMMA.16816.F32 R80, R84, R6, R80 ;  /* 0x000000065450723c */ /* 0x000fe20000001850 */
[----:B------:R1:W2:Y:S02]  /*9d10*/  MUFU.EX2 R84, R27 ;  /* 0x0000001b00547308 */ /* 0x0002a40000000800 */
[----:B------:R-:W-:Y:S01]  /*9d20*/  FFMA.FTZ R86, R23, UR4, -R88 ;  /* 0x0000000417567c23 */ /* 0x000fe20008010858 */
[--C-:B------:R-:W-:Y:S07]  /*9d30*/  HSET2.LE.AND R6, R12, R129.reuse, PT ;  /* 0x000000810c067233 */ /* 0x100fee0003803000 */
[----:B------:R3:W4:Y:S01]  /*9d40*/  MUFU.EX2 R85, R13 ;  /* 0x0000000d00557308 */ /* 0x0007220000000800 */
[--C-:B------:R-:W-:Y:S01]  /*9d50*/  HSET2.LE.AND R7, R4, R129.reuse, PT ;  /* 0x0000008104077233 */ /* 0x100fe20003803000 */
[----:B------:R-:W-:Y:S08]  /*9d60*/  FADD.FTZ R87, R19, R96 ;  /* 0x0000006013577221 */ /* 0x000ff00000010000 */
[----:B------:R5:W-:Y:S01]  /*9d70*/  MUFU.EX2 R23, R22 ;  /* 0x0000001600177308 */ /* 0x000be20000000800 */
[----:B------:R-:W-:Y:S09]  /*9d80*/  LOP3.LUT R6, R3, R6, RZ, 0xc0, !PT ;  /* 0x0000000603067212 */ /* 0x000ff200078ec0ff */
[----:B------:R-:W5:Y:S01]  /*9d90*/  MUFU.EX2 R86, R86 ;  /* 0x0000005600567308 */ /* 0x000f620000000800 */
[----:B-1----:R-:W-:Y:S01]  /*9da0*/  FADD.FTZ R27, R15, R14 ;  /* 0x0000000e0f1b7221 */ /* 0x002fe20000010000 */
[----:B--2---:R-:W-:Y:S01]  /*9db0*/  F2FP.F16.F32.PACK_AB R4, R84, R99 ;  /* 0x000000635404723e */ /* 0x004fe200000000ff */
[----:B---3--:R-:W1:Y:S03]  /*9dc0*/  LDSM.16.MT88.4 R12, [R112+0x6800] ;  /* 0x00680000700c783b */ /* 0x008e660000004200 */
[----:B------:R-:W-:Y:S01]  /*9dd0*/  LOP3.LUT R7, R4, R7, RZ, 0xc0, !PT ;  /* 0x0000000704077212 */ /* 0x000fe200078ec0ff */
[----:B------:R-:W-:Y:S01]  /*9de0*/  FADD.FTZ R27, R18, R27 ;  /* 0x0000001b121b7221 */ /* 0x000fe20000010000 */
[--C-:B------:R-:W-:Y:S02]  /*9df0*/  HSET2.LE.AND R4, R102, R129.reuse, PT ;  /* 0x0000008166047233 */ /* 0x100fe40003803000 */
[----:B----4-:R-:W-:Y:S01]  /*9e00*/  F2FP.F16.F32.PACK_AB R3, R85, R26 ;  /* 0x0000001a5503723e */ /* 0x010fe200000000ff */
[----:B------:R-:W-:Y:S01]  /*9e10*/  FADD.FTZ R24, R24, R27 ;  /* 0x0000001b18187221 */ /* 0x000fe20000010000 */
[----:B-----5:R-:W-:Y:S02]  /*9e20*/  PRMT R22, R92, 0x7771, RZ ;  /* 0x000077715c167816 */ /* 0x020fe400000000ff */
[----:B------:R-:W-:Y:S01]  /*9e30*/  F2FP.F16.F32.PACK_AB R16, R86, R23 ;  /* 0x000000175610723e */ /* 0x000fe200000000ff */
[----:B------:R-:W-:Y:S01]  /*9e40*/  FADD.FTZ R24, R21, R24 ;  /* 0x0000001815187221 */ /* 0x000fe20000010000 */
[----:B------:R-:W-:Y:S02]  /*9e50*/  LOP3.LUT R4, R3, R4, RZ, 0xc0, !PT ;  /* 0x0000000403047212 */ /* 0x000fe400078ec0ff */
[----:B------:R-:W-:Y:S02]  /*9e60*/  LOP3.LUT R5, R16, R5, RZ, 0xc0, !PT ;  /* 0x0000000510057212 */ /* 0x000fe400078ec0ff */
[----:B------:R-:W2:Y:S01]  /*9e70*/  LDSM.16.MT88.4 R16, [R114+0x7800] ;  /* 0x007800007210783b */ /* 0x000ea20000004200 */
[C---:B------:R-:W-:Y:S04]  /*9e80*/  PRMT R3, R92.reuse, 0x7772, RZ ;  /* 0x000077725c037816 */ /* 0x040fe800000000ff */
[C---:B------:R-:W-:Y:S08]  /*9e90*/  HMMA.16816.F32 R36, R4.reuse, R8, R36 ;  /* 0x000000080424723c */ /* 0x040ff00000001824 */
[C---:B------:R-:W-:Y:S01]  /*9ea0*/  HMMA.16816.F32 R40, R4.reuse, R10, R40 ;  /* 0x0000000a0428723c */ /* 0x040fe20000001828 */
[----:B------:R-:W3:Y:S07]  /*9eb0*/  LDSM.16.MT88.4 R8, [R112+0x7800] ;  /* 0x007800007008783b */ /* 0x000eee0000004200 */
[C---:B-1----:R-:W-:Y:S08]  /*9ec0*/  HMMA.16816.F32 R44, R4.reuse, R12, R44 ;  /* 0x0000000c042c723c */ /* 0x042ff0000000182c */
[C---:B------:R-:W-:Y:S01]  /*9ed0*/  HMMA.16816.F32 R48, R4.reuse, R14, R48 ;  /* 0x0000000e0430723c */ /* 0x040fe20000001830 */
[----:B------:R-:W1:Y:S07]  /*9ee0*/  LDSM.16.MT88.4 R12, [R114+0x8800] ;  /* 0x00880000720c783b */ /* 0x000e6e0000004200 */
[C---:B--2---:R-:W-:Y:S03]  /*9ef0*/  HMMA.16816.F32 R52, R4.reuse, R16, R52 ;  /* 0x000000100434723c */ /* 0x044fe60000001834 */
[----:B------:R-:W-:Y:S04]  /*9f00*/  PRMT R16, R92, 0x7773, RZ ;  /* 0x000077735c107816 */ /* 0x000fe800000000ff */
[----:B------:R-:W-:Y:S01]  /*9f10*/  PRMT R3, R3, 0x5410, R16 ;  /* 0x0000541003037816 */ /* 0x000fe20000000010 */
[C---:B------:R-:W-:Y:S03]  /*9f20*/  HMMA.16816.F32 R56, R4.reuse, R18, R56 ;  /* 0x000000120438723c */ /* 0x040fe60000001838 */
[----:B------:R-:W-:Y:S01]  /*9f30*/  IMAD.MOV.U32 R18, RZ, RZ, R92 ;  /* 0x000000ffff127224 */ /* 0x000fe200078e005c */
[----:B------:R-:W-:Y:S04]  /*9f40*/  SHF.R.U32.HI R92, RZ, 0x18, R94 ;  /* 0x00000018ff5c7819 */ /* 0x000fe8000001165e */
[C---:B---3--:R-:W-:Y:S03]  /*9f50*/  HMMA.16816.F32 R60, R4.reuse, R8, R60 ;  /* 0x00000008043c723c */ /* 0x048fe6000000183c */
[----:B------:R-:W-:Y:S04]  /*9f60*/  LOP3.LUT R17, R18, 0xff, RZ, 0xc0, !PT ;  /* 0x000000ff12117812 */ /* 0x000fe800078ec0ff */
[----:B------:R-:W-:Y:S01]  /*9f70*/  PRMT R22, R17, 0x5410, R22 ;  /* 0x0000541011167816 */ /* 0x000fe20000000016 */
[C---:B------:R-:W-:Y:S01]  /*9f80*/  HMMA.16816.F32 R64, R4.reuse, R10, R64 ;  /* 0x0000000a0440723c */ /* 0x040fe20000001840 */
[----:B------:R-:W2:Y:S02]  /*9f90*/  LDSM.16.MT88.4 R8, [R112+0x8800] ;  /* 0x008800007008783b */ /* 0x000ea40000004200 */
[C---:B------:R-:W-:Y:S05]  /*9fa0*/  LOP3.LUT R17, R94.reuse, 0xff, RZ, 0xc0, !PT ;  /* 0x000000ff5e117812 */ /* 0x040fea00078ec0ff */
[C---:B-1----:R-:W-:Y:S03]  /*9fb0*/  HMMA.16816.F32 R68, R4.reuse, R12, R68 ;  /* 0x0000000c0444723c */ /* 0x042fe60000001844 */
[C---:B------:R-:W-:Y:S02]  /*9fc0*/  LOP3.LUT R12, R94.reuse, 0xffff, RZ, 0xc0, !PT ;  /* 0x0000ffff5e0c7812 */ /* 0x040fe400078ec0ff */
[----:B------:R-:W-:Y:S02]  /*9fd0*/  PRMT R13, R94, 0x7632, R13 ;  /* 0x000076325e0d7816 */ /* 0x000fe4000000000d */
[----:B------:R-:W-:Y:S01]  /*9fe0*/  SHF.R.U32.HI R12, RZ, 0x8, R12 ;  /* 0x00000008ff0c7819 */ /* 0x000fe2000001160c */
[C---:B------:R-:W-:Y:S03]  /*9ff0*/  HMMA.16816.F32 R72, R4.reuse, R14, R72 ;  /* 0x0000000e0448723c */ /* 0x040fe60000001848 */
[----:B------:R-:W-:Y:S01]  /*a000*/  PRMT R12, R17, 0x5410, R12 ;  /* 0x00005410110c7816 */ /* 0x000fe2000000000c */
[----:B------:R-:W-:Y:S01]  /*a010*/  FADD.FTZ R14, R90, R87 ;  /* 0x000000575a0e7221 */ /* 0x000fe20000010000 */
[----:B------:R-:W1:Y:S01]  /*a020*/  LDSM.16.MT88.4 R16, [R114+0x6c00] ;  /* 0x006c00007210783b */ /* 0x000e620000004200 */
[----:B------:R-:W-:Y:S02]  /*a030*/  LOP3.LUT R13, R13, 0xff, RZ, 0xc0, !PT ;  /* 0x000000ff0d0d7812 */ /* 0x000fe400078ec0ff */
[----:B------:R-:W-:Y:S01]  /*a040*/  LOP3.LUT R90, R3, 0xff00ff, RZ, 0xc0, !PT ;  /* 0x00ff00ff035a7812 */ /* 0x000fe200078ec0ff */
[----:B------:R-:W-:Y:S01]  /*a050*/  FADD.FTZ R25, R25, R14 ;  /* 0x0000000e19197221 */ /* 0x000fe20000010000 */
[--C-:B------:R-:W-:Y:S02]  /*a060*/  HSET2.LE.AND R14, R22, R129.reuse, PT ;  /* 0x00000081160e7233 */ /* 0x100fe40003803000 */
[----:B------:R-:W-:Y:S01]  /*a070*/  F2FP.F16.F32.PACK_AB R3, R33, R32 ;  /* 0x000000202103723e */ /* 0x000fe200000000ff */
[----:B------:R-:W-:Y:S01]  /*a080*/  FADD.FTZ R25, R20, R25 ;  /* 0x0000001914197221 */ /* 0x000fe20000010000 */
[--C-:B------:R-:W-:Y:S02]  /*a090*/  HSET2.LE.AND R15, R90, R129.reuse, PT ;  /* 0x000000815a0f7233 */ /* 0x100fe40003803000 */
[----:B------:R-:W-:Y:S01]  /*a0a0*/  LOP3.LUT R14, R3, R14, RZ, 0xc0, !PT ;  /* 0x0000000e030e7212 */ /* 0x000fe200078ec0ff */
[----:B------:R-:W-:Y:S01]  /*a0b0*/  FADD.FTZ R90, R26, R25 ;  /* 0x000000191a5a7221 */ /* 0x000fe20000010000 */
[--C-:B------:R-:W-:Y:S02]  /*a0c0*/  HSET2.LE.AND R12, R12, R129.reuse, PT ;  /* 0x000000810c0c7233 */ /* 0x100fe40003803000 */
[----:B------:R-:W-:Y:S01]  /*a0d0*/  PRMT R92, R13, 0x5410, R92 ;  /* 0x000054100d5c7816 */ /* 0x000fe2000000005c */
[--C-:B------:R-:W-:Y:S01]  /*a0e0*/  FFMA.FTZ R13, R30, UR4, -R88.reuse ;  /* 0x000000041e0d7c23 */ /* 0x100fe20008010858 */
[----:B------:R-:W-:Y:S01]  /*a0f0*/  FFMA.FTZ R88, R31, UR4, -R88 ;  /* 0x000000041f587c23 */ /* 0x000fe20008010858 */
[----:B------:R-:W3:Y:S01]  /*a100*/  MUFU.EX2 R30, R29 ;  /* 0x0000001d001e7308 */ /* 0x000ee20000000800 */
[C---:B--2---:R-:W-:Y:S09]  /*a110*/  HMMA.16816.F32 R76, R4.reuse, R8, R76 ;  /* 0x00000008044c723c */ /* 0x044ff2000000184c */
[----:B------:R2:W-:Y:S01]  /*a120*/  MUFU.EX2 R31, R13 ;  /* 0x0000000d001f7308 */ /* 0x0005e20000000800 */
[----:B------:R-:W-:Y:S01]  /*a130*/  F2FP.F16.F32.PACK_AB R8, R143, R34 ;  /* 0x000000228f08723e */ /* 0x000fe200000000ff */
[----:B------:R-:W-:Y:S08]  /*a140*/  FADD.FTZ R85, R85, R90 ;  /* 0x0000005a55557221 */ /* 0x000ff00000010000 */
[----:B------:R-:W4:Y:S01]  /*a150*/  MUFU.EX2 R88, R88 ;  /* 0x0000005800587308 */ /* 0x000f220000000800 */
[----:B------:R-:W-:Y:S01]  /*a160*/  HMMA.16816.F32 R80, R4, R10, R80 ;  /* 0x0000000a0450723c */ /* 0x000fe20000001850 */
[----:B------:R-:W5:Y:S02]  /*a170*/  LDSM.16.MT88.4 R4, [R112+0x6c00] ;  /* 0x006c00007004783b */ /* 0x000f640000004200 */
[----:B------:R-:W-:Y:S01]  /*a180*/  LOP3.LUT R15, R8, R15, RZ, 0xc0, !PT ;  /* 0x0000000f080f7212 */ /* 0x000fe200078ec0ff */
[----:B------:R-:W-:Y:S01]  /*a190*/  FADD.FTZ R98, R98, R85 ;  /* 0x0000005562627221 */ /* 0x000fe20000010000 */
[----:B---3--:R-:W-:Y:S01]  /*a1a0*/  F2FP.F16.F32.PACK_AB R3, R30, R35 ;  /* 0x000000231e03723e */ /* 0x008fe200000000ff */
[----:B------:R-:W-:Y:S01]  /*a1b0*/  FADD.FTZ R29, R23, R24 ;  /* 0x00000018171d7221 */ /* 0x000fe20000010000 */
[----:B------:R-:W-:Y:S02]  /*a1c0*/  IMAD.MOV.U32 R85, RZ, RZ, R0 ;  /* 0x000000ffff557224 */ /* 0x000fe400078e0000 */
[----:B------:R-:W-:Y:S01]  /*a1d0*/  FADD.FTZ R98, R95, R98 ;  /* 0x000000625f627221 */ /* 0x000fe20000010000 */
[----:B--2---:R-:W-:Y:S01]  /*a1e0*/  HSET2.LE.AND R13, R92, R129, PT ;  /* 0x000000815c0d7233 */ /* 0x004fe20003803000 */
[----:B------:R-:W2:Y:S01]  /*a1f0*/  LDSM.16.MT88.4 R8, [R114+0x7c00] ;  /* 0x007c00007208783b */ /* 0x000ea20000004200 */
[----:B------:R-:W-:Y:S01]  /*a200*/  LOP3.LUT R12, R3, R12, RZ, 0xc0, !PT ;  /* 0x0000000c030c7212 */ /* 0x000fe200078ec0ff */
[----:B------:R-:W-:Y:S01]  /*a210*/  FADD.FTZ R86, R86, R29 ;  /* 0x0000001d56567221 */ /* 0x000fe20000010000 */
[----:B----4-:R-:W-:Y:S01]  /*a220*/  F2FP.F16.F32.PACK_AB R28, R88, R31 ;  /* 0x0000001f581c723e */ /* 0x010fe200000000ff */
[----:B------:R-:W-:Y:S02]  /*a230*/  FADD.FTZ R35, R35, R98 ;  /* 0x0000006223237221 */ /* 0x000fe40000010000 */
[----:B------:R-:W-:Y:S01]  /*a240*/  FADD.FTZ R99, R99, R86 ;  /* 0x0000005663637221 */ /* 0x000fe20000010000 */
[----:B------:R-:W-:Y:S01]  /*a250*/  LOP3.LUT R13, R28, R13, RZ, 0xc0, !PT ;  /* 0x0000000d1c0d7212 */ /* 0x000fe200078ec0ff */
[----:B------:R-:W3:Y:S01]  /*a260*/  LDSM.16.MT88.4 R20, [R112+0x7c00] ;  /* 0x007c00007014783b */ /* 0x000ee20000004200 */
[----:B------:R-:W-:Y:S01]  /*a270*/  FADD.FTZ R35, R30, R35 ;  /* 0x000000231e237221 */ /* 0x000fe20000010000 */
[----:B------:R-:W-:Y:S03]  /*a280*/  FADD.FTZ R84, R84, R99 ;  /* 0x0000006354547221 */ /* 0x000fe60000010000 */
[----:B------:R-:W-:Y:S01]  /*a290*/  FADD.FTZ R32, R32, R35 ;  /* 0x0000002320207221 */ /* 0x000fe20000010000 */
[C---:B-1----:R-:W-:Y:S02]  /*a2a0*/  HMMA.16816.F32 R36, R12.reuse, R16, R36 ;  /* 0x000000100c24723c */ /* 0x042fe40000001824 */
[----:B------:R-:W1:Y:S03]  /*a2b0*/  LDSM.16.MT88.4 R24, [R114+0x8c00] ;  /* 0x008c00007218783b */ /* 0x000e660000004200 */
[----:B------:R-:W-:Y:S01]  /*a2c0*/  FADD.FTZ R3, R31, R84 ;  /* 0x000000541f037221 */ /* 0x000fe20000010000 */
[----:B------:R-:W-:Y:S02]  /*a2d0*/  FADD.FTZ R142, R33, R32 ;  /* 0x00000020218e7221 */ /* 0x000fe40000010000 */
[C---:B------:R-:W-:Y:S02]  /*a2e0*/  HMMA.16816.F32 R40, R12.reuse, R18, R40 ;  /* 0x000000120c28723c */ /* 0x040fe40000001828 */
[----:B------:R-:W4:Y:S01]  /*a2f0*/  LDSM.16.MT88.4 R16, [R112+0x8c00] ;  /* 0x008c00007010783b */ /* 0x000f220000004200 */
[----:B------:R-:W-:Y:S04]  /*a300*/  FADD.FTZ R3, R88, R3 ;  /* 0x0000000358037221 */ /* 0x000fe80000010000 */
[----:B------:R-:W-:Y:S01]  /*a310*/  FADD.FTZ R34, R34, R3 ;  /* 0x0000000322227221 */ /* 0x000fe20000010000 */
[----:B------:R-:W-:Y:S01]  /*a320*/  MOV R3, R2 ;  /* 0x0000000200037202 */ /* 0x000fe20000000f00 */
[C---:B-----5:R-:W-:Y:S03]  /*a330*/  HMMA.16816.F32 R44, R12.reuse, R4, R44 ;  /* 0x000000040c2c723c */ /* 0x060fe6000000182c */
[----:B------:R-:W-:Y:S05]  /*a340*/  FADD.FTZ R143, R143, R34 ;  /* 0x000000228f8f7221 */ /* 0x000fea0000010000 */
[C---:B------:R-:W-:Y:S08]  /*a350*/  HMMA.16816.F32 R48, R12.reuse, R6, R48 ;  /* 0x000000060c30723c */ /* 0x040ff00000001830 */
        /* <DEDUP_REMOVED lines=8> */
[----:B------:R-:W-:Y:S08]  /*a3e0*/  @!UPT UIADD3 URZ, UPT, UPT, URZ, URZ, URZ ;  /* 0x000000fffffff290 */ /* 0x000ff0000fffe0ff */
[----:B------:R-:W-:Y:S11]  /*a3f0*/  @P0 BRA `(.L_x_1052) ;  /* 0xffffffd800840947 */ /* 0x000ff6000383ffff */
.L_x_1051:
[----:B------:R-:W1:Y:S01]  /*a400*/  SHFL.BFLY PT, R9, R142, 0x2, 0x1f ;  /* 0x0c401f008e097f89 */ /* 0x000e6200000e0000 */
[----:B------:R-:W2:Y:S01]  /*a410*/  LDCU UR4, c[0x0][0x4fc] ;  /* 0x00009f80ff0477ac */ /* 0x000ea20008000800 */
[C---:B------:R-:W-:Y:S01]  /*a420*/  SHF.L.U32 R4, R126.reuse, 0x3, RZ ;  /* 0x000000037e047819 */ /* 0x040fe200000006ff */
[----:B------:R-:W3:Y:S01]  /*a430*/  LDC R12, c[0x0][0x434] ;  /* 0x00010d00ff0c7b82 */ /* 0x000ee20000000800 */
[----:B------:R-:W4:Y:S01]  /*a440*/  SHFL.BFLY PT, R10, R143, 0x2, 0x1f ;  /* 0x0c401f008f0a7f89 */ /* 0x000f2200000e0000 */
[----:B------:R-:W-:Y:S01]  /*a450*/  SHF.L.U32 R3, R126, 0x4, RZ ;  /* 0x000000047e037819 */ /* 0x000fe200000006ff */
[----:B------:R-:W-:Y:S01]  /*a460*/  UMOV UR5, 0x400 ;  /* 0x0000040000057882 */ /* 0x000fe20000000000 */
[----:B------:R-:W-:Y:S02]  /*a470*/  ISETP.NE.AND P0, PT, R125, -0x1, PT ;  /* 0xffffffff7d00780c */ /* 0x000fe40003f05270 */
[----:B------:R-:W-:Y:S02]  /*a480*/  LOP3.LUT R3, R132, 0x3e00, R3, 0xf8, !PT ;  /* 0x00003e0084037812 */ /* 0x000fe400078ef803 */
[----:B------:R-:W3:Y:S09]  /*a490*/  LDC R19, c[0x0][0x434] ;  /* 0x00010d00ff137b82 */ /* 0x000ef20000000800 */
[----:B------:R-:W2:Y:S01]  /*a4a0*/  @!P0 LDC.64 R16, c[0x0][0x400] ;  /* 0x00010000ff108b82 */ /* 0x000ea20000000a00 */
[----:B-1----:R-:W-:Y:S01]  /*a4b0*/  FADD.FTZ R9, R9, R142 ;  /* 0x0000008e09097221 */ /* 0x002fe20000010000 */
[----:B----4-:R-:W-:-:S04]  /*a4c0*/  FADD.FTZ R10, R10, R143 ;  /* 0x0000008f0a0a7221 */ /* 0x010fc80000010000 */
[----:B------:R-:W1:Y:S02]  /*a4d0*/  SHFL.BFLY PT, R6, R9, 0x1, 0x1f ;  /* 0x0c201f0009067f89 */ /* 0x000e6400000e0000 */
[----:B------:R-:W4:Y:S02]  /*a4e0*/  @P0 LDC.64 R14, c[0x0][0x408] ;  /* 0x00010200ff0e0b82 */ /* 0x000f240000000a00 */
[----:B------:R-:W5:Y:S01]  /*a4f0*/  SHFL.BFLY PT, R5, R10, 0x1, 0x1f ;  /* 0x0c201f000a057f89 */ /* 0x000f6200000e0000 */
[----:B-1----:R-:W-:Y:S01]  /*a500*/  FADD.FTZ R6, R9, R6 ;  /* 0x0000000609067221 */ /* 0x002fe20000010000 */
[C---:B------:R-:W-:Y:S02]  /*a510*/  LOP3.LUT R9, R4.reuse, 0xc0, RZ, 0xc0, !PT ;  /* 0x000000c004097812 */ /* 0x040fe400078ec0ff */
[----:B------:R-:W-:Y:S01]  /*a520*/  LOP3.LUT R4, R4, 0x20, RZ, 0xc0, !PT ;  /* 0x0000002004047812 */ /* 0x000fe200078ec0ff */
[----:B-----5:R-:W-:Y:S01]  /*a530*/  FADD.FTZ R5, R10, R5 ;  /* 0x000000050a057221 */ /* 0x020fe20000010000 */
[----:B------:R-:W1:Y:S01]  /*a540*/  MUFU.RCP R8, R6 ;  /* 0x0000000600087308 */ /* 0x000e620000001000 */
[----:B------:R-:W-:-:S02]  /*a550*/  FSETP.NE.FTZ.AND P4, PT, R6, RZ, PT ;  /* 0x000000ff0600720b */ /* 0x000fc40003f95000 */
[----:B------:R-:W-:Y:S02]  /*a560*/  LOP3.LUT R9, R9, 0x18, R126, 0xf8, !PT ;  /* 0x0000001809097812 */ /* 0x000fe400078ef87e */
[----:B------:R-:W-:Y:S02]  /*a570*/  FSETP.NE.FTZ.AND P3, PT, R5, RZ, PT ;  /* 0x000000ff0500720b */ /* 0x000fe40003f75000 */
[----:B------:R-:W-:Y:S01]  /*a580*/  IADD3 R3, PT, PT, R9, R3, R4 ;  /* 0x0000000309037210 */ /* 0x000fe20007ffe004 */
[----:B------:R-:W5:Y:S01]  /*a590*/  MUFU.RCP R7, R5 ;  /* 0x0000000500077308 */ /* 0x000f620000001000 */
[----:B------:R-:W3:Y:S01]  /*a5a0*/  LDC.U8 R4, c[0x0][0x549] ;  /* 0x00015240ff047b82 */ /* 0x000ee20000000000 */
[----:B------:R-:W-:-:S06]  /*a5b0*/  SHF.L.U32 R126, R126, 0x2, RZ ;  /* 0x000000027e7e7819 */ /* 0x000fcc00000006ff */
[----:B------:R-:W3:Y:S01]  /*a5c0*/  @P4 MUFU.LG2 R6, R6 ;  /* 0x0000000600064308 */ /* 0x000ee20000000c00 */
[----:B-1----:R-:W-:-:S05]  /*a5d0*/  FSEL R8, R8, 1, P4 ;  /* 0x3f80000008087808 */ /* 0x002fca0002000000 */
[----:B--2---:R-:W-:Y:S01]  /*a5e0*/  FMUL.FTZ R8, R8, UR4 ;  /* 0x0000000408087c20 */ /* 0x004fe20008410000 */
[----:B-----5:R-:W-:-:S03]  /*a5f0*/  FSEL R7, R7, 1, P3 ;  /* 0x3f80000007077808 */ /* 0x020fc60001800000 */
[C---:B------:R-:W-:Y:S01]  /*a600*/  FMUL.FTZ R36, R8.reuse, R36 ;  /* 0x0000002408247220 */ /* 0x040fe20000410000 */
[C---:B------:R-:W-:Y:S01]  /*a610*/  FMUL.FTZ R37, R8.reuse, R37 ;  /* 0x0000002508257220 */ /* 0x040fe20000410000 */
[C---:B------:R-:W-:Y:S01]  /*a620*/  FMUL.FTZ R40, R8.reuse, R40 ;  /* 0x0000002808287220 */ /* 0x040fe20000410000 */
[C---:B------:R-:W-:Y:S01]  /*a630*/  FMUL.FTZ R41, R8.reuse, R41 ;  /* 0x0000002908297220 */ /* 0x040fe20000410000 */
[----:B------:R-:W-:Y:S01]  /*a640*/  FMUL.FTZ R7, R7, UR4 ;  /* 0x0000000407077c20 */ /* 0x000fe20008410000 */
[----:B------:R-:W1:Y:S01]  /*a650*/  S2UR UR4, SR_CgaCtaId ;  /* 0x00000000000479c3 */ /* 0x000e620000008800 */
        /* <DEDUP_REMOVED lines=22> */
[C---:B------:R-:W-:Y:S01]  /*a7c0*/  LOP3.LUT R8, R126.reuse, 0x20, RZ, 0xc0, !PT ;  /* 0x000000207e087812 */ /* 0x040fe200078ec0ff */
[----:B-1----:R-:W-:Y:S01]  /*a7d0*/  ULEA UR4, UR4, UR5, 0x18 ;  /* 0x0000000504047291 */ /* 0x002fe2000f8ec0ff */
[C---:B------:R-:W-:Y:S01]  /*a7e0*/  FMUL.FTZ R42, R7.reuse, R42 ;  /* 0x0000002a072a7220 */ /* 0x040fe20000410000 */
[C---:B------:R-:W-:Y:S01]  /*a7f0*/  FMUL.FTZ R43, R7.reuse, R43 ;  /* 0x0000002b072b7220 */ /* 0x040fe20000410000 */
[C---:B------:R-:W-:Y:S01]  /*a800*/  FMUL.FTZ R46, R7.reuse, R46 ;  /* 0x0000002e072e7220 */ /* 0x040fe20000410000 */
[C---:B------:R-:W-:Y:S01]  /*a810*/  FMUL.FTZ R47, R7.reuse, R47 ;  /* 0x0000002f072f7220 */ /* 0x040fe20000410000 */
[----:B------:R-:W-:Y:S01]  /*a820*/  FMUL.FTZ R50, R7, R50 ;  /* 0x0000003207327220 */ /* 0x000fe20000410000 */
[----:B------:R-:W-:Y:S01]  /*a830*/  LEA R3, R3, UR4, 0x1 ;  /* 0x0000000403037c11 */ /* 0x000fe2000f8e08ff */
[C---:B------:R-:W-:Y:S01]  /*a840*/  FMUL.FTZ R51, R7.reuse, R51 ;  /* 0x0000003307337220 */ /* 0x040fe20000410000 */
[----:B------:R-:W-:Y:S01]  /*a850*/  LOP3.LUT R126, R126, 0x40, RZ, 0xc0, !PT ;  /* 0x000000407e7e7812 */ /* 0x000fe200078ec0ff */
[C---:B------:R-:W-:Y:S01]  /*a860*/  FMUL.FTZ R54, R7.reuse, R54 ;  /* 0x0000003607367220 */ /* 0x040fe20000410000 */
[----:B------:R-:W-:Y:S01]  /*a870*/  FMUL.FTZ R55, R7, R55 ;  /* 0x0000003707377220 */ /* 0x000fe20000410000 */
[----:B------:R-:W-:Y:S01]  /*a880*/  IADD3 R9, PT, PT, R3, -R8, RZ ;  /* 0x8000000803097210 */ /* 0x000fe20007ffe0ff */
[C---:B------:R-:W-:Y:S01]  /*a890*/  FMUL.FTZ R58, R7.reuse, R58 ;  /* 0x0000003a073a7220 */ /* 0x040fe20000410000 */
[----:B---3--:R-:W-:Y:S01]  /*a8a0*/  ISETP.NE.AND P2, PT, R4, RZ, PT ;  /* 0x000000ff0400720c */ /* 0x008fe20003f45270 */
        /* <DEDUP_REMOVED lines=30> */
[----:B------:R-:W1:Y:S01]  /*aa90*/  @P2 LDC R21, c[0x0][0x430] ;  /* 0x00010c00ff152b82 */ /* 0x000e620000000800 */
        /* <DEDUP_REMOVED lines=18> */
[----:B------:R-:W-:Y:S01]  /*abc0*/  @P2 MOV R20, 0x1 ;  /* 0x0000000100142802 */ /* 0x000fe20000000f00 */
[----:B-1----:R-:W-:Y:S02]  /*abd0*/  @P2 IMAD R19, R21, R12, RZ ;  /* 0x0000000c15132224 */ /* 0x002fe400078e02ff */
        /* <DEDUP_REMOVED lines=14> */
[----:B------:R-:W2:Y:S03]  /*acc0*/  S2R R4, SR_TID.X ;  /* 0x0000000000047919 */ /* 0x000ea60000002100 */
[----:B------:R3:W-:Y:S01]  /*acd0*/  STS [R13+0x2030], R80 ;  /* 0x002030500d007388 */ /* 0x0007e20000000800 */
[----:B-1----:R-:W1:Y:S03]  /*ace0*/  LDC.U8 R3, c[0x0][0x548] ;  /* 0x00015200ff037b82 */ /* 0x002e660000000000 */
[----:B------:R3:W-:Y:S01]  /*acf0*/  STS [R13+0x2230], R7 ;  /* 0x002230070d007388 */ /* 0x0007e20000000800 */
[----:B----4-:R-:W-:Y:S05]  /*ad00*/  @P2 BRA `(.L_x_1055) ;  /* 0x0000000000202947 */ /* 0x010fea0003800000 */
[----:B-1----:R-:W-:Y:S01]  /*ad10*/  ISETP.NE.AND P1, PT, R3, RZ, PT ;  /* 0x000000ff0300720c */ /* 0x002fe20003f25270 */
[----:B---3--:R-:W1:-:S12]  /*ad20*/  LDC R7, c[0x0][0x3e0] ;  /* 0x0000f800ff077b82 */ /* 0x008e580000000800 */
[----:B------:R-:W1:Y:S01]  /*ad30*/  @P1 LDC R20, c[0x0][0x454] ;  /* 0x00011500ff141b82 */ /* 0x000e620000000800 */
[----:B--2---:R-:W-:Y:S02]  /*ad40*/  @P1 MOV R18, 0x1 ;  /* 0x0000000100121802 */ /* 0x004fe40000000f00 */
[----:B------:R-:W-:-:S05]  /*ad50*/  @!P1 MOV R18, 0x1 ;  /* 0x0000000100129802 */ /* 0x000fca0000000f00 */
[----:B------:R-:W4:Y:S01]  /*ad60*/  @P1 LDC R19, c[0x0][0x454] ;  /* 0x00011500ff131b82 */ /* 0x000f220000000800 */
[-C--:B-1----:R-:W-:Y:S02]  /*ad70*/  @P1 IMAD R20, R20, R7.reuse, RZ ;  /* 0x0000000714141224 */ /* 0x082fe400078e02ff */
[----:B------:R-:W-:-:S07]  /*ad80*/  @!P1 IMAD R20, R12, R7, RZ ;  /* 0x000000070c149224 */ /* 0x000fce00078e02ff */
.L_x_1055:
[----:B------:R-:W-:Y:S01]  /*ad90*/  BAR.SYNC.DEFER_BLOCKING 0x0 ;  /* 0x0000000000007b1d */ /* 0x000fe20000010000 */
[----:B-1----:R-:W-:Y:S01]  /*ada0*/  ISETP.NE.AND P1, PT, R3, RZ, !P2 ;  /* 0x000000ff0300720c */ /* 0x002fe20005725270 */
[----:B------:R-:W-:Y:S01]  /*adb0*/  @!P0 IMAD.WIDE.U32 R24, R127, R16, RZ ;  /* 0x000000107f188225 */ /* 0x000fe200078e00ff */
[----:B------:R-:W-:-:S03]  /*adc0*/  ISETP.NE.AND P2, PT, R125, -0x1, PT ;  /* 0xffffffff7d00780c */ /* 0x000fc60003f45270 */
[----:B------:R-:W-:Y:S01]  /*add0*/  @P4 FMUL.FTZ R21, R6, 0.69314718246459960938 ;  /* 0x3f31721806154820 */ /* 0x000fe20000410000 */
[----:B--2---:R-:W-:Y:S01]  /*ade0*/  LOP3.LUT P5, RZ, R4, 0x3, RZ, 0xc0, !PT ;  /* 0x0000000304ff7812 */ /* 0x004fe200078ac0ff */
[----:B---3--:R-:W1:Y:S01]  /*adf0*/  @P4 LDC R13, c[0x0][0x458] ;  /* 0x00011600ff0d4b82 */ /* 0x008e620000000800 */
[----:B------:R-:W2:Y:S01]  /*ae00*/  @P3 MUFU.LG2 R5, R5 ;  /* 0x0000000500053308 */ /* 0x000ea20000000c00 */
[----:B------:R-:W3:Y:S01]  /*ae10*/  S2R R3, SR_TID.X ;  /* 0x0000000000037919 */ /* 0x000ee20000002100 */
[----:B------:R-:W-:Y:S01]  /*ae20*/  @P0 IMAD.WIDE.U32 R22, R125, R14, RZ ;  /* 0x0000000e7d160225 */ /* 0x000fe200078e00ff */
[----:B------:R-:W-:Y:S01]  /*ae30*/  BSSY.RECONVERGENT B0, `(.L_x_1056) ;  /* 0x000002b000007945 */ /* 0x000fe20003800200 */
[----:B------:R-:W-:Y:S02]  /*ae40*/  MOV R14, 0x7f800000 ;  /* 0x7f800000000e7802 */ /* 0x000fe40000000f00 */
[----:B------:R-:W-:Y:S01]  /*ae50*/  @!P0 IMAD R17, R127, R17, R25 ;  /* 0x000000117f118224 */ /* 0x000fe200078e0219 */
[----:B------:R-:W5:Y:S01]  /*ae60*/  @P3 LDC R7, c[0x0][0x458] ;  /* 0x00011600ff073b82 */ /* 0x000f620000000800 */
[----:B------:R-:W-:-:S02]  /*ae70*/  @P0 IMAD R17, R125, R15, R23 ;  /* 0x0000000f7d110224 */ /* 0x000fc400078e0217 */
[C---:B------:R-:W-:Y:S01]  /*ae80*/  @!P2 IMAD R125, R127.reuse, R12, RZ ;  /* 0x0000000c7f7da224 */ /* 0x040fe200078e02ff */
[----:B------:R-:W-:Y:S01]  /*ae90*/  MOV R12, 0x7f800000 ;  /* 0x7f800000000c7802 */ /* 0x000fe20000000f00 */
[----:B----4-:R-:W-:Y:S02]  /*aea0*/  IMAD R19, R130, R19, RZ ;  /* 0x0000001382137224 */ /* 0x010fe400078e02ff */
[----:B------:R-:W-:Y:S01]  /*aeb0*/  IMAD R16, R18, UR19, RZ ;  /* 0x0000001312107c24 */ /* 0x000fe2000f8e02ff */
[----:B------:R-:W-:Y:S01]  /*aec0*/  SHF.R.S32.HI R15, RZ, 0x1f, R125 ;  /* 0x0000001fff0f7819 */ /* 0x000fe2000001147d */
[----:B------:R-:W-:Y:S01]  /*aed0*/  @!P1 IMAD R19, R127, R20, R19 ;  /* 0x000000147f139224 */ /* 0x000fe200078e0213 */
[----:B------:R4:W4:Y:S01]  /*aee0*/  LDS.128 R8, [R128+0x800] ;  /* 0x0008000080087984 */ /* 0x0009220000000c00 */
[----:B------:R-:W-:Y:S01]  /*aef0*/  SEL R125, R125, RZ, P1 ;  /* 0x000000ff7d7d7207 */ /* 0x000fe20000800000 */
[----:B--2---:R-:W-:Y:S01]  /*af00*/  @P3 FMUL.FTZ R5, R5, 0.69314718246459960938 ;  /* 0x3f31721805053820 */ /* 0x004fe20000410000 */
[----:B------:R-:W-:-:S02]  /*af10*/  SEL R15, R15, RZ, P1 ;  /* 0x000000ff0f0f7207 */ /* 0x000fc40000800000 */
[----:B------:R-:W-:Y:S01]  /*af20*/  IADD3 R6, P2, P1, R16, R125, R19 ;  /* 0x0000007d10067210 */ /* 0x000fe2000795e013 */
[----:B-1----:R-:W-:Y:S01]  /*af30*/  @P4 FFMA.FTZ R14, R2, R13, R21 ;  /* 0x0000000d020e4223 */ /* 0x002fe20000010015 */
[----:B------:R-:W-:Y:S02]  /*af40*/  SHF.R.S32.HI R16, RZ, 0x1f, R16 ;  /* 0x0000001fff107819 */ /* 0x000fe40000011410 */
[----:B------:R-:W-:-:S04]  /*af50*/  SHF.R.S32.HI R19, RZ, 0x1f, R19 ;  /* 0x0000001fff137819 */ /* 0x000fc80000011413 */
[----:B------:R-:W-:Y:S01]  /*af60*/  IADD3.X R15, PT, PT, R16, R15, R19, P2, P1 ;  /* 0x0000000f100f7210 */ /* 0x000fe200017e2413 */
[----:B-----5:R-:W-:Y:S01]  /*af70*/  @P3 FFMA.FTZ R12, R0, R7, R5 ;  /* 0x00000007000c3223 */ /* 0x020fe20000010005 */
[----:B---3--:R-:W-:Y:S01]  /*af80*/  SHF.R.U32.HI R16, RZ, 0x2, R3 ;  /* 0x00000002ff107819 */ /* 0x008fe20000011603 */
        /* <DEDUP_REMOVED lines=21> */
.L_x_1057:
[----:B------:R-:W-:Y:S05]  /*b0e0*/  BSYNC.RECONVERGENT B0 ;  /* 0x0000000000007941 */ /* 0x000fea0003800200 */
.L_x_1056:
[----:B------:R-:W-:Y:S01]  /*b0f0*/  @P0 MOV R24, R22 ;  /* 0x0000001600180202 */ /* 0x000fe20000000f00 */
[----:B-1----:R1:W2:Y:S01]  /*b100*/  LDS.128 R12, [R128+0x1000] ;  /* 0x00100000800c7984 */ /* 0x0022a20000000c00 */
[----:B------:R-:W-:Y:S01]  /*b110*/  MOV R21, UR18 ;  /* 0x0000001200157c02 */ /* 0x000fe20008000f00 */
[----:B------:R-:W3:Y:S01]  /*b120*/  LDCU.64 UR4, c[0x0][0x410] ;  /* 0x00008200ff0477ac */ /* 0x000ee20008000a00 */
[----:B------:R-:W-:Y:S01]  /*b130*/  IADD3 R2, P0, PT, R120, R24, RZ ;  /* 0x0000001878027210 */ /* 0x000fe20007f1e0ff */
[----:B------:R1:W4:Y:S01]  /*b140*/  LDS.128 R4, [R128+0x2000] ;  /* 0x0020000080047984 */ /* 0x0003220000000c00 */
[C---:B------:R-:W-:Y:S01]  /*b150*/  IADD3 R0, PT, PT, R16.reuse, 0x20, RZ ;  /* 0x0000002010007810 */ /* 0x040fe20007ffe0ff */
[----:B------:R-:W-:Y:S01]  /*b160*/  BSSY.RECONVERGENT B0, `(.L_x_1058) ;  /* 0x000001a000007945 */ /* 0x000fe20003800200 */
[----:B------:R-:W-:Y:S01]  /*b170*/  ISETP.GE.AND P1, PT, R16, UR14, PT ;  /* 0x0000000e10007c0c */ /* 0x000fe2000bf26270 */
[----:B------:R-:W-:Y:S01]  /*b180*/  IMAD.X R3, RZ, RZ, R17, P0 ;  /* 0x000000ffff037224 */ /* 0x000fe200000e0611 */
[----:B------:R-:W-:Y:S01]  /*b190*/  ISETP.GE.AND P0, PT, R0, UR14, PT ;  /* 0x0000000e00007c0c */ /* 0x000fe2000bf06270 */
[----:B------:R-:W-:-:S02]  /*b1a0*/  IMAD.MOV.U32 R17, RZ, RZ, RZ ;  /* 0x000000ffff117224 */ /* 0x000fc400078e00ff */
[----:B------:R-:W-:-:S04]  /*b1b0*/  IMAD.WIDE.U32 R20, R21, 0x40, R16 ;  /* 0x0000004015147825 */ /* 0x000fc800078e0010 */
[----:B------:R1:W1:Y:S01]  /*b1c0*/  LDS.128 R16, [R128] ;  /* 0x0000000080107984 */ /* 0x0002620000000c00 */
[----:B---3--:R-:W-:-:S04]  /*b1d0*/  IMAD.WIDE.U32 R2, R130, UR4, R2 ;  /* 0x0000000482027c25 */ /* 0x008fc8000f8e0002 */
[----:B------:R-:W-:Y:S01]  /*b1e0*/  IMAD R23, R130, UR5, R3 ;  /* 0x0000000582177c24 */ /* 0x000fe2000f8e0203 */
[----:B------:R-:W-:Y:S06]  /*b1f0*/  @P1 BRA `(.L_x_1059) ;  /* 0x0000000000401947 */ /* 0x000fec0003800000 */
        /* <DEDUP_REMOVED lines=13> */
[----:B-1----:R3:W-:Y:S04]  /*b2d0*/  @!P3 STG.E.128 desc[UR20][R26.64], R16 ;  /* 0x000000101a00b986 */ /* 0x0027e8000c101d14 */
[----:B------:R3:W-:Y:S04]  /*b2e0*/  @!P2 STG.E.128 desc[UR20][R26.64+0x40], R12 ;  /* 0x0000400c1a00a986 */ /* 0x0007e8000c101d14 */
[----:B----4-:R3:W-:Y:S02]  /*b2f0*/  @!P1 STG.E.128 desc[UR20][R26.64+0x80], R4 ;  /* 0x000080041a009986 */ /* 0x0107e4000c101d14 */
.L_x_1059:
[----:B------:R-:W-:Y:S05]  /*b300*/  BSYNC.RECONVERGENT B0 ;  /* 0x0000000000007941 */ /* 0x000fea0003800200 */
.L_x_1058:
[----:B---34-:R3:W4:Y:S01]  /*b310*/  LDS.128 R4, [R128+0x1800] ;  /* 0x0018000080047984 */ /* 0x0187220000000c00 */
[----:B------:R-:W-:Y:S05]  /*b320*/  @P0 EXIT ;  /* 0x000000000000094d */ /* 0x000fea0003800000 */
[----:B------:R-:W5:Y:S01]  /*b330*/  LDCU.64 UR6, c[0x0][0x408] ;  /* 0x00008100ff0677ac */ /* 0x000f620008000a00 */
[----:B-1-3--:R-:W1:Y:S01]  /*b340*/  LDS.128 R128, [R128+0x2800] ;  /* 0x0028000080807984 */ /* 0x00ae620000000c00 */
        /* <DEDUP_REMOVED lines=20> */
.L_x_1060:
        /* <DEDUP_REMOVED lines=15> */
.L_x_1282:


//--------------------- .text._ZN5flash16flash_fwd_kernelI23Flash_fwd_kernel_traitsILi96ELi64ELi64ELi4ELb0ELb0EN7cutlass6half_tE19Flash_kernel_traitsILi96ELi64ELi64ELi4ES3_EELb1ELb1ELb0ELb0ELb0ELb0ELb0ELb1EEEvNS_16Flash_fwd_paramsE --------------------------
	.section	.text._ZN5flash16flash_fwd_kernelI23Flash_fwd_kernel_traitsILi96ELi64ELi64ELi4ELb0ELb0EN7cutlass6half_tE19Flash_kernel_traitsILi96ELi64ELi64ELi4ES3_EELb1ELb1ELb0ELb0ELb0ELb0ELb0ELb1EEEvNS_16Flash_fwd_paramsE,"ax",@progbits
	.align	128
        .global         _ZN5flash16flash_fwd_kernelI23Flash_fwd_kernel_traitsILi96ELi64ELi64ELi4ELb0ELb0EN7cutlass6half_tE19Flash_kernel_traitsILi96ELi64ELi64ELi4ES3_EELb1ELb1ELb0ELb0ELb0ELb0ELb0ELb1EEEvNS_16Flash_fwd_paramsE
        .type           _ZN5flash16flash_fwd_kernelI23Flash_fwd_kernel_traitsILi96ELi64ELi64ELi4ELb0ELb0EN7cutlass6half_tE19Flash_kernel_traitsILi96ELi64ELi64ELi4ES3_EELb1ELb1ELb0ELb0ELb0ELb0ELb0ELb1EEEvNS_16Flash_fwd_paramsE,@function
        .size           _ZN5flash16flash_fwd_kernelI23Flash_fwd_kernel_traitsILi96ELi64ELi64ELi4ELb0ELb0EN7cutlass6half_tE19Flash_kernel_traitsILi96ELi64ELi64ELi4ES3_EELb1ELb1ELb0ELb0ELb0ELb0ELb0ELb1EEEvNS_16Flash_fwd_paramsE,(.L_x_1283 - _ZN5flash16flash_fwd_kernelI23Flash_fwd_kernel_traitsILi96ELi64ELi64ELi4ELb0ELb0EN7cutlass6half_tE19Flash_kernel_traitsILi96ELi64ELi64ELi4ES3_EELb1ELb1ELb0ELb0ELb0ELb0ELb0ELb1EEEvNS_16Flash_fwd_paramsE)
        .other          _ZN5flash16flash_fwd_kernelI23Flash_fwd_kernel_traitsILi96ELi64ELi64ELi4ELb0ELb0EN7cutlass6half_tE19Flash_kernel_traitsILi96ELi64ELi64ELi4ES3_EELb1ELb1ELb0ELb0ELb0ELb0ELb0ELb1EEEvNS_16Flash_fwd_paramsE,@"STO_CUDA_ENTRY STV_DEFAULT"
_ZN5flash16flash_fwd_kernelI23Flash_fwd_kernel_traitsILi96ELi64ELi64ELi4ELb0ELb0EN7cutlass6half_tE19Flash_kernel_traitsILi96ELi64ELi64ELi4ES3_EELb1ELb1ELb0ELb0ELb0ELb0ELb0ELb1EEEvNS_16Flash_fwd_paramsE:
.text._ZN5flash16flash_fwd_kernelI23Flash_fwd_kernel_traitsILi96ELi64ELi64ELi4ELb0ELb0EN7cutlass6half_tE19Flash_kernel_traitsILi96ELi64ELi64ELi4ES3_EELb1ELb1ELb0ELb0ELb0ELb0ELb0ELb1EEEvNS_16Flash_fwd_paramsE:
[----:B------:R-:W-:Y:S01]  /*0000*/  LDC R1, c[0x0][0x37c] ;  /* 0x0000df00ff017b82 */ /* 0x000fe20000000800 */
[----:B------:R-:W1:Y:S07]  /*0010*/  LDCU.U8 UR4, c[0x0][0x524] ;  /* 0x0000a480ff0477ac */ /* 0x000e6e0008000000 */
[----:B------:R-:W2:Y:S01]  /*0020*/  LDC R86, c[0x0][0x518] ;  /* 0x00014600ff567b82 */ /* 0x000ea20000000800 */
[----:B------:R-:W3:Y:S01]  /*0030*/  LDCU.64 UR26, c[0x0][0x510] ;  /* 0x0000a200ff1a77ac */ /* 0x000ee20008000a00 */
[----:B------:R-:W2:Y:S06]  /*0040*/  LDCU.64 UR24, c[0x0][0x358] ;  /* 0x00006b00ff1877ac */ /* 0x000eac0008000a00 */
[----:B------:R-:W2:Y:S01]  /*0050*/  LDC R87, c[0x0][0x51c] ;  /* 0x00014700ff577b82 */ /* 0x000ea20000000800 */
[----:B------:R-:W4:Y:S01]  /*0060*/  S2R R173, SR_CTAID.Y ;  /* 0x0000000000ad7919 */ /* 0x000f220000002600 */
[----:B------:R-:W4:Y:S01]  /*0070*/  LDCU.64 UR6, c[0x0][0x470] ;  /* 0x00008e00ff0677ac */ /* 0x000f220008000a00 */
[----:B------:R-:W4:Y:S01]  /*0080*/  S2R R172, SR_CTAID.Z ;  /* 0x0000000000ac7919 */ /* 0x000f220000002700 */
[----:B------:R-:W4:Y:S01]  /*0090*/  S2R R3, SR_TID.X ;  /* 0x0000000000037919 */ /* 0x000f220000002100 */
[----:B-1----:R-:W-:-:S03]  /*00a0*/  ISETP.NE.AND P3, PT, RZ, UR4, PT ;  /* 0x00000004ff007c0c */ /* 0x002fc6000bf65270 */
[----:B------:R-:W4:Y:S08]  /*00b0*/  S2UR UR20, SR_CTAID.X ;  /* 0x00000000001479c3 */ /* 0x000f300000002500 */
[----:B------:R-:W1:Y:S01]  /*00c0*/  LDC.64 R4, c[0x0][0x460] ;  /* 0x00011800ff047b82 */ /* 0x000e620000000a00 */
[----:B---3--:R-:W-:Y:S01]  /*00d0*/  IMAD.U32 R12, RZ, RZ, UR26 ;  /* 0x0000001aff0c7e24 */ /* 0x008fe2000f8e00ff */
[----:B------:R-:W3:Y:S01]  /*00e0*/  LDCU.64 UR4, c[0x0][0x478] ;  /* 0x00008f00ff0477ac */ /* 0x000ee20008000a00 */
[----:B------:R-:W-:Y:S01]  /*00f0*/  IMAD.U32 R13, RZ, RZ, UR27 ;  /* 0x0000001bff0d7e24 */ /* 0x000fe2000f8e00ff */
[----:B--2---:R-:W2:Y:S04]  /*0100*/  @P3 LDG.E.64 R8, desc[UR24][R86.64] ;  /* 0x0000001856083981 */ /* 0x004ea8000c1e1b00 */
[----:B------:R-:W3:Y:S01]  /*0110*/  LDC.64 R6, c[0x0][0x460] ;  /* 0x00011800ff067b82 */ /* 0x000ee20000000a00 */
[----:B------:R-:W2:Y:S01]  /*0120*/  @P3 LDG.E.64 R12, desc[UR24][R12.64] ;  /* 0x000000180c0c3981 */ /* 0x000ea2000c1e1b00 */
[----:B----4-:R-:W-:-:S04]  /*0130*/  LOP3.LUT R0, R172, UR20, R173, 0xfe, !PT ;  /* 0x00000014ac007c12 */ /* 0x010fc8000f8efead */
[----:B------:R-:W-:Y:S02]  /*0140*/  LOP3.LUT P4, RZ, R0, R3, RZ, 0xfc, !PT ;  /* 0x0000000300ff7212 */ /* 0x000fe4000788fcff */
[----:B------:R-:W4:Y:S01]  /*0150*/  @P3 LDC R0, c[0x0][0x520] ;  /* 0x00014800ff003b82 */ /* 0x000f220000000800 */
[C---:B-1----:R-:W-:Y:S02]  /*0160*/  ISETP.NE.U32.AND P2, PT, R4.reuse, RZ, PT ;  /* 0x000000ff0400720c */ /* 0x042fe40003f45070 */
[----:B------:R-:W-:-:S08]  /*0170*/  ISETP.NE.U32.AND P0, PT, R4, RZ, PT ;  /* 0x000000ff0400720c */ /* 0x000fd00003f05070 */
[----:B------:R-:W1:Y:S01]  /*0180*/  @!P4 LDC.64 R10, c[0x0][0x528] ;  /* 0x00014a00ff0acb82 */ /* 0x000e620000000a00 */
[C---:B------:R-:W-:Y:S02]  /*0190*/  ISETP.NE.AND.EX P2, PT, R5.reuse, RZ, PT, P2 ;  /* 0x000000ff0500720c */ /* 0x040fe40003f45320 */
[----:B------:R-:W-:Y:S01]  /*01a0*/  ISETP.NE.AND.EX P0, PT, R5, RZ, PT, P0 ;  /* 0x000000ff0500720c */ /* 0x000fe20003f05300 */
[----:B------:R-:W-:Y:S02]  /*01b0*/  IMAD.MOV.U32 R171, RZ, RZ, -0x1 ;  /* 0xffffffffffab7424 */ /* 0x000fe400078e00ff */
[----:B---3--:R-:W-:Y:S01]  /*01c0*/  IMAD.WIDE.U32 R6, R173, 0x4, R6 ;  /* 0x00000004ad067825 */ /* 0x008fe200078e0006 */
[----:B--2---:R-:W-:Y:S02]  /*01d0*/  @P3 R2UR UR26, R12 ;  /* 0x000000000c1a32ca */ /* 0x004fe400000e0000 */
[----:B------:R-:W-:Y:S02]  /*01e0*/  @P3 R2UR UR27, R13 ;  /* 0x000000000d1b32ca */ /* 0x000fe400000e0000 */
[----:B----4-:R-:W-:-:S05]  /*01f0*/  @P3 IADD3 R86, P1, PT, R8, R0, RZ ;  /* 0x0000000008563210 */ /* 0x010fca0007f3e0ff */
[----:B------:R-:W-:-:S04]  /*0200*/  @P3 IMAD.X R87, RZ, RZ, R9, P1 ;  /* 0x000000ffff573224 */ /* 0x000fc800008e0609 */
[----:B------:R-:W-:Y:S02]  /*0210*/  IMAD.U32 R4, RZ, RZ, UR26 ;  /* 0x0000001aff047e24 */ /* 0x000fe4000f8e00ff */
[----:B------:R-:W-:Y:S01]  /*0220*/  IMAD.U32 R5, RZ, RZ, UR27 ;  /* 0x0000001bff057e24 */ /* 0x000fe2000f8e00ff */
[----:B-1----:R-:W-:Y:S04]  /*0230*/  @!P4 STG.E.64 desc[UR24][R10.64+0x8], R86 ;  /* 0x000008560a00c986 */ /* 0x002fe8000c101b18 */
[----:B------:R1:W-:Y:S04]  /*0240*/  @!P4 STG.E.64 desc[UR24][R10.64], R4 ;  /* 0x000000040a00c986 */ /* 0x0003e8000c101b18 */
[----:B------:R-:W2:Y:S04]  /*0250*/  @P2 LDG.E R171, desc[UR24][R6.64] ;  /* 0x0000001806ab2981 */ /* 0x000ea8000c1e1900 */
[----:B------:R3:W2:Y:S01]  /*0260*/  @P0 LDG.E R8, desc[UR24][R6.64+0x4] ;  /* 0x0000041806080981 */ /* 0x0006a2000c1e1900 */
[----:B------:R-:W-:-:S04]  /*0270*/  ISETP.NE.U32.AND P2, PT, RZ, UR4, PT ;  /* 0x00000004ff007c0c */ /* 0x000fc8000bf45070 */
[----:B------:R-:W-:Y:S02]  /*0280*/  ISETP.NE.AND.EX P2, PT, RZ, UR5, PT, P2 ;  /* 0x00000005ff007c0c */ /* 0x000fe4000bf45320 */
[----:B------:R-:W-:Y:S01]  /*0290*/  ISETP.NE.U32.AND P4, PT, RZ, UR6, PT ;  /* 0x00000006ff007c0c */ /* 0x000fe2000bf85070 */
[----:B------:R-:W-:-:S03]  /*02a0*/  IMAD.SHL.U32 R13, R173, 0x4, RZ ;  /* 0x00000004ad0d7824 */ /* 0x000fc600078e00ff */
[----:B------:R-:W-:Y:S01]  /*02b0*/  ISETP.NE.AND.EX P4, PT, RZ, UR7, PT, P4 ;  /* 0x00000007ff007c0c */ /* 0x000fe2000bf85340 */
[----:B---3--:R-:W3:Y:S06]  /*02c0*/  LDC.64 R6, c[0x0][0x468] ;  /* 0x00011a00ff067b82 */ /* 0x008eec0000000a00 */
[----:B-1----:R-:W-:Y:S01]  /*02d0*/  @P2 IADD3 R4, P1, PT, R13, UR4, RZ ;  /* 0x000000040d042c10 */ /* 0x002fe2000ff3e0ff */
[----:B------:R-:W1:Y:S01]  /*02e0*/  LDCU.U8 UR4, c[0x0][0x532] ;  /* 0x0000a640ff0477ac */ /* 0x000e620008000000 */
[----:B------:R-:W-:-:S04]  /*02f0*/  SHF.R.U32.HI R2, RZ, 0x1e, R173 ;  /* 0x0000001eff027819 */ /* 0x000fc800000116ad */
[----:B------:R-:W-:Y:S01]  /*0300*/  @P4 IADD3 R14, P3, PT, R13, UR6, RZ ;  /* 0x000000060d0e4c10 */ /* 0x000fe2000ff7e0ff */
[----:B------:R-:W-:-:S03]  /*0310*/  IMAD.MOV.U32 R0, RZ, RZ, RZ ;  /* 0x000000ffff007224 */ /* 0x000fc600078e00ff */
[----:B------:R-:W-:-:S05]  /*0320*/  @P4 IADD3.X R15, PT, PT, R2, UR7, RZ, P3, !PT ;  /* 0x00000007020f4c10 */ /* 0x000fca0009ffe4ff */
[----:B------:R4:W5:Y:S01]  /*0330*/  @P4 LDG.E R0, desc[UR24][R14.64] ;  /* 0x000000180e004981 */ /* 0x000962000c1e1900 */
[----:B------:R-:W-:Y:S02]  /*0340*/  @P2 IADD3.X R5, PT, PT, R2, UR5, RZ, P1, !PT ;  /* 0x0000000502052c10 */ /* 0x000fe40008ffe4ff */
[----:B-1----:R-:W-:Y:S01]  /*0350*/  ISETP.NE.AND P4, PT, RZ, UR4, PT ;  /* 0x00000004ff007c0c */ /* 0x002fe2000bf85270 */
[----:B------:R-:W-:Y:S02]  /*0360*/  IMAD.MOV.U32 R11, RZ, RZ, -0x1 ;  /* 0xffffffffff0b7424 */ /* 0x000fe400078e00ff */
[----:B------:R4:W5:Y:S01]  /*0370*/  @P2 LDG.E R9, desc[UR24][R4.64] ;  /* 0x0000001804092981 */ /* 0x000962000c1e1900 */
[----:B---3--:R-:W-:Y:S02]  /*0380*/  ISETP.EQ.U32.AND P3, PT, R6, RZ, PT ;  /* 0x000000ff0600720c */ /* 0x008fe40003f62070 */
[----:B------:R-:W-:Y:S02]  /*0390*/  IADD3 R12, P1, PT, R13, R6, RZ ;  /* 0x000000060d0c7210 */ /* 0x000fe40007f3e0ff */
[----:B------:R-:W-:-:S03]  /*03a0*/  ISETP.EQ.OR.EX P3, PT, R7, RZ, !P4, P3 ;  /* 0x000000ff0700720c */ /* 0x000fc60006762730 */
[----:B------:R-:W-:Y:S02]  /*03b0*/  IMAD.X R13, R2, 0x1, R7, P1 ;  /* 0x00000001020d7824 */ /* 0x000fe400008e0607 */
[----:B------:R-:W1:Y:S08]  /*03c0*/  @!P0 LDC R2, c[0x0][0x434] ;  /* 0x00010d00ff028b82 */ /* 0x000e700000000800 */
[----:B------:R4:W5:Y:S01]  /*03d0*/  @!P3 LDG.E R11, desc[UR24][R12.64] ;  /* 0x000000180c0bb981 */ /* 0x000962000c1e1900 */
[----:B------:R-:W-:-:S04]  /*03e0*/  ISETP.NE.U32.AND P3, PT, R6, RZ, PT ;  /* 0x000000ff0600720c */ /* 0x000fc80003f65070 */
[----:B------:R-:W-:Y:S01]  /*03f0*/  ISETP.NE.AND.EX P3, PT, R7, RZ, PT, P3 ;  /* 0x000000ff0700720c */ /* 0x000fe20003f65330 */
[----:B------:R-:W3:Y:S01]  /*0400*/  @!P2 LDC.64 R4, c[0x0][0x488] ;  /* 0x00012200ff04ab82 */ /* 0x000ee20000000a00 */
[----:B-1----:R-:W-:-:S07]  /*0410*/  @!P0 R2UR UR23, R2 ;  /* 0x00000000021782ca */ /* 0x002fce00000e0000 */
[----:B------:R-:W1:Y:S08]  /*0420*/  @!P2 LDC R2, c[0x0][0x43c] ;  /* 0x00010f00ff02ab82 */ /* 0x000e700000000800 */
[----:B------:R-:W1:Y:S01]  /*0430*/  @!P3 LDC R7, c[0x0][0x438] ;  /* 0x00010e00ff07bb82 */ /* 0x000e620000000800 */
[----:B------:R-:W-:Y:S01]  /*0440*/  USHF.L.U32 UR21, UR20, 0x6, URZ ;  /* 0x0000000614157899 */ /* 0x000fe200080006ff */
[----:B--2---:R-:W-:-:S05]  /*0450*/  @P0 IMAD.IADD R8, R8, 0x1, -R171 ;  /* 0x0000000108080824 */ /* 0x004fca00078e0aab */
[----:B------:R-:W-:Y:S02]  /*0460*/  @P0 R2UR UR23, R8 ;  /* 0x00000000081702ca */ /* 0x000fe400000e0000 */
[----:B---3--:R-:W-:-:S11]  /*0470*/  @!P2 ISETP.NE.U32.AND P0, PT, R4, RZ, PT ;  /* 0x000000ff0400a20c */ /* 0x008fd60003f05070 */
[----:B------:R-:W-:-:S05]  /*0480*/  IMAD.U32 R6, RZ, RZ, UR23 ;  /* 0x00000017ff067e24 */ /* 0x000fca000f8e00ff */
[----:B------:R-:W-:Y:S01]  /*0490*/  ISETP.GT.AND P1, PT, R6, UR21, PT ;  /* 0x0000001506007c0c */ /* 0x000fe2000bf24270 */
[----:B-1--4-:R-:W-:-:S12]  /*04a0*/  @!P3 BRA `(.L_x_1061) ;  /* 0x00000000000cb947 */ /* 0x012fd80003800000 */
[----:B------:R-:W2:Y:S02]  /*04b0*/  @P4 LDG.E R4, desc[UR24][R12.64+0x4] ;  /* 0x000004180c044981 */ /* 0x000ea4000c1e1900 */
[----:B--2--5:R-:W-:-:S06]  /*04c0*/  @P4 IADD3 R7, PT, PT, R4, -R11, RZ ;  /* 0x8000000b04074210 */ /* 0x024fcc0007ffe0ff */
[----:B------:R1:W5:Y:S02]  /*04d0*/  @!P4 LDG.E R7, desc[UR24][R12.64] ;  /* 0x000000180c07c981 */ /* 0x000364000c1e1900 */
.L_x_1061:
[----:B------:R-:W-:Y:S01]  /*04e0*/  @!P2 ISETP.NE.AND.EX P0, PT, R5, RZ, PT, P0 ;  /* 0x000000ff0500a20c */ /* 0x000fe20003f05300 */
[----:B------:R-:W-:-:S12]  /*04f0*/  @!P1 EXIT ;  /* 0x000000000000994d */ /* 0x000fd80003800000 */
[----:B------:R-:W2:Y:S01]  /*0500*/  LDCU UR22, c[0x0][0x508] ;  /* 0x0000a100ff1677ac */ /* 0x000ea20008000800 */
[----:B------:R-:W-:Y:S01]  /*0510*/  @!P2 SEL R2, R2, RZ, P0 ;  /* 0x000000ff0202a207 */ /* 0x000fe20000000000 */
[----:B------:R-:W-:Y:S02]  /*0520*/  IMAD.U32 R4, RZ, RZ, UR20 ;  /* 0x00000014ff047e24 */ /* 0x000fe4000f8e00ff */
[--C-:B-----5:R-:W-:Y:S01]  /*0530*/  @P2 IMAD.IADD R90, R9, 0x1, -R0.reuse ;  /* 0x00000001095a2824 */ /* 0x120fe200078e0a00 */
[----:B------:R-:W-:Y:S01]  /*0540*/  @!P2 IADD3 R90, PT, PT, R2, R7, -R0 ;  /* 0x00000007025aa210 */ /* 0x000fe20007ffe800 */
[----:B------:R-:W-:-:S04]  /*0550*/  VIADD R2, R4, 0x1 ;  /* 0x0000000104027836 */ /* 0x000fc80000000000 */
[----:B------:R-:W-:Y:S01]  /*0560*/  VIADD R7, R90, 0x3f ;  /* 0x0000003f5a077836 */ /* 0x000fe20000000000 */
[----:B------:R-:W-:-:S04]  /*0570*/  LEA R2, R2, -UR23, 0x6 ;  /* 0x8000001702027c11 */ /* 0x000fc8000f8e30ff */
[----:B------:R-:W-:Y:S02]  /*0580*/  SHF.R.S32.HI R6, RZ, 0x1f, R7 ;  /* 0x0000001fff067819 */ /* 0x000fe40000011407 */
[----:B--2---:R-:W-:Y:S02]  /*0590*/  IADD3 R5, PT, PT, R7, UR22, R2 ;  /* 0x0000001607057c10 */ /* 0x004fe4000fffe002 */
[----:B------:R-:W-:Y:S01]  /*05a0*/  LEA.HI R6, R6, R7, RZ, 0x6 ;  /* 0x0000000706067211 */ /* 0x000fe200078f30ff */
[----:B------:R-:W1:Y:S01]  /*05b0*/  LDC R2, c[0x0][0x3e0] ;  /* 0x0000f800ff027b82 */ /* 0x000e620000000800 */
[----:B------:R-:W-:Y:S02]  /*05c0*/  SHF.R.S32.HI R4, RZ, 0x1f, R5 ;  /* 0x0000001fff047819 */ /* 0x000fe40000011405 */
[----:B------:R-:W-:Y:S02]  /*05d0*/  SHF.R.S32.HI R6, RZ, 0x6, R6 ;  /* 0x00000006ff067819 */ /* 0x000fe40000011406 */
[----:B------:R-:W-:-:S04]  /*05e0*/  LEA.HI R4, R4, R5, RZ, 0x6 ;  /* 0x0000000504047211 */ /* 0x000fc800078f30ff */
[----:B------:R-:W-:-:S04]  /*05f0*/  SHF.R.S32.HI R121, RZ, 0x6, R4 ;  /* 0x00000006ff797819 */ /* 0x000fc80000011404 */
[----:B------:R-:W-:-:S04]  /*0600*/  VIMNMX R121, PT, PT, R6, R121, PT ;  /* 0x0000007906797248 */ /* 0x000fc80003fe0100 */
[----:B------:R-:W-:Y:S01]  /*0610*/  ISETP.GT.AND P0, PT, R121, RZ, PT ;  /* 0x000000ff7900720c */ /* 0x000fe20003f04270 */
[----:B-1----:R-:W-:-:S12]  /*0620*/  IMAD R12, R173, R2, R172 ;  /* 0x00000002ad0c7224 */ /* 0x002fd800078e02ac */
[----:B------:R-:W-:Y:S05]  /*0630*/  @P0 BRA `(.L_x_1062) ;  /* 0x0000000400e80947 */ /* 0x000fea0003800000 */
[----:B------:R-:W-:Y:S01]  /*0640*/  ISETP.NE.AND P2, PT, R171, -0x1, PT ;  /* 0xffffffffab00780c */ /* 0x000fe20003f45270 */
[----:B------:R-:W1:-:S12]  /*0650*/  LDC.U8 R0, c[0x0][0x549] ;  /* 0x00015240ff007b82 */ /* 0x000e580000000000 */
[----:B------:R-:W2:Y:S08]  /*0660*/  @!P2 LDC.64 R8, c[0x0][0x400] ;  /* 0x00010000ff08ab82 */ /* 0x000eb00000000a00 */
[----:B------:R-:W3:Y:S01]  /*0670*/  @P2 LDC.64 R6, c[0x0][0x408] ;  /* 0x00010200ff062b82 */ /* 0x000ee20000000a00 */
[----:B-1----:R-:W-:-:S07]  /*0680*/  ISETP.NE.AND P1, PT, R0, RZ, PT ;  /* 0x000000ff0000720c */ /* 0x002fce0003f25270 */
[----:B------:R-:W1:Y:S01]  /*0690*/  LDC R0, c[0x0][0x434] ;  /* 0x00010d00ff007b82 */ /* 0x000e620000000800 */
[----:B--2---:R-:W-:-:S07]  /*06a0*/  @!P2 IMAD.WIDE.U32 R10, R173, R8, RZ ;  /* 0x00000008ad0aa225 */ /* 0x004fce00078e00ff */
[----:B------:R-:W2:Y:S01]  /*06b0*/  @P1 LDC.64 R4, c[0x0][0x430] ;  /* 0x00010c00ff041b82 */ /* 0x000ea20000000a00 */
[----:B------:R-:W-:-:S07]  /*06c0*/  @!P2 IMAD R9, R173, R9, R11 ;  /* 0x00000009ad09a224 */ /* 0x000fce00078e020b */
[----:B------:R-:W4:Y:S08]  /*06d0*/  LDC.U8 R8, c[0x0][0x548] ;  /* 0x00015200ff087b82 */ /* 0x000f300000000000 */
[----:B------:R-:W1:Y:S01]  /*06e0*/  @P1 LDC R11, c[0x0][0x430] ;  /* 0x00010c00ff0b1b82 */ /* 0x000e620000000800 */
[----:B--2---:R-:W-:Y:S01]  /*06f0*/  @P1 IMAD R5, R4, R5, RZ ;  /* 0x0000000504051224 */ /* 0x004fe200078e02ff */
[----:B------:R-:W-:Y:S01]  /*0700*/  @P1 MOV R4, 0x1 ;  /* 0x0000000100041802 */ /* 0x000fe20000000f00 */
[----:B---3--:R-:W-:Y:S06]  /*0710*/  @P1 BRA `(.L_x_1063) ;  /* 0x0000000000241947 */ /* 0x008fec0003800000 */
[----:B----4-:R-:W-:-:S13]  /*0720*/  ISETP.NE.AND P0, PT, R8, RZ, PT ;  /* 0x000000ff0800720c */ /* 0x010fda0003f05270 */
[----:B------:R-:W2:Y:S01]  /*0730*/  @P0 LDC R5, c[0x0][0x454] ;  /* 0x00011500ff050b82 */ /* 0x000ea20000000800 */
[----:B-1----:R-:W-:Y:S02]  /*0740*/  @P0 MOV R11, 0x1 ;  /* 0x00000001000b0802 */ /* 0x002fe40000000f00 */
[----:B------:R-:W-:-:S05]  /*0750*/  @!P0 MOV R11, 0x1 ;  /* 0x00000001000b8802 */ /* 0x000fca0000000f00 */
[----:B------:R-:W1:Y:S08]  /*0760*/  @P0 LDC R15, c[0x0][0x454] ;  /* 0x00011500ff0f0b82 */ /* 0x000e700000000800 */
[----:B------:R-:W3:Y:S08]  /*0770*/  @!P0 LDC R13, c[0x0][0x434] ;  /* 0x00010d00ff0d8b82 */ /* 0x000ef00000000800 */
[----:B------:R-:W4:Y:S01]  /*0780*/  @!P0 LDC R5, c[0x0][0x434] ;  /* 0x00010d00ff058b82 */ /* 0x000f220000000800 */
[----:B-1----:R-:W-:-:S02]  /*0790*/  @P0 IMAD R4, R2, R15, RZ ;  /* 0x0000000f02040224 */ /* 0x002fc400078e02ff */
[----:B--23--:R-:W-:-:S07]  /*07a0*/  @!P0 IMAD R4, R2, R13, RZ ;  /* 0x0000000d02048224 */ /* 0x00cfce00078e02ff */
.L_x_1063:
[C---:B------:R-:W-:Y:S01]  /*07b0*/  @P2 IMAD.WIDE.U32 R16, R171.reuse, R6, RZ ;  /* 0x00000006ab102225 */ /* 0x040fe200078e00ff */
[----:B------:R-:W2:Y:S01]  /*07c0*/  LDCU.64 UR4, c[0x0][0x410] ;  /* 0x00008200ff0477ac */ /* 0x000ea20008000a00 */
[----:B------:R-:W-:Y:S01]  /*07d0*/  SHF.R.U32.HI R2, RZ, 0x2, R3 ;  /* 0x00000002ff027819 */ /* 0x000fe20000011603 */
[----:B------:R-:W-:Y:S01]  /*07e0*/  BSSY.RECONVERGENT B0, `(.L_x_1064) ;  /* 0x000002d000007945 */ /* 0x000fe20003800200 */
[----:B------:R-:W-:Y:S01]  /*07f0*/  @P2 IMAD R9, R171, R7, R17 ;  /* 0x00000007ab092224 */ /* 0x000fe200078e0211 */
[----:B------:R-:W-:Y:S01]  /*0800*/  MOV R7, UR23 ;  /* 0x0000001700077c02 */ /* 0x000fe20008000f00 */
[----:B------:R-:W-:Y:S01]  /*0810*/  IMAD.SHL.U32 R13, R3, 0x8, RZ ;  /* 0x00000008030d7824 */ /* 0x000fe200078e00ff */
[----:B----4-:R-:W-:Y:S01]  /*0820*/  ISETP.NE.AND P1, PT, R8, RZ, !P1 ;  /* 0x000000ff0800720c */ /* 0x010fe20004f25270 */
[----:B------:R-:W-:Y:S01]  /*0830*/  @P2 IMAD.MOV.U32 R10, RZ, RZ, R16 ;  /* 0x000000ffff0a2224 */ /* 0x000fe200078e0010 */
[----:B------:R-:W-:Y:S01]  /*0840*/  ISETP.NE.AND P3, PT, R171, -0x1, PT ;  /* 0xffffffffab00780c */ /* 0x000fe20003f65270 */
[----:B------:R-:W-:Y:S01]  /*0850*/  VIADD R7, R7, -UR21 ;  /* 0x8000001507077c36 */ /* 0x000fe20008000000 */
[----:B------:R-:W-:Y:S01]  /*0860*/  LOP3.LUT R13, R13, 0x18, RZ, 0xc0, !PT ;  /* 0x000000180d0d7812 */ /* 0x000fe200078ec0ff */
[----:B-1----:R-:W-:Y:S01]  /*0870*/  IMAD R0, R173, R0, RZ ;  /* 0x00000000ad007224 */ /* 0x002fe200078e02ff */
[----:B------:R-:W-:Y:S01]  /*0880*/  MOV R3, RZ ;  /* 0x000000ff00037202 */ /* 0x000fe20000000f00 */
[----:B------:R-:W-:Y:S01]  /*0890*/  IMAD R5, R172, R5, RZ ;  /* 0x00000005ac057224 */ /* 0x000fe200078e02ff */
[----:B------:R-:W-:Y:S01]  /*08a0*/  IADD3 R8, P0, PT, R13, R10, RZ ;  /* 0x0000000a0d087210 */ /* 0x000fe20007f1e0ff */
[----:B------:R-:W-:Y:S01]  /*08b0*/  IMAD.U32 R15, RZ, RZ, UR20 ;  /* 0x00000014ff0f7e24 */ /* 0x000fe2000f8e00ff */
[C---:B------:R-:W-:Y:S01]  /*08c0*/  ISETP.GE.AND P2, PT, R2.reuse, R7, PT ;  /* 0x000000070200720c */ /* 0x040fe20003f46270 */
[----:B------:R-:W-:Y:S01]  /*08d0*/  IMAD R16, R11, UR21, RZ ;  /* 0x000000150b107c24 */ /* 0x000fe2000f8e02ff */
[----:B------:R-:W-:Y:S01]  /*08e0*/  IADD3 R6, PT, PT, R2, 0x20, RZ ;  /* 0x0000002002067810 */ /* 0x000fe20007ffe0ff */
[----:B------:R-:W-:Y:S01]  /*08f0*/  IMAD.X R9, RZ, RZ, R9, P0 ;  /* 0x000000ffff097224 */ /* 0x000fe200000e0609 */
[----:B------:R-:W-:Y:S01]  /*0900*/  SEL R171, R0, R171, !P3 ;  /* 0x000000ab00ab7207 */ /* 0x000fe20005800000 */
[----:B------:R-:W-:Y:S01]  /*0910*/  @!P1 IMAD R5, R173, R4, R5 ;  /* 0x00000004ad059224 */ /* 0x000fe200078e0205 */
[----:B------:R-:W-:Y:S01]  /*0920*/  ISETP.GE.AND P0, PT, R6, R7, PT ;  /* 0x000000070600720c */ /* 0x000fe20003f06270 */
[----:B--2---:R-:W-:Y:S01]  /*0930*/  IMAD.WIDE.U32 R8, R172, UR4, R8 ;  /* 0x00000004ac087c25 */ /* 0x004fe2000f8e0008 */
[----:B------:R-:W-:-:S02]  /*0940*/  ISETP.NE.AND P5, PT, R13, RZ, PT ;  /* 0x000000ff0d00720c */ /* 0x000fc40003fa5270 */
[C---:B------:R-:W-:Y:S01]  /*0950*/  LOP3.LUT R12, R13.reuse, 0x20, RZ, 0xfc, !PT ;  /* 0x000000200d0c7812 */ /* 0x040fe200078efcff */
[----:B------:R-:W-:Y:S01]  /*0960*/  IMAD R173, R172, UR5, R9 ;  /* 0x00000005acad7c24 */ /* 0x000fe2000f8e0209 */
[----:B------:R-:W-:Y:S01]  /*0970*/  LOP3.LUT R10, R13, 0x40, RZ, 0xfc, !PT ;  /* 0x000000400d0a7812 */ /* 0x000fe200078efcff */
[----:B------:R-:W-:Y:S01]  /*0980*/  IMAD.WIDE.U32 R14, R15, 0x40, R2 ;  /* 0x000000400f0e7825 */ /* 0x000fe200078e0002 */
[----:B------:R-:W-:Y:S01]  /*0990*/  SEL R4, R171, RZ, P1 ;  /* 0x000000ffab047207 */ /* 0x000fe20000800000 */
        /* <DEDUP_REMOVED lines=17> */
.L_x_1065:
[----:B------:R-:W-:Y:S05]  /*0ab0*/  BSYNC.RECONVERGENT B0 ;  /* 0x0000000000007941 */ /* 0x000fea0003800200 */
.L_x_1064:
[----:B------:R-:W-:Y:S01]  /*0ac0*/  SHF.R.S32.HI R171, RZ, 0x1f, R171 ;  /* 0x0000001fffab7819 */ /* 0x000fe200000114ab */
[----:B------:R-:W-:Y:S01]  /*0ad0*/  BSSY.RECONVERGENT B0, `(.L_x_1066) ;  /* 0x000001a000007945 */ /* 0x000fe20003800200 */
[-C--:B------:R-:W-:Y:S02]  /*0ae0*/  ISETP.GE.OR P6, PT, R2, R7.reuse, P5 ;  /* 0x000000070200720c */ /* 0x080fe40002fc6670 */
[----:B------:R-:W-:Y:S02]  /*0af0*/  IADD3 R4, P4, P3, R16, R4, R5 ;  /* 0x0000000410047210 */ /* 0x000fe40007b9e005 */
[----:B------:R-:W-:Y:S02]  /*0b00*/  ISETP.GE.OR P5, PT, R6, R7, P5 ;  /* 0x000000070600720c */ /* 0x000fe40002fa6670 */
        /* <DEDUP_REMOVED lines=22> */
.L_x_1067:
[----:B------:R-:W-:Y:S05]  /*0c70*/  BSYNC.RECONVERGENT B0 ;  /* 0x0000000000007941 */ /* 0x000fea0003800200 */
.L_x_1066:
        /* <DEDUP_REMOVED lines=11> */
.L_x_1069:
[----:B------:R-:W-:Y:S05]  /*0d30*/  BSYNC.RECONVERGENT B0 ;  /* 0x0000000000007941 */ /* 0x000fea0003800200 */
.L_x_1068:
[----:B------:R-:W-:Y:S05]  /*0d40*/  @P5 EXIT ;  /* 0x000000000000594d */ /* 0x000fea0003800000 */
[----:B------:R-:W3:Y:S01]  /*0d50*/  LDCU.64 UR4, c[0x0][0x420] ;  /* 0x00008400ff0477ac */ /* 0x000ee20008000a00 */
[----:B------:R-:W-:-:S05]  /*0d60*/  IMAD R6, R6, R11, RZ ;  /* 0x0000000b06067224 */ /* 0x000fca00078e02ff */
[----:B------:R-:W-:-:S04]  /*0d70*/  IADD3 R4, P0, PT, R6, R4, RZ ;  /* 0x0000000406047210 */ /* 0x000fc80007f1e0ff */
[----:B------:R-:W-:Y:S02]  /*0d80*/  LEA.HI.X.SX32 R5, R6, R5, 0x1, P0 ;  /* 0x0000000506057211 */ /* 0x000fe400000f0eff */
[----:B---3--:R-:W-:-:S04]  /*0d90*/  LEA R2, P0, R4, UR4, 0x2 ;  /* 0x0000000404027c11 */ /* 0x008fc8000f8010ff */
[----:B------:R-:W-:Y:S01]  /*0da0*/  LEA.HI.X R3, R4, UR5, R5, 0x2, P0 ;  /* 0x0000000504037c11 */ /* 0x000fe200080f1405 */
[----:B------:R-:W-:-:S05]  /*0db0*/  IMAD.MOV.U32 R5, RZ, RZ, 0x7f800000 ;  /* 0x7f800000ff057424 */ /* 0x000fca00078e00ff */
[----:B------:R-:W-:Y:S01]  /*0dc0*/  STG.E desc[UR24][R2.64], R5 ;  /* 0x0000000502007986 */ /* 0x000fe2000c101918 */
[----:B------:R-:W-:Y:S05]  /*0dd0*/  EXIT ;  /* 0x000000000000794d */ /* 0x000fea0003800000 */
.L_x_1062:
[----:B------:R-:W-:Y:S02]  /*0de0*/  ISETP.NE.AND P0, PT, R171, -0x1, PT ;  /* 0xffffffffab00780c */ /* 0x000fe40003f05270 */
[----:B------:R-:W-:Y:S02]  /*0df0*/  ISETP.NE.AND P2, PT, R11, -0x1, PT ;  /* 0xffffffff0b00780c */ /* 0x000fe40003f45270 */
[----:B------:R-:W-:-:S04]  /*0e00*/  IADD3 R2, PT, PT, R121, -0x1, RZ ;  /* 0xffffffff79027810 */ /* 0x000fc80007ffe0ff */
[----:B------:R-:W-:-:S05]  /*0e10*/  SHF.L.U32 R91, R2, 0x6, RZ ;  /* 0x00000006025b7819 */ /* 0x000fca00000006ff */
        /* <DEDUP_REMOVED lines=18> */
.L_x_1070:
[----:B------:R-:W1:Y:S01]  /*0f40*/  LDCU.64 UR10, c[0x0][0x3b8] ;  /* 0x00007700ff0a77ac */ /* 0x000e620008000a00 */
[----:B------:R-:W-:-:S05]  /*0f50*/  IADD3 R26, PT, PT, R0, R11, RZ ;  /* 0x0000000b001a7210 */ /* 0x000fca0007ffe0ff */
[C---:B-1----:R-:W-:Y:S02]  /*0f60*/  IMAD R5, R26.reuse, UR11, RZ ;  /* 0x0000000b1a057c24 */ /* 0x042fe4000f8e02ff */
[----:B------:R-:W-:-:S05]  /*0f70*/  IMAD.WIDE.U32 R26, R26, UR10, RZ ;  /* 0x0000000a1a1a7c25 */ /* 0x000fca000f8e00ff */
[----:B------:R-:W-:Y:S02]  /*0f80*/  IADD3 R5, PT, PT, R27, R5, RZ ;  /* 0x000000051b057210 */ /* 0x000fe40007ffe0ff */
.L_x_1071:
[----:B------:R-:W1:Y:S08]  /*0f90*/  LDC R13, c[0x0][0x3e8] ;  /* 0x0000fa00ff0d7b82 */ /* 0x000e700000000800 */
[----:B------:R-:W2:Y:S01]  /*0fa0*/  LDC R84, c[0x0][0x448] ;  /* 0x00011200ff547b82 */ /* 0x000ea20000000800 */
[----:B-1----:R-:W-:-:S04]  /*0fb0*/  IABS R4, R13 ;  /* 0x0000000d00047213 */ /* 0x002fc80000000000 */
[----:B------:R-:W1:Y:S08]  /*0fc0*/  I2F.RP R9, R4 ;  /* 0x0000000400097306 */ /* 0x000e700000209400 */
[----:B-1----:R-:W1:Y:S02]  /*0fd0*/  MUFU.RCP R14, R9 ;  /* 0x00000009000e7308 */ /* 0x002e640000001000 */
[----:B-1----:R-:W-:Y:S01]  /*0fe0*/  VIADD R14, R14, 0xffffffe ;  /* 0x0ffffffe0e0e7836 */ /* 0x002fe20000000000 */
[----:B------:R-:W1:Y:S05]  /*0ff0*/  LDC R9, c[0x0][0x444] ;  /* 0x00011100ff097b82 */ /* 0x000e6a0000000800 */
[----:B------:R-:W3:Y:S02]  /*1000*/  F2I.FTZ.U32.TRUNC.NTZ R15, R14 ;  /* 0x0000000e000f7305 */ /* 0x000ee4000021f000 */
[----:B---3--:R-:W-:Y:S01]  /*1010*/  IMAD.MOV R6, RZ, RZ, -R15 ;  /* 0x000000ffff067224 */ /* 0x008fe200078e0a0f */
[----:B------:R-:W-:-:S03]  /*1020*/  MOV R14, RZ ;  /* 0x000000ff000e7202 */ /* 0x000fc60000000f00 */
[----:B------:R-:W-:Y:S01]  /*1030*/  IMAD R8, R6, R4, RZ ;  /* 0x0000000406087224 */ /* 0x000fe200078e02ff */
[----:B------:R-:W-:-:S03]  /*1040*/  IABS R6, R172 ;  /* 0x000000ac00067213 */ /* 0x000fc60000000000 */
[----:B------:R-:W-:-:S04]  /*1050*/  IMAD.HI.U32 R15, R15, R8, R14 ;  /* 0x000000080f0f7227 */ /* 0x000fc800078e000e */
[----:B-1----:R-:W-:Y:S01]  /*1060*/  IMAD R8, R12, R9, UR21 ;  /* 0x000000150c087e24 */ /* 0x002fe2000f8e0209 */
[----:B------:R-:W-:Y:S01]  /*1070*/  LOP3.LUT R9, R3, 0x1f, RZ, 0xc0, !PT ;  /* 0x0000001f03097812 */ /* 0x000fe200078ec0ff */
[----:B------:R-:W-:-:S04]  /*1080*/  IMAD.HI.U32 R18, R15, R6, RZ ;  /* 0x000000060f127227 */ /* 0x000fc800078e00ff */
[----:B------:R-:W-:Y:S02]  /*1090*/  IMAD.MOV R15, RZ, RZ, -R18 ;  /* 0x000000ffff0f7224 */ /* 0x000fe400078e0a12 */
[----:B--2---:R-:W-:Y:S02]  /*10a0*/  IMAD R8, R8, R84, R91 ;  /* 0x0000005408087224 */ /* 0x004fe400078e025b */
        /* <DEDUP_REMOVED lines=8> */
[----:B------:R-:W-:-:S06]  /*1130*/  @P3 IADD3 R18, PT, PT, R18, 0x1, RZ ;  /* 0x0000000112123810 */ /* 0x000fcc0007ffe0ff */
[----:B------:R-:W-:Y:S01]  /*1140*/  @!P0 IMAD.MOV R18, RZ, RZ, -R18 ;  /* 0x000000ffff128224 */ /* 0x000fe200078e0a12 */
        /* <DEDUP_REMOVED lines=12> */
.L_x_1072:
[----:B------:R-:W1:Y:S01]  /*1210*/  LDCU.64 UR8, c[0x0][0x3c0] ;  /* 0x00007800ff0877ac */ /* 0x000e620008000a00 */
[----:B------:R-:W-:-:S05]  /*1220*/  IADD3 R0, PT, PT, R0, R11, RZ ;  /* 0x0000000b00007210 */ /* 0x000fca0007ffe0ff */
[C---:B-1----:R-:W-:Y:S02]  /*1230*/  IMAD R10, R0.reuse, UR9, RZ ;  /* 0x00000009000a7c24 */ /* 0x042fe4000f8e02ff */
[----:B------:R-:W-:-:S05]  /*1240*/  IMAD.WIDE.U32 R24, R0, UR8, RZ ;  /* 0x0000000800187c25 */ /* 0x000fca000f8e00ff */
[----:B------:R-:W-:-:S07]  /*1250*/  IADD3 R10, PT, PT, R25, R10, RZ ;  /* 0x0000000a190a7210 */ /* 0x000fce0007ffe0ff */
.L_x_1073:
[C---:B------:R-:W-:Y:S01]  /*1260*/  IMAD.SHL.U32 R6, R3.reuse, 0x20, RZ ;  /* 0x0000002003067824 */ /* 0x040fe200078e00ff */
[----:B------:R-:W1:Y:S01]  /*1270*/  LDCU.128 UR4, c[0x0][0x3d0] ;  /* 0x00007a00ff0477ac */ /* 0x000e620008000c00 */
[C---:B------:R-:W-:Y:S01]  /*1280*/  IMAD.SHL.U32 R4, R3.reuse, 0x4, RZ ;  /* 0x0000000403047824 */ /* 0x040fe200078e00ff */
[--C-:B------:R-:W-:Y:S01]  /*1290*/  SHF.R.U32.HI R14, RZ, 0x2, R3.reuse ;  /* 0x00000002ff0e7819 */ /* 0x100fe20000011603 */
[C---:B------:R-:W-:Y:S01]  /*12a0*/  IMAD.SHL.U32 R175, R3.reuse, 0x8, RZ ;  /* 0x0000000803af7824 */ /* 0x040fe200078e00ff */
[----:B------:R-:W-:Y:S01]  /*12b0*/  LOP3.LUT R11, R6, 0xc0, RZ, 0xc0, !PT ;  /* 0x000000c0060b7812 */ /* 0x000fe200078ec0ff */
[----:B------:R-:W-:Y:S01]  /*12c0*/  IMAD.SHL.U32 R92, R3, 0x2, RZ ;  /* 0x00000002035c7824 */ /* 0x000fe200078e00ff */
[----:B------:R-:W2:Y:S01]  /*12d0*/  LDCU.64 UR14, c[0x0][0x418] ;  /* 0x00008300ff0e77ac */ /* 0x000ea20008000a00 */
[----:B------:R-:W-:Y:S01]  /*12e0*/  SHF.R.S32.HI R0, RZ, 0x1f, R8 ;  /* 0x0000001fff007819 */ /* 0x000fe20000011408 */
[----:B------:R-:W3:Y:S01]  /*12f0*/  S2UR UR28, SR_CgaCtaId ;  /* 0x00000000001c79c3 */ /* 0x000ee20000008800 */
[----:B------:R-:W-:Y:S01]  /*1300*/  LOP3.LUT R4, R11, 0x18, R4, 0xf8, !PT ;  /* 0x000000180b047812 */ /* 0x000fe200078ef804 */
[----:B------:R-:W4:Y:S01]  /*1310*/  LDCU.64 UR16, c[0x0][0x390] ;  /* 0x00007200ff1077ac */ /* 0x000f220008000a00 */
[----:B------:R-:W-:Y:S01]  /*1320*/  SHF.R.U32.HI R11, RZ, 0x1, R3 ;  /* 0x00000001ff0b7819 */ /* 0x000fe20000011603 */
[----:B------:R-:W-:Y:S01]  /*1330*/  IMAD.U32 R21, RZ, RZ, UR20 ;  /* 0x00000014ff157e24 */ /* 0x000fe2000f8e00ff */
[----:B------:R-:W-:Y:S01]  /*1340*/  LOP3.LUT R166, R175, 0x18, RZ, 0xc0, !PT ;  /* 0x00000018afa67812 */ /* 0x000fe200078ec0ff */
[----:B------:R-:W5:Y:S01]  /*1350*/  LDCU.64 UR18, c[0x0][0x388] ;  /* 0x00007100ff1277ac */ /* 0x000f620008000a00 */
[----:B------:R-:W-:Y:S01]  /*1360*/  LOP3.LUT R22, R11, 0x30, RZ, 0xc0, !PT ;  /* 0x000000300b167812 */ /* 0x000fe200078ec0ff */
[----:B------:R-:W-:Y:S01]  /*1370*/  IMAD.MOV.U32 R15, RZ, RZ, RZ ;  /* 0x000000ffff0f7224 */ /* 0x000fe200078e00ff */
[----:B------:R-:W-:Y:S01]  /*1380*/  LOP3.LUT R92, R92, 0x6, RZ, 0xc0, !PT ;  /* 0x000000065c5c7812 */ /* 0x000fe200078ec0ff */
[----:B------:R-:W4:Y:S01]  /*1390*/  LDCU.64 UR12, c[0x0][0x3c8] ;  /* 0x00007900ff0c77ac */ /* 0x000f220008000a00 */
[----:B------:R-:W-:Y:S01]  /*13a0*/  LEA.HI R13, R9, R22, RZ, 0x1e ;  /* 0x00000016090d7211 */ /* 0x000fe200078ff0ff */
[----:B------:R-:W-:Y:S01]  /*13b0*/  BSSY.RECONVERGENT B0, `(.L_x_1074) ;  /* 0x000004e000007945 */ /* 0x000fe20003800200 */
[C---:B------:R-:W-:Y:S01]  /*13c0*/  IADD3 R26, P1, PT, R166.reuse, R26, RZ ;  /* 0x0000001aa61a7210 */ /* 0x040fe20007f3e0ff */
[----:B------:R-:W-:Y:S01]  /*13d0*/  IMAD.WIDE.U32 R20, R21, 0x40, R14 ;  /* 0x0000004015147825 */ /* 0x000fe200078e000e */
[----:B------:R-:W-:-:S02]  /*13e0*/  IADD3 R24, P0, PT, R166, R24, RZ ;  /* 0x00000018a6187210 */ /* 0x000fc40007f1e0ff */
[----:B------:R-:W-:Y:S01]  /*13f0*/  LOP3.LUT R22, R175, 0xd8, RZ, 0xc0, !PT ;  /* 0x000000d8af167812 */ /* 0x000fe200078ec0ff */
[----:B------:R-:W-:Y:S01]  /*1400*/  IMAD R13, R13, R84, R92 ;  /* 0x000000540d0d7224 */ /* 0x000fe200078e025c */
[----:B------:R-:W-:Y:S01]  /*1410*/  SHF.R.S32.HI R167, RZ, 0x1f, R18 ;  /* 0x0000001fffa77819 */ /* 0x000fe20000011412 */
[----:B------:R-:W-:Y:S01]  /*1420*/  IMAD.X R27, RZ, RZ, R5, P1 ;  /* 0x000000ffff1b7224 */ /* 0x000fe200008e0605 */
[----:B------:R-:W-:Y:S01]  /*1430*/  LOP3.LUT R22, R22, 0x18, R3, 0x78, !PT ;  /* 0x0000001816167812 */ /* 0x000fe200078e7803 */
[----:B------:R-:W-:Y:S01]  /*1440*/  IMAD.X R25, RZ, RZ, R10, P0 ;  /* 0x000000ffff197224 */ /* 0x000fe200000e060a */
[C---:B------:R-:W-:Y:S01]  /*1450*/  IADD3 R5, P0, PT, R13.reuse, R8, RZ ;  /* 0x000000080d057210 */ /* 0x040fe20007f1e0ff */
[----:B------:R-:W-:Y:S01]  /*1460*/  IMAD.WIDE.U32 R26, R14, UR10, R26 ;  /* 0x0000000a0e1a7c25 */ /* 0x000fe2000f8e001a */
[----:B------:R-:W-:Y:S02]  /*1470*/  LOP3.LUT R175, R22, 0x1f20, R175, 0xf8, !PT ;  /* 0x00001f2016af7812 */ /* 0x000fe400078ef8af */
[----:B------:R-:W-:Y:S01]  /*1480*/  LEA.HI.X.SX32 R0, R13, R0, 0x1, P0 ;  /* 0x000000000d007211 */ /* 0x000fe200000f0eff */
[----:B------:R-:W-:Y:S01]  /*1490*/  IMAD.WIDE.U32 R24, R14, UR8, R24 ;  /* 0x000000080e187c25 */ /* 0x000fe2000f8e0018 */
[----:B------:R-:W-:-:S02]  /*14a0*/  IADD3 R16, P0, PT, R166, R16, RZ ;  /* 0x00000010a6107210 */ /* 0x000fc40007f1e0ff */
[----:B------:R-:W-:Y:S01]  /*14b0*/  LOP3.LUT R174, R3, 0x3, RZ, 0xc0, !PT ;  /* 0x0000000303ae7812 */ /* 0x000fe200078ec0ff */
[C---:B-1----:R-:W-:Y:S01]  /*14c0*/  IMAD R169, R167.reuse, UR4, RZ ;  /* 0x00000004a7a97c24 */ /* 0x042fe2000f8e02ff */
[----:B------:R-:W-:Y:S01]  /*14d0*/  LOP3.LUT R85, R6, 0x120, RZ, 0xc0, !PT ;  /* 0x0000012006557812 */ /* 0x000fe200078ec0ff */
[----:B------:R-:W-:Y:S01]  /*14e0*/  IMAD R23, R14, UR11, R27 ;  /* 0x0000000b0e177c24 */ /* 0x000fe2000f8e021b */
[C---:B------:R-:W-:Y:S01]  /*14f0*/  LOP3.LUT R165, R166.reuse, 0x20, RZ, 0xfc, !PT ;  /* 0x00000020a6a57812 */ /* 0x040fe200078efcff */
[----:B------:R-:W-:Y:S01]  /*1500*/  IMAD.MOV.U32 R22, RZ, RZ, R26 ;  /* 0x000000ffff167224 */ /* 0x000fe200078e001a */
[----:B------:R-:W-:Y:S01]  /*1510*/  LOP3.LUT R164, R166, 0x40, RZ, 0xfc, !PT ;  /* 0x00000040a6a47812 */ /* 0x000fe200078efcff */
[----:B------:R-:W-:Y:S02]  /*1520*/  IMAD R167, R167, UR6, RZ ;  /* 0x00000006a7a77c24 */ /* 0x000fe4000f8e02ff */
[----:B------:R-:W-:Y:S02]  /*1530*/  IMAD R25, R14, UR9, R25 ;  /* 0x000000090e197c24 */ /* 0x000fe4000f8e0219 */
[C---:B------:R-:W-:Y:S01]  /*1540*/  IMAD R169, R18.reuse, UR5, R169 ;  /* 0x0000000512a97c24 */ /* 0x040fe2000f8e02a9 */
[----:B------:R-:W-:Y:S01]  /*1550*/  UIADD3 UR5, UPT, UPT, -UR21, UR23, URZ ;  /* 0x0000001715057290 */ /* 0x000fe2000fffe1ff */
[----:B------:R-:W-:Y:S01]  /*1560*/  IMAD.X R17, RZ, RZ, R7, P0 ;  /* 0x000000ffff117224 */ /* 0x000fe200000e0607 */
[----:B--2---:R-:W-:Y:S01]  /*1570*/  LEA R122, P0, R5, UR14, 0x1 ;  /* 0x0000000e057a7c11 */ /* 0x004fe2000f8008ff */
[----:B------:R-:W-:Y:S01]  /*1580*/  IMAD.WIDE.U32 R22, R18, UR4, R22 ;  /* 0x0000000412167c25 */ /* 0x000fe2000f8e0016 */
[----:B------:R-:W-:-:S02]  /*1590*/  UMOV UR4, 0x400 ;  /* 0x0000040000047882 */ /* 0x000fc40000000000 */
[----:B------:R-:W-:Y:S01]  /*15a0*/  LEA.HI.X R123, R5, UR15, R0, 0x1, P0 ;  /* 0x0000000f057b7c11 */ /* 0x000fe200080f0c00 */
[----:B------:R-:W-:Y:S01]  /*15b0*/  IMAD R167, R18, UR7, R167 ;  /* 0x0000000712a77c24 */ /* 0x000fe2000f8e02a7 */
[----:B-----5:R-:W-:Y:S01]  /*15c0*/  LEA R170, P1, R22, UR18, 0x1 ;  /* 0x0000001216aa7c11 */ /* 0x020fe2000f8208ff */
[----:B------:R-:W-:Y:S01]  /*15d0*/  IMAD.WIDE.U32 R18, R18, UR6, R24 ;  /* 0x0000000612127c25 */ /* 0x000fe2000f8e0018 */
[----:B---3--:R-:W-:-:S03]  /*15e0*/  ULEA UR4, UR28, UR4, 0x18 ;  /* 0x000000041c047291 */ /* 0x008fc6000f8ec0ff */
[----:B------:R-:W-:Y:S01]  /*15f0*/  IMAD.IADD R167, R19, 0x1, R167 ;  /* 0x0000000113a77824 */ /* 0x000fe200078e02a7 */
[----:B----4-:R-:W-:Y:S01]  /*1600*/  LEA R168, P0, R18, UR16, 0x1 ;  /* 0x0000001012a87c11 */ /* 0x010fe2000f8008ff */
[----:B------:R-:W-:Y:S01]  /*1610*/  IMAD.IADD R169, R23, 0x1, R169 ;  /* 0x0000000117a97824 */ /* 0x000fe200078e02a9 */
[----:B------:R-:W-:Y:S01]  /*1620*/  LEA R175, R175, UR4, 0x1 ;  /* 0x00000004afaf7c11 */ /* 0x000fe2000f8e08ff */
[----:B------:R-:W-:Y:S01]  /*1630*/  IMAD.WIDE.U32 R16, R172, UR12, R16 ;  /* 0x0000000cac107c25 */ /* 0x000fe2000f8e0010 */
[----:B------:R-:W-:Y:S02]  /*1640*/  LEA.HI.X R167, R18, UR17, R167, 0x1, P0 ;  /* 0x0000001112a77c11 */ /* 0x000fe400080f0ca7 */
[----:B------:R-:W-:Y:S01]  /*1650*/  ISETP.GE.AND P0, PT, R14, UR5, PT ;  /* 0x000000050e007c0c */ /* 0x000fe2000bf06270 */
[----:B------:R-:W-:Y:S01]  /*1660*/  IMAD.SHL.U32 R5, R3, 0x10, RZ ;  /* 0x0000001003057824 */ /* 0x000fe200078e00ff */
[----:B------:R-:W-:Y:S01]  /*1670*/  LEA.HI.X R169, R22, UR19, R169, 0x1, P1 ;  /* 0x0000001316a97c11 */ /* 0x000fe200088f0ca9 */
[----:B------:R-:W-:-:S03]  /*1680*/  IMAD R19, R172, UR13, R17 ;  /* 0x0000000dac137c24 */ /* 0x000fc6000f8e0211 */
[----:B------:R-:W-:-:S07]  /*1690*/  LOP3.LUT R129, R5, 0x3e00, RZ, 0xc0, !PT ;  /* 0x00003e0005817812 */ /* 0x000fce00078ec0ff */
        /* <DEDUP_REMOVED lines=30> */
.L_x_1076:
[----:B------:R2:W-:Y:S02]  /*1880*/  STS.128 [R175+0x2000], RZ ;  /* 0x002000ffaf007388 */ /* 0x0005e40000000c00 */
.L_x_1075:
[----:B------:R-:W-:Y:S05]  /*1890*/  BSYNC.RECONVERGENT B0 ;  /* 0x0000000000007941 */ /* 0x000fea0003800200 */
.L_x_1074:
        /* <DEDUP_REMOVED lines=37> */
.L_x_1079:
[----:B------:R4:W-:Y:S02]  /*1af0*/  STS.128 [R175+0x2800], RZ ;  /* 0x002800ffaf007388 */ /* 0x0009e40000000c00 */
.L_x_1078:
[----:B------:R-:W-:Y:S05]  /*1b00*/  BSYNC.RECONVERGENT B0 ;  /* 0x0000000000007941 */ /* 0x000fea0003800200 */
.L_x_1077:
[----:B------:R-:W-:Y:S01]  /*1b10*/  IADD3 R8, PT, PT, -R91, R90, RZ ;  /* 0x0000005a5b087210 */ /* 0x000fe20007ffe1ff */
[C---:B------:R-:W-:Y:S01]  /*1b20*/  IMAD R13, R2.reuse, UR14, RZ ;  /* 0x0000000e020d7c24 */ /* 0x040fe2000f8e02ff */
[----:B------:R-:W-:Y:S01]  /*1b30*/  BSSY.RECONVERGENT B0, `(.L_x_1080) ;  /* 0x000001c000007945 */ /* 0x000fe20003800200 */
[----:B------:R-:W-:Y:S01]  /*1b40*/  IMAD.WIDE.U32 R16, R2, UR15, RZ ;  /* 0x0000000f02107c25 */ /* 0x000fe2000f8e00ff */
[----:B------:R-:W-:-:S04]  /*1b50*/  ISETP.GE.AND P3, PT, R14, R8, PT ;  /* 0x000000080e00720c */ /* 0x000fc80003f66270 */
[----:B------:R-:W-:-:S09]  /*1b60*/  IADD3 R10, PT, PT, R17, R13, RZ ;  /* 0x0000000d110a7210 */ /* 0x000fd20007ffe0ff */
[----:B------:R-:W-:Y:S05]  /*1b70*/  @P3 BRA `(.L_x_1081) ;  /* 0x00000000005c3947 */ /* 0x000fea0003800000 */
[----:B------:R-:W5:Y:S01]  /*1b80*/  LDCU UR6, c[0x0][0x440] ;  /* 0x00008800ff0677ac */ /* 0x000f620008000800 */
[----:B-1--4-:R-:W-:-:S04]  /*1b90*/  LEA R18, P2, R16, R170, 0x1 ;  /* 0x000000aa10127211 */ /* 0x012fc800078408ff */
        /* <DEDUP_REMOVED lines=20> */
.L_x_1082:
[----:B------:R4:W-:Y:S02]  /*1ce0*/  STS.128 [R175+0x5000], RZ ;  /* 0x005000ffaf007388 */ /* 0x0009e40000000c00 */
.L_x_1081:
[----:B------:R-:W-:Y:S05]  /*1cf0*/  BSYNC.RECONVERGENT B0 ;  /* 0x0000000000007941 */ /* 0x000fea0003800200 */
.L_x_1080:
[----:B------:R-:W-:Y:S01]  /*1d00*/  ISETP.GE.AND P0, PT, R7, R8, PT ;  /* 0x000000080700720c */ /* 0x000fe20003f06270 */
[----:B------:R-:W-:Y:S01]  /*1d10*/  USHF.L.U64.HI UR11, UR10, 0x5, UR11 ;  /* 0x000000050a0b7899 */ /* 0x000fe2000801020b */
[----:B------:R-:W-:Y:S01]  /*1d20*/  BSSY.RECONVERGENT B0, `(.L_x_1083) ;  /* 0x0000020000007945 */ /* 0x000fe20003800200 */
[----:B------:R-:W-:Y:S01]  /*1d30*/  USHF.L.U32 UR10, UR10, 0x5, URZ ;  /* 0x000000050a0a7899 */ /* 0x000fe200080006ff */
[----:B------:R-:W-:Y:S01]  /*1d40*/  SHF.R.U32.HI R13, RZ, 0x5, R3 ;  /* 0x00000005ff0d7819 */ /* 0x000fe20000011603 */
[----:B------:R-:W-:Y:S01]  /*1d50*/  USHF.L.U64.HI UR6, UR8, 0x6, UR9 ;  /* 0x0000000608067899 */ /* 0x000fe20008010209 */
[----:B------:R-:W-:Y:S01]  /*1d60*/  LOP3.LUT R0, R4, 0x8, R11, 0x78, !PT ;  /* 0x0000000804007812 */ /* 0x000fe200078e780b */
[----:B------:R-:W-:-:S06]  /*1d70*/  USHF.L.U32 UR7, UR8, 0x6, URZ ;  /* 0x0000000608077899 */ /* 0x000fcc00080006ff */
[----:B------:R-:W-:Y:S06]  /*1d80*/  @P0 BRA `(.L_x_1084) ;  /* 0x0000000000640947 */ /* 0x000fec0003800000 */
[----:B------:R-:W5:Y:S01]  /*1d90*/  LDCU UR12, c[0x0][0x440] ;  /* 0x00008800ff0c77ac */ /* 0x000f620008000800 */
[----:B------:R-:W-:-:S04]  /*1da0*/  IADD3 R16, P0, PT, R16, UR10, RZ ;  /* 0x0000000a10107c10 */ /* 0x000fc8000ff1e0ff */
[----:B------:R-:W-:Y:S02]  /*1db0*/  IADD3.X R10, PT, PT, R10, UR11, RZ, P0, !PT ;  /* 0x0000000b0a0a7c10 */ /* 0x000fe400087fe4ff */
        /* <DEDUP_REMOVED lines=21> */
.L_x_1085:
[----:B------:R4:W-:Y:S02]  /*1f10*/  STS.128 [R175+0x5800], RZ ;  /* 0x005800ffaf007388 */ /* 0x0009e40000000c00 */
.L_x_1084:
[----:B------:R-:W-:Y:S05]  /*1f20*/  BSYNC.RECONVERGENT B0 ;  /* 0x0000000000007941 */ /* 0x000fea0003800200 */
.L_x_1083:
[----:B------:R-:W0:Y:S01]  /*1f30*/  LDGDEPBAR ;  /* 0x00000000000079af */ /* 0x000e220000000000 */
[----:B------:R-:W-:Y:S01]  /*1f40*/  IMAD.U32 R89, RZ, RZ, UR21 ;  /* 0x00000015ff597e24 */ /* 0x000fe2000f8e00ff */
[----:B------:R-:W-:Y:S01]  /*1f50*/  LOP3.LUT R10, R11, 0x1f0, RZ, 0xc0, !PT ;  /* 0x000001f00b0a7812 */ /* 0x000fe200078ec0ff */
[----:B------:R-:W-:Y:S01]  /*1f60*/  IMAD.SHL.U32 R12, R12, 0x20, RZ ;  /* 0x000000200c0c7824 */ /* 0x000fe200078e00ff */
[----:B------:R-:W-:Y:S01]  /*1f70*/  LOP3.LUT R14, R14, 0x7, RZ, 0xc0, !PT ;  /* 0x000000070e0e7812 */ /* 0x000fe200078ec0ff */
[----:B------:R-:W-:Y:S01]  /*1f80*/  BSSY.RECONVERGENT B0, `(.L_x_1086) ;  /* 0x000002a000007945 */ /* 0x000fe20003800200 */
[----:B------:R-:W-:Y:S01]  /*1f90*/  IADD3 R89, PT, PT, R10, 0x1, R89 ;  /* 0x000000010a597810 */ /* 0x000fe20007ffe059 */
[----:B------:R-:W-:Y:S01]  /*1fa0*/  IMAD.WIDE.U32 R10, R2, UR7, RZ ;  /* 0x00000007020a7c25 */ /* 0x000fe2000f8e00ff */
[----:B------:R-:W-:Y:S02]  /*1fb0*/  IADD3 R88, P1, P0, R12, R86, R9 ;  /* 0x000000560c587210 */ /* 0x000fe4000783e009 */
[----:B------:R-:W-:Y:S01]  /*1fc0*/  SHF.R.S32.HI R12, RZ, 0x1f, R12 ;  /* 0x0000001fff0c7819 */ /* 0x000fe2000001140c */
[----:B------:R-:W-:Y:S01]  /*1fd0*/  IMAD.U32 R86, RZ, RZ, UR20 ;  /* 0x00000014ff567e24 */ /* 0x000fe2000f8e00ff */
[----:B------:R-:W-:Y:S01]  /*1fe0*/  IADD3 R89, PT, PT, R89, -UR23, R14 ;  /* 0x8000001759597c10 */ /* 0x000fe2000fffe00e */
[----:B------:R-:W-:Y:S01]  /*1ff0*/  IMAD R9, R2, UR6, RZ ;  /* 0x0000000602097c24 */ /* 0x000fe2000f8e02ff */
[----:B------:R-:W-:Y:S01]  /*2000*/  IADD3.X R87, PT, PT, R12, R87, RZ, P1, P0 ;  /* 0x000000570c577210 */ /* 0x000fe20000fe04ff */
[----:B------:R-:W-:Y:S01]  /*2010*/  IMAD R86, R86, 0x4, R13 ;  /* 0x0000000456567824 */ /* 0x000fe200078e020d */
[----:B------:R-:W-:Y:S01]  /*2020*/  IADD3 R89, PT, PT, R89, UR22, R90 ;  /* 0x0000001659597c10 */ /* 0x000fe2000fffe05a */
[----:B------:R-:W-:Y:S01]  /*2030*/  IMAD.IADD R9, R11, 0x1, R9 ;  /* 0x000000010b097824 */ /* 0x000fe200078e0209 */
        /* <DEDUP_REMOVED lines=25> */
.L_x_1088:
[----:B------:R1:W-:Y:S01]  /*21d0*/  STS.128 [R175+0x8000], RZ ;  /* 0x008000ffaf007388 */ /* 0x0003e20000000c00 */
[----:B------:R-:W-:Y:S05]  /*21e0*/  BRA `(.L_x_1089) ;  /* 0x00000000000c7947 */ /* 0x000fea0003800000 */
.L_x_1087:
[----:B------:R1:W-:Y:S04]  /*21f0*/  STS.128 [R175+0x6000], RZ ;  /* 0x006000ffaf007388 */ /* 0x0003e80000000c00 */
[----:B------:R1:W-:Y:S04]  /*2200*/  STS.128 [R175+0x7000], RZ ;  /* 0x007000ffaf007388 */ /* 0x0003e80000000c00 */
[----:B------:R1:W-:Y:S02]  /*2210*/  STS.128 [R175+0x8000], RZ ;  /* 0x008000ffaf007388 */ /* 0x0003e40000000c00 */
.L_x_1089:
[----:B------:R-:W-:Y:S05]  /*2220*/  BSYNC.RECONVERGENT B0 ;  /* 0x0000000000007941 */ /* 0x000fea0003800200 */
.L_x_1086:
[----:B------:R-:W-:Y:S01]  /*2230*/  ISETP.GE.AND P0, PT, R7, R8, PT ;  /* 0x000000080700720c */ /* 0x000fe20003f06270 */
[----:B------:R-:W-:Y:S01]  /*2240*/  USHF.L.U64.HI UR30, UR8, 0x5, UR9 ;  /* 0x00000005081e7899 */ /* 0x000fe20008010209 */
[----:B------:R-:W-:Y:S01]  /*2250*/  BSSY.RECONVERGENT B0, `(.L_x_1090) ;  /* 0x0000020000007945 */ /* 0x000fe20003800200 */
[----:B------:R-:W-:Y:S01]  /*2260*/  USHF.L.U32 UR32, UR8, 0x5, URZ ;  /* 0x0000000508207899 */ /* 0x000fe200080006ff */
[----:B------:R-:W-:-:S09]  /*2270*/  IADD3 R129, PT, PT, R0, R85, R129 ;  /* 0x0000005500817210 */ /* 0x000fd20007ffe081 */
        /* <DEDUP_REMOVED lines=28> */
.L_x_1092:
[----:B------:R1:W-:Y:S02]  /*2440*/  STS.128 [R175+0x8800], RZ ;  /* 0x008800ffaf007388 */ /* 0x0003e40000000c00 */
.L_x_1091:
[----:B------:R-:W-:Y:S05]  /*2450*/  BSYNC.RECONVERGENT B0 ;  /* 0x0000000000007941 */ /* 0x000fea0003800200 */
.L_x_1090:
[----:B------:R-:W-:Y:S01]  /*2460*/  LOP3.LUT R5, R5, 0x100, RZ, 0xc0, !PT ;  /* 0x0000010005057812 */ /* 0x000fe200078ec0ff */
[----:B------:R-:W0:Y:S01]  /*2470*/  LDGDEPBAR ;  /* 0x00000000000079af */ /* 0x000e220000000000 */
[----:B------:R-:W-:Y:S01]  /*2480*/  LOP3.LUT R128, R4, 0x8, R3, 0x78, !PT ;  /* 0x0000000804807812 */ /* 0x000fe200078e7803 */
[----:B------:R-:W2:Y:S01]  /*2490*/  LDCU.U8 UR29, c[0x0][0x4f8] ;  /* 0x00009f00ff1d77ac */ /* 0x000ea20008000000 */
[----:B------:R-:W-:Y:S01]  /*24a0*/  LOP3.LUT R5, R5, 0x20, R6, 0xf8, !PT ;  /* 0x0000002005057812 */ /* 0x000fe200078ef806 */
[----:B------:R-:W-:Y:S01]  /*24b0*/  IMAD.IADD R91, R91, 0x1, R92 ;  /* 0x000000015b5b7824 */ /* 0x000fe200078e025c */
        /* <DEDUP_REMOVED lines=8> */
[----:B-1--4-:R-:W-:Y:S01]  /*2540*/  LDSM.16.M88.4 R16, [R129+0x1000] ;  /* 0x001000008110783b */ /* 0x012fe20000000200 */
[----:B------:R-:W-:Y:S02]  /*2550*/  SEL R3, R3, 0xffffffe0, !P0 ;  /* 0xffffffe003037807 */ /* 0x000fe40004000000 */
[----:B------:R-:W-:Y:S01]  /*2560*/  ISETP.NE.AND P0, PT, R121, 0x1, PT ;  /* 0x000000017900780c */ /* 0x000fe20003f05270 */
[----:B------:R-:W1:Y:S02]  /*2570*/  LDSM.16.M88.4 R44, [R128+0x3000] ;  /* 0x00300000802c783b */ /* 0x000e640000000200 */
[--C-:B------:R-:W-:Y:S02]  /*2580*/  IMAD.IADD R127, R129, 0x1, R3.reuse ;  /* 0x00000001817f7824 */ /* 0x100fe400078e0203 */
[----:B------:R-:W4:Y:S01]  /*2590*/  LDSM.16.M88.4 R36, [R128+0x3400] ;  /* 0x003400008024783b */ /* 0x000f220000000200 */
[----:B------:R-:W-:-:S03]  /*25a0*/  IMAD.IADD R125, R128, 0x1, R3 ;  /* 0x00000001807d7824 */ /* 0x000fc600078e0203 */
[----:B------:R-:W5:Y:S04]  /*25b0*/  LDSM.16.M88.4 R28, [R128+0x3800] ;  /* 0x00380000801c783b */ /* 0x000f680000000200 */
[----:B------:R-:W3:Y:S04]  /*25c0*/  LDSM.16.M88.4 R20, [R128+0x3c00] ;  /* 0x003c00008014783b */ /* 0x000ee80000000200 */
[----:B------:R-:W-:Y:S04]  /*25d0*/  LDSM.16.M88.4 R4, [R127] ;  /* 0x000000007f04783b */ /* 0x000fe80000000200 */
[----:B------:R-:W2:Y:S04]  /*25e0*/  LDSM.16.M88.4 R68, [R125+0x3000] ;  /* 0x003000007d44783b */ /* 0x000ea80000000200 */
[----:B------:R-:W2:Y:S04]  /*25f0*/  LDSM.16.M88.4 R64, [R125+0x3400] ;  /* 0x003400007d40783b */ /* 0x000ea80000000200 */
[----:B------:R-:W2:Y:S04]  /*2600*/  LDSM.16.M88.4 R12, [R125+0x3800] ;  /* 0x003800007d0c783b */ /* 0x000ea80000000200 */
[----:B------:R-:W2:Y:S04]  /*2610*/  LDSM.16.M88.4 R8, [R125+0x3c00] ;  /* 0x003c00007d08783b */ /* 0x000ea80000000200 */
[----:B------:R-:W2:Y:S01]  /*2620*/  LDSM.16.M88.4 R60, [R128+0x4000] ;  /* 0x00400000803c783b */ /* 0x000ea20000000200 */
[C---:B-1----:R-:W-:Y:S03]  /*2630*/  HMMA.16816.F32 R48, R72.reuse, R44, RZ ;  /* 0x0000002c4830723c */ /* 0x042fe600000018ff */
[----:B------:R-:W1:Y:S04]  /*2640*/  LDSM.16.M88.4 R56, [R128+0x4400] ;  /* 0x004400008038783b */ /* 0x000e680000000200 */
[----:B------:R-:W1:Y:S01]  /*2650*/  LDSM.16.M88.4 R52, [R128+0x4800] ;  /* 0x004800008034783b */ /* 0x000e620000000200 */
        /* <DEDUP_REMOVED lines=9> */
[----:B------:R-:W3:Y:S07]  /*26f0*/  LDSM.16.M88.4 R20, [R128+0x4c00] ;  /* 0x004c00008014783b */ /* 0x000eee0000000200 */
        /* <DEDUP_REMOVED lines=14> */
[C---:B------:R-:W-:Y:S01]  /*27e0*/  HMMA.16816.F32 R44, R16.reuse, R62, R44 ;  /* 0x0000003e102c723c */ /* 0x040fe2000000182c */
[----:B------:R-:W5:Y:S07]  /*27f0*/  LDSM.16.M88.4 R60, [R128+0x5400] ;  /* 0x00540000803c783b */ /* 0x000f6e0000000200 */
[C---:B-1----:R-:W-:Y:S08]  /*2800*/  HMMA.16816.F32 R40, R16.reuse, R56, R40 ;  /* 0x000000381028723c */ /* 0x042ff00000001828 */
[C---:B------:R-:W-:Y:S01]  /*2810*/  HMMA.16816.F32 R36, R16.reuse, R58, R36 ;  /* 0x0000003a1024723c */ /* 0x040fe20000001824 */
[----:B------:R-:W1:Y:S07]  /*2820*/  LDSM.16.M88.4 R56, [R128+0x5800] ;  /* 0x005800008038783b */ /* 0x000e6e0000000200 */
[C---:B------:R-:W-:Y:S08]  /*2830*/  HMMA.16816.F32 R32, R16.reuse, R52, R32 ;  /* 0x000000341020723c */ /* 0x040ff00000001820 */
[C---:B------:R-:W-:Y:S01]  /*2840*/  HMMA.16816.F32 R28, R16.reuse, R54, R28 ;  /* 0x00000036101c723c */ /* 0x040fe2000000181c */
[----:B------:R-:W1:Y:S07]  /*2850*/  LDSM.16.M88.4 R52, [R128+0x5c00] ;  /* 0x005c00008034783b */ /* 0x000e6e0000000200 */
[C---:B---3--:R-:W-:Y:S08]  /*2860*/  HMMA.16816.F32 R24, R16.reuse, R20, R24 ;  /* 0x000000141018723c */ /* 0x048ff00000001818 */
[----:B------:R-:W-:Y:S01]  /*2870*/  HMMA.16816.F32 R72, R16, R22, R72 ;  /* 0x000000161048723c */ /* 0x000fe20000001848 */
[----:B------:R-:W-:Y:S04]  /*2880*/  LDSM.16.M88.4 R20, [R127+0x2000] ;  /* 0x002000007f14783b */ /* 0x000fe80000000200 */
[----:B------:R-:W3:Y:S03]  /*2890*/  LDSM.16.M88.4 R16, [R125+0x5000] ;  /* 0x005000007d10783b */ /* 0x000ee60000000200 */
[C---:B--2---:R-:W-:Y:S08]  /*28a0*/  HMMA.16816.F32 R48, R76.reuse, R12, R48 ;  /* 0x0000000c4c30723c */ /* 0x044ff00000001830 */
[C---:B------:R-:W-:Y:S01]  /*28b0*/  HMMA.16816.F32 R44, R76.reuse, R14, R44 ;  /* 0x0000000e4c2c723c */ /* 0x040fe2000000182c */
[----:B------:R-:W2:Y:S07]  /*28c0*/  LDSM.16.M88.4 R12, [R125+0x5400] ;  /* 0x005400007d0c783b */ /* 0x000eae0000000200 */
[C---:B----4-:R-:W-:Y:S08]  /*28d0*/  HMMA.16816.F32 R40, R76.reuse, R8, R40 ;  /* 0x000000084c28723c */ /* 0x050ff00000001828 */
[C---:B------:R-:W-:Y:S01]  /*28e0*/  HMMA.16816.F32 R36, R76.reuse, R10, R36 ;  /* 0x0000000a4c24723c */ /* 0x040fe20000001824 */
[----:B------:R-:W4:Y:S07]  /*28f0*/  LDSM.16.M88.4 R8, [R125+0x5800] ;  /* 0x005800007d08783b */ /* 0x000f2e0000000200 */
[C---:B-----5:R-:W-:Y:S08]  /*2900*/  HMMA.16816.F32 R32, R76.reuse, R4, R32 ;  /* 0x000000044c20723c */ /* 0x060ff00000001820 */
[----:B------:R-:W-:Y:S01]  /*2910*/  HMMA.16816.F32 R28, R76, R6, R28 ;  /* 0x000000064c1c723c */ /* 0x000fe2000000181c */
[----:B------:R-:W5:Y:S01]  /*2920*/  LDSM.16.M88.4 R4, [R125+0x5c00] ;  /* 0x005c00007d04783b */ /* 0x000f620000000200 */
[----:B------:R-:W-:-:S06]  /*2930*/  DEPBAR.LE SB0, 0x0 ;  /* 0x000080000000791a */ /* 0x000fcc0000000000 */
[C---:B------:R-:W-:Y:S08]  /*2940*/  HMMA.16816.F32 R24, R76.reuse, R80, R24 ;  /* 0x000000504c18723c */ /* 0x040ff00000001818 */
[----:B------:R-:W-:Y:S08]  /*2950*/  HMMA.16816.F32 R72, R76, R82, R72 ;  /* 0x000000524c48723c */ /* 0x000ff00000001848 */
[C---:B------:R-:W-:Y:S08]  /*2960*/  HMMA.16816.F32 R48, R68.reuse, R64, R48 ;  /* 0x000000404430723c */ /* 0x040ff00000001830 */
[C---:B------:R-:W-:Y:S08]  /*2970*/  HMMA.16816.F32 R44, R68.reuse, R66, R44 ;  /* 0x00000042442c723c */ /* 0x040ff0000000182c */
[C---:B------:R-:W-:Y:S08]  /*2980*/  HMMA.16816.F32 R40, R68.reuse, R60, R40 ;  /* 0x0000003c4428723c */ /* 0x040ff00000001828 */
[C---:B------:R-:W-:Y:S08]  /*2990*/  HMMA.16816.F32 R36, R68.reuse, R62, R36 ;  /* 0x0000003e4424723c */ /* 0x040ff00000001824 */
[C---:B-1----:R-:W-:Y:S08]  /*29a0*/  HMMA.16816.F32 R32, R68.reuse, R56, R32 ;  /* 0x000000384420723c */ /* 0x042ff00000001820 */
[C---:B------:R-:W-:Y:S08]  /*29b0*/  HMMA.16816.F32 R28, R68.reuse, R58, R28 ;  /* 0x0000003a441c723c */ /* 0x040ff0000000181c */
[C---:B------:R-:W-:Y:S08]  /*29c0*/  HMMA.16816.F32 R24, R68.reuse, R52, R24 ;  /* 0x000000344418723c */ /* 0x040ff00000001818 */
[----:B------:R-:W-:Y:S08]  /*29d0*/  HMMA.16816.F32 R72, R68, R54, R72 ;  /* 0x000000364448723c */ /* 0x000ff00000001848 */
[C---:B---3--:R-:W-:Y:S08]  /*29e0*/  HMMA.16816.F32 R48, R20.reuse, R16, R48 ;  /* 0x000000101430723c */ /* 0x048ff00000001830 */
[C---:B------:R-:W-:Y:S08]  /*29f0*/  HMMA.16816.F32 R44, R20.reuse, R18, R44 ;  /* 0x00000012142c723c */ /* 0x040ff0000000182c */
[C---:B--2---:R-:W-:Y:S08]  /*2a00*/  HMMA.16816.F32 R40, R20.reuse, R12, R40 ;  /* 0x0000000c1428723c */ /* 0x044ff00000001828 */
[C---:B------:R-:W-:Y:S08]  /*2a10*/  HMMA.16816.F32 R36, R20.reuse, R14, R36 ;  /* 0x0000000e1424723c */ /* 0x040ff00000001824 */
[C---:B----4-:R-:W-:Y:S08]  /*2a20*/  HMMA.16816.F32 R32, R20.reuse, R8, R32 ;  /* 0x000000081420723c */ /* 0x050ff00000001820 */
[C---:B------:R-:W-:Y:S08]  /*2a30*/  HMMA.16816.F32 R28, R20.reuse, R10, R28 ;  /* 0x0000000a141c723c */ /* 0x040ff0000000181c */
[C---:B-----5:R-:W-:Y:S08]  /*2a40*/  HMMA.16816.F32 R24, R20.reuse, R4, R24 ;  /* 0x000000041418723c */ /* 0x060ff00000001818 */
        /* <DEDUP_REMOVED lines=49> */
.L_x_1095:
[----:B------:R3:W-:Y:S02]  /*2d60*/  STS.128 [R175+0x5800], RZ ;  /* 0x005800ffaf007388 */ /* 0x0007e40000000c00 */
.L_x_1096:
[----:B------:R-:W-:Y:S05]  /*2d70*/  BSYNC.RECONVERGENT B0 ;  /* 0x0000000000007941 */ /* 0x000fea0003800200 */
.L_x_1094:
[----:B------:R-:W0:Y:S02]  /*2d80*/  LDGDEPBAR ;  /* 0x00000000000079af */ /* 0x000e240000000000 */
.L_x_1093:
[C---:B------:R-:W-:Y:S01]  /*2d90*/  VIADD R7, R91.reuse, 0x1 ;  /* 0x000000015b077836 */ /* 0x040fe20000000000 */
[----:B------:R-:W-:Y:S01]  /*2da0*/  UIADD3 UR8, UPT, UPT, UR27, -0x4498517b, URZ ;  /* 0xbb67ae851b087890 */ /* 0x000fe2000fffe0ff */
[C---:B------:R-:W-:Y:S01]  /*2db0*/  VIADD R5, R91.reuse, 0x8 ;  /* 0x000000085b057836 */ /* 0x040fe20000000000 */
[----:B------:R-:W-:Y:S01]  /*2dc0*/  UIADD3 UR28, UPT, UPT, UR26, -0x61c88647, URZ ;  /* 0x9e3779b91a1c7890 */ /* 0x000fe2000fffe0ff */
[----:B-1----:R-:W-:Y:S01]  /*2dd0*/  VIADD R11, R91, 0x20 ;  /* 0x000000205b0b7836 */ /* 0x002fe20000000000 */
        /* <DEDUP_REMOVED lines=14> */
[----:B--2---:R-:W-:Y:S01]  /*2ec0*/  FSEL R9, R46, -INF , !P5 ;  /* 0xff8000002e097808 */ /* 0x004fe20006800000 */
[----:B------:R-:W-:Y:S01]  /*2ed0*/  IMAD.WIDE.U32 R184, R88, -0x2daee0ad, RZ ;  /* 0xd2511f5358b87825 */ /* 0x000fe200078e00ff */
[C---:B------:R-:W-:Y:S01]  /*2ee0*/  ISETP.GE.AND P2, PT, R5.reuse, R130, PT ;  /* 0x000000820500720c */ /* 0x040fe20003f46270 */
[----:B------:R-:W1:Y:S01]  /*2ef0*/  LDCU UR31, c[0x0][0x45c] ;  /* 0x00008b80ff1f77ac */ /* 0x000e620008000800 */
[----:B------:R-:W-:Y:S01]  /*2f00*/  ISETP.GE.AND P5, PT, R5, R120, PT ;  /* 0x000000780500720c */ /* 0x000fe20003fa6270 */
[----:B------:R-:W-:Y:S01]  /*2f10*/  VIADD R5, R91, 0x18 ;  /* 0x000000185b057836 */ /* 0x000fe20000000000 */
[----:B------:R-:W-:Y:S01]  /*2f20*/  FSEL R8, R45, -INF , !P6 ;  /* 0xff8000002d087808 */ /* 0x000fe20007000000 */
[----:B------:R-:W-:Y:S01]  /*2f30*/  UIADD3 UR22, UPT, UPT, UR27, 0x76cf5d0a, URZ ;  /* 0x76cf5d0a1b167890 */ /* 0x000fe2000fffe0ff */
[----:B------:R-:W-:Y:S01]  /*2f40*/  FSEL R47, R47, -INF , !P3 ;  /* 0xff8000002f2f7808 */ /* 0x000fe20005800000 */
[----:B------:R-:W-:Y:S01]  /*2f50*/  UIADD3 UR18, UPT, UPT, UR27, 0x32370b8f, URZ ;  /* 0x32370b8f1b127890 */ /* 0x000fe2000fffe0ff */
[C---:B------:R-:W-:Y:S01]  /*2f60*/  ISETP.GE.AND P6, PT, R7.reuse, R130, PT ;  /* 0x000000820700720c */ /* 0x040fe20003fc6270 */
[----:B------:R-:W-:Y:S01]  /*2f70*/  UIADD3 UR19, UPT, UPT, UR26, -0x255992d5, URZ ;  /* 0xdaa66d2b1a137890 */ /* 0x000fe2000fffe0ff */
[----:B------:R-:W-:Y:S01]  /*2f80*/  ISETP.GE.AND P3, PT, R7, R120, PT ;  /* 0x000000780700720c */ /* 0x000fe20003f66270 */
[----:B------:R-:W-:Y:S01]  /*2f90*/  IMAD.IADD R126, R85, 0x1, R0 ;  /* 0x00000001557e7824 */ /* 0x000fe200078e0200 */
[----:B------:R-:W-:Y:S01]  /*2fa0*/  FSEL R40, R40, -INF , !P2 ;  /* 0xff80000028287808 */ /* 0x000fe20005000000 */
[----:B------:R-:W-:Y:S01]  /*2fb0*/  UIADD3 UR17, UPT, UPT, UR26, 0x78dde6e4, URZ ;  /* 0x78dde6e41a117890 */ /* 0x000fe2000fffe0ff */
[----:B------:R-:W-:Y:S01]  /*2fc0*/  FSEL R7, R42, -INF , !P5 ;  /* 0xff8000002a077808 */ /* 0x000fe20006800000 */
[----:B------:R-:W-:Y:S01]  /*2fd0*/  UIADD3 UR16, UPT, UPT, UR27, -0x126145ec, URZ ;  /* 0xed9eba141b107890 */ /* 0x000fe2000fffe0ff */
[C---:B------:R-:W-:Y:S01]  /*2fe0*/  ISETP.GE.AND P2, PT, R5.reuse, R130, PT ;  /* 0x000000820500720c */ /* 0x040fe20003f46270 */
[----:B------:R-:W-:Y:S01]  /*2ff0*/  UIADD3 UR12, UPT, UPT, UR27, -0x56f99767, URZ ;  /* 0xa90668991b0c7890 */ /* 0x000fe2000fffe0ff */
[----:B------:R-:W-:Y:S01]  /*3000*/  ISETP.GE.AND P5, PT, R5, R120, PT ;  /* 0x000000780500720c */ /* 0x000fe20003fa6270 */
[----:B------:R-:W-:Y:S01]  /*3010*/  VIADD R5, R91, 0x19 ;  /* 0x000000195b057836 */ /* 0x000fe20000000000 */
[----:B------:R-:W-:Y:S01]  /*3020*/  FSEL R6, R41, -INF , !P6 ;  /* 0xff80000029067808 */ /* 0x000fe20007000000 */
[----:B------:R-:W-:Y:S01]  /*3030*/  IMAD.SHL.U32 R41, R2, 0x2, RZ ;  /* 0x0000000202297824 */ /* 0x000fe200078e00ff */
[----:B------:R-:W-:Y:S01]  /*3040*/  FSEL R43, R43, -INF , !P3 ;  /* 0xff8000002b2b7808 */ /* 0x000fe20005800000 */
[----:B------:R-:W-:Y:S01]  /*3050*/  UIADD3 UR9, UPT, UPT, UR26, -0x4ab325aa, URZ ;  /* 0xb54cda561a097890 */ /* 0x000fe2000fffe0ff */
[C---:B------:R-:W-:Y:S01]  /*3060*/  ISETP.GE.AND P6, PT, R5.reuse, R130, PT ;  /* 0x000000820500720c */ /* 0x040fe20003fc6270 */
[----:B------:R-:W-:Y:S01]  /*3070*/  USHF.L.U32 UR33, UR29, 0x10, URZ ;  /* 0x000000101d217899 */ /* 0x000fe200080006ff */
[----:B------:R-:W-:Y:S01]  /*3080*/  ISETP.GE.AND P3, PT, R5, R120, PT ;  /* 0x000000780500720c */ /* 0x000fe20003f66270 */
[----:B------:R-:W-:Y:S01]  /*3090*/  UIADD3 UR13, UPT, UPT, UR26, 0x1715609d, URZ ;  /* 0x1715609d1a0d7890 */ /* 0x000fe2000fffe0ff */
[----:B------:R-:W-:Y:S01]  /*30a0*/  FSEL R36, R36, -INF , !P2 ;  /* 0xff80000024247808 */ /* 0x000fe20005000000 */
[----:B------:R-:W-:Y:S01]  /*30b0*/  IMAD.U32 R176, RZ, RZ, UR29 ;  /* 0x0000001dffb07e24 */ /* 0x000fe2000f8e00ff */
[----:B------:R-:W-:Y:S01]  /*30c0*/  FSEL R5, R38, -INF , !P5 ;  /* 0xff80000026057808 */ /* 0x000fe20006800000 */
[----:B------:R-:W-:Y:S01]  /*30d0*/  IMAD.SHL.U32 R177, R84, 0x8, RZ ;  /* 0x0000000854b17824 */ /* 0x000fe200078e00ff */
[C---:B------:R-:W-:Y:S01]  /*30e0*/  ISETP.GE.AND P2, PT, R11.reuse, R130, PT ;  /* 0x000000820b00720c */ /* 0x040fe20003f46270 */
[----:B------:R-:W-:Y:S01]  /*30f0*/  IMAD.MOV.U32 R182, RZ, RZ, -0x1 ;  /* 0xffffffffffb67424 */ /* 0x000fe200078e00ff */
[----:B------:R-:W-:Y:S01]  /*3100*/  ISETP.GE.AND P5, PT, R11, R120, PT ;  /* 0x000000780b00720c */ /* 0x000fe20003fa6270 */
[----:B------:R-:W-:Y:S01]  /*3110*/  VIADD R11, R91, 0x28 ;  /* 0x000000285b0b7836 */ /* 0x000fe20000000000 */
[----:B------:R-:W-:-:S02]  /*3120*/  FSEL R4, R37, -INF , !P6 ;  /* 0xff80000025047808 */ /* 0x000fc40007000000 */
[----:B------:R-:W-:Y:S02]  /*3130*/  ISETP.GE.AND P6, PT, R13, R130, PT ;  /* 0x000000820d00720c */ /* 0x000fe40003fc6270 */
[----:B------:R-:W-:Y:S02]  /*3140*/  FSEL R39, R39, -INF , !P3 ;  /* 0xff80000027277808 */ /* 0x000fe40005800000 */
[----:B------:R-:W-:Y:S01]  /*3150*/  ISETP.GE.AND P3, PT, R13, R120, PT ;  /* 0x000000780d00720c */ /* 0x000fe20003f66270 */
[----:B------:R-:W-:Y:S01]  /*3160*/  VIADD R13, R91, 0x30 ;  /* 0x000000305b0d7836 */ /* 0x000fe20000000000 */
[----:B------:R-:W-:Y:S02]  /*3170*/  FSEL R102, R32, -INF , !P2 ;  /* 0xff80000020667808 */ /* 0x000fe40005000000 */
[----:B------:R-:W-:Y:S02]  /*3180*/  FSEL R103, R34, -INF , !P5 ;  /* 0xff80000022677808 */ /* 0x000fe40006800000 */
[----:B------:R-:W-:-:S02]  /*3190*/  FSEL R104, R33, -INF , !P6 ;  /* 0xff80000021687808 */ /* 0x000fc40007000000 */
[C---:B------:R-:W-:Y:S02]  /*31a0*/  ISETP.GE.AND P2, PT, R11.reuse, R130, PT ;  /* 0x000000820b00720c */ /* 0x040fe40003f46270 */
[----:B------:R-:W-:Y:S01]  /*31b0*/  ISETP.GE.AND P5, PT, R11, R120, PT ;  /* 0x000000780b00720c */ /* 0x000fe20003fa6270 */
[C---:B------:R-:W-:Y:S01]  /*31c0*/  VIADD R11, R91.reuse, 0x29 ;  /* 0x000000295b0b7836 */ /* 0x040fe20000000000 */
[----:B------:R-:W-:Y:S02]  /*31d0*/  ISETP.GE.AND P6, PT, R91, R130, PT ;  /* 0x000000825b00720c */ /* 0x000fe40003fc6270 */
[----:B------:R-:W-:Y:S02]  /*31e0*/  FSEL R100, R28, -INF , !P2 ;  /* 0xff8000001c647808 */ /* 0x000fe40005000000 */
[----:B------:R-:W-:Y:S02]  /*31f0*/  FSEL R12, R48, -INF , !P6 ;  /* 0xff800000300c7808 */ /* 0x000fe40007000000 */
[----:B------:R-:W-:-:S02]  /*3200*/  FSEL R101, R35, -INF , !P3 ;  /* 0xff80000023657808 */ /* 0x000fc40005800000 */
[----:B------:R-:W-:Y:S02]  /*3210*/  FSEL R10, R49, -INF , !P1 ;  /* 0xff800000310a7808 */ /* 0x000fe40004800000 */
[C---:B------:R-:W-:Y:S02]  /*3220*/  ISETP.GE.AND P6, PT, R13.reuse, R130, PT ;  /* 0x000000820d00720c */ /* 0x040fe40003fc6270 */
[----:B------:R-:W-:Y:S01]  /*3230*/  ISETP.GE.AND P2, PT, R13, R120, PT ;  /* 0x000000780d00720c */ /* 0x000fe20003f46270 */
[----:B------:R-:W-:Y:S01]  /*3240*/  VIADD R13, R91, 0x31 ;  /* 0x000000315b0d7836 */ /* 0x000fe20000000000 */
[C---:B------:R-:W-:Y:S02]  /*3250*/  ISETP.GE.AND P1, PT, R11.reuse, R130, PT ;  /* 0x000000820b00720c */ /* 0x040fe40003f26270 */
[----:B------:R-:W-:Y:S02]  /*3260*/  ISETP.GE.AND P3, PT, R11, R120, PT ;  /* 0x000000780b00720c */ /* 0x000fe40003f66270 */
[----:B------:R-:W-:-:S02]  /*3270*/  FSEL R11, R51, -INF , !P4 ;  /* 0xff800000330b7808 */ /* 0x000fc40006000000 */
[----:B------:R-:W-:Y:S02]  /*3280*/  ISETP.GE.AND P4, PT, R91, R120, PT ;  /* 0x000000785b00720c */ /* 0x000fe40003f86270 */
[----:B------:R-:W-:Y:S02]  /*3290*/  FSEL R99, R30, -INF , !P5 ;  /* 0xff8000001e637808 */ /* 0x000fe40006800000 */
[----:B------:R-:W-:Y:S02]  /*32a0*/  FSEL R98, R29, -INF , !P1 ;  /* 0xff8000001d627808 */ /* 0x000fe40004800000 */
[----:B------:R-:W-:Y:S02]  /*32b0*/  FMNMX3.FTZ R15, R12, R10, R44, !PT ;  /* 0x0000000a0c0f7276 */ /* 0x000fe4000781002c */
[C---:B------:R-:W-:Y:S02]  /*32c0*/  ISETP.GE.AND P5, PT, R13.reuse, R130, PT ;  /* 0x000000820d00720c */ /* 0x040fe40003fa6270 */
[----:B------:R-:W-:-:S02]  /*32d0*/  ISETP.GE.AND P1, PT, R13, R120, PT ;  /* 0x000000780d00720c */ /* 0x000fc40003f26270 */
[----:B------:R-:W-:Y:S02]  /*32e0*/  FSEL R13, R50, -INF , !P4 ;  /* 0xff800000320d7808 */ /* 0x000fe40006000000 */
[----:B------:R-:W-:Y:S02]  /*32f0*/  FMNMX3.FTZ R15, R15, R8, R40, !PT ;  /* 0x000000080f0f7276 */ /* 0x000fe40007810028 */
[----:B------:R-:W-:Y:S02]  /*3300*/  FMNMX3.FTZ R14, R13, R11, R9, !PT ;  /* 0x0000000b0d0e7276 */ /* 0x000fe40007810009 */
[----:B------:R-:W-:Y:S01]  /*3310*/  FMNMX3.FTZ R29, R15, R6, R36, !PT ;  /* 0x000000060f1d7276 */ /* 0x000fe20007810024 */
[----:B------:R-:W-:Y:S01]  /*3320*/  VIADD R15, R91, 0x39 ;  /* 0x000000395b0f7836 */ /* 0x000fe20000000000 */
[----:B------:R-:W-:Y:S02]  /*3330*/  FMNMX3.FTZ R14, R14, R47, R7, !PT ;  /* 0x0000002f0e0e7276 */ /* 0x000fe40007810007 */
[----:B------:R-:W-:-:S02]  /*3340*/  FMNMX3.FTZ R29, R29, R4, R102, !PT ;  /* 0x000000041d1d7276 */ /* 0x000fc40007810066 */
[----:B------:R-:W-:Y:S02]  /*3350*/  FMNMX3.FTZ R14, R14, R43, R5, !PT ;  /* 0x0000002b0e0e7276 */ /* 0x000fe40007810005 */
[----:B------:R-:W-:Y:S02]  /*3360*/  FSEL R110, R24, -INF , !P6 ;  /* 0xff800000186e7808 */ /* 0x000fe40007000000 */
[----:B------:R-:W-:Y:S02]  /*3370*/  ISETP.GE.AND P6, PT, R23, R130, PT ;  /* 0x000000821700720c */ /* 0x000fe40003fc6270 */
[----:B------:R-:W-:Y:S02]  /*3380*/  FMNMX3.FTZ R29, R29, R104, R100, !PT ;  /* 0x000000681d1d7276 */ /* 0x000fe40007810064 */
[----:B------:R-:W-:Y:S02]  /*3390*/  FMNMX3.FTZ R24, R14, R39, R103, !PT ;  /* 0x000000270e187276 */ /* 0x000fe40007810067 */
[----:B------:R-:W-:-:S02]  /*33a0*/  ISETP.GE.AND P4, PT, R15, R130, PT ;  /* 0x000000820f00720c */ /* 0x000fc40003f86270 */
[----:B------:R-:W-:Y:S02]  /*33b0*/  FSEL R114, R25, -INF , !P5 ;  /* 0xff80000019727808 */ /* 0x000fe40006800000 */
[----:B------:R-:W-:Y:S02]  /*33c0*/  FSEL R113, R72, -INF , !P6 ;  /* 0xff80000048717808 */ /* 0x000fe40007000000 */
[----:B------:R-:W-:Y:S02]  /*33d0*/  FMNMX3.FTZ R29, R29, R98, R110, !PT ;  /* 0x000000621d1d7276 */ /* 0x000fe4000781006e */
[----:B------:R-:W-:Y:S02]  /*33e0*/  ISETP.GE.AND P5, PT, R23, R120, PT ;  /* 0x000000781700720c */ /* 0x000fe40003fa6270 */
[----:B------:R-:W-:Y:S02]  /*33f0*/  FSEL R105, R31, -INF , !P3 ;  /* 0xff8000001f697808 */ /* 0x000fe40005800000 */
[----:B------:R-:W-:-:S02]  /*3400*/  FSEL R111, R26, -INF , !P2 ;  /* 0xff8000001a6f7808 */ /* 0x000fc40005000000 */
[----:B------:R-:W-:Y:S02]  /*3410*/  FMNMX3.FTZ R24, R24, R101, R99, !PT ;  /* 0x0000006518187276 */ /* 0x000fe40007810063 */
[----:B------:R-:W-:Y:S02]  /*3420*/  FSEL R112, R73, -INF , !P4 ;  /* 0xff80000049707808 */ /* 0x000fe40006000000 */
[----:B------:R-:W-:Y:S02]  /*3430*/  FMNMX3.FTZ R29, R29, R114, R113, !PT ;  /* 0x000000721d1d7276 */ /* 0x000fe40007810071 */
[----:B------:R-:W-:Y:S02]  /*3440*/  ISETP.GE.AND P4, PT, R15, R120, PT ;  /* 0x000000780f00720c */ /* 0x000fe40003f86270 */
[----:B------:R-:W-:Y:S02]  /*3450*/  FSEL R117, R27, -INF , !P1 ;  /* 0xff8000001b757808 */ /* 0x000fe40004800000 */
[----:B------:R-:W-:-:S02]  /*3460*/  FSEL R116, R74, -INF , !P5 ;  /* 0xff8000004a747808 */ /* 0x000fc40006800000 */
[----:B------:R-:W-:Y:S02]  /*3470*/  FMNMX3.FTZ R24, R24, R105, R111, !PT ;  /* 0x0000006918187276 */ /* 0x000fe4000781006f */
[----:B------:R-:W-:Y:S02]  /*3480*/  FMNMX.FTZ R14, R112, R29, !PT ;  /* 0x0000001d700e7209 */ /* 0x000fe40007810000 */
[----:B------:R-:W-:Y:S02]  /*3490*/  FSEL R115, R75, -INF , !P4 ;  /* 0xff8000004b737808 */ /* 0x000fe40006000000 */
[----:B------:R-:W-:Y:S01]  /*34a0*/  FMNMX3.FTZ R24, R24, R117, R116, !PT ;  /* 0x0000007518187276 */ /* 0x000fe20007810074 */
[----:B------:R-:W2:Y:S01]  /*34b0*/  SHFL.BFLY PT, R23, R14, 0x2, 0x1f ;  /* 0x0c401f000e177f89 */ /* 0x000ea200000e0000 */
[----:B------:R-:W-:Y:S02]  /*34c0*/  LOP3.LUT R87, R87, UR26, R187, 0x96, !PT ;  /* 0x0000001a57577c12 */ /* 0x000fe4000f8e96bb */
[----:B------:R-:W-:-:S02]  /*34d0*/  FMNMX.FTZ R15, R115, R24, !PT ;  /* 0x00000018730f7209 */ /* 0x000fc40007810000 */
[----:B------:R-:W-:Y:S01]  /*34e0*/  LOP3.LUT R26, R41, UR27, R185, 0x96, !PT ;  /* 0x0000001b291a7c12 */ /* 0x000fe2000f8e96b9 */
[----:B------:R-:W-:Y:S01]  /*34f0*/  IMAD.WIDE.U32 R180, R87, -0x2daee0ad, RZ ;  /* 0xd2511f5357b47825 */ /* 0x000fe200078e00ff */
[----:B------:R-:W-:Y:S01]  /*3500*/  LEA R126, R126, UR4, 0x1 ;  /* 0x000000047e7e7c11 */ /* 0x000fe2000f8e08ff */
[----:B------:R-:W4:Y:S02]  /*3510*/  SHFL.BFLY PT, R24, R15, 0x2, 0x1f ;  /* 0x0c401f000f187f89 */ /* 0x000f2400000e0000 */
[----:B------:R-:W-:Y:S01]  /*3520*/  IMAD.WIDE.U32 R26, R26, -0x326172a9, RZ ;  /* 0xcd9e8d571a1a7825 */ /* 0x000fe200078e00ff */
[----:B------:R-:W-:Y:S01]  /*3530*/  LOP3.LUT R178, R184, UR8, R181, 0x96, !PT ;  /* 0x00000008b8b27c12 */ /* 0x000fe2000f8e96b5 */
[----:B------:R-:W-:Y:S01]  /*3540*/  LDSM.16.MT88.4 R76, [R126+0x6000] ;  /* 0x006000007e4c783b */ /* 0x000fe20000004200 */
[----:B------:R-:W-:Y:S01]  /*3550*/  UIADD3 UR8, UPT, UPT, UR27, 0x646e171e, URZ ;  /* 0x646e171e1b087890 */ /* 0x000fe2000fffe0ff */
[----:B------:R-:W-:Y:S01]  /*3560*/  IMAD.IADD R124, R3, 0x1, R126 ;  /* 0x00000001037c7824 */ /* 0x000fe200078e027e */
[----:B------:R-:W-:Y:S01]  /*3570*/  LOP3.LUT R148, R186, UR28, R27, 0x96, !PT ;  /* 0x0000001cba947c12 */ /* 0x000fe2000f8e961b */
[----:B------:R-:W-:-:S04]  /*3580*/  IMAD.WIDE.U32 R178, R178, -0x326172a9, RZ ;  /* 0xcd9e8d57b2b27825 */ /* 0x000fc800078e00ff */
[----:B------:R-:W-:Y:S01]  /*3590*/  IMAD.WIDE.U32 R148, R148, -0x2daee0ad, RZ ;  /* 0xd2511f5394947825 */ /* 0x000fe200078e00ff */
[----:B--2---:R-:W-:Y:S02]  /*35a0*/  FMNMX.FTZ R2, R14, R23, !PT ;  /* 0x000000170e027209 */ /* 0x004fe40007810000 */
[----:B------:R-:W-:Y:S02]  /*35b0*/  LOP3.LUT R14, R26, UR23, R179, 0x96, !PT ;  /* 0x000000171a0e7c12 */ /* 0x000fe4000f8e96b3 */
[----:B------:R-:W-:Y:S01]  /*35c0*/  LOP3.LUT R106, R180, UR22, R149, 0x96, !PT ;  /* 0x00000016b46a7c12 */ /* 0x000fe2000f8e9695 */
[----:B------:R-:W2:Y:S02]  /*35d0*/  SHFL.BFLY PT, R23, R2, 0x1, 0x1f ;  /* 0x0c201f0002177f89 */ /* 0x000ea400000e0000 */
[----:B------:R-:W-:Y:S01]  /*35e0*/  IMAD.WIDE.U32 R26, R14, -0x2daee0ad, RZ ;  /* 0xd2511f530e1a7825 */ /* 0x000fe200078e00ff */
[----:B----4-:R-:W-:-:S03]  /*35f0*/  FMNMX.FTZ R24, R15, R24, !PT ;  /* 0x000000180f187209 */ /* 0x010fc60007810000 */
[----:B------:R-:W-:Y:S01]  /*3600*/  IMAD.WIDE.U32 R106, R106, -0x326172a9, RZ ;  /* 0xcd9e8d576a6a7825 */ /* 0x000fe200078e00ff */
[----:B------:R-:W-:Y:S01]  /*3610*/  LOP3.LUT R148, R148, UR18, R27, 0x96, !PT ;  /* 0x0000001294947c12 */ /* 0x000fe2000f8e961b */
[----:B------:R-:W4:Y:S03]  /*3620*/  SHFL.BFLY PT, R15, R24, 0x1, 0x1f ;  /* 0x0c201f00180f7f89 */ /* 0x000f2600000e0000 */
[----:B------:R-:W-:Y:S01]  /*3630*/  LOP3.LUT R146, R178, UR19, R107, 0x96, !PT ;  /* 0x00000013b2927c12 */ /* 0x000fe2000f8e966b */
[----:B------:R-:W-:-:S04]  /*3640*/  IMAD.WIDE.U32 R148, R148, -0x326172a9, RZ ;  /* 0xcd9e8d5794947825 */ /* 0x000fc800078e00ff */
[----:B------:R-:W-:Y:S01]  /*3650*/  IMAD.WIDE.U32 R146, R146, -0x2daee0ad, RZ ;  /* 0xd2511f5392927825 */ /* 0x000fe200078e00ff */
[----:B------:R-:W-:-:S04]  /*3660*/  LOP3.LUT R106, R106, UR17, R149, 0x96, !PT ;  /* 0x000000116a6a7c12 */ /* 0x000fc8000f8e9695 */
[----:B------:R-:W-:Y:S01]  /*3670*/  LOP3.LUT R14, R26, UR16, R147, 0x96, !PT ;  /* 0x000000101a0e7c12 */ /* 0x000fe2000f8e9693 */
[----:B------:R-:W-:Y:S01]  /*3680*/  IMAD.WIDE.U32 R106, R106, -0x2daee0ad, RZ ;  /* 0xd2511f536a6a7825 */ /* 0x000fe200078e00ff */
[----:B--2---:R-:W-:-:S04]  /*3690*/  FMNMX.FTZ R2, R2, R23, !PT ;  /* 0x0000001702027209 */ /* 0x004fc80007810000 */
[----:B------:R-:W-:Y:S01]  /*36a0*/  LOP3.LUT R146, R146, UR12, R107, 0x96, !PT ;  /* 0x0000000c92927c12 */ /* 0x000fe2000f8e966b */
[C---:B-1----:R-:W-:Y:S01]  /*36b0*/  FMUL.FTZ R131, R2.reuse, UR31 ;  /* 0x0000001f02837c20 */ /* 0x042fe20008410000 */
[----:B------:R-:W-:Y:S02]  /*36c0*/  FSETP.NEU.FTZ.AND P1, PT, R2, -INF , PT ;  /* 0xff8000000200780b */ /* 0x000fe40003f3d000 */
[----:B----4-:R-:W-:Y:S01]  /*36d0*/  FMNMX.FTZ R0, R24, R15, !PT ;  /* 0x0000000f18007209 */ /* 0x010fe20007810000 */
[----:B------:R-:W-:Y:S01]  /*36e0*/  IMAD.WIDE.U32 R14, R14, -0x326172a9, RZ ;  /* 0xcd9e8d570e0e7825 */ /* 0x000fe200078e00ff */
[----:B------:R-:W-:Y:S02]  /*36f0*/  FSEL R131, R131, RZ, P1 ;  /* 0x000000ff83837208 */ /* 0x000fe40000800000 */
[C---:B------:R-:W-:Y:S01]  /*3700*/  FSETP.NEU.FTZ.AND P1, PT, R0.reuse, -INF , PT ;  /* 0xff8000000000780b */ /* 0x040fe20003f3d000 */
[----:B------:R-:W-:Y:S01]  /*3710*/  FMUL.FTZ R136, R0, UR31 ;  /* 0x0000001f00887c20 */ /* 0x000fe20008410000 */
[----:B------:R-:W-:-:S04]  /*3720*/  IMAD.WIDE.U32 R146, R146, -0x326172a9, RZ ;  /* 0xcd9e8d5792927825 */ /* 0x000fc800078e00ff */
[--C-:B------:R-:W-:Y:S01]  /*3730*/  FFMA.FTZ R142, R12, UR31, -R131.reuse ;  /* 0x0000001f0c8e7c23 */ /* 0x100fe20008010883 */
[--C-:B------:R-:W-:Y:S01]  /*3740*/  FFMA.FTZ R139, R10, UR31, -R131.reuse ;  /* 0x0000001f0a8b7c23 */ /* 0x100fe20008010883 */
[--C-:B------:R-:W-:Y:S01]  /*3750*/  FFMA.FTZ R140, R44, UR31, -R131.reuse ;  /* 0x0000001f2c8c7c23 */ /* 0x100fe20008010883 */
[----:B------:R-:W-:Y:S01]  /*3760*/  FSEL R136, R136, RZ, P1 ;  /* 0x000000ff88887208 */ /* 0x000fe20000800000 */
[----:B------:R-:W-:Y:S01]  /*3770*/  FFMA.FTZ R119, R8, UR31, -R131 ;  /* 0x0000001f08777c23 */ /* 0x000fe20008010883 */
[----:B------:R-:W-:Y:S01]  /*3780*/  LOP3.LUT R29, R14, UR9, R147, 0x96, !PT ;  /* 0x000000090e1d7c12 */ /* 0x000fe2000f8e9693 */
[----:B------:R-:W-:Y:S01]  /*3790*/  MUFU.EX2 R142, R142 ;  /* 0x0000008e008e7308 */ /* 0x000fe20000000800 */
[----:B------:R-:W-:Y:S01]  /*37a0*/  FFMA.FTZ R87, R4, UR31, -R131 ;  /* 0x0000001f04577c23 */ /* 0x000fe20008010883 */
[--C-:B------:R-:W-:Y:S01]  /*37b0*/  FFMA.FTZ R138, R13, UR31, -R136.reuse ;  /* 0x0000001f0d8a7c23 */ /* 0x100fe20008010888 */
[--C-:B------:R-:W-:Y:S01]  /*37c0*/  FFMA.FTZ R137, R11, UR31, -R136.reuse ;  /* 0x0000001f0b897c23 */ /* 0x100fe20008010888 */
[----:B------:R-:W1:Y:S01]  /*37d0*/  MUFU.EX2 R139, R139 ;  /* 0x0000008b008b7308 */ /* 0x000e620000000800 */
[--C-:B------:R-:W-:Y:S01]  /*37e0*/  FFMA.FTZ R133, R9, UR31, -R136.reuse ;  /* 0x0000001f09857c23 */ /* 0x100fe20008010888 */
[--C-:B------:R-:W-:Y:S01]  /*37f0*/  FFMA.FTZ R118, R47, UR31, -R136.reuse ;  /* 0x0000001f2f767c23 */ /* 0x100fe20008010888 */
[C---:B------:R-:W-:Y:S01]  /*3800*/  LOP3.LUT R147, R29.reuse, 0xffff, RZ, 0xc0, !PT ;  /* 0x0000ffff1d937812 */ /* 0x040fe200078ec0ff */
[----:B------:R-:W-:Y:S01]  /*3810*/  MUFU.EX2 R138, R138 ;  /* 0x0000008a008a7308 */ /* 0x000fe20000000800 */
[----:B------:R-:W-:Y:S01]  /*3820*/  SHF.R.U32.HI R4, RZ, 0x10, R29 ;  /* 0x00000010ff047819 */ /* 0x000fe2000001161d */
[----:B------:R-:W-:Y:S01]  /*3830*/  IMAD.U32 R11, RZ, RZ, UR33 ;  /* 0x00000021ff0b7e24 */ /* 0x000fe2000f8e00ff */
[----:B------:R-:W-:Y:S01]  /*3840*/  LOP3.LUT R150, R29, 0xff, RZ, 0xc0, !PT ;  /* 0x000000ff1d967812 */ /* 0x000fe200078ec0ff */
[----:B------:R-:W2:Y:S01]  /*3850*/  MUFU.EX2 R137, R137 ;  /* 0x0000008900897308 */ /* 0x000ea20000000800 */
[----:B------:R-:W-:Y:S01]  /*3860*/  SHF.R.U32.HI R147, RZ, 0x8, R147 ;  /* 0x00000008ff937819 */ /* 0x000fe20000011693 */
[----:B------:R-:W-:Y:S01]  /*3870*/  FFMA.FTZ R134, R40, UR31, -R131 ;  /* 0x0000001f28867c23 */ /* 0x000fe20008010883 */
[----:B------:R-:W-:Y:S01]  /*3880*/  SHF.R.U32.HI R145, RZ, 0x18, R29 ;  /* 0x00000018ff917819 */ /* 0x000fe2000001161d */
[----:B------:R-:W-:Y:S01]  /*3890*/  MUFU.EX2 R140, R140 ;  /* 0x0000008c008c7308 */ /* 0x000fe20000000800 */
[----:B------:R-:W-:Y:S01]  /*38a0*/  LOP3.LUT R4, R4, 0xff, RZ, 0xc0, !PT ;  /* 0x000000ff04047812 */ /* 0x000fe200078ec0ff */
[----:B------:R-:W-:Y:S01]  /*38b0*/  FFMA.FTZ R93, R6, UR31, -R131 ;  /* 0x0000001f065d7c23 */ /* 0x000fe20008010883 */
[----:B------:R-:W-:Y:S01]  /*38c0*/  LOP3.LUT R148, R148, UR13, R15, 0x96, !PT ;  /* 0x0000000d94947c12 */ /* 0x000fe2000f8e960f */
[----:B------:R-:W4:Y:S01]  /*38d0*/  MUFU.EX2 R119, R119 ;  /* 0x0000007700777308 */ /* 0x000f220000000800 */
[----:B-1----:R-:W-:Y:S01]  /*38e0*/  F2FP.F16.F32.PACK_AB R90, R139, R142 ;  /* 0x0000008e8b5a723e */ /* 0x002fe200000000ff */
[----:B------:R-:W-:Y:S01]  /*38f0*/  FFMA.FTZ R88, R5, UR31, -R136 ;  /* 0x0000001f05587c23 */ /* 0x000fe20008010888 */
[----:B------:R-:W-:Y:S01]  /*3900*/  LOP3.LUT R176, R176, 0xff0000, R11, 0xf8, !PT ;  /* 0x00ff0000b0b07812 */ /* 0x000fe200078ef80b */
[----:B------:R-:W-:Y:S01]  /*3910*/  MUFU.EX2 R133, R133 ;  /* 0x0000008500857308 */ /* 0x000fe20000000800 */
[----:B------:R-:W-:Y:S01]  /*3920*/  PRMT R5, R150, 0x5410, R147 ;  /* 0x0000541096057816 */ /* 0x000fe20000000093 */
[----:B------:R-:W-:Y:S01]  /*3930*/  IMAD.WIDE.U32 R148, R148, -0x2daee0ad, RZ ;  /* 0xd2511f5394947825 */ /* 0x000fe200078e00ff */
[----:B--2---:R-:W-:Y:S01]  /*3940*/  F2FP.F16.F32.PACK_AB R86, R137, R138 ;  /* 0x0000008a8956723e */ /* 0x004fe200000000ff */
[----:B------:R-:W1:Y:S01]  /*3950*/  MUFU.EX2 R118, R118 ;  /* 0x0000007600767308 */ /* 0x000e620000000800 */
[----:B------:R-:W-:Y:S01]  /*3960*/  PRMT R69, R4, 0x5410, R145 ;  /* 0x0000541004457816 */ /* 0x000fe20000000091 */
[----:B------:R-:W-:Y:S01]  /*3970*/  IMAD.MOV.U32 R8, RZ, RZ, R146 ;  /* 0x000000ffff087224 */ /* 0x000fe200078e0092 */
[----:B------:R-:W-:Y:S01]  /*3980*/  PRMT R89, R90, 0x7632, R89 ;  /* 0x000076325a597816 */ /* 0x000fe20000000059 */
[----:B------:R-:W-:Y:S01]  /*3990*/  MUFU.EX2 R134, R134 ;  /* 0x0000008600867308 */ /* 0x000fe20000000800 */
[----:B------:R-:W-:Y:S01]  /*39a0*/  PRMT R35, R86, 0x7632, R35 ;  /* 0x0000763256237816 */ /* 0x000fe20000000023 */
[--C-:B------:R-:W-:Y:S01]  /*39b0*/  FFMA.FTZ R132, R7, UR31, -R136.reuse ;  /* 0x0000001f07847c23 */ /* 0x100fe20008010888 */
[--C-:B------:R-:W-:Y:S01]  /*39c0*/  HSET2.LE.AND R68, R5, R176.reuse, PT ;  /* 0x000000b005447233 */ /* 0x100fe20003803000 */
[----:B------:R-:W2:Y:S01]  /*39d0*/  MUFU.EX2 R93, R93 ;  /* 0x0000005d005d7308 */ /* 0x000ea20000000800 */
[--C-:B------:R-:W-:Y:S01]  /*39e0*/  HSET2.LE.AND R69, R69, R176.reuse, PT ;  /* 0x000000b045457233 */ /* 0x100fe20003803000 */
[--C-:B------:R-:W-:Y:S01]  /*39f0*/  FFMA.FTZ R91, R43, UR31, -R136.reuse ;  /* 0x0000001f2b5b7c23 */ /* 0x100fe20008010888 */
[----:B------:R-:W-:Y:S01]  /*3a00*/  PRMT R5, R90, 0x5410, R89 ;  /* 0x000054105a057816 */ /* 0x000fe20000000059 */
[----:B------:R-:W-:Y:S01]  /*3a10*/  FFMA.FTZ R92, R36, UR31, -R131 ;  /* 0x0000001f245c7c23 */ /* 0x000fe20008010883 */
[----:B------:R-:W-:Y:S01]  /*3a20*/  PRMT R4, R86, 0x5410, R35 ;  /* 0x0000541056047816 */ /* 0x000fe20000000023 */
[--C-:B------:R-:W-:Y:S01]  /*3a30*/  FFMA.FTZ R85, R39, UR31, -R136.reuse ;  /* 0x0000001f27557c23 */ /* 0x100fe20008010888 */
[----:B------:R-:W-:Y:S01]  /*3a40*/  LOP3.LUT R106, R106, UR8, R149, 0x96, !PT ;  /* 0x000000086a6a7c12 */ /* 0x000fe2000f8e9695 */
[----:B------:R-:W5:Y:S01]  /*3a50*/  LDSM.16.MT88.4 R36, [R124+0x6000] ;  /* 0x006000007c24783b */ /* 0x000f620000004200 */
[C---:B------:R-:W-:Y:S01]  /*3a60*/  PRMT R149, R146.reuse, 0x7771, RZ ;  /* 0x0000777192957816 */ /* 0x040fe200000000ff */
[----:B------:R-:W-:Y:S01]  /*3a70*/  MUFU.EX2 R132, R132 ;  /* 0x0000008400847308 */ /* 0x000fe20000000800 */
[C---:B------:R-:W-:Y:S01]  /*3a80*/  PRMT R152, R146.reuse, 0x7772, RZ ;  /* 0x0000777292987816 */ /* 0x040fe200000000ff */
[----:B------:R-:W-:Y:S01]  /*3a90*/  LDSM.16.MT88.4 R44, [R126+0x7000] ;  /* 0x007000007e2c783b */ /* 0x000fe20000004200 */
[----:B------:R-:W-:Y:S01]  /*3aa0*/  PRMT R143, R146, 0x7773, RZ ;  /* 0x00007773928f7816 */ /* 0x000fe200000000ff */
[----:B------:R-:W3:Y:S01]  /*3ab0*/  MUFU.EX2 R91, R91 ;  /* 0x0000005b005b7308 */ /* 0x000ee20000000800 */
[----:B------:R-:W-:Y:S01]  /*3ac0*/  LOP3.LUT R8, R8, 0xff, RZ, 0xc0, !PT ;  /* 0x000000ff08087812 */ /* 0x000fe200078ec0ff */
[----:B------:R-:W-:Y:S01]  /*3ad0*/  FADD.FTZ R138, R138, R137 ;  /* 0x000000898a8a7221 */ /* 0x000fe20000010000 */
[----:B------:R-:W-:Y:S01]  /*3ae0*/  LOP3.LUT R68, R5, R68, RZ, 0xc0, !PT ;  /* 0x0000004405447212 */ /* 0x000fe200078ec0ff */
[----:B------:R-:W-:Y:S01]  /*3af0*/  MUFU.EX2 R92, R92 ;  /* 0x0000005c005c7308 */ /* 0x000fe20000000800 */
[----:B------:R-:W-:Y:S01]  /*3b00*/  LOP3.LUT R69, R4, R69, RZ, 0xc0, !PT ;  /* 0x0000004504457212 */ /* 0x000fe200078ec0ff */
[--C-:B------:R-:W-:Y:S01]  /*3b10*/  FFMA.FTZ R183, R115, UR31, -R136.reuse ;  /* 0x0000001f73b77c23 */ /* 0x100fe20008010888 */
[----:B----4-:R-:W-:Y:S01]  /*3b20*/  F2FP.F16.F32.PACK_AB R34, R119, R140 ;  /* 0x0000008c7722723e */ /* 0x010fe200000000ff */
[----:B------:R-:W4:Y:S01]  /*3b30*/  LDSM.16.MT88.4 R4, [R126+0x6400] ;  /* 0x006400007e04783b */ /* 0x000f220000004200 */
[----:B-1----:R-:W-:Y:S01]  /*3b40*/  F2FP.F16.F32.PACK_AB R28, R118, R133 ;  /* 0x00000085761c723e */ /* 0x002fe200000000ff */
[----:B------:R-:W1:Y:S01]  /*3b50*/  MUFU.EX2 R87, R87 ;  /* 0x0000005700577308 */ /* 0x000e620000000800 */
[----:B------:R-:W-:Y:S01]  /*3b60*/  LOP3.LUT R135, R106, 0xffff, RZ, 0xc0, !PT ;  /* 0x0000ffff6a877812 */ /* 0x000fe200078ec0ff */
[----:B------:R-:W-:Y:S01]  /*3b70*/  FFMA.FTZ R188, R112, UR31, -R131 ;  /* 0x0000001f70bc7c23 */ /* 0x000fe20008010883 */
[----:B------:R-:W-:Y:S01]  /*3b80*/  PRMT R9, R152, 0x5410, R143 ;  /* 0x0000541098097816 */ /* 0x000fe2000000008f */
[----:B------:R-:W-:Y:S01]  /*3b90*/  MUFU.EX2 R88, R88 ;  /* 0x0000005800587308 */ /* 0x000fe20000000800 */
[----:B------:R-:W-:Y:S01]  /*3ba0*/  PRMT R11, R8, 0x5410, R149 ;  /* 0x00005410080b7816 */ /* 0x000fe20000000095 */
[----:B------:R-:W-:Y:S01]  /*3bb0*/  FFMA.FTZ R112, R117, UR31, -R136 ;  /* 0x0000001f75707c23 */ /* 0x000fe20008010888 */
[----:B------:R-:W-:Y:S01]  /*3bc0*/  PRMT R33, R34, 0x7632, R33 ;  /* 0x0000763222217816 */ /* 0x000fe20000000021 */
[----:B------:R-:W1:Y:S01]  /*3bd0*/  MUFU.EX2 R85, R85 ;  /* 0x0000005500557308 */ /* 0x000e620000000800 */
[----:B------:R-:W-:Y:S01]  /*3be0*/  PRMT R27, R28, 0x7632, R27 ;  /* 0x000076321c1b7816 */ /* 0x000fe2000000001b */
[----:B------:R-:W-:Y:S01]  /*3bf0*/  FADD.FTZ R139, R142, R139 ;  /* 0x0000008b8e8b7221 */ /* 0x000fe20000010000 */
[----:B------:R-:W-:Y:S01]  /*3c00*/  LOP3.LUT R144, R106, 0xff, RZ, 0xc0, !PT ;  /* 0x000000ff6a907812 */ /* 0x000fe200078ec0ff */
[----:B------:R-:W-:Y:S01]  /*3c10*/  MUFU.EX2 R112, R112 ;  /* 0x0000007000707308 */ /* 0x000fe20000000800 */
[----:B------:R-:W-:Y:S01]  /*3c20*/  SHF.R.U32.HI R135, RZ, 0x8, R135 ;  /* 0x00000008ff877819 */ /* 0x000fe20000011687 */
[----:B------:R-:W-:Y:S01]  /*3c30*/  FADD.FTZ R140, R140, R139 ;  /* 0x0000008b8c8c7221 */ /* 0x000fe20000010000 */
[----:B--2---:R-:W-:Y:S01]  /*3c40*/  F2FP.F16.F32.PACK_AB R26, R93, R134 ;  /* 0x000000865d1a723e */ /* 0x004fe200000000ff */
[----:B------:R-:W-:Y:S01]  /*3c50*/  MUFU.EX2 R188, R188 ;  /* 0x000000bc00bc7308 */ /* 0x000fe20000000800 */
[--C-:B------:R-:W-:Y:S01]  /*3c60*/  HSET2.LE.AND R11, R11, R176.reuse, PT ;  /* 0x000000b00b0b7233 */ /* 0x100fe20003803000 */
[----:B------:R-:W-:Y:S01]  /*3c70*/  FADD.FTZ R119, R119, R140 ;  /* 0x0000008c77777221 */ /* 0x000fe20000010000 */
[----:B------:R-:W-:Y:S01]  /*3c80*/  HSET2.LE.AND R8, R9, R176, PT ;  /* 0x000000b009087233 */ /* 0x000fe20003803000 */
[----:B------:R-:W-:Y:S01]  /*3c90*/  MUFU.EX2 R183, R183 ;  /* 0x000000b700b77308 */ /* 0x000fe20000000800 */
[----:B------:R-:W-:Y:S01]  /*3ca0*/  PRMT R9, R144, 0x5410, R135 ;  /* 0x0000541090097816 */ /* 0x000fe20000000087 */
[----:B------:R-:W-:Y:S01]  /*3cb0*/  FADD.FTZ R134, R134, R119 ;  /* 0x0000007786867221 */ /* 0x000fe20000010000 */
[----:B------:R-:W-:-:S02]  /*3cc0*/  PRMT R70, R34, 0x5410, R33 ;  /* 0x0000541022467816 */ /* 0x000fc40000000021 */
[----:B------:R-:W-:Y:S01]  /*3cd0*/  PRMT R71, R28, 0x5410, R27 ;  /* 0x000054101c477816 */ /* 0x000fe2000000001b */
[----:B------:R-:W-:Y:S01]  /*3ce0*/  FADD.FTZ R93, R93, R134 ;  /* 0x000000865d5d7221 */ /* 0x000fe20000010000 */
[----:B------:R-:W-:Y:S02]  /*3cf0*/  PRMT R25, R26, 0x7632, R25 ;  /* 0x000076321a197816 */ /* 0x000fe40000000019 */
[----:B------:R-:W-:Y:S02]  /*3d00*/  SHF.R.U32.HI R40, RZ, 0x10, R106 ;  /* 0x00000010ff287819 */ /* 0x000fe4000001166a */
[----:B------:R-:W-:Y:S02]  /*3d10*/  LOP3.LUT R70, R70, R11, RZ, 0xc0, !PT ;  /* 0x0000000b46467212 */ /* 0x000fe400078ec0ff */
[----:B------:R-:W-:Y:S01]  /*3d20*/  LOP3.LUT R71, R71, R8, RZ, 0xc0, !PT ;  /* 0x0000000847477212 */ /* 0x000fe200078ec0ff */
[----:B------:R-:W-:Y:S01]  /*3d30*/  IMAD.MOV.U32 R8, RZ, RZ, R148 ;  /* 0x000000ffff087224 */ /* 0x000fe200078e0094 */
[----:B------:R-:W-:-:S02]  /*3d40*/  HSET2.LE.AND R9, R9, R176, PT ;  /* 0x000000b009097233 */ /* 0x000fc40003803000 */
[----:B------:R-:W-:Y:S02]  /*3d50*/  PRMT R12, R26, 0x5410, R25 ;  /* 0x000054101a0c7816 */ /* 0x000fe40000000019 */
[----:B------:R-:W-:Y:S01]  /*3d60*/  SHF.R.U32.HI R141, RZ, 0x18, R106 ;  /* 0x00000018ff8d7819 */ /* 0x000fe2000001166a */
[C---:B------:R-:W-:Y:S01]  /*3d70*/  HMMA.16816.F32 R80, R68.reuse, R76, RZ ;  /* 0x0000004c4450723c */ /* 0x040fe200000018ff */
[----:B------:R-:W-:Y:S02]  /*3d80*/  LOP3.LUT R40, R40, 0xff, RZ, 0xc0, !PT ;  /* 0x000000ff28287812 */ /* 0x000fe400078ec0ff */
[----:B---3--:R-:W-:Y:S02]  /*3d90*/  F2FP.F16.F32.PACK_AB R24, R91, R132 ;  /* 0x000000845b18723e */ /* 0x008fe400000000ff */
[----:B------:R-:W-:Y:S02]  /*3da0*/  LOP3.LUT R12, R12, R9, RZ, 0xc0, !PT ;  /* 0x000000090c0c7212 */ /* 0x000fe400078ec0ff */
[----:B------:R-:W-:Y:S01]  /*3db0*/  LOP3.LUT R14, R8, 0xff, RZ, 0xc0, !PT ;  /* 0x000000ff080e7812 */ /* 0x000fe200078ec0ff */
[----:B------:R-:W-:Y:S01]  /*3dc0*/  HMMA.16816.F32 R76, R68, R78, RZ ;  /* 0x0000004e444c723c */ /* 0x000fe200000018ff */
[----:B------:R-:W-:Y:S01]  /*3dd0*/  PRMT R13, R40, 0x5410, R141 ;  /* 0x00005410280d7816 */ /* 0x000fe2000000008d */
[----:B------:R-:W2:Y:S01]  /*3de0*/  LDSM.16.MT88.4 R8, [R124+0x6400] ;  /* 0x006400007c08783b */ /* 0x000ea20000004200 */
[----:B------:R-:W-:-:S02]  /*3df0*/  PRMT R109, R148, 0x7771, RZ ;  /* 0x00007771946d7816 */ /* 0x000fc400000000ff */
[C---:B------:R-:W-:Y:S02]  /*3e00*/  PRMT R108, R148.reuse, 0x7772, RZ ;  /* 0x00007772946c7816 */ /* 0x040fe400000000ff */
[----:B------:R-:W-:Y:S01]  /*3e10*/  PRMT R107, R148, 0x7773, RZ ;  /* 0x00007773946b7816 */ /* 0x000fe200000000ff */
[C---:B-----5:R-:W-:Y:S01]  /*3e20*/  HMMA.16816.F32 R72, R68.reuse, R36, RZ ;  /* 0x000000244448723c */ /* 0x060fe200000018ff */
[----:B------:R-:W-:Y:S02]  /*3e30*/  PRMT R23, R24, 0x7632, R23 ;  /* 0x0000763218177816 */ /* 0x000fe40000000017 */
[----:B-1----:R-:W-:Y:S01]  /*3e40*/  F2FP.F16.F32.PACK_AB R32, R87, R92 ;  /* 0x0000005c5720723e */ /* 0x002fe200000000ff */
[----:B------:R-:W-:Y:S01]  /*3e50*/  FADD.FTZ R92, R92, R93 ;  /* 0x0000005d5c5c7221 */ /* 0x000fe20000010000 */
[----:B------:R-:W-:Y:S02]  /*3e60*/  F2FP.F16.F32.PACK_AB R30, R85, R88 ;  /* 0x00000058551e723e */ /* 0x000fe400000000ff */
[----:B------:R-:W-:Y:S01]  /*3e70*/  PRMT R15, R108, 0x5410, R107 ;  /* 0x000054106c0f7816 */ /* 0x000fe2000000006b */
[----:B------:R-:W-:Y:S01]  /*3e80*/  HMMA.16816.F32 R36, R68, R38, RZ ;  /* 0x000000264424723c */ /* 0x000fe200000018ff */
[----:B------:R-:W-:Y:S01]  /*3e90*/  HSET2.LE.AND R13, R13, R176, PT ;  /* 0x000000b00d0d7233 */ /* 0x000fe20003803000 */
[----:B------:R-:W-:Y:S01]  /*3ea0*/  FADD.FTZ R92, R87, R92 ;  /* 0x0000005c575c7221 */ /* 0x000fe20000010000 */
[----:B------:R-:W-:-:S02]  /*3eb0*/  PRMT R43, R14, 0x5410, R109 ;  /* 0x000054100e2b7816 */ /* 0x000fc4000000006d */
[----:B------:R-:W-:Y:S02]  /*3ec0*/  PRMT R40, R24, 0x5410, R23 ;  /* 0x0000541018287816 */ /* 0x000fe40000000017 */
[----:B------:R-:W-:Y:S02]  /*3ed0*/  PRMT R31, R32, 0x7632, R31 ;  /* 0x00007632201f7816 */ /* 0x000fe4000000001f */
[----:B------:R-:W-:Y:S02]  /*3ee0*/  PRMT R29, R30, 0x7632, R29 ;  /* 0x000076321e1d7816 */ /* 0x000fe4000000001d */
[--C-:B------:R-:W-:Y:S02]  /*3ef0*/  HSET2.LE.AND R14, R43, R176.reuse, PT ;  /* 0x000000b02b0e7233 */ /* 0x100fe40003803000 */
[----:B------:R-:W-:Y:S02]  /*3f00*/  HSET2.LE.AND R15, R15, R176, PT ;  /* 0x000000b00f0f7233 */ /* 0x000fe40003803000 */
[----:B------:R-:W-:-:S02]  /*3f10*/  LOP3.LUT R13, R40, R13, RZ, 0xc0, !PT ;  /* 0x0000000d280d7212 */ /* 0x000fc400078ec0ff */
[----:B------:R-:W-:Y:S02]  /*3f20*/  PRMT R43, R32, 0x5410, R31 ;  /* 0x00005410202b7816 */ /* 0x000fe4000000001f */
[----:B------:R-:W-:Y:S02]  /*3f30*/  PRMT R40, R30, 0x5410, R29 ;  /* 0x000054101e287816 */ /* 0x000fe4000000001d */
[----:B------:R-:W-:Y:S02]  /*3f40*/  LOP3.LUT R14, R43, R14, RZ, 0xc0, !PT ;  /* 0x0000000e2b0e7212 */ /* 0x000fe400078ec0ff */
[----:B------:R-:W-:Y:S02]  /*3f50*/  LOP3.LUT R15, R40, R15, RZ, 0xc0, !PT ;  /* 0x0000000f280f7212 */ /* 0x000fe400078ec0ff */
[----:B------:R-:W-:Y:S02]  /*3f60*/  LOP3.LUT R147, R147, 0xffff, RZ, 0xc0, !PT ;  /* 0x0000ffff93937812 */ /* 0x000fe400078ec0ff */
[----:B------:R-:W-:-:S02]  /*3f70*/  ISETP.LE.U32.AND P1, PT, R150, UR29, PT ;  /* 0x0000001d96007c0c */ /* 0x000fc4000bf23070 */
[----:B------:R-:W-:Y:S01]  /*3f80*/  ISETP.LE.U32.AND P2, PT, R145, UR29, PT ;  /* 0x0000001d91007c0c */ /* 0x000fe2000bf43070 */
[C---:B----4-:R-:W-:Y:S01]  /*3f90*/  HMMA.16816.F32 R80, R12.reuse, R4, R80 ;  /* 0x000000040c50723c */ /* 0x050fe20000001850 */
[----:B------:R-:W-:Y:S02]  /*3fa0*/  ISETP.LE.U32.AND P6, PT, R147, UR29, PT ;  /* 0x0000001d93007c0c */ /* 0x000fe4000bfc3070 */
[----:B------:R-:W-:Y:S02]  /*3fb0*/  ISETP.GT.U32.AND P4, PT, R149, UR29, PT ;  /* 0x0000001d95007c0c */ /* 0x000fe4000bf84070 */
[----:B------:R-:W-:Y:S02]  /*3fc0*/  PRMT R106, R106, 0x7632, R106 ;  /* 0x000076326a6a7816 */ /* 0x000fe4000000006a */
[----:B------:R-:W-:Y:S01]  /*3fd0*/  LOP3.LUT R135, R135, 0xffff, RZ, 0xc0, !PT ;  /* 0x0000ffff87877812 */ /* 0x000fe200078ec0ff */
[----:B------:R-:W-:Y:S01]  /*3fe0*/  HMMA.16816.F32 R76, R12, R6, R76 ;  /* 0x000000060c4c723c */ /* 0x000fe2000000184c */
[----:B------:R-:W1:Y:S01]  /*3ff0*/  LDSM.16.MT88.4 R4, [R126+0x7400] ;  /* 0x007400007e04783b */ /* 0x000e620000004200 */
[----:B------:R-:W-:Y:S01]  /*4000*/  @!P1 HADD2 R55, -R90.H0_H0, -RZ.H0_H0 ;  /* 0xa00000ff5a379230 */ /* 0x000fe20000000900 */
[----:B------:R-:W-:Y:S01]  /*4010*/  LOP3.LUT R106, R106, 0xff, RZ, 0xc0, !PT ;  /* 0x000000ff6a6a7812 */ /* 0x000fe200078ec0ff */
[----:B------:R-:W-:-:S02]  /*4020*/  @!P2 HADD2 R52, -R35.H0_H0, -RZ.H0_H0 ;  /* 0xa00000ff2334a230 */ /* 0x000fc40000000900 */
[----:B------:R-:W-:Y:S01]  /*4030*/  @!P6 HADD2 R54, -R89.H0_H0, -RZ.H0_H0 ;  /* 0xa00000ff5936e230 */ /* 0x000fe20000000900 */
[----:B------:R-:W-:Y:S01]  /*4040*/  @!P1 PRMT R90, R55, 0x5410, RZ ;  /* 0x00005410375a9816 */ /* 0x000fe200000000ff */
[----:B--2---:R-:W-:Y:S01]  /*4050*/  HMMA.16816.F32 R72, R12, R8, R72 ;  /* 0x000000080c48723c */ /* 0x004fe20000001848 */
[----:B------:R-:W-:Y:S01]  /*4060*/  VIADD R9, R41, 0x1 ;  /* 0x0000000129097836 */ /* 0x000fe20000000000 */
[----:B------:R-:W-:Y:S01]  /*4070*/  @!P2 PRMT R35, R52, 0x5410, RZ ;  /* 0x000054103423a816 */ /* 0x000fe200000000ff */
[----:B------:R-:W-:Y:S01]  /*4080*/  @P4 HADD2 R50, -R33.H0_H0, -RZ.H0_H0 ;  /* 0xa00000ff21324230 */ /* 0x000fe20000000900 */
[----:B------:R-:W-:Y:S01]  /*4090*/  @!P6 PRMT R89, R54, 0x5410, RZ ;  /* 0x000054103659e816 */ /* 0x000fe200000000ff */
[----:B------:R-:W-:Y:S01]  /*40a0*/  STG.E.U16 desc[UR24][R122.64], R90 ;  /* 0x0000005a7a007986 */ /* 0x000fe2000c101518 */
[----:B------:R-:W-:Y:S02]  /*40b0*/  LOP3.LUT R8, R9, UR27, R185, 0x96, !PT ;  /* 0x0000001b09087c12 */ /* 0x000fe4000f8e96b9 */
[----:B------:R-:W-:Y:S01]  /*40c0*/  HMMA.16816.F32 R40, R68, R44, RZ ;  /* 0x0000002c4428723c */ /* 0x000fe200000018ff */
[----:B------:R-:W-:Y:S01]  /*40d0*/  ISETP.GT.U32.AND P1, PT, R152, UR29, PT ;  /* 0x0000001d98007c0c */ /* 0x000fe2000bf24070 */
[----:B------:R-:W-:Y:S01]  /*40e0*/  STG.E.U16 desc[UR24][R122.64+0x2], R89 ;  /* 0x000002597a007986 */ /* 0x000fe2000c101518 */
[----:B------:R-:W-:Y:S01]  /*40f0*/  IMAD.WIDE.U32 R8, R8, -0x326172a9, RZ ;  /* 0xcd9e8d5708087825 */ /* 0x000fe200078e00ff */
[----:B------:R-:W-:-:S02]  /*4100*/  ISETP.GT.U32.AND P6, PT, R143, UR29, PT ;  /* 0x0000001d8f007c0c */ /* 0x000fc4000bfc4070 */
[----:B------:R-:W-:Y:S02]  /*4110*/  @P4 PRMT R33, R50, 0x5410, RZ ;  /* 0x0000541032214816 */ /* 0x000fe400000000ff */
[----:B------:R-:W-:Y:S01]  /*4120*/  HMMA.16816.F32 R44, R68, R46, RZ ;  /* 0x0000002e442c723c */ /* 0x000fe200000018ff */
[----:B------:R-:W-:Y:S02]  /*4130*/  LOP3.LUT R9, R186, UR28, R9, 0x96, !PT ;  /* 0x0000001cba097c12 */ /* 0x000fe4000f8e9609 */
[----:B------:R-:W-:Y:S02]  /*4140*/  LOP3.LUT R8, R8, UR23, R179, 0x96, !PT ;  /* 0x0000001708087c12 */ /* 0x000fe4000f8e96b3 */
[----:B------:R-:W-:Y:S01]  /*4150*/  ISETP.LE.U32.AND P2, PT, R144, UR29, PT ;  /* 0x0000001d90007c0c */ /* 0x000fe2000bf43070 */
[----:B------:R-:W-:Y:S01]  /*4160*/  @P1 HADD2 R49, -R28.H0_H0, -RZ.H0_H0 ;  /* 0xa00000ff1c311230 */ /* 0x000fe20000000900 */
[----:B------:R-:W-:Y:S01]  /*4170*/  ISETP.LE.U32.AND P4, PT, R135, UR29, PT ;  /* 0x0000001d87007c0c */ /* 0x000fe2000bf83070 */
[----:B------:R-:W-:Y:S01]  /*4180*/  HMMA.16816.F32 R36, R12, R10, R36 ;  /* 0x0000000a0c24723c */ /* 0x000fe20000001824 */
[----:B------:R-:W-:-:S04]  /*4190*/  IMAD.WIDE.U32 R10, R8, -0x2daee0ad, RZ ;  /* 0xd2511f53080a7825 */ /* 0x000fc800078e00ff */
[----:B------:R-:W-:Y:S01]  /*41a0*/  @P6 HADD2 R48, -R27.H0_H0, -RZ.H0_H0 ;  /* 0xa00000ff1b306230 */ /* 0x000fe20000000900 */
[----:B------:R-:W-:Y:S02]  /*41b0*/  @P1 PRMT R28, R49, 0x5410, RZ ;  /* 0x00005410311c1816 */ /* 0x000fe400000000ff */
[----:B------:R-:W-:Y:S01]  /*41c0*/  ISETP.LE.U32.AND P1, PT, R106, UR29, PT ;  /* 0x0000001d6a007c0c */ /* 0x000fe2000bf23070 */
[----:B------:R-:W-:Y:S01]  /*41d0*/  FFMA.FTZ R106, R101, UR31, -R136 ;  /* 0x0000001f656a7c23 */ /* 0x000fe20008010888 */
[----:B------:R-:W-:Y:S01]  /*41e0*/  @P6 PRMT R27, R48, 0x5410, RZ ;  /* 0x00005410301b6816 */ /* 0x000fe200000000ff */
[----:B-1----:R-:W-:Y:S01]  /*41f0*/  HMMA.16816.F32 R40, R12, R4, R40 ;  /* 0x000000040c28723c */ /* 0x002fe20000001828 */
[----:B------:R-:W-:-:S04]  /*4200*/  IMAD.WIDE.U32 R4, R9, -0x2daee0ad, RZ ;  /* 0xd2511f5309047825 */ /* 0x000fc800078e00ff */
[----:B------:R-:W-:Y:S01]  /*4210*/  @!P2 HADD2 R97, -R26.H0_H0, -RZ.H0_H0 ;  /* 0xa00000ff1a61a230 */ /* 0x000fe20000000900 */
[----:B------:R-:W-:Y:S01]  /*4220*/  ISETP.GT.U32.AND P6, PT, R109, UR29, PT ;  /* 0x0000001d6d007c0c */ /* 0x000fe2000bfc4070 */
[----:B------:R-:W-:Y:S02]  /*4230*/  @!P4 HADD2 R96, -R25.H0_H0, -RZ.H0_H0 ;  /* 0xa00000ff1960c230 */ /* 0x000fe40000000900 */
[----:B------:R-:W-:Y:S01]  /*4240*/  FFMA.FTZ R109, R100, UR31, -R131 ;  /* 0x0000001f646d7c23 */ /* 0x000fe20008010883 */
[----:B------:R-:W-:Y:S01]  /*4250*/  LOP3.LUT R8, R180, UR22, R5, 0x96, !PT ;  /* 0x00000016b4087c12 */ /* 0x000fe2000f8e9605 */
[----:B------:R-:W-:Y:S01]  /*4260*/  MUFU.EX2 R106, R106 ;  /* 0x0000006a006a7308 */ /* 0x000fe20000000800 */
[----:B------:R-:W-:Y:S01]  /*4270*/  LOP3.LUT R4, R4, UR18, R11, 0x96, !PT ;  /* 0x0000001204047c12 */ /* 0x000fe2000f8e960b */
[----:B------:R-:W-:Y:S01]  /*4280*/  HMMA.16816.F32 R44, R12, R6, R44 ;  /* 0x000000060c2c723c */ /* 0x000fe2000000182c */
[----:B------:R-:W-:Y:S01]  /*4290*/  PRMT R5, R146, 0x7770, RZ ;  /* 0x0000777092057816 */ /* 0x000fe200000000ff */
[----:B------:R-:W-:-:S04]  /*42a0*/  IMAD.WIDE.U32 R154, R8, -0x326172a9, RZ ;  /* 0xcd9e8d57089a7825 */ /* 0x000fc800078e00ff */
[----:B------:R-:W-:Y:S01]  /*42b0*/  @!P1 HADD2 R95, -R24.H0_H0, -RZ.H0_H0 ;  /* 0xa00000ff185f9230 */ /* 0x000fe20000000900 */
[----:B------:R-:W-:Y:S01]  /*42c0*/  @!P2 PRMT R26, R97, 0x5410, RZ ;  /* 0x00005410611aa816 */ /* 0x000fe200000000ff */
[----:B------:R-:W-:Y:S01]  /*42d0*/  MUFU.EX2 R109, R109 ;  /* 0x0000006d006d7308 */ /* 0x000fe20000000800 */
[----:B------:R-:W-:Y:S01]  /*42e0*/  IMAD.WIDE.U32 R8, R4, -0x326172a9, RZ ;  /* 0xcd9e8d5704087825 */ /* 0x000fe200078e00ff */
[----:B------:R-:W-:-:S03]  /*42f0*/  LOP3.LUT R6, R178, UR19, R155, 0x96, !PT ;  /* 0x00000013b2067c12 */ /* 0x000fc6000f8e969b */
[----:B------:R-:W-:Y:S01]  /*4300*/  @P6 HADD2 R66, -R31.H0_H0, -RZ.H0_H0 ;  /* 0xa00000ff1f426230 */ /* 0x000fe20000000900 */
[----:B------:R-:W-:Y:S02]  /*4310*/  PRMT R4, R148, 0x7770, RZ ;  /* 0x0000777094047816 */ /* 0x000fe400000000ff */
[----:B------:R-:W-:Y:S01]  /*4320*/  LOP3.LUT R151, R154, UR17, R9, 0x96, !PT ;  /* 0x000000119a977c12 */ /* 0x000fe2000f8e9609 */
[----:B------:R-:W-:Y:S01]  /*4330*/  IMAD.WIDE.U32 R154, R6, -0x2daee0ad, RZ ;  /* 0xd2511f53069a7825 */ /* 0x000fe200078e00ff */
[----:B------:R-:W-:Y:S02]  /*4340*/  PRMT R6, R29, 0x7632, R6 ;  /* 0x000076321d067816 */ /* 0x000fe40000000006 */
[----:B------:R-:W-:Y:S01]  /*4350*/  ISETP.LE.U32.AND P5, PT, R5, UR29, PT ;  /* 0x0000001d05007c0c */ /* 0x000fe2000bfa3070 */
[----:B------:R-:W-:Y:S01]  /*4360*/  IMAD.WIDE.U32 R150, R151, -0x2daee0ad, RZ ;  /* 0xd2511f5397967825 */ /* 0x000fe200078e00ff */
[----:B------:R-:W-:Y:S02]  /*4370*/  LOP3.LUT R6, R6, 0xff, RZ, 0xc0, !PT ;  /* 0x000000ff06067812 */ /* 0x000fe400078ec0ff */
[----:B------:R-:W-:-:S02]  /*4380*/  LOP3.LUT R10, R10, UR16, R155, 0x96, !PT ;  /* 0x000000100a0a7c12 */ /* 0x000fc4000f8e969b */
[----:B------:R-:W-:Y:S02]  /*4390*/  ISETP.LE.U32.AND P3, PT, R6, UR29, PT ;  /* 0x0000001d06007c0c */ /* 0x000fe4000bf63070 */
[----:B------:R-:W-:Y:S01]  /*43a0*/  LOP3.LUT R7, R154, UR12, R151, 0x96, !PT ;  /* 0x0000000c9a077c12 */ /* 0x000fe2000f8e9697 */
[----:B------:R-:W-:Y:S01]  /*43b0*/  IMAD.WIDE.U32 R10, R10, -0x326172a9, RZ ;  /* 0xcd9e8d570a0a7825 */ /* 0x000fe200078e00ff */
[----:B------:R-:W-:-:S03]  /*43c0*/  @!P1 PRMT R24, R95, 0x5410, RZ ;  /* 0x000054105f189816 */ /* 0x000fc600000000ff */
[----:B------:R-:W-:Y:S01]  /*43d0*/  FFMA.FTZ R95, R102, UR31, -R131 ;  /* 0x0000001f665f7c23 */ /* 0x000fe20008010883 */
[----:B------:R-:W-:Y:S01]  /*43e0*/  ISETP.GT.U32.AND P2, PT, R108, UR29, PT ;  /* 0x0000001d6c007c0c */ /* 0x000fe2000bf44070 */
[----:B------:R-:W-:Y:S01]  /*43f0*/  IMAD.WIDE.U32 R6, R7, -0x326172a9, RZ ;  /* 0xcd9e8d5707067825 */ /* 0x000fe200078e00ff */
[----:B------:R-:W-:-:S03]  /*4400*/  LOP3.LUT R145, R8, UR13, R11, 0x96, !PT ;  /* 0x0000000d08917c12 */ /* 0x000fc6000f8e960b */
[----:B------:R-:W-:Y:S01]  /*4410*/  @!P5 HADD2 R51, -R34.H0_H0, -RZ.H0_H0 ;  /* 0xa00000ff2233d230 */ /* 0x000fe20000000900 */
[----:B------:R-:W-:Y:S01]  /*4420*/  @!P4 PRMT R25, R96, 0x5410, RZ ;  /* 0x000054106019c816 */ /* 0x000fe200000000ff */
[----:B------:R-:W-:Y:S01]  /*4430*/  IMAD.MOV.U32 R148, RZ, RZ, R6 ;  /* 0x000000ffff947224 */ /* 0x000fe200078e0006 */
[----:B------:R-:W-:Y:S01]  /*4440*/  LOP3.LUT R9, R10, UR9, R7, 0x96, !PT ;  /* 0x000000090a097c12 */ /* 0x000fe2000f8e9607 */
[----:B------:R-:W-:Y:S01]  /*4450*/  @!P3 HADD2 R53, -R86.H0_H0, -RZ.H0_H0 ;  /* 0xa00000ff5635b230 */ /* 0x000fe20000000900 */
[C---:B------:R-:W-:Y:S01]  /*4460*/  PRMT R146, R6.reuse, 0x7770, RZ ;  /* 0x0000777006927816 */ /* 0x040fe200000000ff */
[----:B------:R-:W-:Y:S01]  /*4470*/  MUFU.EX2 R95, R95 ;  /* 0x0000005f005f7308 */ /* 0x000fe20000000800 */
[----:B------:R-:W-:Y:S01]  /*4480*/  PRMT R10, R6, 0x7771, RZ ;  /* 0x00007771060a7816 */ /* 0x000fe200000000ff */
[----:B------:R-:W-:Y:S01]  /*4490*/  FFMA.FTZ R108, R98, UR31, -R131 ;  /* 0x0000001f626c7c23 */ /* 0x000fe20008010883 */
[----:B------:R-:W-:Y:S01]  /*44a0*/  @!P3 PRMT R86, R53, 0x5410, RZ ;  /* 0x000054103556b816 */ /* 0x000fe200000000ff */
[----:B------:R-:W-:Y:S01]  /*44b0*/  @P2 HADD2 R63, -R30.H0_H0, -RZ.H0_H0 ;  /* 0xa00000ff1e3f2230 */ /* 0x000fe20000000900 */
[----:B------:R-:W1:Y:S01]  /*44c0*/  LDSM.16.MT88.4 R52, [R124+0x7000] ;  /* 0x007000007c34783b */ /* 0x000e620000004200 */
[----:B------:R-:W-:-:S02]  /*44d0*/  PRMT R8, R6, 0x7772, RZ ;  /* 0x0000777206087816 */ /* 0x000fc400000000ff */
[----:B------:R-:W-:Y:S01]  /*44e0*/  PRMT R11, R6, 0x7773, RZ ;  /* 0x00007773060b7816 */ /* 0x000fe200000000ff */
[----:B------:R-:W-:Y:S01]  /*44f0*/  MUFU.EX2 R108, R108 ;  /* 0x0000006c006c7308 */ /* 0x000fe20000000800 */
[----:B------:R-:W-:Y:S02]  /*4500*/  ISETP.LE.U32.AND P3, PT, R4, UR29, PT ;  /* 0x0000001d04007c0c */ /* 0x000fe4000bf63070 */
[----:B------:R-:W2:Y:S01]  /*4510*/  LDSM.16.MT88.4 R4, [R124+0x7400] ;  /* 0x007400007c04783b */ /* 0x000ea20000004200 */
[----:B------:R-:W-:Y:S02]  /*4520*/  @!P5 PRMT R34, R51, 0x5410, RZ ;  /* 0x000054103322d816 */ /* 0x000fe400000000ff */
[----:B------:R-:W-:Y:S02]  /*4530*/  ISETP.LE.U32.AND P5, PT, R141, UR29, PT ;  /* 0x0000001d8d007c0c */ /* 0x000fe4000bfa3070 */
[----:B------:R-:W-:Y:S02]  /*4540*/  ISETP.LE.U32.AND P1, PT, R146, UR29, PT ;  /* 0x0000001d92007c0c */ /* 0x000fe4000bf23070 */
[----:B------:R-:W-:Y:S01]  /*4550*/  ISETP.GT.U32.AND P4, PT, R107, UR29, PT ;  /* 0x0000001d6b007c0c */ /* 0x000fe2000bf84070 */
[----:B------:R-:W-:Y:S01]  /*4560*/  FFMA.FTZ R107, R103, UR31, -R136 ;  /* 0x0000001f676b7c23 */ /* 0x000fe20008010888 */
[----:B------:R-:W-:-:S02]  /*4570*/  LOP3.LUT R147, R9, 0xffff, RZ, 0xc0, !PT ;  /* 0x0000ffff09937812 */ /* 0x000fc400078ec0ff */
[----:B------:R-:W-:Y:S01]  /*4580*/  @P2 PRMT R30, R63, 0x5410, RZ ;  /* 0x000054103f1e2816 */ /* 0x000fe200000000ff */
[----:B------:R-:W-:Y:S01]  /*4590*/  @!P3 HADD2 R67, -R32.H0_H0, -RZ.H0_H0 ;  /* 0xa00000ff2043b230 */ /* 0x000fe20000000900 */
[----:B------:R-:W-:Y:S01]  /*45a0*/  SHF.R.U32.HI R147, RZ, 0x8, R147 ;  /* 0x00000008ff937819 */ /* 0x000fe20000011693 */
[----:B------:R-:W3:Y:S01]  /*45b0*/  MUFU.EX2 R107, R107 ;  /* 0x0000006b006b7308 */ /* 0x000ee20000000800 */
[----:B------:R-:W-:Y:S01]  /*45c0*/  @P6 PRMT R31, R66, 0x5410, RZ ;  /* 0x00005410421f6816 */ /* 0x000fe200000000ff */
[----:B------:R-:W-:Y:S01]  /*45d0*/  @!P5 HADD2 R94, -R23.H0_H0, -RZ.H0_H0 ;  /* 0xa00000ff175ed230 */ /* 0x000fe20000000900 */
[----:B------:R-:W-:Y:S02]  /*45e0*/  @!P3 PRMT R32, R67, 0x5410, RZ ;  /* 0x000054104320b816 */ /* 0x000fe400000000ff */
[----:B------:R-:W-:Y:S01]  /*45f0*/  ISETP.GT.U32.AND P3, PT, R8, UR29, PT ;  /* 0x0000001d08007c0c */ /* 0x000fe2000bf64070 */
[----:B------:R-:W-:Y:S01]  /*4600*/  @P4 HADD2 R62, -R29.H0_H0, -RZ.H0_H0 ;  /* 0xa00000ff1d3e4230 */ /* 0x000fe20000000900 */
[----:B------:R-:W-:Y:S01]  /*4610*/  @!P5 PRMT R23, R94, 0x5410, RZ ;  /* 0x000054105e17d816 */ /* 0x000fe200000000ff */
[----:B------:R-:W-:Y:S01]  /*4620*/  FFMA.FTZ R94, R104, UR31, -R131 ;  /* 0x0000001f685e7c23 */ /* 0x000fe20008010883 */
[----:B------:R-:W-:Y:S01]  /*4630*/  ISETP.GT.U32.AND P5, PT, R11, UR29, PT ;  /* 0x0000001d0b007c0c */ /* 0x000fe2000bfa4070 */
[----:B------:R-:W-:Y:S01]  /*4640*/  FFMA.FTZ R104, R105, UR31, -R136 ;  /* 0x0000001f69687c23 */ /* 0x000fe20008010888 */
[----:B------:R-:W-:-:S02]  /*4650*/  @P4 PRMT R29, R62, 0x5410, RZ ;  /* 0x000054103e1d4816 */ /* 0x000fc400000000ff */
[----:B------:R-:W-:Y:S01]  /*4660*/  PRMT R11, R8, 0x5410, R11 ;  /* 0x00005410080b7816 */ /* 0x000fe2000000000b */
[----:B------:R-:W4:Y:S01]  /*4670*/  MUFU.EX2 R94, R94 ;  /* 0x0000005e005e7308 */ /* 0x000f220000000800 */
[----:B---3--:R-:W-:Y:S02]  /*4680*/  F2FP.F16.F32.PACK_AB R101, R106, R107 ;  /* 0x0000006b6a65723e */ /* 0x008fe400000000ff */
[----:B------:R-:W-:Y:S01]  /*4690*/  F2FP.F16.F32.PACK_AB R98, R108, R109 ;  /* 0x0000006d6c62723e */ /* 0x000fe200000000ff */
[----:B------:R-:W-:Y:S01]  /*46a0*/  MUFU.EX2 R104, R104 ;  /* 0x0000006800687308 */ /* 0x000fe20000000800 */
[----:B-1----:R-:W-:Y:S01]  /*46b0*/  HMMA.16816.F32 R48, R68, R52, RZ ;  /* 0x000000344430723c */ /* 0x002fe200000018ff */
[----:B------:R-:W-:Y:S01]  /*46c0*/  IMAD.WIDE.U32 R52, R145, -0x2daee0ad, RZ ;  /* 0xd2511f5391347825 */ /* 0x000fe200078e00ff */
[----:B------:R-:W-:-:S03]  /*46d0*/  LOP3.LUT R141, R148, 0xff, RZ, 0xc0, !PT ;  /* 0x000000ff948d7812 */ /* 0x000fc600078ec0ff */
[----:B------:R-:W-:Y:S01]  /*46e0*/  @!P1 HADD2 R58, -R98.H0_H0, -RZ.H0_H0 ;  /* 0xa00000ff623a9230 */ /* 0x000fe20000000900 */
[----:B------:R-:W-:Y:S01]  /*46f0*/  PRMT R100, R101, 0x7632, R100 ;  /* 0x0000763265647816 */ /* 0x000fe20000000064 */
[----:B------:R-:W-:Y:S01]  /*4700*/  IMAD.MOV.U32 R146, RZ, RZ, R52 ;  /* 0x000000ffff927224 */ /* 0x000fe200078e0034 */
[----:B------:R-:W-:Y:S02]  /*4710*/  LOP3.LUT R135, R150, UR8, R53, 0x96, !PT ;  /* 0x0000000896877c12 */ /* 0x000fe4000f8e9635 */
[C---:B------:R-:W-:Y:S02]  /*4720*/  PRMT R143, R52.reuse, 0x7772, RZ ;  /* 0x00007772348f7816 */ /* 0x040fe400000000ff */
[----:B------:R-:W-:Y:S02]  /*4730*/  PRMT R145, R52, 0x7771, RZ ;  /* 0x0000777134917816 */ /* 0x000fe400000000ff */
[----:B----4-:R-:W-:Y:S01]  /*4740*/  F2FP.F16.F32.PACK_AB R102, R94, R95 ;  /* 0x0000005f5e66723e */ /* 0x010fe200000000ff */
[----:B------:R-:W-:Y:S01]  /*4750*/  FADD.FTZ R95, R95, R92 ;  /* 0x0000005c5f5f7221 */ /* 0x000fe20000010000 */
[----:B------:R-:W-:-:S02]  /*4760*/  PRMT R141, R141, 0x5410, R10 ;  /* 0x000054108d8d7816 */ /* 0x000fc4000000000a */
[----:B------:R-:W-:Y:S01]  /*4770*/  PRMT R103, R102, 0x7632, R103 ;  /* 0x0000763266677816 */ /* 0x000fe20000000067 */
[----:B------:R-:W-:Y:S01]  /*4780*/  FADD.FTZ R94, R94, R95 ;  /* 0x0000005f5e5e7221 */ /* 0x000fe20000010000 */
[----:B------:R-:W-:Y:S01]  /*4790*/  LOP3.LUT R66, R135, 0xff, RZ, 0xc0, !PT ;  /* 0x000000ff87427812 */ /* 0x000fe200078ec0ff */
[----:B--2---:R-:W-:Y:S01]  /*47a0*/  HMMA.16816.F32 R48, R12, R4, R48 ;  /* 0x000000040c30723c */ /* 0x004fe20000001830 */
[C---:B------:R-:W-:Y:S01]  /*47b0*/  PRMT R5, R52.reuse, 0x7770, RZ ;  /* 0x0000777034057816 */ /* 0x040fe200000000ff */
[----:B------:R-:W-:Y:S01]  /*47c0*/  FADD.FTZ R109, R109, R94 ;  /* 0x0000005e6d6d7221 */ /* 0x000fe20000010000 */
[----:B------:R-:W-:Y:S02]  /*47d0*/  PRMT R4, R52, 0x7773, RZ ;  /* 0x0000777334047816 */ /* 0x000fe400000000ff */
[----:B------:R-:W-:Y:S01]  /*47e0*/  ISETP.LE.U32.AND P4, PT, R5, UR29, PT ;  /* 0x0000001d05007c0c */ /* 0x000fe2000bf83070 */
[----:B------:R-:W-:Y:S01]  /*47f0*/  FADD.FTZ R108, R108, R109 ;  /* 0x0000006d6c6c7221 */ /* 0x000fe20000010000 */
[----:B------:R-:W-:Y:S01]  /*4800*/  PRMT R8, R102, 0x5410, R103 ;  /* 0x0000541066087816 */ /* 0x000fe20000000067 */
[----:B------:R-:W-:Y:S01]  /*4810*/  HMMA.16816.F32 R52, R68, R54, RZ ;  /* 0x000000364434723c */ /* 0x000fe200000018ff */
[----:B------:R-:W-:-:S02]  /*4820*/  LOP3.LUT R146, R146, 0xff, RZ, 0xc0, !PT ;  /* 0x000000ff92927812 */ /* 0x000fc400078ec0ff */
[--C-:B------:R-:W-:Y:S02]  /*4830*/  HSET2.LE.AND R141, R141, R176.reuse, PT ;  /* 0x000000b08d8d7233 */ /* 0x100fe40003803000 */
[----:B------:R-:W-:-:S15]  /*4840*/  HSET2.LE.AND R11, R11, R176, PT ;  /* 0x000000b00b0b7233 */ /* 0x000fde0003803000 */
[----:B------:R-:W-:Y:S01]  /*4850*/  HMMA.16816.F32 R52, R12, R6, R52 ;  /* 0x000000060c34723c */ /* 0x000fe20000001834 */
[----:B------:R-:W-:Y:S02]  /*4860*/  LOP3.LUT R6, R9, 0xff, RZ, 0xc0, !PT ;  /* 0x000000ff09067812 */ /* 0x000fe400078ec0ff */
[----:B------:R-:W-:Y:S02]  /*4870*/  LOP3.LUT R7, R147, 0xffff, RZ, 0xc0, !PT ;  /* 0x0000ffff93077812 */ /* 0x000fe400078ec0ff */
[C---:B------:R-:W-:Y:S02]  /*4880*/  ISETP.LE.U32.AND P2, PT, R6.reuse, UR29, PT ;  /* 0x0000001d06007c0c */ /* 0x040fe4000bf43070 */
[----:B------:R-:W-:Y:S02]  /*4890*/  ISETP.LE.U32.AND P6, PT, R7, UR29, PT ;  /* 0x0000001d07007c0c */ /* 0x000fe4000bfc3070 */
[----:B------:R-:W-:Y:S02]  /*48a0*/  PRMT R7, R9, 0x7632, R7 ;  /* 0x0000763209077816 */ /* 0x000fe40000000007 */
[----:B------:R-:W-:-:S02]  /*48b0*/  PRMT R147, R6, 0x5410, R147 ;  /* 0x0000541006937816 */ /* 0x000fc40000000093 */
[----:B------:R-:W-:-:S03]  /*48c0*/  LOP3.LUT R5, R7, 0xff, RZ, 0xc0, !PT ;  /* 0x000000ff07057812 */ /* 0x000fc600078ec0ff */
[----:B------:R-:W-:Y:S02]  /*48d0*/  HSET2.LE.AND R147, R147, R176, PT ;  /* 0x000000b093937233 */ /* 0x000fe40003803000 */
[----:B------:R-:W-:Y:S02]  /*48e0*/  @!P2 HADD2 R61, -R102.H0_H0, -RZ.H0_H0 ;  /* 0xa00000ff663da230 */ /* 0x000fe40000000900 */
[----:B------:R-:W-:Y:S01]  /*48f0*/  @!P6 HADD2 R60, -R103.H0_H0, -RZ.H0_H0 ;  /* 0xa00000ff673ce230 */ /* 0x000fe20000000900 */
[----:B------:R-:W-:Y:S02]  /*4900*/  LOP3.LUT R8, R8, R147, RZ, 0xc0, !PT ;  /* 0x0000009308087212 */ /* 0x000fe400078ec0ff */
[----:B------:R-:W-:Y:S02]  /*4910*/  @!P2 PRMT R102, R61, 0x5410, RZ ;  /* 0x000054103d66a816 */ /* 0x000fe400000000ff */
[----:B------:R-:W-:Y:S01]  /*4920*/  ISETP.LE.U32.AND P2, PT, R5, UR29, PT ;  /* 0x0000001d05007c0c */ /* 0x000fe2000bf43070 */
[----:B------:R-:W-:Y:S01]  /*4930*/  FFMA.FTZ R5, R99, UR31, -R136 ;  /* 0x0000001f63057c23 */ /* 0x000fe20008010888 */
[----:B------:R-:W-:-:S02]  /*4940*/  @!P6 PRMT R103, R60, 0x5410, RZ ;  /* 0x000054103c67e816 */ /* 0x000fc400000000ff */
[----:B------:R-:W-:Y:S01]  /*4950*/  ISETP.GT.U32.AND P6, PT, R10, UR29, PT ;  /* 0x0000001d0a007c0c */ /* 0x000fe2000bfc4070 */
[----:B------:R-:W1:Y:S01]  /*4960*/  LDSM.16.MT88.4 R60, [R126+0x8000] ;  /* 0x008000007e3c783b */ /* 0x000e620000004200 */
[C---:B------:R-:W-:Y:S01]  /*4970*/  PRMT R99, R98.reuse, 0x7632, R99 ;  /* 0x0000763262637816 */ /* 0x040fe20000000063 */
[----:B------:R2:W3:Y:S01]  /*4980*/  MUFU.EX2 R105, R5 ;  /* 0x0000000500697308 */ /* 0x0004e20000000800 */
[----:B------:R-:W-:Y:S02]  /*4990*/  PRMT R10, R101, 0x5410, R100 ;  /* 0x00005410650a7816 */ /* 0x000fe40000000064 */
[----:B------:R-:W-:Y:S02]  /*49a0*/  PRMT R144, R98, 0x5410, R99 ;  /* 0x0000541062907816 */ /* 0x000fe40000000063 */
[----:B------:R-:W-:Y:S01]  /*49b0*/  @!P1 PRMT R98, R58, 0x5410, RZ ;  /* 0x000054103a629816 */ /* 0x000fe200000000ff */
[----:B------:R-:W-:Y:S01]  /*49c0*/  @!P2 HADD2 R59, -R101.H0_H0, -RZ.H0_H0 ;  /* 0xa00000ff653ba230 */ /* 0x000fe20000000900 */
[----:B------:R-:W-:-:S03]  /*49d0*/  ISETP.GT.U32.AND P1, PT, R4, UR29, PT ;  /* 0x0000001d04007c0c */ /* 0x000fc6000bf24070 */
[----:B------:R-:W-:Y:S01]  /*49e0*/  @P6 HADD2 R57, -R99.H0_H0, -RZ.H0_H0 ;  /* 0xa00000ff63396230 */ /* 0x000fe20000000900 */
[----:B------:R-:W-:Y:S02]  /*49f0*/  @!P2 PRMT R101, R59, 0x5410, RZ ;  /* 0x000054103b65a816 */ /* 0x000fe400000000ff */
[C---:B------:R-:W-:Y:S02]  /*4a00*/  ISETP.GT.U32.AND P2, PT, R143.reuse, UR29, PT ;  /* 0x0000001d8f007c0c */ /* 0x040fe4000bf44070 */
[----:B------:R-:W-:Y:S02]  /*4a10*/  PRMT R143, R143, 0x5410, R4 ;  /* 0x000054108f8f7816 */ /* 0x000fe40000000004 */
[--C-:B------:R-:W-:Y:S02]  /*4a20*/  SHF.R.U32.HI R4, RZ, 0x10, R9.reuse ;  /* 0x00000010ff047819 */ /* 0x100fe40000011609 */
[----:B------:R-:W-:Y:S02]  /*4a30*/  SHF.R.U32.HI R9, RZ, 0x18, R9 ;  /* 0x00000018ff097819 */ /* 0x000fe40000011609 */
[----:B------:R-:W-:-:S02]  /*4a40*/  LOP3.LUT R4, R4, 0xff, RZ, 0xc0, !PT ;  /* 0x000000ff04047812 */ /* 0x000fc400078ec0ff */
[----:B------:R-:W-:Y:S02]  /*4a50*/  @P6 PRMT R99, R57, 0x5410, RZ ;  /* 0x0000541039636816 */ /* 0x000fe400000000ff */
[----:B------:R-:W-:Y:S02]  /*4a60*/  ISETP.LE.U32.AND P6, PT, R9, UR29, PT ;  /* 0x0000001d09007c0c */ /* 0x000fe4000bfc3070 */
[----:B------:R-:W-:Y:S02]  /*4a70*/  PRMT R9, R4, 0x5410, R9 ;  /* 0x0000541004097816 */ /* 0x000fe40000000009 */
[----:B--2---:R-:W2:Y:S01]  /*4a80*/  LDSM.16.MT88.4 R4, [R126+0x8400] ;  /* 0x008400007e04783b */ /* 0x004ea20000004200 */
[----:B---3--:R-:W-:Y:S02]  /*4a90*/  F2FP.F16.F32.PACK_AB R97, R104, R105 ;  /* 0x000000696861723e */ /* 0x008fe400000000ff */
[----:B------:R-:W-:Y:S02]  /*4aa0*/  HSET2.LE.AND R9, R9, R176, PT ;  /* 0x000000b009097233 */ /* 0x000fe40003803000 */
[----:B------:R-:W-:Y:S01]  /*4ab0*/  PRMT R96, R97, 0x7632, R96 ;  /* 0x0000763261607816 */ /* 0x000fe20000000060 */
[----:B------:R-:W-:-:S02]  /*4ac0*/  @P3 HADD2 R56, -R97.H0_H0, -RZ.H0_H0 ;  /* 0xa00000ff61383230 */ /* 0x000fc40000000900 */
[----:B------:R-:W-:Y:S01]  /*4ad0*/  LOP3.LUT R9, R10, R9, RZ, 0xc0, !PT ;  /* 0x000000090a097212 */ /* 0x000fe200078ec0ff */
[----:B------:R-:W-:Y:S01]  /*4ae0*/  @!P6 HADD2 R19, -R100.H0_H0, -RZ.H0_H0 ;  /* 0xa00000ff6413e230 */ /* 0x000fe20000000900 */
[----:B------:R-:W-:Y:S01]  /*4af0*/  PRMT R148, R97, 0x5410, R96 ;  /* 0x0000541061947816 */ /* 0x000fe20000000060 */
[----:B------:R-:W-:Y:S01]  /*4b00*/  @P5 HADD2 R18, -R96.H0_H0, -RZ.H0_H0 ;  /* 0xa00000ff60125230 */ /* 0x000fe20000000900 */
[----:B------:R-:W-:Y:S02]  /*4b10*/  @P3 PRMT R97, R56, 0x5410, RZ ;  /* 0x0000541038613816 */ /* 0x000fe400000000ff */
[----:B-1----:R-:W-:Y:S01]  /*4b20*/  HMMA.16816.F32 R56, R68, R60, RZ ;  /* 0x0000003c4438723c */ /* 0x002fe200000018ff */
[----:B------:R-:W-:Y:S02]  /*4b30*/  @!P6 PRMT R100, R19, 0x5410, RZ ;  /* 0x000054101364e816 */ /* 0x000fe400000000ff */
[----:B------:R-:W-:Y:S02]  /*4b40*/  @P5 PRMT R96, R18, 0x5410, RZ ;  /* 0x0000541012605816 */ /* 0x000fe400000000ff */
[----:B------:R-:W-:-:S02]  /*4b50*/  ISETP.LE.U32.AND P5, PT, R66, UR29, PT ;  /* 0x0000001d42007c0c */ /* 0x000fc4000bfa3070 */
[----:B------:R-:W-:Y:S01]  /*4b60*/  LOP3.LUT R19, R135, 0xffff, RZ, 0xc0, !PT ;  /* 0x0000ffff87137812 */ /* 0x000fe200078ec0ff */
[----:B------:R-:W-:Y:S01]  /*4b70*/  HMMA.16816.F32 R60, R68, R62, RZ ;  /* 0x0000003e443c723c */ /* 0x000fe200000018ff */
[----:B------:R-:W-:Y:S02]  /*4b80*/  ISETP.GT.U32.AND P3, PT, R145, UR29, PT ;  /* 0x0000001d91007c0c */ /* 0x000fe4000bf64070 */
[----:B------:R-:W-:Y:S02]  /*4b90*/  SHF.R.U32.HI R19, RZ, 0x8, R19 ;  /* 0x00000008ff137819 */ /* 0x000fe40000011613 */
[----:B------:R-:W-:Y:S02]  /*4ba0*/  PRMT R145, R146, 0x5410, R145 ;  /* 0x0000541092917816 */ /* 0x000fe40000000091 */
[----:B------:R-:W-:Y:S02]  /*4bb0*/  LOP3.LUT R18, R19, 0xffff, RZ, 0xc0, !PT ;  /* 0x0000ffff13127812 */ /* 0x000fe400078ec0ff */
[----:B------:R-:W-:-:S02]  /*4bc0*/  PRMT R19, R66, 0x5410, R19 ;  /* 0x0000541042137816 */ /* 0x000fc40000000013 */
[----:B------:R-:W-:Y:S02]  /*4bd0*/  ISETP.LE.U32.AND P6, PT, R18, UR29, PT ;  /* 0x0000001d12007c0c */ /* 0x000fe4000bfc3070 */
[----:B------:R-:W-:Y:S02]  /*4be0*/  LOP3.LUT R10, R144, R141, RZ, 0xc0, !PT ;  /* 0x0000008d900a7212 */ /* 0x000fe400078ec0ff */
[----:B------:R-:W-:Y:S02]  /*4bf0*/  HSET2.LE.AND R19, R19, R176, PT ;  /* 0x000000b013137233 */ /* 0x000fe40003803000 */
[----:B------:R-:W-:Y:S01]  /*4c00*/  LOP3.LUT R11, R148, R11, RZ, 0xc0, !PT ;  /* 0x0000000b940b7212 */ /* 0x000fe200078ec0ff */
[----:B--2---:R-:W-:Y:S01]  /*4c10*/  HMMA.16816.F32 R56, R12, R4, R56 ;  /* 0x000000040c38723c */ /* 0x004fe20000001838 */
[--C-:B------:R-:W-:Y:S01]  /*4c20*/  FFMA.FTZ R5, R110, UR31, -R131.reuse ;  /* 0x0000001f6e057c23 */ /* 0x100fe20008010883 */
[--C-:B------:R-:W-:Y:S01]  /*4c30*/  FFMA.FTZ R110, R114, UR31, -R131.reuse ;  /* 0x0000001f726e7c23 */ /* 0x100fe20008010883 */
[----:B------:R-:W-:-:S02]  /*4c40*/  FFMA.FTZ R4, R113, UR31, -R131 ;  /* 0x0000001f71047c23 */ /* 0x000fc40008010883 */
[----:B------:R1:W-:Y:S03]  /*4c50*/  MUFU.EX2 R113, R5 ;  /* 0x0000000500717308 */ /* 0x0003e60000000800 */
[----:B------:R-:W-:Y:S01]  /*4c60*/  HMMA.16816.F32 R60, R12, R6, R60 ;  /* 0x000000060c3c723c */ /* 0x000fe2000000183c */
[----:B------:R-:W2:Y:S01]  /*4c70*/  MUFU.EX2 R110, R110 ;  /* 0x0000006e006e7308 */ /* 0x000ea20000000800 */
[----:B------:R-:W-:Y:S01]  /*4c80*/  FADD.FTZ R7, R133, R138 ;  /* 0x0000008a85077221 */ /* 0x000fe20000010000 */
[--C-:B------:R-:W-:Y:S01]  /*4c90*/  FFMA.FTZ R6, R111, UR31, -R136.reuse ;  /* 0x0000001f6f067c23 */ /* 0x100fe20008010888 */
[----:B------:R-:W-:Y:S01]  /*4ca0*/  FFMA.FTZ R133, R116, UR31, -R136 ;  /* 0x0000001f74857c23 */ /* 0x000fe20008010888 */
[----:B------:R-:W3:Y:S01]  /*4cb0*/  MUFU.EX2 R111, R4 ;  /* 0x00000004006f7308 */ /* 0x000ee20000000800 */
[----:B------:R-:W-:-:S03]  /*4cc0*/  FADD.FTZ R7, R118, R7 ;  /* 0x0000000776077221 */ /* 0x000fc60000010000 */
[----:B------:R4:W5:Y:S01]  /*4cd0*/  MUFU.EX2 R117, R6 ;  /* 0x0000000600757308 */ /* 0x0009620000000800 */
[----:B------:R-:W-:Y:S01]  /*4ce0*/  FADD.FTZ R132, R132, R7 ;  /* 0x0000000784847221 */ /* 0x000fe20000010000 */
[----:B-1----:R-:W-:Y:S02]  /*4cf0*/  PRMT R5, R135, 0x7632, R5 ;  /* 0x0000763287057816 */ /* 0x002fe40000000005 */
[----:B------:R-:W1:Y:S01]  /*4d00*/  MUFU.EX2 R136, R133 ;  /* 0x0000008500887308 */ /* 0x000e620000000800 */
[----:B------:R-:W-:Y:S01]  /*4d10*/  FADD.FTZ R91, R91, R132 ;  /* 0x000000845b5b7221 */ /* 0x000fe20000010000 */
[----:B--2---:R-:W-:Y:S01]  /*4d20*/  F2FP.F16.F32.PACK_AB R115, R110, R113 ;  /* 0x000000716e73723e */ /* 0x004fe200000000ff */
[----:B------:R-:W-:Y:S01]  /*4d30*/  FADD.FTZ R113, R113, R108 ;  /* 0x0000006c71717221 */ /* 0x000fe20000010000 */
[----:B------:R-:W-:Y:S01]  /*4d40*/  LOP3.LUT R5, R5, 0xff, RZ, 0xc0, !PT ;  /* 0x000000ff05057812 */ /* 0x000fe200078ec0ff */
[----:B------:R-:W-:Y:S01]  /*4d50*/  FADD.FTZ R88, R88, R91 ;  /* 0x0000005b58587221 */ /* 0x000fe20000010000 */
[----:B------:R-:W-:Y:S01]  /*4d60*/  PRMT R114, R115, 0x7632, R114 ;  /* 0x0000763273727816 */ /* 0x000fe20000000072 */
[----:B------:R-:W-:Y:S01]  /*4d70*/  @!P5 HADD2 R65, -R115.H0_H0, -RZ.H0_H0 ;  /* 0xa00000ff7341d230 */ /* 0x000fe20000000900 */
[----:B---3--:R-:W-:Y:S01]  /*4d80*/  F2FP.F16.F32.PACK_AB R119, R188, R111 ;  /* 0x0000006fbc77723e */ /* 0x008fe200000000ff */
[----:B------:R-:W-:Y:S01]  /*4d90*/  FADD.FTZ R88, R85, R88 ;  /* 0x0000005855587221 */ /* 0x000fe20000010000 */
[----:B------:R-:W-:Y:S01]  /*4da0*/  PRMT R18, R115, 0x5410, R114 ;  /* 0x0000541073127816 */ /* 0x000fe20000000072 */
[----:B------:R-:W-:Y:S01]  /*4db0*/  @!P6 HADD2 R64, -R114.H0_H0, -RZ.H0_H0 ;  /* 0xa00000ff7240e230 */ /* 0x000fe20000000900 */
[----:B------:R-:W-:Y:S01]  /*4dc0*/  @!P5 PRMT R115, R65, 0x5410, RZ ;  /* 0x000054104173d816 */ /* 0x000fe200000000ff */
[----:B------:R-:W-:Y:S01]  /*4dd0*/  @!P4 HADD2 R16, -R119.H0_H0, -RZ.H0_H0 ;  /* 0xa00000ff7710c230 */ /* 0x000fe20000000900 */
[----:B------:R-:W-:Y:S01]  /*4de0*/  ISETP.LE.U32.AND P5, PT, R5, UR29, PT ;  /* 0x0000001d05007c0c */ /* 0x000fe2000bfa3070 */
[----:B------:R-:W-:Y:S01]  /*4df0*/  FADD.FTZ R107, R107, R88 ;  /* 0x000000586b6b7221 */ /* 0x000fe20000010000 */
[----:B----4-:R-:W2:Y:S01]  /*4e00*/  LDSM.16.MT88.4 R4, [R124+0x8000] ;  /* 0x008000007c04783b */ /* 0x010ea20000004200 */
[----:B-----5:R-:W-:Y:S01]  /*4e10*/  F2FP.F16.F32.PACK_AB R116, R112, R117 ;  /* 0x000000757074723e */ /* 0x020fe200000000ff */
[----:B------:R-:W-:Y:S01]  /*4e20*/  FADD.FTZ R110, R110, R113 ;  /* 0x000000716e6e7221 */ /* 0x000fe20000010000 */
[----:B-1----:R-:W-:Y:S01]  /*4e30*/  F2FP.F16.F32.PACK_AB R138, R183, R136 ;  /* 0x00000088b78a723e */ /* 0x002fe200000000ff */
[----:B------:R-:W-:Y:S01]  /*4e40*/  FADD.FTZ R106, R106, R107 ;  /* 0x0000006b6a6a7221 */ /* 0x000fe20000010000 */
[C---:B------:R-:W-:Y:S01]  /*4e50*/  PRMT R131, R116.reuse, 0x7632, R131 ;  /* 0x0000763274837816 */ /* 0x040fe20000000083 */
[----:B------:R-:W-:Y:S01]  /*4e60*/  FADD.FTZ R111, R111, R110 ;  /* 0x0000006e6f6f7221 */ /* 0x000fe20000010000 */
[----:B------:R-:W-:Y:S01]  /*4e70*/  PRMT R118, R119, 0x7632, R118 ;  /* 0x0000763277767816 */ /* 0x000fe20000000076 */
[----:B------:R-:W-:Y:S01]  /*4e80*/  @P2 HADD2 R20, -R138.H0_H0, -RZ.H0_H0 ;  /* 0xa00000ff8a142230 */ /* 0x000fe20000000900 */
[----:B------:R-:W-:Y:S01]  /*4e90*/  PRMT R137, R116, 0x5410, R131 ;  /* 0x0000541074897816 */ /* 0x000fe20000000083 */
[----:B------:R-:W-:Y:S01]  /*4ea0*/  FADD.FTZ R105, R105, R106 ;  /* 0x0000006a69697221 */ /* 0x000fe20000010000 */
[----:B------:R-:W-:Y:S01]  /*4eb0*/  @!P5 HADD2 R17, -R116.H0_H0, -RZ.H0_H0 ;  /* 0xa00000ff7411d230 */ /* 0x000fe20000000900 */
[----:B------:R-:W-:Y:S01]  /*4ec0*/  PRMT R133, R138, 0x7632, R133 ;  /* 0x000076328a857816 */ /* 0x000fe20000000085 */
[----:B------:R-:W-:Y:S01]  /*4ed0*/  @P3 HADD2 R21, -R118.H0_H0, -RZ.H0_H0 ;  /* 0xa00000ff76153230 */ /* 0x000fe20000000900 */
[----:B------:R-:W-:Y:S01]  /*4ee0*/  @!P6 PRMT R114, R64, 0x5410, RZ ;  /* 0x000054104072e816 */ /* 0x000fe200000000ff */
[----:B------:R-:W-:Y:S01]  /*4ef0*/  FADD.FTZ R104, R104, R105 ;  /* 0x0000006968687221 */ /* 0x000fe20000010000 */
[----:B------:R-:W-:Y:S01]  /*4f00*/  @!P5 PRMT R116, R17, 0x5410, RZ ;  /* 0x000054101174d816 */ /* 0x000fe200000000ff */
[----:B------:R-:W-:Y:S01]  /*4f10*/  @P1 HADD2 R3, -R133.H0_H0, -RZ.H0_H0 ;  /* 0xa00000ff85031230 */ /* 0x000fe20000000900 */
[----:B------:R-:W-:Y:S01]  /*4f20*/  PRMT R17, R119, 0x5410, R118 ;  /* 0x0000541077117816 */ /* 0x000fe20000000076 */
[----:B------:R-:W-:Y:S01]  /*4f30*/  FADD.FTZ R117, R117, R104 ;  /* 0x0000006875757221 */ /* 0x000fe20000010000 */
[----:B------:R-:W-:Y:S01]  /*4f40*/  @!P4 PRMT R119, R16, 0x5410, RZ ;  /* 0x000054101077c816 */ /* 0x000fe200000000ff */
[----:B------:R-:W-:Y:S01]  /*4f50*/  FADD.FTZ R188, R188, R111 ;  /* 0x0000006fbcbc7221 */ /* 0x000fe20000010000 */
[----:B------:R-:W-:Y:S01]  /*4f60*/  PRMT R16, R138, 0x5410, R133 ;  /* 0x000054108a107816 */ /* 0x000fe20000000085 */
[----:B------:R-:W-:Y:S01]  /*4f70*/  FADD.FTZ R117, R112, R117 ;  /* 0x0000007570757221 */ /* 0x000fe20000010000 */
[----:B------:R-:W-:-:S02]  /*4f80*/  @P3 PRMT R118, R21, 0x5410, RZ ;  /* 0x0000541015763816 */ /* 0x000fc400000000ff */
[----:B------:R-:W-:Y:S01]  /*4f90*/  @P1 PRMT R133, R3, 0x5410, RZ ;  /* 0x0000541003851816 */ /* 0x000fe200000000ff */
[----:B------:R-:W-:Y:S01]  /*4fa0*/  FADD.FTZ R136, R136, R117 ;  /* 0x0000007588887221 */ /* 0x000fe20000010000 */
[----:B------:R-:W-:Y:S02]  /*4fb0*/  @P2 PRMT R138, R20, 0x5410, RZ ;  /* 0x00005410148a2816 */ /* 0x000fe400000000ff */
[----:B------:R-:W-:Y:S01]  /*4fc0*/  IADD3 R84, P1, PT, R122, -0x80, RZ ;  /* 0xffffff807a547810 */ /* 0x000fe20007f3e0ff */
[----:B------:R-:W-:-:S03]  /*4fd0*/  FADD.FTZ R183, R183, R136 ;  /* 0x00000088b7b77221 */ /* 0x000fc60000010000 */
[----:B------:R-:W-:Y:S01]  /*4fe0*/  IADD3.X R87, PT, PT, R123, -0x1, RZ, P1, !PT ;  /* 0xffffffff7b577810 */ /* 0x000fe20000ffe4ff */
[----:B--2---:R-:W-:Y:S01]  /*4ff0*/  HMMA.16816.F32 R64, R68, R4, RZ ;  /* 0x000000044440723c */ /* 0x004fe200000018ff */
[----:B------:R-:W-:Y:S02]  /*5000*/  LOP3.LUT R4, R18, R19, RZ, 0xc0, !PT ;  /* 0x0000001312047212 */ /* 0x000fe400078ec0ff */
[--C-:B------:R-:W-:Y:S02]  /*5010*/  SHF.R.U32.HI R5, RZ, 0x10, R135.reuse ;  /* 0x00000010ff057819 */ /* 0x100fe40000011687 */
[----:B------:R-:W-:-:S03]  /*5020*/  SHF.R.U32.HI R135, RZ, 0x18, R135 ;  /* 0x00000018ff877819 */ /* 0x000fc60000011687 */
[----:B------:R-:W-:Y:S01]  /*5030*/  HMMA.16816.F32 R68, R68, R6, RZ ;  /* 0x000000064444723c */ /* 0x000fe200000018ff */
[--C-:B------:R-:W-:Y:S02]  /*5040*/  HSET2.LE.AND R6, R145, R176.reuse, PT ;  /* 0x000000b091067233 */ /* 0x100fe40003803000 */
[----:B------:R-:W-:Y:S02]  /*5050*/  HSET2.LE.AND R7, R143, R176, PT ;  /* 0x000000b08f077233 */ /* 0x000fe40003803000 */
[----:B------:R-:W-:Y:S02]  /*5060*/  ISETP.LE.U32.AND P4, PT, R135, UR29, PT ;  /* 0x0000001d87007c0c */ /* 0x000fe4000bf83070 */
[----:B------:R-:W-:Y:S02]  /*5070*/  LOP3.LUT R6, R17, R6, RZ, 0xc0, !PT ;  /* 0x0000000611067212 */ /* 0x000fe400078ec0ff */
[----:B------:R-:W-:Y:S02]  /*5080*/  LOP3.LUT R7, R16, R7, RZ, 0xc0, !PT ;  /* 0x0000000710077212 */ /* 0x000fe400078ec0ff */
[----:B------:R-:W1:Y:S07]  /*5090*/  LDSM.16.MT88.4 R16, [R124+0x8400] ;  /* 0x008400007c10783b */ /* 0x000e6e0000004200 */
[----:B------:R-:W-:-:S05]  /*50a0*/  @!P4 HADD2 R22, -R131.H0_H0, -RZ.H0_H0 ;  /* 0xa00000ff8316c230 */ /* 0x000fca0000000900 */
[----:B------:R-:W-:Y:S01]  /*50b0*/  @!P4 PRMT R131, R22, 0x5410, RZ ;  /* 0x000054101683c816 */ /* 0x000fe200000000ff */
        /* <DEDUP_REMOVED lines=21> */
[----:B------:R-:W-:-:S04]  /*5210*/  LOP3.LUT R8, R5, 0xff, RZ, 0xc0, !PT ;  /* 0x000000ff05087812 */ /* 0x000fc800078ec0ff */
[----:B------:R-:W-:Y:S02]  /*5220*/  PRMT R5, R8, 0x5410, R135 ;  /* 0x0000541008057816 */ /* 0x000fe40000000087 */
[----:B------:R-:W2:Y:S03]  /*5230*/  LDSM.16.MT88.4 R8, [R124+0x6c00] ;  /* 0x006c00007c08783b */ /* 0x000ea60000004200 */
[----:B------:R-:W-:-:S05]  /*5240*/  HSET2.LE.AND R16, R5, R176, PT ;  /* 0x000000b005107233 */ /* 0x000fca0003803000 */
[----:B------:R-:W-:-:S07]  /*5250*/  LOP3.LUT R5, R137, R16, RZ, 0xc0, !PT ;  /* 0x0000001089057212 */ /* 0x000fce00078ec0ff */
        /* <DEDUP_REMOVED lines=12> */
[----:B-1----:R-:W-:Y:S01]  /*5320*/  HMMA.16816.F32 R56, R4, R12, R56 ;  /* 0x0000000c0438723c */ /* 0x002fe20000001838 */
[----:B------:R-:W-:-:S05]  /*5330*/  IMAD.WIDE R12, R177, 0x2, R122 ;  /* 0x00000002b10c7825 */ /* 0x000fca00078e027a */
[----:B------:R1:W-:Y:S02]  /*5340*/  STG.E.U16 desc[UR24][R12.64], R86 ;  /* 0x000000560c007986 */ /* 0x0003e4000c101518 */
[C---:B------:R-:W-:Y:S02]  /*5350*/  HMMA.16816.F32 R60, R4.reuse, R14, R60 ;  /* 0x0000000e043c723c */ /* 0x040fe4000000183c */
[----:B------:R1:W-:Y:S04]  /*5360*/  STG.E.U16 desc[UR24][R12.64+0x2], R35 ;  /* 0x000002230c007986 */ /* 0x0003e8000c101518 */
[----:B------:R1:W-:Y:S04]  /*5370*/  STG.E.U16 desc[UR24][R122.64+0x10], R34 ;  /* 0x000010227a007986 */ /* 0x0003e8000c101518 */
[----:B------:R1:W-:Y:S04]  /*5380*/  STG.E.U16 desc[UR24][R122.64+0x12], R33 ;  /* 0x000012217a007986 */ /* 0x0003e8000c101518 */
[----:B------:R1:W-:Y:S01]  /*5390*/  STG.E.U16 desc[UR24][R12.64+0x10], R28 ;  /* 0x0000101c0c007986 */ /* 0x0003e2000c101518 */
[C---:B--2---:R-:W-:Y:S03]  /*53a0*/  HMMA.16816.F32 R64, R4.reuse, R8, R64 ;  /* 0x000000080440723c */ /* 0x044fe60000001840 */
[----:B------:R1:W-:Y:S04]  /*53b0*/  STG.E.U16 desc[UR24][R12.64+0x12], R27 ;  /* 0x0000121b0c007986 */ /* 0x0003e8000c101518 */
[----:B------:R1:W-:Y:S01]  /*53c0*/  STG.E.U16 desc[UR24][R122.64+0x20], R26 ;  /* 0x0000201a7a007986 */ /* 0x0003e2000c101518 */
[----:B------:R-:W-:Y:S03]  /*53d0*/  HMMA.16816.F32 R68, R4, R10, R68 ;  /* 0x0000000a0444723c */ /* 0x000fe60000001844 */
[----:B------:R1:W-:Y:S04]  /*53e0*/  STG.E.U16 desc[UR24][R122.64+0x22], R25 ;  /* 0x000022197a007986 */ /* 0x0003e8000c101518 */
        /* <DEDUP_REMOVED lines=21> */
[----:B------:R1:W-:Y:S01]  /*5540*/  STG.E.U16 desc[UR24][R12.64+0x72], R133 ;  /* 0x000072850c007986 */ /* 0x0003e2000c101518 */
[----:B------:R-:W-:Y:S05]  /*5550*/  @!P0 BRA `(.L_x_1097) ;  /* 0x00000034008c8947 */ /* 0x000fea0003800000 */
[----:B------:R-:W2:Y:S01]  /*5560*/  LDCU UR4, c[0x0][0x440] ;  /* 0x00008800ff0477ac */ /* 0x000ea20008000800 */
        /* <DEDUP_REMOVED lines=8> */
[----:B--2---:R-:W-:Y:S02]  /*55f0*/  ISETP.GE.AND P2, PT, R166, UR4, PT ;  /* 0x00000004a6007c0c */ /* 0x004fe4000bf46270 */
[----:B------:R-:W-:Y:S02]  /*5600*/  IADD3.X R6, PT, PT, R4, UR30, RZ, P1, !PT ;  /* 0x0000001e04067c10 */ /* 0x000fe40008ffe4ff */
[----:B------:R-:W-:-:S02]  /*5610*/  ISETP.GE.AND P1, PT, R165, UR4, PT ;  /* 0x00000004a5007c0c */ /* 0x000fc4000bf26270 */
[----:B------:R-:W-:Y:S02]  /*5620*/  LEA.HI.X R11, R8, R167, R4, 0x1, P0 ;  /* 0x000000a7080b7211 */ /* 0x000fe400000f0c04 */
[----:B------:R-:W-:Y:S02]  /*5630*/  ISETP.GE.AND P0, PT, R164, UR4, PT ;  /* 0x00000004a4007c0c */ /* 0x000fe4000bf06270 */
[----:B-1----:R-:W-:-:S04]  /*5640*/  LEA R12, P3, R3, R168, 0x1 ;  /* 0x000000a8030c7211 */ /* 0x002fc800078608ff */
        /* <DEDUP_REMOVED lines=35> */
[----:B------:R-:W2:Y:S04]  /*5880*/  LDSM.16.M88.4 R104, [R128+0x3c00] ;  /* 0x003c00008068783b */ /* 0x000ea80000000200 */
[----:B-1----:R-:W-:Y:S04]  /*5890*/  LDSM.16.M88.4 R8, [R127] ;  /* 0x000000007f08783b */ /* 0x002fe80000000200 */
[----:B------:R-:W1:Y:S04]  /*58a0*/  LDSM.16.M88.4 R100, [R125+0x3000] ;  /* 0x003000007d64783b */ /* 0x000e680000000200 */
[----:B------:R-:W1:Y:S04]  /*58b0*/  LDSM.16.M88.4 R96, [R125+0x3400] ;  /* 0x003400007d60783b */ /* 0x000e680000000200 */
[----:B------:R-:W1:Y:S04]  /*58c0*/  LDSM.16.M88.4 R112, [R125+0x3800] ;  /* 0x003800007d70783b */ /* 0x000e680000000200 */
[----:B------:R-:W1:Y:S04]  /*58d0*/  LDSM.16.M88.4 R88, [R125+0x3c00] ;  /* 0x003c00007d58783b */ /* 0x000e680000000200 */
[----:B------:R-:W-:Y:S01]  /*58e0*/  LDSM.16.M88.4 R92, [R129+0x1000] ;  /* 0x00100000815c783b */ /* 0x000fe20000000200 */
[C---:B---3--:R-:W-:Y:S03]  /*58f0*/  HMMA.16816.F32 R84, R108.reuse, R32, RZ ;  /* 0x000000206c54723c */ /* 0x048fe600000018ff */
[----:B------:R-:W3:Y:S04]  /*5900*/  LDSM.16.M88.4 R4, [R128+0x4000] ;  /* 0x004000008004783b */ /* 0x000ee80000000200 */
[----:B------:R-:W-:Y:S01]  /*5910*/  LDSM.16.M88.4 R116, [R125+0x4c00] ;  /* 0x004c00007d74783b */ /* 0x000fe20000000200 */
[C---:B------:R-:W-:Y:S03]  /*5920*/  HMMA.16816.F32 R32, R108.reuse, R34, RZ ;  /* 0x000000226c20723c */ /* 0x040fe600000018ff */
[----:B------:R-:W0:Y:S05]  /*5930*/  LDGDEPBAR ;  /* 0x00000000000079af */ /* 0x000e2a0000000000 */
        /* <DEDUP_REMOVED lines=20> */
[C---:B---3--:R-:W-:Y:S08]  /*5a80*/  HMMA.16816.F32 R84, R92.reuse, R4, R84 ;  /* 0x000000045c54723c */ /* 0x048ff00000001854 */
[C---:B------:R-:W-:Y:S01]  /*5a90*/  HMMA.16816.F32 R32, R92.reuse, R6, R32 ;  /* 0x000000065c20723c */ /* 0x040fe20000001820 */
[----:B------:R-:W3:Y:S07]  /*5aa0*/  LDSM.16.M88.4 R4, [R125+0x4800] ;  /* 0x004800007d04783b */ /* 0x000eee0000000200 */
[C---:B--2---:R-:W-:Y:S08]  /*5ab0*/  HMMA.16816.F32 R28, R92.reuse, R104, R28 ;  /* 0x000000685c1c723c */ /* 0x044ff0000000181c */
[C---:B------:R-:W-:Y:S01]  /*5ac0*/  HMMA.16816.F32 R24, R92.reuse, R106, R24 ;  /* 0x0000006a5c18723c */ /* 0x040fe20000001818 */
[----:B------:R-:W-:Y:S07]  /*5ad0*/  LDSM.16.M88.4 R104, [R129+0x2000] ;  /* 0x002000008168783b */ /* 0x000fee0000000200 */
[C---:B-1----:R-:W-:Y:S08]  /*5ae0*/  HMMA.16816.F32 R20, R92.reuse, R100, R20 ;  /* 0x000000645c14723c */ /* 0x042ff00000001814 */
[C---:B------:R-:W-:Y:S01]  /*5af0*/  HMMA.16816.F32 R16, R92.reuse, R102, R16 ;  /* 0x000000665c10723c */ /* 0x040fe20000001810 */
[----:B------:R-:W1:Y:S07]  /*5b00*/  LDSM.16.M88.4 R100, [R128+0x5000] ;  /* 0x005000008064783b */ /* 0x000e6e0000000200 */
[C---:B----4-:R-:W-:Y:S08]  /*5b10*/  HMMA.16816.F32 R12, R92.reuse, R96, R12 ;  /* 0x000000605c0c723c */ /* 0x050ff0000000180c */
[----:B------:R-:W-:Y:S01]  /*5b20*/  HMMA.16816.F32 R108, R92, R98, R108 ;  /* 0x000000625c6c723c */ /* 0x000fe2000000186c */
[----:B------:R-:W2:Y:S04]  /*5b30*/  LDSM.16.M88.4 R92, [R128+0x5800] ;  /* 0x00580000805c783b */ /* 0x000ea80000000200 */
[----:B------:R-:W-:Y:S03]  /*5b40*/  LDSM.16.M88.4 R96, [R128+0x5400] ;  /* 0x005400008060783b */ /* 0x000fe60000000200 */
[C---:B-----5:R-:W-:Y:S08]  /*5b50*/  HMMA.16816.F32 R84, R112.reuse, R88, R84 ;  /* 0x000000587054723c */ /* 0x060ff00000001854 */
[C---:B------:R-:W-:Y:S01]  /*5b60*/  HMMA.16816.F32 R32, R112.reuse, R90, R32 ;  /* 0x0000005a7020723c */ /* 0x040fe20000001820 */
[----:B------:R-:W4:Y:S07]  /*5b70*/  LDSM.16.M88.4 R88, [R128+0x5c00] ;  /* 0x005c00008058783b */ /* 0x000f2e0000000200 */
        /* <DEDUP_REMOVED lines=8> */
[----:B------:R-:W5:Y:S07]  /*5c00*/  LDSM.16.M88.4 R112, [R125+0x5400] ;  /* 0x005400007d70783b */ /* 0x000f6e0000000200 */
[C---:B-1----:R-:W-:Y:S08]  /*5c10*/  HMMA.16816.F32 R84, R104.reuse, R100, R84 ;  /* 0x000000646854723c */ /* 0x042ff00000001854 */
[C---:B------:R-:W-:Y:S08]  /*5c20*/  HMMA.16816.F32 R32, R104.reuse, R102, R32 ;  /* 0x000000666820723c */ /* 0x040ff00000001820 */
[C---:B--2---:R-:W-:Y:S08]  /*5c30*/  HMMA.16816.F32 R20, R104.reuse, R92, R20 ;  /* 0x0000005c6814723c */ /* 0x044ff00000001814 */
[C---:B------:R-:W-:Y:S01]  /*5c40*/  HMMA.16816.F32 R16, R104.reuse, R94, R16 ;  /* 0x0000005e6810723c */ /* 0x040fe20000001810 */
[----:B------:R-:W1:Y:S07]  /*5c50*/  LDSM.16.M88.4 R92, [R125+0x5800] ;  /* 0x005800007d5c783b */ /* 0x000e6e0000000200 */
[----:B----4-:R-:W-:Y:S01]  /*5c60*/  HMMA.16816.F32 R12, R104, R88, R12 ;  /* 0x00000058680c723c */ /* 0x010fe2000000180c */
[----:B------:R-:W-:-:S04]  /*5c70*/  IMAD R88, R121, 0x20, R174 ;  /* 0x0000002079587824 */ /* 0x000fc800078e02ae */
[----:B------:R-:W-:-:S03]  /*5c80*/  IMAD.SHL.U32 R88, R88, 0x2, RZ ;  /* 0x0000000258587824 */ /* 0x000fc600078e00ff */
[----:B------:R-:W-:Y:S01]  /*5c90*/  HMMA.16816.F32 R28, R104, R96, R28 ;  /* 0x00000060681c723c */ /* 0x000fe2000000181c */
[C---:B------:R-:W-:Y:S02]  /*5ca0*/  VIADD R3, R88.reuse, 0xffffff80 ;  /* 0xffffff8058037836 */ /* 0x040fe40000000000 */
[----:B------:R-:W-:-:S03]  /*5cb0*/  VIADD R89, R88, 0xffffff88 ;  /* 0xffffff8858597836 */ /* 0x000fc60000000000 */
[C---:B------:R-:W-:Y:S02]  /*5cc0*/  ISETP.GE.AND P4, PT, R3.reuse, R130, PT ;  /* 0x000000820300720c */ /* 0x040fe40003f86270 */
[----:B---3--:R-:W-:Y:S01]  /*5cd0*/  HMMA.16816.F32 R84, R8, R4, R84 ;  /* 0x000000040854723c */ /* 0x008fe20000001854 */
[----:B------:R-:W-:Y:S01]  /*5ce0*/  VIADD R5, R88, 0xffffff81 ;  /* 0xffffff8158057836 */ /* 0x000fe20000000000 */
[----:B------:R-:W-:-:S04]  /*5cf0*/  ISETP.GE.AND P3, PT, R3, R120, PT ;  /* 0x000000780300720c */ /* 0x000fc80003f66270 */
[C---:B------:R-:W-:Y:S02]  /*5d00*/  ISETP.GE.AND P6, PT, R5.reuse, R130, PT ;  /* 0x000000820500720c */ /* 0x040fe40003fc6270 */
[----:B------:R-:W-:Y:S01]  /*5d10*/  HMMA.16816.F32 R24, R104, R98, R24 ;  /* 0x000000626818723c */ /* 0x000fe20000001818 */
[----:B------:R-:W-:-:S07]  /*5d20*/  ISETP.GE.AND P5, PT, R5, R120, PT ;  /* 0x000000780500720c */ /* 0x000fce0003fa6270 */
[----:B------:R-:W-:Y:S01]  /*5d30*/  HMMA.16816.F32 R32, R8, R6, R32 ;  /* 0x000000060820723c */ /* 0x000fe20000001820 */
[----:B------:R-:W2:Y:S01]  /*5d40*/  LDSM.16.M88.4 R4, [R125+0x5c00] ;  /* 0x005c00007d04783b */ /* 0x000ea20000000200 */
[----:B------:R-:W-:-:S04]  /*5d50*/  DEPBAR.LE SB0, 0x0 ;  /* 0x000080000000791a */ /* 0x000fc80000000000 */
[----:B------:R-:W-:Y:S02]  /*5d60*/  FSEL R85, R85, -INF , !P6 ;  /* 0xff80000055557808 */ /* 0x000fe40007000000 */
[----:B-----5:R-:W-:Y:S01]  /*5d70*/  HMMA.16816.F32 R28, R8, R112, R28 ;  /* 0x00000070081c723c */ /* 0x020fe2000000181c */
[----:B------:R-:W-:Y:S02]  /*5d80*/  FSEL R87, R87, -INF , !P5 ;  /* 0xff80000057577808 */ /* 0x000fe40006800000 */
[----:B------:R-:W-:Y:S02]  /*5d90*/  FSEL R97, R84, -INF , !P4 ;  /* 0xff80000054617808 */ /* 0x000fe40006000000 */
[----:B------:R-:W-:Y:S01]  /*5da0*/  FSEL R3, R86, -INF , !P3 ;  /* 0xff80000056037808 */ /* 0x000fe20005800000 */
[----:B------:R-:W-:Y:S01]  /*5db0*/  BAR.SYNC.DEFER_BLOCKING 0x0 ;  /* 0x0000000000007b1d */ /* 0x000fe20000010000 */
[C---:B------:R-:W-:Y:S01]  /*5dc0*/  ISETP.GE.AND P4, PT, R89.reuse, R130, PT ;  /* 0x000000825900720c */ /* 0x040fe20003f86270 */
[----:B------:R-:W-:Y:S01]  /*5dd0*/  HMMA.16816.F32 R108, R104, R90, R108 ;  /* 0x0000005a686c723c */ /* 0x000fe2000000186c */
[C---:B------:R-:W-:Y:S01]  /*5de0*/  VIADD R91, R88.reuse, 0xffffff89 ;  /* 0xffffff89585b7836 */ /* 0x040fe20000000000 */
[----:B------:R-:W-:Y:S01]  /*5df0*/  ISETP.GE.AND P3, PT, R89, R120, PT ;  /* 0x000000785900720c */ /* 0x000fe20003f66270 */
[----:B------:R-:W-:Y:S01]  /*5e00*/  VIADD R89, R88, 0xffffff90 ;  /* 0xffffff9058597836 */ /* 0x000fe20000000000 */
[----:B------:R-:W-:-:S02]  /*5e10*/  FSEL R32, R32, -INF , !P4 ;  /* 0xff80000020207808 */ /* 0x000fc40006000000 */
[C---:B------:R-:W-:Y:S02]  /*5e20*/  ISETP.GE.AND P6, PT, R91.reuse, R130, PT ;  /* 0x000000825b00720c */ /* 0x040fe40003fc6270 */
[C---:B------:R-:W-:Y:S01]  /*5e30*/  HMMA.16816.F32 R24, R8.reuse, R114, R24 ;  /* 0x000000720818723c */ /* 0x040fe20000001818 */
[----:B------:R-:W-:Y:S01]  /*5e40*/  ISETP.GE.AND P5, PT, R91, R120, PT ;  /* 0x000000785b00720c */ /* 0x000fe20003fa6270 */
[C---:B------:R-:W-:Y:S01]  /*5e50*/  VIADD R91, R88.reuse, 0xffffff91 ;  /* 0xffffff91585b7836 */ /* 0x040fe20000000000 */
[----:B------:R-:W-:Y:S02]  /*5e60*/  FSEL R33, R33, -INF , !P6 ;  /* 0xff80000021217808 */ /* 0x000fe40007000000 */
[----:B------:R-:W-:Y:S02]  /*5e70*/  FSEL R35, R35, -INF , !P5 ;  /* 0xff80000023237808 */ /* 0x000fe40006800000 */
[C---:B------:R-:W-:Y:S01]  /*5e80*/  ISETP.GE.AND P6, PT, R91.reuse, R130, PT ;  /* 0x000000825b00720c */ /* 0x040fe20003fc6270 */
[----:B-1----:R-:W-:Y:S01]  /*5e90*/  HMMA.16816.F32 R20, R8, R92, R20 ;  /* 0x0000005c0814723c */ /* 0x002fe20000001814 */
[----:B------:R-:W-:Y:S01]  /*5ea0*/  ISETP.GE.AND P5, PT, R91, R120, PT ;  /* 0x000000785b00720c */ /* 0x000fe20003fa6270 */
[----:B------:R-:W-:Y:S01]  /*5eb0*/  VIADD R91, R88, 0xffffff99 ;  /* 0xffffff99585b7836 */ /* 0x000fe20000000000 */
[----:B------:R-:W-:-:S02]  /*5ec0*/  FSEL R34, R34, -INF , !P3 ;  /* 0xff80000022227808 */ /* 0x000fc40005800000 */
[----:B------:R-:W-:Y:S02]  /*5ed0*/  FSEL R145, R29, -INF , !P6 ;  /* 0xff8000001d917808 */ /* 0x000fe40007000000 */
[----:B------:R-:W-:Y:S01]  /*5ee0*/  FSEL R31, R31, -INF , !P5 ;  /* 0xff8000001f1f7808 */ /* 0x000fe20006800000 */
[C---:B------:R-:W-:Y:S01]  /*5ef0*/  HMMA.16816.F32 R16, R8.reuse, R94, R16 ;  /* 0x0000005e0810723c */ /* 0x040fe20000001810 */
[C---:B------:R-:W-:Y:S02]  /*5f00*/  ISETP.GE.AND P4, PT, R89.reuse, R130, PT ;  /* 0x000000825900720c */ /* 0x040fe40003f86270 */
[----:B------:R-:W-:Y:S01]  /*5f10*/  ISETP.GE.AND P3, PT, R89, R120, PT ;  /* 0x000000785900720c */ /* 0x000fe20003f66270 */
[C---:B------:R-:W-:Y:S01]  /*5f20*/  VIADD R89, R88.reuse, 0xffffff98 ;  /* 0xffffff9858597836 */ /* 0x040fe20000000000 */
[C---:B------:R-:W-:Y:S02]  /*5f30*/  ISETP.GE.AND P6, PT, R91.reuse, R130, PT ;  /* 0x000000825b00720c */ /* 0x040fe40003fc6270 */
[----:B------:R-:W-:Y:S01]  /*5f40*/  ISETP.GE.AND P5, PT, R91, R120, PT ;  /* 0x000000785b00720c */ /* 0x000fe20003fa6270 */
[----:B------:R-:W-:Y:S01]  /*5f50*/  VIADD R91, R88, 0xffffffa1 ;  /* 0xffffffa1585b7836 */ /* 0x000fe20000000000 */
[----:B------:R-:W-:Y:S01]  /*5f60*/  FSEL R28, R28, -INF , !P4 ;  /* 0xff8000001c1c7808 */ /* 0x000fe20006000000 */
[----:B--2---:R-:W-:Y:S01]  /*5f70*/  HMMA.16816.F32 R108, R8, R6, R108 ;  /* 0x00000006086c723c */ /* 0x004fe2000000186c */
[----:B------:R-:W-:-:S02]  /*5f80*/  FSEL R30, R30, -INF , !P3 ;  /* 0xff8000001e1e7808 */ /* 0x000fc40005800000 */
[----:B------:R-:W-:Y:S02]  /*5f90*/  FSEL R95, R25, -INF , !P6 ;  /* 0xff800000195f7808 */ /* 0x000fe40007000000 */
[----:B------:R-:W-:Y:S02]  /*5fa0*/  FSEL R27, R27, -INF , !P5 ;  /* 0xff8000001b1b7808 */ /* 0x000fe40006800000 */
[C---:B------:R-:W-:Y:S01]  /*5fb0*/  ISETP.GE.AND P4, PT, R89.reuse, R130, PT ;  /* 0x000000825900720c */ /* 0x040fe20003f86270 */
[----:B------:R-:W-:Y:S01]  /*5fc0*/  HMMA.16816.F32 R12, R8, R4, R12 ;  /* 0x00000004080c723c */ /* 0x000fe2000000180c */
[----:B------:R-:W-:Y:S01]  /*5fd0*/  ISETP.GE.AND P3, PT, R89, R120, PT ;  /* 0x000000785900720c */ /* 0x000fe20003f66270 */
[C---:B------:R-:W-:Y:S01]  /*5fe0*/  VIADD R89, R88.reuse, 0xffffffa0 ;  /* 0xffffffa058597836 */ /* 0x040fe20000000000 */
[C---:B------:R-:W-:Y:S01]  /*5ff0*/  ISETP.GE.AND P6, PT, R91.reuse, R130, PT ;  /* 0x000000825b00720c */ /* 0x040fe20003fc6270 */
[C---:B------:R-:W-:Y:S01]  /*6000*/  VIADD R9, R88.reuse, 0xffffffb1 ;  /* 0xffffffb158097836 */ /* 0x040fe20000000000 */
[----:B------:R-:W-:Y:S01]  /*6010*/  ISETP.GE.AND P5, PT, R91, R120, PT ;  /* 0x000000785b00720c */ /* 0x000fe20003fa6270 */
[----:B------:R-:W-:Y:S01]  /*6020*/  VIADD R91, R88, 0xffffffa9 ;  /* 0xffffffa9585b7836 */ /* 0x000fe20000000000 */
[----:B------:R-:W-:Y:S01]  /*6030*/  FSEL R93, R24, -INF , !P4 ;  /* 0xff800000185d7808 */ /* 0x000fe20006000000 */
[----:B------:R-:W-:Y:S01]  /*6040*/  VIADD R11, R88, 0xffffffb9 ;  /* 0xffffffb9580b7836 */ /* 0x000fe20000000000 */
[----:B------:R-:W-:-:S02]  /*6050*/  FSEL R29, R26, -INF , !P3 ;  /* 0xff8000001a1d7808 */ /* 0x000fc40005800000 */
[----:B------:R-:W-:Y:S02]  /*6060*/  FSEL R21, R21, -INF , !P6 ;  /* 0xff80000015157808 */ /* 0x000fe40007000000 */
[C---:B------:R-:W-:Y:S02]  /*6070*/  ISETP.GE.AND P4, PT, R89.reuse, R130, PT ;  /* 0x000000825900720c */ /* 0x040fe40003f86270 */
[----:B------:R-:W-:Y:S01]  /*6080*/  ISETP.GE.AND P3, PT, R89, R120, PT ;  /* 0x000000785900720c */ /* 0x000fe20003f66270 */
[C---:B------:R-:W-:Y:S01]  /*6090*/  VIADD R89, R88.reuse, 0xffffffa8 ;  /* 0xffffffa858597836 */ /* 0x040fe20000000000 */
[----:B------:R-:W-:Y:S02]  /*60a0*/  ISETP.GE.AND P6, PT, R91, R130, PT ;  /* 0x000000825b00720c */ /* 0x000fe40003fc6270 */
[----:B------:R-:W-:Y:S02]  /*60b0*/  FSEL R23, R23, -INF , !P5 ;  /* 0xff80000017177808 */ /* 0x000fe40006800000 */
[----:B------:R-:W-:Y:S01]  /*60c0*/  FSEL R101, R17, -INF , !P6 ;  /* 0xff80000011657808 */ /* 0x000fe20007000000 */
[----:B------:R-:W-:Y:S01]  /*60d0*/  VIADD R17, R88, 0xffffffb8 ;  /* 0xffffffb858117836 */ /* 0x000fe20000000000 */
[----:B------:R-:W-:-:S02]  /*60e0*/  FSEL R5, R20, -INF , !P4 ;  /* 0xff80000014057808 */ /* 0x000fc40006000000 */
[----:B------:R-:W-:Y:S02]  /*60f0*/  FSEL R25, R22, -INF , !P3 ;  /* 0xff80000016197808 */ /* 0x000fe40005800000 */
[----:B------:R-:W-:Y:S02]  /*6100*/  ISETP.GE.AND P5, PT, R91, R120, PT ;  /* 0x000000785b00720c */ /* 0x000fe40003fa6270 */
[C---:B------:R-:W-:Y:S02]  /*6110*/  ISETP.GE.AND P4, PT, R89.reuse, R130, PT ;  /* 0x000000825900720c */ /* 0x040fe40003f86270 */
[----:B------:R-:W-:Y:S01]  /*6120*/  ISETP.GE.AND P3, PT, R89, R120, PT ;  /* 0x000000785900720c */ /* 0x000fe20003f66270 */
[----:B------:R-:W-:Y:S01]  /*6130*/  VIADD R89, R88, 0xffffffb0 ;  /* 0xffffffb058597836 */ /* 0x000fe20000000000 */
[----:B------:R-:W-:Y:S02]  /*6140*/  FSEL R19, R19, -INF , !P5 ;  /* 0xff80000013137808 */ /* 0x000fe40006800000 */
[----:B------:R-:W-:-:S02]  /*6150*/  ISETP.GE.AND P5, PT, R17, R130, PT ;  /* 0x000000821100720c */ /* 0x000fc40003fa6270 */
[----:B------:R-:W-:Y:S02]  /*6160*/  FSEL R7, R18, -INF , !P3 ;  /* 0xff80000012077808 */ /* 0x000fe40005800000 */
[-C--:B------:R-:W-:Y:S02]  /*6170*/  ISETP.GE.AND P3, PT, R89, R120.reuse, PT ;  /* 0x000000785900720c */ /* 0x080fe40003f66270 */
[----:B------:R-:W-:Y:S02]  /*6180*/  FSEL R105, R108, -INF , !P5 ;  /* 0xff8000006c697808 */ /* 0x000fe40006800000 */
[----:B------:R-:W-:Y:S02]  /*6190*/  ISETP.GE.AND P5, PT, R17, R120, PT ;  /* 0x000000781100720c */ /* 0x000fe40003fa6270 */
[----:B------:R-:W-:Y:S02]  /*61a0*/  FSEL R17, R14, -INF , !P3 ;  /* 0xff8000000e117808 */ /* 0x000fe40005800000 */
[----:B------:R-:W-:-:S02]  /*61b0*/  FSEL R99, R16, -INF , !P4 ;  /* 0xff80000010637808 */ /* 0x000fc40006000000 */
[----:B------:R-:W-:Y:S02]  /*61c0*/  ISETP.GE.U32.AND P3, PT, R121, 0x3, PT ;  /* 0x000000037900780c */ /* 0x000fe40003f66070 */
[-C--:B------:R-:W-:Y:S02]  /*61d0*/  ISETP.GE.AND P4, PT, R89, R130.reuse, PT ;  /* 0x000000825900720c */ /* 0x080fe40003f86270 */
[-C--:B------:R-:W-:Y:S02]  /*61e0*/  ISETP.GE.AND P6, PT, R9, R130.reuse, PT ;  /* 0x000000820900720c */ /* 0x080fe40003fc6270 */
[----:B------:R-:W-:Y:S02]  /*61f0*/  FSEL R115, R12, -INF , !P4 ;  /* 0xff8000000c737808 */ /* 0x000fe40006000000 */
[----:B------:R-:W-:Y:S02]  /*6200*/  ISETP.GE.AND P4, PT, R11, R130, PT ;  /* 0x000000820b00720c */ /* 0x000fe40003f86270 */
[----:B------:R-:W-:-:S02]  /*6210*/  FSEL R107, R13, -INF , !P6 ;  /* 0xff8000000d6b7808 */ /* 0x000fc40007000000 */
[----:B------:R-:W-:Y:S02]  /*6220*/  FSEL R103, R109, -INF , !P4 ;  /* 0xff8000006d677808 */ /* 0x000fe40006000000 */
[-C--:B------:R-:W-:Y:S02]  /*6230*/  ISETP.GE.AND P6, PT, R9, R120.reuse, PT ;  /* 0x000000780900720c */ /* 0x080fe40003fc6270 */
[----:B------:R-:W-:Y:S02]  /*6240*/  ISETP.GE.AND P4, PT, R11, R120, PT ;  /* 0x000000780b00720c */ /* 0x000fe40003f86270 */
        /* <DEDUP_REMOVED lines=46> */
.L_x_1100:
[----:B------:R2:W-:Y:S02]  /*6530*/  STS.128 [R175+0x5800], RZ ;  /* 0x005800ffaf007388 */ /* 0x0005e40000000c00 */
.L_x_1101:
[----:B------:R-:W-:Y:S05]  /*6540*/  BSYNC.RECONVERGENT B0 ;  /* 0x0000000000007941 */ /* 0x000fea0003800200 */
.L_x_1099:
[----:B------:R-:W0:Y:S02]  /*6550*/  LDGDEPBAR ;  /* 0x00000000000079af */ /* 0x000e240000000000 */
.L_x_1098:
[----:B------:R-:W-:Y:S01]  /*6560*/  FMNMX3.FTZ R6, R2, R97, R85, !PT ;  /* 0x0000006102067276 */ /* 0x000fe20007810055 */
[C---:B-1----:R-:W-:Y:S01]  /*6570*/  VIADD R91, R121.reuse, 0xfffffffe ;  /* 0xfffffffe795b7836 */ /* 0x042fe20000000000 */
[----:B------:R-:W-:Y:S01]  /*6580*/  FMNMX3.FTZ R4, R0, R3, R87, !PT ;  /* 0x0000000300047276 */ /* 0x000fe20007810057 */
[----:B------:R-:W-:Y:S01]  /*6590*/  VIADD R182, R121, 0xfffffffd ;  /* 0xfffffffd79b67836 */ /* 0x000fe20000000000 */
[----:B------:R-:W-:Y:S01]  /*65a0*/  FMNMX3.FTZ R6, R6, R32, R33, !PT ;  /* 0x0000002006067276 */ /* 0x000fe20007810021 */
[----:B------:R-:W-:Y:S01]  /*65b0*/  IMAD.SHL.U32 R91, R91, 0x2, RZ ;  /* 0x000000025b5b7824 */ /* 0x000fe200078e00ff */
        /* <DEDUP_REMOVED lines=11> */
[----:B---3--:R-:W-:Y:S02]  /*6670*/  FMNMX3.FTZ R89, R6, R105, R103, !PT ;  /* 0x0000006906597276 */ /* 0x008fe40007810067 */
[----:B------:R-:W-:Y:S02]  /*6680*/  FMNMX3.FTZ R9, R4, R13, R11, !PT ;  /* 0x0000000d04097276 */ /* 0x000fe4000781000b */
[----:B------:R-:W-:Y:S01]  /*6690*/  LOP3.LUT R8, R91, UR27, R185, 0x96, !PT ;  /* 0x0000001b5b087c12 */ /* 0x000fe2000f8e96b9 */
[----:B------:R-:W1:Y:S04]  /*66a0*/  SHFL.BFLY PT, R6, R89, 0x2, 0x1f ;  /* 0x0c401f0059067f89 */ /* 0x000e6800000e0000 */
[----:B------:R-:W3:Y:S01]  /*66b0*/  SHFL.BFLY PT, R4, R9, 0x2, 0x1f ;  /* 0x0c401f0009047f89 */ /* 0x000ee200000e0000 */
[----:B------:R-:W-:-:S05]  /*66c0*/  IMAD.WIDE.U32 R108, R8, -0x326172a9, RZ ;  /* 0xcd9e8d57086c7825 */ /* 0x000fca00078e00ff */
[----:B------:R-:W-:Y:S02]  /*66d0*/  LOP3.LUT R8, R186, UR28, R109, 0x96, !PT ;  /* 0x0000001cba087c12 */ /* 0x000fe4000f8e966d */
[----:B------:R-:W-:-:S03]  /*66e0*/  LOP3.LUT R108, R108, UR23, R179, 0x96, !PT ;  /* 0x000000176c6c7c12 */ /* 0x000fc6000f8e96b3 */
[----:B------:R-:W-:-:S04]  /*66f0*/  IMAD.WIDE.U32 R150, R8, -0x2daee0ad, RZ ;  /* 0xd2511f5308967825 */ /* 0x000fc800078e00ff */
[----:B------:R-:W-:Y:S01]  /*6700*/  IMAD.WIDE.U32 R108, R108, -0x2daee0ad, RZ ;  /* 0xd2511f536c6c7825 */ /* 0x000fe200078e00ff */
[----:B------:R-:W-:Y:S02]  /*6710*/  LOP3.LUT R8, R180, UR22, R151, 0x96, !PT ;  /* 0x00000016b4087c12 */ /* 0x000fe4000f8e9697 */
[----:B-1----:R-:W-:-:S03]  /*6720*/  FMNMX.FTZ R6, R89, R6, !PT ;  /* 0x0000000659067209 */ /* 0x002fc60007810000 */
[----:B------:R-:W-:Y:S01]  /*6730*/  IMAD.WIDE.U32 R152, R8, -0x326172a9, RZ ;  /* 0xcd9e8d5708987825 */ /* 0x000fe200078e00ff */
[----:B------:R-:W-:Y:S02]  /*6740*/  LOP3.LUT R150, R150, UR18, R109, 0x96, !PT ;  /* 0x0000001296967c12 */ /* 0x000fe4000f8e966d */
[----:B---3--:R-:W-:Y:S01]  /*6750*/  FMNMX.FTZ R4, R9, R4, !PT ;  /* 0x0000000409047209 */ /* 0x008fe20007810000 */
[----:B------:R-:W1:Y:S01]  /*6760*/  SHFL.BFLY PT, R91, R6, 0x1, 0x1f ;  /* 0x0c201f00065b7f89 */ /* 0x000e6200000e0000 */
[----:B------:R-:W-:Y:S01]  /*6770*/  LOP3.LUT R8, R178, UR19, R153, 0x96, !PT ;  /* 0x00000013b2087c12 */ /* 0x000fe2000f8e9699 */
[----:B------:R-:W-:Y:S02]  /*6780*/  IMAD.WIDE.U32 R150, R150, -0x326172a9, RZ ;  /* 0xcd9e8d5796967825 */ /* 0x000fe400078e00ff */
[----:B------:R-:W3:Y:S02]  /*6790*/  SHFL.BFLY PT, R89, R4, 0x1, 0x1f ;  /* 0x0c201f0004597f89 */ /* 0x000ee400000e0000 */
        /* <DEDUP_REMOVED lines=9> */
[----:B------:R-:W-:Y:S01]  /*6830*/  IMAD.MOV.U32 R6, RZ, RZ, R108 ;  /* 0x000000ffff067224 */ /* 0x000fe200078e006c */
[----:B------:R-:W-:Y:S02]  /*6840*/  LOP3.LUT R153, R8, UR9, R109, 0x96, !PT ;  /* 0x0000000908997c12 */ /* 0x000fe4000f8e966d */
[----:B---3--:R-:W-:Y:S01]  /*6850*/  FMNMX.FTZ R89, R4, R89, !PT ;  /* 0x0000005904597209 */ /* 0x008fe20007810000 */
[C---:B------:R-:W-:Y:S01]  /*6860*/  FMUL.FTZ R10, R91.reuse, UR31 ;  /* 0x0000001f5b0a7c20 */ /* 0x040fe20008410000 */
[----:B------:R-:W-:Y:S02]  /*6870*/  FSETP.NEU.FTZ.AND P1, PT, R91, -INF , PT ;  /* 0xff8000005b00780b */ /* 0x000fe40003f3d000 */
[C---:B------:R-:W-:Y:S01]  /*6880*/  FSETP.NEU.FTZ.AND P0, PT, R89.reuse, -INF , PT ;  /* 0xff8000005900780b */ /* 0x040fe20003f1d000 */
[----:B------:R-:W-:Y:S01]  /*6890*/  FMUL.FTZ R4, R89, UR31 ;  /* 0x0000001f59047c20 */ /* 0x000fe20008410000 */
[----:B------:R-:W-:Y:S02]  /*68a0*/  FSEL R10, R10, RZ, P1 ;  /* 0x000000ff0a0a7208 */ /* 0x000fe40000800000 */
[----:B------:R-:W-:-:S02]  /*68b0*/  PRMT R8, R108, 0x7770, RZ ;  /* 0x000077706c087816 */ /* 0x000fc400000000ff */
[----:B------:R-:W-:Y:S01]  /*68c0*/  FSEL R4, R4, RZ, P0 ;  /* 0x000000ff04047208 */ /* 0x000fe20000000000 */
[--C-:B------:R-:W-:Y:S01]  /*68d0*/  FFMA.FTZ R157, R97, UR31, -R10.reuse ;  /* 0x0000001f619d7c23 */ /* 0x100fe2000801080a */
[--C-:B------:R-:W-:Y:S01]  /*68e0*/  FFMA.FTZ R149, R85, UR31, -R10.reuse ;  /* 0x0000001f55957c23 */ /* 0x100fe2000801080a */
[----:B------:R-:W-:Y:S01]  /*68f0*/  FSEL R9, R91, RZ, P1 ;  /* 0x000000ff5b097208 */ /* 0x000fe20000800000 */
[----:B------:R-:W-:Y:S01]  /*6900*/  FFMA.FTZ R134, R21, UR31, -R10 ;  /* 0x0000001f15867c23 */ /* 0x000fe2000801080a */
[--C-:B------:R-:W-:Y:S01]  /*6910*/  FFMA.FTZ R158, R3, UR31, -R4.reuse ;  /* 0x0000001f039e7c23 */ /* 0x100fe20008010804 */
[--C-:B------:R-:W-:Y:S01]  /*6920*/  FFMA.FTZ R147, R87, UR31, -R4.reuse ;  /* 0x0000001f57937c23 */ /* 0x100fe20008010804 */
[----:B------:R-:W-:Y:S01]  /*6930*/  MUFU.EX2 R157, R157 ;  /* 0x0000009d009d7308 */ /* 0x000fe20000000800 */
[----:B------:R-:W-:Y:S01]  /*6940*/  FFMA.FTZ R130, R23, UR31, -R4 ;  /* 0x0000001f17827c23 */ /* 0x000fe20008010804 */
[--C-:B------:R-:W-:Y:S01]  /*6950*/  FFMA.FTZ R148, R32, UR31, -R10.reuse ;  /* 0x0000001f20947c23 */ /* 0x100fe2000801080a */
[----:B------:R-:W1:Y:S01]  /*6960*/  LDSM.16.MT88.4 R20, [R124+0x6000] ;  /* 0x006000007c14783b */ /* 0x000e620000004200 */
[----:B------:R-:W3:Y:S01]  /*6970*/  MUFU.EX2 R149, R149 ;  /* 0x0000009500957308 */ /* 0x000ee20000000800 */
[----:B------:R-:W-:Y:S01]  /*6980*/  FFMA.FTZ R141, R33, UR31, -R10 ;  /* 0x0000001f218d7c23 */ /* 0x000fe2000801080a */
[--C-:B------:R-:W-:Y:S01]  /*6990*/  FFMA.FTZ R142, R34, UR31, -R4.reuse ;  /* 0x0000001f228e7c23 */ /* 0x100fe20008010804 */
[----:B------:R-:W-:Y:S01]  /*69a0*/  FFMA.FTZ R131, R35, UR31, -R4 ;  /* 0x0000001f23837c23 */ /* 0x000fe20008010804 */
[----:B------:R-:W-:Y:S01]  /*69b0*/  ISETP.LE.U32.AND P2, PT, R8, UR29, PT ;  /* 0x0000001d08007c0c */ /* 0x000fe2000bf43070 */
[----:B------:R-:W-:Y:S01]  /*69c0*/  MUFU.EX2 R158, R158 ;  /* 0x0000009e009e7308 */ /* 0x000fe20000000800 */
[----:B------:R-:W-:Y:S01]  /*69d0*/  FADD.FTZ R8, R2, -R9 ;  /* 0x8000000902087221 */ /* 0x000fe20000010000 */
[--C-:B------:R-:W-:Y:S01]  /*69e0*/  FFMA.FTZ R110, R95, UR31, -R10.reuse ;  /* 0x0000001f5f6e7c23 */ /* 0x100fe2000801080a */
[----:B------:R-:W-:Y:S01]  /*69f0*/  FFMA.FTZ R116, R5, UR31, -R10 ;  /* 0x0000001f05747c23 */ /* 0x000fe2000801080a */
[----:B------:R-:W4:Y:S01]  /*6a00*/  MUFU.EX2 R147, R147 ;  /* 0x0000009300937308 */ /* 0x000f220000000800 */
[----:B------:R-:W-:Y:S01]  /*6a10*/  FSEL R9, R89, RZ, P0 ;  /* 0x000000ff59097208 */ /* 0x000fe20000000000 */
[--C-:B------:R-:W-:Y:S01]  /*6a20*/  FFMA.FTZ R144, R30, UR31, -R4.reuse ;  /* 0x0000001f1e907c23 */ /* 0x100fe20008010804 */
[----:B------:R-:W-:Y:S01]  /*6a30*/  PRMT R5, R153, 0x7632, R5 ;  /* 0x0000763299057816 */ /* 0x000fe20000000005 */
        /* <DEDUP_REMOVED lines=12> */
[----:B------:R-:W-:Y:S01]  /*6b00*/  SHF.R.U32.HI R4, RZ, 0x10, R153 ;  /* 0x00000010ff047819 */ /* 0x000fe20000011699 */
[----:B------:R-:W-:Y:S01]  /*6b10*/  FADD.FTZ R9, R0, -R9 ;  /* 0x8000000900097221 */ /* 0x000fe20000010000 */
[----:B------:R-:W-:Y:S01]  /*6b20*/  LOP3.LUT R5, R5, 0xff, RZ, 0xc0, !PT ;  /* 0x000000ff05057812 */ /* 0x000fe200078ec0ff */
[----:B------:R-:W5:Y:S01]  /*6b30*/  MUFU.EX2 R141, R141 ;  /* 0x0000008d008d7308 */ /* 0x000f620000000800 */
[----:B------:R-:W-:Y:S01]  /*6b40*/  LOP3.LUT R161, R153, 0xff, RZ, 0xc0, !PT ;  /* 0x000000ff99a17812 */ /* 0x000fe200078ec0ff */
[----:B------:R-:W-:Y:S01]  /*6b50*/  FMUL.FTZ R159, R8, UR31 ;  /* 0x0000001f089f7c20 */ /* 0x000fe20008410000 */
[----:B------:R-:W-:Y:S01]  /*6b60*/  SHF.R.U32.HI R153, RZ, 0x18, R153 ;  /* 0x00000018ff997819 */ /* 0x000fe20000011699 */
[----:B------:R-:W-:Y:S01]  /*6b70*/  MUFU.EX2 R142, R142 ;  /* 0x0000008e008e7308 */ /* 0x000fe20000000800 */
[----:B------:R-:W-:Y:S01]  /*6b80*/  SHF.R.U32.HI R160, RZ, 0x8, R160 ;  /* 0x00000008ffa07819 */ /* 0x000fe200000116a0 */
[----:B------:R-:W-:Y:S01]  /*6b90*/  FMUL.FTZ R154, R9, UR31 ;  /* 0x0000001f099a7c20 */ /* 0x000fe20008410000 */
[----:B------:R-:W-:Y:S01]  /*6ba0*/  LOP3.LUT R4, R4, 0xff, RZ, 0xc0, !PT ;  /* 0x000000ff04047812 */ /* 0x000fe200078ec0ff */
[----:B------:R-:W2:Y:S01]  /*6bb0*/  MUFU.EX2 R131, R131 ;  /* 0x0000008300837308 */ /* 0x000ea20000000800 */
[----:B---3--:R-:W-:Y:S01]  /*6bc0*/  F2FP.F16.F32.PACK_AB R140, R149, R157 ;  /* 0x0000009d958c723e */ /* 0x008fe200000000ff */
[--C-:B------:R-:W-:Y:S01]  /*6bd0*/  FFMA.FTZ R118, R99, UR31, -R10.reuse ;  /* 0x0000001f63767c23 */ /* 0x100fe2000801080a */
[----:B------:R-:W-:Y:S01]  /*6be0*/  ISETP.LE.U32.AND P0, PT, R5, UR29, PT ;  /* 0x0000001d05007c0c */ /* 0x000fe2000bf03070 */
[----:B------:R-:W-:Y:S01]  /*6bf0*/  FFMA.FTZ R146, R28, UR31, -R10 ;  /* 0x0000001f1c927c23 */ /* 0x000fe2000801080a */
[----:B------:R-:W-:Y:S01]  /*6c00*/  PRMT R5, R161, 0x5410, R160 ;  /* 0x00005410a1057816 */ /* 0x000fe200000000a0 */
[--C-:B------:R-:W-:Y:S01]  /*6c10*/  FFMA.FTZ R145, R145, UR31, -R10.reuse ;  /* 0x0000001f91917c23 */ /* 0x100fe2000801080a */
[----:B------:R-:W-:Y:S01]  /*6c20*/  PRMT R7, R4, 0x5410, R153 ;  /* 0x0000541004077816 */ /* 0x000fe20000000099 */
[--C-:B------:R-:W-:Y:S01]  /*6c30*/  FFMA.FTZ R111, R93, UR31, -R10.reuse ;  /* 0x0000001f5d6f7c23 */ /* 0x100fe2000801080a */
[C---:B------:R-:W-:Y:S01]  /*6c40*/  PRMT R156, R108.reuse, 0x7772, RZ ;  /* 0x000077726c9c7816 */ /* 0x040fe200000000ff */
[--C-:B------:R-:W-:Y:S01]  /*6c50*/  FFMA.FTZ R115, R115, UR31, -R10.reuse ;  /* 0x0000001f73737c23 */ /* 0x100fe2000801080a */
[----:B------:R-:W-:Y:S01]  /*6c60*/  PRMT R151, R108, 0x7773, RZ ;  /* 0x000077736c977816 */ /* 0x000fe200000000ff */
[--C-:B------:R-:W-:Y:S01]  /*6c70*/  FFMA.FTZ R112, R107, UR31, -R10.reuse ;  /* 0x0000001f6b707c23 */ /* 0x100fe2000801080a */
[----:B------:R-:W-:Y:S01]  /*6c80*/  PRMT R139, R140, 0x7632, R139 ;  /* 0x000076328c8b7816 */ /* 0x000fe2000000008b */
[--C-:B------:R-:W-:Y:S01]  /*6c90*/  FFMA.FTZ R109, R105, UR31, -R10.reuse ;  /* 0x0000001f696d7c23 */ /* 0x100fe2000801080a */
[----:B------:R-:W-:Y:S01]  /*6ca0*/  PRMT R155, R108, 0x7771, RZ ;  /* 0x000077716c9b7816 */ /* 0x000fe200000000ff */
[--C-:B------:R-:W-:Y:S01]  /*6cb0*/  FFMA.FTZ R108, R101, UR31, -R10.reuse ;  /* 0x0000001f656c7c23 */ /* 0x100fe2000801080a */
[----:B----4-:R-:W-:Y:S01]  /*6cc0*/  F2FP.F16.F32.PACK_AB R136, R147, R158 ;  /* 0x0000009e9388723e */ /* 0x010fe200000000ff */
[----:B------:R-:W-:Y:S01]  /*6cd0*/  FFMA.FTZ R99, R103, UR31, -R10 ;  /* 0x0000001f67637c23 */ /* 0x000fe2000801080a */
[--C-:B------:R-:W-:Y:S01]  /*6ce0*/  HSET2.LE.AND R5, R5, R176.reuse, PT ;  /* 0x000000b005057233 */ /* 0x100fe20003803000 */
[----:B------:R-:W3:Y:S01]  /*6cf0*/  MUFU.EX2 R159, R159 ;  /* 0x0000009f009f7308 */ /* 0x000ee20000000800 */
[--C-:B------:R-:W-:Y:S01]  /*6d00*/  HSET2.LE.AND R10, R7, R176.reuse, PT ;  /* 0x000000b0070a7233 */ /* 0x100fe20003803000 */
[----:B------:R-:W4:Y:S01]  /*6d10*/  LDSM.16.MT88.4 R28, [R126+0x7000] ;  /* 0x007000007e1c783b */ /* 0x000f220000004200 */
[----:B------:R-:W-:Y:S01]  /*6d20*/  PRMT R4, R140, 0x5410, R139 ;  /* 0x000054108c047816 */ /* 0x000fe2000000008b */
[----:B------:R-:W1:Y:S01]  /*6d30*/  MUFU.EX2 R154, R154 ;  /* 0x0000009a009a7308 */ /* 0x000e620000000800 */
[----:B------:R-:W-:Y:S01]  /*6d40*/  LOP3.LUT R6, R6, 0xff, RZ, 0xc0, !PT ;  /* 0x000000ff06067812 */ /* 0x000fe200078ec0ff */
[----:B------:R-:W4:Y:S01]  /*6d50*/  LDSM.16.MT88.4 R12, [R126+0x6000] ;  /* 0x006000007e0c783b */ /* 0x000f220000004200 */
[----:B------:R-:W-:Y:S01]  /*6d60*/  PRMT R7, R156, 0x5410, R151 ;  /* 0x000054109c077816 */ /* 0x000fe20000000097 */
[----:B------:R-:W-:Y:S01]  /*6d70*/  MUFU.EX2 R144, R144 ;  /* 0x0000009000907308 */ /* 0x000fe20000000800 */
[----:B------:R-:W-:Y:S01]  /*6d80*/  PRMT R135, R136, 0x7632, R135 ;  /* 0x0000763288877816 */ /* 0x000fe20000000087 */
[----:B------:R-:W-:Y:S01]  /*6d90*/  @!P0 HADD2 R105, -R136.H0_H0, -RZ.H0_H0 ;  /* 0xa00000ff88698230 */ /* 0x000fe20000000900 */
[----:B-----5:R-:W-:Y:S01]  /*6da0*/  F2FP.F16.F32.PACK_AB R119, R141, R148 ;  /* 0x000000948d77723e */ /* 0x020fe200000000ff */
[----:B------:R-:W5:Y:S01]  /*6db0*/  MUFU.EX2 R143, R143 ;  /* 0x0000008f008f7308 */ /* 0x000f620000000800 */
[----:B--2---:R-:W-:Y:S01]  /*6dc0*/  F2FP.F16.F32.PACK_AB R120, R131, R142 ;  /* 0x0000008e8378723e */ /* 0x004fe200000000ff */
[----:B---3--:R-:W-:Y:S01]  /*6dd0*/  FMUL.FTZ R16, R72, R159 ;  /* 0x0000009f48107220 */ /* 0x008fe20000410000 */
[----:B------:R-:W-:Y:S01]  /*6de0*/  LOP3.LUT R4, R4, R5, RZ, 0xc0, !PT ;  /* 0x0000000504047212 */ /* 0x000fe200078ec0ff */
[-C--:B------:R-:W-:Y:S01]  /*6df0*/  FMUL.FTZ R17, R73, R159.reuse ;  /* 0x0000009f49117220 */ /* 0x080fe20000410000 */
[----:B------:R-:W-:Y:S01]  /*6e00*/  LOP3.LUT R7, R7, 0xff00ff, RZ, 0xc0, !PT ;  /* 0x00ff00ff07077812 */ /* 0x000fe200078ec0ff */
[-C--:B-1----:R-:W-:Y:S01]  /*6e10*/  FMUL.FTZ R18, R74, R154.reuse ;  /* 0x0000009a4a127220 */ /* 0x082fe20000410000 */
[----:B------:R-:W-:Y:S01]  /*6e20*/  PRMT R11, R6, 0x5410, R155 ;  /* 0x00005410060b7816 */ /* 0x000fe2000000009b */
[-C--:B------:R-:W-:Y:S01]  /*6e30*/  FMUL.FTZ R19, R75, R154.reuse ;  /* 0x0000009a4b137220 */ /* 0x080fe20000410000 */
[----:B------:R-:W-:Y:S01]  /*6e40*/  PRMT R5, R136, 0x5410, R135 ;  /* 0x0000541088057816 */ /* 0x000fe20000000087 */
[-C--:B------:R-:W-:Y:S01]  /*6e50*/  FMUL.FTZ R36, R36, R159.reuse ;  /* 0x0000009f24247220 */ /* 0x080fe20000410000 */
[----:B------:R-:W-:Y:S01]  /*6e60*/  PRMT R133, R119, 0x7632, R133 ;  /* 0x0000763277857816 */ /* 0x000fe20000000085 */
[-C--:B------:R-:W-:Y:S01]  /*6e70*/  FMUL.FTZ R37, R37, R159.reuse ;  /* 0x0000009f25257220 */ /* 0x080fe20000410000 */
[----:B------:R-:W-:Y:S01]  /*6e80*/  PRMT R117, R120, 0x7632, R117 ;  /* 0x0000763278757816 */ /* 0x000fe20000000075 */
[----:B------:R-:W-:Y:S01]  /*6e90*/  FMUL.FTZ R38, R38, R154 ;  /* 0x0000009a26267220 */ /* 0x000fe20000410000 */
[----:B------:R-:W-:Y:S01]  /*6ea0*/  LOP3.LUT R5, R5, R10, RZ, 0xc0, !PT ;  /* 0x0000000a05057212 */ /* 0x000fe200078ec0ff */
[----:B------:R-:W-:Y:S01]  /*6eb0*/  FMUL.FTZ R39, R39, R154 ;  /* 0x0000009a27277220 */ /* 0x000fe20000410000 */
[--C-:B------:R-:W-:Y:S01]  /*6ec0*/  HSET2.LE.AND R6, R11, R176.reuse, PT ;  /* 0x000000b00b067233 */ /* 0x100fe20003803000 */
[-C--:B------:R-:W-:Y:S01]  /*6ed0*/  FMUL.FTZ R32, R48, R159.reuse ;  /* 0x0000009f30207220 */ /* 0x080fe20000410000 */
[----:B------:R-:W-:Y:S01]  /*6ee0*/  HSET2.LE.AND R7, R7, R176, PT ;  /* 0x000000b007077233 */ /* 0x000fe20003803000 */
[----:B------:R-:W-:Y:S01]  /*6ef0*/  VIADD R48, R121, 0xffffffff ;  /* 0xffffffff79307836 */ /* 0x000fe20000000000 */
[----:B------:R-:W-:Y:S01]  /*6f00*/  PRMT R11, R119, 0x5410, R133 ;  /* 0x00005410770b7816 */ /* 0x000fe20000000085 */
[----:B------:R-:W-:Y:S01]  /*6f10*/  FMUL.FTZ R33, R49, R159 ;  /* 0x0000009f31217220 */ /* 0x000fe20000410000 */
[----:B------:R-:W-:Y:S01]  /*6f20*/  PRMT R10, R120, 0x5410, R117 ;  /* 0x00005410780a7816 */ /* 0x000fe20000000075 */
[----:B------:R-:W-:Y:S01]  /*6f30*/  IMAD.SHL.U32 R48, R48, 0x2, RZ ;  /* 0x0000000230307824 */ /* 0x000fe200078e00ff */
[----:B------:R-:W-:Y:S01]  /*6f40*/  LOP3.LUT R6, R11, R6, RZ, 0xc0, !PT ;  /* 0x000000060b067212 */ /* 0x000fe200078ec0ff */
[----:B------:R-:W-:Y:S01]  /*6f50*/  FMUL.FTZ R34, R50, R154 ;  /* 0x0000009a32227220 */ /* 0x000fe20000410000 */
[----:B------:R-:W-:Y:S01]  /*6f60*/  LOP3.LUT R7, R10, R7, RZ, 0xc0, !PT ;  /* 0x000000070a077212 */ /* 0x000fe200078ec0ff */
[----:B------:R-:W-:-:S02]  /*6f70*/  VIADD R49, R48, 0xffffffff ;  /* 0xffffffff30317836 */ /* 0x000fc40000000000 */
[-C--:B------:R-:W-:Y:S01]  /*6f80*/  FMUL.FTZ R35, R51, R154.reuse ;  /* 0x0000009a33237220 */ /* 0x080fe20000410000 */
[-C--:B------:R-:W-:Y:S01]  /*6f90*/  FMUL.FTZ R52, R52, R159.reuse ;  /* 0x0000009f34347220 */ /* 0x080fe20000410000 */
[-C--:B------:R-:W-:Y:S01]  /*6fa0*/  FMUL.FTZ R53, R53, R159.reuse ;  /* 0x0000009f35357220 */ /* 0x080fe20000410000 */
[-C--:B------:R-:W-:Y:S01]  /*6fb0*/  FMUL.FTZ R54, R54, R154.reuse ;  /* 0x0000009a36367220 */ /* 0x080fe20000410000 */
[----:B------:R-:W-:Y:S01]  /*6fc0*/  LOP3.LUT R48, R49, UR27, R185, 0x96, !PT ;  /* 0x0000001b31307c12 */ /* 0x000fe2000f8e96b9 */
[----:B------:R-:W-:Y:S01]  /*6fd0*/  HMMA.16816.F32 R16, R4, R20, R16 ;  /* 0x000000140410723c */ /* 0x000fe20000001810 */
[----:B------:R-:W-:Y:S01]  /*6fe0*/  FMUL.FTZ R55, R55, R154 ;  /* 0x0000009a37377220 */ /* 0x000fe20000410000 */
[-C--:B------:R-:W-:Y:S01]  /*6ff0*/  FMUL.FTZ R24, R40, R159.reuse ;  /* 0x0000009f28187220 */ /* 0x080fe20000410000 */
[----:B------:R-:W-:Y:S01]  /*7000*/  FMUL.FTZ R25, R41, R159 ;  /* 0x0000009f29197220 */ /* 0x000fe20000410000 */
[----:B------:R-:W-:-:S04]  /*7010*/  IMAD.WIDE.U32 R48, R48, -0x326172a9, RZ ;  /* 0xcd9e8d5730307825 */ /* 0x000fc800078e00ff */
[-C--:B------:R-:W-:Y:S01]  /*7020*/  FMUL.FTZ R26, R42, R154.reuse ;  /* 0x0000009a2a1a7220 */ /* 0x080fe20000410000 */
[-C--:B------:R-:W-:Y:S01]  /*7030*/  FMUL.FTZ R27, R43, R154.reuse ;  /* 0x0000009a2b1b7220 */ /* 0x080fe20000410000 */
[-C--:B------:R-:W-:Y:S01]  /*7040*/  FMUL.FTZ R44, R44, R159.reuse ;  /* 0x0000009f2c2c7220 */ /* 0x080fe20000410000 */
[C---:B------:R-:W-:Y:S01]  /*7050*/  HMMA.16816.F32 R20, R4.reuse, R22, R36 ;  /* 0x000000160414723c */ /* 0x040fe20000001824 */
[----:B------:R-:W1:Y:S01]  /*7060*/  LDSM.16.MT88.4 R36, [R124+0x7000] ;  /* 0x007000007c24783b */ /* 0x000e620000004200 */
[-C--:B------:R-:W-:Y:S01]  /*7070*/  FMUL.FTZ R45, R45, R159.reuse ;  /* 0x0000009f2d2d7220 */ /* 0x080fe20000410000 */
[-C--:B------:R-:W-:Y:S01]  /*7080*/  FMUL.FTZ R46, R46, R154.reuse ;  /* 0x0000009a2e2e7220 */ /* 0x080fe20000410000 */
[----:B------:R-:W-:Y:S01]  /*7090*/  FMUL.FTZ R47, R47, R154 ;  /* 0x0000009a2f2f7220 */ /* 0x000fe20000410000 */
[----:B------:R-:W-:Y:S01]  /*70a0*/  LOP3.LUT R160, R160, 0xffff, RZ, 0xc0, !PT ;  /* 0x0000ffffa0a07812 */ /* 0x000fe200078ec0ff */
[----:B------:R-:W-:Y:S01]  /*70b0*/  FMUL.FTZ R64, R64, R159 ;  /* 0x0000009f40407220 */ /* 0x000fe20000410000 */
[----:B------:R-:W-:Y:S01]  /*70c0*/  ISETP.GT.U32.AND P4, PT, R151, UR29, PT ;  /* 0x0000001d97007c0c */ /* 0x000fe2000bf84070 */
[----:B----4-:R-:W-:Y:S01]  /*70d0*/  HMMA.16816.F32 R24, R4, R28, R24 ;  /* 0x0000001c0418723c */ /* 0x010fe20000001818 */
[----:B------:R-:W-:Y:S01]  /*70e0*/  ISETP.LE.U32.AND P1, PT, R160, UR29, PT ;  /* 0x0000001da0007c0c */ /* 0x000fe2000bf23070 */
[----:B------:R-:W-:-:S04]  /*70f0*/  IMAD.WIDE.U32 R150, R150, -0x2daee0ad, RZ ;  /* 0xd2511f5396967825 */ /* 0x000fc800078e00ff */
[-C--:B------:R-:W-:Y:S01]  /*7100*/  FMUL.FTZ R65, R65, R159.reuse ;  /* 0x0000009f41417220 */ /* 0x080fe20000410000 */
[-C--:B------:R-:W-:Y:S01]  /*7110*/  FMUL.FTZ R66, R66, R154.reuse ;  /* 0x0000009a42427220 */ /* 0x080fe20000410000 */
[-C--:B------:R-:W-:Y:S01]  /*7120*/  FMUL.FTZ R67, R67, R154.reuse ;  /* 0x0000009a43437220 */ /* 0x080fe20000410000 */
[-C--:B------:R-:W-:Y:S01]  /*7130*/  FMUL.FTZ R8, R80, R159.reuse ;  /* 0x0000009f50087220 */ /* 0x080fe20000410000 */
[----:B------:R-:W-:Y:S01]  /*7140*/  LOP3.LUT R152, R152, UR8, R151, 0x96, !PT ;  /* 0x0000000898987c12 */ /* 0x000fe2000f8e9697 */
[----:B------:R-:W-:Y:S01]  /*7150*/  HMMA.16816.F32 R28, R4, R30, R44 ;  /* 0x0000001e041c723c */ /* 0x000fe2000000182c */
[----:B------:R-:W2:Y:S01]  /*7160*/  LDSM.16.MT88.4 R44, [R126+0x8000] ;  /* 0x008000007e2c783b */ /* 0x000ea20000004200 */
[-C--:B------:R-:W-:Y:S01]  /*7170*/  FMUL.FTZ R9, R81, R159.reuse ;  /* 0x0000009f51097220 */ /* 0x080fe20000410000 */
[-C--:B------:R-:W-:Y:S01]  /*7180*/  FMUL.FTZ R10, R82, R154.reuse ;  /* 0x0000009a520a7220 */ /* 0x080fe20000410000 */
[----:B------:R-:W-:Y:S01]  /*7190*/  FMUL.FTZ R11, R83, R154 ;  /* 0x0000009a530b7220 */ /* 0x000fe20000410000 */
[----:B------:R-:W-:Y:S01]  /*71a0*/  FMUL.FTZ R76, R76, R159 ;  /* 0x0000009f4c4c7220 */ /* 0x000fe20000410000 */
[----:B------:R-:W-:-:S02]  /*71b0*/  @!P1 HADD2 R106, -R139.H0_H0, -RZ.H0_H0 ;  /* 0xa00000ff8b6a9230 */ /* 0x000fc40000000900 */
[-C--:B------:R-:W-:Y:S01]  /*71c0*/  FMUL.FTZ R77, R77, R159.reuse ;  /* 0x0000009f4d4d7220 */ /* 0x080fe20000410000 */
[-C--:B------:R-:W-:Y:S01]  /*71d0*/  FMUL.FTZ R78, R78, R154.reuse ;  /* 0x0000009a4e4e7220 */ /* 0x080fe20000410000 */
[-C--:B------:R-:W-:Y:S01]  /*71e0*/  FMUL.FTZ R79, R79, R154.reuse ;  /* 0x0000009a4f4f7220 */ /* 0x080fe20000410000 */
[----:B------:R-:W-:Y:S01]  /*71f0*/  ISETP.LE.U32.AND P3, PT, R161, UR29, PT ;  /* 0x0000001da1007c0c */ /* 0x000fe2000bf63070 */
[C---:B------:R-:W-:Y:S01]  /*7200*/  HMMA.16816.F32 R8, R4.reuse, R12, R8 ;  /* 0x0000000c0408723c */ /* 0x040fe20000001808 */
[----:B------:R-:W-:Y:S01]  /*7210*/  @!P1 PRMT R139, R106, 0x5410, RZ ;  /* 0x000054106a8b9816 */ /* 0x000fe200000000ff */
[----:B------:R-:W-:Y:S01]  /*7220*/  @!P2 HADD2 R100, -R119.H0_H0, -RZ.H0_H0 ;  /* 0xa00000ff7764a230 */ /* 0x000fe20000000900 */
[----:B------:R-:W-:Y:S01]  /*7230*/  @!P0 PRMT R136, R105, 0x5410, RZ ;  /* 0x0000541069888816 */ /* 0x000fe200000000ff */
[-C--:B------:R-:W-:Y:S01]  /*7240*/  FMUL.FTZ R40, R56, R159.reuse ;  /* 0x0000009f38287220 */ /* 0x080fe20000410000 */
[-C--:B------:R-:W-:Y:S01]  /*7250*/  FMUL.FTZ R41, R57, R159.reuse ;  /* 0x0000009f39297220 */ /* 0x080fe20000410000 */
[-C--:B------:R-:W-:Y:S01]  /*7260*/  FMUL.FTZ R42, R58, R154.reuse ;  /* 0x0000009a3a2a7220 */ /* 0x080fe20000410000 */
[-C--:B------:R-:W-:Y:S01]  /*7270*/  FMUL.FTZ R43, R59, R154.reuse ;  /* 0x0000009a3b2b7220 */ /* 0x080fe20000410000 */
[C---:B------:R-:W-:Y:S01]  /*7280*/  HMMA.16816.F32 R12, R4.reuse, R14, R76 ;  /* 0x0000000e040c723c */ /* 0x040fe2000000184c */
[----:B------:R-:W-:Y:S01]  /*7290*/  LOP3.LUT R78, R152, 0xffff, RZ, 0xc0, !PT ;  /* 0x0000ffff984e7812 */ /* 0x000fe200078ec0ff */
[-C--:B------:R-:W-:Y:S01]  /*72a0*/  FMUL.FTZ R60, R60, R159.reuse ;  /* 0x0000009f3c3c7220 */ /* 0x080fe20000410000 */
[----:B------:R-:W-:Y:S01]  /*72b0*/  FMUL.FTZ R61, R61, R159 ;  /* 0x0000009f3d3d7220 */ /* 0x000fe20000410000 */
[-C--:B------:R-:W-:Y:S01]  /*72c0*/  FMUL.FTZ R62, R62, R154.reuse ;  /* 0x0000009a3e3e7220 */ /* 0x080fe20000410000 */
[----:B------:R-:W-:Y:S01]  /*72d0*/  SHF.R.U32.HI R78, RZ, 0x8, R78 ;  /* 0x00000008ff4e7819 */ /* 0x000fe2000001164e */
[----:B------:R-:W-:Y:S01]  /*72e0*/  FMUL.FTZ R63, R63, R154 ;  /* 0x0000009a3f3f7220 */ /* 0x000fe20000410000 */
[----:B------:R-:W-:Y:S01]  /*72f0*/  @!P2 PRMT R119, R100, 0x5410, RZ ;  /* 0x000054106477a816 */ /* 0x000fe200000000ff */
[----:B-1----:R-:W-:Y:S01]  /*7300*/  HMMA.16816.F32 R32, R4, R36, R32 ;  /* 0x000000240420723c */ /* 0x002fe20000001820 */
[----:B------:R-:W-:-:S02]  /*7310*/  @!P3 HADD2 R107, -R140.H0_H0, -RZ.H0_H0 ;  /* 0xa00000ff8c6bb230 */ /* 0x000fc40000000900 */
[-C--:B------:R-:W-:Y:S01]  /*7320*/  FMUL.FTZ R68, R68, R159.reuse ;  /* 0x0000009f44447220 */ /* 0x080fe20000410000 */
[-C--:B------:R-:W-:Y:S01]  /*7330*/  FMUL.FTZ R69, R69, R159.reuse ;  /* 0x0000009f45457220 */ /* 0x080fe20000410000 */
[-C--:B------:R-:W-:Y:S01]  /*7340*/  FMUL.FTZ R70, R70, R154.reuse ;  /* 0x0000009a46467220 */ /* 0x080fe20000410000 */
[-C--:B------:R-:W-:Y:S01]  /*7350*/  FMUL.FTZ R71, R71, R154.reuse ;  /* 0x0000009a47477220 */ /* 0x080fe20000410000 */
[----:B------:R-:W-:Y:S01]  /*7360*/  @!P3 PRMT R140, R107, 0x5410, RZ ;  /* 0x000054106b8cb816 */ /* 0x000fe200000000ff */
[----:B------:R-:W-:Y:S01]  /*7370*/  @P4 HADD2 R102, -R117.H0_H0, -RZ.H0_H0 ;  /* 0xa00000ff75664230 */ /* 0x000fe20000000900 */
[C---:B------:R-:W-:Y:S01]  /*7380*/  HMMA.16816.F32 R36, R4.reuse, R38, R52 ;  /* 0x000000260424723c */ /* 0x040fe20000001834 */
[----:B------:R-:W-:Y:S01]  /*7390*/  LOP3.LUT R53, R186, UR28, R49, 0x96, !PT ;  /* 0x0000001cba357c12 */ /* 0x000fe2000f8e9631 */
[----:B------:R-:W-:Y:S01]  /*73a0*/  FFMA.FTZ R188, R188, R159, R157 ;  /* 0x0000009fbcbc7223 */ /* 0x000fe2000001009d */
[----:B------:R-:W-:Y:S01]  /*73b0*/  LOP3.LUT R52, R48, UR23, R179, 0x96, !PT ;  /* 0x0000001730347c12 */ /* 0x000fe2000f8e96b3 */
[----:B------:R-:W-:Y:S01]  /*73c0*/  MUFU.EX2 R146, R146 ;  /* 0x0000009200927308 */ /* 0x000fe20000000800 */
[----:B------:R-:W1:Y:S01]  /*73d0*/  LDSM.16.MT88.4 R48, [R124+0x8000] ;  /* 0x008000007c30783b */ /* 0x000e620000004200 */
[----:B------:R-:W-:Y:S01]  /*73e0*/  PRMT R54, R152, 0x7632, R54 ;  /* 0x0000763298367816 */ /* 0x000fe20000000036 */
[----:B------:R-:W-:Y:S01]  /*73f0*/  FADD.FTZ R149, R149, R188 ;  /* 0x000000bc95957221 */ /* 0x000fe20000010000 */
[C---:B--2---:R-:W-:Y:S01]  /*7400*/  HMMA.16816.F32 R40, R4.reuse, R44, R40 ;  /* 0x0000002c0428723c */ /* 0x044fe20000001828 */
[----:B------:R-:W-:Y:S01]  /*7410*/  ISETP.LE.U32.AND P3, PT, R153, UR29, PT ;  /* 0x0000001d99007c0c */ /* 0x000fe2000bf63070 */
[----:B------:R-:W-:Y:S01]  /*7420*/  FFMA.FTZ R158, R183, R154, R158 ;  /* 0x0000009ab79e7223 */ /* 0x000fe2000001009e */
[----:B------:R-:W-:Y:S01]  /*7430*/  LOP3.LUT R54, R54, 0xff, RZ, 0xc0, !PT ;  /* 0x000000ff36367812 */ /* 0x000fe200078ec0ff */
[----:B------:R-:W2:Y:S01]  /*7440*/  MUFU.EX2 R145, R145 ;  /* 0x0000009100917308 */ /* 0x000ea20000000800 */
[----:B------:R-:W-:Y:S01]  /*7450*/  @P4 PRMT R117, R102, 0x5410, RZ ;  /* 0x0000541066754816 */ /* 0x000fe200000000ff */
[----:B------:R-:W-:Y:S01]  /*7460*/  FADD.FTZ R148, R148, R149 ;  /* 0x0000009594947221 */ /* 0x000fe20000010000 */
[----:B------:R-:W-:Y:S01]  /*7470*/  ISETP.LE.U32.AND P1, PT, R54, UR29, PT ;  /* 0x0000001d36007c0c */ /* 0x000fe2000bf23070 */
[----:B------:R-:W-:Y:S01]  /*7480*/  IMAD.WIDE.U32 R54, R52, -0x2daee0ad, RZ ;  /* 0xd2511f5334367825 */ /* 0x000fe200078e00ff */
[----:B------:R-:W-:Y:S01]  /*7490*/  HMMA.16816.F32 R44, R4, R46, R60 ;  /* 0x0000002e042c723c */ /* 0x000fe2000000183c */
[----:B------:R-:W-:-:S02]  /*74a0*/  ISETP.GT.U32.AND P5, PT, R156, UR29, PT ;  /* 0x0000001d9c007c0c */ /* 0x000fc4000bfa4070 */
[----:B------:R-:W-:Y:S01]  /*74b0*/  FADD.FTZ R147, R147, R158 ;  /* 0x0000009e93937221 */ /* 0x000fe20000010000 */
[----:B------:R-:W-:Y:S01]  /*74c0*/  ISETP.GT.U32.AND P6, PT, R155, UR29, PT ;  /* 0x0000001d9b007c0c */ /* 0x000fe2000bfc4070 */
[----:B------:R-:W-:Y:S01]  /*74d0*/  FADD.FTZ R141, R141, R148 ;  /* 0x000000948d8d7221 */ /* 0x000fe20000010000 */
[----:B------:R-:W-:Y:S01]  /*74e0*/  @!P3 HADD2 R101, -R135.H0_H0, -RZ.H0_H0 ;  /* 0xa00000ff8765b230 */ /* 0x000fe20000000900 */
[----:B------:R-:W-:Y:S01]  /*74f0*/  LOP3.LUT R79, R152, 0xff, RZ, 0xc0, !PT ;  /* 0x000000ff984f7812 */ /* 0x000fe200078ec0ff */
[----:B------:R-:W-:Y:S01]  /*7500*/  FADD.FTZ R142, R142, R147 ;  /* 0x000000938e8e7221 */ /* 0x000fe20000010000 */
[----:B------:R-:W-:Y:S01]  /*7510*/  MUFU.EX2 R138, R138 ;  /* 0x0000008a008a7308 */ /* 0x000fe20000000800 */
[----:B------:R-:W-:Y:S01]  /*7520*/  STG.E.U16 desc[UR24][R122.64+-0x80], R140 ;  /* 0xffff808c7a007986 */ /* 0x000fe2000c101518 */
[----:B------:R-:W-:Y:S01]  /*7530*/  @!P3 PRMT R135, R101, 0x5410, RZ ;  /* 0x000054106587b816 */ /* 0x000fe200000000ff */
[----:B------:R-:W-:Y:S01]  /*7540*/  FADD.FTZ R131, R131, R142 ;  /* 0x0000008e83837221 */ /* 0x000fe20000010000 */
[----:B------:R-:W-:Y:S01]  /*7550*/  ISETP.LE.U32.AND P3, PT, R79, UR29, PT ;  /* 0x0000001d4f007c0c */ /* 0x000fe2000bf63070 */
[----:B------:R-:W3:Y:S01]  /*7560*/  MUFU.EX2 R137, R137 ;  /* 0x0000008900897308 */ /* 0x000ee20000000800 */
[----:B------:R-:W-:Y:S01]  /*7570*/  @P5 HADD2 R83, -R120.H0_H0, -RZ.H0_H0 ;  /* 0xa00000ff78535230 */ /* 0x000fe20000000900 */
[----:B------:R-:W-:Y:S01]  /*7580*/  STG.E.U16 desc[UR24][R122.64+-0x7e], R139 ;  /* 0xffff828b7a007986 */ /* 0x000fe2000c101518 */
[----:B------:R-:W-:Y:S01]  /*7590*/  @P6 HADD2 R87, -R133.H0_H0, -RZ.H0_H0 ;  /* 0xa00000ff85576230 */ /* 0x000fe20000000900 */
[----:B------:R-:W-:Y:S02]  /*75a0*/  MUFU.EX2 R76, R134 ;  /* 0x00000086004c7308 */ /* 0x000fe40000000800 */
[----:B------:R-:W-:-:S02]  /*75b0*/  @P5 PRMT R120, R83, 0x5410, RZ ;  /* 0x0000541053785816 */ /* 0x000fc400000000ff */
[----:B------:R-:W-:Y:S01]  /*75c0*/  @P6 PRMT R133, R87, 0x5410, RZ ;  /* 0x0000541057856816 */ /* 0x000fe200000000ff */
[----:B------:R-:W-:Y:S01]  /*75d0*/  MUFU.EX2 R134, R130 ;  /* 0x0000008200867308 */ /* 0x000fe20000000800 */
[----:B------:R-:W-:-:S03]  /*75e0*/  SHF.R.U32.HI R87, RZ, 0x18, R152 ;  /* 0x00000018ff577819 */ /* 0x000fc60000011698 */
[----:B------:R-:W-:Y:S01]  /*75f0*/  MUFU.EX2 R108, R108 ;  /* 0x0000006c006c7308 */ /* 0x000fe20000000800 */
[----:B-1----:R-:W-:Y:S01]  /*7600*/  HMMA.16816.F32 R64, R4, R48, R64 ;  /* 0x000000300440723c */ /* 0x002fe20000001840 */
[----:B------:R-:W-:Y:S02]  /*7610*/  IMAD.WIDE.U32 R48, R53, -0x2daee0ad, RZ ;  /* 0xd2511f5335307825 */ /* 0x000fe400078e00ff */
[----:B------:R-:W-:Y:S01]  /*7620*/  MUFU.EX2 R130, R114 ;  /* 0x0000007200827308 */ /* 0x000fe20000000800 */
[----:B------:R-:W-:-:S03]  /*7630*/  LOP3.LUT R52, R48, UR18, R55, 0x96, !PT ;  /* 0x0000001230347c12 */ /* 0x000fc6000f8e9637 */
[----:B------:R-:W-:Y:S01]  /*7640*/  MUFU.EX2 R107, R113 ;  /* 0x00000071006b7308 */ /* 0x000fe20000000800 */
[----:B------:R-:W-:Y:S01]  /*7650*/  PRMT R48, R150, 0x7770, RZ ;  /* 0x0000777096307816 */ /* 0x000fe200000000ff */
[----:B------:R-:W-:Y:S01]  /*7660*/  HMMA.16816.F32 R68, R4, R50, R68 ;  /* 0x000000320444723c */ /* 0x000fe20000001844 */
[----:B------:R-:W-:Y:S01]  /*7670*/  LOP3.LUT R53, R180, UR22, R49, 0x96, !PT ;  /* 0x00000016b4357c12 */ /* 0x000fe2000f8e9631 */
[----:B------:R1:W-:Y:S01]  /*7680*/  MUFU.EX2 R55, R111 ;  /* 0x0000006f00377308 */ /* 0x0003e20000000800 */
[----:B------:R-:W-:Y:S02]  /*7690*/  ISETP.LE.U32.AND P0, PT, R48, UR29, PT ;  /* 0x0000001d30007c0c */ /* 0x000fe4000bf03070 */
[----:B------:R-:W-:Y:S01]  /*76a0*/  LOP3.LUT R48, R78, 0xffff, RZ, 0xc0, !PT ;  /* 0x0000ffff4e307812 */ /* 0x000fe200078ec0ff */
[----:B------:R-:W-:Y:S01]  /*76b0*/  IMAD.WIDE.U32 R50, R53, -0x326172a9, RZ ;  /* 0xcd9e8d5735327825 */ /* 0x000fe200078e00ff */
[----:B------:R-:W-:Y:S01]  /*76c0*/  PRMT R53, R150, 0x7771, RZ ;  /* 0x0000777196357816 */ /* 0x000fe200000000ff */
[----:B------:R-:W-:Y:S01]  /*76d0*/  MUFU.EX2 R115, R115 ;  /* 0x0000007300737308 */ /* 0x000fe20000000800 */
[----:B------:R-:W-:-:S02]  /*76e0*/  ISETP.LE.U32.AND P2, PT, R48, UR29, PT ;  /* 0x0000001d30007c0c */ /* 0x000fc4000bf43070 */
[----:B-----5:R-:W-:Y:S01]  /*76f0*/  F2FP.F16.F32.PACK_AB R48, R143, R144 ;  /* 0x000000908f30723e */ /* 0x020fe200000000ff */
[----:B------:R-:W-:Y:S01]  /*7700*/  FADD.FTZ R144, R144, R131 ;  /* 0x0000008390907221 */ /* 0x000fe20000010000 */
[----:B------:R-:W-:Y:S01]  /*7710*/  LOP3.LUT R4, R178, UR19, R51, 0x96, !PT ;  /* 0x00000013b2047c12 */ /* 0x000fe2000f8e9633 */
[----:B------:R-:W-:Y:S01]  /*7720*/  MUFU.EX2 R112, R112 ;  /* 0x0000007000707308 */ /* 0x000fe20000000800 */
[C---:B------:R-:W-:Y:S01]  /*7730*/  PRMT R60, R48.reuse, 0x7610, R60 ;  /* 0x00007610303c7816 */ /* 0x040fe2000000003c */
[----:B-1----:R-:W-:Y:S01]  /*7740*/  IMAD.MOV.U32 R111, RZ, RZ, R123 ;  /* 0x000000ffff6f7224 */ /* 0x002fe200078e007b */
[----:B------:R-:W-:Y:S01]  /*7750*/  PRMT R77, R48, 0x7632, R77 ;  /* 0x00007632304d7816 */ /* 0x000fe2000000004d */
[----:B------:R-:W-:Y:S01]  /*7760*/  IMAD.WIDE.U32 R100, R4, -0x2daee0ad, RZ ;  /* 0xd2511f5304647825 */ /* 0x000fe200078e00ff */
[----:B------:R-:W-:-:S03]  /*7770*/  ISETP.GT.U32.AND P4, PT, R53, UR29, PT ;  /* 0x0000001d35007c0c */ /* 0x000fc6000bf84070 */
[----:B------:R-:W-:Y:S01]  /*7780*/  @!P1 HADD2 R103, -R60.H0_H0, -RZ.H0_H0 ;  /* 0xa00000ff3c679230 */ /* 0x000fe20000000900 */
[----:B------:R-:W-:Y:S01]  /*7790*/  PRMT R5, R60, 0x5410, R77 ;  /* 0x000054103c057816 */ /* 0x000fe2000000004d */
[----:B------:R-:W-:Y:S01]  /*77a0*/  FADD.FTZ R143, R143, R144 ;  /* 0x000000908f8f7221 */ /* 0x000fe20000010000 */
[----:B------:R-:W-:Y:S01]  /*77b0*/  LOP3.LUT R54, R54, UR16, R101, 0x96, !PT ;  /* 0x0000001036367c12 */ /* 0x000fe2000f8e9665 */
[----:B------:R-:W-:Y:S01]  /*77c0*/  MUFU.EX2 R109, R109 ;  /* 0x0000006d006d7308 */ /* 0x000fe20000000800 */
[----:B------:R-:W-:Y:S01]  /*77d0*/  @!P1 PRMT R60, R103, 0x5410, RZ ;  /* 0x00005410673c9816 */ /* 0x000fe200000000ff */
[----:B------:R-:W-:Y:S01]  /*77e0*/  IMAD.WIDE.U32 R102, R52, -0x326172a9, RZ ;  /* 0xcd9e8d5734667825 */ /* 0x000fe200078e00ff */
[----:B--2---:R-:W-:Y:S01]  /*77f0*/  F2FP.F16.F32.PACK_AB R49, R145, R146 ;  /* 0x000000929131723e */ /* 0x004fe200000000ff */
[----:B------:R1:W2:Y:S01]  /*7800*/  MUFU.EX2 R52, R110 ;  /* 0x0000006e00347308 */ /* 0x0002a20000000800 */
[----:B---3--:R-:W-:Y:S01]  /*7810*/  F2FP.F16.F32.PACK_AB R4, R137, R138 ;  /* 0x0000008a8904723e */ /* 0x008fe200000000ff */
[----:B------:R-:W-:Y:S01]  /*7820*/  FADD.FTZ R138, R138, R143 ;  /* 0x0000008f8a8a7221 */ /* 0x000fe20000010000 */
[----:B------:R-:W-:Y:S01]  /*7830*/  LOP3.LUT R62, R50, UR17, R103, 0x96, !PT ;  /* 0x00000011323e7c12 */ /* 0x000fe2000f8e9667 */
[----:B------:R-:W-:Y:S01]  /*7840*/  MUFU.EX2 R188, R99 ;  /* 0x0000006300bc7308 */ /* 0x000fe20000000800 */
[----:B------:R-:W-:Y:S01]  /*7850*/  PRMT R7, R49, 0x7610, R7 ;  /* 0x0000761031077816 */ /* 0x000fe20000000007 */
[----:B------:R-:W-:Y:S01]  /*7860*/  FADD.FTZ R138, R137, R138 ;  /* 0x0000008a898a7221 */ /* 0x000fe20000010000 */
[----:B------:R-:W-:Y:S01]  /*7870*/  PRMT R49, R49, 0x7632, R49 ;  /* 0x0000763231317816 */ /* 0x000fe20000000031 */
[----:B------:R-:W-:Y:S01]  /*7880*/  IMAD.WIDE.U32 R62, R62, -0x2daee0ad, RZ ;  /* 0xd2511f533e3e7825 */ /* 0x000fe200078e00ff */
[----:B------:R-:W-:Y:S03]  /*7890*/  MUFU.EX2 R98, R98 ;  /* 0x0000006200627308 */ /* 0x000fe60000000800 */
[----:B------:R-:W-:Y:S01]  /*78a0*/  @!P3 HADD2 R104, -R7.H0_H0, -RZ.H0_H0 ;  /* 0xa00000ff0768b230 */ /* 0x000fe20000000900 */
[----:B------:R-:W-:Y:S01]  /*78b0*/  PRMT R6, R7, 0x5410, R49 ;  /* 0x0000541007067816 */ /* 0x000fe20000000031 */
[----:B------:R-:W-:Y:S01]  /*78c0*/  @!P2 HADD2 R57, -R49.H0_H0, -RZ.H0_H0 ;  /* 0xa00000ff3139a230 */ /* 0x000fe20000000900 */
[----:B------:R-:W-:Y:S01]  /*78d0*/  LOP3.LUT R50, R100, UR12, R63, 0x96, !PT ;  /* 0x0000000c64327c12 */ /* 0x000fe2000f8e963f */
[----:B------:R-:W-:Y:S01]  /*78e0*/  IMAD.WIDE.U32 R100, R54, -0x326172a9, RZ ;  /* 0xcd9e8d5736647825 */ /* 0x000fe200078e00ff */
[----:B------:R-:W-:Y:S01]  /*78f0*/  PRMT R54, R150, 0x7772, RZ ;  /* 0x0000777296367816 */ /* 0x000fe200000000ff */
[----:B------:R3:W4:Y:S01]  /*7900*/  MUFU.EX2 R63, R116 ;  /* 0x00000074003f7308 */ /* 0x0007220000000800 */
[----:B------:R-:W-:Y:S01]  /*7910*/  @!P3 PRMT R7, R104, 0x5410, RZ ;  /* 0x000054106807b816 */ /* 0x000fe200000000ff */
[----:B------:R-:W-:Y:S01]  /*7920*/  IMAD.WIDE.U32 R50, R50, -0x326172a9, RZ ;  /* 0xcd9e8d5732327825 */ /* 0x000fe200078e00ff */
[----:B------:R-:W-:Y:S01]  /*7930*/  ISETP.GT.U32.AND P3, PT, R54, UR29, PT ;  /* 0x0000001d36007c0c */ /* 0x000fe2000bf64070 */
[----:B------:R-:W-:Y:S01]  /*7940*/  MUFU.EX2 R97, R97 ;  /* 0x0000006100617308 */ /* 0x000fe20000000800 */
[----:B------:R-:W-:Y:S01]  /*7950*/  LOP3.LUT R61, R102, UR13, R101, 0x96, !PT ;  /* 0x0000000d663d7c12 */ /* 0x000fe2000f8e9665 */
[----:B-1----:R-:W-:Y:S01]  /*7960*/  IMAD.MOV.U32 R110, RZ, RZ, R122 ;  /* 0x000000ffff6e7224 */ /* 0x002fe200078e007a */
[----:B------:R-:W-:Y:S01]  /*7970*/  LOP3.LUT R83, R100, UR9, R51, 0x96, !PT ;  /* 0x0000000964537c12 */ /* 0x000fe2000f8e9633 */
[----:B------:R-:W-:Y:S01]  /*7980*/  FADD.FTZ R100, R146, R141 ;  /* 0x0000008d92647221 */ /* 0x000fe20000010000 */
[----:B--2---:R-:W-:Y:S01]  /*7990*/  F2FP.F16.F32.PACK_AB R141, R52, R55 ;  /* 0x00000037348d723e */ /* 0x004fe200000000ff */
[----:B------:R-:W-:Y:S01]  /*79a0*/  IMAD.WIDE R110, R177, 0x2, R110 ;  /* 0x00000002b16e7825 */ /* 0x000fe200078e026e */
[----:B------:R-:W-:-:S03]  /*79b0*/  PRMT R101, R150, 0x7773, RZ ;  /* 0x0000777396657816 */ /* 0x000fc600000000ff */
[----:B------:R-:W-:Y:S01]  /*79c0*/  FADD.FTZ R100, R145, R100 ;  /* 0x0000006491647221 */ /* 0x000fe20000010000 */
[----:B------:R-:W-:Y:S01]  /*79d0*/  PRMT R131, R141, 0x7632, R131 ;  /* 0x000076328d837816 */ /* 0x000fe20000000083 */
[----:B------:R-:W-:Y:S01]  /*79e0*/  @!P0 HADD2 R86, -R141.H0_H0, -RZ.H0_H0 ;  /* 0xa00000ff8d568230 */ /* 0x000fe20000000900 */
[----:B------:R1:W-:Y:S01]  /*79f0*/  STG.E.U16 desc[UR24][R110.64+-0x80], R136 ;  /* 0xffff80886e007986 */ /* 0x0003e2000c101518 */
[----:B---3--:R-:W-:Y:S01]  /*7a00*/  PRMT R116, R4, 0x7610, R116 ;  /* 0x0000761004747816 */ /* 0x008fe20000000074 */
[----:B------:R-:W-:Y:S01]  /*7a10*/  FADD.FTZ R55, R55, R100 ;  /* 0x0000006437377221 */ /* 0x000fe20000010000 */
[----:B------:R-:W-:Y:S01]  /*7a20*/  PRMT R48, R141, 0x5410, R131 ;  /* 0x000054108d307816 */ /* 0x000fe20000000083 */
[----:B------:R-:W-:Y:S01]  /*7a30*/  @P4 HADD2 R85, -R131.H0_H0, -RZ.H0_H0 ;  /* 0xa00000ff83554230 */ /* 0x000fe20000000900 */
[----:B------:R-:W-:Y:S01]  /*7a40*/  @!P0 PRMT R141, R86, 0x5410, RZ ;  /* 0x00005410568d8816 */ /* 0x000fe200000000ff */
[----:B------:R2:W-:Y:S01]  /*7a50*/  STG.E.U16 desc[UR24][R110.64+-0x7e], R135 ;  /* 0xffff82876e007986 */ /* 0x0005e2000c101518 */
[----:B------:R-:W-:Y:S01]  /*7a60*/  ISETP.LE.U32.AND P0, PT, R87, UR29, PT ;  /* 0x0000001d57007c0c */ /* 0x000fe2000bf03070 */
[----:B------:R-:W-:Y:S01]  /*7a70*/  @P3 HADD2 R84, -R116.H0_H0, -RZ.H0_H0 ;  /* 0xa00000ff74543230 */ /* 0x000fe20000000900 */
[----:B------:R-:W-:Y:S01]  /*7a80*/  @P4 PRMT R131, R85, 0x5410, RZ ;  /* 0x0000541055834816 */ /* 0x000fe200000000ff */
[----:B------:R3:W-:Y:S01]  /*7a90*/  STG.E.U16 desc[UR24][R122.64+-0x70], R119 ;  /* 0xffff90777a007986 */ /* 0x0007e2000c101518 */
[C---:B------:R-:W-:Y:S01]  /*7aa0*/  LOP3.LUT R86, R83.reuse, 0xff, RZ, 0xc0, !PT ;  /* 0x000000ff53567812 */ /* 0x040fe200078ec0ff */
[----:B------:R-:W-:Y:S01]  /*7ab0*/  FADD.FTZ R100, R52, R55 ;  /* 0x0000003734647221 */ /* 0x000fe20000010000 */
[----:B------:R-:W-:Y:S01]  /*7ac0*/  LOP3.LUT R85, R83, 0xffff, RZ, 0xc0, !PT ;  /* 0x0000ffff53557812 */ /* 0x000fe200078ec0ff */
[----:B------:R5:W-:Y:S01]  /*7ad0*/  STG.E.U16 desc[UR24][R122.64+-0x6e], R133 ;  /* 0xffff92857a007986 */ /* 0x000be2000c101518 */
[----:B------:R-:W-:Y:S01]  /*7ae0*/  ISETP.LE.U32.AND P4, PT, R86, UR29, PT ;  /* 0x0000001d56007c0c */ /* 0x000fe2000bf83070 */
[----:B------:R-:W-:Y:S01]  /*7af0*/  MUFU.EX2 R96, R96 ;  /* 0x0000006000607308 */ /* 0x000fe20000000800 */
[----:B------:R-:W-:Y:S01]  /*7b00*/  SHF.R.U32.HI R85, RZ, 0x8, R85 ;  /* 0x00000008ff557819 */ /* 0x000fe20000011655 */
[----:B------:R5:W-:Y:S01]  /*7b10*/  STG.E.U16 desc[UR24][R110.64+-0x6e], R117 ;  /* 0xffff92756e007986 */ /* 0x000be2000c101518 */
[----:B------:R-:W-:Y:S01]  /*7b20*/  ISETP.GT.U32.AND P1, PT, R101, UR29, PT ;  /* 0x0000001d65007c0c */ /* 0x000fe2000bf24070 */
[----:B------:R-:W-:Y:S01]  /*7b30*/  @!P0 HADD2 R81, -R77.H0_H0, -RZ.H0_H0 ;  /* 0xa00000ff4d518230 */ /* 0x000fe20000000900 */
[----:B----4-:R-:W-:Y:S01]  /*7b40*/  F2FP.F16.F32.PACK_AB R106, R76, R63 ;  /* 0x0000003f4c6a723e */ /* 0x010fe200000000ff */
[----:B------:R-:W-:Y:S01]  /*7b50*/  STG.E.U16 desc[UR24][R110.64+-0x70], R120 ;  /* 0xffff90786e007986 */ /* 0x000fe2000c101518 */
[----:B------:R-:W-:Y:S01]  /*7b60*/  LOP3.LUT R150, R150, 0xff, RZ, 0xc0, !PT ;  /* 0x000000ff96967812 */ /* 0x000fe200078ec0ff */
[----:B------:R-:W-:Y:S01]  /*7b70*/  MUFU.EX2 R95, R95 ;  /* 0x0000005f005f7308 */ /* 0x000fe20000000800 */
[----:B------:R-:W-:Y:S01]  /*7b80*/  @!P0 PRMT R77, R81, 0x5410, RZ ;  /* 0x00005410514d8816 */ /* 0x000fe200000000ff */
[----:B------:R4:W-:Y:S01]  /*7b90*/  STG.E.U16 desc[UR24][R122.64+-0x60], R7 ;  /* 0xffffa0077a007986 */ /* 0x0009e2000c101518 */
[C---:B------:R-:W-:Y:S01]  /*7ba0*/  PRMT R105, R106.reuse, 0x7632, R105 ;  /* 0x000076326a697816 */ /* 0x040fe20000000069 */
[----:B------:R-:W-:Y:S01]  /*7bb0*/  @!P4 HADD2 R80, -R106.H0_H0, -RZ.H0_H0 ;  /* 0xa00000ff6a50c230 */ /* 0x000fe20000000900 */
[----:B------:R-:W-:Y:S01]  /*7bc0*/  @!P2 PRMT R49, R57, 0x5410, RZ ;  /* 0x000054103931a816 */ /* 0x000fe200000000ff */
[----:B-1----:R-:W-:Y:S01]  /*7bd0*/  IMAD.WIDE.U32 R136, R61, -0x2daee0ad, RZ ;  /* 0xd2511f533d887825 */ /* 0x002fe200078e00ff */
[----:B------:R-:W-:-:S02]  /*7be0*/  PRMT R81, R106, 0x5410, R105 ;  /* 0x000054106a517816 */ /* 0x000fc40000000069 */
[----:B------:R-:W-:Y:S01]  /*7bf0*/  @!P4 PRMT R106, R80, 0x5410, RZ ;  /* 0x00005410506ac816 */ /* 0x000fe200000000ff */
[----:B--2---:R1:W2:Y:S01]  /*7c00*/  MUFU.EX2 R135, R132 ;  /* 0x0000008400877308 */ /* 0x0042a20000000800 */
[----:B------:R-:W-:Y:S01]  /*7c10*/  PRMT R80, R83, 0x7632, R80 ;  /* 0x0000763253507816 */ /* 0x000fe20000000050 */
[----:B------:R-:W-:Y:S01]  /*7c20*/  STG.E.U16 desc[UR24][R122.64+-0x5e], R49 ;  /* 0xffffa2317a007986 */ /* 0x000fe2000c101518 */
[----:B---3--:R-:W-:Y:S02]  /*7c30*/  PRMT R119, R4, 0x7632, R119 ;  /* 0x0000763204777816 */ /* 0x008fe40000000077 */
[----:B------:R-:W-:Y:S01]  /*7c40*/  LOP3.LUT R4, R85, 0xffff, RZ, 0xc0, !PT ;  /* 0x0000ffff55047812 */ /* 0x000fe200078ec0ff */
[----:B------:R-:W-:Y:S01]  /*7c50*/  STG.E.U16 desc[UR24][R110.64+-0x60], R60 ;  /* 0xffffa03c6e007986 */ /* 0x000fe2000c101518 */
[----:B------:R-:W-:Y:S01]  /*7c60*/  PRMT R51, R116, 0x5410, R119 ;  /* 0x0000541074337816 */ /* 0x000fe20000000077 */
[----:B------:R-:W-:Y:S01]  /*7c70*/  @P1 HADD2 R82, -R119.H0_H0, -RZ.H0_H0 ;  /* 0xa00000ff77521230 */ /* 0x000fe20000000900 */
[----:B------:R-:W-:Y:S01]  /*7c80*/  ISETP.LE.U32.AND P0, PT, R4, UR29, PT ;  /* 0x0000001d04007c0c */ /* 0x000fe2000bf03070 */
[----:B-----5:R-:W3:Y:S01]  /*7c90*/  MUFU.EX2 R133, R118 ;  /* 0x0000007600857308 */ /* 0x020ee20000000800 */
[----:B------:R-:W-:Y:S01]  /*7ca0*/  PRMT R4, R54, 0x5410, R101 ;  /* 0x0000541036047816 */ /* 0x000fe20000000065 */
[----:B------:R-:W-:Y:S01]  /*7cb0*/  IMAD.MOV.U32 R54, RZ, RZ, R50 ;  /* 0x000000ffff367224 */ /* 0x000fe200078e0032 */
[----:B------:R-:W-:Y:S01]  /*7cc0*/  @P3 PRMT R116, R84, 0x5410, RZ ;  /* 0x0000541054743816 */ /* 0x000fe200000000ff */
[----:B------:R-:W-:Y:S01]  /*7cd0*/  STG.E.U16 desc[UR24][R110.64+-0x5e], R77 ;  /* 0xffffa24d6e007986 */ /* 0x000fe2000c101518 */
[----:B------:R-:W-:-:S02]  /*7ce0*/  PRMT R117, R150, 0x5410, R53 ;  /* 0x0000541096757816 */ /* 0x000fc40000000035 */
[----:B------:R-:W-:Y:S01]  /*7cf0*/  LOP3.LUT R84, R54, 0xff, RZ, 0xc0, !PT ;  /* 0x000000ff36547812 */ /* 0x000fe200078ec0ff */
[----:B------:R-:W-:Y:S01]  /*7d00*/  STG.E.U16 desc[UR24][R122.64+-0x4e], R131 ;  /* 0xffffb2837a007986 */ /* 0x000fe2000c101518 */
[----:B------:R-:W-:Y:S02]  /*7d10*/  LOP3.LUT R80, R80, 0xff, RZ, 0xc0, !PT ;  /* 0x000000ff50507812 */ /* 0x000fe400078ec0ff */
[----:B------:R-:W-:Y:S01]  /*7d20*/  @P1 PRMT R119, R82, 0x5410, RZ ;  /* 0x0000541052771816 */ /* 0x000fe200000000ff */
[----:B------:R-:W5:Y:S01]  /*7d30*/  LDSM.16.MT88.4 R52, [R126+0x6400] ;  /* 0x006400007e34783b */ /* 0x000f620000004200 */
[----:B------:R-:W-:Y:S01]  /*7d40*/  @!P0 HADD2 R59, -R105.H0_H0, -RZ.H0_H0 ;  /* 0xa00000ff693b8230 */ /* 0x000fe20000000900 */
[----:B------:R-:W-:Y:S02]  /*7d50*/  ISETP.LE.U32.AND P1, PT, R80, UR29, PT ;  /* 0x0000001d50007c0c */ /* 0x000fe4000bf23070 */
[----:B------:R-:W-:Y:S01]  /*7d60*/  SHF.R.U32.HI R82, RZ, 0x10, R152 ;  /* 0x00000010ff527819 */ /* 0x000fe20000011698 */
[----:B------:R-:W-:Y:S01]  /*7d70*/  STG.E.U16 desc[UR24][R122.64+-0x50], R141 ;  /* 0xffffb08d7a007986 */ /* 0x000fe2000c101518 */
[----:B------:R-:W-:-:S02]  /*7d80*/  @!P0 PRMT R105, R59, 0x5410, RZ ;  /* 0x000054103b698816 */ /* 0x000fc400000000ff */
[----:B------:R-:W-:Y:S01]  /*7d90*/  ISETP.LE.U32.AND P0, PT, R84, UR29, PT ;  /* 0x0000001d54007c0c */ /* 0x000fe2000bf03070 */
[----:B------:R-:W-:Y:S01]  /*7da0*/  STG.E.U16 desc[UR24][R110.64+-0x50], R116 ;  /* 0xffffb0746e007986 */ /* 0x000fe2000c101518 */
[----:B----4-:R-:W-:Y:S01]  /*7db0*/  PRMT R7, R79, 0x5410, R78 ;  /* 0x000054104f077816 */ /* 0x010fe2000000004e */
[----:B------:R-:W-:Y:S01]  /*7dc0*/  FADD.FTZ R79, R63, R100 ;  /* 0x000000643f4f7221 */ /* 0x000fe20000010000 */
[----:B------:R-:W-:Y:S01]  /*7dd0*/  LOP3.LUT R82, R82, 0xff, RZ, 0xc0, !PT ;  /* 0x000000ff52527812 */ /* 0x000fe200078ec0ff */
[----:B------:R-:W-:Y:S01]  /*7de0*/  STG.E.U16 desc[UR24][R110.64+-0x4e], R119 ;  /* 0xffffb2776e007986 */ /* 0x000fe2000c101518 */
[----:B------:R-:W-:Y:S01]  /*7df0*/  LOP3.LUT R63, R4, 0xff00ff, RZ, 0xc0, !PT ;  /* 0x00ff00ff043f7812 */ /* 0x000fe200078ec0ff */
[----:B-1----:R-:W-:Y:S01]  /*7e00*/  FADD.FTZ R132, R76, R79 ;  /* 0x0000004f4c847221 */ /* 0x002fe20000010000 */
[----:B--2---:R-:W-:Y:S01]  /*7e10*/  F2FP.F16.F32.PACK_AB R104, R134, R135 ;  /* 0x000000878668723e */ /* 0x004fe200000000ff */
[----:B------:R-:W-:Y:S01]  /*7e20*/  FADD.FTZ R135, R135, R138 ;  /* 0x0000008a87877221 */ /* 0x000fe20000010000 */
[----:B---3--:R-:W-:Y:S01]  /*7e30*/  F2FP.F16.F32.PACK_AB R102, R108, R133 ;  /* 0x000000856c66723e */ /* 0x008fe200000000ff */
[----:B------:R-:W-:Y:S01]  /*7e40*/  STG.E.U16 desc[UR24][R122.64+-0x40], R106 ;  /* 0xffffc06a7a007986 */ /* 0x000fe2000c101518 */
[----:B------:R-:W-:Y:S01]  /*7e50*/  PRMT R87, R82, 0x5410, R87 ;  /* 0x0000541052577816 */ /* 0x000fe20000000057 */
[----:B------:R-:W-:Y:S01]  /*7e60*/  @!P1 HADD2 R58, -R104.H0_H0, -RZ.H0_H0 ;  /* 0xa00000ff683a9230 */ /* 0x000fe20000000900 */
[--C-:B------:R-:W-:Y:S01]  /*7e70*/  HSET2.LE.AND R7, R7, R176.reuse, PT ;  /* 0x000000b007077233 */ /* 0x100fe20003803000 */
[----:B------:R-:W-:Y:S01]  /*7e80*/  @!P0 HADD2 R56, -R102.H0_H0, -RZ.H0_H0 ;  /* 0xa00000ff66388230 */ /* 0x000fe20000000900 */
[--C-:B------:R-:W-:Y:S01]  /*7e90*/  HSET2.LE.AND R117, R117, R176.reuse, PT ;  /* 0x000000b075757233 */ /* 0x100fe20003803000 */
[----:B------:R-:W-:Y:S01]  /*7ea0*/  STG.E.U16 desc[UR24][R122.64+-0x3e], R105 ;  /* 0xffffc2697a007986 */ /* 0x000fe2000c101518 */
[----:B------:R-:W-:Y:S01]  /*7eb0*/  HSET2.LE.AND R78, R63, R176, PT ;  /* 0x000000b03f4e7233 */ /* 0x000fe20003803000 */
[----:B------:R-:W-:Y:S01]  /*7ec0*/  FADD.FTZ R133, R133, R132 ;  /* 0x0000008485857221 */ /* 0x000fe20000010000 */
[----:B------:R-:W-:-:S02]  /*7ed0*/  PRMT R103, R104, 0x7632, R103 ;  /* 0x0000763268677816 */ /* 0x000fc40000000067 */
[----:B------:R-:W-:Y:S01]  /*7ee0*/  PRMT R101, R102, 0x7632, R101 ;  /* 0x0000763266657816 */ /* 0x000fe20000000065 */
[----:B------:R-:W-:Y:S01]  /*7ef0*/  FADD.FTZ R108, R108, R133 ;  /* 0x000000856c6c7221 */ /* 0x000fe20000010000 */
[----:B------:R-:W-:Y:S02]  /*7f00*/  HSET2.LE.AND R100, R87, R176, PT ;  /* 0x000000b057647233 */ /* 0x000fe40003803000 */
[----:B------:R-:W-:Y:S02]  /*7f10*/  LOP3.LUT R4, R6, R7, RZ, 0xc0, !PT ;  /* 0x0000000706047212 */ /* 0x000fe400078ec0ff */
[C---:B------:R-:W-:Y:S02]  /*7f20*/  PRMT R139, R50.reuse, 0x7771, RZ ;  /* 0x00007771328b7816 */ /* 0x040fe400000000ff */
[----:B------:R-:W-:Y:S02]  /*7f30*/  PRMT R138, R50, 0x7772, RZ ;  /* 0x00007772328a7816 */ /* 0x000fe400000000ff */
[----:B------:R-:W-:-:S02]  /*7f40*/  LOP3.LUT R6, R48, R117, RZ, 0xc0, !PT ;  /* 0x0000007530067212 */ /* 0x000fc400078ec0ff */
[----:B------:R-:W-:Y:S02]  /*7f50*/  LOP3.LUT R7, R51, R78, RZ, 0xc0, !PT ;  /* 0x0000004e33077212 */ /* 0x000fe400078ec0ff */
[----:B------:R-:W-:Y:S01]  /*7f60*/  PRMT R87, R50, 0x7773, RZ ;  /* 0x0000777332577816 */ /* 0x000fe200000000ff */
[----:B------:R-:W-:Y:S01]  /*7f70*/  LDSM.16.MT88.4 R76, [R126+0x6800] ;  /* 0x006800007e4c783b */ /* 0x000fe20000004200 */
[----:B------:R-:W-:Y:S02]  /*7f80*/  PRMT R80, R104, 0x5410, R103 ;  /* 0x0000541068507816 */ /* 0x000fe40000000067 */
[----:B------:R-:W-:Y:S01]  /*7f90*/  PRMT R82, R102, 0x5410, R101 ;  /* 0x0000541066527816 */ /* 0x000fe20000000065 */
[----:B------:R-:W1:Y:S01]  /*7fa0*/  LDSM.16.MT88.4 R48, [R126+0x7400] ;  /* 0x007400007e30783b */ /* 0x000e620000004200 */
[----:B------:R-:W-:Y:S02]  /*7fb0*/  @!P1 PRMT R104, R58, 0x5410, RZ ;  /* 0x000054103a689816 */ /* 0x000fe400000000ff */
[----:B------:R-:W-:-:S02]  /*7fc0*/  @!P0 PRMT R102, R56, 0x5410, RZ ;  /* 0x0000541038668816 */ /* 0x000fc400000000ff */
[----:B------:R-:W2:Y:S01]  /*7fd0*/  LDSM.16.MT88.4 R56, [R124+0x6400] ;  /* 0x006400007c38783b */ /* 0x000ea20000004200 */
[----:B------:R-:W-:Y:S02]  /*7fe0*/  LOP3.LUT R5, R5, R100, RZ, 0xc0, !PT ;  /* 0x0000006405057212 */ /* 0x000fe400078ec0ff */
[----:B------:R-:W-:Y:S01]  /*7ff0*/  LOP3.LUT R118, R62, UR8, R137, 0x96, !PT ;  /* 0x000000083e767c12 */ /* 0x000fe2000f8e9689 */
[----:B------:R-:W-:Y:S01]  /*8000*/  STG.E.U16 desc[UR24][R110.64+-0x40], R104 ;  /* 0xffffc0686e007986 */ /* 0x000fe2000c101518 */
[----:B------:R-:W-:Y:S02]  /*8010*/  ISETP.GT.U32.AND P1, PT, R139, UR29, PT ;  /* 0x0000001d8b007c0c */ /* 0x000fe4000bf24070 */
[----:B------:R-:W-:Y:S01]  /*8020*/  ISETP.GT.U32.AND P0, PT, R138, UR29, PT ;  /* 0x0000001d8a007c0c */ /* 0x000fe2000bf04070 */
[----:B-----5:R-:W-:Y:S01]  /*8030*/  HMMA.16816.F32 R8, R4, R52, R8 ;  /* 0x000000340408723c */ /* 0x020fe20000001808 */
[----:B------:R-:W-:Y:S01]  /*8040*/  LDSM.16.MT88.4 R60, [R126+0x8400] ;  /* 0x008400007e3c783b */ /* 0x000fe20000004200 */
[----:B------:R-:W-:-:S02]  /*8050*/  F2FP.F16.F32.PACK_AB R100, R107, R130 ;  /* 0x000000826b64723e */ /* 0x000fc400000000ff */
[----:B------:R-:W-:Y:S01]  /*8060*/  F2FP.F16.F32.PACK_AB R117, R112, R115 ;  /* 0x000000737075723e */ /* 0x000fe200000000ff */
[----:B------:R-:W-:Y:S01]  /*8070*/  FADD.FTZ R115, R115, R108 ;  /* 0x0000006c73737221 */ /* 0x000fe20000010000 */
[----:B------:R-:W-:Y:S02]  /*8080*/  PRMT R113, R100, 0x7632, R113 ;  /* 0x0000763264717816 */ /* 0x000fe40000000071 */
[----:B------:R-:W-:Y:S01]  /*8090*/  HMMA.16816.F32 R12, R4, R54, R12 ;  /* 0x00000036040c723c */ /* 0x000fe2000000180c */
[----:B------:R-:W3:Y:S01]  /*80a0*/  LDSM.16.MT88.4 R52, [R124+0x7400] ;  /* 0x007400007c34783b */ /* 0x000ee20000004200 */
[----:B------:R-:W-:Y:S01]  /*80b0*/  @P1 HADD2 R74, -R101.H0_H0, -RZ.H0_H0 ;  /* 0xa00000ff654a1230 */ /* 0x000fe20000000900 */
[----:B------:R-:W-:Y:S01]  /*80c0*/  PRMT R114, R117, 0x7632, R114 ;  /* 0x0000763275727816 */ /* 0x000fe20000000072 */
[----:B------:R-:W-:Y:S01]  /*80d0*/  @P0 HADD2 R75, -R100.H0_H0, -RZ.H0_H0 ;  /* 0xa00000ff644b0230 */ /* 0x000fe20000000900 */
[----:B------:R-:W-:Y:S01]  /*80e0*/  SHF.R.U32.HI R137, RZ, 0x18, R83 ;  /* 0x00000018ff897819 */ /* 0x000fe20000011653 */
[----:B------:R-:W-:Y:S01]  /*80f0*/  FADD.FTZ R112, R112, R115 ;  /* 0x0000007370707221 */ /* 0x000fe20000010000 */
[----:B------:R-:W-:-:S02]  /*8100*/  @P1 PRMT R101, R74, 0x5410, RZ ;  /* 0x000054104a651816 */ /* 0x000fc400000000ff */
[----:B------:R-:W-:Y:S02]  /*8110*/  PRMT R74, R100, 0x5410, R113 ;  /* 0x00005410644a7816 */ /* 0x000fe40000000071 */
[----:B------:R-:W-:Y:S02]  /*8120*/  @P0 PRMT R100, R75, 0x5410, RZ ;  /* 0x000054104b640816 */ /* 0x000fe400000000ff */
[----:B------:R-:W-:Y:S02]  /*8130*/  ISETP.GT.U32.AND P1, PT, R87, UR29, PT ;  /* 0x0000001d57007c0c */ /* 0x000fe4000bf24070 */
[----:B------:R-:W-:Y:S02]  /*8140*/  PRMT R120, R117, 0x5410, R114 ;  /* 0x0000541075787816 */ /* 0x000fe40000000072 */
[----:B------:R-:W-:Y:S01]  /*8150*/  PRMT R87, R138, 0x5410, R87 ;  /* 0x000054108a577816 */ /* 0x000fe20000000057 */
[----:B-1----:R-:W-:Y:S01]  /*8160*/  HMMA.16816.F32 R24, R4, R48, R24 ;  /* 0x000000300418723c */ /* 0x002fe20000001818 */
[----:B------:R-:W-:-:S02]  /*8170*/  PRMT R139, R84, 0x5410, R139 ;  /* 0x00005410548b7816 */ /* 0x000fc4000000008b */
[----:B------:R-:W-:-:S03]  /*8180*/  PRMT R85, R86, 0x5410, R85 ;  /* 0x0000541056557816 */ /* 0x000fc60000000055 */
[----:B------:R-:W-:Y:S02]  /*8190*/  HSET2.LE.AND R139, R139, R176, PT ;  /* 0x000000b08b8b7233 */ /* 0x000fe40003803000 */
[----:B------:R-:W-:Y:S01]  /*81a0*/  @P1 HADD2 R72, -R113.H0_H0, -RZ.H0_H0 ;  /* 0xa00000ff71481230 */ /* 0x000fe20000000900 */
[----:B------:R-:W-:Y:S01]  /*81b0*/  HMMA.16816.F32 R28, R4, R50, R28 ;  /* 0x00000032041c723c */ /* 0x000fe2000000181c */
[----:B------:R-:W1:Y:S03]  /*81c0*/  LDSM.16.MT88.4 R48, [R124+0x8400] ;  /* 0x008400007c30783b */ /* 0x000e660000004200 */
[----:B------:R-:W-:-:S04]  /*81d0*/  @P1 PRMT R113, R72, 0x5410, RZ ;  /* 0x0000541048711816 */ /* 0x000fc800000000ff */
[----:B--2---:R-:W-:Y:S01]  /*81e0*/  HMMA.16816.F32 R16, R4, R56, R16 ;  /* 0x000000380410723c */ /* 0x004fe20000001810 */
[----:B------:R-:W-:-:S04]  /*81f0*/  LOP3.LUT R56, R118, 0xff, RZ, 0xc0, !PT ;  /* 0x000000ff76387812 */ /* 0x000fc800078ec0ff */
[----:B------:R-:W-:Y:S02]  /*8200*/  ISETP.LE.U32.AND P0, PT, R56, UR29, PT ;  /* 0x0000001d38007c0c */ /* 0x000fe4000bf03070 */
[----:B------:R-:W-:Y:S01]  /*8210*/  LOP3.LUT R56, R118, 0xffff, RZ, 0xc0, !PT ;  /* 0x0000ffff76387812 */ /* 0x000fe200078ec0ff */
[----:B---3--:R-:W-:Y:S03]  /*8220*/  HMMA.16816.F32 R32, R4, R52, R32 ;  /* 0x000000340420723c */ /* 0x008fe60000001820 */
[----:B------:R-:W-:-:S04]  /*8230*/  SHF.R.U32.HI R56, RZ, 0x8, R56 ;  /* 0x00000008ff387819 */ /* 0x000fc80000011638 */
[----:B------:R-:W-:Y:S01]  /*8240*/  LOP3.LUT R56, R56, 0xffff, RZ, 0xc0, !PT ;  /* 0x0000ffff38387812 */ /* 0x000fe200078ec0ff */
[C---:B------:R-:W-:Y:S01]  /*8250*/  HMMA.16816.F32 R52, R4.reuse, R54, R36 ;  /* 0x000000360434723c */ /* 0x040fe20000001824 */
[----:B------:R-:W-:Y:S02]  /*8260*/  IMAD.MOV.U32 R36, RZ, RZ, R136 ;  /* 0x000000ffff247224 */ /* 0x000fe400078e0088 */
[----:B------:R-:W-:Y:S01]  /*8270*/  @!P0 HADD2 R73, -R117.H0_H0, -RZ.H0_H0 ;  /* 0xa00000ff75498230 */ /* 0x000fe20000000900 */
[----:B------:R-:W-:Y:S02]  /*8280*/  ISETP.LE.U32.AND P4, PT, R56, UR29, PT ;  /* 0x0000001d38007c0c */ /* 0x000fe4000bf83070 */
[----:B------:R-:W-:Y:S02]  /*8290*/  LOP3.LUT R36, R36, 0xff, RZ, 0xc0, !PT ;  /* 0x000000ff24247812 */ /* 0x000fe400078ec0ff */
[----:B------:R-:W-:Y:S01]  /*82a0*/  HMMA.16816.F32 R20, R4, R58, R20 ;  /* 0x0000003a0414723c */ /* 0x000fe20000001814 */
[----:B------:R-:W-:-:S02]  /*82b0*/  @!P0 PRMT R117, R73, 0x5410, RZ ;  /* 0x0000541049758816 */ /* 0x000fc400000000ff */
[----:B------:R-:W-:Y:S02]  /*82c0*/  ISETP.LE.U32.AND P3, PT, R36, UR29, PT ;  /* 0x0000001d24007c0c */ /* 0x000fe4000bf63070 */
[----:B------:R-:W-:-:S03]  /*82d0*/  PRMT R36, R136, 0x7771, RZ ;  /* 0x0000777188247816 */ /* 0x000fc600000000ff */
[C---:B------:R-:W-:Y:S01]  /*82e0*/  HMMA.16816.F32 R56, R4.reuse, R60, R40 ;  /* 0x0000003c0438723c */ /* 0x040fe20000001828 */
[----:B------:R-:W-:Y:S01]  /*82f0*/  PRMT R40, R136, 0x7772, RZ ;  /* 0x0000777288287816 */ /* 0x000fe200000000ff */
[----:B------:R-:W-:Y:S01]  /*8300*/  @!P4 HADD2 R2, -R114.H0_H0, -RZ.H0_H0 ;  /* 0xa00000ff7202c230 */ /* 0x000fe20000000900 */
[----:B------:R-:W-:Y:S02]  /*8310*/  ISETP.GT.U32.AND P2, PT, R36, UR29, PT ;  /* 0x0000001d24007c0c */ /* 0x000fe4000bf44070 */
[----:B------:R-:W-:Y:S01]  /*8320*/  ISETP.GT.U32.AND P1, PT, R40, UR29, PT ;  /* 0x0000001d28007c0c */ /* 0x000fe2000bf24070 */
[----:B------:R-:W2:Y:S01]  /*8330*/  LDSM.16.MT88.4 R36, [R124+0x6800] ;  /* 0x006800007c24783b */ /* 0x000ea20000004200 */
[----:B------:R-:W-:Y:S01]  /*8340*/  PRMT R40, R136, 0x7773, RZ ;  /* 0x0000777388287816 */ /* 0x000fe200000000ff */
[----:B------:R-:W-:Y:S01]  /*8350*/  HMMA.16816.F32 R60, R4, R62, R44 ;  /* 0x0000003e043c723c */ /* 0x000fe2000000182c */
[----:B------:R-:W-:Y:S01]  /*8360*/  @!P4 PRMT R114, R2, 0x5410, RZ ;  /* 0x000054100272c816 */ /* 0x000fe200000000ff */
[----:B------:R-:W-:Y:S01]  /*8370*/  LDSM.16.MT88.4 R44, [R126+0x7800] ;  /* 0x007800007e2c783b */ /* 0x000fe20000004200 */
[----:B------:R-:W-:Y:S01]  /*8380*/  ISETP.GT.U32.AND P0, PT, R40, UR29, PT ;  /* 0x0000001d28007c0c */ /* 0x000fe2000bf04070 */
[----:B------:R-:W-:Y:S01]  /*8390*/  IMAD.MOV.U32 R2, RZ, RZ, R91 ;  /* 0x000000ffff027224 */ /* 0x000fe200078e005b */
[----:B------:R-:W-:-:S03]  /*83a0*/  SHF.R.U32.HI R40, RZ, 0x10, R83 ;  /* 0x00000010ff287819 */ /* 0x000fc60000011653 */
[----:B-1----:R-:W-:Y:S01]  /*83b0*/  HMMA.16816.F32 R64, R4, R48, R64 ;  /* 0x000000300440723c */ /* 0x002fe20000001840 */
[----:B------:R-:W-:-:S07]  /*83c0*/  LOP3.LUT R40, R40, 0xff, RZ, 0xc0, !PT ;  /* 0x000000ff28287812 */ /* 0x000fce00078ec0ff */
[----:B------:R-:W-:Y:S01]  /*83d0*/  HMMA.16816.F32 R68, R4, R50, R68 ;  /* 0x000000320444723c */ /* 0x000fe20000001844 */
[----:B------:R-:W-:Y:S02]  /*83e0*/  LOP3.LUT R7, R87, 0xff00ff, RZ, 0xc0, !PT ;  /* 0x00ff00ff57077812 */ /* 0x000fe400078ec0ff */
[----:B------:R-:W-:Y:S02]  /*83f0*/  PRMT R5, R40, 0x5410, R137 ;  /* 0x0000541028057816 */ /* 0x000fe40000000089 */
[--C-:B------:R-:W-:Y:S02]  /*8400*/  HSET2.LE.AND R4, R85, R176.reuse, PT ;  /* 0x000000b055047233 */ /* 0x100fe40003803000 */
[--C-:B------:R-:W-:Y:S01]  /*8410*/  HSET2.LE.AND R7, R7, R176.reuse, PT ;  /* 0x000000b007077233 */ /* 0x100fe20003803000 */
[----:B------:R-:W1:Y:S01]  /*8420*/  LDSM.16.MT88.4 R84, [R124+0x7800] ;  /* 0x007800007c54783b */ /* 0x000e620000004200 */
[----:B------:R-:W-:Y:S02]  /*8430*/  HSET2.LE.AND R5, R5, R176, PT ;  /* 0x000000b005057233 */ /* 0x000fe40003803000 */
[----:B------:R-:W-:-:S02]  /*8440*/  LOP3.LUT R4, R81, R4, RZ, 0xc0, !PT ;  /* 0x0000000451047212 */ /* 0x000fc400078ec0ff */
[----:B------:R-:W-:Y:S02]  /*8450*/  LOP3.LUT R6, R82, R139, RZ, 0xc0, !PT ;  /* 0x0000008b52067212 */ /* 0x000fe400078ec0ff */
[----:B------:R-:W-:Y:S02]  /*8460*/  LOP3.LUT R5, R80, R5, RZ, 0xc0, !PT ;  /* 0x0000000550057212 */ /* 0x000fe400078ec0ff */
[----:B------:R-:W-:-:S07]  /*8470*/  LOP3.LUT R7, R74, R7, RZ, 0xc0, !PT ;  /* 0x000000074a077212 */ /* 0x000fce00078ec0ff */
[----:B------:R-:W-:Y:S01]  /*8480*/  HMMA.16816.F32 R80, R4, R76, R8 ;  /* 0x0000004c0450723c */ /* 0x000fe20000001808 */
[----:B------:R-:W-:Y:S01]  /*8490*/  F2FP.F16.F32.PACK_AB R8, R188, R109 ;  /* 0x0000006dbc08723e */ /* 0x000fe200000000ff */
[----:B------:R-:W-:-:S03]  /*84a0*/  FADD.FTZ R109, R109, R112 ;  /* 0x000000706d6d7221 */ /* 0x000fc60000010000 */
[----:B------:R-:W-:Y:S01]  /*84b0*/  PRMT R99, R8, 0x7632, R99 ;  /* 0x0000763208637816 */ /* 0x000fe20000000063 */
[----:B------:R-:W-:Y:S02]  /*84c0*/  FADD.FTZ R188, R188, R109 ;  /* 0x0000006dbcbc7221 */ /* 0x000fe40000010000 */
[----:B------:R-:W-:Y:S01]  /*84d0*/  HMMA.16816.F32 R76, R4, R78, R12 ;  /* 0x0000004e044c723c */ /* 0x000fe2000000180c */
[----:B------:R-:W3:Y:S01]  /*84e0*/  LDSM.16.MT88.4 R12, [R126+0x8800] ;  /* 0x008800007e0c783b */ /* 0x000ee20000004200 */
[----:B------:R-:W-:-:S06]  /*84f0*/  @P2 HADD2 R93, -R99.H0_H0, -RZ.H0_H0 ;  /* 0xa00000ff635d2230 */ /* 0x000fcc0000000900 */
[C---:B--2---:R-:W-:Y:S01]  /*8500*/  HMMA.16816.F32 R72, R4.reuse, R36, R16 ;  /* 0x000000240448723c */ /* 0x044fe20000001810 */
[--C-:B------:R-:W-:Y:S01]  /*8510*/  FADD.FTZ R17, R134, R135.reuse ;  /* 0x0000008786117221 */ /* 0x100fe20000010000 */
[----:B------:R-:W-:Y:S02]  /*8520*/  PRMT R135, R8, 0x7610, R135 ;  /* 0x0000761008877816 */ /* 0x000fe40000000087 */
[----:B------:R-:W2:Y:S01]  /*8530*/  LDSM.16.MT88.4 R8, [R124+0x8800] ;  /* 0x008800007c08783b */ /* 0x000ea20000004200 */
[----:B------:R-:W-:Y:S01]  /*8540*/  F2FP.F16.F32.PACK_AB R16, R97, R98 ;  /* 0x000000626110723e */ /* 0x000fe200000000ff */
[----:B------:R-:W-:Y:S01]  /*8550*/  FADD.FTZ R130, R130, R17 ;  /* 0x0000001182827221 */ /* 0x000fe20000010000 */
[----:B------:R-:W-:Y:S01]  /*8560*/  @!P3 HADD2 R94, -R135.H0_H0, -RZ.H0_H0 ;  /* 0xa00000ff875eb230 */ /* 0x000fe20000000900 */
[----:B-1----:R-:W-:Y:S01]  /*8570*/  HMMA.16816.F32 R48, R4, R84, R32 ;  /* 0x000000540430723c */ /* 0x002fe20000001820 */
[C---:B------:R-:W-:Y:S01]  /*8580*/  PRMT R32, R16.reuse, 0x7632, R32 ;  /* 0x0000763210207816 */ /* 0x040fe20000000020 */
[----:B------:R-:W-:Y:S01]  /*8590*/  FADD.FTZ R107, R107, R130 ;  /* 0x000000826b6b7221 */ /* 0x000fe20000010000 */
[----:B------:R-:W-:-:S02]  /*85a0*/  PRMT R33, R16, 0x7610, R33 ;  /* 0x0000761010217816 */ /* 0x000fc40000000021 */
[----:B------:R-:W-:Y:S01]  /*85b0*/  PRMT R16, R118, 0x7632, R16 ;  /* 0x0000763276107816 */ /* 0x000fe20000000010 */
[----:B------:R-:W-:Y:S01]  /*85c0*/  @P0 HADD2 R92, -R32.H0_H0, -RZ.H0_H0 ;  /* 0xa00000ff205c0230 */ /* 0x000fe20000000900 */
[----:B------:R-:W-:Y:S01]  /*85d0*/  PRMT R84, R135, 0x5410, R99 ;  /* 0x0000541087547816 */ /* 0x000fe20000000063 */
[C---:B------:R-:W-:Y:S01]  /*85e0*/  HMMA.16816.F32 R52, R4.reuse, R86, R52 ;  /* 0x000000560434723c */ /* 0x040fe20000001834 */
[----:B------:R-:W-:Y:S01]  /*85f0*/  LOP3.LUT R16, R16, 0xff, RZ, 0xc0, !PT ;  /* 0x000000ff10107812 */ /* 0x000fe200078ec0ff */
[----:B------:R-:W-:Y:S01]  /*8600*/  @P1 HADD2 R90, -R33.H0_H0, -RZ.H0_H0 ;  /* 0xa00000ff215a1230 */ /* 0x000fe20000000900 */
[----:B------:R-:W-:Y:S02]  /*8610*/  @P2 PRMT R99, R93, 0x5410, RZ ;  /* 0x000054105d632816 */ /* 0x000fe400000000ff */
[----:B------:R-:W-:Y:S02]  /*8620*/  ISETP.LE.U32.AND P2, PT, R137, UR29, PT ;  /* 0x0000001d89007c0c */ /* 0x000fe4000bf43070 */
[----:B------:R-:W-:Y:S01]  /*8630*/  PRMT R85, R33, 0x5410, R32 ;  /* 0x0000541021557816 */ /* 0x000fe20000000020 */
[----:B------:R-:W-:Y:S01]  /*8640*/  HMMA.16816.F32 R40, R4, R44, R24 ;  /* 0x0000002c0428723c */ /* 0x000fe20000001818 */
[----:B------:R-:W-:Y:S01]  /*8650*/  @P0 PRMT R32, R92, 0x5410, RZ ;  /* 0x000054105c200816 */ /* 0x000fe200000000ff */
[----:B------:R-:W-:Y:S01]  /*8660*/  LDSM.16.MT88.4 R24, [R124+0x6c00] ;  /* 0x006c00007c18783b */ /* 0x000fe20000004200 */
[----:B------:R-:W-:-:S02]  /*8670*/  PRMT R87, R136, 0x7771, RZ ;  /* 0x0000777188577816 */ /* 0x000fc400000000ff */
[----:B------:R-:W-:Y:S02]  /*8680*/  ISETP.LE.U32.AND P0, PT, R16, UR29, PT ;  /* 0x0000001d10007c0c */ /* 0x000fe4000bf03070 */
[----:B------:R-:W-:Y:S01]  /*8690*/  PRMT R86, R136, 0x7772, RZ ;  /* 0x0000777288567816 */ /* 0x000fe200000000ff */
[C---:B------:R-:W-:Y:S01]  /*86a0*/  HMMA.16816.F32 R36, R4.reuse, R38, R20 ;  /* 0x000000260424723c */ /* 0x040fe20000001814 */
[----:B------:R-:W-:Y:S01]  /*86b0*/  LDSM.16.MT88.4 R20, [R126+0x7c00] ;  /* 0x007c00007e14783b */ /* 0x000fe20000004200 */
[----:B------:R-:W-:Y:S01]  /*86c0*/  @!P2 HADD2 R88, -R103.H0_H0, -RZ.H0_H0 ;  /* 0xa00000ff6758a230 */ /* 0x000fe20000000900 */
[----:B------:R-:W-:Y:S02]  /*86d0*/  SHF.R.U32.HI R93, RZ, 0x10, R118 ;  /* 0x00000010ff5d7819 */ /* 0x000fe40000011676 */
[----:B------:R-:W-:Y:S01]  /*86e0*/  LDSM.16.MT88.4 R16, [R124+0x7c00] ;  /* 0x007c00007c10783b */ /* 0x000fe20000004200 */
[----:B------:R-:W-:Y:S02]  /*86f0*/  @!P3 PRMT R135, R94, 0x5410, RZ ;  /* 0x000054105e87b816 */ /* 0x000fe400000000ff */
[----:B---3--:R-:W-:Y:S01]  /*8700*/  HMMA.16816.F32 R56, R4, R12, R56 ;  /* 0x0000000c0438723c */ /* 0x008fe20000001838 */
[----:B------:R-:W-:Y:S01]  /*8710*/  IMAD.MOV.U32 R12, RZ, RZ, R136 ;  /* 0x000000ffff0c7224 */ /* 0x000fe200078e0088 */
[----:B------:R-:W-:-:S02]  /*8720*/  PRMT R13, R136, 0x7773, RZ ;  /* 0x00007773880d7816 */ /* 0x000fc400000000ff */
[----:B------:R-:W-:Y:S02]  /*8730*/  @!P2 PRMT R103, R88, 0x5410, RZ ;  /* 0x000054105867a816 */ /* 0x000fe400000000ff */
[----:B------:R-:W-:Y:S02]  /*8740*/  LOP3.LUT R12, R12, 0xff, RZ, 0xc0, !PT ;  /* 0x000000ff0c0c7812 */ /* 0x000fe400078ec0ff */
[C---:B--2---:R-:W-:Y:S01]  /*8750*/  HMMA.16816.F32 R64, R4.reuse, R8, R64 ;  /* 0x000000080440723c */ /* 0x044fe20000001840 */
[----:B------:R-:W-:Y:S01]  /*8760*/  LOP3.LUT R8, R118, 0xffff, RZ, 0xc0, !PT ;  /* 0x0000ffff76087812 */ /* 0x000fe200078ec0ff */
[----:B------:R-:W-:Y:S01]  /*8770*/  STG.E.U16 desc[UR24][R110.64+-0x3e], R103 ;  /* 0xffffc2676e007986 */ /* 0x000fe2000c101518 */
[----:B------:R-:W-:Y:S02]  /*8780*/  PRMT R87, R12, 0x5410, R87 ;  /* 0x000054100c577816 */ /* 0x000fe40000000057 */
[----:B------:R-:W-:Y:S01]  /*8790*/  F2FP.F16.F32.PACK_AB R12, R95, R96 ;  /* 0x000000605f0c723e */ /* 0x000fe200000000ff */
[----:B------:R-:W-:Y:S01]  /*87a0*/  STG.E.U16 desc[UR24][R122.64+-0x30], R102 ;  /* 0xffffd0667a007986 */ /* 0x000fe2000c101518 */
[----:B------:R-:W-:Y:S01]  /*87b0*/  LOP3.LUT R9, R118, 0xff, RZ, 0xc0, !PT ;  /* 0x000000ff76097812 */ /* 0x000fe200078ec0ff */
[C---:B------:R-:W-:Y:S01]  /*87c0*/  HMMA.16816.F32 R44, R4.reuse, R46, R28 ;  /* 0x0000002e042c723c */ /* 0x040fe2000000181c */
[C---:B------:R-:W-:Y:S01]  /*87d0*/  PRMT R35, R12.reuse, 0x7610, R35 ;  /* 0x000076100c237816 */ /* 0x040fe20000000023 */
[----:B------:R-:W1:Y:S01]  /*87e0*/  LDSM.16.MT88.4 R28, [R126+0x6c00] ;  /* 0x006c00007e1c783b */ /* 0x000e620000004200 */
[----:B------:R-:W-:Y:S01]  /*87f0*/  PRMT R34, R12, 0x7632, R34 ;  /* 0x000076320c227816 */ /* 0x000fe20000000022 */
[----:B------:R-:W-:Y:S01]  /*8800*/  FADD.FTZ R96, R96, R107 ;  /* 0x0000006b60607221 */ /* 0x000fe20000010000 */
[----:B------:R-:W-:Y:S01]  /*8810*/  SHF.R.U32.HI R8, RZ, 0x8, R8 ;  /* 0x00000008ff087819 */ /* 0x000fe20000011608 */
[----:B------:R-:W-:Y:S01]  /*8820*/  @!P0 HADD2 R3, -R35.H0_H0, -RZ.H0_H0 ;  /* 0xa00000ff23038230 */ /* 0x000fe20000000900 */
[----:B------:R-:W-:Y:S01]  /*8830*/  PRMT R88, R35, 0x5410, R34 ;  /* 0x0000541023587816 */ /* 0x000fe20000000022 */
[C---:B------:R-:W-:Y:S01]  /*8840*/  HMMA.16816.F32 R60, R4.reuse, R14, R60 ;  /* 0x0000000e043c723c */ /* 0x040fe2000000183c */
[----:B------:R-:W-:Y:S01]  /*8850*/  PRMT R86, R86, 0x5410, R13 ;  /* 0x0000541056567816 */ /* 0x000fe2000000000d */
[----:B------:R-:W-:Y:S01]  /*8860*/  STG.E.U16 desc[UR24][R122.64+-0x2e], R101 ;  /* 0xffffd2657a007986 */ /* 0x000fe2000c101518 */
[----:B------:R-:W-:Y:S01]  /*8870*/  @!P0 PRMT R35, R3, 0x5410, RZ ;  /* 0x0000541003238816 */ /* 0x000fe200000000ff */
[----:B------:R-:W-:Y:S01]  /*8880*/  FADD.FTZ R95, R95, R96 ;  /* 0x000000605f5f7221 */ /* 0x000fe20000010000 */
[----:B------:R-:W-:Y:S01]  /*8890*/  PRMT R3, R9, 0x5410, R8 ;  /* 0x0000541009037816 */ /* 0x000fe20000000008 */
[----:B------:R-:W2:Y:S01]  /*88a0*/  LDSM.16.MT88.4 R12, [R126+0x8c00] ;  /* 0x008c00007e0c783b */ /* 0x000ea20000004200 */
[----:B------:R-:W-:Y:S01]  /*88b0*/  SHF.R.U32.HI R118, RZ, 0x18, R118 ;  /* 0x00000018ff767819 */ /* 0x000fe20000011676 */
[----:B------:R-:W-:Y:S01]  /*88c0*/  HMMA.16816.F32 R68, R4, R10, R68 ;  /* 0x0000000a0444723c */ /* 0x000fe20000001844 */
[----:B------:R-:W-:Y:S01]  /*88d0*/  LOP3.LUT R93, R93, 0xff, RZ, 0xc0, !PT ;  /* 0x000000ff5d5d7812 */ /* 0x000fe200078ec0ff */
[----:B------:R-:W3:Y:S01]  /*88e0*/  LDSM.16.MT88.4 R8, [R124+0x8c00] ;  /* 0x008c00007c08783b */ /* 0x000ee20000004200 */
[----:B------:R-:W-:Y:S01]  /*88f0*/  ISETP.LE.U32.AND P0, PT, R118, UR29, PT ;  /* 0x0000001d76007c0c */ /* 0x000fe2000bf03070 */
[----:B------:R-:W-:Y:S01]  /*8900*/  FADD.FTZ R98, R98, R95 ;  /* 0x0000005f62627221 */ /* 0x000fe20000010000 */
[----:B------:R-:W-:Y:S01]  /*8910*/  LOP3.LUT R131, R86, 0xff00ff, RZ, 0xc0, !PT ;  /* 0x00ff00ff56837812 */ /* 0x000fe200078ec0ff */
[----:B------:R4:W-:Y:S01]  /*8920*/  STG.E.U16 desc[UR24][R110.64+-0x30], R100 ;  /* 0xffffd0646e007986 */ /* 0x0009e2000c101518 */
[----:B------:R-:W-:Y:S01]  /*8930*/  PRMT R93, R93, 0x5410, R118 ;  /* 0x000054105d5d7816 */ /* 0x000fe20000000076 */
[----:B------:R-:W-:Y:S01]  /*8940*/  FADD.FTZ R183, R97, R98 ;  /* 0x0000006261b77221 */ /* 0x000fe20000010000 */
[--C-:B------:R-:W-:Y:S01]  /*8950*/  HSET2.LE.AND R87, R87, R176.reuse, PT ;  /* 0x000000b057577233 */ /* 0x100fe20003803000 */
[----:B------:R4:W-:Y:S01]  /*8960*/  STG.E.U16 desc[UR24][R110.64+-0x2e], R113 ;  /* 0xffffd2716e007986 */ /* 0x0009e2000c101518 */
[----:B------:R-:W-:-:S02]  /*8970*/  HSET2.LE.AND R4, R131, R176, PT ;  /* 0x000000b083047233 */ /* 0x000fc40003803000 */
[--C-:B------:R-:W-:Y:S01]  /*8980*/  HSET2.LE.AND R3, R3, R176.reuse, PT ;  /* 0x000000b003037233 */ /* 0x100fe20003803000 */
[----:B------:R4:W-:Y:S01]  /*8990*/  STG.E.U16 desc[UR24][R122.64+-0x20], R117 ;  /* 0xffffe0757a007986 */ /* 0x0009e2000c101518 */
[----:B------:R-:W-:Y:S01]  /*89a0*/  HSET2.LE.AND R5, R93, R176, PT ;  /* 0x000000b05d057233 */ /* 0x000fe20003803000 */
[----:B------:R-:W-:Y:S01]  /*89b0*/  @!P0 HADD2 R0, -R34.H0_H0, -RZ.H0_H0 ;  /* 0xa00000ff22008230 */ /* 0x000fe20000000900 */
[----:B------:R-:W-:Y:S01]  /*89c0*/  LOP3.LUT R7, R85, R4, RZ, 0xc0, !PT ;  /* 0x0000000455077212 */ /* 0x000fe200078ec0ff */
[----:B------:R4:W-:Y:S01]  /*89d0*/  STG.E.U16 desc[UR24][R122.64+-0x1e], R114 ;  /* 0xffffe2727a007986 */ /* 0x0009e2000c101518 */
[----:B------:R-:W-:Y:S02]  /*89e0*/  @P1 PRMT R33, R90, 0x5410, RZ ;  /* 0x000054105a211816 */ /* 0x000fe400000000ff */
[----:B------:R-:W-:Y:S01]  /*89f0*/  @!P0 PRMT R34, R0, 0x5410, RZ ;  /* 0x0000541000228816 */ /* 0x000fe200000000ff */
[----:B------:R4:W-:Y:S01]  /*8a00*/  STG.E.U16 desc[UR24][R110.64+-0x20], R35 ;  /* 0xffffe0236e007986 */ /* 0x0009e2000c101518 */
[----:B------:R-:W-:Y:S01]  /*8a10*/  LOP3.LUT R6, R84, R87, RZ, 0xc0, !PT ;  /* 0x0000005754067212 */ /* 0x000fe200078ec0ff */
[----:B------:R-:W-:Y:S01]  /*8a20*/  IMAD.MOV.U32 R0, RZ, RZ, R89 ;  /* 0x000000ffff007224 */ /* 0x000fe200078e0059 */
[----:B------:R-:W-:Y:S01]  /*8a30*/  LOP3.LUT R4, R120, R3, RZ, 0xc0, !PT ;  /* 0x0000000378047212 */ /* 0x000fe200078ec0ff */
[----:B------:R4:W-:Y:S01]  /*8a40*/  STG.E.U16 desc[UR24][R110.64+-0x1e], R34 ;  /* 0xffffe2226e007986 */ /* 0x0009e2000c101518 */
[----:B------:R-:W-:-:S02]  /*8a50*/  LOP3.LUT R5, R88, R5, RZ, 0xc0, !PT ;  /* 0x0000000558057212 */ /* 0x000fc400078ec0ff */
[----:B------:R-:W-:Y:S01]  /*8a60*/  IADD3 R84, P0, PT, R122, -0x100, RZ ;  /* 0xffffff007a547810 */ /* 0x000fe20007f1e0ff */
[----:B------:R4:W-:Y:S03]  /*8a70*/  STG.E.U16 desc[UR24][R122.64+-0x10], R135 ;  /* 0xfffff0877a007986 */ /* 0x0009e6000c101518 */
[----:B------:R-:W-:Y:S01]  /*8a80*/  IADD3.X R87, PT, PT, R123, -0x1, RZ, P0, !PT ;  /* 0xffffffff7b577810 */ /* 0x000fe200007fe4ff */
[----:B------:R4:W-:Y:S01]  /*8a90*/  STG.E.U16 desc[UR24][R122.64+-0xe], R99 ;  /* 0xfffff2637a007986 */ /* 0x0009e2000c101518 */
[C---:B-1----:R-:W-:Y:S03]  /*8aa0*/  HMMA.16816.F32 R80, R4.reuse, R28, R80 ;  /* 0x0000001c0450723c */ /* 0x042fe60000001850 */
[----:B------:R4:W-:Y:S04]  /*8ab0*/  STG.E.U16 desc[UR24][R110.64+-0x10], R33 ;  /* 0xfffff0216e007986 */ /* 0x0009e8000c101518 */
[----:B------:R4:W-:Y:S01]  /*8ac0*/  STG.E.U16 desc[UR24][R110.64+-0xe], R32 ;  /* 0xfffff2206e007986 */ /* 0x0009e2000c101518 */
        /* <DEDUP_REMOVED lines=10> */
[----:B----4-:R-:W-:-:S15]  /*8b70*/  HMMA.16816.F32 R68, R4, R10, R68 ;  /* 0x0000000a0444723c */ /* 0x010fde0000001844 */
[----:B------:R-:W-:-:S05]  /*8b80*/  NOP ;  /* 0x0000000000007918 */ /* 0x000fca0000000000 */
.L_x_1097:
[----:B------:R-:W-:-:S13]  /*8b90*/  ISETP.GE.AND P0, PT, R182, RZ, PT ;  /* 0x000000ffb600720c */ /* 0x000fda0003f06270 */
[----:B------:R-:W-:Y:S05]  /*8ba0*/  @!P0 BRA `(.L_x_1102) ;  /* 0x0000003000188947 */ /* 0x000fea0003800000 */
[----:B-1----:R-:W1:Y:S01]  /*8bb0*/  LDC.64 R130, c[0x0][0x3c0] ;  /* 0x0000f000ff827b82 */ /* 0x002e620000000a00 */
[----:B------:R-:W2:Y:S01]  /*8bc0*/  LDCU UR7, c[0x0][0x440] ;  /* 0x00008800ff0777ac */ /* 0x000ea20008000800 */
[----:B------:R-:W-:Y:S01]  /*8bd0*/  IMAD.MOV.U32 R85, RZ, RZ, R0 ;  /* 0x000000ffff557224 */ /* 0x000fe200078e0000 */
[----:B------:R-:W-:Y:S01]  /*8be0*/  MOV R3, R2 ;  /* 0x0000000200037202 */ /* 0x000fe20000000f00 */
[----:B------:R-:W3:Y:S01]  /*8bf0*/  LDCU UR6, c[0x0][0x440] ;  /* 0x00008800ff0677ac */ /* 0x000ee20008000800 */
[----:B------:R-:W4:Y:S01]  /*8c00*/  LDCU UR4, c[0x0][0x45c] ;  /* 0x00008b80ff0477ac */ /* 0x000f220008000800 */
[----:B--2---:R-:W-:Y:S01]  /*8c10*/  ISETP.GE.AND P0, PT, R166, UR7, PT ;  /* 0x00000007a6007c0c */ /* 0x004fe2000bf06270 */
[----:B------:R-:W-:-:S12]  /*8c20*/  BRA `(.L_x_1103) ;  /* 0x0000000000a87947 */ /* 0x000fd80003800000 */
.L_x_1105:
        /* <DEDUP_REMOVED lines=42> */
.L_x_1103:
[----:B------:R-:W-:Y:S04]  /*8ed0*/  DEPBAR.LE SB0, 0x0 ;  /* 0x000080000000791a */ /* 0x000fe80000000000 */
[----:B------:R-:W-:Y:S01]  /*8ee0*/  BAR.SYNC.DEFER_BLOCKING 0x0 ;  /* 0x0000000000007b1d */ /* 0x000fe20000010000 */
[C---:B-1----:R-:W-:Y:S01]  /*8ef0*/  IMAD.WIDE.U32 R192, R182.reuse, R130, RZ ;  /* 0x00000082b6c07225 */ /* 0x042fe200078e00ff */
[----:B---3--:R-:W-:Y:S03]  /*8f00*/  ISETP.GE.AND P2, PT, R165, UR6, PT ;  /* 0x00000006a5007c0c */ /* 0x008fe6000bf46270 */
[----:B------:R-:W-:Y:S01]  /*8f10*/  IMAD R0, R182, R131, R193 ;  /* 0x00000083b6007224 */ /* 0x000fe200078e02c1 */
[C---:B------:R-:W-:Y:S01]  /*8f20*/  LEA R190, P1, R192.reuse, R168, 0x7 ;  /* 0x000000a8c0be7211 */ /* 0x040fe200078238ff */
[C---:B------:R-:W-:Y:S03]  /*8f30*/  IMAD.SHL.U32 R189, R192.reuse, 0x40, RZ ;  /* 0x00000040c0bd7824 */ /* 0x040fe600078e00ff */
[--C-:B------:R-:W-:Y:S02]  /*8f40*/  LEA.HI.X R191, R192, R167, R0.reuse, 0x7, P1 ;  /* 0x000000a7c0bf7211 */ /* 0x100fe400008f3c00 */
[----:B------:R-:W-:Y:S02]  /*8f50*/  ISETP.GE.AND P1, PT, R164, UR6, PT ;  /* 0x00000006a4007c0c */ /* 0x000fe4000bf26270 */
[----:B------:R-:W-:Y:S02]  /*8f60*/  SHF.L.U64.HI R0, R192, 0x6, R0 ;  /* 0x00000006c0007819 */ /* 0x000fe40000010200 */
[C---:B------:R-:W-:Y:S04]  /*8f70*/  LEA R189, P3, R130.reuse, R189, 0x5 ;  /* 0x000000bd82bd7211 */ /* 0x040fe800078628ff */
[----:B------:R-:W-:Y:S02]  /*8f80*/  LEA.HI.X R0, R130, R0, R131, 0x5, P3 ;  /* 0x0000000082007211 */ /* 0x000fe400018f2c83 */
[C---:B------:R-:W-:Y:S01]  /*8f90*/  LEA R192, P3, R189.reuse, R168, 0x1 ;  /* 0x000000a8bdc07211 */ /* 0x040fe200078608ff */
[----:B------:R-:W-:Y:S01]  /*8fa0*/  @!PT LDS RZ, [RZ] ;  /* 0x00000000fffff984 */ /* 0x000fe20000000800 */
[----:B------:R-:W-:Y:S01]  /*8fb0*/  @!PT LDS RZ, [RZ] ;  /* 0x00000000fffff984 */ /* 0x000fe20000000800 */
[----:B------:R-:W-:Y:S01]  /*8fc0*/  @!PT LDS RZ, [RZ] ;  /* 0x00000000fffff984 */ /* 0x000fe20000000800 */
[----:B------:R-:W-:Y:S03]  /*8fd0*/  @!P0 LDGSTS.E.BYPASS.LTC128B.128 [R175+0x6000], desc[UR24][R190.64] ;  /* 0x06000000beaf8fae */ /* 0x000fe6000b981a18 */
[----:B------:R-:W-:Y:S01]  /*8fe0*/  LEA.HI.X R193, R189, R167, R0, 0x1, P3 ;  /* 0x000000a7bdc17211 */ /* 0x000fe200018f0c00 */
[----:B------:R-:W-:Y:S01]  /*8ff0*/  @P0 STS.128 [R175+0x6000], RZ ;  /* 0x006000ffaf000388 */ /* 0x000fe20000000c00 */
[----:B------:R-:W-:Y:S02]  /*9000*/  ISETP.GE.AND P0, PT, R166, UR6, PT ;  /* 0x00000006a6007c0c */ /* 0x000fe4000bf06270 */
[----:B------:R-:W-:Y:S01]  /*9010*/  ISETP.NE.AND P3, PT, R182, RZ, PT ;  /* 0x000000ffb600720c */ /* 0x000fe20003f65270 */
        /* <DEDUP_REMOVED lines=27> */
[----:B------:R-:W5:Y:S04]  /*91d0*/  LDSM.16.M88.4 R96, [R128+0x3400] ;  /* 0x003400008060783b */ /* 0x000f680000000200 */
[----:B------:R-:W4:Y:S04]  /*91e0*/  LDSM.16.M88.4 R100, [R128+0x3800] ;  /* 0x003800008064783b */ /* 0x000f280000000200 */
[----:B------:R-:W0:Y:S04]  /*91f0*/  LDGDEPBAR ;  /* 0x00000000000079af */ /* 0x000e280000000000 */
[----:B------:R-:W1:Y:S04]  /*9200*/  LDSM.16.M88.4 R104, [R128+0x3c00] ;  /* 0x003c00008068783b */ /* 0x000e680000000200 */
[----:B------:R-:W-:Y:S04]  /*9210*/  LDSM.16.M88.4 R108, [R127] ;  /* 0x000000007f6c783b */ /* 0x000fe80000000200 */
[----:B------:R-:W2:Y:S04]  /*9220*/  LDSM.16.M88.4 R112, [R125+0x3000] ;  /* 0x003000007d70783b */ /* 0x000ea80000000200 */
[----:B------:R-:W2:Y:S04]  /*9230*/  LDSM.16.M88.4 R116, [R125+0x3400] ;  /* 0x003400007d74783b */ /* 0x000ea80000000200 */
[----:B------:R-:W2:Y:S01]  /*9240*/  LDSM.16.M88.4 R120, [R125+0x3800] ;  /* 0x003800007d78783b */ /* 0x000ea20000000200 */
[C---:B---3--:R-:W-:Y:S08]  /*9250*/  HMMA.16816.F32 R4, R88.reuse, R92, RZ ;  /* 0x0000005c5804723c */ /* 0x048ff000000018ff */
[C---:B------:R-:W-:Y:S01]  /*9260*/  HMMA.16816.F32 R8, R88.reuse, R94, RZ ;  /* 0x0000005e5808723c */ /* 0x040fe200000018ff */
[----:B------:R-:W-:Y:S07]  /*9270*/  LDSM.16.M88.4 R92, [R129+0x1000] ;  /* 0x00100000815c783b */ /* 0x000fee0000000200 */
[C---:B-----5:R-:W-:Y:S08]  /*9280*/  HMMA.16816.F32 R12, R88.reuse, R96, RZ ;  /* 0x00000060580c723c */ /* 0x060ff000000018ff */
[C---:B------:R-:W-:Y:S01]  /*9290*/  HMMA.16816.F32 R16, R88.reuse, R98, RZ ;  /* 0x000000625810723c */ /* 0x040fe200000018ff */
[----:B------:R-:W-:Y:S07]  /*92a0*/  LDSM.16.M88.4 R96, [R128+0x4000] ;  /* 0x004000008060783b */ /* 0x000fee0000000200 */
[C---:B----4-:R-:W-:Y:S08]  /*92b0*/  HMMA.16816.F32 R20, R88.reuse, R100, RZ ;  /* 0x000000645814723c */ /* 0x050ff000000018ff */
[C---:B------:R-:W-:Y:S01]  /*92c0*/  HMMA.16816.F32 R24, R88.reuse, R102, RZ ;  /* 0x000000665818723c */ /* 0x040fe200000018ff */
[----:B------:R-:W-:Y:S07]  /*92d0*/  LDSM.16.M88.4 R100, [R128+0x4400] ;  /* 0x004400008064783b */ /* 0x000fee0000000200 */
[C---:B-1----:R-:W-:Y:S08]  /*92e0*/  HMMA.16816.F32 R28, R88.reuse, R104, RZ ;  /* 0x00000068581c723c */ /* 0x042ff000000018ff */
[----:B------:R-:W-:Y:S01]  /*92f0*/  HMMA.16816.F32 R32, R88, R106, RZ ;  /* 0x0000006a5820723c */ /* 0x000fe200000018ff */
[----:B------:R-:W1:Y:S04]  /*9300*/  LDSM.16.M88.4 R88, [R125+0x3c00] ;  /* 0x003c00007d58783b */ /* 0x000e680000000200 */
[----:B------:R-:W3:Y:S03]  /*9310*/  LDSM.16.M88.4 R104, [R128+0x4800] ;  /* 0x004800008068783b */ /* 0x000ee60000000200 */
[C---:B--2---:R-:W-:Y:S08]  /*9320*/  HMMA.16816.F32 R4, R108.reuse, R112, R4 ;  /* 0x000000706c04723c */ /* 0x044ff00000001804 */
[C---:B------:R-:W-:Y:S01]  /*9330*/  HMMA.16816.F32 R8, R108.reuse, R114, R8 ;  /* 0x000000726c08723c */ /* 0x040fe20000001808 */
[----:B------:R-:W2:Y:S07]  /*9340*/  LDSM.16.M88.4 R112, [R128+0x4c00] ;  /* 0x004c00008070783b */ /* 0x000eae0000000200 */
[C---:B------:R-:W-:Y:S08]  /*9350*/  HMMA.16816.F32 R12, R108.reuse, R116, R12 ;  /* 0x000000746c0c723c */ /* 0x040ff0000000180c */
[C---:B------:R-:W-:Y:S08]  /*9360*/  HMMA.16816.F32 R16, R108.reuse, R118, R16 ;  /* 0x000000766c10723c */ /* 0x040ff00000001810 */
[C---:B------:R-:W-:Y:S08]  /*9370*/  HMMA.16816.F32 R20, R108.reuse, R120, R20 ;  /* 0x000000786c14723c */ /* 0x040ff00000001814 */
[C---:B------:R-:W-:Y:S08]  /*9380*/  HMMA.16816.F32 R24, R108.reuse, R122, R24 ;  /* 0x0000007a6c18723c */ /* 0x040ff00000001818 */
[C---:B-1----:R-:W-:Y:S08]  /*9390*/  HMMA.16816.F32 R28, R108.reuse, R88, R28 ;  /* 0x000000586c1c723c */ /* 0x042ff0000000181c */
[----:B------:R-:W-:Y:S01]  /*93a0*/  HMMA.16816.F32 R32, R108, R90, R32 ;  /* 0x0000005a6c20723c */ /* 0x000fe20000001820 */
[----:B------:R-:W-:Y:S04]  /*93b0*/  LDSM.16.M88.4 R88, [R127+0x1000] ;  /* 0x001000007f58783b */ /* 0x000fe80000000200 */
[----:B------:R-:W-:Y:S03]  /*93c0*/  LDSM.16.M88.4 R108, [R125+0x4400] ;  /* 0x004400007d6c783b */ /* 0x000fe60000000200 */
[C---:B------:R-:W-:Y:S08]  /*93d0*/  HMMA.16816.F32 R4, R92.reuse, R96, R4 ;  /* 0x000000605c04723c */ /* 0x040ff00000001804 */
[C---:B------:R-:W-:Y:S01]  /*93e0*/  HMMA.16816.F32 R8, R92.reuse, R98, R8 ;  /* 0x000000625c08723c */ /* 0x040fe20000001808 */
[----:B------:R-:W1:Y:S07]  /*93f0*/  LDSM.16.M88.4 R96, [R125+0x4000] ;  /* 0x004000007d60783b */ /* 0x000e6e0000000200 */
[C---:B------:R-:W-:Y:S08]  /*9400*/  HMMA.16816.F32 R12, R92.reuse, R100, R12 ;  /* 0x000000645c0c723c */ /* 0x040ff0000000180c */
[C---:B------:R-:W-:Y:S01]  /*9410*/  HMMA.16816.F32 R16, R92.reuse, R102, R16 ;  /* 0x000000665c10723c */ /* 0x040fe20000001810 */
[----:B------:R-:W4:Y:S07]  /*9420*/  LDSM.16.M88.4 R100, [R125+0x4800] ;  /* 0x004800007d64783b */ /* 0x000f2e0000000200 */
[C---:B---3--:R-:W-:Y:S08]  /*9430*/  HMMA.16816.F32 R20, R92.reuse, R104, R20 ;  /* 0x000000685c14723c */ /* 0x048ff00000001814 */
[C---:B------:R-:W-:Y:S01]  /*9440*/  HMMA.16816.F32 R24, R92.reuse, R106, R24 ;  /* 0x0000006a5c18723c */ /* 0x040fe20000001818 */
[----:B------:R-:W3:Y:S07]  /*9450*/  LDSM.16.M88.4 R104, [R125+0x4c00] ;  /* 0x004c00007d68783b */ /* 0x000eee0000000200 */
[C---:B--2---:R-:W-:Y:S08]  /*9460*/  HMMA.16816.F32 R28, R92.reuse, R112, R28 ;  /* 0x000000705c1c723c */ /* 0x044ff0000000181c */
[----:B------:R-:W-:Y:S01]  /*9470*/  HMMA.16816.F32 R32, R92, R114, R32 ;  /* 0x000000725c20723c */ /* 0x000fe20000001820 */
[----:B------:R-:W-:Y:S04]  /*9480*/  LDSM.16.M88.4 R92, [R129+0x2000] ;  /* 0x00200000815c783b */ /* 0x000fe80000000200 */
[----:B------:R-:W-:Y:S03]  /*9490*/  LDSM.16.M88.4 R112, [R128+0x5400] ;  /* 0x005400008070783b */ /* 0x000fe60000000200 */
[C---:B-1----:R-:W-:Y:S08]  /*94a0*/  HMMA.16816.F32 R4, R88.reuse, R96, R4 ;  /* 0x000000605804723c */ /* 0x042ff00000001804 */
[C---:B------:R-:W-:Y:S01]  /*94b0*/  HMMA.16816.F32 R8, R88.reuse, R98, R8 ;  /* 0x000000625808723c */ /* 0x040fe20000001808 */
[----:B------:R-:W1:Y:S07]  /*94c0*/  LDSM.16.M88.4 R96, [R128+0x5000] ;  /* 0x005000008060783b */ /* 0x000e6e0000000200 */
[C---:B------:R-:W-:Y:S08]  /*94d0*/  HMMA.16816.F32 R12, R88.reuse, R108, R12 ;  /* 0x0000006c580c723c */ /* 0x040ff0000000180c */
[C---:B------:R-:W-:Y:S01]  /*94e0*/  HMMA.16816.F32 R16, R88.reuse, R110, R16 ;  /* 0x0000006e5810723c */ /* 0x040fe20000001810 */
[----:B------:R-:W2:Y:S07]  /*94f0*/  LDSM.16.M88.4 R108, [R128+0x5800] ;  /* 0x00580000806c783b */ /* 0x000eae0000000200 */
[C---:B----4-:R-:W-:Y:S08]  /*9500*/  HMMA.16816.F32 R20, R88.reuse, R100, R20 ;  /* 0x000000645814723c */ /* 0x050ff00000001814 */
[C---:B------:R-:W-:Y:S01]  /*9510*/  HMMA.16816.F32 R24, R88.reuse, R102, R24 ;  /* 0x000000665818723c */ /* 0x040fe20000001818 */
[----:B------:R-:W4:Y:S07]  /*9520*/  LDSM.16.M88.4 R100, [R128+0x5c00] ;  /* 0x005c00008064783b */ /* 0x000f2e0000000200 */
[C---:B---3--:R-:W-:Y:S08]  /*9530*/  HMMA.16816.F32 R28, R88.reuse, R104, R28 ;  /* 0x00000068581c723c */ /* 0x048ff0000000181c */
        /* <DEDUP_REMOVED lines=11> */
[----:B------:R-:W2:Y:S01]  /*95f0*/  LDSM.16.M88.4 R108, [R125+0x5800] ;  /* 0x005800007d6c783b */ /* 0x000ea20000000200 */
[----:B------:R-:W-:Y:S04]  /*9600*/  DEPBAR.LE SB0, 0x0 ;  /* 0x000080000000791a */ /* 0x000fe80000000000 */
[----:B------:R-:W-:Y:S02]  /*9610*/  BAR.SYNC.DEFER_BLOCKING 0x0 ;  /* 0x0000000000007b1d */ /* 0x000fe40000010000 */
[C---:B----4-:R-:W-:Y:S08]  /*9620*/  HMMA.16816.F32 R28, R92.reuse, R100, R28 ;  /* 0x000000645c1c723c */ /* 0x050ff0000000181c */
[----:B------:R-:W-:Y:S08]  /*9630*/  HMMA.16816.F32 R32, R92, R102, R32 ;  /* 0x000000665c20723c */ /* 0x000ff00000001820 */
[C---:B-1----:R-:W-:Y:S08]  /*9640*/  HMMA.16816.F32 R4, R88.reuse, R96, R4 ;  /* 0x000000605804723c */ /* 0x042ff00000001804 */
[C---:B------:R-:W-:Y:S08]  /*9650*/  HMMA.16816.F32 R8, R88.reuse, R98, R8 ;  /* 0x000000625808723c */ /* 0x040ff00000001808 */
[C---:B------:R-:W-:Y:S03]  /*9660*/  HMMA.16816.F32 R12, R88.reuse, R104, R12 ;  /* 0x00000068580c723c */ /* 0x040fe6000000180c */
[----:B------:R-:W-:Y:S02]  /*9670*/  FMNMX3.FTZ R0, R3, R4, R5, !PT ;  /* 0x0000000403007276 */ /* 0x000fe40007810005 */
[----:B------:R-:W-:Y:S03]  /*9680*/  FMNMX3.FTZ R86, R85, R6, R7, !PT ;  /* 0x0000000655567276 */ /* 0x000fe60007810007 */
[C---:B------:R-:W-:Y:S03]  /*9690*/  HMMA.16816.F32 R16, R88.reuse, R106, R16 ;  /* 0x0000006a5810723c */ /* 0x040fe60000001810 */
[----:B------:R-:W-:Y:S02]  /*96a0*/  FMNMX3.FTZ R0, R0, R8, R9, !PT ;  /* 0x0000000800007276 */ /* 0x000fe40007810009 */
[----:B------:R-:W-:Y:S03]  /*96b0*/  FMNMX3.FTZ R86, R86, R10, R11, !PT ;  /* 0x0000000a56567276 */ /* 0x000fe6000781000b */
[C---:B--2---:R-:W-:Y:S03]  /*96c0*/  HMMA.16816.F32 R20, R88.reuse, R108, R20 ;  /* 0x0000006c5814723c */ /* 0x044fe60000001814 */
[----:B------:R-:W-:Y:S02]  /*96d0*/  FMNMX3.FTZ R0, R0, R12, R13, !PT ;  /* 0x0000000c00007276 */ /* 0x000fe4000781000d */
[----:B------:R-:W-:Y:S03]  /*96e0*/  FMNMX3.FTZ R86, R86, R14, R15, !PT ;  /* 0x0000000e56567276 */ /* 0x000fe6000781000f */
[C---:B------:R-:W-:Y:S03]  /*96f0*/  HMMA.16816.F32 R24, R88.reuse, R110, R24 ;  /* 0x0000006e5818723c */ /* 0x040fe60000001818 */
[----:B------:R-:W-:Y:S02]  /*9700*/  FMNMX3.FTZ R0, R0, R16, R17, !PT ;  /* 0x0000001000007276 */ /* 0x000fe40007810011 */
[----:B------:R-:W-:Y:S03]  /*9710*/  FMNMX3.FTZ R86, R86, R18, R19, !PT ;  /* 0x0000001256567276 */ /* 0x000fe60007810013 */
[C---:B------:R-:W-:Y:S03]  /*9720*/  HMMA.16816.F32 R28, R88.reuse, R112, R28 ;  /* 0x00000070581c723c */ /* 0x040fe6000000181c */
[----:B------:R-:W-:Y:S05]  /*9730*/  FMNMX3.FTZ R190, R0, R20, R21, !PT ;  /* 0x0000001400be7276 */ /* 0x000fea0007810015 */
[----:B------:R-:W-:Y:S03]  /*9740*/  HMMA.16816.F32 R32, R88, R114, R32 ;  /* 0x000000725820723c */ /* 0x000fe60000001820 */
[----:B------:R-:W-:Y:S08]  /*9750*/  FMNMX3.FTZ R190, R190, R24, R25, !PT ;  /* 0x00000018bebe7276 */ /* 0x000ff00007810019 */
[----:B------:R-:W-:Y:S08]  /*9760*/  FMNMX3.FTZ R190, R190, R28, R29, !PT ;  /* 0x0000001cbebe7276 */ /* 0x000ff0000781001d */
[----:B------:R-:W-:Y:S01]  /*9770*/  FMNMX3.FTZ R190, R190, R32, R33, !PT ;  /* 0x00000020bebe7276 */ /* 0x000fe20007810021 */
[----:B------:R-:W-:Y:S06]  /*9780*/  @P3 BRA `(.L_x_1105) ;  /* 0xfffffff400283947 */ /* 0x000fec000383ffff */
.L_x_1104:
[----:B------:R-:W-:Y:S01]  /*9790*/  FMNMX3.FTZ R86, R86, R22, R23, !PT ;  /* 0x0000001656567276 */ /* 0x000fe20007810017 */
[----:B------:R-:W2:Y:S01]  /*97a0*/  SHFL.BFLY PT, R89, R190, 0x2, 0x1f ;  /* 0x0c401f00be597f89 */ /* 0x000ea200000e0000 */
[----:B-1----:R-:W-:Y:S02]  /*97b0*/  IMAD.SHL.U32 R91, R182, 0x2, RZ ;  /* 0x00000002b65b7824 */ /* 0x002fe400078e00ff */
[----:B------:R-:W-:Y:S01]  /*97c0*/  FMNMX3.FTZ R88, R86, R26, R27, !PT ;  /* 0x0000001a56587276 */ /* 0x000fe2000781001b */
[----:B------:R-:W-:Y:S02]  /*97d0*/  IMAD.MOV.U32 R121, RZ, RZ, R87 ;  /* 0x000000ffff797224 */ /* 0x000fe400078e0057 */
[C---:B------:R-:W-:Y:S01]  /*97e0*/  LOP3.LUT R86, R91.reuse, UR27, R185, 0x96, !PT ;  /* 0x0000001b5b567c12 */ /* 0x040fe2000f8e96b9 */
[----:B------:R-:W-:Y:S01]  /*97f0*/  IMAD.MOV.U32 R120, RZ, RZ, R84 ;  /* 0x000000ffff787224 */ /* 0x000fe200078e0054 */
[----:B------:R-:W-:Y:S01]  /*9800*/  FMNMX3.FTZ R88, R88, R30, R31, !PT ;  /* 0x0000001e58587276 */ /* 0x000fe2000781001f */
[----:B------:R-:W-:Y:S02]  /*9810*/  VIADD R91, R91, 0x1 ;  /* 0x000000015b5b7836 */ /* 0x000fe40000000000 */
[----:B------:R-:W-:Y:S01]  /*9820*/  IMAD.WIDE.U32 R98, R86, -0x326172a9, RZ ;  /* 0xcd9e8d5756627825 */ /* 0x000fe200078e00ff */
[----:B------:R-:W-:Y:S02]  /*9830*/  FMNMX3.FTZ R92, R88, R34, R35, !PT ;  /* 0x00000022585c7276 */ /* 0x000fe40007810023 */
[----:B------:R-:W-:Y:S02]  /*9840*/  LOP3.LUT R90, R185, UR27, R91, 0x96, !PT ;  /* 0x0000001bb95a7c12 */ /* 0x000fe4000f8e965b */
[----:B------:R-:W-:Y:S01]  /*9850*/  LOP3.LUT R86, R186, UR28, R99, 0x96, !PT ;  /* 0x0000001cba567c12 */ /* 0x000fe2000f8e9663 */
[----:B------:R-:W1:Y:S01]  /*9860*/  SHFL.BFLY PT, R95, R92, 0x2, 0x1f ;  /* 0x0c401f005c5f7f89 */ /* 0x000e6200000e0000 */
[C---:B------:R-:W-:Y:S01]  /*9870*/  LOP3.LUT R98, R179.reuse, UR23, R98, 0x96, !PT ;  /* 0x00000017b3627c12 */ /* 0x040fe2000f8e9662 */
[----:B------:R-:W-:Y:S04]  /*9880*/  IMAD.WIDE.U32 R90, R90, -0x326172a9, RZ ;  /* 0xcd9e8d575a5a7825 */ /* 0x000fe800078e00ff */
[----:B------:R-:W-:Y:S01]  /*9890*/  IMAD.WIDE.U32 R98, R98, -0x2daee0ad, RZ ;  /* 0xd2511f5362627825 */ /* 0x000fe200078e00ff */
[----:B--2---:R-:W-:Y:S02]  /*98a0*/  FMNMX.FTZ R89, R190, R89, !PT ;  /* 0x00000059be597209 */ /* 0x004fe40007810000 */
[----:B------:R-:W-:Y:S01]  /*98b0*/  LOP3.LUT R118, R186, UR28, R91, 0x96, !PT ;  /* 0x0000001cba767c12 */ /* 0x000fe2000f8e965b */
[----:B------:R-:W-:Y:S01]  /*98c0*/  IMAD.WIDE.U32 R196, R86, -0x2daee0ad, RZ ;  /* 0xd2511f5356c47825 */ /* 0x000fe200078e00ff */
[----:B------:R-:W-:Y:S01]  /*98d0*/  LOP3.LUT R90, R179, UR23, R90, 0x96, !PT ;  /* 0x00000017b35a7c12 */ /* 0x000fe2000f8e965a */
[----:B------:R-:W2:Y:S02]  /*98e0*/  SHFL.BFLY PT, R88, R89, 0x1, 0x1f ;  /* 0x0c201f0059587f89 */ /* 0x000ea400000e0000 */
[----:B------:R-:W-:Y:S01]  /*98f0*/  IMAD.WIDE.U32 R118, R118, -0x2daee0ad, RZ ;  /* 0xd2511f5376767825 */ /* 0x000fe200078e00ff */
[----:B------:R-:W-:Y:S02]  /*9900*/  LOP3.LUT R86, R180, UR22, R197, 0x96, !PT ;  /* 0x00000016b4567c12 */ /* 0x000fe4000f8e96c5 */
[----:B------:R-:W-:Y:S01]  /*9910*/  LOP3.LUT R196, R196, UR18, R99, 0x96, !PT ;  /* 0x00000012c4c47c12 */ /* 0x000fe2000f8e9663 */
[----:B------:R-:W-:Y:S01]  /*9920*/  IMAD.WIDE.U32 R90, R90, -0x2daee0ad, RZ ;  /* 0xd2511f535a5a7825 */ /* 0x000fe200078e00ff */
[----:B------:R-:W-:Y:S03]  /*9930*/  LOP3.LUT R116, R180, UR22, R119, 0x96, !PT ;  /* 0x00000016b4747c12 */ /* 0x000fe6000f8e9677 */
[----:B------:R-:W-:Y:S01]  /*9940*/  IMAD.WIDE.U32 R100, R86, -0x326172a9, RZ ;  /* 0xcd9e8d5756647825 */ /* 0x000fe200078e00ff */
[----:B------:R-:W-:Y:S02]  /*9950*/  LOP3.LUT R118, R118, UR18, R91, 0x96, !PT ;  /* 0x0000001276767c12 */ /* 0x000fe4000f8e965b */
[----:B-1----:R-:W-:Y:S01]  /*9960*/  FMNMX.FTZ R95, R92, R95, !PT ;  /* 0x0000005f5c5f7209 */ /* 0x002fe20007810000 */
[----:B------:R-:W-:Y:S01]  /*9970*/  IMAD.WIDE.U32 R196, R196, -0x326172a9, RZ ;  /* 0xcd9e8d57c4c47825 */ /* 0x000fe200078e00ff */
[----:B------:R-:W-:Y:S03]  /*9980*/  LOP3.LUT R86, R178, UR19, R101, 0x96, !PT ;  /* 0x00000013b2567c12 */ /* 0x000fe6000f8e9665 */
[----:B------:R-:W1:Y:S01]  /*9990*/  SHFL.BFLY PT, R94, R95, 0x1, 0x1f ;  /* 0x0c201f005f5e7f89 */ /* 0x000e6200000e0000 */
[----:B------:R-:W-:Y:S01]  /*99a0*/  LOP3.LUT R100, R100, UR17, R197, 0x96, !PT ;  /* 0x0000001164647c12 */ /* 0x000fe2000f8e96c5 */
[----:B------:R-:W-:Y:S01]  /*99b0*/  IMAD.WIDE.U32 R92, R86, -0x2daee0ad, RZ ;  /* 0xd2511f53565c7825 */ /* 0x000fe200078e00ff */
[----:B--2---:R-:W-:Y:S03]  /*99c0*/  FMNMX.FTZ R2, R89, R88, !PT ;  /* 0x0000005859027209 */ /* 0x004fe60007810000 */
[----:B------:R-:W-:Y:S01]  /*99d0*/  IMAD.WIDE.U32 R100, R100, -0x2daee0ad, RZ ;  /* 0xd2511f5364647825 */ /* 0x000fe200078e00ff */
[----:B------:R-:W-:Y:S02]  /*99e0*/  LOP3.LUT R86, R98, UR16, R93, 0x96, !PT ;  /* 0x0000001062567c12 */ /* 0x000fe4000f8e965d */
[C---:B------:R-:W-:Y:S01]  /*99f0*/  FSETP.NEU.FTZ.AND P1, PT, R2.reuse, -INF , PT ;  /* 0xff8000000200780b */ /* 0x040fe20003f3d000 */
[----:B------:R-:W-:Y:S01]  /*9a00*/  FMUL.FTZ R107, R2, UR4 ;  /* 0x00000004026b7c20 */ /* 0x000fe20008410000 */
[----:B------:R-:W-:Y:S01]  /*9a10*/  LOP3.LUT R98, R92, UR12, R101, 0x96, !PT ;  /* 0x0000000c5c627c12 */ /* 0x000fe2000f8e9665 */
[----:B------:R-:W-:Y:S03]  /*9a20*/  IMAD.WIDE.U32 R88, R86, -0x326172a9, RZ ;  /* 0xcd9e8d5756587825 */ /* 0x000fe600078e00ff */
[----:B------:R-:W-:Y:S01]  /*9a30*/  FSEL R107, R107, RZ, P1 ;  /* 0x000000ff6b6b7208 */ /* 0x000fe20000800000 */
[----:B------:R-:W-:Y:S01]  /*9a40*/  IMAD.WIDE.U32 R98, R98, -0x326172a9, RZ ;  /* 0xcd9e8d5762627825 */ /* 0x000fe200078e00ff */
[----:B------:R-:W-:Y:S02]  /*9a50*/  LOP3.LUT R196, R196, UR13, R89, 0x96, !PT ;  /* 0x0000000dc4c47c12 */ /* 0x000fe4000f8e9659 */
[----:B------:R-:W-:Y:S01]  /*9a60*/  LEA R122, P1, R177, R120, 0x1 ;  /* 0x00000078b17a7211 */ /* 0x000fe200078208ff */
[----:B------:R-:W-:Y:S01]  /*9a70*/  FFMA.FTZ R193, R9, UR4, -R107 ;  /* 0x0000000409c17c23 */ /* 0x000fe2000801086b */
[----:B------:R-:W-:Y:S01]  /*9a80*/  LOP3.LUT R86, R88, UR9, R99, 0x96, !PT ;  /* 0x0000000958567c12 */ /* 0x000fe2000f8e9663 */
[--C-:B------:R-:W-:Y:S01]  /*9a90*/  FFMA.FTZ R194, R4, UR4, -R107.reuse ;  /* 0x0000000404c27c23 */ /* 0x100fe2000801086b */
[----:B------:R-:W-:Y:S01]  /*9aa0*/  PRMT R88, R98, 0x7770, RZ ;  /* 0x0000777062587816 */ /* 0x000fe200000000ff */
[----:B------:R-:W-:Y:S01]  /*9ab0*/  FFMA.FTZ R102, R5, UR4, -R107 ;  /* 0x0000000405667c23 */ /* 0x000fe2000801086b */
[----:B------:R-:W-:Y:S01]  /*9ac0*/  LOP3.LUT R91, R86, 0xffff, RZ, 0xc0, !PT ;  /* 0x0000ffff565b7812 */ /* 0x000fe200078ec0ff */
[----:B------:R-:W-:Y:S01]  /*9ad0*/  IMAD.WIDE.U32 R116, R116, -0x326172a9, RZ ;  /* 0xcd9e8d5774747825 */ /* 0x000fe200078e00ff */
[----:B-1----:R-:W-:Y:S01]  /*9ae0*/  FMNMX.FTZ R0, R95, R94, !PT ;  /* 0x0000005e5f007209 */ /* 0x002fe20007810000 */
[----:B------:R-:W-:Y:S01]  /*9af0*/  MUFU.EX2 R194, R194 ;  /* 0x000000c200c27308 */ /* 0x000fe20000000800 */
[----:B------:R-:W-:Y:S01]  /*9b00*/  SHF.R.U32.HI R91, RZ, 0x8, R91 ;  /* 0x00000008ff5b7819 */ /* 0x000fe2000001165b */
[----:B------:R-:W-:Y:S01]  /*9b10*/  FFMA.FTZ R95, R32, UR4, -R107 ;  /* 0x00000004205f7c23 */ /* 0x000fe2000801086b */
[----:B------:R-:W-:Y:S07]  /*9b20*/  LOP3.LUT R190, R178, UR19, R117, 0x96, !PT ;  /* 0x00000013b2be7c12 */ /* 0x000fee000f8e9675 */
[----:B------:R-:W1:Y:S01]  /*9b30*/  MUFU.EX2 R102, R102 ;  /* 0x0000006600667308 */ /* 0x000e620000000800 */
[----:B------:R-:W-:Y:S01]  /*9b40*/  LOP3.LUT R87, R91, 0xffff, RZ, 0xc0, !PT ;  /* 0x0000ffff5b577812 */ /* 0x000fe200078ec0ff */
[----:B------:R-:W-:Y:S01]  /*9b50*/  IMAD.WIDE.U32 R196, R196, -0x2daee0ad, RZ ;  /* 0xd2511f53c4c47825 */ /* 0x000fe200078e00ff */
[----:B------:R-:W-:Y:S07]  /*9b60*/  PRMT R93, R98, 0x7772, RZ ;  /* 0x00007772625d7816 */ /* 0x000fee00000000ff */
[----:B------:R-:W-:Y:S01]  /*9b70*/  MUFU.EX2 R193, R193 ;  /* 0x000000c100c17308 */ /* 0x000fe20000000800 */
[----:B------:R-:W-:Y:S01]  /*9b80*/  ISETP.LE.U32.AND P2, PT, R87, UR29, PT ;  /* 0x0000001d57007c0c */ /* 0x000fe2000bf43070 */
[----:B------:R-:W-:Y:S01]  /*9b90*/  IMAD.WIDE.U32 R190, R190, -0x2daee0ad, RZ ;  /* 0xd2511f53bebe7825 */ /* 0x000fe200078e00ff */
[----:B------:R-:W-:Y:S02]  /*9ba0*/  PRMT R92, R98, 0x7773, RZ ;  /* 0x00007773625c7816 */ /* 0x000fe400000000ff */
[----:B------:R-:W-:Y:S01]  /*9bb0*/  ISETP.LE.U32.AND P5, PT, R88, UR29, PT ;  /* 0x0000001d58007c0c */ /* 0x000fe2000bfa3070 */
[----:B------:R-:W-:Y:S01]  /*9bc0*/  FFMA.FTZ R192, R13, UR4, -R107 ;  /* 0x000000040dc07c23 */ /* 0x000fe2000801086b */
[----:B------:R-:W-:Y:S01]  /*9bd0*/  LOP3.LUT R115, R90, UR16, R191, 0x96, !PT ;  /* 0x000000105a737c12 */ /* 0x000fe2000f8e96bf */
[--C-:B------:R-:W-:Y:S01]  /*9be0*/  FFMA.FTZ R191, R12, UR4, -R107.reuse ;  /* 0x000000040cbf7c23 */ /* 0x100fe2000801086b */
[----:B------:R-:W-:Y:S01]  /*9bf0*/  ISETP.GT.U32.AND P3, PT, R93, UR29, PT ;  /* 0x0000001d5d007c0c */ /* 0x000fe2000bf64070 */
[----:B------:R-:W-:Y:S01]  /*9c00*/  FFMA.FTZ R117, R17, UR4, -R107 ;  /* 0x0000000411757c23 */ /* 0x000fe2000801086b */
[----:B-1----:R-:W-:Y:S01]  /*9c10*/  F2FP.F16.F32.PACK_AB R96, R102, R194 ;  /* 0x000000c26660723e */ /* 0x002fe200000000ff */
[----:B------:R-:W-:Y:S01]  /*9c20*/  IMAD.MOV.U32 R90, RZ, RZ, R98 ;  /* 0x000000ffff5a7224 */ /* 0x000fe200078e0062 */
[----:B------:R-:W-:Y:S01]  /*9c30*/  PRMT R88, R93, 0x5410, R92 ;  /* 0x000054105d587816 */ /* 0x000fe2000000005c */
[----:B------:R-:W-:Y:S01]  /*9c40*/  MUFU.EX2 R192, R192 ;  /* 0x000000c000c07308 */ /* 0x000fe20000000800 */
[----:B------:R-:W-:Y:S01]  /*9c50*/  LOP3.LUT R84, R86, 0xff, RZ, 0xc0, !PT ;  /* 0x000000ff56547812 */ /* 0x000fe200078ec0ff */
[C---:B------:R-:W-:Y:S01]  /*9c60*/  FMUL.FTZ R97, R0.reuse, UR4 ;  /* 0x0000000400617c20 */ /* 0x040fe20008410000 */
[----:B------:R-:W-:Y:S01]  /*9c70*/  FSETP.NEU.FTZ.AND P4, PT, R0, -INF , PT ;  /* 0xff8000000000780b */ /* 0x000fe20003f9d000 */
[----:B------:R-:W-:Y:S01]  /*9c80*/  IMAD.WIDE.U32 R202, R115, -0x326172a9, RZ ;  /* 0xcd9e8d5773ca7825 */ /* 0x000fe200078e00ff */
[----:B------:R-:W-:Y:S05]  /*9c90*/  PRMT R93, R96, 0x7632, R93 ;  /* 0x00007632605d7816 */ /* 0x000fea000000005d */
[----:B------:R-:W-:Y:S01]  /*9ca0*/  MUFU.EX2 R191, R191 ;  /* 0x000000bf00bf7308 */ /* 0x000fe20000000800 */
[----:B------:R-:W-:Y:S01]  /*9cb0*/  PRMT R89, R98, 0x7771, RZ ;  /* 0x0000777162597816 */ /* 0x000fe200000000ff */
[----:B------:R-:W-:Y:S01]  /*9cc0*/  FADD.FTZ R85, -R0, R85 ;  /* 0x0000005500557221 */ /* 0x000fe20000010100 */
[----:B------:R-:W-:Y:S01]  /*9cd0*/  LEA.HI.X.SX32 R123, R177, R121, 0x1, P1 ;  /* 0x00000079b17b7211 */ /* 0x000fe200008f0eff */
[----:B------:R-:W-:Y:S01]  /*9ce0*/  @!P2 HADD2 R142, -R93.H0_H0, -RZ.H0_H0 ;  /* 0xa00000ff5d8ea230 */ /* 0x000fe20000000900 */
[----:B------:R-:W-:Y:S01]  /*9cf0*/  LOP3.LUT R90, R90, 0xff, RZ, 0xc0, !PT ;  /* 0x000000ff5a5a7812 */ /* 0x000fe200078ec0ff */
[--C-:B------:R-:W-:Y:S01]  /*9d00*/  FFMA.FTZ R101, R21, UR4, -R107.reuse ;  /* 0x0000000415657c23 */ /* 0x100fe2000801086b */
[C---:B------:R-:W-:Y:S01]  /*9d10*/  ISETP.LE.U32.AND P1, PT, R84.reuse, UR29, PT ;  /* 0x0000001d54007c0c */ /* 0x040fe2000bf23070 */
[----:B------:R-:W-:Y:S01]  /*9d20*/  FFMA.FTZ R103, R25, UR4, -R107 ;  /* 0x0000000419677c23 */ /* 0x000fe2000801086b */
[----:B------:R-:W-:Y:S01]  /*9d30*/  PRMT R91, R84, 0x5410, R91 ;  /* 0x00005410545b7816 */ /* 0x000fe2000000005b */
[----:B------:R-:W-:Y:S01]  /*9d40*/  FFMA.FTZ R198, R8, UR4, -R107 ;  /* 0x0000000408c67c23 */ /* 0x000fe2000801086b */
[----:B------:R-:W-:Y:S01]  /*9d50*/  FSEL R97, R97, RZ, P4 ;  /* 0x000000ff61617208 */ /* 0x000fe20002000000 */
[----:B------:R-:W-:Y:S01]  /*9d60*/  IMAD.WIDE.U32 R118, R118, -0x326172a9, RZ ;  /* 0xcd9e8d5776767825 */ /* 0x000fe200078e00ff */
[--C-:B------:R-:W-:Y:S02]  /*9d70*/  SHF.R.U32.HI R84, RZ, 0x10, R86.reuse ;  /* 0x00000010ff547819 */ /* 0x100fe40000011656 */
[----:B------:R-:W-:Y:S01]  /*9d80*/  ISETP.GT.U32.AND P4, PT, R89, UR29, PT ;  /* 0x0000001d59007c0c */ /* 0x000fe2000bf84070 */
[----:B------:R-:W-:Y:S01]  /*9d90*/  FFMA.FTZ R99, R30, UR4, -R97 ;  /* 0x000000041e637c23 */ /* 0x000fe20008010861 */
[----:B------:R-:W-:Y:S01]  /*9da0*/  PRMT R87, R90, 0x5410, R89 ;  /* 0x000054105a577816 */ /* 0x000fe20000000059 */
[--C-:B------:R-:W-:Y:S01]  /*9db0*/  FFMA.FTZ R200, R10, UR4, -R97.reuse ;  /* 0x000000040ac87c23 */ /* 0x100fe20008010861 */
[----:B------:R-:W-:Y:S01]  /*9dc0*/  SHF.R.U32.HI R89, RZ, 0x18, R86 ;  /* 0x00000018ff597819 */ /* 0x000fe20000011656 */
[----:B------:R-:W-:Y:S01]  /*9dd0*/  FFMA.FTZ R199, R7, UR4, -R97 ;  /* 0x0000000407c77c23 */ /* 0x000fe20008010861 */
[----:B------:R-:W-:Y:S01]  /*9de0*/  LOP3.LUT R100, R100, UR8, R197, 0x96, !PT ;  /* 0x0000000864647c12 */ /* 0x000fe2000f8e96c5 */
[--C-:B------:R-:W-:Y:S01]  /*9df0*/  FFMA.FTZ R197, R11, UR4, -R97.reuse ;  /* 0x000000040bc57c23 */ /* 0x100fe20008010861 */
[----:B------:R-:W-:Y:S01]  /*9e00*/  PRMT R90, R86, 0x7632, R90 ;  /* 0x00007632565a7816 */ /* 0x000fe2000000005a */
[----:B------:R-:W-:Y:S01]  /*9e10*/  FFMA.FTZ R195, R14, UR4, -R97 ;  /* 0x000000040ec37c23 */ /* 0x000fe20008010861 */
[----:B------:R-:W-:Y:S01]  /*9e20*/  LOP3.LUT R84, R84, 0xff, RZ, 0xc0, !PT ;  /* 0x000000ff54547812 */ /* 0x000fe200078ec0ff */
[----:B------:R-:W-:Y:S01]  /*9e30*/  MUFU.EX2 R199, R199 ;  /* 0x000000c700c77308 */ /* 0x000fe20000000800 */
[----:B------:R-:W-:Y:S01]  /*9e40*/  PRMT R86, R96, 0x5410, R93 ;  /* 0x0000541060567816 */ /* 0x000fe2000000005d */
[--C-:B------:R-:W-:Y:S01]  /*9e50*/  FFMA.FTZ R21, R15, UR4, -R97.reuse ;  /* 0x000000040f157c23 */ /* 0x100fe20008010861 */
[----:B------:R-:W-:Y:S07]  /*9e60*/  @!P2 PRMT R93, R142, 0x5410, RZ ;  /* 0x000054108e5da816 */ /* 0x000fee00000000ff */
[----:B------:R-:W-:Y:S01]  /*9e70*/  MUFU.EX2 R197, R197 ;  /* 0x000000c500c57308 */ /* 0x000fe20000000800 */
[----:B------:R-:W-:Y:S01]  /*9e80*/  ISETP.LE.U32.AND P2, PT, R89, UR29, PT ;  /* 0x0000001d59007c0c */ /* 0x000fe2000bf43070 */
[----:B------:R-:W-:Y:S01]  /*9e90*/  FFMA.FTZ R189, R18, UR4, -R97 ;  /* 0x0000000412bd7c23 */ /* 0x000fe20008010861 */
[----:B------:R-:W-:Y:S01]  /*9ea0*/  PRMT R89, R84, 0x5410, R89 ;  /* 0x0000541054597816 */ /* 0x000fe20000000059 */
[----:B------:R-:W-:Y:S01]  /*9eb0*/  FMUL.FTZ R84, R85, UR4 ;  /* 0x0000000455547c20 */ /* 0x000fe20008410000 */
[----:B------:R-:W-:Y:S01]  /*9ec0*/  ISETP.GT.U32.AND P6, PT, R92, UR29, PT ;  /* 0x0000001d5c007c0c */ /* 0x000fe2000bfc4070 */
[----:B------:R-:W-:Y:S01]  /*9ed0*/  FFMA.FTZ R85, R6, UR4, -R97 ;  /* 0x0000000406557c23 */ /* 0x000fe20008010861 */
[--C-:B------:R-:W-:Y:S03]  /*9ee0*/  HSET2.LE.AND R9, R91, R176.reuse, PT ;  /* 0x000000b05b097233 */ /* 0x100fe60003803000 */
[----:B------:R-:W1:Y:S01]  /*9ef0*/  MUFU.EX2 R200, R200 ;  /* 0x000000c800c87308 */ /* 0x000e620000000800 */
[----:B------:R-:W-:Y:S01]  /*9f00*/  LOP3.LUT R13, R88, 0xff00ff, RZ, 0xc0, !PT ;  /* 0x00ff00ff580d7812 */ /* 0x000fe200078ec0ff */
[----:B------:R2:W-:Y:S01]  /*9f10*/  STG.E.U16 desc[UR24][R120.64+0x2], R93 ;  /* 0x0000025d78007986 */ /* 0x0005e2000c101518 */
[----:B------:R-:W-:Y:S07]  /*9f20*/  LOP3.LUT R90, R90, 0xff, RZ, 0xc0, !PT ;  /* 0x000000ff5a5a7812 */ /* 0x000fee00078ec0ff */
[----:B------:R-:W3:Y:S01]  /*9f30*/  MUFU.EX2 R6, R84 ;  /* 0x0000005400067308 */ /* 0x000ee20000000800 */
[----:B------:R-:W-:Y:S01]  /*9f40*/  LOP3.LUT R116, R116, UR17, R119, 0x96, !PT ;  /* 0x0000001174747c12 */ /* 0x000fe2000f8e9677 */
[----:B------:R-:W-:Y:S01]  /*9f50*/  FFMA.FTZ R25, R19, UR4, -R97 ;  /* 0x0000000413197c23 */ /* 0x000fe20008010861 */
[----:B------:R-:W-:Y:S07]  /*9f60*/  LOP3.LUT R118, R118, UR13, R203, 0x96, !PT ;  /* 0x0000000d76767c12 */ /* 0x000fee000f8e96cb */
[----:B------:R-:W4:Y:S01]  /*9f70*/  MUFU.EX2 R7, R85 ;  /* 0x0000005500077308 */ /* 0x000f220000000800 */
[----:B------:R-:W-:Y:S02]  /*9f80*/  @!P1 HADD2 R143, -R96.H0_H0, -RZ.H0_H0 ;  /* 0xa00000ff608f9230 */ /* 0x000fe40000000900 */
[----:B------:R-:W-:Y:S01]  /*9f90*/  FFMA.FTZ R119, R16, UR4, -R107 ;  /* 0x0000000410777c23 */ /* 0x000fe2000801086b */
[--C-:B------:R-:W-:Y:S06]  /*9fa0*/  FFMA.FTZ R108, R22, UR4, -R97.reuse ;  /* 0x00000004166c7c23 */ /* 0x100fec0008010861 */
[----:B------:R-:W-:Y:S01]  /*9fb0*/  MUFU.EX2 R195, R195 ;  /* 0x000000c300c37308 */ /* 0x000fe20000000800 */
[----:B------:R-:W-:Y:S01]  /*9fc0*/  FFMA.FTZ R106, R23, UR4, -R97 ;  /* 0x00000004176a7c23 */ /* 0x000fe20008010861 */
[----:B-1----:R-:W-:Y:S01]  /*9fd0*/  F2FP.F16.F32.PACK_AB R92, R197, R200 ;  /* 0x000000c8c55c723e */ /* 0x002fe200000000ff */
[----:B------:R-:W-:Y:S01]  /*9fe0*/  FFMA.FTZ R104, R20, UR4, -R107 ;  /* 0x0000000414687c23 */ /* 0x000fe2000801086b */
[----:B------:R-:W-:Y:S06]  /*9ff0*/  @!P1 PRMT R96, R143, 0x5410, RZ ;  /* 0x000054108f609816 */ /* 0x000fec00000000ff */
[----:B------:R-:W1:Y:S01]  /*a000*/  MUFU.EX2 R198, R198 ;  /* 0x000000c600c67308 */ /* 0x000e620000000800 */
[C---:B---3--:R-:W-:Y:S01]  /*a010*/  FMUL.FTZ R10, R6.reuse, R82 ;  /* 0x00000052060a7220 */ /* 0x048fe20000410000 */
[C---:B------:R-:W-:Y:S01]  /*a020*/  FMUL.FTZ R11, R6.reuse, R83 ;  /* 0x00000053060b7220 */ /* 0x040fe20000410000 */
[C---:B------:R-:W-:Y:S01]  /*a030*/  FMUL.FTZ R14, R6.reuse, R78 ;  /* 0x0000004e060e7220 */ /* 0x040fe20000410000 */
[C---:B------:R-:W-:Y:S01]  /*a040*/  FMUL.FTZ R15, R6.reuse, R79 ;  /* 0x0000004f060f7220 */ /* 0x040fe20000410000 */
[C-C-:B----4-:R-:W-:Y:S01]  /*a050*/  FFMA.FTZ R82, R6.reuse, R183, R7.reuse ;  /* 0x000000b706527223 */ /* 0x150fe20000010007 */
[----:B------:R-:W-:Y:S01]  /*a060*/  F2FP.F16.F32.PACK_AB R98, R199, R7 ;  /* 0x00000007c762723e */ /* 0x000fe200000000ff */
        /* <DEDUP_REMOVED lines=21> */
[----:B------:R-:W-:Y:S01]  /*a1c0*/  LOP3.LUT R84, R86, R9, RZ, 0xc0, !PT ;  /* 0x0000000956547212 */ /* 0x000fe200078ec0ff */
[--C-:B------:R-:W-:Y:S01]  /*a1d0*/  FFMA.FTZ R105, R24, UR4, -R107.reuse ;  /* 0x0000000418697c23 */ /* 0x100fe2000801086b */
[--C-:B------:R-:W-:Y:S01]  /*a1e0*/  HSET2.LE.AND R9, R87, R176.reuse, PT ;  /* 0x000000b057097233 */ /* 0x100fe20003803000 */
[--C-:B------:R-:W-:Y:S01]  /*a1f0*/  FFMA.FTZ R109, R29, UR4, -R107.reuse ;  /* 0x000000041d6d7c23 */ /* 0x100fe2000801086b */
[--C-:B------:R-:W-:Y:S01]  /*a200*/  HSET2.LE.AND R6, R13, R176.reuse, PT ;  /* 0x000000b00d067233 */ /* 0x100fe20003803000 */
[----:B------:R-:W-:Y:S01]  /*a210*/  FFMA.FTZ R111, R28, UR4, -R107 ;  /* 0x000000041c6f7c23 */ /* 0x000fe2000801086b */
[----:B------:R-:W-:Y:S01]  /*a220*/  PRMT R87, R92, 0x5410, R7 ;  /* 0x000054105c577816 */ /* 0x000fe20000000007 */
[----:B------:R-:W-:Y:S01]  /*a230*/  FFMA.FTZ R107, R33, UR4, -R107 ;  /* 0x00000004216b7c23 */ /* 0x000fe2000801086b */
[----:B------:R-:W-:Y:S01]  /*a240*/  ISETP.LE.U32.AND P1, PT, R90, UR29, PT ;  /* 0x0000001d5a007c0c */ /* 0x000fe2000bf23070 */
[----:B------:R-:W-:Y:S01]  /*a250*/  FADD.FTZ R199, R199, R82 ;  /* 0x00000052c7c77221 */ /* 0x000fe20000010000 */
[----:B------:R-:W-:Y:S01]  /*a260*/  LOP3.LUT R87, R87, R6, RZ, 0xc0, !PT ;  /* 0x0000000657577212 */ /* 0x000fe200078ec0ff */
[----:B------:R-:W-:Y:S01]  /*a270*/  FADD.FTZ R6, -R2, R3 ;  /* 0x0000000302067221 */ /* 0x000fe20000010100 */
[--C-:B------:R-:W-:Y:S01]  /*a280*/  HSET2.LE.AND R85, R89, R176.reuse, PT ;  /* 0x000000b059557233 */ /* 0x100fe20003803000 */
[----:B------:R-:W-:Y:S01]  /*a290*/  STG.E.U16 desc[UR24][R120.64], R96 ;  /* 0x0000006078007986 */ /* 0x000fe2000c101518 */
[----:B------:R-:W-:Y:S01]  /*a2a0*/  PRMT R33, R98, 0x7632, R33 ;  /* 0x0000763262217816 */ /* 0x000fe20000000021 */
[----:B------:R-:W-:Y:S01]  /*a2b0*/  FMUL.FTZ R3, R6, UR4 ;  /* 0x0000000406037c20 */ /* 0x000fe20008410000 */
[----:B------:R-:W-:Y:S01]  /*a2c0*/  LOP3.LUT R6, R100, 0xffff, RZ, 0xc0, !PT ;  /* 0x0000ffff64067812 */ /* 0x000fe200078ec0ff */
[----:B------:R-:W3:Y:S01]  /*a2d0*/  LDSM.16.MT88.4 R88, [R126+0x6000] ;  /* 0x006000007e58783b */ /* 0x000ee20000004200 */
[----:B------:R-:W-:Y:S01]  /*a2e0*/  PRMT R8, R98, 0x5410, R33 ;  /* 0x0000541062087816 */ /* 0x000fe20000000021 */
[----:B------:R-:W-:Y:S01]  /*a2f0*/  @!P2 HADD2 R162, -R33.H0_H0, -RZ.H0_H0 ;  /* 0xa00000ff21a2a230 */ /* 0x000fe20000000900 */
[----:B------:R-:W-:Y:S01]  /*a300*/  SHF.R.U32.HI R6, RZ, 0x8, R6 ;  /* 0x00000008ff067819 */ /* 0x000fe20000011606 */
[----:B------:R-:W4:Y:S01]  /*a310*/  MUFU.EX2 R3, R3 ;  /* 0x0000000300037308 */ /* 0x000f220000000800 */
[----:B------:R-:W-:Y:S01]  /*a320*/  @!P1 HADD2 R163, -R98.H0_H0, -RZ.H0_H0 ;  /* 0xa00000ff62a39230 */ /* 0x000fe20000000900 */
[----:B-1----:R-:W-:Y:S01]  /*a330*/  F2FP.F16.F32.PACK_AB R94, R193, R198 ;  /* 0x000000c6c15e723e */ /* 0x002fe200000000ff */
[----:B------:R-:W-:Y:S01]  /*a340*/  @P6 HADD2 R159, -R7.H0_H0, -RZ.H0_H0 ;  /* 0xa00000ff079f6230 */ /* 0x000fe20000000900 */
[----:B------:R-:W-:Y:S06]  /*a350*/  LOP3.LUT R16, R6, 0xffff, RZ, 0xc0, !PT ;  /* 0x0000ffff06107812 */ /* 0x000fec00078ec0ff */
[----:B--2---:R-:W-:Y:S01]  /*a360*/  MUFU.EX2 R93, R106 ;  /* 0x0000006a005d7308 */ /* 0x004fe20000000800 */
[----:B------:R-:W-:Y:S01]  /*a370*/  @!P1 PRMT R98, R163, 0x5410, RZ ;  /* 0x00005410a3629816 */ /* 0x000fe200000000ff */
[----:B------:R-:W-:Y:S01]  /*a380*/  @!P5 HADD2 R161, -R94.H0_H0, -RZ.H0_H0 ;  /* 0xa00000ff5ea1d230 */ /* 0x000fe20000000900 */
[----:B------:R-:W-:Y:S01]  /*a390*/  ISETP.LE.U32.AND P1, PT, R16, UR29, PT ;  /* 0x0000001d10007c0c */ /* 0x000fe2000bf23070 */
[----:B------:R-:W-:Y:S01]  /*a3a0*/  @P3 HADD2 R157, -R92.H0_H0, -RZ.H0_H0 ;  /* 0xa00000ff5c9d3230 */ /* 0x000fe20000000900 */
[----:B------:R-:W-:Y:S01]  /*a3b0*/  @!P2 PRMT R33, R162, 0x5410, RZ ;  /* 0x00005410a221a816 */ /* 0x000fe200000000ff */
[----:B------:R1:W-:Y:S01]  /*a3c0*/  STG.E.U16 desc[UR24][R122.64], R98 ;  /* 0x000000627a007986 */ /* 0x0003e2000c101518 */
[----:B------:R-:W-:Y:S01]  /*a3d0*/  PRMT R29, R94, 0x7632, R29 ;  /* 0x000076325e1d7816 */ /* 0x000fe2000000001d */
[----:B------:R-:W-:Y:S01]  /*a3e0*/  FFMA.FTZ R110, R26, UR4, -R97 ;  /* 0x000000041a6e7c23 */ /* 0x000fe20008010861 */
[C---:B----4-:R-:W-:Y:S01]  /*a3f0*/  FMUL.FTZ R12, R3.reuse, R76 ;  /* 0x0000004c030c7220 */ /* 0x050fe20000410000 */
[C---:B------:R-:W-:Y:S01]  /*a400*/  FMUL.FTZ R13, R3.reuse, R77 ;  /* 0x0000004d030d7220 */ /* 0x040fe20000410000 */
[C---:B------:R-:W-:Y:S01]  /*a410*/  FMUL.FTZ R16, R3.reuse, R72 ;  /* 0x0000004803107220 */ /* 0x040fe20000410000 */
[----:B------:R-:W2:Y:S01]  /*a420*/  LDSM.16.MT88.4 R76, [R124+0x6000] ;  /* 0x006000007c4c783b */ /* 0x000ea20000004200 */
[----:B------:R-:W-:Y:S01]  /*a430*/  PRMT R72, R100, 0x7632, R72 ;  /* 0x0000763264487816 */ /* 0x000fe20000000048 */
[C---:B------:R-:W-:Y:S01]  /*a440*/  FMUL.FTZ R17, R3.reuse, R73 ;  /* 0x0000004903117220 */ /* 0x040fe20000410000 */
[----:B------:R-:W-:Y:S01]  /*a450*/  PRMT R86, R94, 0x5410, R29 ;  /* 0x000054105e567816 */ /* 0x000fe2000000001d */
[C---:B------:R-:W-:Y:S01]  /*a460*/  FMUL.FTZ R36, R3.reuse, R36 ;  /* 0x0000002403247220 */ /* 0x040fe20000410000 */
[----:B------:R-:W-:Y:S01]  /*a470*/  LOP3.LUT R72, R72, 0xff, RZ, 0xc0, !PT ;  /* 0x000000ff48487812 */ /* 0x000fe200078ec0ff */
[----:B------:R-:W-:Y:S01]  /*a480*/  FMUL.FTZ R37, R3, R37 ;  /* 0x0000002503257220 */ /* 0x000fe20000410000 */
[----:B------:R-:W-:Y:S01]  /*a490*/  @!P5 PRMT R94, R161, 0x5410, RZ ;  /* 0x00005410a15ed816 */ /* 0x000fe200000000ff */
[C---:B------:R-:W-:Y:S01]  /*a4a0*/  FMUL.FTZ R40, R3.reuse, R40 ;  /* 0x0000002803287220 */ /* 0x040fe20000410000 */
[----:B------:R-:W-:Y:S01]  /*a4b0*/  ISETP.LE.U32.AND P2, PT, R72, UR29, PT ;  /* 0x0000001d48007c0c */ /* 0x000fe2000bf43070 */
[C---:B------:R-:W-:Y:S01]  /*a4c0*/  FMUL.FTZ R41, R3.reuse, R41 ;  /* 0x0000002903297220 */ /* 0x040fe20000410000 */
[----:B------:R-:W-:Y:S01]  /*a4d0*/  PRMT R72, R196, 0x7770, RZ ;  /* 0x00007770c4487816 */ /* 0x000fe200000000ff */
[C---:B------:R-:W-:Y:S01]  /*a4e0*/  FMUL.FTZ R44, R3.reuse, R44 ;  /* 0x0000002c032c7220 */ /* 0x040fe20000410000 */
[----:B------:R-:W-:Y:S01]  /*a4f0*/  LOP3.LUT R86, R86, R9, RZ, 0xc0, !PT ;  /* 0x0000000956567212 */ /* 0x000fe200078ec0ff */
[C---:B------:R-:W-:Y:S01]  /*a500*/  FMUL.FTZ R9, R3.reuse, R81 ;  /* 0x0000005103097220 */ /* 0x040fe20000410000 */
[----:B------:R-:W-:Y:S01]  /*a510*/  ISETP.LE.U32.AND P5, PT, R72, UR29, PT ;  /* 0x0000001d48007c0c */ /* 0x000fe2000bfa3070 */
[C---:B------:R-:W-:Y:S01]  /*a520*/  FMUL.FTZ R45, R3.reuse, R45 ;  /* 0x0000002d032d7220 */ /* 0x040fe20000410000 */
[----:B------:R-:W4:Y:S01]  /*a530*/  LDSM.16.MT88.4 R72, [R126+0x7000] ;  /* 0x007000007e48783b */ /* 0x000f220000004200 */
[----:B------:R-:W-:Y:S01]  /*a540*/  LOP3.LUT R85, R8, R85, RZ, 0xc0, !PT ;  /* 0x0000005508557212 */ /* 0x000fe200078ec0ff */
[----:B------:R-:W-:Y:S01]  /*a550*/  FMUL.FTZ R8, R3, R80 ;  /* 0x0000005003087220 */ /* 0x000fe20000410000 */
[----:B------:R-:W-:Y:S01]  /*a560*/  @P6 PRMT R7, R159, 0x5410, RZ ;  /* 0x000054109f076816 */ /* 0x000fe200000000ff */
[----:B------:R-:W-:Y:S01]  /*a570*/  FMUL.FTZ R48, R3, R48 ;  /* 0x0000003003307220 */ /* 0x000fe20000410000 */
[----:B------:R-:W-:Y:S01]  /*a580*/  @P3 PRMT R92, R157, 0x5410, RZ ;  /* 0x000054109d5c3816 */ /* 0x000fe200000000ff */
[C---:B------:R-:W-:Y:S01]  /*a590*/  FMUL.FTZ R49, R3.reuse, R49 ;  /* 0x0000003103317220 */ /* 0x040fe20000410000 */
[C---:B------:R-:W-:Y:S01]  /*a5a0*/  FMUL.FTZ R52, R3.reuse, R52 ;  /* 0x0000003403347220 */ /* 0x040fe20000410000 */
[----:B------:R-:W-:Y:S01]  /*a5b0*/  STG.E.U16 desc[UR24][R122.64+0x2], R33 ;  /* 0x000002217a007986 */ /* 0x000fe2000c101518 */
[C---:B---3--:R-:W-:Y:S01]  /*a5c0*/  HMMA.16816.F32 R8, R84.reuse, R88, R8 ;  /* 0x000000585408723c */ /* 0x048fe20000001808 */
[----:B-1----:R-:W-:Y:S02]  /*a5d0*/  MUFU.EX2 R98, R104 ;  /* 0x0000006800627308 */ /* 0x002fe40000000800 */
[----:B------:R-:W-:Y:S02]  /*a5e0*/  STG.E.U16 desc[UR24][R120.64+0x10], R94 ;  /* 0x0000105e78007986 */ /* 0x000fe4000c101518 */
[C---:B------:R-:W-:Y:S01]  /*a5f0*/  FMUL.FTZ R53, R3.reuse, R53 ;  /* 0x0000003503357220 */ /* 0x040fe20000410000 */
[C---:B------:R-:W-:Y:S01]  /*a600*/  FMUL.FTZ R56, R3.reuse, R56 ;  /* 0x0000003803387220 */ /* 0x040fe20000410000 */
[C---:B------:R-:W-:Y:S01]  /*a610*/  FMUL.FTZ R57, R3.reuse, R57 ;  /* 0x0000003903397220 */ /* 0x040fe20000410000 */
[C---:B------:R-:W-:Y:S03]  /*a620*/  HMMA.16816.F32 R12, R84.reuse, R90, R12 ;  /* 0x0000005a540c723c */ /* 0x040fe6000000180c */
[----:B------:R1:W-:Y:S01]  /*a630*/  MUFU.EX2 R90, R117 ;  /* 0x00000075005a7308 */ /* 0x0003e20000000800 */
[C---:B------:R-:W-:Y:S01]  /*a640*/  FMUL.FTZ R60, R3.reuse, R60 ;  /* 0x0000003c033c7220 */ /* 0x040fe20000410000 */
[C---:B------:R-:W-:Y:S01]  /*a650*/  FMUL.FTZ R61, R3.reuse, R61 ;  /* 0x0000003d033d7220 */ /* 0x040fe20000410000 */
[C---:B------:R-:W-:Y:S01]  /*a660*/  FMUL.FTZ R64, R3.reuse, R64 ;  /* 0x0000004003407220 */ /* 0x040fe20000410000 */
[C---:B------:R-:W-:Y:S01]  /*a670*/  FMUL.FTZ R65, R3.reuse, R65 ;  /* 0x0000004103417220 */ /* 0x040fe20000410000 */
[C---:B------:R-:W-:Y:S01]  /*a680*/  FMUL.FTZ R68, R3.reuse, R68 ;  /* 0x0000004403447220 */ /* 0x040fe20000410000 */
[C---:B--2---:R-:W-:Y:S03]  /*a690*/  HMMA.16816.F32 R16, R84.reuse, R76, R16 ;  /* 0x0000004c5410723c */ /* 0x044fe60000001810 */
[----:B------:R-:W-:Y:S01]  /*a6a0*/  FMUL.FTZ R69, R3, R69 ;  /* 0x0000004503457220 */ /* 0x000fe20000410000 */
[----:B------:R-:W-:Y:S01]  /*a6b0*/  FADD.FTZ R80, R200, R199 ;  /* 0x000000c7c8507221 */ /* 0x000fe20000010000 */
[----:B------:R-:W-:Y:S01]  /*a6c0*/  F2FP.F16.F32.PACK_AB R89, R192, R191 ;  /* 0x000000bfc059723e */ /* 0x000fe200000000ff */
[----:B------:R-:W-:Y:S02]  /*a6d0*/  @P4 HADD2 R160, -R29.H0_H0, -RZ.H0_H0 ;  /* 0xa00000ff1da04230 */ /* 0x000fe40000000900 */
[--C-:B------:R-:W-:Y:S01]  /*a6e0*/  FFMA.FTZ R114, R27, UR4, -R97.reuse ;  /* 0x000000041b727c23 */ /* 0x100fe20008010861 */
[C---:B------:R-:W-:Y:S01]  /*a6f0*/  HMMA.16816.F32 R36, R84.reuse, R78, R36 ;  /* 0x0000004e5424723c */ /* 0x040fe20000001824 */
[----:B------:R-:W-:Y:S02]  /*a700*/  LDSM.16.MT88.4 R76, [R126+0x8000] ;  /* 0x008000007e4c783b */ /* 0x000fe40000004200 */
[----:B------:R-:W-:Y:S01]  /*a710*/  FADD.FTZ R80, R197, R80 ;  /* 0x00000050c5507221 */ /* 0x000fe20000010000 */
[----:B------:R-:W-:Y:S01]  /*a720*/  @P4 PRMT R29, R160, 0x5410, RZ ;  /* 0x00005410a01d4816 */ /* 0x000fe200000000ff */
[--C-:B------:R-:W-:Y:S01]  /*a730*/  FFMA.FTZ R113, R34, UR4, -R97.reuse ;  /* 0x0000000422717c23 */ /* 0x100fe20008010861 */
[----:B------:R-:W-:Y:S01]  /*a740*/  PRMT R88, R89, 0x7632, R88 ;  /* 0x0000763259587816 */ /* 0x000fe20000000058 */
[--C-:B------:R-:W-:Y:S01]  /*a750*/  FFMA.FTZ R112, R35, UR4, -R97.reuse ;  /* 0x0000000423707c23 */ /* 0x100fe20008010861 */
[C---:B----4-:R-:W-:Y:S01]  /*a760*/  HMMA.16816.F32 R40, R84.reuse, R72, R40 ;  /* 0x000000485428723c */ /* 0x050fe20000001828 */
[----:B------:R-:W-:Y:S02]  /*a770*/  STG.E.U16 desc[UR24][R120.64+0x12], R29 ;  /* 0x0000121d78007986 */ /* 0x000fe4000c101518 */
[----:B------:R-:W-:Y:S01]  /*a780*/  FFMA.FTZ R97, R31, UR4, -R97 ;  /* 0x000000041f617c23 */ /* 0x000fe20008010861 */
[----:B------:R-:W-:Y:S01]  /*a790*/  @!P1 HADD2 R156, -R88.H0_H0, -RZ.H0_H0 ;  /* 0xa00000ff589c9230 */ /* 0x000fe20000000900 */
[----:B------:R-:W-:Y:S01]  /*a7a0*/  STG.E.U16 desc[UR24][R122.64+0x12], R7 ;  /* 0x000012077a007986 */ /* 0x000fe2000c101518 */
[----:B------:R-:W-:Y:S01]  /*a7b0*/  FFMA.FTZ R194, R3, R188, R194 ;  /* 0x000000bc03c27223 */ /* 0x000fe200000100c2 */
[----:B------:R-:W-:Y:S01]  /*a7c0*/  LOP3.LUT R197, R100, 0xff, RZ, 0xc0, !PT ;  /* 0x000000ff64c57812 */ /* 0x000fe200078ec0ff */
[C---:B------:R-:W-:Y:S01]  /*a7d0*/  HMMA.16816.F32 R44, R84.reuse, R74, R44 ;  /* 0x0000004a542c723c */ /* 0x040fe2000000182c */
[----:B------:R-:W2:Y:S01]  /*a7e0*/  LDSM.16.MT88.4 R72, [R124+0x7000] ;  /* 0x007000007c48783b */ /* 0x000ea20000004200 */
[----:B------:R-:W-:Y:S01]  /*a7f0*/  MUFU.EX2 R113, R113 ;  /* 0x0000007100717308 */ /* 0x000fe20000000800 */
[C---:B------:R-:W-:Y:S01]  /*a800*/  ISETP.LE.U32.AND P4, PT, R197.reuse, UR29, PT ;  /* 0x0000001dc5007c0c */ /* 0x040fe2000bf83070 */
[----:B------:R-:W-:Y:S01]  /*a810*/  FADD.FTZ R3, R102, R194 ;  /* 0x000000c266037221 */ /* 0x000fe20000010000 */
[----:B------:R-:W-:Y:S07]  /*a820*/  IMAD.MOV.U32 R201, RZ, RZ, R196 ;  /* 0x000000ffffc97224 */ /* 0x000fee00078e00c4 */
[----:B------:R-:W3:Y:S01]  /*a830*/  MUFU.EX2 R194, R21 ;  /* 0x0000001500c27308 */ /* 0x000ee20000000800 */
[----:B------:R-:W-:Y:S01]  /*a840*/  PRMT R188, R196, 0x7772, RZ ;  /* 0x00007772c4bc7816 */ /* 0x000fe200000000ff */
[----:B-1----:R-:W-:Y:S01]  /*a850*/  IMAD.WIDE.U32 R116, R116, -0x2daee0ad, RZ ;  /* 0xd2511f5374747825 */ /* 0x002fe200078e00ff */
[----:B------:R-:W-:Y:S02]  /*a860*/  STG.E.U16 desc[UR24][R122.64+0x10], R92 ;  /* 0x0000105c7a007986 */ /* 0x000fe4000c101518 */
[----:B------:R-:W-:Y:S01]  /*a870*/  PRMT R183, R196, 0x7773, RZ ;  /* 0x00007773c4b77816 */ /* 0x000fe200000000ff */
[----:B------:R-:W-:Y:S01]  /*a880*/  FADD.FTZ R198, R198, R3 ;  /* 0x00000003c6c67221 */ /* 0x000fe20000010000 */
[----:B------:R-:W-:Y:S02]  /*a890*/  LOP3.LUT R190, R190, UR12, R117, 0x96, !PT ;  /* 0x0000000cbebe7c12 */ /* 0x000fe4000f8e9675 */
[----:B------:R-:W-:Y:S01]  /*a8a0*/  PRMT R3, R197, 0x5410, R6 ;  /* 0x00005410c5037816 */ /* 0x000fe20000000006 */
[----:B------:R-:W-:Y:S02]  /*a8b0*/  @!P4 HADD2 R158, -R89.H0_H0, -RZ.H0_H0 ;  /* 0xa00000ff599ec230 */ /* 0x000fe40000000900 */
[----:B------:R-:W-:Y:S01]  /*a8c0*/  FADD.FTZ R198, R193, R198 ;  /* 0x000000c6c1c67221 */ /* 0x000fe20000010000 */
[----:B------:R-:W-:Y:S01]  /*a8d0*/  SHF.R.U32.HI R6, RZ, 0x10, R100 ;  /* 0x00000010ff067819 */ /* 0x000fe20000011664 */
[----:B------:R-:W1:Y:S01]  /*a8e0*/  MUFU.EX2 R193, R119 ;  /* 0x0000007700c17308 */ /* 0x000e620000000800 */
[----:B---3--:R-:W-:Y:S01]  /*a8f0*/  F2FP.F16.F32.PACK_AB R102, R194, R195 ;  /* 0x000000c3c266723e */ /* 0x008fe200000000ff */
[----:B------:R-:W-:Y:S01]  /*a900*/  FADD.FTZ R195, R195, R80 ;  /* 0x00000050c3c37221 */ /* 0x000fe20000010000 */
[----:B------:R-:W-:Y:S01]  /*a910*/  PRMT R91, R196, 0x7771, RZ ;  /* 0x00007771c45b7816 */ /* 0x000fe200000000ff */
[----:B------:R-:W-:Y:S01]  /*a920*/  LDSM.16.MT88.4 R80, [R126+0x6400] ;  /* 0x006400007e50783b */ /* 0x000fe20000004200 */
[----:B------:R-:W-:Y:S01]  /*a930*/  SHF.R.U32.HI R196, RZ, 0x18, R100 ;  /* 0x00000018ffc47819 */ /* 0x000fe20000011664 */
[----:B------:R-:W-:Y:S01]  /*a940*/  FADD.FTZ R195, R194, R195 ;  /* 0x000000c3c2c37221 */ /* 0x000fe20000010000 */
[----:B------:R-:W-:Y:S01]  /*a950*/  ISETP.GT.U32.AND P3, PT, R91, UR29, PT ;  /* 0x0000001d5b007c0c */ /* 0x000fe2000bf64070 */
[----:B------:R-:W-:Y:S01]  /*a960*/  @!P2 HADD2 R155, -R102.H0_H0, -RZ.H0_H0 ;  /* 0xa00000ff669ba230 */ /* 0x000fe20000000900 */
[----:B------:R-:W-:Y:S01]  /*a970*/  ISETP.LE.U32.AND P6, PT, R196, UR29, PT ;  /* 0x0000001dc4007c0c */ /* 0x000fe2000bfc3070 */
[----:B------:R-:W-:Y:S01]  /*a980*/  MUFU.EX2 R117, R110 ;  /* 0x0000006e00757308 */ /* 0x000fe20000000800 */
[----:B------:R-:W-:Y:S04]  /*a990*/  LOP3.LUT R21, R6, 0xff, RZ, 0xc0, !PT ;  /* 0x000000ff06157812 */ /* 0x000fe800078ec0ff */
[----:B------:R-:W-:Y:S05]  /*a9a0*/  PRMT R21, R21, 0x5410, R196 ;  /* 0x0000541015157816 */ /* 0x000fea00000000c4 */
[----:B------:R-:W3:Y:S01]  /*a9b0*/  MUFU.EX2 R196, R108 ;  /* 0x0000006c00c47308 */ /* 0x000ee20000000800 */
[--C-:B------:R-:W-:Y:S01]  /*a9c0*/  HSET2.LE.AND R6, R21, R176.reuse, PT ;  /* 0x000000b015067233 */ /* 0x100fe20003803000 */
[C---:B--2---:R-:W-:Y:S03]  /*a9d0*/  HMMA.16816.F32 R48, R84.reuse, R72, R48 ;  /* 0x000000485430723c */ /* 0x044fe60000001830 */
[----:B-1----:R-:W-:Y:S05]  /*a9e0*/  F2FP.F16.F32.PACK_AB R21, R90, R193 ;  /* 0x000000c15a15723e */ /* 0x002fea00000000ff */
[C---:B------:R-:W-:Y:S01]  /*a9f0*/  HMMA.16816.F32 R52, R84.reuse, R74, R52 ;  /* 0x0000004a5434723c */ /* 0x040fe20000001834 */
[----:B------:R-:W1:Y:S02]  /*aa00*/  LDSM.16.MT88.4 R72, [R124+0x8000] ;  /* 0x008000007c48783b */ /* 0x000e640000004200 */
[----:B---3--:R-:W-:Y:S01]  /*aa10*/  F2FP.F16.F32.PACK_AB R106, R93, R196 ;  /* 0x000000c45d6a723e */ /* 0x008fe200000000ff */
[----:B------:R-:W-:Y:S04]  /*aa20*/  @!P5 HADD2 R152, -R21.H0_H0, -RZ.H0_H0 ;  /* 0xa00000ff1598d230 */ /* 0x000fe80000000900 */
[C---:B------:R-:W-:Y:S03]  /*aa30*/  HMMA.16816.F32 R56, R84.reuse, R76, R56 ;  /* 0x0000004c5438723c */ /* 0x040fe60000001838 */
[--C-:B------:R-:W-:Y:S02]  /*aa40*/  HSET2.LE.AND R76, R3, R176.reuse, PT ;  /* 0x000000b0034c7233 */ /* 0x100fe40003803000 */
[----:B------:R-:W-:Y:S02]  /*aa50*/  PRMT R3, R89, 0x5410, R88 ;  /* 0x0000541059037816 */ /* 0x000fe40000000058 */
[----:B------:R-:W-:Y:S01]  /*aa60*/  @!P1 PRMT R88, R156, 0x5410, RZ ;  /* 0x000054109c589816 */ /* 0x000fe200000000ff */
[C---:B------:R-:W-:Y:S03]  /*aa70*/  HMMA.16816.F32 R60, R84.reuse, R78, R60 ;  /* 0x0000004e543c723c */ /* 0x040fe6000000183c */
[----:B------:R-:W-:Y:S01]  /*aa80*/  FADD.FTZ R79, R191, R198 ;  /* 0x000000c6bf4f7221 */ /* 0x000fe20000010000 */
[----:B------:R-:W-:Y:S01]  /*aa90*/  STG.E.U16 desc[UR24][R120.64+0x22], R88 ;  /* 0x0000225878007986 */ /* 0x000fe2000c101518 */
[----:B------:R-:W-:Y:S01]  /*aaa0*/  MUFU.EX2 R198, R189 ;  /* 0x000000bd00c67308 */ /* 0x000fe20000000800 */
[----:B------:R-:W-:Y:S01]  /*aab0*/  LOP3.LUT R76, R3, R76, RZ, 0xc0, !PT ;  /* 0x0000004c034c7212 */ /* 0x000fe200078ec0ff */
[----:B------:R-:W-:Y:S01]  /*aac0*/  FADD.FTZ R200, R192, R79 ;  /* 0x0000004fc0c87221 */ /* 0x000fe20000010000 */
[----:B------:R-:W-:Y:S07]  /*aad0*/  @!P4 PRMT R89, R158, 0x5410, RZ ;  /* 0x000054109e59c816 */ /* 0x000fee00000000ff */
[----:B------:R-:W2:Y:S01]  /*aae0*/  MUFU.EX2 R191, R25 ;  /* 0x0000001900bf7308 */ /* 0x000ea20000000800 */
[C---:B------:R-:W-:Y:S02]  /*aaf0*/  PRMT R3, R102.reuse, 0x7632, R3 ;  /* 0x0000763266037816 */ /* 0x040fe40000000003 */
[----:B------:R-:W-:Y:S01]  /*ab00*/  ISETP.GT.U32.AND P1, PT, R183, UR29, PT ;  /* 0x0000001db7007c0c */ /* 0x000fe2000bf24070 */
[----:B------:R-:W-:Y:S01]  /*ab10*/  STG.E.U16 desc[UR24][R120.64+0x20], R89 ;  /* 0x0000205978007986 */ /* 0x000fe2000c101518 */
[----:B------:R-:W-:Y:S01]  /*ab20*/  PRMT R77, R102, 0x5410, R3 ;  /* 0x00005410664d7816 */ /* 0x000fe20000000003 */
[----:B------:R-:W-:Y:S01]  /*ab30*/  @!P6 HADD2 R154, -R3.H0_H0, -RZ.H0_H0 ;  /* 0xa00000ff039ae230 */ /* 0x000fe20000000900 */
[----:B------:R-:W-:Y:S02]  /*ab40*/  @!P2 PRMT R102, R155, 0x5410, RZ ;  /* 0x000054109b66a816 */ /* 0x000fe400000000ff */
[----:B------:R-:W-:Y:S02]  /*ab50*/  LOP3.LUT R77, R77, R6, RZ, 0xc0, !PT ;  /* 0x000000064d4d7212 */ /* 0x000fe400078ec0ff */
[----:B------:R-:W-:Y:S01]  /*ab60*/  @!P6 PRMT R3, R154, 0x5410, RZ ;  /* 0x000054109a03e816 */ /* 0x000fe200000000ff */
[----:B------:R-:W-:Y:S01]  /*ab70*/  STG.E.U16 desc[UR24][R122.64+0x20], R102 ;  /* 0x000020667a007986 */ /* 0x000fe2000c101518 */
[----:B------:R-:W-:Y:S02]  /*ab80*/  PRMT R6, R21, 0x7632, R6 ;  /* 0x0000763215067816 */ /* 0x000fe40000000006 */
[----:B--2---:R-:W-:Y:S01]  /*ab90*/  F2FP.F16.F32.PACK_AB R100, R191, R198 ;  /* 0x000000c6bf64723e */ /* 0x004fe200000000ff */
[C---:B-1----:R-:W-:Y:S01]  /*aba0*/  HMMA.16816.F32 R64, R84.reuse, R72, R64 ;  /* 0x000000485440723c */ /* 0x042fe20000001840 */
[----:B------:R1:W-:Y:S02]  /*abb0*/  STG.E.U16 desc[UR24][R122.64+0x22], R3 ;  /* 0x000022037a007986 */ /* 0x0003e4000c101518 */
[----:B------:R-:W-:Y:S01]  /*abc0*/  PRMT R25, R100, 0x7632, R25 ;  /* 0x0000763264197816 */ /* 0x000fe20000000019 */
[----:B------:R-:W-:Y:S01]  /*abd0*/  @P3 HADD2 R147, -R6.H0_H0, -RZ.H0_H0 ;  /* 0xa00000ff06933230 */ /* 0x000fe20000000900 */
[----:B------:R-:W-:Y:S01]  /*abe0*/  ISETP.GT.U32.AND P4, PT, R188, UR29, PT ;  /* 0x0000001dbc007c0c */ /* 0x000fe2000bf84070 */
[----:B------:R-:W-:Y:S01]  /*abf0*/  FADD.FTZ R198, R198, R195 ;  /* 0x000000c3c6c67221 */ /* 0x000fe20000010000 */
[----:B------:R-:W-:Y:S01]  /*ac00*/  PRMT R78, R188, 0x5410, R183 ;  /* 0x00005410bc4e7816 */ /* 0x000fe200000000b7 */
[----:B------:R-:W-:Y:S01]  /*ac10*/  HMMA.16816.F32 R68, R84, R74, R68 ;  /* 0x0000004a5444723c */ /* 0x000fe20000001844 */
[----:B------:R-:W2:Y:S01]  /*ac20*/  LDSM.16.MT88.4 R72, [R124+0x6400] ;  /* 0x006400007c48783b */ /* 0x000ea20000004200 */
[----:B------:R-:W-:Y:S01]  /*ac30*/  MUFU.EX2 R188, R105 ;  /* 0x0000006900bc7308 */ /* 0x000fe20000000800 */
[----:B------:R-:W-:Y:S01]  /*ac40*/  LOP3.LUT R84, R201, 0xff, RZ, 0xc0, !PT ;  /* 0x000000ffc9547812 */ /* 0x000fe200078ec0ff */
[----:B------:R-:W-:Y:S01]  /*ac50*/  @P1 HADD2 R145, -R25.H0_H0, -RZ.H0_H0 ;  /* 0xa00000ff19911230 */ /* 0x000fe20000000900 */
[----:B------:R-:W-:Y:S01]  /*ac60*/  LOP3.LUT R79, R78, 0xff00ff, RZ, 0xc0, !PT ;  /* 0x00ff00ff4e4f7812 */ /* 0x000fe200078ec0ff */
[----:B------:R-:W-:Y:S01]  /*ac70*/  FADD.FTZ R191, R191, R198 ;  /* 0x000000c6bfbf7221 */ /* 0x000fe20000010000 */
[----:B------:R-:W-:Y:S01]  /*ac80*/  PRMT R85, R84, 0x5410, R91 ;  /* 0x0000541054557816 */ /* 0x000fe2000000005b */
[----:B------:R-:W-:Y:S01]  /*ac90*/  FADD.FTZ R195, R193, R200 ;  /* 0x000000c8c1c37221 */ /* 0x000fe20000010000 */
[----:B------:R-:W-:Y:S03]  /*aca0*/  PRMT R84, R100, 0x5410, R25 ;  /* 0x0000541064547816 */ /* 0x000fe60000000019 */
[----:B------:R-:W3:Y:S01]  /*acb0*/  MUFU.EX2 R91, R101 ;  /* 0x00000065005b7308 */ /* 0x000ee20000000800 */
[--C-:B------:R-:W-:Y:S01]  /*acc0*/  HSET2.LE.AND R79, R79, R176.reuse, PT ;  /* 0x000000b04f4f7233 */ /* 0x100fe20003803000 */
[----:B------:R-:W-:Y:S01]  /*acd0*/  @P4 HADD2 R146, -R100.H0_H0, -RZ.H0_H0 ;  /* 0xa00000ff64924230 */ /* 0x000fe20000000900 */
[--C-:B------:R-:W-:Y:S07]  /*ace0*/  HSET2.LE.AND R78, R85, R176.reuse, PT ;  /* 0x000000b0554e7233 */ /* 0x100fee0003803000 */
[----:B------:R-:W4:Y:S01]  /*acf0*/  MUFU.EX2 R198, R112 ;  /* 0x0000007000c67308 */ /* 0x000f220000000800 */
[----:B------:R-:W-:Y:S02]  /*ad00*/  PRMT R85, R21, 0x5410, R6 ;  /* 0x0000541015557816 */ /* 0x000fe40000000006 */
[----:B------:R-:W-:Y:S02]  /*ad10*/  LOP3.LUT R79, R84, R79, RZ, 0xc0, !PT ;  /* 0x0000004f544f7212 */ /* 0x000fe400078ec0ff */
[----:B------:R-:W-:Y:S01]  /*ad20*/  LOP3.LUT R78, R85, R78, RZ, 0xc0, !PT ;  /* 0x0000004e554e7212 */ /* 0x000fe200078ec0ff */
[----:B-1----:R-:W-:Y:S01]  /*ad30*/  IMAD.MOV.U32 R3, RZ, RZ, R2 ;  /* 0x000000ffff037224 */ /* 0x002fe200078e0002 */
[----:B------:R-:W1:Y:S01]  /*ad40*/  LDSM.16.MT88.4 R84, [R126+0x7400] ;  /* 0x007400007e54783b */ /* 0x000e620000004200 */
[----:B------:R-:W-:Y:S02]  /*ad50*/  @P3 PRMT R6, R147, 0x5410, RZ ;  /* 0x0000541093063816 */ /* 0x000fe400000000ff */
[----:B------:R-:W-:Y:S02]  /*ad60*/  @!P5 PRMT R21, R152, 0x5410, RZ ;  /* 0x000054109815d816 */ /* 0x000fe400000000ff */
[C---:B------:R-:W-:Y:S03]  /*ad70*/  HMMA.16816.F32 R8, R76.reuse, R80, R8 ;  /* 0x000000504c08723c */ /* 0x040fe60000001808 */
[----:B------:R-:W-:Y:S02]  /*ad80*/  STG.E.U16 desc[UR24][R120.64+0x30], R21 ;  /* 0x0000301578007986 */ /* 0x000fe4000c101518 */
[----:B------:R-:W-:Y:S01]  /*ad90*/  IMAD.WIDE.U32 R80, R190, -0x326172a9, RZ ;  /* 0xcd9e8d57be507825 */ /* 0x000fe200078e00ff */
[----:B------:R-:W-:Y:S01]  /*ada0*/  @P1 PRMT R25, R145, 0x5410, RZ ;  /* 0x0000541091191816 */ /* 0x000fe200000000ff */
[----:B------:R-:W-:Y:S01]  /*adb0*/  STG.E.U16 desc[UR24][R120.64+0x32], R6 ;  /* 0x0000320678007986 */ /* 0x000fe2000c101518 */
[C---:B------:R-:W-:Y:S03]  /*adc0*/  HMMA.16816.F32 R12, R76.reuse, R82, R12 ;  /* 0x000000524c0c723c */ /* 0x040fe6000000180c */
[----:B------:R-:W-:Y:S01]  /*add0*/  LOP3.LUT R115, R202, UR9, R81, 0x96, !PT ;  /* 0x00000009ca737c12 */ /* 0x000fe2000f8e9651 */
[----:B------:R-:W-:Y:S01]  /*ade0*/  IMAD.MOV.U32 R194, RZ, RZ, R80 ;  /* 0x000000ffffc27224 */ /* 0x000fe200078e0050 */
[C---:B------:R-:W-:Y:S01]  /*adf0*/  PRMT R192, R80.reuse, 0x7772, RZ ;  /* 0x0000777250c07816 */ /* 0x040fe200000000ff */
[----:B------:R-:W-:Y:S01]  /*ae00*/  STG.E.U16 desc[UR24][R122.64+0x32], R25 ;  /* 0x000032197a007986 */ /* 0x000fe2000c101518 */
[C---:B------:R-:W-:Y:S01]  /*ae10*/  PRMT R189, R80.reuse, 0x7773, RZ ;  /* 0x0000777350bd7816 */ /* 0x040fe200000000ff */
[C---:B--2---:R-:W-:Y:S03]  /*ae20*/  HMMA.16816.F32 R16, R76.reuse, R72, R16 ;  /* 0x000000484c10723c */ /* 0x044fe60000001810 */
[----:B------:R-:W-:Y:S01]  /*ae30*/  PRMT R119, R80, 0x7771, RZ ;  /* 0x0000777150777816 */ /* 0x000fe200000000ff */
[----:B------:R-:W-:Y:S01]  /*ae40*/  FADD.FTZ R202, R196, R191 ;  /* 0x000000bfc4ca7221 */ /* 0x000fe20000010000 */
[----:B------:R-:W2:Y:S01]  /*ae50*/  LDSM.16.MT88.4 R80, [R124+0x7400] ;  /* 0x007400007c50783b */ /* 0x000ea20000004200 */
[----:B------:R-:W-:Y:S01]  /*ae60*/  @P4 PRMT R100, R146, 0x5410, RZ ;  /* 0x0000541092644816 */ /* 0x000fe200000000ff */
[----:B------:R-:W-:Y:S01]  /*ae70*/  MUFU.EX2 R196, R99 ;  /* 0x0000006300c47308 */ /* 0x000fe20000000800 */
[C---:B------:R-:W-:Y:S03]  /*ae80*/  HMMA.16816.F32 R36, R76.reuse, R74, R36 ;  /* 0x0000004a4c24723c */ /* 0x040fe60000001824 */
[----:B------:R-:W-:Y:S01]  /*ae90*/  FADD.FTZ R202, R93, R202 ;  /* 0x000000ca5dca7221 */ /* 0x000fe20000010000 */
[----:B---3--:R-:W-:Y:S01]  /*aea0*/  F2FP.F16.F32.PACK_AB R104, R91, R98 ;  /* 0x000000625b68723e */ /* 0x008fe200000000ff */
[----:B------:R-:W3:Y:S01]  /*aeb0*/  LDSM.16.MT88.4 R72, [R126+0x8400] ;  /* 0x008400007e48783b */ /* 0x000ee20000004200 */
[----:B------:R-:W-:Y:S02]  /*aec0*/  SHF.R.U32.HI R183, RZ, 0x18, R115 ;  /* 0x00000018ffb77819 */ /* 0x000fe40000011673 */
[----:B------:R-:W-:Y:S02]  /*aed0*/  PRMT R101, R106, 0x7632, R101 ;  /* 0x000076326a657816 */ /* 0x000fe40000000065 */
[----:B------:R-:W-:Y:S01]  /*aee0*/  LOP3.LUT R194, R194, 0xff, RZ, 0xc0, !PT ;  /* 0x000000ffc2c27812 */ /* 0x000fe200078ec0ff */
[C---:B-1----:R-:W-:Y:S02]  /*aef0*/  HMMA.16816.F32 R40, R76.reuse, R84, R40 ;  /* 0x000000544c28723c */ /* 0x042fe40000001828 */
[----:B------:R-:W-:Y:S01]  /*af00*/  STG.E.U16 desc[UR24][R122.64+0x30], R100 ;  /* 0x000030647a007986 */ /* 0x000fe2000c101518 */
[----:B------:R-:W-:Y:S02]  /*af10*/  LOP3.LUT R190, R115, 0xffff, RZ, 0xc0, !PT ;  /* 0x0000ffff73be7812 */ /* 0x000fe400078ec0ff */
[----:B------:R-:W-:Y:S02]  /*af20*/  PRMT R29, R194, 0x5410, R119 ;  /* 0x00005410c21d7816 */ /* 0x000fe40000000077 */
[----:B------:R-:W-:Y:S01]  /*af30*/  SHF.R.U32.HI R190, RZ, 0x8, R190 ;  /* 0x00000008ffbe7819 */ /* 0x000fe200000116be */
[C---:B------:R-:W-:Y:S03]  /*af40*/  HMMA.16816.F32 R44, R76.reuse, R86, R44 ;  /* 0x000000564c2c723c */ /* 0x040fe6000000182c */
[----:B------:R-:W-:Y:S02]  /*af50*/  LOP3.LUT R84, R190, 0xffff, RZ, 0xc0, !PT ;  /* 0x0000ffffbe547812 */ /* 0x000fe400078ec0ff */
[----:B------:R-:W-:Y:S02]  /*af60*/  ISETP.GT.U32.AND P5, PT, R192, UR29, PT ;  /* 0x0000001dc0007c0c */ /* 0x000fe4000bfa4070 */
[----:B------:R-:W-:Y:S02]  /*af70*/  ISETP.LE.U32.AND P6, PT, R84, UR29, PT ;  /* 0x0000001d54007c0c */ /* 0x000fe4000bfc3070 */
[----:B------:R-:W1:Y:S01]  /*af80*/  LDSM.16.MT88.4 R84, [R124+0x8400] ;  /* 0x008400007c54783b */ /* 0x000e620000004200 */
[----:B------:R-:W-:Y:S02]  /*af90*/  ISETP.LE.U32.AND P1, PT, R183, UR29, PT ;  /* 0x0000001db7007c0c */ /* 0x000fe4000bf23070 */
[----:B------:R-:W-:Y:S02]  /*afa0*/  ISETP.GT.U32.AND P4, PT, R189, UR29, PT ;  /* 0x0000001dbd007c0c */ /* 0x000fe4000bf84070 */
[----:B----4-:R-:W-:Y:S02]  /*afb0*/  F2FP.F16.F32.PACK_AB R112, R198, R113 ;  /* 0x00000071c670723e */ /* 0x010fe400000000ff */
[----:B------:R-:W-:Y:S01]  /*afc0*/  LOP3.LUT R193, R115, 0xff, RZ, 0xc0, !PT ;  /* 0x000000ff73c17812 */ /* 0x000fe200078ec0ff */
[C---:B--2---:R-:W-:Y:S03]  /*afd0*/  HMMA.16816.F32 R48, R76.reuse, R80, R48 ;  /* 0x000000504c30723c */ /* 0x044fe60000001830 */
[----:B------:R-:W-:Y:S03]  /*afe0*/  ISETP.LE.U32.AND P3, PT, R193, UR29, PT ;  /* 0x0000001dc1007c0c */ /* 0x000fe6000bf63070 */
[----:B------:R-:W-:Y:S01]  /*aff0*/  @!P1 HADD2 R148, -R101.H0_H0, -RZ.H0_H0 ;  /* 0xa00000ff65949230 */ /* 0x000fe20000000900 */
[----:B------:R-:W-:Y:S01]  /*b000*/  SHF.R.U32.HI R80, RZ, 0x10, R115 ;  /* 0x00000010ff507819 */ /* 0x000fe20000011673 */
[C---:B------:R-:W-:Y:S03]  /*b010*/  HMMA.16816.F32 R52, R76.reuse, R82, R52 ;  /* 0x000000524c34723c */ /* 0x040fe60000001834 */
[----:B------:R-:W-:Y:S02]  /*b020*/  PRMT R33, R115, 0x7632, R33 ;  /* 0x0000763273217816 */ /* 0x000fe40000000021 */
[----:B------:R-:W-:Y:S01]  /*b030*/  LOP3.LUT R80, R80, 0xff, RZ, 0xc0, !PT ;  /* 0x000000ff50507812 */ /* 0x000fe200078ec0ff */
[----:B------:R-:W-:Y:S01]  /*b040*/  MUFU.EX2 R115, R103 ;  /* 0x0000006700737308 */ /* 0x000fe20000000800 */
[----:B------:R-:W-:Y:S01]  /*b050*/  LOP3.LUT R33, R33, 0xff, RZ, 0xc0, !PT ;  /* 0x000000ff21217812 */ /* 0x000fe200078ec0ff */
[C---:B---3--:R-:W-:Y:S03]  /*b060*/  HMMA.16816.F32 R56, R76.reuse, R72, R56 ;  /* 0x000000484c38723c */ /* 0x048fe60000001838 */
[----:B------:R-:W-:Y:S01]  /*b070*/  PRMT R73, R193, 0x5410, R190 ;  /* 0x00005410c1497816 */ /* 0x000fe200000000be */
[----:B------:R-:W-:Y:S01]  /*b080*/  @!P3 HADD2 R144, -R104.H0_H0, -RZ.H0_H0 ;  /* 0xa00000ff6890b230 */ /* 0x000fe20000000900 */
[----:B------:R-:W-:Y:S03]  /*b090*/  ISETP.LE.U32.AND P2, PT, R33, UR29, PT ;  /* 0x0000001d21007c0c */ /* 0x000fe6000bf43070 */
[----:B------:R-:W2:Y:S01]  /*b0a0*/  MUFU.EX2 R190, R114 ;  /* 0x0000007200be7308 */ /* 0x000ea20000000800 */
[----:B------:R-:W-:Y:S01]  /*b0b0*/  PRMT R33, R104, 0x7632, R33 ;  /* 0x0000763268217816 */ /* 0x000fe20000000021 */
[C---:B------:R-:W-:Y:S03]  /*b0c0*/  HMMA.16816.F32 R60, R76.reuse, R74, R60 ;  /* 0x0000004a4c3c723c */ /* 0x040fe6000000183c */
[----:B------:R-:W-:Y:S01]  /*b0d0*/  PRMT R81, R80, 0x5410, R183 ;  /* 0x0000541050517816 */ /* 0x000fe200000000b7 */
[----:B------:R-:W-:Y:S01]  /*b0e0*/  @!P6 HADD2 R150, -R33.H0_H0, -RZ.H0_H0 ;  /* 0xa00000ff2196e230 */ /* 0x000fe20000000900 */
[--C-:B------:R-:W-:Y:S02]  /*b0f0*/  HSET2.LE.AND R73, R73, R176.reuse, PT ;  /* 0x000000b049497233 */ /* 0x100fe40003803000 */
[----:B------:R-:W-:Y:S01]  /*b100*/  PRMT R72, R104, 0x5410, R33 ;  /* 0x0000541068487816 */ /* 0x000fe20000000021 */
[C---:B-1----:R-:W-:Y:S03]  /*b110*/  HMMA.16816.F32 R64, R76.reuse, R84, R64 ;  /* 0x000000544c40723c */ /* 0x042fe60000001840 */
[--C-:B------:R-:W-:Y:S01]  /*b120*/  HSET2.LE.AND R80, R81, R176.reuse, PT ;  /* 0x000000b051507233 */ /* 0x100fe20003803000 */
[----:B------:R-:W-:Y:S01]  /*b130*/  @!P2 HADD2 R149, -R106.H0_H0, -RZ.H0_H0 ;  /* 0xa00000ff6a95a230 */ /* 0x000fe20000000900 */
[----:B------:R-:W-:Y:S02]  /*b140*/  LOP3.LUT R72, R72, R73, RZ, 0xc0, !PT ;  /* 0x0000004948487212 */ /* 0x000fe400078ec0ff */
[----:B------:R-:W-:Y:S01]  /*b150*/  PRMT R73, R106, 0x5410, R101 ;  /* 0x000054106a497816 */ /* 0x000fe20000000065 */
[----:B------:R-:W-:Y:S01]  /*b160*/  HMMA.16816.F32 R68, R76, R86, R68 ;  /* 0x000000564c44723c */ /* 0x000fe20000001844 */
[----:B------:R-:W-:Y:S02]  /*b170*/  LDSM.16.MT88.4 R76, [R124+0x6800] ;  /* 0x006800007c4c783b */ /* 0x000fe40000004200 */
[----:B------:R-:W-:Y:S02]  /*b180*/  LOP3.LUT R73, R73, R80, RZ, 0xc0, !PT ;  /* 0x0000005049497212 */ /* 0x000fe400078ec0ff */
[----:B------:R-:W-:Y:S01]  /*b190*/  PRMT R75, R192, 0x5410, R189 ;  /* 0x00005410c04b7816 */ /* 0x000fe200000000bd */
[----:B------:R-:W-:Y:S01]  /*b1a0*/  IMAD.WIDE.U32 R192, R118, -0x2daee0ad, RZ ;  /* 0xd2511f5376c07825 */ /* 0x000fe200078e00ff */
[----:B--2---:R-:W-:Y:S01]  /*b1b0*/  F2FP.F16.F32.PACK_AB R110, R190, R117 ;  /* 0x00000075be6e723e */ /* 0x004fe200000000ff */
[----:B------:R1:W-:Y:S01]  /*b1c0*/  MUFU.EX2 R189, R97 ;  /* 0x0000006100bd7308 */ /* 0x0003e20000000800 */
[----:B------:R-:W2:Y:S01]  /*b1d0*/  LDSM.16.MT88.4 R80, [R126+0x6800] ;  /* 0x006800007e50783b */ /* 0x000ea20000004200 */
[----:B------:R-:W-:Y:S01]  /*b1e0*/  LOP3.LUT R75, R75, 0xff00ff, RZ, 0xc0, !PT ;  /* 0x00ff00ff4b4b7812 */ /* 0x000fe200078ec0ff */
[----:B------:R-:W-:Y:S01]  /*b1f0*/  IMAD.MOV.U32 R94, RZ, RZ, R192 ;  /* 0x000000ffff5e7224 */ /* 0x000fe200078e00c0 */
[----:B------:R-:W-:Y:S01]  /*b200*/  F2FP.F16.F32.PACK_AB R108, R115, R188 ;  /* 0x000000bc736c723e */ /* 0x000fe200000000ff */
[----:B------:R-:W-:Y:S01]  /*b210*/  @P5 HADD2 R141, -R110.H0_H0, -RZ.H0_H0 ;  /* 0xa00000ff6e8d5230 */ /* 0x000fe20000000900 */
[----:B------:R-:W-:Y:S02]  /*b220*/  PRMT R105, R110, 0x7632, R105 ;  /* 0x000076326e697816 */ /* 0x000fe40000000069 */
[----:B------:R-:W-:Y:S02]  /*b230*/  PRMT R103, R108, 0x7632, R103 ;  /* 0x000076326c677816 */ /* 0x000fe40000000067 */
[--C-:B------:R-:W-:Y:S01]  /*b240*/  HSET2.LE.AND R75, R75, R176.reuse, PT ;  /* 0x000000b04b4b7233 */ /* 0x100fe20003803000 */
[----:B------:R-:W-:Y:S01]  /*b250*/  @P4 HADD2 R138, -R105.H0_H0, -RZ.H0_H0 ;  /* 0xa00000ff698a4230 */ /* 0x000fe20000000900 */
[----:B------:R-:W-:Y:S02]  /*b260*/  PRMT R84, R110, 0x5410, R105 ;  /* 0x000054106e547816 */ /* 0x000fe40000000069 */
[--C-:B------:R-:W-:Y:S02]  /*b270*/  HSET2.LE.AND R74, R29, R176.reuse, PT ;  /* 0x000000b01d4a7233 */ /* 0x100fe40003803000 */
[----:B------:R-:W-:Y:S02]  /*b280*/  PRMT R29, R108, 0x5410, R103 ;  /* 0x000054106c1d7816 */ /* 0x000fe40000000067 */
[----:B------:R-:W-:Y:S02]  /*b290*/  LOP3.LUT R75, R84, R75, RZ, 0xc0, !PT ;  /* 0x0000004b544b7212 */ /* 0x000fe400078ec0ff */
[----:B------:R-:W3:Y:S01]  /*b2a0*/  LDSM.16.MT88.4 R84, [R126+0x7800] ;  /* 0x007800007e54783b */ /* 0x000ee20000004200 */
[----:B------:R-:W-:Y:S01]  /*b2b0*/  LOP3.LUT R74, R29, R74, RZ, 0xc0, !PT ;  /* 0x0000004a1d4a7212 */ /* 0x000fe200078ec0ff */
[----:B------:R-:W-:Y:S01]  /*b2c0*/  FADD.FTZ R29, R90, R195 ;  /* 0x000000c35a1d7221 */ /* 0x000fe20000010000 */
[----:B------:R-:W-:Y:S02]  /*b2d0*/  @!P6 PRMT R33, R150, 0x5410, RZ ;  /* 0x000054109621e816 */ /* 0x000fe400000000ff */
[----:B------:R-:W-:Y:S01]  /*b2e0*/  @!P3 PRMT R104, R144, 0x5410, RZ ;  /* 0x000054109068b816 */ /* 0x000fe200000000ff */
[----:B------:R-:W-:Y:S01]  /*b2f0*/  FADD.FTZ R98, R98, R29 ;  /* 0x0000001d62627221 */ /* 0x000fe20000010000 */
[----:B------:R-:W-:Y:S01]  /*b300*/  @!P2 PRMT R106, R149, 0x5410, RZ ;  /* 0x00005410956aa816 */ /* 0x000fe200000000ff */
[----:B------:R-:W-:Y:S01]  /*b310*/  STG.E.U16 desc[UR24][R120.64+0x42], R33 ;  /* 0x0000422178007986 */ /* 0x000fe2000c101518 */
[----:B------:R-:W-:Y:S01]  /*b320*/  @!P1 PRMT R101, R148, 0x5410, RZ ;  /* 0x0000541094659816 */ /* 0x000fe200000000ff */
[----:B------:R-:W-:Y:S01]  /*b330*/  FADD.FTZ R191, R91, R98 ;  /* 0x000000625bbf7221 */ /* 0x000fe20000010000 */
[----:B------:R-:W-:Y:S01]  /*b340*/  @P5 PRMT R110, R141, 0x5410, RZ ;  /* 0x000054108d6e5816 */ /* 0x000fe200000000ff */
[----:B-1----:R-:W-:Y:S01]  /*b350*/  LDSM.16.MT88.4 R96, [R124+0x7c00] ;  /* 0x007c00007c60783b */ /* 0x002fe20000004200 */
[----:B------:R-:W-:Y:S01]  /*b360*/  @P4 PRMT R105, R138, 0x5410, RZ ;  /* 0x000054108a694816 */ /* 0x000fe200000000ff */
[----:B------:R-:W-:Y:S01]  /*b370*/  FADD.FTZ R188, R188, R191 ;  /* 0x000000bfbcbc7221 */ /* 0x000fe20000010000 */
[----:B------:R-:W-:Y:S02]  /*b380*/  PRMT R90, R192, 0x7771, RZ ;  /* 0x00007771c05a7816 */ /* 0x000fe400000000ff */
[----:B------:R-:W-:Y:S01]  /*b390*/  ISETP.LE.U32.AND P6, PT, R194, UR29, PT ;  /* 0x0000001dc2007c0c */ /* 0x000fe2000bfc3070 */
[----:B------:R-:W-:Y:S01]  /*b3a0*/  FADD.FTZ R115, R115, R188 ;  /* 0x000000bc73737221 */ /* 0x000fe20000010000 */
[----:B------:R1:W-:Y:S01]  /*b3b0*/  MUFU.EX2 R194, R95 ;  /* 0x0000005f00c27308 */ /* 0x0003e20000000800 */
[----:B------:R-:W-:Y:S01]  /*b3c0*/  STG.E.U16 desc[UR24][R120.64+0x40], R104 ;  /* 0x0000406878007986 */ /* 0x000fe2000c101518 */
[C---:B--2---:R-:W-:Y:S03]  /*b3d0*/  HMMA.16816.F32 R8, R72.reuse, R80, R8 ;  /* 0x000000504808723c */ /* 0x044fe60000001808 */
[----:B------:R-:W-:Y:S02]  /*b3e0*/  STG.E.U16 desc[UR24][R122.64+0x40], R106 ;  /* 0x0000406a7a007986 */ /* 0x000fe4000c101518 */
[----:B------:R-:W-:Y:S02]  /*b3f0*/  LOP3.LUT R118, R116, UR8, R193, 0x96, !PT ;  /* 0x0000000874767c12 */ /* 0x000fe4000f8e96c1 */
[----:B------:R-:W-:Y:S01]  /*b400*/  STG.E.U16 desc[UR24][R122.64+0x42], R101 ;  /* 0x000042657a007986 */ /* 0x000fe2000c101518 */
[C---:B------:R-:W-:Y:S03]  /*b410*/  HMMA.16816.F32 R12, R72.reuse, R82, R12 ;  /* 0x00000052480c723c */ /* 0x040fe6000000180c */
[----:B------:R-:W2:Y:S01]  /*b420*/  LDSM.16.MT88.4 R80, [R124+0x7800] ;  /* 0x007800007c50783b */ /* 0x000ea20000004200 */
[----:B------:R-:W-:Y:S01]  /*b430*/  LOP3.LUT R193, R94, 0xff, RZ, 0xc0, !PT ;  /* 0x000000ff5ec17812 */ /* 0x000fe200078ec0ff */
[----:B------:R-:W-:Y:S01]  /*b440*/  @!P6 HADD2 R151, -R108.H0_H0, -RZ.H0_H0 ;  /* 0xa00000ff6c97e230 */ /* 0x000fe20000000900 */
[----:B------:R-:W-:Y:S02]  /*b450*/  ISETP.GT.U32.AND P3, PT, R119, UR29, PT ;  /* 0x0000001d77007c0c */ /* 0x000fe4000bf64070 */
[C---:B------:R-:W-:Y:S01]  /*b460*/  HMMA.16816.F32 R16, R72.reuse, R76, R16 ;  /* 0x0000004c4810723c */ /* 0x040fe20000001810 */
[----:B------:R-:W-:Y:S02]  /*b470*/  MUFU.EX2 R119, R109 ;  /* 0x0000006d00777308 */ /* 0x000fe40000000800 */
[----:B-1----:R-:W-:Y:S01]  /*b480*/  LDSM.16.MT88.4 R92, [R124+0x6c00] ;  /* 0x006c00007c5c783b */ /* 0x002fe20000004200 */
[----:B------:R-:W-:Y:S02]  /*b490*/  @!P6 PRMT R108, R151, 0x5410, RZ ;  /* 0x00005410976ce816 */ /* 0x000fe400000000ff */
[----:B------:R-:W-:Y:S02]  /*b4a0*/  ISETP.LE.U32.AND P4, PT, R193, UR29, PT ;  /* 0x0000001dc1007c0c */ /* 0x000fe4000bf83070 */
[C---:B------:R-:W-:Y:S03]  /*b4b0*/  HMMA.16816.F32 R36, R72.reuse, R78, R36 ;  /* 0x0000004e4824723c */ /* 0x040fe60000001824 */
[----:B------:R-:W1:Y:S01]  /*b4c0*/  LDSM.16.MT88.4 R76, [R126+0x8800] ;  /* 0x008800007e4c783b */ /* 0x000e620000004200 */
[----:B------:R-:W-:Y:S01]  /*b4d0*/  @P3 HADD2 R153, -R103.H0_H0, -RZ.H0_H0 ;  /* 0xa00000ff67993230 */ /* 0x000fe20000000900 */
[C---:B------:R-:W-:Y:S02]  /*b4e0*/  PRMT R200, R192.reuse, 0x7772, RZ ;  /* 0x00007772c0c87816 */ /* 0x040fe400000000ff */
[----:B------:R-:W-:Y:S01]  /*b4f0*/  PRMT R183, R192, 0x7773, RZ ;  /* 0x00007773c0b77816 */ /* 0x000fe200000000ff */
[C---:B---3--:R-:W-:Y:S01]  /*b500*/  HMMA.16816.F32 R40, R72.reuse, R84, R40 ;  /* 0x000000544828723c */ /* 0x048fe20000001828 */
[----:B------:R-:W-:Y:S02]  /*b510*/  MUFU.EX2 R192, R111 ;  /* 0x0000006f00c07308 */ /* 0x000fe40000000800 */
[----:B------:R-:W-:Y:S01]  /*b520*/  STG.E.U16 desc[UR24][R120.64+0x50], R108 ;  /* 0x0000506c78007986 */ /* 0x000fe2000c101518 */
[----:B------:R-:W-:Y:S07]  /*b530*/  @P3 PRMT R103, R153, 0x5410, RZ ;  /* 0x0000541099673816 */ /* 0x000fee00000000ff */
[----:B------:R-:W3:Y:S01]  /*b540*/  MUFU.EX2 R111, R107 ;  /* 0x0000006b006f7308 */ /* 0x000ee20000000800 */
[----:B------:R-:W-:Y:S01]  /*b550*/  ISETP.GT.U32.AND P3, PT, R90, UR29, PT ;  /* 0x0000001d5a007c0c */ /* 0x000fe2000bf64070 */
[C---:B------:R-:W-:Y:S01]  /*b560*/  HMMA.16816.F32 R44, R72.reuse, R86, R44 ;  /* 0x00000056482c723c */ /* 0x040fe2000000182c */
[----:B------:R-:W4:Y:S02]  /*b570*/  LDSM.16.MT88.4 R84, [R124+0x8800] ;  /* 0x008800007c54783b */ /* 0x000f240000004200 */
[C---:B------:R-:W-:Y:S02]  /*b580*/  LOP3.LUT R114, R118.reuse, 0xffff, RZ, 0xc0, !PT ;  /* 0x0000ffff76727812 */ /* 0x040fe400078ec0ff */
[----:B------:R-:W-:Y:S02]  /*b590*/  SHF.R.U32.HI R195, RZ, 0x18, R118 ;  /* 0x00000018ffc37819 */ /* 0x000fe40000011676 */
[----:B------:R-:W-:Y:S02]  /*b5a0*/  SHF.R.U32.HI R114, RZ, 0x8, R114 ;  /* 0x00000008ff727819 */ /* 0x000fe40000011672 */
[----:B------:R-:W-:Y:S01]  /*b5b0*/  STG.E.U16 desc[UR24][R120.64+0x52], R103 ;  /* 0x0000526778007986 */ /* 0x000fe2000c101518 */
[----:B------:R-:W-:Y:S01]  /*b5c0*/  ISETP.LE.U32.AND P5, PT, R195, UR29, PT ;  /* 0x0000001dc3007c0c */ /* 0x000fe2000bfa3070 */
[C---:B--2---:R-:W-:Y:S02]  /*b5d0*/  HMMA.16816.F32 R48, R72.reuse, R80, R48 ;  /* 0x000000504830723c */ /* 0x044fe40000001830 */
[----:B------:R-:W-:Y:S01]  /*b5e0*/  STG.E.U16 desc[UR24][R122.64+0x50], R110 ;  /* 0x0000506e7a007986 */ /* 0x000fe2000c101518 */
[----:B---3--:R-:W-:Y:S02]  /*b5f0*/  F2FP.F16.F32.PACK_AB R116, R111, R194 ;  /* 0x000000c26f74723e */ /* 0x008fe400000000ff */
[----:B------:R-:W-:Y:S01]  /*b600*/  LOP3.LUT R81, R118, 0xff, RZ, 0xc0, !PT ;  /* 0x000000ff76517812 */ /* 0x000fe200078ec0ff */
[----:B------:R-:W-:Y:S01]  /*b610*/  STG.E.U16 desc[UR24][R122.64+0x52], R105 ;  /* 0x000052697a007986 */ /* 0x000fe2000c101518 */
[----:B------:R-:W-:Y:S01]  /*b620*/  PRMT R107, R116, 0x7632, R107 ;  /* 0x00007632746b7816 */ /* 0x000fe2000000006b */
[C---:B------:R-:W-:Y:S03]  /*b630*/  HMMA.16816.F32 R52, R72.reuse, R82, R52 ;  /* 0x000000524834723c */ /* 0x040fe60000001834 */
[C---:B------:R-:W-:Y:S01]  /*b640*/  ISETP.LE.U32.AND P2, PT, R81.reuse, UR29, PT ;  /* 0x0000001d51007c0c */ /* 0x040fe2000bf43070 */
[----:B------:R-:W-:Y:S01]  /*b650*/  @!P4 HADD2 R133, -R116.H0_H0, -RZ.H0_H0 ;  /* 0xa00000ff7485c230 */ /* 0x000fe20000000900 */
[----:B------:R-:W-:Y:S01]  /*b660*/  PRMT R81, R81, 0x5410, R114 ;  /* 0x0000541051517816 */ /* 0x000fe20000000072 */
[----:B------:R-:W-:Y:S01]  /*b670*/  @P3 HADD2 R132, -R107.H0_H0, -RZ.H0_H0 ;  /* 0xa00000ff6b843230 */ /* 0x000fe20000000900 */
[----:B------:R-:W-:Y:S01]  /*b680*/  LOP3.LUT R80, R114, 0xffff, RZ, 0xc0, !PT ;  /* 0x0000ffff72507812 */ /* 0x000fe200078ec0ff */
[C---:B-1----:R-:W-:Y:S03]  /*b690*/  HMMA.16816.F32 R56, R72.reuse, R76, R56 ;  /* 0x0000004c4838723c */ /* 0x042fe60000001838 */
[----:B------:R-:W-:Y:S02]  /*b6a0*/  ISETP.LE.U32.AND P1, PT, R80, UR29, PT ;  /* 0x0000001d50007c0c */ /* 0x000fe4000bf23070 */
[--C-:B------:R-:W-:Y:S02]  /*b6b0*/  HSET2.LE.AND R83, R81, R176.reuse, PT ;  /* 0x000000b051537233 */ /* 0x100fe40003803000 */
[----:B------:R-:W-:Y:S01]  /*b6c0*/  F2FP.F16.F32.PACK_AB R114, R119, R192 ;  /* 0x000000c07772723e */ /* 0x000fe200000000ff */
[C---:B------:R-:W-:Y:S01]  /*b6d0*/  HMMA.16816.F32 R60, R72.reuse, R78, R60 ;  /* 0x0000004e483c723c */ /* 0x040fe2000000183c */
[----:B------:R-:W1:Y:S02]  /*b6e0*/  LDSM.16.MT88.4 R76, [R126+0x6c00] ;  /* 0x006c00007e4c783b */ /* 0x000e640000004200 */
[----:B------:R-:W-:Y:S01]  /*b6f0*/  PRMT R29, R114, 0x7632, R29 ;  /* 0x00007632721d7816 */ /* 0x000fe2000000001d */
[----:B------:R-:W-:Y:S01]  /*b700*/  @!P2 HADD2 R137, -R114.H0_H0, -RZ.H0_H0 ;  /* 0xa00000ff7289a230 */ /* 0x000fe20000000900 */
[----:B------:R-:W-:Y:S01]  /*b710*/  PRMT R80, R118, 0x7632, R80 ;  /* 0x0000763276507816 */ /* 0x000fe20000000050 */
[----:B------:R-:W-:Y:S01]  /*b720*/  FADD.FTZ R192, R192, R115 ;  /* 0x00000073c0c07221 */ /* 0x000fe20000010000 */
[----:B------:R-:W-:Y:S01]  /*b730*/  PRMT R88, R114, 0x5410, R29 ;  /* 0x0000541072587816 */ /* 0x000fe2000000001d */
[C---:B----4-:R-:W-:Y:S03]  /*b740*/  HMMA.16816.F32 R64, R72.reuse, R84, R64 ;  /* 0x000000544840723c */ /* 0x050fe60000001840 */
[----:B------:R-:W-:Y:S01]  /*b750*/  PRMT R85, R193, 0x5410, R90 ;  /* 0x00005410c1557816 */ /* 0x000fe2000000005a */
[----:B------:R-:W-:Y:S01]  /*b760*/  @!P1 HADD2 R136, -R29.H0_H0, -RZ.H0_H0 ;  /* 0xa00000ff1d889230 */ /* 0x000fe20000000900 */
[----:B------:R-:W-:Y:S01]  /*b770*/  PRMT R90, R116, 0x5410, R107 ;  /* 0x00005410745a7816 */ /* 0x000fe2000000006b */
[----:B------:R-:W-:Y:S01]  /*b780*/  FADD.FTZ R119, R119, R192 ;  /* 0x000000c077777221 */ /* 0x000fe20000010000 */
[----:B------:R-:W-:Y:S01]  /*b790*/  LOP3.LUT R7, R80, 0xff, RZ, 0xc0, !PT ;  /* 0x000000ff50077812 */ /* 0x000fe200078ec0ff */
[----:B------:R-:W-:Y:S03]  /*b7a0*/  HMMA.16816.F32 R68, R72, R86, R68 ;  /* 0x000000564844723c */ /* 0x000fe60000001844 */
[--C-:B------:R-:W-:Y:S01]  /*b7b0*/  HSET2.LE.AND R81, R85, R176.reuse, PT ;  /* 0x000000b055517233 */ /* 0x100fe20003803000 */
[----:B------:R-:W-:Y:S01]  /*b7c0*/  FADD.FTZ R188, R194, R119 ;  /* 0x00000077c2bc7221 */ /* 0x000fe20000010000 */
[----:B------:R-:W-:Y:S01]  /*b7d0*/  PRMT R80, R200, 0x5410, R183 ;  /* 0x00005410c8507816 */ /* 0x000fe200000000b7 */
[----:B------:R-:W2:Y:S01]  /*b7e0*/  LDSM.16.MT88.4 R84, [R126+0x7c00] ;  /* 0x007c00007e54783b */ /* 0x000ea20000004200 */
[----:B------:R-:W-:Y:S01]  /*b7f0*/  SHF.R.U32.HI R74, RZ, 0x10, R118 ;  /* 0x00000010ff4a7819 */ /* 0x000fe20000011676 */
[----:B------:R-:W-:Y:S01]  /*b800*/  FADD.FTZ R188, R111, R188 ;  /* 0x000000bc6fbc7221 */ /* 0x000fe20000010000 */
[----:B------:R-:W-:Y:S02]  /*b810*/  LOP3.LUT R90, R90, R81, RZ, 0xc0, !PT ;  /* 0x000000515a5a7212 */ /* 0x000fe400078ec0ff */
[----:B------:R-:W-:Y:S02]  /*b820*/  LOP3.LUT R81, R80, 0xff00ff, RZ, 0xc0, !PT ;  /* 0x00ff00ff50517812 */ /* 0x000fe400078ec0ff */
[----:B------:R-:W-:Y:S02]  /*b830*/  ISETP.LE.U32.AND P6, PT, R7, UR29, PT ;  /* 0x0000001d07007c0c */ /* 0x000fe4000bfc3070 */
[----:B------:R-:W-:Y:S02]  /*b840*/  LOP3.LUT R74, R74, 0xff, RZ, 0xc0, !PT ;  /* 0x000000ff4a4a7812 */ /* 0x000fe400078ec0ff */
[----:B------:R-:W-:Y:S02]  /*b850*/  PRMT R7, R112, 0x7632, R7 ;  /* 0x0000763270077816 */ /* 0x000fe40000000007 */
[----:B------:R-:W-:Y:S02]  /*b860*/  F2FP.F16.F32.PACK_AB R118, R189, R196 ;  /* 0x000000c4bd76723e */ /* 0x000fe400000000ff */
[--C-:B------:R-:W-:Y:S02]  /*b870*/  HSET2.LE.AND R72, R81, R176.reuse, PT ;  /* 0x000000b051487233 */ /* 0x100fe40003803000 */
[----:B------:R-:W-:Y:S02]  /*b880*/  PRMT R89, R74, 0x5410, R195 ;  /* 0x000054104a597816 */ /* 0x000fe400000000c3 */
[----:B------:R-:W-:Y:S01]  /*b890*/  PRMT R91, R112, 0x5410, R7 ;  /* 0x00005410705b7816 */ /* 0x000fe20000000007 */
[----:B------:R-:W-:Y:S01]  /*b8a0*/  @!P6 HADD2 R135, -R118.H0_H0, -RZ.H0_H0 ;  /* 0xa00000ff7687e230 */ /* 0x000fe20000000900 */
[C---:B------:R-:W-:Y:S02]  /*b8b0*/  PRMT R109, R118.reuse, 0x7632, R109 ;  /* 0x00007632766d7816 */ /* 0x040fe4000000006d */
[----:B------:R-:W-:Y:S02]  /*b8c0*/  LOP3.LUT R91, R91, R72, RZ, 0xc0, !PT ;  /* 0x000000485b5b7212 */ /* 0x000fe400078ec0ff */
[----:B------:R-:W-:Y:S01]  /*b8d0*/  HSET2.LE.AND R89, R89, R176, PT ;  /* 0x000000b059597233 */ /* 0x000fe20003803000 */
[----:B------:R-:W-:Y:S01]  /*b8e0*/  @!P5 HADD2 R134, -R109.H0_H0, -RZ.H0_H0 ;  /* 0xa00000ff6d86d230 */ /* 0x000fe20000000900 */
[----:B------:R-:W-:Y:S02]  /*b8f0*/  PRMT R72, R118, 0x5410, R109 ;  /* 0x0000541076487816 */ /* 0x000fe4000000006d */
[----:B------:R-:W-:Y:S02]  /*b900*/  LOP3.LUT R88, R88, R83, RZ, 0xc0, !PT ;  /* 0x0000005358587212 */ /* 0x000fe400078ec0ff */
[----:B------:R-:W-:Y:S02]  /*b910*/  LOP3.LUT R89, R72, R89, RZ, 0xc0, !PT ;  /* 0x0000005948597212 */ /* 0x000fe400078ec0ff */
[----:B------:R-:W-:Y:S02]  /*b920*/  @!P2 PRMT R114, R137, 0x5410, RZ ;  /* 0x000054108972a816 */ /* 0x000fe400000000ff */
[----:B------:R-:W-:Y:S02]  /*b930*/  @!P1 PRMT R29, R136, 0x5410, RZ ;  /* 0x00005410881d9816 */ /* 0x000fe400000000ff */
[----:B------:R-:W-:Y:S01]  /*b940*/  @!P6 PRMT R118, R135, 0x5410, RZ ;  /* 0x000054108776e816 */ /* 0x000fe200000000ff */
[C---:B-1----:R-:W-:Y:S01]  /*b950*/  HMMA.16816.F32 R80, R88.reuse, R76, R8 ;  /* 0x0000004c5850723c */ /* 0x042fe20000001808 */
[----:B------:R-:W1:Y:S04]  /*b960*/  LDSM.16.MT88.4 R8, [R126+0x8c00] ;  /* 0x008c00007e08783b */ /* 0x000e680000004200 */
[----:B------:R-:W-:Y:S02]  /*b970*/  @!P5 PRMT R109, R134, 0x5410, RZ ;  /* 0x00005410866dd816 */ /* 0x000fe400000000ff */
[----:B------:R-:W-:Y:S01]  /*b980*/  @!P4 PRMT R116, R133, 0x5410, RZ ;  /* 0x000054108574c816 */ /* 0x000fe200000000ff */
[C---:B------:R-:W-:Y:S01]  /*b990*/  HMMA.16816.F32 R76, R88.reuse, R78, R12 ;  /* 0x0000004e584c723c */ /* 0x040fe2000000180c */
[----:B------:R-:W3:Y:S02]  /*b9a0*/  LDSM.16.MT88.4 R12, [R124+0x8c00] ;  /* 0x008c00007c0c783b */ /* 0x000ee40000004200 */
[----:B------:R-:W-:Y:S02]  /*b9b0*/  @P3 PRMT R107, R132, 0x5410, RZ ;  /* 0x00005410846b3816 */ /* 0x000fe400000000ff */
[----:B------:R-:W-:Y:S02]  /*b9c0*/  ISETP.GT.U32.AND P2, PT, R200, UR29, PT ;  /* 0x0000001dc8007c0c */ /* 0x000fe4000bf44070 */
[----:B------:R-:W-:Y:S01]  /*b9d0*/  ISETP.GT.U32.AND P1, PT, R183, UR29, PT ;  /* 0x0000001db7007c0c */ /* 0x000fe2000bf24070 */
[C---:B------:R-:W-:Y:S01]  /*b9e0*/  HMMA.16816.F32 R72, R88.reuse, R92, R16 ;  /* 0x0000005c5848723c */ /* 0x040fe20000001810 */
[----:B------:R4:W-:Y:S02]  /*b9f0*/  STG.E.U16 desc[UR24][R120.64+0x60], R114 ;  /* 0x0000607278007986 */ /* 0x0009e4000c101518 */
[----:B------:R-:W-:Y:S02]  /*ba00*/  FADD.FTZ R17, R117, R202 ;  /* 0x000000ca75117221 */ /* 0x000fe40000010000 */
[----:B------:R4:W-:Y:S02]  /*ba10*/  STG.E.U16 desc[UR24][R120.64+0x62], R29 ;  /* 0x0000621d78007986 */ /* 0x0009e4000c101518 */
[----:B------:R-:W-:Y:S01]  /*ba20*/  FADD.FTZ R17, R190, R17 ;  /* 0x00000011be117221 */ /* 0x000fe20000010000 */
[C---:B------:R-:W-:Y:S01]  /*ba30*/  HMMA.16816.F32 R36, R88.reuse, R94, R36 ;  /* 0x0000005e5824723c */ /* 0x040fe20000001824 */
[----:B------:R4:W-:Y:S02]  /*ba40*/  STG.E.U16 desc[UR24][R122.64+0x60], R118 ;  /* 0x000060767a007986 */ /* 0x0009e4000c101518 */
[----:B------:R-:W-:Y:S02]  /*ba50*/  @P2 HADD2 R140, -R112.H0_H0, -RZ.H0_H0 ;  /* 0xa00000ff708c2230 */ /* 0x000fe40000000900 */
[----:B------:R-:W-:Y:S01]  /*ba60*/  FADD.FTZ R196, R196, R17 ;  /* 0x00000011c4c47221 */ /* 0x000fe20000010000 */
[----:B------:R4:W-:Y:S01]  /*ba70*/  STG.E.U16 desc[UR24][R122.64+0x62], R109 ;  /* 0x0000626d7a007986 */ /* 0x0009e2000c101518 */
[----:B------:R-:W-:Y:S01]  /*ba80*/  @P1 HADD2 R139, -R7.H0_H0, -RZ.H0_H0 ;  /* 0xa00000ff078b1230 */ /* 0x000fe20000000900 */
[C---:B--2---:R-:W-:Y:S02]  /*ba90*/  HMMA.16816.F32 R40, R88.reuse, R84, R40 ;  /* 0x000000545828723c */ /* 0x044fe40000001828 */
[----:B------:R4:W-:Y:S01]  /*baa0*/  STG.E.U16 desc[UR24][R120.64+0x70], R116 ;  /* 0x0000707478007986 */ /* 0x0009e2000c101518 */
[----:B------:R-:W-:Y:S01]  /*bab0*/  @P2 PRMT R112, R140, 0x5410, RZ ;  /* 0x000054108c702816 */ /* 0x000fe200000000ff */
[----:B------:R-:W-:Y:S02]  /*bac0*/  IMAD.MOV.U32 R85, RZ, RZ, R0 ;  /* 0x000000ffff557224 */ /* 0x000fe400078e0000 */
[----:B------:R4:W-:Y:S01]  /*bad0*/  STG.E.U16 desc[UR24][R120.64+0x72], R107 ;  /* 0x0000726b78007986 */ /* 0x0009e2000c101518 */
[----:B------:R-:W-:Y:S01]  /*bae0*/  @P1 PRMT R7, R139, 0x5410, RZ ;  /* 0x000054108b071816 */ /* 0x000fe200000000ff */
[----:B------:R-:W-:Y:S01]  /*baf0*/  FADD.FTZ R196, R189, R196 ;  /* 0x000000c4bdc47221 */ /* 0x000fe20000010000 */
[C---:B------:R-:W-:Y:S01]  /*bb00*/  HMMA.16816.F32 R44, R88.reuse, R86, R44 ;  /* 0x00000056582c723c */ /* 0x040fe2000000182c */
[----:B------:R4:W-:Y:S02]  /*bb10*/  STG.E.U16 desc[UR24][R122.64+0x70], R112 ;  /* 0x000070707a007986 */ /* 0x0009e4000c101518 */
[----:B------:R-:W-:Y:S01]  /*bb20*/  ISETP.NE.AND P2, PT, R182, RZ, PT ;  /* 0x000000ffb600720c */ /* 0x000fe20003f45270 */
[----:B------:R-:W-:Y:S01]  /*bb30*/  FADD.FTZ R113, R113, R196 ;  /* 0x000000c471717221 */ /* 0x000fe20000010000 */
[----:B------:R4:W-:Y:S01]  /*bb40*/  STG.E.U16 desc[UR24][R122.64+0x72], R7 ;  /* 0x000072077a007986 */ /* 0x0009e2000c101518 */
[----:B------:R-:W-:Y:S01]  /*bb50*/  IADD3 R84, P1, PT, R120, -0x80, RZ ;  /* 0xffffff8078547810 */ /* 0x000fe20007f3e0ff */
[----:B------:R-:W-:Y:S01]  /*bb60*/  VIADD R182, R182, 0xffffffff ;  /* 0xffffffffb6b67836 */ /* 0x000fe20000000000 */
[C---:B------:R-:W-:Y:S03]  /*bb70*/  HMMA.16816.F32 R48, R88.reuse, R96, R48 ;  /* 0x000000605830723c */ /* 0x040fe60000001830 */
[----:B------:R-:W-:Y:S01]  /*bb80*/  IADD3.X R87, PT, PT, R121, -0x1, RZ, P1, !PT ;  /* 0xffffffff79577810 */ /* 0x000fe20000ffe4ff */
[----:B------:R-:W-:Y:S04]  /*bb90*/  FADD.FTZ R183, R198, R113 ;  /* 0x00000071c6b77221 */ /* 0x000fe80000010000 */
[C---:B------:R-:W-:Y:S08]  /*bba0*/  HMMA.16816.F32 R52, R88.reuse, R98, R52 ;  /* 0x000000625834723c */ /* 0x040ff00000001834 */
[C---:B-1----:R-:W-:Y:S08]  /*bbb0*/  HMMA.16816.F32 R56, R88.reuse, R8, R56 ;  /* 0x000000085838723c */ /* 0x042ff00000001838 */
[C---:B------:R-:W-:Y:S08]  /*bbc0*/  HMMA.16816.F32 R60, R88.reuse, R10, R60 ;  /* 0x0000000a583c723c */ /* 0x040ff0000000183c */
[C---:B---3--:R-:W-:Y:S08]  /*bbd0*/  HMMA.16816.F32 R64, R88.reuse, R12, R64 ;  /* 0x0000000c5840723c */ /* 0x048ff00000001840 */
[----:B------:R-:W-:Y:S01]  /*bbe0*/  HMMA.16816.F32 R68, R88, R14, R68 ;  /* 0x0000000e5844723c */ /* 0x000fe20000001844 */
[----:B------:R-:W-:Y:S08]  /*bbf0*/  @!UPT UIADD3 URZ, UPT, UPT, URZ, URZ, URZ ;  /* 0x000000fffffff290 */ /* 0x000ff0000fffe0ff */
[----:B----4-:R-:W-:Y:S11]  /*bc00*/  @P2 BRA `(.L_x_1103) ;  /* 0xffffffd000b02947 */ /* 0x010ff6000383ffff */
.L_x_1102:
[----:B------:R-:W2:Y:S01]  /*bc10*/  SHFL.BFLY PT, R3, R188, 0x2, 0x1f ;  /* 0x0c401f00bc037f89 */ /* 0x000ea200000e0000 */
[----:B------:R-:W3:Y:S01]  /*bc20*/  LDCU UR4, c[0x0][0x4fc] ;  /* 0x00009f80ff0477ac */ /* 0x000ee20008000800 */
[----:B------:R-:W-:Y:S01]  /*bc30*/  ISETP.NE.AND P0, PT, R171, -0x1, PT ;  /* 0xffffffffab00780c */ /* 0x000fe20003f05270 */
[----:B------:R-:W4:Y:S01]  /*bc40*/  LDC R19, c[0x0][0x434] ;  /* 0x00010d00ff137b82 */ /* 0x000f220000000800 */
[----:B------:R-:W5:Y:S01]  /*bc50*/  SHFL.BFLY PT, R4, R183, 0x2, 0x1f ;  /* 0x0c401f00b7047f89 */ /* 0x000f6200000e0000 */
[----:B------:R-:W-:-:S06]  /*bc60*/  UMOV UR6, 0x400 ;  /* 0x0000040000067882 */ /* 0x000fcc0000000000 */
[----:B------:R-:W1:Y:S08]  /*bc70*/  LDC.U8 R18, c[0x0][0x548] ;  /* 0x00015200ff127b82 */ /* 0x000e700000000000 */
[----:B------:R-:W1:Y:S01]  /*bc80*/  @!P0 LDC.64 R16, c[0x0][0x400] ;  /* 0x00010000ff108b82 */ /* 0x000e620000000a00 */
[----:B--2---:R-:W-:Y:S02]  /*bc90*/  FADD.FTZ R8, R3, R188 ;  /* 0x000000bc03087221 */ /* 0x004fe40000010000 */
[----:B------:R-:W2:Y:S01]  /*bca0*/  S2R R3, SR_TID.X ;  /* 0x0000000000037919 */ /* 0x000ea20000002100 */
[----:B-----5:R-:W-:-:S02]  /*bcb0*/  FADD.FTZ R9, R4, R183 ;  /* 0x000000b704097221 */ /* 0x020fc40000010000 */
[----:B------:R-:W5:Y:S04]  /*bcc0*/  SHFL.BFLY PT, R7, R8, 0x1, 0x1f ;  /* 0x0c201f0008077f89 */ /* 0x000f6800000e0000 */
[----:B------:R-:W3:Y:S01]  /*bcd0*/  SHFL.BFLY PT, R6, R9, 0x1, 0x1f ;  /* 0x0c201f0009067f89 */ /* 0x000ee200000e0000 */
[----:B-----5:R-:W-:Y:S01]  /*bce0*/  FADD.FTZ R7, R8, R7 ;  /* 0x0000000708077221 */ /* 0x020fe20000010000 */
[----:B---3--:R-:W-:-:S03]  /*bcf0*/  FADD.FTZ R6, R9, R6 ;  /* 0x0000000609067221 */ /* 0x008fc60000010000 */
[----:B------:R-:W3:Y:S01]  /*bd00*/  MUFU.RCP R4, R7 ;  /* 0x0000000700047308 */ /* 0x000ee20000001000 */
[----:B------:R-:W-:Y:S02]  /*bd10*/  FSETP.NE.FTZ.AND P5, PT, R7, RZ, PT ;  /* 0x000000ff0700720b */ /* 0x000fe40003fb5000 */
[C---:B--2---:R-:W-:Y:S02]  /*bd20*/  SHF.L.U32 R14, R3.reuse, 0x3, RZ ;  /* 0x00000003030e7819 */ /* 0x044fe400000006ff */
[----:B------:R-:W-:Y:S02]  /*bd30*/  FSETP.NE.FTZ.AND P4, PT, R6, RZ, PT ;  /* 0x000000ff0600720b */ /* 0x000fe40003f95000 */
[----:B------:R-:W-:Y:S01]  /*bd40*/  SHF.L.U32 R5, R3, 0x4, RZ ;  /* 0x0000000403057819 */ /* 0x000fe200000006ff */
[----:B------:R-:W2:Y:S01]  /*bd50*/  MUFU.RCP R10, R6 ;  /* 0x00000006000a7308 */ /* 0x000ea20000001000 */
[----:B-1----:R-:W-:Y:S02]  /*bd60*/  SHF.R.U32.HI R12, RZ, 0x2, R3 ;  /* 0x00000002ff0c7819 */ /* 0x002fe40000011603 */
[----:B------:R-:W-:-:S02]  /*bd70*/  LOP3.LUT R14, R14, 0xc0, RZ, 0xc0, !PT ;  /* 0x000000c00e0e7812 */ /* 0x000fc400078ec0ff */
[----:B------:R-:W-:Y:S02]  /*bd80*/  LOP3.LUT R5, R5, 0x3e00, RZ, 0xc0, !PT ;  /* 0x00003e0005057812 */ /* 0x000fe400078ec0ff */
[----:B------:R-:W-:Y:S01]  /*bd90*/  SHF.L.U32 R8, R12, 0x5, RZ ;  /* 0x000000050c087819 */ /* 0x000fe200000006ff */
[----:B------:R-:W1:Y:S01]  /*bda0*/  @P5 MUFU.LG2 R7, R7 ;  /* 0x0000000700075308 */ /* 0x000e620000000c00 */
[----:B------:R-:W-:Y:S02]  /*bdb0*/  LOP3.LUT R9, R14, 0x18, R3, 0xf8, !PT ;  /* 0x000000180e097812 */ /* 0x000fe400078ef803 */
[----:B---3--:R-:W-:Y:S02]  /*bdc0*/  FSEL R4, R4, 1, P5 ;  /* 0x3f80000004047808 */ /* 0x008fe40002800000 */
[----:B------:R-:W-:Y:S02]  /*bdd0*/  LEA R14, R174, R5, 0x1 ;  /* 0x00000005ae0e7211 */ /* 0x000fe400078e08ff */
[----:B------:R-:W-:Y:S01]  /*bde0*/  LOP3.LUT R8, R8, 0x20, RZ, 0xc0, !PT ;  /* 0x0000002008087812 */ /* 0x000fe200078ec0ff */
[----:B------:R-:W-:Y:S01]  /*bdf0*/  FMUL.FTZ R4, R4, UR4 ;  /* 0x0000000404047c20 */ /* 0x000fe20008410000 */
[----:B------:R-:W-:-:S02]  /*be00*/  SHF.L.U32 R5, R3, 0x2, RZ ;  /* 0x0000000203057819 */ /* 0x000fc400000006ff */
[----:B--2---:R-:W-:Y:S01]  /*be10*/  FSEL R10, R10, 1, P4 ;  /* 0x3f8000000a0a7808 */ /* 0x004fe20002000000 */
[C---:B------:R-:W-:Y:S01]  /*be20*/  FMUL.FTZ R80, R4.reuse, R80 ;  /* 0x0000005004507220 */ /* 0x040fe20000410000 */
[C---:B------:R-:W-:Y:S01]  /*be30*/  FMUL.FTZ R81, R4.reuse, R81 ;  /* 0x0000005104517220 */ /* 0x040fe20000410000 */
[C---:B------:R-:W-:Y:S01]  /*be40*/  FMUL.FTZ R76, R4.reuse, R76 ;  /* 0x0000004c044c7220 */ /* 0x040fe20000410000 */
[----:B------:R-:W-:Y:S01]  /*be50*/  FMUL.FTZ R77, R4, R77 ;  /* 0x0000004d044d7220 */ /* 0x000fe20000410000 */
        /* <DEDUP_REMOVED lines=22> */
[----:B------:R-:W-:Y:S01]  /*bfc0*/  IADD3 R8, PT, PT, R9, R14, R8 ;  /* 0x0000000e09087210 */ /* 0x000fe20007ffe008 */
[----:B------:R-:W3:Y:S01]  /*bfd0*/  LDC.U8 R4, c[0x0][0x549] ;  /* 0x00015240ff047b82 */ /* 0x000ee20000000000 */
[C---:B------:R-:W-:Y:S01]  /*bfe0*/  FMUL.FTZ R82, R10.reuse, R82 ;  /* 0x000000520a527220 */ /* 0x040fe20000410000 */
[----:B--2---:R-:W-:Y:S01]  /*bff0*/  ULEA UR4, UR4, UR6, 0x18 ;  /* 0x0000000604047291 */ /* 0x004fe2000f8ec0ff */
[C---:B------:R-:W-:Y:S01]  /*c000*/  FMUL.FTZ R83, R10.reuse, R83 ;  /* 0x000000530a537220 */ /* 0x040fe20000410000 */
[C---:B------:R-:W-:Y:S01]  /*c010*/  LOP3.LUT R9, R5.reuse, 0x20, RZ, 0xc0, !PT ;  /* 0x0000002005097812 */ /* 0x040fe200078ec0ff */
[C---:B------:R-:W-:Y:S01]  /*c020*/  FMUL.FTZ R78, R10.reuse, R78 ;  /* 0x0000004e0a4e7220 */ /* 0x040fe20000410000 */
[C---:B------:R-:W-:Y:S01]  /*c030*/  FMUL.FTZ R79, R10.reuse, R79 ;  /* 0x0000004f0a4f7220 */ /* 0x040fe20000410000 */
[----:B------:R-:W-:Y:S01]  /*c040*/  FMUL.FTZ R74, R10, R74 ;  /* 0x0000004a0a4a7220 */ /* 0x000fe20000410000 */
[----:B------:R-:W-:Y:S01]  /*c050*/  LEA R11, R8, UR4, 0x1 ;  /* 0x00000004080b7c11 */ /* 0x000fe2000f8e08ff */
        /* <DEDUP_REMOVED lines=14> */
[----:B------:R-:W-:Y:S01]  /*c140*/  FMUL.FTZ R54, R10, R54 ;  /* 0x000000360a367220 */ /* 0x000fe20000410000 */
[----:B---3--:R-:W-:Y:S01]  /*c150*/  ISETP.NE.AND P2, PT, R4, RZ, PT ;  /* 0x000000ff0400720c */ /* 0x008fe20003f45270 */
        /* <DEDUP_REMOVED lines=24> */
[----:B------:R-:W4:Y:S01]  /*c2e0*/  LDC R4, c[0x0][0x434] ;  /* 0x00010d00ff047b82 */ /* 0x000f220000000800 */
[----:B------:R-:W-:Y:S01]  /*c2f0*/  F2FP.F16.F32.PACK_AB R50, R51, R50 ;  /* 0x000000323332723e */ /* 0x000fe200000000ff */
[----:B------:R-:W-:Y:S01]  /*c300*/  STS [R9+0x210], R78 ;  /* 0x0002104e09007388 */ /* 0x000fe20000000800 */
[----:B------:R-:W-:-:S02]  /*c310*/  F2FP.F16.F32.PACK_AB R52, R53, R52 ;  /* 0x000000343534723e */ /* 0x000fc400000000ff */
[----:B------:R-:W-:Y:S01]  /*c320*/  F2FP.F16.F32.PACK_AB R54, R55, R54 ;  /* 0x000000363736723e */ /* 0x000fe200000000ff */
[----:B------:R-:W-:Y:S01]  /*c330*/  STS [R5+0x20], R72 ;  /* 0x0000204805007388 */ /* 0x000fe20000000800 */
[----:B------:R-:W-:Y:S01]  /*c340*/  F2FP.F16.F32.PACK_AB R56, R57, R56 ;  /* 0x000000383938723e */ /* 0x000fe200000000ff */
[----:B------:R-:W4:Y:S01]  /*c350*/  @P2 LDC R21, c[0x0][0x430] ;  /* 0x00010c00ff152b82 */ /* 0x000f220000000800 */
        /* <DEDUP_REMOVED lines=12> */
[----:B------:R-:W-:-:S03]  /*c420*/  @P2 MOV R14, 0x1 ;  /* 0x00000001000e2802 */ /* 0x000fc60000000f00 */
[----:B------:R-:W-:Y:S04]  /*c430*/  STS [R11+0x1200], R42 ;  /* 0x0012002a0b007388 */ /* 0x000fe80000000800 */
[----:B------:R-:W-:Y:S01]  /*c440*/  STS [R9+0x1010], R44 ;  /* 0x0010102c09007388 */ /* 0x000fe20000000800 */
[----:B----4-:R-:W-:-:S03]  /*c450*/  @P2 IMAD R19, R21, R4, RZ ;  /* 0x0000000415132224 */ /* 0x010fc600078e02ff */
        /* <DEDUP_REMOVED lines=13> */
[----:B---3--:R-:W3:Y:S01]  /*c530*/  @P0 LDC.64 R10, c[0x0][0x408] ;  /* 0x00010200ff0a0b82 */ /* 0x008ee20000000a00 */
[----:B-12---:R-:W-:Y:S05]  /*c540*/  @P2 BRA `(.L_x_1106) ;  /* 0x0000000000202947 */ /* 0x006fea0003800000 */
[----:B------:R-:W-:Y:S01]  /*c550*/  ISETP.NE.AND P1, PT, R18, RZ, PT ;  /* 0x000000ff1200720c */ /* 0x000fe20003f25270 */
[----:B----4-:R-:W1:-:S12]  /*c560*/  LDC R5, c[0x0][0x3e0] ;  /* 0x0000f800ff057b82 */ /* 0x010e580000000800 */
[----:B------:R-:W1:Y:S01]  /*c570*/  @P1 LDC R14, c[0x0][0x454] ;  /* 0x00011500ff0e1b82 */ /* 0x000e620000000800 */
[----:B------:R-:W-:Y:S02]  /*c580*/  @P1 MOV R8, 0x1 ;  /* 0x0000000100081802 */ /* 0x000fe40000000f00 */
[----:B------:R-:W-:-:S05]  /*c590*/  @!P1 MOV R8, 0x1 ;  /* 0x0000000100089802 */ /* 0x000fca0000000f00 */
[----:B------:R-:W2:Y:S01]  /*c5a0*/  @P1 LDC R19, c[0x0][0x454] ;  /* 0x00011500ff131b82 */ /* 0x000ea20000000800 */
[C---:B-1----:R-:W-:Y:S02]  /*c5b0*/  @P1 IMAD R14, R5.reuse, R14, RZ ;  /* 0x0000000e050e1224 */ /* 0x042fe400078e02ff */
[----:B------:R-:W-:-:S07]  /*c5c0*/  @!P1 IMAD R14, R5, R4, RZ ;  /* 0x00000004050e9224 */ /* 0x000fce00078e02ff */
.L_x_1106:
[----:B------:R-:W-:Y:S01]  /*c5d0*/  BAR.SYNC.DEFER_BLOCKING 0x0 ;  /* 0x0000000000007b1d */ /* 0x000fe20000010000 */
[----:B------:R-:W-:Y:S01]  /*c5e0*/  ISETP.NE.AND P1, PT, R18, RZ, !P2 ;  /* 0x000000ff1200720c */ /* 0x000fe20005725270 */
[----:B------:R-:W-:Y:S01]  /*c5f0*/  @!P0 IMAD.WIDE.U32 R26, R173, R16, RZ ;  /* 0x00000010ad1a8225 */ /* 0x000fe200078e00ff */
[----:B------:R-:W-:-:S03]  /*c600*/  ISETP.NE.AND P2, PT, R171, -0x1, PT ;  /* 0xffffffffab00780c */ /* 0x000fc60003f45270 */
[----:B------:R-:W-:Y:S01]  /*c610*/  @P5 FMUL.FTZ R7, R7, 0.69314718246459960938 ;  /* 0x3f31721807075820 */ /* 0x000fe20000410000 */
[----:B------:R-:W-:Y:S01]  /*c620*/  ISETP.NE.AND P3, PT, R174, RZ, PT ;  /* 0x000000ffae00720c */ /* 0x000fe20003f65270 */
[----:B------:R-:W1:Y:S01]  /*c630*/  @P4 MUFU.LG2 R6, R6 ;  /* 0x0000000600064308 */ /* 0x000e620000000c00 */
[----:B----4-:R-:W4:Y:S01]  /*c640*/  @P5 LDC R9, c[0x0][0x458] ;  /* 0x00011600ff095b82 */ /* 0x010f220000000800 */
[----:B---3--:R-:W-:Y:S01]  /*c650*/  @P0 IMAD.WIDE.U32 R24, R171, R10, RZ ;  /* 0x0000000aab180225 */ /* 0x008fe200078e00ff */
[----:B------:R-:W-:Y:S01]  /*c660*/  BSSY.RECONVERGENT B0, `(.L_x_1107) ;  /* 0x000002b000007945 */ /* 0x000fe20003800200 */
[----:B------:R-:W-:Y:S02]  /*c670*/  MOV R10, 0x7f800000 ;  /* 0x7f800000000a7802 */ /* 0x000fe40000000f00 */
[----:B------:R-:W-:Y:S02]  /*c680*/  @!P0 IMAD R17, R173, R17, R27 ;  /* 0x00000011ad118224 */ /* 0x000fe400078e021b */
[----:B------:R-:W-:Y:S01]  /*c690*/  @P0 IMAD R17, R171, R11, R25 ;  /* 0x0000000bab110224 */ /* 0x000fe200078e0219 */
[----:B------:R-:W3:Y:S01]  /*c6a0*/  @P4 LDC R5, c[0x0][0x458] ;  /* 0x00011600ff054b82 */ /* 0x000ee20000000800 */
[----:B--2---:R-:W-:Y:S01]  /*c6b0*/  IMAD R19, R172, R19, RZ ;  /* 0x00000013ac137224 */ /* 0x004fe200078e02ff */
[----:B------:R-:W-:Y:S01]  /*c6c0*/  MOV R11, 0x7f800000 ;  /* 0x7f800000000b7802 */ /* 0x000fe20000000f00 */
[----:B------:R-:W-:-:S02]  /*c6d0*/  @!P2 IMAD R171, R173, R4, RZ ;  /* 0x00000004adaba224 */ /* 0x000fc400078e02ff */
[----:B------:R-:W-:Y:S02]  /*c6e0*/  @!P1 IMAD R19, R173, R14, R19 ;  /* 0x0000000ead139224 */ /* 0x000fe400078e0213 */
[----:B------:R-:W-:Y:S01]  /*c6f0*/  IMAD R4, R8, UR21, RZ ;  /* 0x0000001508047c24 */ /* 0x000fe2000f8e02ff */
[----:B------:R-:W-:Y:S01]  /*c700*/  SHF.R.S32.HI R14, RZ, 0x1f, R171 ;  /* 0x0000001fff0e7819 */ /* 0x000fe200000114ab */
[----:B------:R2:W2:Y:S01]  /*c710*/  LDS.128 R20, [R175+0x800] ;  /* 0x00080000af147984 */ /* 0x0004a20000000c00 */
[----:B------:R-:W-:Y:S01]  /*c720*/  SEL R171, R171, RZ, P1 ;  /* 0x000000ffabab7207 */ /* 0x000fe20000800000 */
[----:B-1----:R-:W-:Y:S01]  /*c730*/  @P4 FMUL.FTZ R15, R6, 0.69314718246459960938 ;  /* 0x3f317218060f4820 */ /* 0x002fe20000410000 */
[----:B------:R-:W-:Y:S02]  /*c740*/  SEL R14, R14, RZ, P1 ;  /* 0x000000ff0e0e7207 */ /* 0x000fe40000800000 */
[----:B------:R-:W-:Y:S02]  /*c750*/  IADD3 R6, P2, P1, R4, R171, R19 ;  /* 0x000000ab04067210 */ /* 0x000fe4000795e013 */
[----:B------:R-:W-:Y:S01]  /*c760*/  SHF.R.S32.HI R27, RZ, 0x1f, R4 ;  /* 0x0000001fff1b7819 */ /* 0x000fe20000011404 */
[----:B----4-:R-:W-:Y:S01]  /*c770*/  @P5 FFMA.FTZ R11, R2, R9, R7 ;  /* 0x00000009020b5223 */ /* 0x010fe20000010007 */
[----:B------:R-:W-:-:S04]  /*c780*/  SHF.R.S32.HI R19, RZ, 0x1f, R19 ;  /* 0x0000001fff137819 */ /* 0x000fc80000011413 */
[----:B------:R-:W-:Y:S01]  /*c790*/  IADD3.X R14, PT, PT, R27, R14, R19, P2, P1 ;  /* 0x0000000e1b0e7210 */ /* 0x000fe200017e2413 */
[----:B---3--:R-:W-:Y:S01]  /*c7a0*/  @P4 FFMA.FTZ R10, R0, R5, R15 ;  /* 0x00000005000a4223 */ /* 0x008fe2000001000f */
[----:B--2---:R-:W-:Y:S06]  /*c7b0*/  @P3 BRA `(.L_x_1108) ;  /* 0x0000000000543947 */ /* 0x004fec0003800000 */
[----:B------:R-:W-:Y:S02]  /*c7c0*/  SHF.R.U32.HI R0, RZ, 0x1, R3 ;  /* 0x00000001ff007819 */ /* 0x000fe40000011603 */
[----:B------:R-:W-:Y:S02]  /*c7d0*/  LOP3.LUT R7, R3, 0x1f, RZ, 0xc0, !PT ;  /* 0x0000001f03077812 */ /* 0x000fe400078ec0ff */
[----:B------:R-:W-:-:S04]  /*c7e0*/  LOP3.LUT R0, R0, 0x30, RZ, 0xc0, !PT ;  /* 0x0000003000007812 */ /* 0x000fc800078ec0ff */
[----:B------:R-:W-:-:S04]  /*c7f0*/  LEA.HI R7, R7, R0, RZ, 0x1e ;  /* 0x0000000007077211 */ /* 0x000fc800078ff0ff */
        /* <DEDUP_REMOVED lines=17> */
.L_x_1108:
[----:B------:R-:W-:Y:S05]  /*c910*/  BSYNC.RECONVERGENT B0 ;  /* 0x0000000000007941 */ /* 0x000fea0003800200 */
.L_x_1107:
[----:B------:R-:W-:Y:S01]  /*c920*/  @P0 MOV R26, R24 ;  /* 0x00000018001a0202 */ /* 0x000fe20000000f00 */
[----:B------:R-:W-:Y:S01]  /*c930*/  IMAD.MOV.U32 R13, RZ, RZ, RZ ;  /* 0x000000ffff0d7224 */ /* 0x000fe200078e00ff */
[----:B------:R-:W-:Y:S01]  /*c940*/  IADD3 R0, PT, PT, R12, 0x20, RZ ;  /* 0x000000200c007810 */ /* 0x000fe20007ffe0ff */
[----:B-1----:R1:W2:Y:S01]  /*c950*/  LDS.128 R8, [R175+0x1000] ;  /* 0x00100000af087984 */ /* 0x0022a20000000c00 */
[----:B------:R-:W-:Y:S01]  /*c960*/  IADD3 R2, P0, PT, R166, R26, RZ ;  /* 0x0000001aa6027210 */ /* 0x000fe20007f1e0ff */
[----:B------:R-:W3:Y:S01]  /*c970*/  LDCU.64 UR6, c[0x0][0x410] ;  /* 0x00008200ff0677ac */ /* 0x000ee20008000a00 */
[----:B------:R-:W-:Y:S01]  /*c980*/  ISETP.GE.AND P1, PT, R12, UR5, PT ;  /* 0x000000050c007c0c */ /* 0x000fe2000bf26270 */
[----:B------:R1:W4:Y:S01]  /*c990*/  LDS.128 R4, [R175+0x2000] ;  /* 0x00200000af047984 */ /* 0x0003220000000c00 */
[----:B------:R-:W-:Y:S01]  /*c9a0*/  BSSY.RECONVERGENT B0, `(.L_x_1109) ;  /* 0x0000019000007945 */ /* 0x000fe20003800200 */
[----:B------:R-:W-:Y:S01]  /*c9b0*/  IMAD.X R3, RZ, RZ, R17, P0 ;  /* 0x000000ffff037224 */ /* 0x000fe200000e0611 */
[----:B------:R-:W-:-:S02]  /*c9c0*/  MOV R17, UR20 ;  /* 0x0000001400117c02 */ /* 0x000fc40008000f00 */
[----:B------:R-:W-:-:S03]  /*c9d0*/  ISETP.GE.AND P0, PT, R0, UR5, PT ;  /* 0x0000000500007c0c */ /* 0x000fc6000bf06270 */
[----:B------:R-:W-:Y:S02]  /*c9e0*/  IMAD.WIDE.U32 R16, R17, 0x40, R12 ;  /* 0x0000004011107825 */ /* 0x000fe400078e000c */
[----:B------:R1:W1:Y:S02]  /*c9f0*/  LDS.128 R12, [R175] ;  /* 0x00000000af0c7984 */ /* 0x0002640000000c00 */
        /* <DEDUP_REMOVED lines=19> */
.L_x_1110:
[----:B------:R-:W-:Y:S05]  /*cb30*/  BSYNC.RECONVERGENT B0 ;  /* 0x0000000000007941 */ /* 0x000fea0003800200 */
.L_x_1109:
[----:B---34-:R3:W4:Y:S01]  /*cb40*/  LDS.128 R4, [R175+0x1800] ;  /* 0x00180000af047984 */ /* 0x0187220000000c00 */
[----:B------:R-:W-:Y:S05]  /*cb50*/  @P0 EXIT ;  /* 0x000000000000094d */ /* 0x000fea0003800000 */
[----:B------:R-:W5:Y:S01]  /*cb60*/  LDCU.64 UR6, c[0x0][0x408] ;  /* 0x00008100ff0677ac */ /* 0x000f620008000a00 */
[----:B--2---:R2:W2:Y:S01]  /*cb70*/  LDS.128 R8, [R175+0x2800] ;  /* 0x00280000af087984 */ /* 0x0044a20000000c00 */
[----:B------:R-:W-:Y:S01]  /*cb80*/  IADD3 R0, P0, PT, R16, 0x20, RZ ;  /* 0x0000002010007810 */ /* 0x000fe20007f1e0ff */
[----:B-1----:R-:W-:Y:S01]  /*cb90*/  IMAD.MOV.U32 R12, RZ, RZ, R2 ;  /* 0x000000ffff0c7224 */ /* 0x002fe200078e0002 */
[----:B------:R-:W1:Y:S01]  /*cba0*/  LDCU UR8, c[0x0][0x440] ;  /* 0x00008800ff0877ac */ /* 0x000e620008000800 */
[----:B------:R-:W-:Y:S02]  /*cbb0*/  MOV R13, R173 ;  /* 0x000000ad000d7202 */ /* 0x000fe40000000f00 */
        /* <DEDUP_REMOVED lines=13> */
[----:B--2---:R-:W-:Y:S05]  /*cc90*/  @P0 EXIT ;  /* 0x000000000000094d */ /* 0x004fea0003800000 */
[----:B------:R-:W-:Y:S01]  /*cca0*/  STG.E.128 desc[UR24][R2.64+0x80], R8 ;  /* 0x0000800802007986 */ /* 0x000fe2000c101d18 */
[----:B------:R-:W-:Y:S05]  /*ccb0*/  EXIT ;  /* 0x000000000000794d */ /* 0x000fea0003800000 */
.L_x_1111:
        /* <DEDUP_REMOVED lines=12> */
.L_x_1283:


//--------------------- .text._ZN5flash16flash_fwd_kernelI23Flash_fwd_kernel_traitsILi96ELi64ELi64ELi4ELb0ELb0EN7cutlass6half_tE19Flash_kernel_traitsILi96ELi64ELi64ELi4ES3_EELb0ELb1ELb0ELb0ELb0ELb0ELb1ELb0EEEvNS_16Flash_fwd_paramsE --------------------------
	.section	.text._ZN5flash16flash_fwd_kernelI23Flash_fwd_kernel_traitsILi96ELi64ELi64ELi4ELb0ELb0EN7cutlass6half_tE19Flash_kernel_traitsILi96ELi64ELi64ELi4ES3_EELb0ELb1ELb0ELb0ELb0ELb0ELb1ELb0EEEvNS_16Flash_fwd_paramsE,"ax",@progbits
	.align	128
        .global         _ZN5flash16flash_fwd_kernelI23Flash_fwd_kernel_traitsILi96ELi64ELi64ELi4ELb0ELb0EN7cutlass6half_tE19Flash_kernel_traitsILi96ELi64ELi64ELi4ES3_EELb0ELb1ELb0ELb0ELb0ELb0ELb1ELb0EEEvNS_16Flash_fwd_paramsE
        .type           _ZN5flash16flash_fwd_kernelI23Flash_fwd_kernel_traitsILi96ELi64ELi64ELi4ELb0ELb0EN7cutlass6half_tE19Flash_kernel_traitsILi96ELi64ELi64ELi4ES3_EELb0ELb1ELb0ELb0ELb0ELb0ELb1ELb0EEEvNS_16Flash_fwd_paramsE,@function
        .size           _ZN5flash16flash_fwd_kernelI23Flash_fwd_kernel_traitsILi96ELi64ELi64ELi4ELb0ELb0EN7cutlass6half_tE19Flash_kernel_traitsILi96ELi64ELi64ELi4ES3_EELb0ELb1ELb0ELb0ELb0ELb0ELb1ELb0EEEvNS_16Flash_fwd_paramsE,(.L_x_1284 - _ZN5flash16flash_fwd_kernelI23Flash_fwd_kernel_traitsILi96ELi64ELi64ELi4ELb0ELb0EN7cutlass6half_tE19Flash_kernel_traitsILi96ELi64ELi64ELi4ES3_EELb0ELb1ELb0ELb0ELb0ELb0ELb1ELb0EEEvNS_16Flash_fwd_paramsE)
        .other          _ZN5flash16flash_fwd_kernelI23Flash_fwd_kernel_traitsILi96ELi64ELi64ELi4ELb0ELb0EN7cutlass6half_tE19Flash_kernel_traitsILi96ELi64ELi64ELi4ES3_EELb0ELb1ELb0ELb0ELb0ELb0ELb1ELb0EEEvNS_16Flash_fwd_paramsE,@"STO_CUDA_ENTRY STV_DEFAULT"
_ZN5flash16flash_fwd_kernelI23Flash_fwd_kernel_traitsILi96ELi64ELi64ELi4ELb0ELb0EN7cutlass6half_tE19Flash_kernel_traitsILi96ELi64ELi64ELi4ES3_EELb0ELb1ELb0ELb0ELb0ELb0ELb1ELb0EEEvNS_16Flash_fwd_paramsE:
.text._ZN5flash16flash_fwd_kernelI23Flash_fwd_kernel_traitsILi96ELi64ELi64ELi4ELb0ELb0EN7cutlass6half_tE19Flash_kernel_traitsILi96ELi64ELi64ELi4ES3_EELb0ELb1ELb0ELb0ELb0ELb0ELb1ELb0EEEvNS_16Flash_fwd_paramsE:
        /* <DEDUP_REMOVED lines=23> */
[C---:B------:R-:W-:Y:S02]  /*0170*/  @P2 IADD3 R2, P0, PT, R15.reuse, UR4, RZ ;  /* 0x000000040f022c10 */ /* 0x040fe4000ff1e0ff */
[----:B------:R-:W-:-:S02]  /*0180*/  @P3 IADD3 R10, P1, PT, R15, UR6, RZ ;  /* 0x000000060f0a3c10 */ /* 0x000fc4000ff3e0ff */
[C---:B------:R-:W-:Y:S01]  /*0190*/  @P2 IADD3.X R3, PT, PT, R0.reuse, UR5, RZ, P0, !PT ;  /* 0x0000000500032c10 */ /* 0x040fe200087fe4ff */
[----:B------:R-:W3:Y:S01]  /*01a0*/  S2R R19, SR_CTAID.X ;  /* 0x0000000000137919 */ /* 0x000ee20000002500 */
[----:B------:R-:W4:Y:S01]  /*01b0*/  LDCU.U8 UR4, c[0x0][0x532] ;  /* 0x0000a640ff0477ac */ /* 0x000f220008000000 */
[----:B------:R-:W-:Y:S02]  /*01c0*/  @P3 IADD3.X R11, PT, PT, R0, UR7, RZ, P1, !PT ;  /* 0x00000007000b3c10 */ /* 0x000fe40008ffe4ff */
[----:B------:R-:W5:Y:S01]  /*01d0*/  @P2 LDG.E R8, desc[UR14][R2.64] ;  /* 0x0000000e02082981 */ /* 0x000f62000c1e1900 */
[----:B-1----:R-:W-:-:S03]  /*01e0*/  IADD3 R14, P0, PT, R15, R4, RZ ;  /* 0x000000040f0e7210 */ /* 0x002fc60007f1e0ff */
[----:B------:R1:W5:Y:S02]  /*01f0*/  @P3 LDG.E R9, desc[UR14][R10.64] ;  /* 0x0000000e0a093981 */ /* 0x000364000c1e1900 */
[----:B------:R-:W-:Y:S01]  /*0200*/  IMAD.X R15, R0, 0x1, R5, P0 ;  /* 0x00000001000f7824 */ /* 0x000fe200000e0605 */
[C---:B------:R-:W-:Y:S01]  /*0210*/  ISETP.NE.U32.AND P0, PT, R4.reuse, RZ, PT ;  /* 0x000000ff0400720c */ /* 0x040fe20003f05070 */
[----:B------:R-:W2:Y:S03]  /*0220*/  @!P2 LDC R0, c[0x0][0x43c] ;  /* 0x00010f00ff00ab82 */ /* 0x000ea60000000800 */
[C---:B------:R-:W-:Y:S02]  /*0230*/  ISETP.NE.AND.EX P0, PT, R5.reuse, RZ, PT, P0 ;  /* 0x000000ff0500720c */ /* 0x040fe40003f05300 */
[----:B------:R-:W-:Y:S02]  /*0240*/  ISETP.EQ.U32.AND P3, PT, R4, RZ, PT ;  /* 0x000000ff0400720c */ /* 0x000fe40003f62070 */
[----:B----4-:R-:W-:Y:S01]  /*0250*/  ISETP.NE.AND P1, PT, RZ, UR4, PT ;  /* 0x00000004ff007c0c */ /* 0x010fe2000bf25270 */
[----:B------:R-:W4:Y:S08]  /*0260*/  @!P2 LDC.64 R2, c[0x0][0x488] ;  /* 0x00012200ff02ab82 */ /* 0x000f300000000a00 */
[----:B-1----:R-:W1:Y:S01]  /*0270*/  @!P4 LDC R11, c[0x0][0x434] ;  /* 0x00010d00ff0bcb82 */ /* 0x002e620000000800 */
[----:B------:R-:W-:-:S07]  /*0280*/  ISETP.EQ.OR.EX P3, PT, R5, RZ, !P1, P3 ;  /* 0x000000ff0500720c */ /* 0x000fce0004f62730 */
[----:B------:R-:W1:Y:S01]  /*0290*/  @!P0 LDC R4, c[0x0][0x438] ;  /* 0x00010e00ff048b82 */ /* 0x000e620000000800 */
[----:B------:R-:W-:Y:S02]  /*02a0*/  IMAD.MOV.U32 R12, RZ, RZ, -0x1 ;  /* 0xffffffffff0c7424 */ /* 0x000fe400078e00ff */
[----:B---3--:R-:W-:-:S04]  /*02b0*/  IMAD.SHL.U32 R10, R19, 0x40, RZ ;  /* 0x00000040130a7824 */ /* 0x008fc800078e00ff */
[----:B------:R3:W5:Y:S01]  /*02c0*/  @!P3 LDG.E R12, desc[UR14][R14.64] ;  /* 0x0000000e0e0cb981 */ /* 0x000762000c1e1900 */
[----:B--2---:R-:W-:-:S05]  /*02d0*/  @P4 IMAD.IADD R11, R13, 0x1, -R124 ;  /* 0x000000010d0b4824 */ /* 0x004fca00078e0a7c */
[----:B-1----:R-:W-:Y:S01]  /*02e0*/  ISETP.GT.AND P3, PT, R11, R10, PT ;  /* 0x0000000a0b00720c */ /* 0x002fe20003f64270 */
[----:B---34-:R-:W-:-:S12]  /*02f0*/  @!P0 BRA `(.L_x_1112) ;  /* 0x00000000000c8947 */ /* 0x018fd80003800000 */
[----:B------:R-:W2:Y:S02]  /*0300*/  @P1 LDG.E R5, desc[UR14][R14.64+0x4] ;  /* 0x0000040e0e051981 */ /* 0x000ea4000c1e1900 */
[----:B--2--5:R-:W-:-:S06]  /*0310*/  @P1 IADD3 R4, PT, PT, R5, -R12, RZ ;  /* 0x8000000c05041210 */ /* 0x024fcc0007ffe0ff */
[----:B------:R1:W5:Y:S02]  /*0320*/  @!P1 LDG.E R4, desc[UR14][R14.64] ;  /* 0x0000000e0e049981 */ /* 0x000364000c1e1900 */
.L_x_1112:
        /* <DEDUP_REMOVED lines=26> */
[----:B------:R-:W3:Y:S08]  /*04d0*/  LDC.U8 R6, c[0x0][0x548] ;  /* 0x00015200ff067b82 */ /* 0x000ef00000000000 */
[----:B------:R-:W4:Y:S01]  /*04e0*/  @!P2 LDC.64 R8, c[0x0][0x400] ;  /* 0x00010000ff08ab82 */ /* 0x000f220000000a00 */
[----:B--2---:R-:W-:-:S07]  /*04f0*/  ISETP.NE.AND P1, PT, R0, RZ, PT ;  /* 0x000000ff0000720c */ /* 0x004fce0003f25270 */
[----:B------:R-:W2:Y:S08]  /*0500*/  @P2 LDC.64 R4, c[0x0][0x408] ;  /* 0x00010200ff042b82 */ /* 0x000eb00000000a00 */
[----:B------:R-:W3:Y:S01]  /*0510*/  LDC R0, c[0x0][0x434] ;  /* 0x00010d00ff007b82 */ /* 0x000ee20000000800 */
[----:B-1----:R-:W-:Y:S01]  /*0520*/  @P1 MOV R14, 0x1 ;  /* 0x00000001000e1802 */ /* 0x002fe20000000f00 */
[----:B----4-:R-:W-:-:S06]  /*0530*/  @!P2 IMAD.WIDE.U32 R12, R7, R8, RZ ;  /* 0x00000008070ca225 */ /* 0x010fcc00078e00ff */
[----:B------:R-:W1:Y:S01]  /*0540*/  @P1 LDC.64 R2, c[0x0][0x430] ;  /* 0x00010c00ff021b82 */ /* 0x000e620000000a00 */
[----:B------:R-:W-:-:S07]  /*0550*/  @!P2 MOV R8, R12 ;  /* 0x0000000c0008a202 */ /* 0x000fce0000000f00 */
[----:B------:R-:W4:Y:S01]  /*0560*/  @P1 LDC R23, c[0x0][0x430] ;  /* 0x00010c00ff171b82 */ /* 0x000f220000000800 */
[----:B--2---:R-:W-:-:S04]  /*0570*/  @P2 IMAD.WIDE.U32 R24, R124, R4, RZ ;  /* 0x000000047c182225 */ /* 0x004fc800078e00ff */
[----:B-1----:R-:W-:Y:S01]  /*0580*/  @P1 IMAD R2, R2, R3, RZ ;  /* 0x0000000302021224 */ /* 0x002fe200078e02ff */
[----:B---3--:R-:W-:Y:S06]  /*0590*/  @P1 BRA `(.L_x_1114) ;  /* 0x0000000000281947 */ /* 0x008fec0003800000 */
        /* <DEDUP_REMOVED lines=10> */
.L_x_1114:
[----:B------:R-:W1:Y:S01]  /*0640*/  LDCU.64 UR4, c[0x0][0x410] ;  /* 0x00008200ff0477ac */ /* 0x000e620008000a00 */
[----:B------:R-:W-:Y:S01]  /*0650*/  LOP3.LUT R3, R112, 0x18, RZ, 0xc0, !PT ;  /* 0x0000001870037812 */ /* 0x000fe200078ec0ff */
[----:B------:R-:W-:Y:S01]  /*0660*/  IMAD.IADD R11, R11, 0x1, -R10 ;  /* 0x000000010b0b7824 */ /* 0x000fe200078e0a0a */
[----:B------:R-:W-:Y:S01]  /*0670*/  @P2 MOV R8, R24 ;  /* 0x0000001800082202 */ /* 0x000fe20000000f00 */
[----:B------:R-:W-:Y:S01]  /*0680*/  @!P2 IMAD R9, R7, R9, R13 ;  /* 0x000000090709a224 */ /* 0x000fe200078e020d */
[----:B------:R-:W-:Y:S01]  /*0690*/  ISETP.NE.AND P1, PT, R6, RZ, !P1 ;  /* 0x000000ff0600720c */ /* 0x000fe20004f25270 */
[----:B------:R-:W-:Y:S01]  /*06a0*/  @P2 IMAD R9, R124, R5, R25 ;  /* 0x000000057c092224 */ /* 0x000fe200078e0219 */
[----:B------:R-:W-:Y:S01]  /*06b0*/  IADD3 R8, P0, PT, R3, R8, RZ ;  /* 0x0000000803087210 */ /* 0x000fe20007f1e0ff */
[----:B------:R-:W-:Y:S01]  /*06c0*/  IMAD R5, R7, R0, RZ ;  /* 0x0000000007057224 */ /* 0x000fe200078e02ff */
[-C--:B------:R-:W-:Y:S01]  /*06d0*/  ISETP.GE.AND P2, PT, R20, R11.reuse, PT ;  /* 0x0000000b1400720c */ /* 0x080fe20003f46270 */
[----:B----4-:R-:W-:Y:S01]  /*06e0*/  IMAD R2, R17, R2, RZ ;  /* 0x0000000211027224 */ /* 0x010fe200078e02ff */
[----:B------:R-:W-:Y:S01]  /*06f0*/  ISETP.NE.AND P3, PT, R124, -0x1, PT ;  /* 0xffffffff7c00780c */ /* 0x000fe20003f65270 */
[----:B------:R-:W-:Y:S01]  /*0700*/  IMAD.X R9, RZ, RZ, R9, P0 ;  /* 0x000000ffff097224 */ /* 0x000fe200000e0609 */
[----:B------:R-:W-:Y:S01]  /*0710*/  IADD3 R4, PT, PT, R20, 0x20, RZ ;  /* 0x0000002014047810 */ /* 0x000fe20007ffe0ff */
[----:B------:R-:W-:Y:S01]  /*0720*/  IMAD.MOV.U32 R21, RZ, RZ, RZ ;  /* 0x000000ffff157224 */ /* 0x000fe200078e00ff */
[----:B------:R-:W-:Y:S01]  /*0730*/  SEL R124, R5, R124, !P3 ;  /* 0x0000007c057c7207 */ /* 0x000fe20005800000 */
[----:B------:R-:W-:Y:S01]  /*0740*/  BSSY.RECONVERGENT B0, `(.L_x_1115) ;  /* 0x000001c000007945 */ /* 0x000fe20003800200 */
[----:B------:R-:W-:Y:S01]  /*0750*/  ISETP.GE.AND P0, PT, R4, R11, PT ;  /* 0x0000000b0400720c */ /* 0x000fe20003f06270 */
[----:B-1----:R-:W-:Y:S01]  /*0760*/  IMAD.WIDE.U32 R8, R17, UR4, R8 ;  /* 0x0000000411087c25 */ /* 0x002fe2000f8e0008 */
[----:B------:R-:W-:-:S02]  /*0770*/  ISETP.NE.AND P5, PT, R3, RZ, PT ;  /* 0x000000ff0300720c */ /* 0x000fc40003fa5270 */
[----:B------:R-:W-:Y:S01]  /*0780*/  LOP3.LUT R0, R3, 0x20, RZ, 0xfc, !PT ;  /* 0x0000002003007812 */ /* 0x000fe200078efcff */
[----:B------:R-:W-:Y:S01]  /*0790*/  IMAD R17, R17, UR5, R9 ;  /* 0x0000000511117c24 */ /* 0x000fe2000f8e0209 */
[----:B------:R-:W-:Y:S01]  /*07a0*/  SEL R5, R124, RZ, P1 ;  /* 0x000000ff7c057207 */ /* 0x000fe20000800000 */
[----:B------:R-:W-:Y:S01]  /*07b0*/  @!P1 IMAD R2, R7, R14, R2 ;  /* 0x0000000e07029224 */ /* 0x000fe200078e0202 */
[----:B------:R-:W-:Y:S01]  /*07c0*/  LOP3.LUT R7, R3, 0x40, RZ, 0xfc, !PT ;  /* 0x0000004003077812 */ /* 0x000fe200078efcff */
[----:B------:R-:W-:-:S04]  /*07d0*/  IMAD.WIDE.U32 R12, R19, 0x40, R20 ;  /* 0x00000040130c7825 */ /* 0x000fc800078e0014 */
        /* <DEDUP_REMOVED lines=18> */
.L_x_1116:
[----:B------:R-:W-:Y:S05]  /*0900*/  BSYNC.RECONVERGENT B0 ;  /* 0x0000000000007941 */ /* 0x000fea0003800200 */
.L_x_1115:
        /* <DEDUP_REMOVED lines=14> */
[----:B------:R-:W-:Y:S01]  /*09f0*/  MOV R13, R17 ;  /* 0x00000011000d7202 */ /* 0x000fe20000000f00 */
[----:B------:R-:W4:Y:S02]  /*0a00*/  LDCU UR8, c[0x0][0x440] ;  /* 0x00008800ff0877ac */ /* 0x000f240008000800 */
        /* <DEDUP_REMOVED lines=12> */
.L_x_1118:
[----:B------:R-:W-:Y:S05]  /*0ad0*/  BSYNC.RECONVERGENT B0 ;  /* 0x0000000000007941 */ /* 0x000fea0003800200 */
.L_x_1117:
        /* <DEDUP_REMOVED lines=11> */
.L_x_1120:
[----:B------:R-:W-:Y:S05]  /*0b90*/  BSYNC.RECONVERGENT B0 ;  /* 0x0000000000007941 */ /* 0x000fea0003800200 */
.L_x_1119:
[----:B------:R-:W-:Y:S05]  /*0ba0*/  @P5 EXIT ;  /* 0x000000000000594d */ /* 0x000fea0003800000 */
[----:B------:R-:W2:Y:S01]  /*0bb0*/  LDCU.64 UR4, c[0x0][0x420] ;  /* 0x00008400ff0477ac */ /* 0x000ea20008000a00 */
[----:B------:R-:W-:-:S05]  /*0bc0*/  IMAD R4, R4, R23, RZ ;  /* 0x0000001704047224 */ /* 0x000fca00078e02ff */
[----:B------:R-:W-:-:S04]  /*0bd0*/  IADD3 R5, P0, PT, R4, R5, RZ ;  /* 0x0000000504057210 */ /* 0x000fc80007f1e0ff */
[----:B------:R-:W-:Y:S02]  /*0be0*/  LEA.HI.X.SX32 R4, R4, R6, 0x1, P0 ;  /* 0x0000000604047211 */ /* 0x000fe400000f0eff */
[----:B--23--:R-:W-:-:S04]  /*0bf0*/  LEA R2, P0, R5, UR4, 0x2 ;  /* 0x0000000405027c11 */ /* 0x00cfc8000f8010ff */
[----:B------:R-:W-:Y:S01]  /*0c00*/  LEA.HI.X R3, R5, UR5, R4, 0x2, P0 ;  /* 0x0000000505037c11 */ /* 0x000fe200080f1404 */
[----:B------:R-:W-:-:S05]  /*0c10*/  IMAD.MOV.U32 R5, RZ, RZ, 0x7f800000 ;  /* 0x7f800000ff057424 */ /* 0x000fca00078e00ff */
[----:B------:R-:W-:Y:S01]  /*0c20*/  STG.E desc[UR14][R2.64], R5 ;  /* 0x0000000502007986 */ /* 0x000fe2000c10190e */
[----:B------:R-:W-:Y:S05]  /*0c30*/  EXIT ;  /* 0x000000000000794d */ /* 0x000fea0003800000 */
.L_x_1113:
        /* <DEDUP_REMOVED lines=23> */
.L_x_1121:
[----:B------:R-:W1:Y:S01]  /*0db0*/  LDC.64 R100, c[0x0][0x3b8] ;  /* 0x0000ee00ff647b82 */ /* 0x000e620000000a00 */
[----:B------:R-:W-:-:S05]  /*0dc0*/  IADD3 R14, PT, PT, R9, R12, RZ ;  /* 0x0000000c090e7210 */ /* 0x000fca0007ffe0ff */
[C---:B-1----:R-:W-:Y:S02]  /*0dd0*/  IMAD R4, R14.reuse, R101, RZ ;  /* 0x000000650e047224 */ /* 0x042fe400078e02ff */
[----:B------:R-:W-:-:S05]  /*0de0*/  IMAD.WIDE.U32 R14, R14, R100, RZ ;  /* 0x000000640e0e7225 */ /* 0x000fca00078e00ff */
[----:B------:R-:W-:-:S07]  /*0df0*/  IADD3 R4, PT, PT, R15, R4, RZ ;  /* 0x000000040f047210 */ /* 0x000fce0007ffe0ff */
.L_x_1122:
        /* <DEDUP_REMOVED lines=39> */
.L_x_1123:
[----:B------:R-:W1:Y:S01]  /*1070*/  LDC.64 R20, c[0x0][0x3c0] ;  /* 0x0000f000ff147b82 */ /* 0x000e620000000a00 */
[----:B------:R-:W-:-:S05]  /*1080*/  IADD3 R9, PT, PT, R9, R12, RZ ;  /* 0x0000000c09097210 */ /* 0x000fca0007ffe0ff */
[C---:B-1----:R-:W-:Y:S02]  /*1090*/  IMAD R3, R9.reuse, R21, RZ ;  /* 0x0000001509037224 */ /* 0x042fe400078e02ff */
[----:B------:R-:W-:-:S05]  /*10a0*/  IMAD.WIDE.U32 R22, R9, R20, RZ ;  /* 0x0000001409167225 */ /* 0x000fca00078e00ff */
[----:B------:R-:W-:-:S07]  /*10b0*/  IADD3 R3, PT, PT, R23, R3, RZ ;  /* 0x0000000317037210 */ /* 0x000fce0007ffe0ff */
.L_x_1124:
        /* <DEDUP_REMOVED lines=17> */
[----:B------:R-:W-:Y:S01]  /*11d0*/  IADD3 R8, P0, PT, R119, R8, RZ ;  /* 0x0000000877087210 */ /* 0x000fe20007f1e0ff */
[C---:B------:R-:W-:Y:S01]  /*11e0*/  IMAD.WIDE.U32 R14, R12.reuse, R100, R14 ;  /* 0x000000640c0e7225 */ /* 0x040fe200078e000e */
[----:B------:R-:W-:-:S02]  /*11f0*/  ISETP.GE.AND P2, PT, R12, R118, PT ;  /* 0x000000760c00720c */ /* 0x000fc40003f46270 */
[C---:B------:R-:W-:Y:S01]  /*1200*/  LOP3.LUT R125, R127.reuse, 0xd8, RZ, 0xc0, !PT ;  /* 0x000000d87f7d7812 */ /* 0x040fe200078ec0ff */
        /* <DEDUP_REMOVED lines=56> */
.L_x_1127:
[----:B------:R2:W-:Y:S02]  /*1590*/  STS.128 [R125+0x2000], RZ ;  /* 0x002000ff7d007388 */ /* 0x0005e40000000c00 */
.L_x_1126:
[----:B------:R-:W-:Y:S05]  /*15a0*/  BSYNC.RECONVERGENT B0 ;  /* 0x0000000000007941 */ /* 0x000fea0003800200 */
.L_x_1125:
        /* <DEDUP_REMOVED lines=37> */
.L_x_1130:
[----:B------:R4:W-:Y:S02]  /*1800*/  STS.128 [R125+0x2800], RZ ;  /* 0x002800ff7d007388 */ /* 0x0009e40000000c00 */
.L_x_1129:
[----:B------:R-:W-:Y:S05]  /*1810*/  BSYNC.RECONVERGENT B0 ;  /* 0x0000000000007941 */ /* 0x000fea0003800200 */
.L_x_1128:
[----:B------:R-:W-:Y:S01]  /*1820*/  IADD3 R2, PT, PT, R102, -0x1, RZ ;  /* 0xffffffff66027810 */ /* 0x000fe20007ffe0ff */
[----:B------:R-:W-:Y:S04]  /*1830*/  BSSY.RECONVERGENT B0, `(.L_x_1131) ;  /* 0x000001e000007945 */ /* 0x000fe80003800200 */
[----:B------:R-:W-:Y:S02]  /*1840*/  IMAD R4, R2, -0x40, R81 ;  /* 0xffffffc002047824 */ /* 0x000fe400078e0251 */
[-C--:B------:R-:W-:Y:S02]  /*1850*/  IMAD R5, R5, R2.reuse, RZ ;  /* 0x0000000205057224 */ /* 0x080fe400078e02ff */
[----:B------:R-:W-:Y:S01]  /*1860*/  IMAD.WIDE.U32 R14, R15, R2, RZ ;  /* 0x000000020f0e7225 */ /* 0x000fe200078e00ff */
[----:B------:R-:W-:-:S04]  /*1870*/  ISETP.GE.AND P3, PT, R12, R4, PT ;  /* 0x000000040c00720c */ /* 0x000fc80003f66270 */
[----:B------:R-:W-:-:S09]  /*1880*/  IADD3 R5, PT, PT, R15, R5, RZ ;  /* 0x000000050f057210 */ /* 0x000fd20007ffe0ff */
        /* <DEDUP_REMOVED lines=23> */
.L_x_1133:
[----:B------:R1:W-:Y:S02]  /*1a00*/  STS.128 [R125+0x5000], RZ ;  /* 0x005000ff7d007388 */ /* 0x0003e40000000c00 */
.L_x_1132:
[----:B------:R-:W-:Y:S05]  /*1a10*/  BSYNC.RECONVERGENT B0 ;  /* 0x0000000000007941 */ /* 0x000fea0003800200 */
.L_x_1131:
[----:B------:R-:W-:Y:S01]  /*1a20*/  ISETP.GE.AND P0, PT, R3, R4, PT ;  /* 0x000000040300720c */ /* 0x000fe20003f06270 */
[----:B------:R-:W-:Y:S01]  /*1a30*/  BSSY.RECONVERGENT B0, `(.L_x_1134) ;  /* 0x000001e000007945 */ /* 0x000fe20003800200 */
[----:B------:R-:W-:Y:S01]  /*1a40*/  SHF.R.U32.HI R0, RZ, 0x1, R112 ;  /* 0x00000001ff007819 */ /* 0x000fe20000011670 */
[C---:B-1----:R-:W-:Y:S01]  /*1a50*/  IMAD.SHL.U32 R9, R20.reuse, 0x40, RZ ;  /* 0x0000004014097824 */ /* 0x042fe200078e00ff */
        /* <DEDUP_REMOVED lines=26> */
.L_x_1136:
[----:B------:R1:W-:Y:S02]  /*1c00*/  STS.128 [R125+0x5800], RZ ;  /* 0x005800ff7d007388 */ /* 0x0003e40000000c00 */
.L_x_1135:
[----:B------:R-:W-:Y:S05]  /*1c10*/  BSYNC.RECONVERGENT B0 ;  /* 0x0000000000007941 */ /* 0x000fea0003800200 */
.L_x_1134:
        /* <DEDUP_REMOVED lines=35> */
.L_x_1139:
[----:B------:R1:W-:Y:S01]  /*1e50*/  STS.128 [R125+0x8000], RZ ;  /* 0x008000ff7d007388 */ /* 0x0003e20000000c00 */
[----:B------:R-:W-:Y:S05]  /*1e60*/  BRA `(.L_x_1140) ;  /* 0x00000000000c7947 */ /* 0x000fea0003800000 */
.L_x_1138:
[----:B------:R1:W-:Y:S04]  /*1e70*/  STS.128 [R125+0x6000], RZ ;  /* 0x006000ff7d007388 */ /* 0x0003e80000000c00 */
[----:B------:R1:W-:Y:S04]  /*1e80*/  STS.128 [R125+0x7000], RZ ;  /* 0x007000ff7d007388 */ /* 0x0003e80000000c00 */
[----:B------:R1:W-:Y:S02]  /*1e90*/  STS.128 [R125+0x8000], RZ ;  /* 0x008000ff7d007388 */ /* 0x0003e40000000c00 */
.L_x_1140:
[----:B------:R-:W-:Y:S05]  /*1ea0*/  BSYNC.RECONVERGENT B0 ;  /* 0x0000000000007941 */ /* 0x000fea0003800200 */
.L_x_1137:
        /* <DEDUP_REMOVED lines=30> */
.L_x_1143:
[----:B------:R1:W-:Y:S02]  /*2090*/  STS.128 [R125+0x8800], RZ ;  /* 0x008800ff7d007388 */ /* 0x0003e40000000c00 */
.L_x_1142:
[----:B------:R-:W-:Y:S05]  /*20a0*/  BSYNC.RECONVERGENT B0 ;  /* 0x0000000000007941 */ /* 0x000fea0003800200 */
.L_x_1141:
[C---:B------:R-:W-:Y:S01]  /*20b0*/  SHF.L.U32 R114, R112.reuse, 0x2, RZ ;  /* 0x0000000270727819 */ /* 0x040fe200000006ff */
[----:B------:R-:W5:Y:S01]  /*20c0*/  LDCU UR4, c[0x0][0x50c] ;  /* 0x0000a180ff0477ac */ /* 0x000f620008000800 */
[C---:B------:R-:W-:Y:S01]  /*20d0*/  SHF.L.U32 R115, R112.reuse, 0x4, RZ ;  /* 0x0000000470737819 */ /* 0x040fe200000006ff */
[----:B------:R-:W0:Y:S01]  /*20e0*/  LDGDEPBAR ;  /* 0x00000000000079af */ /* 0x000e220000000000 */
[----:B------:R-:W-:Y:S02]  /*20f0*/  SHF.L.U32 R3, R112, 0x5, RZ ;  /* 0x0000000570037819 */ /* 0x000fe400000006ff */
[----:B------:R-:W-:Y:S02]  /*2100*/  LOP3.LUT R8, R114, 0x18, RZ, 0xc0, !PT ;  /* 0x0000001872087812 */ /* 0x000fe400078ec0ff */
[C---:B-1----:R-:W-:Y:S02]  /*2110*/  LOP3.LUT R4, R115.reuse, 0x3e00, RZ, 0xc0, !PT ;  /* 0x00003e0073047812 */ /* 0x042fe400078ec0ff */
[----:B------:R-:W-:-:S02]  /*2120*/  LOP3.LUT R6, R115, 0x100, RZ, 0xc0, !PT ;  /* 0x0000010073067812 */ /* 0x000fc400078ec0ff */
[--C-:B------:R-:W-:Y:S02]  /*2130*/  LOP3.LUT R5, R8, 0xc0, R3.reuse, 0xf8, !PT ;  /* 0x000000c008057812 */ /* 0x100fe400078ef803 */
[--C-:B------:R-:W-:Y:S02]  /*2140*/  LOP3.LUT R113, R4, 0x120, R3.reuse, 0xf8, !PT ;  /* 0x0000012004717812 */ /* 0x100fe400078ef803 */
[----:B------:R-:W-:Y:S02]  /*2150*/  LOP3.LUT R23, R6, 0x20, R3, 0xf8, !PT ;  /* 0x0000002006177812 */ /* 0x000fe400078ef803 */
[C---:B------:R-:W-:Y:S02]  /*2160*/  LOP3.LUT R0, R5.reuse, 0x8, R0, 0x78, !PT ;  /* 0x0000000805007812 */ /* 0x040fe400078e7800 */
[----:B------:R-:W-:Y:S02]  /*2170*/  LOP3.LUT R4, R5, 0x8, R112, 0x78, !PT ;  /* 0x0000000805047812 */ /* 0x000fe400078e7870 */
[----:B------:R-:W-:-:S02]  /*2180*/  LOP3.LUT R113, R113, R0, RZ, 0xfc, !PT ;  /* 0x0000000071717212 */ /* 0x000fc400078efcff */
[----:B------:R-:W-:Y:S02]  /*2190*/  LOP3.LUT R23, R23, R4, RZ, 0xfc, !PT ;  /* 0x0000000417177212 */ /* 0x000fe400078efcff */
[----:B------:R-:W-:Y:S02]  /*21a0*/  LEA R113, R113, UR5, 0x1 ;  /* 0x0000000571717c11 */ /* 0x000fe4000f8e08ff */
[----:B------:R-:W-:Y:S02]  /*21b0*/  LEA R83, R23, UR5, 0x1 ;  /* 0x0000000517537c11 */ /* 0x000fe4000f8e08ff */
[----:B------:R-:W-:Y:S01]  /*21c0*/  LOP3.LUT P6, RZ, R112, 0x4, RZ, 0xc0, !PT ;  /* 0x0000000470ff7812 */ /* 0x000fe200078cc0ff */
[----:B------:R-:W-:Y:S01]  /*21d0*/  LDSM.16.M88.4 R44, [R113] ;  /* 0x00000000712c783b */ /* 0x000fe20000000200 */
[----:B------:R-:W-:Y:S02]  /*21e0*/  MOV R22, 0x20 ;  /* 0x0000002000167802 */ /* 0x000fe40000000f00 */
[----:B------:R-:W-:Y:S01]  /*21f0*/  ISETP.NE.AND P5, PT, R102, 0x1, PT ;  /* 0x000000016600780c */ /* 0x000fe20003fa5270 */
[----:B------:R-:W1:Y:S01]  /*2200*/  LDSM.16.M88.4 R32, [R83+0x3000] ;  /* 0x003000005320783b */ /* 0x000e620000000200 */
[----:B------:R-:W-:-:S02]  /*2210*/  SEL R22, R22, 0xffffffe0, !P6 ;  /* 0xffffffe016167807 */ /* 0x000fc40007000000 */
[C---:B------:R-:W-:Y:S01]  /*2220*/  VIMNMX R105, PT, PT, R2.reuse, R81, PT ;  /* 0x0000005102697248 */ /* 0x040fe20003fe0100 */
[----:B------:R-:W2:Y:S01]  /*2230*/  LDSM.16.M88.4 R60, [R83+0x3400] ;  /* 0x00340000533c783b */ /* 0x000ea20000000200 */
[-C--:B------:R-:W-:Y:S02]  /*2240*/  IADD3 R82, PT, PT, R113, R22.reuse, RZ ;  /* 0x0000001671527210 */ /* 0x080fe40007ffe0ff */
[----:B------:R-:W-:Y:S01]  /*2250*/  IADD3 R80, PT, PT, R83, R22, RZ ;  /* 0x0000001653507210 */ /* 0x000fe20007ffe0ff */
[----:B------:R-:W4:Y:S01]  /*2260*/  LDSM.16.M88.4 R52, [R83+0x3800] ;  /* 0x003800005334783b */ /* 0x000f220000000200 */
[----:B------:R-:W-:-:S03]  /*2270*/  VIADDMNMX R104, R2, 0x8, R81, PT ;  /* 0x0000000802687846 */ /* 0x000fc60003800151 */
[----:B------:R-:W5:Y:S04]  /*2280*/  LDSM.16.M88.4 R8, [R83+0x3c00] ;  /* 0x003c00005308783b */ /* 0x000f680000000200 */
[----:B------:R-:W-:Y:S04]  /*2290*/  LDSM.16.M88.4 R4, [R82] ;  /* 0x000000005204783b */ /* 0x000fe80000000200 */
[----:B------:R-:W5:Y:S04]  /*22a0*/  LDSM.16.M88.4 R24, [R80+0x3000] ;  /* 0x003000005018783b */ /* 0x000f680000000200 */
[----:B---3--:R-:W3:Y:S04]  /*22b0*/  LDSM.16.M88.4 R16, [R80+0x3400] ;  /* 0x003400005010783b */ /* 0x008ee80000000200 */
[----:B------:R-:W-:Y:S04]  /*22c0*/  LDSM.16.M88.4 R68, [R113+0x1000] ;  /* 0x001000007144783b */ /* 0x000fe80000000200 */
[----:B------:R-:W3:Y:S04]  /*22d0*/  LDSM.16.M88.4 R36, [R83+0x4000] ;  /* 0x004000005324783b */ /* 0x000ee80000000200 */
[----:B------:R-:W3:Y:S01]  /*22e0*/  LDSM.16.M88.4 R64, [R80+0x3800] ;  /* 0x003800005040783b */ /* 0x000ee20000000200 */
[C---:B-1----:R-:W-:Y:S03]  /*22f0*/  HMMA.16816.F32 R12, R44.reuse, R32, RZ ;  /* 0x000000202c0c723c */ /* 0x042fe600000018ff */
[----:B------:R-:W-:Y:S04]  /*2300*/  LDSM.16.M88.4 R40, [R82+0x1000] ;  /* 0x001000005228783b */ /* 0x000fe80000000200 */
[----:B------:R-:W-:Y:S01]  /*2310*/  LDSM.16.M88.4 R76, [R80+0x4000] ;  /* 0x00400000504c783b */ /* 0x000fe20000000200 */
[C---:B------:R-:W-:Y:S03]  /*2320*/  HMMA.16816.F32 R32, R44.reuse, R34, RZ ;  /* 0x000000222c20723c */ /* 0x040fe600000018ff */
[----:B------:R-:W-:Y:S05]  /*2330*/  LDSM.16.M88.4 R72, [R83+0x4400] ;  /* 0x004400005348783b */ /* 0x000fea0000000200 */
[C---:B--2---:R-:W-:Y:S08]  /*2340*/  HMMA.16816.F32 R28, R44.reuse, R60, RZ ;  /* 0x0000003c2c1c723c */ /* 0x044ff000000018ff */
[C---:B----4-:R-:W-:Y:S08]  /*2350*/  HMMA.16816.F32 R56, R44.reuse, R52, RZ ;  /* 0x000000342c38723c */ /* 0x050ff000000018ff */
[C---:B------:R-:W-:Y:S08]  /*2360*/  HMMA.16816.F32 R60, R44.reuse, R62, RZ ;  /* 0x0000003e2c3c723c */ /* 0x040ff000000018ff */
[C---:B------:R-:W-:Y:S08]  /*2370*/  HMMA.16816.F32 R52, R44.reuse, R54, RZ ;  /* 0x000000362c34723c */ /* 0x040ff000000018ff */
[C---:B-----5:R-:W-:Y:S08]  /*2380*/  HMMA.16816.F32 R48, R44.reuse, R8, RZ ;  /* 0x000000082c30723c */ /* 0x060ff000000018ff */
[----:B------:R-:W-:Y:S01]  /*2390*/  HMMA.16816.F32 R44, R44, R10, RZ ;  /* 0x0000000a2c2c723c */ /* 0x000fe200000018ff */
[----:B------:R-:W1:Y:S07]  /*23a0*/  LDSM.16.M88.4 R8, [R80+0x3c00] ;  /* 0x003c00005008783b */ /* 0x000e6e0000000200 */
[C---:B------:R-:W-:Y:S08]  /*23b0*/  HMMA.16816.F32 R12, R4.reuse, R24, R12 ;  /* 0x00000018040c723c */ /* 0x040ff0000000180c */
[C---:B------:R-:W-:Y:S01]  /*23c0*/  HMMA.16816.F32 R32, R4.reuse, R26, R32 ;  /* 0x0000001a0420723c */ /* 0x040fe20000001820 */
[----:B------:R-:W-:Y:S07]  /*23d0*/  LDSM.16.M88.4 R24, [R113+0x2000] ;  /* 0x002000007118783b */ /* 0x000fee0000000200 */
[C---:B---3--:R-:W-:Y:S08]  /*23e0*/  HMMA.16816.F32 R28, R4.reuse, R16, R28 ;  /* 0x00000010041c723c */ /* 0x048ff0000000181c */
[----:B------:R-:W-:Y:S01]  /*23f0*/  HMMA.16816.F32 R60, R4, R18, R60 ;  /* 0x00000012043c723c */ /* 0x000fe2000000183c */
[----:B------:R-:W2:Y:S07]  /*2400*/  LDSM.16.M88.4 R16, [R83+0x5000] ;  /* 0x005000005310783b */ /* 0x000eae0000000200 */
[C---:B------:R-:W-:Y:S08]  /*2410*/  HMMA.16816.F32 R12, R68.reuse, R36, R12 ;  /* 0x00000024440c723c */ /* 0x040ff0000000180c */
[----:B------:R-:W-:Y:S01]  /*2420*/  HMMA.16816.F32 R32, R68, R38, R32 ;  /* 0x000000264420723c */ /* 0x000fe20000001820 */
[----:B------:R-:W-:Y:S07]  /*2430*/  LDSM.16.M88.4 R36, [R80+0x4400] ;  /* 0x004400005024783b */ /* 0x000fee0000000200 */
[C---:B------:R-:W-:Y:S08]  /*2440*/  HMMA.16816.F32 R56, R4.reuse, R64, R56 ;  /* 0x000000400438723c */ /* 0x040ff00000001838 */
[C---:B------:R-:W-:Y:S01]  /*2450*/  HMMA.16816.F32 R52, R4.reuse, R66, R52 ;  /* 0x000000420434723c */ /* 0x040fe20000001834 */
[----:B------:R-:W-:Y:S07]  /*2460*/  LDSM.16.M88.4 R64, [R83+0x4800] ;  /* 0x004800005340783b */ /* 0x000fee0000000200 */
[C---:B-1----:R-:W-:Y:S08]  /*2470*/  HMMA.16816.F32 R48, R4.reuse, R8, R48 ;  /* 0x000000080430723c */ /* 0x042ff00000001830 */
[----:B------:R-:W-:Y:S01]  /*2480*/  HMMA.16816.F32 R44, R4, R10, R44 ;  /* 0x0000000a042c723c */ /* 0x000fe2000000182c */
[----:B------:R-:W-:Y:S04]  /*2490*/  LDSM.16.M88.4 R8, [R82+0x2000] ;  /* 0x002000005208783b */ /* 0x000fe80000000200 */
[----:B------:R-:W1:Y:S03]  /*24a0*/  LDSM.16.M88.4 R4, [R80+0x5000] ;  /* 0x005000005004783b */ /* 0x000e660000000200 */
[C---:B------:R-:W-:Y:S08]  /*24b0*/  HMMA.16816.F32 R12, R40.reuse, R76, R12 ;  /* 0x0000004c280c723c */ /* 0x040ff0000000180c */
[----:B------:R-:W-:Y:S08]  /*24c0*/  HMMA.16816.F32 R32, R40, R78, R32 ;  /* 0x0000004e2820723c */ /* 0x000ff00000001820 */
[----:B------:R-:W-:Y:S08]  /*24d0*/  HMMA.16816.F32 R28, R68, R72, R28 ;  /* 0x00000048441c723c */ /* 0x000ff0000000181c */
[C---:B--2---:R-:W-:Y:S08]  /*24e0*/  HMMA.16816.F32 R12, R24.reuse, R16, R12 ;  /* 0x00000010180c723c */ /* 0x044ff0000000180c */
[----:B------:R-:W-:Y:S01]  /*24f0*/  HMMA.16816.F32 R32, R24, R18, R32 ;  /* 0x000000121820723c */ /* 0x000fe20000001820 */
[----:B------:R-:W2:Y:S07]  /*2500*/  LDSM.16.M88.4 R16, [R83+0x4c00] ;  /* 0x004c00005310783b */ /* 0x000eae0000000200 */
[----:B------:R-:W-:Y:S08]  /*2510*/  HMMA.16816.F32 R60, R68, R74, R60 ;  /* 0x0000004a443c723c */ /* 0x000ff0000000183c */
[C---:B-1----:R-:W-:Y:S08]  /*2520*/  HMMA.16816.F32 R12, R8.reuse, R4, R12 ;  /* 0x00000004080c723c */ /* 0x042ff0000000180c */
[----:B------:R-:W-:Y:S01]  /*2530*/  HMMA.16816.F32 R32, R8, R6, R32 ;  /* 0x000000060820723c */ /* 0x000fe20000001820 */
[----:B------:R-:W1:Y:S07]  /*2540*/  LDSM.16.M88.4 R4, [R80+0x4800] ;  /* 0x004800005004783b */ /* 0x000e6e0000000200 */
[----:B------:R-:W-:Y:S01]  /*2550*/  HMMA.16816.F32 R72, R68, R64, R56 ;  /* 0x000000404448723c */ /* 0x000fe20000001838 */
[----:B------:R-:W3:Y:S02]  /*2560*/  LDSM.16.M88.4 R56, [R83+0x5400] ;  /* 0x005400005338783b */ /* 0x000ee40000000200 */
[----:B------:R-:W-:Y:S01]  /*2570*/  FMUL.FTZ R12, R12, UR4 ;  /* 0x000000040c0c7c20 */ /* 0x000fe20008410000 */
[----:B------:R-:W-:-:S03]  /*2580*/  FMUL.FTZ R65, R13, UR4 ;  /* 0x000000040d417c20 */ /* 0x000fc60008410000 */
[----:B------:R4:W1:Y:S01]  /*2590*/  MUFU.TANH R64, R12 ;  /* 0x0000000c00407308 */ /* 0x0008620000002400 */
[----:B------:R-:W-:Y:S01]  /*25a0*/  HMMA.16816.F32 R52, R68, R66, R52 ;  /* 0x000000424434723c */ /* 0x000fe20000001834 */
[----:B------:R-:W-:Y:S01]  /*25b0*/  FMUL.FTZ R66, R14, UR4 ;  /* 0x000000040e427c20 */ /* 0x000fe20008410000 */
[----:B------:R-:W-:-:S05]  /*25c0*/  FMUL.FTZ R67, R15, UR4 ;  /* 0x000000040f437c20 */ /* 0x000fca0008410000 */
[----:B------:R-:W1:Y:S01]  /*25d0*/  MUFU.TANH R65, R65 ;  /* 0x0000004100417308 */ /* 0x000e620000002400 */
[C---:B------:R-:W-:Y:S01]  /*25e0*/  HMMA.16816.F32 R76, R40.reuse, R36, R28 ;  /* 0x00000024284c723c */ /* 0x040fe2000000181c */
[----:B------:R-:W-:Y:S06]  /*25f0*/  LDSM.16.M88.4 R28, [R80+0x5400] ;  /* 0x00540000501c783b */ /* 0x000fec0000000200 */
[----:B------:R-:W3:Y:S01]  /*2600*/  MUFU.TANH R66, R66 ;  /* 0x0000004200427308 */ /* 0x000ee20000002400 */
[----:B------:R-:W-:Y:S01]  /*2610*/  HMMA.16816.F32 R60, R40, R38, R60 ;  /* 0x00000026283c723c */ /* 0x000fe2000000183c */
[----:B----4-:R-:W4:Y:S04]  /*2620*/  LDSM.16.M88.4 R12, [R83+0x5800] ;  /* 0x00580000530c783b */ /* 0x010f280000000200 */
[----:B------:R-:W5:Y:S02]  /*2630*/  LDSM.16.M88.4 R36, [R80+0x4c00] ;  /* 0x004c00005024783b */ /* 0x000f640000000200 */
[----:B------:R-:W3:Y:S01]  /*2640*/  MUFU.TANH R67, R67 ;  /* 0x0000004300437308 */ /* 0x000ee20000002400 */
[----:B--2---:R-:W-:Y:S01]  /*2650*/  HMMA.16816.F32 R48, R68, R16, R48 ;  /* 0x000000104430723c */ /* 0x004fe20000001830 */
[----:B------:R-:W-:Y:S01]  /*2660*/  FMUL.FTZ R16, R32, UR4 ;  /* 0x0000000420107c20 */ /* 0x000fe20008410000 */
[----:B------:R-:W-:-:S05]  /*2670*/  FMUL.FTZ R17, R33, UR4 ;  /* 0x0000000421117c20 */ /* 0x000fca0008410000 */
[----:B------:R-:W2:Y:S01]  /*2680*/  MUFU.TANH R16, R16 ;  /* 0x0000001000107308 */ /* 0x000ea20000002400 */
[C---:B-1----:R-:W-:Y:S07]  /*2690*/  HMMA.16816.F32 R72, R40.reuse, R4, R72 ;  /* 0x000000042848723c */ /* 0x042fee0000001848 */
[----:B------:R-:W1:Y:S01]  /*26a0*/  MUFU.TANH R17, R17 ;  /* 0x0000001100117308 */ /* 0x000e620000002400 */
[----:B------:R-:W-:Y:S01]  /*26b0*/  HMMA.16816.F32 R52, R40, R6, R52 ;  /* 0x000000062834723c */ /* 0x000fe20000001834 */
[----:B------:R-:W2:Y:S07]  /*26c0*/  LDSM.16.M88.4 R4, [R83+0x5c00] ;  /* 0x005c00005304783b */ /* 0x000eae0000000200 */
[----:B------:R-:W-:Y:S08]  /*26d0*/  HMMA.16816.F32 R44, R68, R18, R44 ;  /* 0x00000012442c723c */ /* 0x000ff0000000182c */
[C---:B---3--:R-:W-:Y:S08]  /*26e0*/  HMMA.16816.F32 R76, R24.reuse, R56, R76 ;  /* 0x00000038184c723c */ /* 0x048ff0000000184c */
[C---:B------:R-:W-:Y:S01]  /*26f0*/  HMMA.16816.F32 R60, R24.reuse, R58, R60 ;  /* 0x0000003a183c723c */ /* 0x040fe2000000183c */
[----:B------:R-:W3:Y:S07]  /*2700*/  LDSM.16.M88.4 R56, [R80+0x5800] ;  /* 0x005800005038783b */ /* 0x000eee0000000200 */
[C---:B----4-:R-:W-:Y:S08]  /*2710*/  HMMA.16816.F32 R72, R24.reuse, R12, R72 ;  /* 0x0000000c1848723c */ /* 0x050ff00000001848 */
[----:B------:R-:W-:Y:S01]  /*2720*/  HMMA.16816.F32 R52, R24, R14, R52 ;  /* 0x0000000e1834723c */ /* 0x000fe20000001834 */
[----:B------:R-:W4:Y:S01]  /*2730*/  LDSM.16.M88.4 R12, [R80+0x5c00] ;  /* 0x005c0000500c783b */ /* 0x000f220000000200 */
[----:B------:R-:W-:-:S06]  /*2740*/  DEPBAR.LE SB0, 0x0 ;  /* 0x000080000000791a */ /* 0x000fcc0000000000 */
[C---:B-----5:R-:W-:Y:S08]  /*2750*/  HMMA.16816.F32 R48, R40.reuse, R36, R48 ;  /* 0x000000242830723c */ /* 0x060ff00000001830 */
[----:B------:R-:W-:Y:S08]  /*2760*/  HMMA.16816.F32 R44, R40, R38, R44 ;  /* 0x00000026282c723c */ /* 0x000ff0000000182c */
[----:B------:R-:W-:Y:S01]  /*2770*/  HMMA.16816.F32 R76, R8, R28, R76 ;  /* 0x0000001c084c723c */ /* 0x000fe2000000184c */
[----:B------:R-:W-:Y:S01]  /*2780*/  FMUL.FTZ R28, R34, UR4 ;  /* 0x00000004221c7c20 */ /* 0x000fe20008410000 */
[----:B------:R-:W-:-:S05]  /*2790*/  FMUL.FTZ R29, R35, UR4 ;  /* 0x00000004231d7c20 */ /* 0x000fca0008410000 */
[----:B------:R-:W1:Y:S01]  /*27a0*/  MUFU.TANH R28, R28 ;  /* 0x0000001c001c7308 */ /* 0x000e620000002400 */
[C---:B--2---:R-:W-:Y:S07]  /*27b0*/  HMMA.16816.F32 R48, R24.reuse, R4, R48 ;  /* 0x000000041830723c */ /* 0x044fee0000001830 */
[----:B------:R-:W2:Y:S01]  /*27c0*/  MUFU.TANH R29, R29 ;  /* 0x0000001d001d7308 */ /* 0x000ea20000002400 */
[----:B------:R-:W-:Y:S03]  /*27d0*/  HMMA.16816.F32 R44, R24, R6, R44 ;  /* 0x00000006182c723c */ /* 0x000fe6000000182c */
[----:B------:R-:W-:Y:S01]  /*27e0*/  FMUL.FTZ R32, R76, UR4 ;  /* 0x000000044c207c20 */ /* 0x000fe20008410000 */
[----:B------:R-:W-:-:S04]  /*27f0*/  FMUL.FTZ R33, R79, UR4 ;  /* 0x000000044f217c20 */ /* 0x000fc80008410000 */
[C---:B------:R-:W-:Y:S01]  /*2800*/  HMMA.16816.F32 R60, R8.reuse, R30, R60 ;  /* 0x0000001e083c723c */ /* 0x040fe2000000183c */
[----:B------:R-:W-:Y:S01]  /*2810*/  FMUL.FTZ R30, R77, UR4 ;  /* 0x000000044d1e7c20 */ /* 0x000fe20008410000 */
[----:B------:R-:W-:Y:S01]  /*2820*/  FMUL.FTZ R31, R78, UR4 ;  /* 0x000000044e1f7c20 */ /* 0x000fe20008410000 */
[----:B------:R-:W1:Y:S05]  /*2830*/  MUFU.TANH R32, R32 ;  /* 0x0000002000207308 */ /* 0x000e6a0000002400 */
[C---:B---3--:R-:W-:Y:S03]  /*2840*/  HMMA.16816.F32 R72, R8.reuse, R56, R72 ;  /* 0x000000380848723c */ /* 0x048fe60000001848 */
[----:B------:R-:W3:Y:S05]  /*2850*/  MUFU.TANH R30, R30 ;  /* 0x0000001e001e7308 */ /* 0x000eea0000002400 */
[C---:B------:R-:W-:Y:S03]  /*2860*/  HMMA.16816.F32 R52, R8.reuse, R58, R52 ;  /* 0x0000003a0834723c */ /* 0x040fe60000001834 */
[----:B------:R-:W-:Y:S01]  /*2870*/  FMUL.FTZ R34, R60, UR4 ;  /* 0x000000043c227c20 */ /* 0x000fe20008410000 */
[----:B------:R-:W-:Y:S01]  /*2880*/  FMUL.FTZ R35, R61, UR4 ;  /* 0x000000043d237c20 */ /* 0x000fe20008410000 */
[----:B------:R-:W-:Y:S01]  /*2890*/  FMUL.FTZ R18, R62, UR4 ;  /* 0x000000043e127c20 */ /* 0x000fe20008410000 */
[----:B------:R-:W-:Y:S01]  /*28a0*/  FMUL.FTZ R5, R63, UR4 ;  /* 0x000000043f057c20 */ /* 0x000fe20008410000 */
[----:B------:R-:W1:Y:S01]  /*28b0*/  MUFU.TANH R31, R31 ;  /* 0x0000001f001f7308 */ /* 0x000e620000002400 */
[C---:B----4-:R-:W-:Y:S03]  /*28c0*/  HMMA.16816.F32 R48, R8.reuse, R12, R48 ;  /* 0x0000000c0830723c */ /* 0x050fe60000001830 */
[----:B------:R-:W-:Y:S01]  /*28d0*/  FMUL.FTZ R72, R72, UR4 ;  /* 0x0000000448487c20 */ /* 0x000fe20008410000 */
[----:B------:R-:W-:Y:S01]  /*28e0*/  FMUL.FTZ R73, R73, UR4 ;  /* 0x0000000449497c20 */ /* 0x000fe20008410000 */
[----:B------:R-:W-:Y:S01]  /*28f0*/  FMUL.FTZ R74, R74, UR4 ;  /* 0x000000044a4a7c20 */ /* 0x000fe20008410000 */
[----:B------:R-:W-:Y:S01]  /*2900*/  FMUL.FTZ R75, R75, UR4 ;  /* 0x000000044b4b7c20 */ /* 0x000fe20008410000 */
[----:B------:R-:W4:Y:S01]  /*2910*/  MUFU.TANH R33, R33 ;  /* 0x0000002100217308 */ /* 0x000f220000002400 */
        /* <DEDUP_REMOVED lines=15> */
[----:B------:R-:W1:Y:S08]  /*2a10*/  MUFU.TANH R18, R18 ;  /* 0x0000001200127308 */ /* 0x000e700000002400 */
        /* <DEDUP_REMOVED lines=19> */
[----:B------:R-:W2:Y:S01]  /*2b50*/  LDCU UR4, c[0x0][0x440] ;  /* 0x00008800ff0477ac */ /* 0x000ea20008000800 */
[----:B------:R-:W-:Y:S01]  /*2b60*/  VIADD R7, R102, 0xfffffffe ;  /* 0xfffffffe66077836 */ /* 0x000fe20000000000 */
[----:B------:R-:W-:Y:S03]  /*2b70*/  BSSY.RECONVERGENT B0, `(.L_x_1145) ;  /* 0x000002e000007945 */ /* 0x000fe60003800200 */
[----:B------:R-:W-:-:S04]  /*2b80*/  IMAD.WIDE.U32 R8, R7, R100, RZ ;  /* 0x0000006407087225 */ /* 0x000fc800078e00ff */
[----:B------:R-:W-:Y:S01]  /*2b90*/  IMAD R7, R7, R101, R9 ;  /* 0x0000006507077224 */ /* 0x000fe200078e0209 */
[C---:B------:R-:W-:Y:S01]  /*2ba0*/  LEA R6, P0, R8.reuse, R123, 0x7 ;  /* 0x0000007b08067211 */ /* 0x040fe200078038ff */
[----:B------:R-:W-:-:S03]  /*2bb0*/  IMAD.SHL.U32 R9, R8, 0x40, RZ ;  /* 0x0000004008097824 */ /* 0x000fc600078e00ff */
[C-C-:B------:R-:W-:Y:S02]  /*2bc0*/  SHF.L.U64.HI R2, R8.reuse, 0x6, R7.reuse ;  /* 0x0000000608027819 */ /* 0x140fe40000010207 */
[----:B------:R-:W-:Y:S02]  /*2bd0*/  LEA.HI.X R7, R8, R122, R7, 0x7, P0 ;  /* 0x0000007a08077211 */ /* 0x000fe400000f3c07 */
[----:B--2---:R-:W-:Y:S02]  /*2be0*/  ISETP.GE.AND P2, PT, R119, UR4, PT ;  /* 0x0000000477007c0c */ /* 0x004fe4000bf46270 */
[----:B------:R-:W-:Y:S02]  /*2bf0*/  ISETP.GE.AND P1, PT, R132, UR4, PT ;  /* 0x0000000484007c0c */ /* 0x000fe4000bf26270 */
[----:B------:R-:W-:Y:S02]  /*2c00*/  ISETP.GE.AND P0, PT, R131, UR4, PT ;  /* 0x0000000483007c0c */ /* 0x000fe4000bf06270 */
[----:B------:R-:W-:-:S04]  /*2c10*/  LEA R4, P3, R100, R9, 0x5 ;  /* 0x0000000964047211 */ /* 0x000fc800078628ff */
        /* <DEDUP_REMOVED lines=34> */
.L_x_1146:
[----:B------:R4:W-:Y:S02]  /*2e40*/  STS.128 [R125+0x5800], RZ ;  /* 0x005800ff7d007388 */ /* 0x0009e40000000c00 */
.L_x_1147:
[----:B------:R-:W-:Y:S05]  /*2e50*/  BSYNC.RECONVERGENT B0 ;  /* 0x0000000000007941 */ /* 0x000fea0003800200 */
.L_x_1145:
[----:B------:R-:W0:Y:S02]  /*2e60*/  LDGDEPBAR ;  /* 0x00000000000079af */ /* 0x000e240000000000 */
.L_x_1144:
[----:B--2---:R-:W-:Y:S01]  /*2e70*/  IMAD.SHL.U32 R7, R112, 0x2, RZ ;  /* 0x0000000270077824 */ /* 0x004fe200078e00ff */
[----:B------:R-:W2:Y:S01]  /*2e80*/  LDCU UR4, c[0x0][0x45c] ;  /* 0x00008b80ff0477ac */ /* 0x000ea20008000800 */
[----:B------:R-:W-:-:S03]  /*2e90*/  LOP3.LUT R103, R0, 0x120, R3, 0xf8, !PT ;  /* 0x0000012000677812 */ /* 0x000fc600078ef803 */
[----:B------:R-:W-:Y:S02]  /*2ea0*/  LOP3.LUT R7, R7, 0x6, RZ, 0xc0, !PT ;  /* 0x0000000607077812 */ /* 0x000fe400078ec0ff */
        /* <DEDUP_REMOVED lines=9> */
[----:B------:R-:W-:Y:S01]  /*2f40*/  VIADD R10, R2, 0xffffffd9 ;  /* 0xffffffd9020a7836 */ /* 0x000fe20000000000 */
[----:B------:R-:W-:Y:S01]  /*2f50*/  ISETP.GE.AND P4, PT, R4, R104, PT ;  /* 0x000000680400720c */ /* 0x000fe20003f86270 */
[----:B------:R-:W-:Y:S01]  /*2f60*/  VIADD R4, R2, 0xffffffc8 ;  /* 0xffffffc802047836 */ /* 0x000fe20000000000 */
[----:B------:R-:W-:Y:S01]  /*2f70*/  FSEL R64, R64, -INF , !P2 ;  /* 0xff80000040407808 */ /* 0x000fe20005000000 */
[----:B------:R-:W-:Y:S01]  /*2f80*/  VIADD R12, R2, 0xffffffe1 ;  /* 0xffffffe1020c7836 */ /* 0x000fe20000000000 */
[-C--:B------:R-:W-:Y:S01]  /*2f90*/  ISETP.GE.AND P1, PT, R6, R105.reuse, PT ;  /* 0x000000690600720c */ /* 0x080fe20003f26270 */
[----:B------:R-:W-:Y:S01]  /*2fa0*/  LDSM.16.MT88.4 R60, [R103+0x7000] ;  /* 0x00700000673c783b */ /* 0x000fe20000004200 */
[----:B------:R-:W-:-:S02]  /*2fb0*/  ISETP.GE.AND P0, PT, R4, R105, PT ;  /* 0x000000690400720c */ /* 0x000fc40003f06270 */
[-C--:B------:R-:W-:Y:S01]  /*2fc0*/  ISETP.GE.AND P2, PT, R4, R104.reuse, PT ;  /* 0x000000680400720c */ /* 0x080fe20003f46270 */
[----:B------:R-:W-:Y:S01]  /*2fd0*/  VIADD R4, R2, 0xffffffd0 ;  /* 0xffffffd002047836 */ /* 0x000fe20000000000 */
[-C--:B------:R-:W-:Y:S01]  /*2fe0*/  ISETP.GE.AND P3, PT, R6, R104.reuse, PT ;  /* 0x000000680600720c */ /* 0x080fe20003f66270 */
[----:B-1----:R-:W-:Y:S01]  /*2ff0*/  LDSM.16.MT88.4 R52, [R86+0x7000] ;  /* 0x007000005634783b */ /* 0x002fe20000004200 */
[----:B---3--:R-:W-:Y:S02]  /*3000*/  FSEL R9, R66, -INF , !P4 ;  /* 0xff80000042097808 */ /* 0x008fe40006000000 */
[----:B------:R-:W-:Y:S01]  /*3010*/  FSEL R6, R65, -INF , !P1 ;  /* 0xff80000041067808 */ /* 0x000fe20004800000 */
[----:B------:R-:W-:Y:S01]  /*3020*/  LDSM.16.MT88.4 R40, [R103+0x8000] ;  /* 0x008000006728783b */ /* 0x000fe20000004200 */
[C---:B------:R-:W-:Y:S02]  /*3030*/  ISETP.GE.AND P4, PT, R7.reuse, R105, PT ;  /* 0x000000690700720c */ /* 0x040fe40003f86270 */
[----:B------:R-:W-:Y:S01]  /*3040*/  ISETP.GE.AND P1, PT, R7, R104, PT ;  /* 0x000000680700720c */ /* 0x000fe20003f26270 */
[----:B------:R-:W-:Y:S01]  /*3050*/  VIADD R7, R2, 0xffffffd1 ;  /* 0xffffffd102077836 */ /* 0x000fe20000000000 */
[----:B------:R-:W-:Y:S01]  /*3060*/  FSEL R67, R67, -INF , !P3 ;  /* 0xff80000043437808 */ /* 0x000fe20005800000 */
[----:B------:R-:W-:Y:S01]  /*3070*/  LDSM.16.MT88.4 R24, [R103+0x7400] ;  /* 0x007400006718783b */ /* 0x000fe20000004200 */
        /* <DEDUP_REMOVED lines=13> */
[----:B------:R-:W-:Y:S02]  /*3150*/  ISETP.GE.AND P3, PT, R4, R104, PT ;  /* 0x000000680400720c */ /* 0x000fe40003f66270 */
[----:B------:R-:W-:Y:S02]  /*3160*/  ISETP.GE.AND P0, PT, R10, R105, PT ;  /* 0x000000690a00720c */ /* 0x000fe40003f06270 */
[----:B------:R-:W-:-:S02]  /*3170*/  FSEL R4, R30, -INF , !P2 ;  /* 0xff8000001e047808 */ /* 0x000fc40005000000 */
[----:B------:R-:W-:Y:S02]  /*3180*/  FSEL R33, R33, -INF , !P4 ;  /* 0xff80000021217808 */ /* 0x000fe40006000000 */
[----:B------:R-:W-:Y:S02]  /*3190*/  FSEL R34, R34, -INF , !P1 ;  /* 0xff80000022227808 */ /* 0x000fe40004800000 */
[-C--:B------:R-:W-:Y:S01]  /*31a0*/  ISETP.GE.AND P2, PT, R10, R104.reuse, PT ;  /* 0x000000680a00720c */ /* 0x080fe20003f46270 */
[----:B------:R-:W-:Y:S01]  /*31b0*/  VIADD R10, R2, 0xffffffe8 ;  /* 0xffffffe8020a7836 */ /* 0x000fe20000000000 */
        /* <DEDUP_REMOVED lines=17> */
[----:B------:R-:W-:-:S02]  /*32d0*/  FMNMX3.FTZ R13, R64, R6, R16, !PT ;  /* 0x00000006400d7276 */ /* 0x000fc40007810010 */
[----:B------:R-:W-:Y:S02]  /*32e0*/  FSEL R117, R117, -INF , !P0 ;  /* 0xff80000075757808 */ /* 0x000fe40004000000 */
[----:B------:R-:W-:Y:S02]  /*32f0*/  FSEL R128, R128, -INF , !P2 ;  /* 0xff80000080807808 */ /* 0x000fe40005000000 */
[C---:B------:R-:W-:Y:S02]  /*3300*/  ISETP.GE.AND P0, PT, R10.reuse, R105, PT ;  /* 0x000000690a00720c */ /* 0x040fe40003f06270 */
[----:B------:R-:W-:Y:S01]  /*3310*/  ISETP.GE.AND P2, PT, R10, R104, PT ;  /* 0x000000680a00720c */ /* 0x000fe20003f46270 */
[C---:B------:R-:W-:Y:S01]  /*3320*/  VIADD R10, R2.reuse, 0xfffffff8 ;  /* 0xfffffff8020a7836 */ /* 0x040fe20000000000 */
        /* <DEDUP_REMOVED lines=27> */
[----:B------:R-:W-:Y:S02]  /*34e0*/  FSEL R88, R88, -INF , !P0 ;  /* 0xff80000058587808 */ /* 0x000fe40004000000 */
[----:B------:R-:W-:Y:S02]  /*34f0*/  FMNMX3.FTZ R10, R10, R111, R90, !PT ;  /* 0x0000006f0a0a7276 */ /* 0x000fe4000781005a */
[----:B------:R-:W-:Y:S02]  /*3500*/  FMNMX.FTZ R14, R91, R14, !PT ;  /* 0x0000000e5b0e7209 */ /* 0x000fe40007810000 */
[----:B------:R-:W-:Y:S02]  /*3510*/  FSEL R87, R87, -INF , !P3 ;  /* 0xff80000057577808 */ /* 0x000fe40005800000 */
[----:B------:R-:W-:Y:S01]  /*3520*/  FMNMX3.FTZ R10, R10, R89, R88, !PT ;  /* 0x000000590a0a7276 */ /* 0x000fe20007810058 */
[----:B------:R-:W1:Y:S03]  /*3530*/  SHFL.BFLY PT, R15, R14, 0x2, 0x1f ;  /* 0x0c401f000e0f7f89 */ /* 0x000e6600000e0000 */
[----:B------:R-:W-:-:S05]  /*3540*/  FMNMX.FTZ R12, R87, R10, !PT ;  /* 0x0000000a570c7209 */ /* 0x000fca0007810000 */
[----:B------:R-:W3:Y:S01]  /*3550*/  SHFL.BFLY PT, R13, R12, 0x2, 0x1f ;  /* 0x0c401f000c0d7f89 */ /* 0x000ee200000e0000 */
[----:B-1----:R-:W-:-:S05]  /*3560*/  FMNMX.FTZ R15, R14, R15, !PT ;  /* 0x0000000f0e0f7209 */ /* 0x002fca0007810000 */
[----:B------:R-:W1:Y:S01]  /*3570*/  SHFL.BFLY PT, R2, R15, 0x1, 0x1f ;  /* 0x0c201f000f027f89 */ /* 0x000e6200000e0000 */
[----:B---3--:R-:W-:-:S05]  /*3580*/  FMNMX.FTZ R13, R12, R13, !PT ;  /* 0x0000000d0c0d7209 */ /* 0x008fca0007810000 */
[----:B------:R-:W3:Y:S01]  /*3590*/  SHFL.BFLY PT, R10, R13, 0x1, 0x1f ;  /* 0x0c201f000d0a7f89 */ /* 0x000ee200000e0000 */
[----:B-1----:R-:W-:-:S04]  /*35a0*/  FMNMX.FTZ R2, R15, R2, !PT ;  /* 0x000000020f027209 */ /* 0x002fc80007810000 */
        /* <DEDUP_REMOVED lines=24> */
[--C-:B------:R-:W-:Y:S01]  /*3730*/  FFMA.FTZ R29, R7, UR4, -R96.reuse ;  /* 0x00000004071d7c23 */ /* 0x100fe20008010860 */
[--C-:B------:R-:W-:Y:S01]  /*3740*/  FFMA.FTZ R28, R5, UR4, -R96.reuse ;  /* 0x00000004051c7c23 */ /* 0x100fe20008010860 */
[--C-:B------:R-:W-:Y:S01]  /*3750*/  FFMA.FTZ R4, R4, UR4, -R99.reuse ;  /* 0x0000000404047c23 */ /* 0x100fe20008010863 */
[----:B------:R-:W3:Y:S01]  /*3760*/  MUFU.EX2 R85, R85 ;  /* 0x0000005500557308 */ /* 0x000ee20000000800 */
[--C-:B------:R-:W-:Y:S01]  /*3770*/  FFMA.FTZ R17, R17, UR4, -R96.reuse ;  /* 0x0000000411117c23 */ /* 0x100fe20008010860 */
        /* <DEDUP_REMOVED lines=10> */
[----:B------:R-:W-:Y:S01]  /*3820*/  MUFU.EX2 R93, R93 ;  /* 0x0000005d005d7308 */ /* 0x000fe20000000800 */
[----:B---3--:R-:W-:-:S02]  /*3830*/  F2FP.F16.F32.PACK_AB R50, R85, R98 ;  /* 0x000000625532723e */ /* 0x008fc400000000ff */
[----:B------:R-:W-:Y:S01]  /*3840*/  FADD.FTZ R98, R98, R97 ;  /* 0x0000006162627221 */ /* 0x000fe20000010000 */
[----:B------:R-:W3:Y:S03]  /*3850*/  MUFU.EX2 R84, R84 ;  /* 0x0000005400547308 */ /* 0x000ee60000000800 */
[----:B------:R-:W-:Y:S01]  /*3860*/  FADD.FTZ R98, R85, R98 ;  /* 0x0000006255627221 */ /* 0x000fe20000010000 */
[----:B------:R-:W-:Y:S01]  /*3870*/  MUFU.EX2 R35, R35 ;  /* 0x0000002300237308 */ /* 0x000fe20000000800 */
[----:B-1----:R-:W-:Y:S01]  /*3880*/  F2FP.F16.F32.PACK_AB R49, R94, R95 ;  /* 0x0000005f5e31723e */ /* 0x002fe200000000ff */
[----:B------:R-:W-:Y:S02]  /*3890*/  FADD.FTZ R94, R95, R94 ;  /* 0x0000005e5f5e7221 */ /* 0x000fe40000010000 */
[----:B------:R-:W1:Y:S04]  /*38a0*/  MUFU.EX2 R34, R4 ;  /* 0x0000000400227308 */ /* 0x000e680000000800 */
[----:B------:R-:W-:Y:S01]  /*38b0*/  MUFU.EX2 R31, R31 ;  /* 0x0000001f001f7308 */ /* 0x000fe20000000800 */
[----:B---3--:R-:W-:Y:S01]  /*38c0*/  F2FP.F16.F32.PACK_AB R51, R84, R93 ;  /* 0x0000005d5433723e */ /* 0x008fe200000000ff */
[----:B------:R-:W-:-:S02]  /*38d0*/  FADD.FTZ R93, R93, R94 ;  /* 0x0000005e5d5d7221 */ /* 0x000fc40000010000 */
[----:B------:R-:W3:Y:S02]  /*38e0*/  MUFU.EX2 R30, R30 ;  /* 0x0000001e001e7308 */ /* 0x000ee40000000800 */
[----:B------:R-:W-:Y:S02]  /*38f0*/  FADD.FTZ R84, R84, R93 ;  /* 0x0000005d54547221 */ /* 0x000fe40000010000 */
[----:B------:R5:W-:Y:S01]  /*3900*/  MUFU.EX2 R33, R17 ;  /* 0x0000001100217308 */ /* 0x000be20000000800 */
[C---:B------:R-:W-:Y:S01]  /*3910*/  HMMA.16816.F32 R72, R48.reuse, R68, RZ ;  /* 0x000000443048723c */ /* 0x040fe200000018ff */
[C---:B-1----:R-:W-:Y:S01]  /*3920*/  F2FP.F16.F32.PACK_AB R4, R34.reuse, R35 ;  /* 0x000000232204723e */ /* 0x042fe200000000ff */
[----:B------:R-:W-:Y:S01]  /*3930*/  FADD.FTZ R35, R35, R98 ;  /* 0x0000006223237221 */ /* 0x000fe20000010000 */
[----:B------:R-:W1:Y:S03]  /*3940*/  MUFU.EX2 R32, R32 ;  /* 0x0000002000207308 */ /* 0x000e660000000800 */
[----:B------:R-:W-:Y:S01]  /*3950*/  FADD.FTZ R34, R34, R35 ;  /* 0x0000002322227221 */ /* 0x000fe20000010000 */
[----:B------:R-:W-:Y:S01]  /*3960*/  MUFU.EX2 R29, R29 ;  /* 0x0000001d001d7308 */ /* 0x000fe20000000800 */
[----:B------:R-:W-:Y:S01]  /*3970*/  HMMA.16816.F32 R68, R48, R70, RZ ;  /* 0x000000463044723c */ /* 0x000fe200000018ff */
[----:B---3--:R-:W-:-:S02]  /*3980*/  F2FP.F16.F32.PACK_AB R6, R30, R31 ;  /* 0x0000001f1e06723e */ /* 0x008fc400000000ff */
[----:B------:R-:W3:Y:S01]  /*3990*/  MUFU.EX2 R28, R28 ;  /* 0x0000001c001c7308 */ /* 0x000ee20000000800 */
[----:B-----5:R-:W-:Y:S03]  /*39a0*/  LDSM.16.MT88.4 R16, [R86+0x7400] ;  /* 0x007400005610783b */ /* 0x020fe60000004200 */
[----:B------:R-:W-:Y:S01]  /*39b0*/  MUFU.EX2 R126, R130 ;  /* 0x00000082007e7308 */ /* 0x000fe20000000800 */
[C---:B------:R-:W-:Y:S01]  /*39c0*/  HMMA.16816.F32 R80, R48.reuse, R76, RZ ;  /* 0x0000004c3050723c */ /* 0x040fe200000018ff */
[C---:B-1----:R-:W-:Y:S01]  /*39d0*/  F2FP.F16.F32.PACK_AB R5, R32.reuse, R33 ;  /* 0x000000212005723e */ /* 0x042fe200000000ff */
[----:B------:R-:W-:Y:S01]  /*39e0*/  FADD.FTZ R33, R33, R84 ;  /* 0x0000005421217221 */ /* 0x000fe20000010000 */
[----:B------:R-:W1:Y:S03]  /*39f0*/  MUFU.EX2 R109, R109 ;  /* 0x0000006d006d7308 */ /* 0x000e660000000800 */
[----:B------:R-:W-:Y:S01]  /*3a00*/  FADD.FTZ R32, R32, R33 ;  /* 0x0000002120207221 */ /* 0x000fe20000010000 */
[----:B------:R-:W-:Y:S01]  /*3a10*/  MUFU.EX2 R134, R134 ;  /* 0x0000008600867308 */ /* 0x000fe20000000800 */
[----:B------:R-:W-:Y:S01]  /*3a20*/  HMMA.16816.F32 R76, R48, R78, RZ ;  /* 0x0000004e304c723c */ /* 0x000fe200000018ff */
[----:B---3--:R-:W-:-:S07]  /*3a30*/  F2FP.F16.F32.PACK_AB R7, R28, R29 ;  /* 0x0000001d1c07723e */ /* 0x008fce00000000ff */
[C---:B--2---:R-:W-:Y:S08]  /*3a40*/  HMMA.16816.F32 R72, R4.reuse, R8, R72 ;  /* 0x000000080448723c */ /* 0x044ff00000001848 */
[C---:B------:R-:W-:Y:S01]  /*3a50*/  HMMA.16816.F32 R68, R4.reuse, R10, R68 ;  /* 0x0000000a0444723c */ /* 0x040fe20000001844 */
[----:B------:R-:W2:Y:S07]  /*3a60*/  LDSM.16.MT88.4 R8, [R86+0x8000] ;  /* 0x008000005608783b */ /* 0x000eae0000004200 */
[C---:B------:R-:W-:Y:S08]  /*3a70*/  HMMA.16816.F32 R80, R4.reuse, R12, R80 ;  /* 0x0000000c0450723c */ /* 0x040ff00000001850 */
[----:B------:R-:W-:Y:S01]  /*3a80*/  HMMA.16816.F32 R76, R4, R14, R76 ;  /* 0x0000000e044c723c */ /* 0x000fe2000000184c */
[----:B------:R-:W3:Y:S07]  /*3a90*/  LDSM.16.MT88.4 R12, [R103+0x8400] ;  /* 0x00840000670c783b */ /* 0x000eee0000004200 */
[C---:B------:R-:W-:Y:S08]  /*3aa0*/  HMMA.16816.F32 R64, R48.reuse, R60, RZ ;  /* 0x0000003c3040723c */ /* 0x040ff000000018ff */
[C---:B------:R-:W-:Y:S08]  /*3ab0*/  HMMA.16816.F32 R56, R48.reuse, R52, RZ ;  /* 0x000000343038723c */ /* 0x040ff000000018ff */
[C---:B------:R-:W-:Y:S08]  /*3ac0*/  HMMA.16816.F32 R36, R48.reuse, R40, RZ ;  /* 0x000000283024723c */ /* 0x040ff000000018ff */
[C---:B------:R-:W-:Y:S08]  /*3ad0*/  HMMA.16816.F32 R60, R48.reuse, R62, RZ ;  /* 0x0000003e303c723c */ /* 0x040ff000000018ff */
[C---:B------:R-:W-:Y:S08]  /*3ae0*/  HMMA.16816.F32 R52, R48.reuse, R54, RZ ;  /* 0x000000363034723c */ /* 0x040ff000000018ff */
[C---:B------:R-:W-:Y:S08]  /*3af0*/  HMMA.16816.F32 R40, R48.reuse, R42, RZ ;  /* 0x0000002a3028723c */ /* 0x040ff000000018ff */
[C---:B--2---:R-:W-:Y:S08]  /*3b00*/  HMMA.16816.F32 R44, R48.reuse, R8, RZ ;  /* 0x00000008302c723c */ /* 0x044ff000000018ff */
[----:B------:R-:W-:Y:S01]  /*3b10*/  HMMA.16816.F32 R48, R48, R10, RZ ;  /* 0x0000000a3030723c */ /* 0x000fe200000018ff */
[----:B------:R-:W2:Y:S07]  /*3b20*/  LDSM.16.MT88.4 R8, [R86+0x8400] ;  /* 0x008400005608783b */ /* 0x000eae0000004200 */
[C---:B---3--:R-:W-:Y:S08]  /*3b30*/  HMMA.16816.F32 R36, R4.reuse, R12, R36 ;  /* 0x0000000c0424723c */ /* 0x048ff00000001824 */
[C---:B------:R-:W-:Y:S01]  /*3b40*/  HMMA.16816.F32 R40, R4.reuse, R14, R40 ;  /* 0x0000000e0428723c */ /* 0x040fe20000001828 */
[----:B------:R-:W3:Y:S07]  /*3b50*/  LDSM.16.MT88.4 R12, [R103+0x6800] ;  /* 0x00680000670c783b */ /* 0x000eee0000004200 */
[----:B------:R-:W-:Y:S01]  /*3b60*/  HMMA.16816.F32 R60, R4, R26, R60 ;  /* 0x0000001a043c723c */ /* 0x000fe2000000183c */
[--C-:B------:R-:W-:Y:S01]  /*3b70*/  FFMA.FTZ R26, R116, UR4, -R99.reuse ;  /* 0x00000004741a7c23 */ /* 0x100fe20008010863 */
[----:B------:R-:W-:Y:S01]  /*3b80*/  FFMA.FTZ R27, R128, UR4, -R99 ;  /* 0x00000004801b7c23 */ /* 0x000fe20008010863 */
[----:B------:R-:W-:Y:S01]  /*3b90*/  FFMA.FTZ R116, R129, UR4, -R96 ;  /* 0x0000000481747c23 */ /* 0x000fe20008010860 */
[----:B------:R-:W-:-:S03]  /*3ba0*/  IMAD.MOV.U32 R128, RZ, RZ, -0x1 ;  /* 0xffffffffff807424 */ /* 0x000fc600078e00ff */
        /* <DEDUP_REMOVED lines=9> */
[----:B------:R-:W5:Y:S04]  /*3c40*/  MUFU.EX2 R107, R117 ;  /* 0x00000075006b7308 */ /* 0x000f680000000800 */
[----:B------:R-:W-:Y:S01]  /*3c50*/  MUFU.EX2 R25, R25 ;  /* 0x0000001900197308 */ /* 0x000fe20000000800 */
[C---:B--2---:R-:W-:Y:S03]  /*3c60*/  HMMA.16816.F32 R44, R4.reuse, R8, R44 ;  /* 0x00000008042c723c */ /* 0x044fe6000000182c */
[----:B------:R-:W2:Y:S04]  /*3c70*/  MUFU.EX2 R24, R24 ;  /* 0x0000001800187308 */ /* 0x000ea80000000800 */
[----:B------:R-:W-:Y:S01]  /*3c80*/  MUFU.EX2 R108, R110 ;  /* 0x0000006e006c7308 */ /* 0x000fe20000000800 */
[C---:B------:R-:W-:Y:S01]  /*3c90*/  HMMA.16816.F32 R48, R4.reuse, R10, R48 ;  /* 0x0000000a0430723c */ /* 0x040fe20000001830 */
[----:B------:R-:W4:Y:S02]  /*3ca0*/  LDSM.16.MT88.4 R8, [R86+0x6800] ;  /* 0x006800005608783b */ /* 0x000f240000004200 */
[----:B------:R-:W4:Y:S04]  /*3cb0*/  MUFU.EX2 R111, R111 ;  /* 0x0000006f006f7308 */ /* 0x000f280000000800 */
[----:B------:R-:W-:Y:S01]  /*3cc0*/  MUFU.EX2 R91, R92 ;  /* 0x0000005c005b7308 */ /* 0x000fe20000000800 */
[----:B------:R-:W-:Y:S01]  /*3cd0*/  HMMA.16816.F32 R52, R4, R18, R52 ;  /* 0x000000120434723c */ /* 0x000fe20000001834 */
[----:B-1----:R-:W-:Y:S01]  /*3ce0*/  F2FP.F16.F32.PACK_AB R4, R109, R126 ;  /* 0x0000007e6d04723e */ /* 0x002fe200000000ff */
[----:B------:R-:W-:Y:S01]  /*3cf0*/  LDSM.16.MT88.4 R16, [R103+0x6c00] ;  /* 0x006c00006710783b */ /* 0x000fe20000004200 */
[----:B-----5:R-:W-:-:S02]  /*3d00*/  F2FP.F16.F32.PACK_AB R5, R107, R116 ;  /* 0x000000746b05723e */ /* 0x020fc400000000ff */
[----:B------:R-:W-:Y:S02]  /*3d10*/  F2FP.F16.F32.PACK_AB R6, R26, R27 ;  /* 0x0000001b1a06723e */ /* 0x000fe400000000ff */
[----:B--2---:R-:W-:-:S07]  /*3d20*/  F2FP.F16.F32.PACK_AB R7, R24, R25 ;  /* 0x000000191807723e */ /* 0x004fce00000000ff */
[C---:B---3--:R-:W-:Y:S08]  /*3d30*/  HMMA.16816.F32 R80, R4.reuse, R12, R80 ;  /* 0x0000000c0450723c */ /* 0x048ff00000001850 */
[C---:B------:R-:W-:Y:S01]  /*3d40*/  HMMA.16816.F32 R76, R4.reuse, R14, R76 ;  /* 0x0000000e044c723c */ /* 0x040fe2000000184c */
[----:B------:R-:W1:Y:S07]  /*3d50*/  LDSM.16.MT88.4 R12, [R103+0x7800] ;  /* 0x00780000670c783b */ /* 0x000e6e0000004200 */
[C---:B----4-:R-:W-:Y:S08]  /*3d60*/  HMMA.16816.F32 R72, R4.reuse, R8, R72 ;  /* 0x000000080448723c */ /* 0x050ff00000001848 */
        /* <DEDUP_REMOVED lines=12> */
[--C-:B------:R-:W-:Y:S01]  /*3e30*/  FFMA.FTZ R8, R89, UR4, -R96.reuse ;  /* 0x0000000459087c23 */ /* 0x100fe20008010860 */
[----:B------:R-:W-:-:S03]  /*3e40*/  FFMA.FTZ R9, R88, UR4, -R96 ;  /* 0x0000000458097c23 */ /* 0x000fc60008010860 */
[----:B------:R-:W-:Y:S03]  /*3e50*/  MUFU.EX2 R88, R8 ;  /* 0x0000000800587308 */ /* 0x000fe60000000800 */
[----:B------:R-:W-:Y:S01]  /*3e60*/  HMMA.16816.F32 R48, R4, R10, R48 ;  /* 0x0000000a0430723c */ /* 0x000fe20000001830 */
[----:B------:R-:W-:Y:S01]  /*3e70*/  FFMA.FTZ R5, R90, UR4, -R96 ;  /* 0x000000045a057c23 */ /* 0x000fe20008010860 */
[----:B------:R2:W3:Y:S01]  /*3e80*/  MUFU.EX2 R87, R9 ;  /* 0x0000000900577308 */ /* 0x0004e20000000800 */
[----:B------:R-:W-:-:S03]  /*3e90*/  F2FP.F16.F32.PACK_AB R4, R111, R108 ;  /* 0x0000006c6f04723e */ /* 0x000fc600000000ff */
[----:B------:R-:W4:Y:S04]  /*3ea0*/  MUFU.EX2 R90, R99 ;  /* 0x00000063005a7308 */ /* 0x000f280000000800 */
[----:B------:R-:W5:Y:S01]  /*3eb0*/  MUFU.EX2 R89, R5 ;  /* 0x0000000500597308 */ /* 0x000f620000000800 */
[----:B--2---:R-:W2:Y:S01]  /*3ec0*/  LDSM.16.MT88.4 R8, [R103+0x7c00] ;  /* 0x007c00006708783b */ /* 0x004ea20000004200 */
[----:B---3--:R-:W-:Y:S02]  /*3ed0*/  F2FP.F16.F32.PACK_AB R7, R134, R87 ;  /* 0x000000578607723e */ /* 0x008fe400000000ff */
[----:B----4-:R-:W-:Y:S02]  /*3ee0*/  F2FP.F16.F32.PACK_AB R6, R90, R91 ;  /* 0x0000005b5a06723e */ /* 0x010fe400000000ff */
[----:B-----5:R-:W-:-:S07]  /*3ef0*/  F2FP.F16.F32.PACK_AB R5, R88, R89 ;  /* 0x000000595805723e */ /* 0x020fce00000000ff */
[C---:B------:R-:W-:Y:S08]  /*3f00*/  HMMA.16816.F32 R80, R4.reuse, R16, R80 ;  /* 0x000000100450723c */ /* 0x040ff00000001850 */
[C---:B------:R-:W-:Y:S01]  /*3f10*/  HMMA.16816.F32 R76, R4.reuse, R18, R76 ;  /* 0x00000012044c723c */ /* 0x040fe2000000184c */
[----:B------:R-:W3:Y:S07]  /*3f20*/  LDSM.16.MT88.4 R16, [R86+0x7c00] ;  /* 0x007c00005610783b */ /* 0x000eee0000004200 */
[C---:B-1----:R-:W-:Y:S08]  /*3f30*/  HMMA.16816.F32 R72, R4.reuse, R12, R72 ;  /* 0x0000000c0448723c */ /* 0x042ff00000001848 */
[C---:B------:R-:W-:Y:S01]  /*3f40*/  HMMA.16816.F32 R68, R4.reuse, R14, R68 ;  /* 0x0000000e0444723c */ /* 0x040fe20000001844 */
[----:B------:R-:W1:Y:S07]  /*3f50*/  LDSM.16.MT88.4 R12, [R103+0x8c00] ;  /* 0x008c0000670c783b */ /* 0x000e6e0000004200 */
[C---:B--2---:R-:W-:Y:S08]  /*3f60*/  HMMA.16816.F32 R64, R4.reuse, R8, R64 ;  /* 0x000000080440723c */ /* 0x044ff00000001840 */
[C---:B------:R-:W-:Y:S01]  /*3f70*/  HMMA.16816.F32 R60, R4.reuse, R10, R60 ;  /* 0x0000000a043c723c */ /* 0x040fe2000000183c */
[----:B------:R-:W2:Y:S07]  /*3f80*/  LDSM.16.MT88.4 R8, [R86+0x8c00] ;  /* 0x008c00005608783b */ /* 0x000eae0000004200 */
[----:B---3--:R-:W-:Y:S01]  /*3f90*/  HMMA.16816.F32 R56, R4, R16, R56 ;  /* 0x000000100438723c */ /* 0x008fe20000001838 */
[----:B------:R-:W-:-:S04]  /*3fa0*/  FADD.FTZ R17, R29, R32 ;  /* 0x000000201d117221 */ /* 0x000fc80000010000 */
[----:B------:R-:W-:-:S03]  /*3fb0*/  FADD.FTZ R17, R28, R17 ;  /* 0x000000111c117221 */ /* 0x000fc60000010000 */
[C---:B------:R-:W-:Y:S08]  /*3fc0*/  HMMA.16816.F32 R52, R4.reuse, R18, R52 ;  /* 0x000000120434723c */ /* 0x040ff00000001834 */
[----:B-1----:R-:W-:Y:S01]  /*3fd0*/  HMMA.16816.F32 R36, R4, R12, R36 ;  /* 0x0000000c0424723c */ /* 0x002fe20000001824 */
[----:B------:R-:W-:-:S04]  /*3fe0*/  FADD.FTZ R13, R31, R34 ;  /* 0x000000221f0d7221 */ /* 0x000fc80000010000 */
[----:B------:R-:W-:-:S03]  /*3ff0*/  FADD.FTZ R13, R30, R13 ;  /* 0x0000000d1e0d7221 */ /* 0x000fc60000010000 */
[----:B------:R-:W-:Y:S01]  /*4000*/  HMMA.16816.F32 R40, R4, R14, R40 ;  /* 0x0000000e0428723c */ /* 0x000fe20000001828 */
[----:B------:R-:W-:Y:S01]  /*4010*/  FADD.FTZ R12, R126, R13 ;  /* 0x0000000d7e0c7221 */ /* 0x000fe20000010000 */
[----:B------:R-:W-:-:S03]  /*4020*/  FADD.FTZ R14, R116, R17 ;  /* 0x00000011740e7221 */ /* 0x000fc60000010000 */
[----:B------:R-:W-:Y:S01]  /*4030*/  FADD.FTZ R12, R109, R12 ;  /* 0x0000000c6d0c7221 */ /* 0x000fe20000010000 */
[----:B------:R-:W-:Y:S02]  /*4040*/  FADD.FTZ R14, R107, R14 ;  /* 0x0000000e6b0e7221 */ /* 0x000fe40000010000 */
        /* <DEDUP_REMOVED lines=9> */
[----:B------:R-:W-:-:S03]  /*40e0*/  FADD.FTZ R88, R88, R89 ;  /* 0x0000005958587221 */ /* 0x000fc60000010000 */
[----:B------:R-:W-:Y:S01]  /*40f0*/  FADD.FTZ R91, R91, R108 ;  /* 0x0000006c5b5b7221 */ /* 0x000fe20000010000 */
[----:B------:R-:W-:-:S03]  /*4100*/  FADD.FTZ R87, R87, R88 ;  /* 0x0000005857577221 */ /* 0x000fc60000010000 */
[----:B------:R-:W-:Y:S01]  /*4110*/  FADD.FTZ R133, R90, R91 ;  /* 0x0000005b5a857221 */ /* 0x000fe20000010000 */
[----:B------:R-:W-:Y:S01]  /*4120*/  FADD.FTZ R134, R134, R87 ;  /* 0x0000005786867221 */ /* 0x000fe20000010000 */
[----:B------:R-:W-:Y:S06]  /*4130*/  @!P5 BRA `(.L_x_1148) ;  /* 0x0000002400a0d947 */ /* 0x000fec0003800000 */
[----:B------:R-:W1:Y:S01]  /*4140*/  LDCU UR4, c[0x0][0x440] ;  /* 0x00008800ff0477ac */ /* 0x000e620008000800 */
[----:B------:R-:W-:-:S04]  /*4150*/  DEPBAR.LE SB0, 0x0 ;  /* 0x000080000000791a */ /* 0x000fc80000000000 */
[----:B------:R-:W-:Y:S01]  /*4160*/  IADD3 R5, PT, PT, R102, -0x2, RZ ;  /* 0xfffffffe66057810 */ /* 0x000fe20007ffe0ff */
[----:B------:R-:W2:Y:S01]  /*4170*/  S2UR UR5, SR_CgaCtaId ;  /* 0x00000000000579c3 */ /* 0x000ea20000008800 */
[----:B------:R-:W-:Y:S01]  /*4180*/  UMOV UR6, 0x400 ;  /* 0x0000040000067882 */ /* 0x000fe20000000000 */
[----:B------:R-:W-:Y:S02]  /*4190*/  IADD3 R107, PT, PT, R113, R22, RZ ;  /* 0x00000016716b7210 */ /* 0x000fe40007ffe0ff */
[----:B------:R-:W-:-:S04]  /*41a0*/  IMAD.WIDE.U32 R10, R5, R20, RZ ;  /* 0x00000014050a7225 */ /* 0x000fc800078e00ff */
[----:B------:R-:W-:Y:S01]  /*41b0*/  IMAD R5, R5, R21, R11 ;  /* 0x0000001505057224 */ /* 0x000fe200078e020b */
[----:B------:R-:W-:Y:S01]  /*41c0*/  BAR.SYNC.DEFER_BLOCKING 0x0 ;  /* 0x0000000000007b1d */ /* 0x000fe20000010000 */
[C---:B------:R-:W-:Y:S02]  /*41d0*/  LEA R8, P1, R10.reuse, R121, 0x7 ;  /* 0x000000790a087211 */ /* 0x040fe400078238ff */
[----:B-1----:R-:W-:Y:S02]  /*41e0*/  ISETP.GE.AND P3, PT, R119, UR4, PT ;  /* 0x0000000477007c0c */ /* 0x002fe4000bf66270 */
[----:B------:R-:W-:Y:S02]  /*41f0*/  SHF.L.U32 R7, R10, 0x6, RZ ;  /* 0x000000060a077819 */ /* 0x000fe400000006ff */
[----:B------:R-:W-:Y:S02]  /*4200*/  ISETP.GE.AND P2, PT, R132, UR4, PT ;  /* 0x0000000484007c0c */ /* 0x000fe4000bf46270 */
[----:B------:R-:W-:-:S02]  /*4210*/  LEA.HI.X R9, R10, R120, R5, 0x7, P1 ;  /* 0x000000780a097211 */ /* 0x000fc400008f3c05 */
[----:B------:R-:W-:Y:S01]  /*4220*/  ISETP.GE.AND P1, PT, R131, UR4, PT ;  /* 0x0000000483007c0c */ /* 0x000fe2000bf26270 */
[----:B------:R-:W1:Y:S01]  /*4230*/  LDCU UR4, c[0x0][0x50c] ;  /* 0x0000a180ff0477ac */ /* 0x000e620008000800 */
[----:B------:R-:W-:Y:S02]  /*4240*/  LEA R6, P0, R20, R7, 0x5 ;  /* 0x0000000714067211 */ /* 0x000fe400078028ff */
[----:B------:R-:W-:Y:S01]  /*4250*/  SHF.L.U64.HI R4, R10, 0x6, R5 ;  /* 0x000000060a047819 */ /* 0x000fe20000010205 */
[----:B--2---:R-:W-:-:S03]  /*4260*/  ULEA UR5, UR5, UR6, 0x18 ;  /* 0x0000000605057291 */ /* 0x004fc6000f8ec0ff */
[----:B------:R-:W-:Y:S02]  /*4270*/  LEA.HI.X R21, R20, R4, R21, 0x5, P0 ;  /* 0x0000000414157211 */ /* 0x000fe400000f2c15 */
[C---:B------:R-:W-:Y:S02]  /*4280*/  LEA R16, P0, R6.reuse, R121, 0x1 ;  /* 0x0000007906107211 */ /* 0x040fe400078008ff */
[----:B------:R-:W-:Y:S01]  /*4290*/  LEA R109, R23, UR5, 0x1 ;  /* 0x00000005176d7c11 */ /* 0x000fe2000f8e08ff */
[----:B------:R-:W-:Y:S01]  /*42a0*/  @!PT LDS RZ, [RZ] ;  /* 0x00000000fffff984 */ /* 0x000fe20000000800 */
[----:B------:R-:W-:Y:S01]  /*42b0*/  @!PT LDS RZ, [RZ] ;  /* 0x00000000fffff984 */ /* 0x000fe20000000800 */
[----:B------:R-:W-:Y:S01]  /*42c0*/  @!PT LDS RZ, [RZ] ;  /* 0x00000000fffff984 */ /* 0x000fe20000000800 */
[----:B------:R-:W-:Y:S01]  /*42d0*/  @!P3 LDGSTS.E.BYPASS.LTC128B.128 [R125+0x6000], desc[UR14][R8.64] ;  /* 0x06000000087dbfae */ /* 0x000fe2000b981a0e */
[----:B------:R-:W-:Y:S02]  /*42e0*/  LEA.HI.X R17, R6, R120, R21, 0x1, P0 ;  /* 0x0000007806117211 */ /* 0x000fe400000f0c15 */
[----:B------:R-:W-:Y:S01]  /*42f0*/  IADD3 R106, PT, PT, R109, R22, RZ ;  /* 0x000000166d6a7210 */ /* 0x000fe20007ffe0ff */
[----:B------:R-:W-:Y:S01]  /*4300*/  @P3 STS.128 [R125+0x6000], RZ ;  /* 0x006000ff7d003388 */ /* 0x000fe20000000c00 */
[----:B------:R-:W-:-:S03]  /*4310*/  ISETP.GE.U32.AND P0, PT, R102, 0x3, PT ;  /* 0x000000036600780c */ /* 0x000fc60003f06070 */
        /* <DEDUP_REMOVED lines=29> */
[----:B------:R-:W5:Y:S04]  /*44f0*/  LDSM.16.M88.4 R92, [R109+0x3c00] ;  /* 0x003c00006d5c783b */ /* 0x000f680000000200 */
[----:B------:R-:W-:Y:S04]  /*4500*/  LDSM.16.M88.4 R84, [R107] ;  /* 0x000000006b54783b */ /* 0x000fe80000000200 */
[----:B------:R-:W1:Y:S04]  /*4510*/  LDSM.16.M88.4 R88, [R106+0x3400] ;  /* 0x003400006a58783b */ /* 0x000e680000000200 */
[----:B------:R-:W1:Y:S04]  /*4520*/  LDSM.16.M88.4 R96, [R106+0x3000] ;  /* 0x003000006a60783b */ /* 0x000e680000000200 */
[----:B------:R-:W0:Y:S01]  /*4530*/  LDGDEPBAR ;  /* 0x00000000000079af */ /* 0x000e220000000000 */
[C---:B---3--:R-:W-:Y:S08]  /*4540*/  HMMA.16816.F32 R24, R4.reuse, R20, RZ ;  /* 0x000000140418723c */ /* 0x048ff000000018ff */
[C---:B------:R-:W-:Y:S08]  /*4550*/  HMMA.16816.F32 R20, R4.reuse, R22, RZ ;  /* 0x000000160414723c */ /* 0x040ff000000018ff */
[C---:B----4-:R-:W-:Y:S08]  /*4560*/  HMMA.16816.F32 R32, R4.reuse, R28, RZ ;  /* 0x0000001c0420723c */ /* 0x050ff000000018ff */
[C---:B--2---:R-:W-:Y:S08]  /*4570*/  HMMA.16816.F32 R16, R4.reuse, R12, RZ ;  /* 0x0000000c0410723c */ /* 0x044ff000000018ff */
[C---:B------:R-:W-:Y:S08]  /*4580*/  HMMA.16816.F32 R28, R4.reuse, R30, RZ ;  /* 0x0000001e041c723c */ /* 0x040ff000000018ff */
[C---:B------:R-:W-:Y:S08]  /*4590*/  HMMA.16816.F32 R12, R4.reuse, R14, RZ ;  /* 0x0000000e040c723c */ /* 0x040ff000000018ff */
[C---:B-----5:R-:W-:Y:S08]  /*45a0*/  HMMA.16816.F32 R8, R4.reuse, R92, RZ ;  /* 0x0000005c0408723c */ /* 0x060ff000000018ff */
        /* <DEDUP_REMOVED lines=42> */
[C---:B--2---:R-:W-:Y:S08]  /*4850*/  HMMA.16816.F32 R24, R84.reuse, R88, R24 ;  /* 0x000000585418723c */ /* 0x044ff00000001818 */
[C---:B------:R-:W-:Y:S01]  /*4860*/  HMMA.16816.F32 R20, R84.reuse, R90, R20 ;  /* 0x0000005a5414723c */ /* 0x040fe20000001814 */
[----:B------:R-:W1:Y:S07]  /*4870*/  LDSM.16.M88.4 R88, [R109+0x5800] ;  /* 0x005800006d58783b */ /* 0x000e6e0000000200 */
[C---:B------:R-:W-:Y:S01]  /*4880*/  HMMA.16816.F32 R28, R84.reuse, R94, R28 ;  /* 0x0000005e541c723c */ /* 0x040fe2000000181c */
[----:B------:R-:W-:Y:S07]  /*4890*/  LDSM.16.M88.4 R92, [R107+0x2000] ;  /* 0x002000006b5c783b */ /* 0x000fee0000000200 */
[C---:B------:R-:W-:Y:S08]  /*48a0*/  HMMA.16816.F32 R8, R84.reuse, R96, R8 ;  /* 0x000000605408723c */ /* 0x040ff00000001808 */
[C---:B------:R-:W-:Y:S08]  /*48b0*/  HMMA.16816.F32 R4, R84.reuse, R98, R4 ;  /* 0x000000625404723c */ /* 0x040ff00000001804 */
[C---:B-1----:R-:W-:Y:S08]  /*48c0*/  HMMA.16816.F32 R16, R84.reuse, R88, R16 ;  /* 0x000000585410723c */ /* 0x042ff00000001810 */
[----:B------:R-:W-:Y:S01]  /*48d0*/  HMMA.16816.F32 R12, R84, R90, R12 ;  /* 0x0000005a540c723c */ /* 0x000fe2000000180c */
[----:B------:R-:W1:Y:S04]  /*48e0*/  LDSM.16.M88.4 R84, [R106+0x5400] ;  /* 0x005400006a54783b */ /* 0x000e680000000200 */
[----:B------:R-:W2:Y:S03]  /*48f0*/  LDSM.16.M88.4 R88, [R106+0x5000] ;  /* 0x005000006a58783b */ /* 0x000ea60000000200 */
[C---:B-1----:R-:W-:Y:S08]  /*4900*/  HMMA.16816.F32 R24, R92.reuse, R84, R24 ;  /* 0x000000545c18723c */ /* 0x042ff00000001818 */
[C---:B------:R-:W-:Y:S01]  /*4910*/  HMMA.16816.F32 R20, R92.reuse, R86, R20 ;  /* 0x000000565c14723c */ /* 0x040fe20000001814 */
[----:B------:R-:W1:Y:S07]  /*4920*/  LDSM.16.M88.4 R84, [R106+0x5800] ;  /* 0x005800006a54783b */ /* 0x000e6e0000000200 */
[C---:B--2---:R-:W-:Y:S03]  /*4930*/  HMMA.16816.F32 R28, R92.reuse, R90, R28 ;  /* 0x0000005a5c1c723c */ /* 0x044fe6000000181c */
        /* <DEDUP_REMOVED lines=10> */
[----:B------:R-:W-:Y:S01]  /*49e0*/  SHF.L.U32 R21, R112, 0x1, RZ ;  /* 0x0000000170157819 */ /* 0x000fe200000006ff */
[----:B------:R-:W3:Y:S03]  /*49f0*/  MUFU.TANH R157, R25 ;  /* 0x00000019009d7308 */ /* 0x000ee60000002400 */
[----:B------:R-:W-:Y:S01]  /*4a00*/  FMUL.FTZ R28, R28, UR4 ;  /* 0x000000041c1c7c20 */ /* 0x000fe20008410000 */
[----:B------:R-:W-:Y:S01]  /*4a10*/  FMUL.FTZ R29, R29, UR4 ;  /* 0x000000041d1d7c20 */ /* 0x000fe20008410000 */
[----:B------:R-:W-:Y:S01]  /*4a20*/  FMUL.FTZ R90, R30, UR4 ;  /* 0x000000041e5a7c20 */ /* 0x000fe20008410000 */
[----:B------:R-:W-:Y:S01]  /*4a30*/  FMUL.FTZ R91, R31, UR4 ;  /* 0x000000041f5b7c20 */ /* 0x000fe20008410000 */
[----:B------:R-:W-:Y:S01]  /*4a40*/  LOP3.LUT R21, R21, 0x6, RZ, 0xc0, !PT ;  /* 0x0000000615157812 */ /* 0x000fe200078ec0ff */
[----:B------:R-:W4:Y:S03]  /*4a50*/  MUFU.TANH R88, R28 ;  /* 0x0000001c00587308 */ /* 0x000f260000002400 */
[----:B------:R-:W-:Y:S01]  /*4a60*/  FMUL.FTZ R32, R32, UR4 ;  /* 0x0000000420207c20 */ /* 0x000fe20008410000 */
[----:B------:R-:W-:Y:S01]  /*4a70*/  FMUL.FTZ R33, R33, UR4 ;  /* 0x0000000421217c20 */ /* 0x000fe20008410000 */
[----:B------:R-:W-:Y:S01]  /*4a80*/  FMUL.FTZ R34, R34, UR4 ;  /* 0x0000000422227c20 */ /* 0x000fe20008410000 */
[----:B------:R-:W-:-:S02]  /*4a90*/  FMUL.FTZ R35, R35, UR4 ;  /* 0x0000000423237c20 */ /* 0x000fc40008410000 */
[----:B------:R5:W2:Y:S01]  /*4aa0*/  MUFU.TANH R89, R29 ;  /* 0x0000001d00597308 */ /* 0x000aa20000002400 */
[C---:B-1----:R-:W-:Y:S07]  /*4ab0*/  HMMA.16816.F32 R16, R92.reuse, R84, R16 ;  /* 0x000000545c10723c */ /* 0x042fee0000001810 */
[----:B------:R-:W1:Y:S01]  /*4ac0*/  MUFU.TANH R32, R32 ;  /* 0x0000002000207308 */ /* 0x000e620000002400 */
[----:B------:R-:W-:Y:S07]  /*4ad0*/  HMMA.16816.F32 R12, R92, R86, R12 ;  /* 0x000000565c0c723c */ /* 0x000fee000000180c */
[----:B------:R-:W1:Y:S01]  /*4ae0*/  MUFU.TANH R33, R33 ;  /* 0x0000002100217308 */ /* 0x000e620000002400 */
[----:B-----5:R-:W5:Y:S01]  /*4af0*/  LDSM.16.M88.4 R28, [R106+0x5c00] ;  /* 0x005c00006a1c783b */ /* 0x020f620000000200 */
[----:B------:R-:W-:-:S04]  /*4b00*/  DEPBAR.LE SB0, 0x0 ;  /* 0x000080000000791a */ /* 0x000fc80000000000 */
[----:B------:R-:W-:Y:S01]  /*4b10*/  FMUL.FTZ R147, R16, UR4 ;  /* 0x0000000410937c20 */ /* 0x000fe20008410000 */
[----:B------:R-:W-:Y:S01]  /*4b20*/  FMUL.FTZ R111, R18, UR4 ;  /* 0x00000004126f7c20 */ /* 0x000fe20008410000 */
[----:B------:R-:W-:Y:S01]  /*4b30*/  FMUL.FTZ R17, R17, UR4 ;  /* 0x0000000411117c20 */ /* 0x000fe20008410000 */
[----:B------:R-:W-:Y:S01]  /*4b40*/  FMUL.FTZ R19, R19, UR4 ;  /* 0x0000000413137c20 */ /* 0x000fe20008410000 */
[----:B------:R-:W1:Y:S01]  /*4b50*/  MUFU.TANH R34, R34 ;  /* 0x0000002200227308 */ /* 0x000e620000002400 */
[----:B------:R-:W-:-:S04]  /*4b60*/  LEA R16, R102, R21, 0x6 ;  /* 0x0000001566107211 */ /* 0x000fc800078e30ff */
[C---:B------:R-:W-:Y:S02]  /*4b70*/  IADD3 R18, PT, PT, R16.reuse, -0x80, RZ ;  /* 0xffffff8010127810 */ /* 0x040fe40007ffe0ff */
[----:B------:R-:W-:Y:S01]  /*4b80*/  IADD3 R21, PT, PT, R16, -0x7f, RZ ;  /* 0xffffff8110157810 */ /* 0x000fe20007ffe0ff */
[----:B------:R-:W1:Y:S01]  /*4b90*/  MUFU.TANH R35, R35 ;  /* 0x0000002300237308 */ /* 0x000e620000002400 */
[C---:B------:R-:W-:Y:S02]  /*4ba0*/  ISETP.GE.AND P5, PT, R18.reuse, R105, PT ;  /* 0x000000691200720c */ /* 0x040fe40003fa6270 */
[----:B------:R-:W-:-:S05]  /*4bb0*/  ISETP.GE.AND P4, PT, R18, R104, PT ;  /* 0x000000681200720c */ /* 0x000fca0003f86270 */
[----:B------:R-:W1:Y:S08]  /*4bc0*/  MUFU.TANH R90, R90 ;  /* 0x0000005a005a7308 */ /* 0x000e700000002400 */
[----:B------:R-:W1:Y:S01]  /*4bd0*/  MUFU.TANH R91, R91 ;  /* 0x0000005b005b7308 */ /* 0x000e620000002400 */
[C---:B-----5:R-:W-:Y:S07]  /*4be0*/  HMMA.16816.F32 R8, R92.reuse, R28, R8 ;  /* 0x0000001c5c08723c */ /* 0x060fee0000001808 */
[----:B------:R1:W1:Y:S01]  /*4bf0*/  MUFU.TANH R109, R26 ;  /* 0x0000001a006d7308 */ /* 0x0002620000002400 */
[----:B------:R-:W-:Y:S07]  /*4c00*/  HMMA.16816.F32 R4, R92, R30, R4 ;  /* 0x0000001e5c04723c */ /* 0x000fee0000001804 */
[----:B------:R1:W1:Y:S08]  /*4c10*/  MUFU.TANH R145, R27 ;  /* 0x0000001b00917308 */ /* 0x0002700000002400 */
[----:B------:R1:W1:Y:S08]  /*4c20*/  MUFU.TANH R137, R20 ;  /* 0x0000001400897308 */ /* 0x0002700000002400 */
[----:B------:R-:W1:Y:S08]  /*4c30*/  MUFU.TANH R153, R153 ;  /* 0x0000009900997308 */ /* 0x000e700000002400 */
[----:B------:R1:W1:Y:S08]  /*4c40*/  MUFU.TANH R151, R22 ;  /* 0x0000001600977308 */ /* 0x0002700000002400 */
[----:B------:R1:W1:Y:S08]  /*4c50*/  MUFU.TANH R135, R23 ;  /* 0x0000001700877308 */ /* 0x0002700000002400 */
[----:B------:R-:W1:Y:S08]  /*4c60*/  MUFU.TANH R147, R147 ;  /* 0x0000009300937308 */ /* 0x000e700000002400 */
[----:B------:R1:W1:Y:S08]  /*4c70*/  MUFU.TANH R149, R17 ;  /* 0x0000001100957308 */ /* 0x0002700000002400 */
[----:B------:R-:W1:Y:S08]  /*4c80*/  MUFU.TANH R111, R111 ;  /* 0x0000006f006f7308 */ /* 0x000e700000002400 */
[----:B------:R1:W1:Y:S01]  /*4c90*/  MUFU.TANH R117, R19 ;  /* 0x0000001300757308 */ /* 0x0002620000002400 */
[----:B------:R-:W-:Y:S06]  /*4ca0*/  BAR.SYNC.DEFER_BLOCKING 0x0 ;  /* 0x0000000000007b1d */ /* 0x000fec0000010000 */
[----:B--234-:R-:W-:Y:S05]  /*4cb0*/  @!P0 BRA `(.L_x_1149) ;  /* 0x0000000000d88947 */ /* 0x01cfea0003800000 */
[----:B-1----:R-:W-:-:S04]  /*4cc0*/  VIADD R17, R102, 0xfffffffd ;  /* 0xfffffffd66117836 */ /* 0x002fc80000000000 */
[----:B------:R-:W-:-:S04]  /*4cd0*/  IMAD.WIDE.U32 R18, R17, R100, RZ ;  /* 0x0000006411127225 */ /* 0x000fc800078e00ff */
[----:B------:R-:W-:Y:S02]  /*4ce0*/  IMAD R20, R17, R101, R19 ;  /* 0x0000006511147224 */ /* 0x000fe400078e0213 */
[----:B------:R-:W-:-:S03]  /*4cf0*/  IMAD.SHL.U32 R19, R18, 0x40, RZ ;  /* 0x0000004012137824 */ /* 0x000fc600078e00ff */
[----:B------:R-:W-:Y:S02]  /*4d00*/  SHF.L.U64.HI R20, R18, 0x6, R20 ;  /* 0x0000000612147819 */ /* 0x000fe40000010214 */
[----:B------:R-:W-:-:S04]  /*4d10*/  @!P3 LEA R28, P0, R19, R123, 0x1 ;  /* 0x0000007b131cb211 */ /* 0x000fc800078008ff */
[C---:B------:R-:W-:Y:S02]  /*4d20*/  @!P3 LEA.HI.X R29, R19.reuse, R122, R20, 0x1, P0 ;  /* 0x0000007a131db211 */ /* 0x040fe400000f0c14 */
[----:B------:R-:W-:-:S03]  /*4d30*/  @!P2 LEA R24, P0, R19, R123, 0x1 ;  /* 0x0000007b1318a211 */ /* 0x000fc600078008ff */
[----:B------:R-:W-:Y:S01]  /*4d40*/  @!PT LDS RZ, [RZ] ;  /* 0x00000000fffff984 */ /* 0x000fe20000000800 */
[----:B------:R-:W-:Y:S01]  /*4d50*/  @!PT LDS RZ, [RZ] ;  /* 0x00000000fffff984 */ /* 0x000fe20000000800 */
[----:B------:R-:W-:Y:S01]  /*4d60*/  @!PT LDS RZ, [RZ] ;  /* 0x00000000fffff984 */ /* 0x000fe20000000800 */
[----:B------:R2:W-:Y:S01]  /*4d70*/  @!P3 LDGSTS.E.BYPASS.LTC128B.128 [R125+0x3000], desc[UR14][R28.64] ;  /* 0x030000001c7dbfae */ /* 0x0005e2000b981a0e */
[CCC-:B------:R-:W-:Y:S02]  /*4d80*/  @!P2 LEA.HI.X R25, R19.reuse, R122.reuse, R20.reuse, 0x1, P0 ;  /* 0x0000007a1319a211 */ /* 0x1c0fe400000f0c14 */
[C---:B------:R-:W-:Y:S01]  /*4d90*/  @!P1 LEA R22, P0, R19.reuse, R123, 0x1 ;  /* 0x0000007b13169211 */ /* 0x040fe200078008ff */
        /* <DEDUP_REMOVED lines=8> */
[----:B------:R-:W-:Y:S02]  /*4e20*/  @!P3 LEA.HI.X R17, R100, R20, R101, 0x5, P0 ;  /* 0x000000146411b211 */ /* 0x000fe400000f2c65 */
[C---:B------:R-:W-:Y:S01]  /*4e30*/  @!P3 LEA R26, P0, R18.reuse, R123, 0x1 ;  /* 0x0000007b121ab211 */ /* 0x040fe200078008ff */
[----:B------:R-:W-:Y:S01]  /*4e40*/  @!PT LDS RZ, [RZ] ;  /* 0x00000000fffff984 */ /* 0x000fe20000000800 */
[----:B------:R-:W-:Y:S01]  /*4e50*/  @!PT LDS RZ, [RZ] ;  /* 0x00000000fffff984 */ /* 0x000fe20000000800 */
[----:B------:R-:W-:Y:S01]  /*4e60*/  @!PT LDS RZ, [RZ] ;  /* 0x00000000fffff984 */ /* 0x000fe20000000800 */
[----:B------:R2:W-:Y:S03]  /*4e70*/  @!P1 LDGSTS.E.BYPASS.LTC128B.128 [R125+0x5000], desc[UR14][R22.64+0x80] ;  /* 0x05000080167d9fae */ /* 0x0005e6000b981a0e */
[----:B------:R-:W-:Y:S01]  /*4e80*/  @!P3 LEA.HI.X R27, R18, R122, R17, 0x1, P0 ;  /* 0x0000007a121bb211 */ /* 0x000fe200000f0c11 */
[----:B------:R2:W-:Y:S01]  /*4e90*/  @P1 STS.128 [R125+0x5000], RZ ;  /* 0x005000ff7d001388 */ /* 0x0005e20000000c00 */
[----:B------:R-:W-:-:S03]  /*4ea0*/  @!P2 LEA R18, P0, R100, R19, 0x5 ;  /* 0x000000136412a211 */ /* 0x000fc600078028ff */
[----:B------:R-:W-:Y:S01]  /*4eb0*/  @!PT LDS RZ, [RZ] ;  /* 0x00000000fffff984 */ /* 0x000fe20000000800 */
[----:B------:R-:W-:Y:S01]  /*4ec0*/  @!PT LDS RZ, [RZ] ;  /* 0x00000000fffff984 */ /* 0x000fe20000000800 */
[----:B------:R-:W-:Y:S01]  /*4ed0*/  @!PT LDS RZ, [RZ] ;  /* 0x00000000fffff984 */ /* 0x000fe20000000800 */
[----:B------:R2:W-:Y:S01]  /*4ee0*/  @!P3 LDGSTS.E.BYPASS.LTC128B.128 [R125+0x3800], desc[UR14][R26.64] ;  /* 0x038000001a7dbfae */ /* 0x0005e2000b981a0e */
[----:B------:R-:W-:Y:S02]  /*4ef0*/  @!P2 LEA.HI.X R17, R100, R20, R101, 0x5, P0 ;  /* 0x000000146411a211 */ /* 0x000fe400000f2c65 */
[C---:B------:R-:W-:Y:S01]  /*4f00*/  @!P2 LEA R30, P0, R18.reuse, R123, 0x1 ;  /* 0x0000007b121ea211 */ /* 0x040fe200078008ff */
[----:B------:R2:W-:Y:S03]  /*4f10*/  @P3 STS.128 [R125+0x3800], RZ ;  /* 0x003800ff7d003388 */ /* 0x0005e60000000c00 */
[----:B------:R-:W-:Y:S02]  /*4f20*/  @!P2 LEA.HI.X R31, R18, R122, R17, 0x1, P0 ;  /* 0x0000007a121fa211 */ /* 0x000fe400000f0c11 */
        /* <DEDUP_REMOVED lines=8> */
[----:B------:R-:W-:-:S05]  /*4fb0*/  @!P1 LEA.HI.X R19, R19, R122, R20, 0x1, P0 ;  /* 0x0000007a13139211 */ /* 0x000fca00000f0c14 */
[----:B------:R-:W-:Y:S01]  /*4fc0*/  @!PT LDS RZ, [RZ] ;  /* 0x00000000fffff984 */ /* 0x000fe20000000800 */
[----:B------:R-:W-:Y:S01]  /*4fd0*/  @!PT LDS RZ, [RZ] ;  /* 0x00000000fffff984 */ /* 0x000fe20000000800 */
[----:B------:R-:W-:Y:S01]  /*4fe0*/  @!PT LDS RZ, [RZ] ;  /* 0x00000000fffff984 */ /* 0x000fe20000000800 */
[----:B------:R2:W-:Y:S04]  /*4ff0*/  @!P1 LDGSTS.E.BYPASS.LTC128B.128 [R125+0x5800], desc[UR14][R18.64+0x80] ;  /* 0x05800080127d9fae */ /* 0x0005e8000b981a0e */
[----:B------:R2:W-:Y:S04]  /*5000*/  @P1 STS.128 [R125+0x5800], RZ ;  /* 0x005800ff7d001388 */ /* 0x0005e80000000c00 */
[----:B------:R-:W0:Y:S02]  /*5010*/  LDGDEPBAR ;  /* 0x00000000000079af */ /* 0x000e240000000000 */
.L_x_1149:
[----:B------:R-:W-:Y:S01]  /*5020*/  FMUL.FTZ R143, R12, UR4 ;  /* 0x000000040c8f7c20 */ /* 0x000fe20008410000 */
[----:B------:R-:W-:Y:S01]  /*5030*/  IADD3 R12, PT, PT, R16, -0x78, RZ ;  /* 0xffffff88100c7810 */ /* 0x000fe20007ffe0ff */
[----:B------:R-:W-:Y:S01]  /*5040*/  FMUL.FTZ R129, R13, UR4 ;  /* 0x000000040d817c20 */ /* 0x000fe20008410000 */
[-C--:B------:R-:W-:Y:S01]  /*5050*/  ISETP.GE.AND P3, PT, R21, R105.reuse, PT ;  /* 0x000000691500720c */ /* 0x080fe20003f66270 */
[----:B------:R-:W-:Y:S01]  /*5060*/  FMUL.FTZ R139, R15, UR4 ;  /* 0x000000040f8b7c20 */ /* 0x000fe20008410000 */
[-C--:B------:R-:W-:Y:S01]  /*5070*/  ISETP.GE.AND P1, PT, R21, R104.reuse, PT ;  /* 0x000000681500720c */ /* 0x080fe20003f26270 */
[----:B------:R-:W-:Y:S01]  /*5080*/  FMUL.FTZ R141, R14, UR4 ;  /* 0x000000040e8d7c20 */ /* 0x000fe20008410000 */
[-C--:B------:R-:W-:Y:S01]  /*5090*/  ISETP.GE.AND P2, PT, R12, R105.reuse, PT ;  /* 0x000000690c00720c */ /* 0x080fe20003f46270 */
[----:B------:R-:W-:Y:S01]  /*50a0*/  FMUL.FTZ R107, R8, UR4 ;  /* 0x00000004086b7c20 */ /* 0x000fe20008410000 */
[-C--:B------:R-:W-:Y:S01]  /*50b0*/  ISETP.GE.AND P0, PT, R12, R104.reuse, PT ;  /* 0x000000680c00720c */ /* 0x080fe20003f06270 */
[----:B------:R-:W3:Y:S01]  /*50c0*/  MUFU.TANH R143, R143 ;  /* 0x0000008f008f7308 */ /* 0x000ee20000002400 */
[C---:B------:R-:W-:Y:S01]  /*50d0*/  IADD3 R12, PT, PT, R16.reuse, -0x70, RZ ;  /* 0xffffff90100c7810 */ /* 0x040fe20007ffe0ff */
[----:B------:R-:W-:Y:S01]  /*50e0*/  FMUL.FTZ R101, R9, UR4 ;  /* 0x0000000409657c20 */ /* 0x000fe20008410000 */
[----:B-1----:R-:W-:Y:S01]  /*50f0*/  IADD3 R17, PT, PT, R16, -0x77, RZ ;  /* 0xffffff8910117810 */ /* 0x002fe20007ffe0ff */
[----:B------:R-:W-:Y:S01]  /*5100*/  FMUL.FTZ R4, R4, UR4 ;  /* 0x0000000404047c20 */ /* 0x000fe20008410000 */
[----:B------:R-:W-:Y:S01]  /*5110*/  FSEL R33, R33, -INF , !P3 ;  /* 0xff80000021217808 */ /* 0x000fe20005800000 */
[----:B------:R-:W-:Y:S01]  /*5120*/  FMUL.FTZ R10, R10, UR4 ;  /* 0x000000040a0a7c20 */ /* 0x000fe20008410000 */
[----:B------:R-:W-:Y:S01]  /*5130*/  FSEL R35, R35, -INF , !P1 ;  /* 0xff80000023237808 */ /* 0x000fe20004800000 */
[----:B------:R-:W1:Y:S01]  /*5140*/  MUFU.TANH R129, R129 ;  /* 0x0000008100817308 */ /* 0x000e620000002400 */
[CC--:B------:R-:W-:Y:S01]  /*5150*/  ISETP.GE.AND P3, PT, R12.reuse, R105.reuse, PT ;  /* 0x000000690c00720c */ /* 0x0c0fe20003f66270 */
[----:B------:R-:W-:Y:S01]  /*5160*/  FMUL.FTZ R11, R11, UR4 ;  /* 0x000000040b0b7c20 */ /* 0x000fe20008410000 */
[-C--:B------:R-:W-:Y:S01]  /*5170*/  ISETP.GE.AND P1, PT, R12, R104.reuse, PT ;  /* 0x000000680c00720c */ /* 0x080fe20003f26270 */
[----:B------:R-:W-:Y:S01]  /*5180*/  FMUL.FTZ R97, R6, UR4 ;  /* 0x0000000406617c20 */ /* 0x000fe20008410000 */
[----:B------:R-:W-:Y:S01]  /*5190*/  IADD3 R12, PT, PT, R16, -0x6f, RZ ;  /* 0xffffff91100c7810 */ /* 0x000fe20007ffe0ff */
[----:B------:R-:W-:Y:S01]  /*51a0*/  FMUL.FTZ R7, R7, UR4 ;  /* 0x0000000407077c20 */ /* 0x000fe20008410000 */
[----:B------:R-:W-:Y:S01]  /*51b0*/  FSEL R21, R32, -INF , !P5 ;  /* 0xff80000020157808 */ /* 0x000fe20006800000 */
[----:B------:R-:W4:Y:S01]  /*51c0*/  MUFU.TANH R107, R107 ;  /* 0x0000006b006b7308 */ /* 0x000f220000002400 */
[----:B------:R-:W-:Y:S01]  /*51d0*/  FSEL R13, R34, -INF , !P4 ;  /* 0xff800000220d7808 */ /* 0x000fe20006000000 */
[----:B------:R-:W-:Y:S01]  /*51e0*/  FMUL.FTZ R95, R5, UR4 ;  /* 0x00000004055f7c20 */ /* 0x000fe20008410000 */
[C---:B------:R-:W-:Y:S01]  /*51f0*/  ISETP.GE.AND P5, PT, R17.reuse, R105, PT ;  /* 0x000000691100720c */ /* 0x040fe20003fa6270 */
[----:B------:R-:W5:Y:S01]  /*5200*/  LDCU UR4, c[0x0][0x45c] ;  /* 0x00008b80ff0477ac */ /* 0x000f620008000800 */
[----:B------:R-:W-:Y:S01]  /*5210*/  ISETP.GE.AND P4, PT, R17, R104, PT ;  /* 0x000000681100720c */ /* 0x000fe20003f86270 */
[----:B--2---:R-:W-:Y:S01]  /*5220*/  LDSM.16.MT88.4 R28, [R103+0x7000] ;  /* 0x00700000671c783b */ /* 0x004fe20000004200 */
[----:B------:R-:W-:Y:S01]  /*5230*/  FSEL R15, R88, -INF , !P2 ;  /* 0xff800000580f7808 */ /* 0x000fe20005000000 */
[----:B------:R-:W2:Y:S01]  /*5240*/  MUFU.TANH R141, R141 ;  /* 0x0000008d008d7308 */ /* 0x000ea20000002400 */
[----:B------:R-:W-:-:S02]  /*5250*/  FSEL R17, R90, -INF , !P0 ;  /* 0xff8000005a117808 */ /* 0x000fc40004000000 */
[C---:B------:R-:W-:Y:S02]  /*5260*/  ISETP.GE.AND P2, PT, R12.reuse, R105, PT ;  /* 0x000000690c00720c */ /* 0x040fe40003f46270 */
[----:B------:R-:W-:Y:S02]  /*5270*/  ISETP.GE.AND P0, PT, R12, R104, PT ;  /* 0x000000680c00720c */ /* 0x000fe40003f06270 */
[C---:B------:R-:W-:Y:S01]  /*5280*/  IADD3 R14, PT, PT, R16.reuse, -0x68, RZ ;  /* 0xffffff98100e7810 */ /* 0x040fe20007ffe0ff */
[----:B------:R-:W5:Y:S01]  /*5290*/  MUFU.TANH R139, R139 ;  /* 0x0000008b008b7308 */ /* 0x000f620000002400 */
[----:B------:R-:W-:Y:S02]  /*52a0*/  IADD3 R12, PT, PT, R16, -0x67, RZ ;  /* 0xffffff99100c7810 */ /* 0x000fe40007ffe0ff */
[----:B------:R-:W-:Y:S02]  /*52b0*/  FSEL R89, R89, -INF , !P5 ;  /* 0xff80000059597808 */ /* 0x000fe40006800000 */
[----:B------:R-:W-:-:S02]  /*52c0*/  FSEL R19, R91, -INF , !P4 ;  /* 0xff8000005b137808 */ /* 0x000fc40006000000 */
[----:B------:R-:W-:Y:S01]  /*52d0*/  FSEL R155, R155, -INF , !P3 ;  /* 0xff8000009b9b7808 */ /* 0x000fe20005800000 */
[----:B------:R-:W5:Y:S01]  /*52e0*/  MUFU.TANH R101, R101 ;  /* 0x0000006500657308 */ /* 0x000f620000002400 */
[----:B------:R-:W-:Y:S02]  /*52f0*/  FSEL R109, R109, -INF , !P1 ;  /* 0xff8000006d6d7808 */ /* 0x000fe40004800000 */
[CC--:B------:R-:W-:Y:S02]  /*5300*/  ISETP.GE.AND P5, PT, R14.reuse, R105.reuse, PT ;  /* 0x000000690e00720c */ /* 0x0c0fe40003fa6270 */
[-C--:B------:R-:W-:Y:S02]  /*5310*/  ISETP.GE.AND P4, PT, R14, R104.reuse, PT ;  /* 0x000000680e00720c */ /* 0x080fe40003f86270 */
[C---:B------:R-:W-:Y:S01]  /*5320*/  ISETP.GE.AND P3, PT, R12.reuse, R105, PT ;  /* 0x000000690c00720c */ /* 0x040fe20003f66270 */
[----:B------:R-:W5:Y:S01]  /*5330*/  MUFU.TANH R4, R4 ;  /* 0x0000000400047308 */ /* 0x000f620000002400 */
[----:B------:R-:W-:-:S02]  /*5340*/  ISETP.GE.AND P1, PT, R12, R104, PT ;  /* 0x000000680c00720c */ /* 0x000fc40003f26270 */
[C---:B------:R-:W-:Y:S02]  /*5350*/  IADD3 R12, PT, PT, R16.reuse, -0x60, RZ ;  /* 0xffffffa0100c7810 */ /* 0x040fe40007ffe0ff */
[----:B------:R-:W-:Y:S02]  /*5360*/  IADD3 R8, PT, PT, R16, -0x5f, RZ ;  /* 0xffffffa110087810 */ /* 0x000fe40007ffe0ff */
[----:B------:R-:W-:Y:S01]  /*5370*/  FSEL R157, R157, -INF , !P2 ;  /* 0xff8000009d9d7808 */ /* 0x000fe20005000000 */
[----:B------:R3:W5:Y:S01]  /*5380*/  MUFU.TANH R99, R10 ;  /* 0x0000000a00637308 */ /* 0x0007620000002400 */
[----:B------:R-:W-:Y:S02]  /*5390*/  FSEL R145, R145, -INF , !P0 ;  /* 0xff80000091917808 */ /* 0x000fe40004000000 */
[----:B------:R-:W-:Y:S02]  /*53a0*/  FSEL R137, R137, -INF , !P5 ;  /* 0xff80000089897808 */ /* 0x000fe40006800000 */
[----:B------:R-:W-:-:S02]  /*53b0*/  FSEL R151, R151, -INF , !P4 ;  /* 0xff80000097977808 */ /* 0x000fc40006000000 */
[CC--:B------:R-:W-:Y:S01]  /*53c0*/  ISETP.GE.AND P2, PT, R12.reuse, R105.reuse, PT ;  /* 0x000000690c00720c */ /* 0x0c0fe20003f46270 */
[----:B------:R-:W5:Y:S01]  /*53d0*/  MUFU.TANH R98, R11 ;  /* 0x0000000b00627308 */ /* 0x000f620000002400 */
[-C--:B------:R-:W-:Y:S02]  /*53e0*/  ISETP.GE.AND P0, PT, R12, R104.reuse, PT ;  /* 0x000000680c00720c */ /* 0x080fe40003f06270 */
[C---:B------:R-:W-:Y:S02]  /*53f0*/  ISETP.GE.AND P5, PT, R8.reuse, R105, PT ;  /* 0x000000690800720c */ /* 0x040fe40003fa6270 */
[----:B------:R-:W-:Y:S02]  /*5400*/  ISETP.GE.AND P4, PT, R8, R104, PT ;  /* 0x000000680800720c */ /* 0x000fe40003f86270 */
[----:B------:R-:W-:Y:S01]  /*5410*/  FMNMX3.FTZ R6, R0, R13, R35, !PT ;  /* 0x0000000d00067276 */ /* 0x000fe20007810023 */
[----:B------:R-:W5:Y:S01]  /*5420*/  MUFU.TANH R97, R97 ;  /* 0x0000006100617308 */ /* 0x000f620000002400 */
[----:B------:R-:W-:-:S02]  /*5430*/  IADD3 R9, PT, PT, R16, -0x58, RZ ;  /* 0xffffffa810097810 */ /* 0x000fc40007ffe0ff */
[----:B------:R-:W-:Y:S02]  /*5440*/  IADD3 R8, PT, PT, R16, -0x57, RZ ;  /* 0xffffffa910087810 */ /* 0x000fe40007ffe0ff */
[----:B------:R-:W-:Y:S02]  /*5450*/  FSEL R153, R153, -INF , !P3 ;  /* 0xff80000099997808 */ /* 0x000fe40005800000 */
[----:B------:R-:W-:Y:S01]  /*5460*/  FSEL R135, R135, -INF , !P1 ;  /* 0xff80000087877808 */ /* 0x000fe20004800000 */
[----:B------:R-:W5:Y:S01]  /*5470*/  MUFU.TANH R96, R7 ;  /* 0x0000000700607308 */ /* 0x000f620000002400 */
[----:B------:R-:W-:Y:S02]  /*5480*/  FSEL R147, R147, -INF , !P2 ;  /* 0xff80000093937808 */ /* 0x000fe40005000000 */
[----:B------:R-:W-:Y:S02]  /*5490*/  FSEL R111, R111, -INF , !P0 ;  /* 0xff8000006f6f7808 */ /* 0x000fe40004000000 */
[----:B------:R-:W-:-:S02]  /*54a0*/  FMNMX3.FTZ R6, R6, R17, R19, !PT ;  /* 0x0000001106067276 */ /* 0x000fc40007810013 */
[CC--:B------:R-:W-:Y:S01]  /*54b0*/  ISETP.GE.AND P3, PT, R9.reuse, R105.reuse, PT ;  /* 0x000000690900720c */ /* 0x0c0fe20003f66270 */
[----:B------:R-:W5:Y:S01]  /*54c0*/  MUFU.TANH R95, R95 ;  /* 0x0000005f005f7308 */ /* 0x000f620000002400 */
[-C--:B------:R-:W-:Y:S02]  /*54d0*/  ISETP.GE.AND P1, PT, R9, R104.reuse, PT ;  /* 0x000000680900720c */ /* 0x080fe40003f26270 */
[C---:B------:R-:W-:Y:S02]  /*54e0*/  ISETP.GE.AND P2, PT, R8.reuse, R105, PT ;  /* 0x000000690800720c */ /* 0x040fe40003f46270 */
[----:B------:R-:W-:Y:S02]  /*54f0*/  ISETP.GE.AND P0, PT, R8, R104, PT ;  /* 0x000000680800720c */ /* 0x000fe40003f06270 */
[C---:B------:R-:W-:Y:S02]  /*5500*/  IADD3 R9, PT, PT, R16.reuse, -0x50, RZ ;  /* 0xffffffb010097810 */ /* 0x040fe40007ffe0ff */
[----:B------:R-:W-:-:S02]  /*5510*/  IADD3 R8, PT, PT, R16, -0x4f, RZ ;  /* 0xffffffb110087810 */ /* 0x000fc40007ffe0ff */
[----:B---3--:R-:W-:Y:S02]  /*5520*/  FMNMX3.FTZ R10, R2, R21, R33, !PT ;  /* 0x00000015020a7276 */ /* 0x008fe40007810021 */
[----:B------:R-:W-:Y:S02]  /*5530*/  FMNMX3.FTZ R6, R6, R109, R145, !PT ;  /* 0x0000006d06067276 */ /* 0x000fe40007810091 */
[----:B------:R-:W-:Y:S02]  /*5540*/  FSEL R149, R149, -INF , !P5 ;  /* 0xff80000095957808 */ /* 0x000fe40006800000 */
[----:B------:R-:W-:Y:S02]  /*5550*/  FSEL R143, R143, -INF , !P3 ;  /* 0xff8000008f8f7808 */ /* 0x000fe40005800000 */
[----:B-1----:R-:W-:Y:S02]  /*5560*/  FSEL R129, R129, -INF , !P2 ;  /* 0xff80000081817808 */ /* 0x002fe40005000000 */
[----:B------:R-:W-:-:S02]  /*5570*/  ISETP.GE.AND P5, PT, R9, R105, PT ;  /* 0x000000690900720c */ /* 0x000fc40003fa6270 */
[C---:B------:R-:W-:Y:S02]  /*5580*/  ISETP.GE.AND P3, PT, R8.reuse, R105, PT ;  /* 0x000000690800720c */ /* 0x040fe40003f66270 */
[----:B------:R-:W-:Y:S02]  /*5590*/  ISETP.GE.AND P2, PT, R8, R104, PT ;  /* 0x000000680800720c */ /* 0x000fe40003f46270 */
[----:B------:R-:W-:Y:S02]  /*55a0*/  FMNMX3.FTZ R8, R10, R15, R89, !PT ;  /* 0x0000000f0a087276 */ /* 0x000fe40007810059 */
[----:B------:R-:W-:Y:S02]  /*55b0*/  IADD3 R5, PT, PT, R16, -0x48, RZ ;  /* 0xffffffb810057810 */ /* 0x000fe40007ffe0ff */
[----:B------:R-:W-:Y:S02]  /*55c0*/  FSEL R117, R117, -INF , !P4 ;  /* 0xff80000075757808 */ /* 0x000fe40006000000 */
[----:B------:R-:W-:-:S02]  /*55d0*/  FMNMX3.FTZ R6, R6, R151, R135, !PT ;  /* 0x0000009706067276 */ /* 0x000fc40007810087 */
[----:B------:R-:W-:Y:S02]  /*55e0*/  IADD3 R16, PT, PT, R16, -0x47, RZ ;  /* 0xffffffb910107810 */ /* 0x000fe40007ffe0ff */
[----:B----4-:R-:W-:Y:S02]  /*55f0*/  FSEL R107, R107, -INF , !P5 ;  /* 0xff8000006b6b7808 */ /* 0x010fe40006800000 */
[----:B------:R-:W-:Y:S02]  /*5600*/  FMNMX3.FTZ R8, R8, R155, R157, !PT ;  /* 0x0000009b08087276 */ /* 0x000fe4000781009d */
[----:B------:R-:W-:Y:S02]  /*5610*/  ISETP.GE.AND P5, PT, R5, R105, PT ;  /* 0x000000690500720c */ /* 0x000fe40003fa6270 */
[----:B------:R-:W-:Y:S02]  /*5620*/  ISETP.GE.AND P4, PT, R9, R104, PT ;  /* 0x000000680900720c */ /* 0x000fe40003f86270 */
[----:B--2---:R-:W-:-:S02]  /*5630*/  FSEL R141, R141, -INF , !P1 ;  /* 0xff8000008d8d7808 */ /* 0x004fc40004800000 */
[----:B-----5:R-:W-:Y:S02]  /*5640*/  FSEL R139, R139, -INF , !P0 ;  /* 0xff8000008b8b7808 */ /* 0x020fe40004000000 */
[----:B------:R-:W-:Y:S02]  /*5650*/  FMNMX3.FTZ R6, R6, R111, R117, !PT ;  /* 0x0000006f06067276 */ /* 0x000fe40007810075 */
[----:B------:R-:W-:Y:S02]  /*5660*/  FSEL R101, R101, -INF , !P3 ;  /* 0xff80000065657808 */ /* 0x000fe40005800000 */
[----:B------:R-:W-:Y:S02]  /*5670*/  ISETP.GE.AND P3, PT, R16, R105, PT ;  /* 0x000000691000720c */ /* 0x000fe40003f66270 */
[----:B------:R-:W-:Y:S02]  /*5680*/  FMNMX3.FTZ R8, R8, R137, R153, !PT ;  /* 0x0000008908087276 */ /* 0x000fe40007810099 */
[----:B------:R-:W-:-:S02]  /*5690*/  FSEL R105, R4, -INF , !P5 ;  /* 0xff80000004697808 */ /* 0x000fc40006800000 */
[-C--:B------:R-:W-:Y:S02]  /*56a0*/  ISETP.GE.AND P5, PT, R5, R104.reuse, PT ;  /* 0x000000680500720c */ /* 0x080fe40003fa6270 */
[----:B------:R-:W-:Y:S02]  /*56b0*/  ISETP.GE.AND P0, PT, R16, R104, PT ;  /* 0x000000681000720c */ /* 0x000fe40003f06270 */
[----:B------:R-:W-:Y:S02]  /*56c0*/  FSEL R99, R99, -INF , !P4 ;  /* 0xff80000063637808 */ /* 0x000fe40006000000 */
        /* <DEDUP_REMOVED lines=8> */
[----:B------:R-:W-:-:S02]  /*5750*/  FSEL R95, R95, -INF , !P3 ;  /* 0xff8000005f5f7808 */ /* 0x000fc40005800000 */
[----:B------:R-:W-:Y:S01]  /*5760*/  FMNMX3.FTZ R4, R4, R107, R101, !PT ;  /* 0x0000006b04047276 */ /* 0x000fe20007810065 */
[----:B------:R-:W1:Y:S01]  /*5770*/  SHFL.BFLY PT, R5, R8, 0x2, 0x1f ;  /* 0x0c401f0008057f89 */ /* 0x000e6200000e0000 */
[----:B------:R-:W-:Y:S02]  /*5780*/  IADD3 R90, PT, PT, R103, 0x6020, RZ ;  /* 0x00006020675a7810 */ /* 0x000fe40007ffe0ff */
[----:B------:R-:W-:-:S05]  /*5790*/  FMNMX3.FTZ R4, R4, R105, R95, !PT ;  /* 0x0000006904047276 */ /* 0x000fca000781005f */
[----:B------:R-:W2:Y:S01]  /*57a0*/  SHFL.BFLY PT, R7, R4, 0x2, 0x1f ;  /* 0x0c401f0004077f89 */ /* 0x000ea200000e0000 */
[----:B-1----:R-:W-:-:S05]  /*57b0*/  FMNMX.FTZ R5, R8, R5, !PT ;  /* 0x0000000508057209 */ /* 0x002fca0007810000 */
[----:B------:R-:W1:Y:S01]  /*57c0*/  SHFL.BFLY PT, R84, R5, 0x1, 0x1f ;  /* 0x0c201f0005547f89 */ /* 0x000e6200000e0000 */
[----:B--2---:R-:W-:-:S05]  /*57d0*/  FMNMX.FTZ R6, R4, R7, !PT ;  /* 0x0000000704067209 */ /* 0x004fca0007810000 */
[----:B------:R-:W2:Y:S01]  /*57e0*/  SHFL.BFLY PT, R85, R6, 0x1, 0x1f ;  /* 0x0c201f0006557f89 */ /* 0x000ea200000e0000 */
[----:B-1----:R-:W-:-:S04]  /*57f0*/  FMNMX.FTZ R84, R5, R84, !PT ;  /* 0x0000005405547209 */ /* 0x002fc80007810000 */
[C---:B------:R-:W-:Y:S01]  /*5800*/  FSETP.NEU.FTZ.AND P0, PT, R84.reuse, -INF , PT ;  /* 0xff8000005400780b */ /* 0x040fe20003f1d000 */
[----:B------:R-:W-:Y:S01]  /*5810*/  FMUL.FTZ R100, R84, UR4 ;  /* 0x0000000454647c20 */ /* 0x000fe20008410000 */
[----:B--2---:R-:W-:Y:S02]  /*5820*/  FMNMX.FTZ R85, R6, R85, !PT ;  /* 0x0000005506557209 */ /* 0x004fe40007810000 */
[----:B------:R-:W-:Y:S02]  /*5830*/  FSEL R5, R84, RZ, P0 ;  /* 0x000000ff54057208 */ /* 0x000fe40000000000 */
[C---:B------:R-:W-:Y:S01]  /*5840*/  FSETP.NEU.FTZ.AND P1, PT, R85.reuse, -INF , PT ;  /* 0xff8000005500780b */ /* 0x040fe20003f3d000 */
[----:B------:R-:W-:Y:S01]  /*5850*/  FMUL.FTZ R104, R85, UR4 ;  /* 0x0000000455687c20 */ /* 0x000fe20008410000 */
[----:B------:R-:W-:Y:S01]  /*5860*/  FSEL R100, R100, RZ, P0 ;  /* 0x000000ff64647208 */ /* 0x000fe20000000000 */
[----:B------:R-:W-:Y:S01]  /*5870*/  FADD.FTZ R5, R0, -R5 ;  /* 0x8000000500057221 */ /* 0x000fe20000010000 */
[----:B------:R-:W-:-:S02]  /*5880*/  IADD3 R0, PT, PT, R103, 0x6000, RZ ;  /* 0x0000600067007810 */ /* 0x000fc40007ffe0ff */
[----:B------:R-:W-:Y:S01]  /*5890*/  FSEL R104, R104, RZ, P1 ;  /* 0x000000ff68687208 */ /* 0x000fe20000800000 */
[----:B------:R-:W-:Y:S01]  /*58a0*/  FFMA.FTZ R91, R13, UR4, -R100 ;  /* 0x000000040d5b7c23 */ /* 0x000fe20008010864 */
[----:B------:R-:W-:Y:S01]  /*58b0*/  @P6 IADD3 R90, PT, PT, R0, -0x20, RZ ;  /* 0xffffffe0005a6810 */ /* 0x000fe20007ffe0ff */
[----:B------:R-:W-:Y:S01]  /*58c0*/  FMUL.FTZ R93, R5, UR4 ;  /* 0x00000004055d7c20 */ /* 0x000fe20008410000 */
[----:B------:R-:W-:Y:S01]  /*58d0*/  FSEL R7, R85, RZ, P1 ;  /* 0x000000ff55077208 */ /* 0x000fe20000800000 */
[--C-:B------:R-:W-:Y:S01]  /*58e0*/  FFMA.FTZ R92, R21, UR4, -R104.reuse ;  /* 0x00000004155c7c23 */ /* 0x100fe20008010868 */
[--C-:B------:R-:W-:Y:S01]  /*58f0*/  FFMA.FTZ R86, R89, UR4, -R104.reuse ;  /* 0x0000000459567c23 */ /* 0x100fe20008010868 */
[----:B------:R-:W1:Y:S01]  /*5900*/  LDSM.16.MT88.4 R20, [R90] ;  /* 0x000000005a14783b */ /* 0x000e620000004200 */
[--C-:B------:R-:W-:Y:S01]  /*5910*/  FFMA.FTZ R88, R33, UR4, -R104.reuse ;  /* 0x0000000421587c23 */ /* 0x100fe20008010868 */
[----:B------:R-:W-:Y:S01]  /*5920*/  FADD.FTZ R7, R2, -R7 ;  /* 0x8000000702077221 */ /* 0x000fe20000010000 */
[----:B------:R-:W-:Y:S01]  /*5930*/  FFMA.FTZ R87, R15, UR4, -R104 ;  /* 0x000000040f577c23 */ /* 0x000fe20008010868 */
[--C-:B------:R-:W-:Y:S01]  /*5940*/  FFMA.FTZ R2, R35, UR4, -R100.reuse ;  /* 0x0000000423027c23 */ /* 0x100fe20008010864 */
[--C-:B------:R-:W-:Y:S01]  /*5950*/  FFMA.FTZ R89, R17, UR4, -R100.reuse ;  /* 0x0000000411597c23 */ /* 0x100fe20008010864 */
[----:B------:R-:W-:Y:S01]  /*5960*/  FMUL.FTZ R7, R7, UR4 ;  /* 0x0000000407077c20 */ /* 0x000fe20008410000 */
[--C-:B------:R-:W-:Y:S01]  /*5970*/  FFMA.FTZ R19, R19, UR4, -R100.reuse ;  /* 0x0000000413137c23 */ /* 0x100fe20008010864 */
[----:B------:R-:W-:Y:S01]  /*5980*/  MUFU.EX2 R92, R92 ;  /* 0x0000005c005c7308 */ /* 0x000fe20000000800 */
[----:B------:R-:W2:Y:S01]  /*5990*/  LDSM.16.MT88.4 R12, [R103+0x6000] ;  /* 0x00600000670c783b */ /* 0x000ea20000004200 */
[----:B------:R-:W-:Y:S01]  /*59a0*/  FFMA.FTZ R110, R145, UR4, -R100 ;  /* 0x00000004916e7c23 */ /* 0x000fe20008010864 */
[--C-:B------:R-:W-:Y:S01]  /*59b0*/  FFMA.FTZ R106, R155, UR4, -R104.reuse ;  /* 0x000000049b6a7c23 */ /* 0x100fe20008010868 */
[----:B------:R-:W3:Y:S01]  /*59c0*/  MUFU.EX2 R88, R88 ;  /* 0x0000005800587308 */ /* 0x000ee20000000800 */
[----:B------:R-:W-:Y:S01]  /*59d0*/  FFMA.FTZ R116, R137, UR4, -R104 ;  /* 0x0000000489747c23 */ /* 0x000fe20008010868 */
[----:B------:R-:W-:Y:S01]  /*59e0*/  FFMA.FTZ R108, R135, UR4, -R100 ;  /* 0x00000004876c7c23 */ /* 0x000fe20008010864 */
[--C-:B------:R-:W-:Y:S01]  /*59f0*/  FFMA.FTZ R157, R157, UR4, -R104.reuse ;  /* 0x000000049d9d7c23 */ /* 0x100fe20008010868 */
[----:B------:R-:W-:Y:S01]  /*5a00*/  MUFU.EX2 R87, R87 ;  /* 0x0000005700577308 */ /* 0x000fe20000000800 */
[----:B------:R-:W-:Y:S01]  /*5a10*/  FFMA.FTZ R153, R153, UR4, -R104 ;  /* 0x0000000499997c23 */ /* 0x000fe20008010868 */
[----:B------:R-:W-:Y:S01]  /*5a20*/  FFMA.FTZ R151, R151, UR4, -R100 ;  /* 0x0000000497977c23 */ /* 0x000fe20008010864 */
[--C-:B------:R-:W-:Y:S01]  /*5a30*/  FFMA.FTZ R126, R147, UR4, -R104.reuse ;  /* 0x00000004937e7c23 */ /* 0x100fe20008010868 */
[----:B------:R-:W4:Y:S01]  /*5a40*/  MUFU.EX2 R86, R86 ;  /* 0x0000005600567308 */ /* 0x000f220000000800 */
[----:B------:R-:W-:Y:S01]  /*5a50*/  FFMA.FTZ R128, R143, UR4, -R104 ;  /* 0x000000048f807c23 */ /* 0x000fe20008010868 */
[--C-:B------:R-:W-:Y:S01]  /*5a60*/  FFMA.FTZ R136, R111, UR4, -R100.reuse ;  /* 0x000000046f887c23 */ /* 0x100fe20008010864 */
[----:B------:R-:W-:Y:S01]  /*5a70*/  FFMA.FTZ R130, R141, UR4, -R100 ;  /* 0x000000048d827c23 */ /* 0x000fe20008010864 */
[----:B------:R-:W-:Y:S01]  /*5a80*/  MUFU.EX2 R91, R91 ;  /* 0x0000005b005b7308 */ /* 0x000fe20000000800 */
[--C-:B------:R-:W-:Y:S01]  /*5a90*/  FFMA.FTZ R149, R149, UR4, -R104.reuse ;  /* 0x0000000495957c23 */ /* 0x100fe20008010868 */
[----:B---3--:R-:W-:Y:S01]  /*5aa0*/  F2FP.F16.F32.PACK_AB R8, R88, R92 ;  /* 0x0000005c5808723e */ /* 0x008fe200000000ff */
[--C-:B------:R-:W-:Y:S01]  /*5ab0*/  FFMA.FTZ R138, R107, UR4, -R104.reuse ;  /* 0x000000046b8a7c23 */ /* 0x100fe20008010868 */
[----:B------:R-:W3:Y:S01]  /*5ac0*/  MUFU.EX2 R2, R2 ;  /* 0x0000000200027308 */ /* 0x000ee20000000800 */
[--C-:B------:R-:W-:Y:S01]  /*5ad0*/  FFMA.FTZ R101, R101, UR4, -R104.reuse ;  /* 0x0000000465657c23 */ /* 0x100fe20008010868 */
[----:B------:R-:W-:Y:S01]  /*5ae0*/  FFMA.FTZ R105, R105, UR4, -R104 ;  /* 0x0000000469697c23 */ /* 0x000fe20008010868 */
[--C-:B------:R-:W-:Y:S01]  /*5af0*/  FFMA.FTZ R99, R99, UR4, -R100.reuse ;  /* 0x0000000463637c23 */ /* 0x100fe20008010864 */
[----:B------:R-:W5:Y:S01]  /*5b00*/  MUFU.EX2 R94, R7 ;  /* 0x00000007005e7308 */ /* 0x000f620000000800 */
[--C-:B------:R-:W-:Y:S01]  /*5b10*/  FFMA.FTZ R98, R98, UR4, -R100.reuse ;  /* 0x0000000462627c23 */ /* 0x100fe20008010864 */
[----:B----4-:R-:W-:Y:S01]  /*5b20*/  F2FP.F16.F32.PACK_AB R10, R86, R87 ;  /* 0x00000057560a723e */ /* 0x010fe200000000ff */
[--C-:B------:R-:W-:Y:S01]  /*5b30*/  FFMA.FTZ R97, R97, UR4, -R100.reuse ;  /* 0x0000000461617c23 */ /* 0x100fe20008010864 */
[----:B------:R-:W4:Y:S01]  /*5b40*/  MUFU.EX2 R93, R93 ;  /* 0x0000005d005d7308 */ /* 0x000f220000000800 */
[----:B------:R-:W-:-:S03]  /*5b50*/  FFMA.FTZ R96, R96, UR4, -R100 ;  /* 0x0000000460607c23 */ /* 0x000fc60008010864 */
[----:B------:R-:W-:Y:S01]  /*5b60*/  MUFU.EX2 R89, R89 ;  /* 0x0000005900597308 */ /* 0x000fe20000000800 */
[----:B---3--:R-:W-:-:S03]  /*5b70*/  F2FP.F16.F32.PACK_AB R9, R2, R91 ;  /* 0x0000005b0209723e */ /* 0x008fc600000000ff */
[----:B------:R-:W3:Y:S01]  /*5b80*/  MUFU.EX2 R0, R19 ;  /* 0x0000001300007308 */ /* 0x000ee20000000800 */
[-C--:B-----5:R-:W-:Y:S01]  /*5b90*/  FMUL.FTZ R16, R72, R94.reuse ;  /* 0x0000005e48107220 */ /* 0x0a0fe20000410000 */
[-C--:B------:R-:W-:Y:S01]  /*5ba0*/  FMUL.FTZ R17, R73, R94.reuse ;  /* 0x0000005e49117220 */ /* 0x080fe20000410000 */
[-C--:B------:R-:W-:Y:S01]  /*5bb0*/  FMUL.FTZ R24, R64, R94.reuse ;  /* 0x0000005e40187220 */ /* 0x080fe20000410000 */
[-C--:B------:R-:W-:Y:S01]  /*5bc0*/  FMUL.FTZ R25, R65, R94.reuse ;  /* 0x0000005e41197220 */ /* 0x080fe20000410000 */
[-C--:B----4-:R-:W-:Y:S01]  /*5bd0*/  FMUL.FTZ R18, R74, R93.reuse ;  /* 0x0000005d4a127220 */ /* 0x090fe20000410000 */
[-C--:B------:R-:W-:Y:S01]  /*5be0*/  FMUL.FTZ R26, R66, R93.reuse ;  /* 0x0000005d421a7220 */ /* 0x080fe20000410000 */
[-C--:B------:R-:W-:Y:S01]  /*5bf0*/  FMUL.FTZ R27, R67, R93.reuse ;  /* 0x0000005d431b7220 */ /* 0x080fe20000410000 */
[-C--:B------:R-:W-:Y:S01]  /*5c00*/  FMUL.FTZ R68, R68, R94.reuse ;  /* 0x0000005e44447220 */ /* 0x080fe20000410000 */
[-C--:B------:R-:W-:Y:S01]  /*5c10*/  FMUL.FTZ R69, R69, R94.reuse ;  /* 0x0000005e45457220 */ /* 0x080fe20000410000 */
[-C--:B------:R-:W-:Y:S01]  /*5c20*/  FMUL.FTZ R70, R70, R93.reuse ;  /* 0x0000005d46467220 */ /* 0x080fe20000410000 */
[----:B------:R-:W-:Y:S01]  /*5c30*/  FMUL.FTZ R71, R71, R93 ;  /* 0x0000005d47477220 */ /* 0x000fe20000410000 */
[-C--:B------:R-:W-:Y:S01]  /*5c40*/  FMUL.FTZ R60, R60, R94.reuse ;  /* 0x0000005e3c3c7220 */ /* 0x080fe20000410000 */
[----:B---3--:R-:W-:Y:S01]  /*5c50*/  F2FP.F16.F32.PACK_AB R11, R0, R89 ;  /* 0x00000059000b723e */ /* 0x008fe200000000ff */
        /* <DEDUP_REMOVED lines=10> */
[----:B------:R-:W3:Y:S01]  /*5d00*/  LDSM.16.MT88.4 R56, [R90+0x2000] ;  /* 0x002000005a38783b */ /* 0x000ee20000004200 */
[-C--:B------:R-:W-:Y:S01]  /*5d10*/  FMUL.FTZ R5, R81, R94.reuse ;  /* 0x0000005e51057220 */ /* 0x080fe20000410000 */
[-C--:B------:R-:W-:Y:S01]  /*5d20*/  FMUL.FTZ R6, R82, R93.reuse ;  /* 0x0000005d52067220 */ /* 0x080fe20000410000 */
[-C--:B------:R-:W-:Y:S01]  /*5d30*/  FMUL.FTZ R7, R83, R93.reuse ;  /* 0x0000005d53077220 */ /* 0x080fe20000410000 */
[C---:B-1----:R-:W-:Y:S01]  /*5d40*/  HMMA.16816.F32 R16, R8.reuse, R20, R16 ;  /* 0x000000140810723c */ /* 0x042fe20000001810 */
        /* <DEDUP_REMOVED lines=8> */
[----:B------:R-:W1:Y:S01]  /*5dd0*/  LDSM.16.MT88.4 R68, [R90+0x1000] ;  /* 0x001000005a44783b */ /* 0x000e620000004200 */
[-C--:B------:R-:W-:Y:S01]  /*5de0*/  FMUL.FTZ R55, R55, R93.reuse ;  /* 0x0000005d37377220 */ /* 0x080fe20000410000 */
[-C--:B------:R-:W-:Y:S01]  /*5df0*/  FMUL.FTZ R36, R36, R94.reuse ;  /* 0x0000005e24247220 */ /* 0x080fe20000410000 */
[-C--:B------:R-:W-:Y:S01]  /*5e00*/  FMUL.FTZ R37, R37, R94.reuse ;  /* 0x0000005e25257220 */ /* 0x080fe20000410000 */
[-C--:B------:R-:W-:Y:S01]  /*5e10*/  FMUL.FTZ R38, R38, R93.reuse ;  /* 0x0000005d26267220 */ /* 0x080fe20000410000 */
[-C--:B------:R-:W-:Y:S01]  /*5e20*/  FMUL.FTZ R39, R39, R93.reuse ;  /* 0x0000005d27277220 */ /* 0x080fe20000410000 */
[-C--:B------:R-:W-:Y:S01]  /*5e30*/  FMUL.FTZ R40, R40, R94.reuse ;  /* 0x0000005e28287220 */ /* 0x080fe20000410000 */
[C---:B------:R-:W-:Y:S01]  /*5e40*/  HMMA.16816.F32 R28, R8.reuse, R30, R60 ;  /* 0x0000001e081c723c */ /* 0x040fe2000000183c */
[----:B------:R-:W4:Y:S01]  /*5e50*/  LDSM.16.MT88.4 R60, [R103+0x8000] ;  /* 0x00800000673c783b */ /* 0x000f220000004200 */
        /* <DEDUP_REMOVED lines=11> */
[----:B------:R-:W-:Y:S01]  /*5f10*/  FFMA.FTZ R64, R109, UR4, -R100 ;  /* 0x000000046d407c23 */ /* 0x000fe20008010864 */
[----:B--2---:R-:W-:Y:S01]  /*5f20*/  HMMA.16816.F32 R4, R8, R12, R4 ;  /* 0x0000000c0804723c */ /* 0x004fe20000001804 */
[----:B------:R-:W-:Y:S01]  /*5f30*/  MUFU.EX2 R106, R106 ;  /* 0x0000006a006a7308 */ /* 0x000fe20000000800 */
[----:B------:R-:W-:Y:S01]  /*5f40*/  FFMA.FTZ R133, R133, R94, R92 ;  /* 0x0000005e85857223 */ /* 0x000fe2000001005c */
[----:B------:R-:W-:-:S02]  /*5f50*/  FFMA.FTZ R91, R134, R93, R91 ;  /* 0x0000005d865b7223 */ /* 0x000fc4000001005b */
[----:B------:R2:W-:Y:S01]  /*5f60*/  MUFU.EX2 R145, R64 ;  /* 0x0000004000917308 */ /* 0x0005e20000000800 */
[----:B------:R-:W-:Y:S01]  /*5f70*/  FADD.FTZ R88, R88, R133 ;  /* 0x0000008558587221 */ /* 0x000fe20000010000 */
[----:B------:R-:W-:Y:S01]  /*5f80*/  FADD.FTZ R2, R2, R91 ;  /* 0x0000005b02027221 */ /* 0x000fe20000010000 */
[C---:B------:R-:W-:Y:S01]  /*5f90*/  HMMA.16816.F32 R12, R8.reuse, R14, R76 ;  /* 0x0000000e080c723c */ /* 0x040fe2000000184c */
[----:B------:R-:W5:Y:S01]  /*5fa0*/  MUFU.EX2 R137, R157 ;  /* 0x0000009d00897308 */ /* 0x000f620000000800 */
[----:B------:R-:W-:Y:S01]  /*5fb0*/  LDSM.16.MT88.4 R76, [R103+0x6c00] ;  /* 0x006c0000674c783b */ /* 0x000fe20000004200 */
[----:B------:R-:W-:Y:S01]  /*5fc0*/  FADD.FTZ R87, R87, R88 ;  /* 0x0000005857577221 */ /* 0x000fe20000010000 */
[----:B------:R-:W-:Y:S01]  /*5fd0*/  FADD.FTZ R89, R89, R2 ;  /* 0x0000000259597221 */ /* 0x000fe20000010000 */
[----:B------:R-:W-:Y:S01]  /*5fe0*/  MUFU.EX2 R116, R116 ;  /* 0x0000007400747308 */ /* 0x000fe20000000800 */
[----:B------:R-:W-:Y:S01]  /*5ff0*/  MOV R2, R85 ;  /* 0x0000005500027202 */ /* 0x000fe20000000f00 */
[----:B------:R-:W-:Y:S01]  /*6000*/  FADD.FTZ R87, R86, R87 ;  /* 0x0000005756577221 */ /* 0x000fe20000010000 */
[C---:B---3--:R-:W-:Y:S01]  /*6010*/  HMMA.16816.F32 R44, R8.reuse, R56, R44 ;  /* 0x00000038082c723c */ /* 0x048fe2000000182c */
[----:B------:R-:W-:Y:S01]  /*6020*/  MUFU.EX2 R109, R153 ;  /* 0x00000099006d7308 */ /* 0x000fe20000000800 */
[----:B------:R-:W-:Y:S01]  /*6030*/  FADD.FTZ R0, R0, R89 ;  /* 0x0000005900007221 */ /* 0x000fe20000010000 */
[----:B--2---:R-:W2:Y:S02]  /*6040*/  LDSM.16.MT88.4 R64, [R103+0x7400] ;  /* 0x007400006740783b */ /* 0x004ea40000004200 */
[----:B------:R-:W3:Y:S03]  /*6050*/  MUFU.EX2 R110, R110 ;  /* 0x0000006e006e7308 */ /* 0x000ee60000000800 */
[C---:B-1----:R-:W-:Y:S01]  /*6060*/  HMMA.16816.F32 R32, R8.reuse, R68, R32 ;  /* 0x000000440820723c */ /* 0x042fe20000001820 */
[----:B------:R-:W-:Y:S04]  /*6070*/  MUFU.EX2 R135, R151 ;  /* 0x0000009700877308 */ /* 0x000fe80000000800 */
[----:B------:R-:W1:Y:S03]  /*6080*/  MUFU.EX2 R108, R108 ;  /* 0x0000006c006c7308 */ /* 0x000e660000000800 */
[C---:B------:R-:W-:Y:S01]  /*6090*/  HMMA.16816.F32 R52, R8.reuse, R70, R52 ;  /* 0x000000460834723c */ /* 0x040fe20000001834 */
[----:B------:R-:W-:Y:S01]  /*60a0*/  MUFU.EX2 R126, R126 ;  /* 0x0000007e007e7308 */ /* 0x000fe20000000800 */
[----:B------:R-:W-:Y:S03]  /*60b0*/  LDSM.16.MT88.4 R68, [R90+0xc00] ;  /* 0x000c00005a44783b */ /* 0x000fe60000004200 */
[----:B------:R-:W2:Y:S03]  /*60c0*/  MUFU.EX2 R143, R149 ;  /* 0x00000095008f7308 */ /* 0x000ea60000000800 */
[C---:B----4-:R-:W-:Y:S01]  /*60d0*/  HMMA.16816.F32 R36, R8.reuse, R60, R36 ;  /* 0x0000003c0824723c */ /* 0x050fe20000001824 */
[----:B------:R-:W-:Y:S04]  /*60e0*/  MUFU.EX2 R128, R128 ;  /* 0x0000008000807308 */ /* 0x000fe80000000800 */
[----:B------:R-:W-:Y:S03]  /*60f0*/  MUFU.EX2 R136, R136 ;  /* 0x0000008800887308 */ /* 0x000fe60000000800 */
[C---:B------:R-:W-:Y:S01]  /*6100*/  HMMA.16816.F32 R40, R8.reuse, R62, R40 ;  /* 0x0000003e0828723c */ /* 0x040fe20000001828 */
[----:B------:R-:W4:Y:S01]  /*6110*/  LDSM.16.MT88.4 R60, [R103+0x6400] ;  /* 0x00640000673c783b */ /* 0x000f220000004200 */
[----:B------:R-:W-:Y:S04]  /*6120*/  MUFU.EX2 R130, R130 ;  /* 0x0000008200827308 */ /* 0x000fe80000000800 */
[----:B------:R-:W-:Y:S02]  /*6130*/  MUFU.EX2 R138, R138 ;  /* 0x0000008a008a7308 */ /* 0x000fe40000000800 */
[----:B------:R-:W-:Y:S01]  /*6140*/  HMMA.16816.F32 R8, R8, R58, R48 ;  /* 0x0000003a0808723c */ /* 0x000fe20000001830 */
[----:B------:R-:W4:Y:S01]  /*6150*/  LDSM.16.MT88.4 R56, [R90+0x400] ;  /* 0x000400005a38783b */ /* 0x000f220000004200 */
[----:B-----5:R-:W-:Y:S01]  /*6160*/  F2FP.F16.F32.PACK_AB R48, R137, R106 ;  /* 0x0000006a8930723e */ /* 0x020fe200000000ff */
[----:B------:R-:W-:Y:S01]  /*6170*/  MUFU.EX2 R101, R101 ;  /* 0x0000006500657308 */ /* 0x000fe20000000800 */
[----:B---3--:R-:W-:Y:S01]  /*6180*/  F2FP.F16.F32.PACK_AB R49, R110, R145 ;  /* 0x000000916e31723e */ /* 0x008fe200000000ff */
[----:B------:R-:W-:Y:S01]  /*6190*/  FADD.FTZ R106, R106, R87 ;  /* 0x000000576a6a7221 */ /* 0x000fe20000010000 */
[----:B------:R-:W-:Y:S01]  /*61a0*/  F2FP.F16.F32.PACK_AB R50, R109, R116 ;  /* 0x000000746d32723e */ /* 0x000fe200000000ff */
[----:B------:R-:W-:Y:S01]  /*61b0*/  MUFU.EX2 R99, R99 ;  /* 0x0000006300637308 */ /* 0x000fe20000000800 */
[----:B-1----:R-:W-:Y:S01]  /*61c0*/  F2FP.F16.F32.PACK_AB R51, R108, R135 ;  /* 0x000000876c33723e */ /* 0x002fe200000000ff */
[----:B------:R-:W-:Y:S01]  /*61d0*/  FADD.FTZ R145, R145, R0 ;  /* 0x0000000091917221 */ /* 0x000fe20000010000 */
[----:B------:R-:W-:Y:S01]  /*61e0*/  FADD.FTZ R137, R137, R106 ;  /* 0x0000006a89897221 */ /* 0x000fe20000010000 */
[----:B------:R-:W-:Y:S01]  /*61f0*/  MUFU.EX2 R98, R98 ;  /* 0x0000006200627308 */ /* 0x000fe20000000800 */
[----:B------:R-:W-:Y:S01]  /*6200*/  MOV R0, R84 ;  /* 0x0000005400007202 */ /* 0x000fe20000000f00 */
[----:B------:R-:W-:Y:S01]  /*6210*/  FADD.FTZ R110, R110, R145 ;  /* 0x000000916e6e7221 */ /* 0x000fe20000010000 */
[----:B------:R-:W-:Y:S01]  /*6220*/  FADD.FTZ R116, R116, R137 ;  /* 0x0000008974747221 */ /* 0x000fe20000010000 */
[----:B--2---:R-:W-:Y:S01]  /*6230*/  HMMA.16816.F32 R24, R48, R64, R24 ;  /* 0x000000403018723c */ /* 0x004fe20000001818 */
[----:B------:R-:W-:Y:S01]  /*6240*/  MUFU.EX2 R97, R97 ;  /* 0x0000006100617308 */ /* 0x000fe20000000800 */
[----:B------:R-:W-:Y:S01]  /*6250*/  FADD.FTZ R135, R135, R110 ;  /* 0x0000006e87877221 */ /* 0x000fe20000010000 */
[----:B------:R-:W-:-:S02]  /*6260*/  FADD.FTZ R109, R109, R116 ;  /* 0x000000746d6d7221 */ /* 0x000fc40000010000 */
[----:B------:R-:W-:Y:S01]  /*6270*/  MUFU.EX2 R96, R96 ;  /* 0x0000006000607308 */ /* 0x000fe20000000800 */
[----:B------:R-:W-:Y:S02]  /*6280*/  FADD.FTZ R135, R108, R135 ;  /* 0x000000876c877221 */ /* 0x000fe40000010000 */
[C---:B------:R-:W-:Y:S01]  /*6290*/  HMMA.16816.F32 R28, R48.reuse, R66, R28 ;  /* 0x00000042301c723c */ /* 0x040fe2000000181c */
[----:B------:R-:W1:Y:S07]  /*62a0*/  LDSM.16.MT88.4 R64, [R103+0x8400] ;  /* 0x008400006740783b */ /* 0x000e6e0000004200 */
[C---:B----4-:R-:W-:Y:S08]  /*62b0*/  HMMA.16816.F32 R4, R48.reuse, R60, R4 ;  /* 0x0000003c3004723c */ /* 0x050ff00000001804 */
[C---:B------:R-:W-:Y:S01]  /*62c0*/  HMMA.16816.F32 R12, R48.reuse, R62, R12 ;  /* 0x0000003e300c723c */ /* 0x040fe2000000180c */
[----:B------:R-:W2:Y:S07]  /*62d0*/  LDSM.16.MT88.4 R60, [R90+0x1400] ;  /* 0x001400005a3c783b */ /* 0x000eae0000004200 */
[C---:B------:R-:W-:Y:S08]  /*62e0*/  HMMA.16816.F32 R16, R48.reuse, R56, R16 ;  /* 0x000000383010723c */ /* 0x040ff00000001810 */
[C---:B------:R-:W-:Y:S01]  /*62f0*/  HMMA.16816.F32 R20, R48.reuse, R58, R20 ;  /* 0x0000003a3014723c */ /* 0x040fe20000001814 */
[----:B------:R-:W3:Y:S07]  /*6300*/  LDSM.16.MT88.4 R56, [R90+0x2400] ;  /* 0x002400005a38783b */ /* 0x000eee0000004200 */
[C---:B-1----:R-:W-:Y:S08]  /*6310*/  HMMA.16816.F32 R36, R48.reuse, R64, R36 ;  /* 0x000000403024723c */ /* 0x042ff00000001824 */
[C---:B------:R-:W-:Y:S01]  /*6320*/  HMMA.16816.F32 R40, R48.reuse, R66, R40 ;  /* 0x000000423028723c */ /* 0x040fe20000001828 */
[----:B------:R-:W-:Y:S07]  /*6330*/  LDSM.16.MT88.4 R64, [R103+0x7800] ;  /* 0x007800006740783b */ /* 0x000fee0000004200 */
[C---:B--2---:R-:W-:Y:S08]  /*6340*/  HMMA.16816.F32 R32, R48.reuse, R60, R32 ;  /* 0x0000003c3020723c */ /* 0x044ff00000001820 */
[C---:B------:R-:W-:Y:S01]  /*6350*/  HMMA.16816.F32 R52, R48.reuse, R62, R52 ;  /* 0x0000003e3034723c */ /* 0x040fe20000001834 */
[----:B------:R-:W1:Y:S07]  /*6360*/  LDSM.16.MT88.4 R60, [R103+0x6800] ;  /* 0x00680000673c783b */ /* 0x000e6e0000004200 */
[C---:B---3--:R-:W-:Y:S08]  /*6370*/  HMMA.16816.F32 R44, R48.reuse, R56, R44 ;  /* 0x00000038302c723c */ /* 0x048ff0000000182c */
[----:B------:R-:W-:Y:S01]  /*6380*/  HMMA.16816.F32 R8, R48, R58, R8 ;  /* 0x0000003a3008723c */ /* 0x000fe20000001808 */
[----:B------:R-:W2:Y:S01]  /*6390*/  LDSM.16.MT88.4 R56, [R90+0x800] ;  /* 0x000800005a38783b */ /* 0x000ea20000004200 */
[----:B------:R-:W-:Y:S01]  /*63a0*/  FFMA.FTZ R51, R129, UR4, -R104 ;  /* 0x0000000481337c23 */ /* 0x000fe20008010868 */
[--C-:B------:R-:W-:Y:S01]  /*63b0*/  FFMA.FTZ R129, R117, UR4, -R100.reuse ;  /* 0x0000000475817c23 */ /* 0x100fe20008010864 */
[----:B------:R-:W-:Y:S01]  /*63c0*/  FFMA.FTZ R117, R139, UR4, -R100 ;  /* 0x000000048b757c23 */ /* 0x000fe20008010864 */
[----:B------:R-:W-:Y:S01]  /*63d0*/  F2FP.F16.F32.PACK_AB R48, R143, R126 ;  /* 0x0000007e8f30723e */ /* 0x000fe200000000ff */
[----:B------:R-:W3:Y:S01]  /*63e0*/  MUFU.EX2 R111, R51 ;  /* 0x00000033006f7308 */ /* 0x000ee20000000800 */
[----:B------:R-:W-:Y:S01]  /*63f0*/  FFMA.FTZ R104, R95, UR4, -R104 ;  /* 0x000000045f687c23 */ /* 0x000fe20008010868 */
[----:B------:R-:W-:-:S02]  /*6400*/  FADD.FTZ R126, R126, R109 ;  /* 0x0000006d7e7e7221 */ /* 0x000fc40000010000 */
[----:B------:R-:W4:Y:S02]  /*6410*/  MUFU.EX2 R129, R129 ;  /* 0x0000008100817308 */ /* 0x000f240000000800 */
[----:B------:R-:W-:Y:S02]  /*6420*/  FADD.FTZ R143, R143, R126 ;  /* 0x0000007e8f8f7221 */ /* 0x000fe40000010000 */
[----:B------:R-:W5:Y:S04]  /*6430*/  MUFU.EX2 R117, R117 ;  /* 0x0000007500757308 */ /* 0x000f680000000800 */
[----:B------:R-:W-:Y:S01]  /*6440*/  MUFU.EX2 R95, R105 ;  /* 0x00000069005f7308 */ /* 0x000fe20000000800 */
[----:B---3--:R-:W-:Y:S01]  /*6450*/  F2FP.F16.F32.PACK_AB R50, R111, R128 ;  /* 0x000000806f32723e */ /* 0x008fe200000000ff */
[----:B------:R-:W-:-:S02]  /*6460*/  FADD.FTZ R128, R128, R143 ;  /* 0x0000008f80807221 */ /* 0x000fc40000010000 */
[----:B------:R-:W3:Y:S01]  /*6470*/  MUFU.EX2 R104, R104 ;  /* 0x0000006800687308 */ /* 0x000ee20000000800 */
[----:B----4-:R-:W-:Y:S01]  /*6480*/  F2FP.F16.F32.PACK_AB R49, R129, R136 ;  /* 0x000000888131723e */ /* 0x010fe200000000ff */
[----:B------:R-:W-:Y:S01]  /*6490*/  FADD.FTZ R136, R136, R135 ;  /* 0x0000008788887221 */ /* 0x000fe20000010000 */
[----:B------:R-:W-:Y:S01]  /*64a0*/  FADD.FTZ R111, R111, R128 ;  /* 0x000000806f6f7221 */ /* 0x000fe20000010000 */
[----:B------:R-:W-:Y:S02]  /*64b0*/  IADD3 R128, PT, PT, R102, -0x3, RZ ;  /* 0xfffffffd66807810 */ /* 0x000fe40007ffe0ff */
[----:B-----5:R-:W-:Y:S01]  /*64c0*/  F2FP.F16.F32.PACK_AB R51, R117, R130 ;  /* 0x000000827533723e */ /* 0x020fe200000000ff */
[----:B------:R-:W-:-:S04]  /*64d0*/  FADD.FTZ R129, R129, R136 ;  /* 0x0000008881817221 */ /* 0x000fc80000010000 */
[----:B------:R-:W-:Y:S02]  /*64e0*/  FADD.FTZ R130, R130, R129 ;  /* 0x0000008182827221 */ /* 0x000fe40000010000 */
[----:B-1----:R-:W-:Y:S02]  /*64f0*/  HMMA.16816.F32 R4, R48, R60, R4 ;  /* 0x0000003c3004723c */ /* 0x002fe40000001804 */
[----:B------:R-:W-:-:S06]  /*6500*/  FADD.FTZ R130, R117, R130 ;  /* 0x0000008275827221 */ /* 0x000fcc0000010000 */
[C---:B------:R-:W-:Y:S01]  /*6510*/  HMMA.16816.F32 R12, R48.reuse, R62, R12 ;  /* 0x0000003e300c723c */ /* 0x040fe2000000180c */
[----:B------:R-:W1:Y:S07]  /*6520*/  LDSM.16.MT88.4 R60, [R90+0x1800] ;  /* 0x001800005a3c783b */ /* 0x000e6e0000004200 */
[C---:B--2---:R-:W-:Y:S08]  /*6530*/  HMMA.16816.F32 R16, R48.reuse, R56, R16 ;  /* 0x000000383010723c */ /* 0x044ff00000001810 */
[C---:B------:R-:W-:Y:S01]  /*6540*/  HMMA.16816.F32 R20, R48.reuse, R58, R20 ;  /* 0x0000003a3014723c */ /* 0x040fe20000001814 */
[----:B------:R-:W2:Y:S07]  /*6550*/  LDSM.16.MT88.4 R56, [R90+0x2800] ;  /* 0x002800005a38783b */ /* 0x000eae0000004200 */
[C---:B------:R-:W-:Y:S08]  /*6560*/  HMMA.16816.F32 R24, R48.reuse, R64, R24 ;  /* 0x000000403018723c */ /* 0x040ff00000001818 */
[C---:B------:R-:W-:Y:S01]  /*6570*/  HMMA.16816.F32 R28, R48.reuse, R66, R28 ;  /* 0x00000042301c723c */ /* 0x040fe2000000181c */
[----:B------:R-:W4:Y:S07]  /*6580*/  LDSM.16.MT88.4 R64, [R103+0x8800] ;  /* 0x008800006740783b */ /* 0x000f2e0000004200 */
[C---:B-1----:R-:W-:Y:S08]  /*6590*/  HMMA.16816.F32 R32, R48.reuse, R60, R32 ;  /* 0x0000003c3020723c */ /* 0x042ff00000001820 */
[C---:B------:R-:W-:Y:S01]  /*65a0*/  HMMA.16816.F32 R52, R48.reuse, R62, R52 ;  /* 0x0000003e3034723c */ /* 0x040fe20000001834 */
[----:B------:R-:W1:Y:S07]  /*65b0*/  LDSM.16.MT88.4 R60, [R103+0x7c00] ;  /* 0x007c0000673c783b */ /* 0x000e6e0000004200 */
[C---:B--2---:R-:W-:Y:S08]  /*65c0*/  HMMA.16816.F32 R44, R48.reuse, R56, R44 ;  /* 0x00000038302c723c */ /* 0x044ff0000000182c */
[C---:B------:R-:W-:Y:S08]  /*65d0*/  HMMA.16816.F32 R8, R48.reuse, R58, R8 ;  /* 0x0000003a3008723c */ /* 0x040ff00000001808 */
[C---:B----4-:R-:W-:Y:S08]  /*65e0*/  HMMA.16816.F32 R36, R48.reuse, R64, R36 ;  /* 0x000000403024723c */ /* 0x050ff00000001824 */
[----:B------:R-:W-:Y:S01]  /*65f0*/  HMMA.16816.F32 R40, R48, R66, R40 ;  /* 0x000000423028723c */ /* 0x000fe20000001828 */
[----:B------:R-:W-:Y:S01]  /*6600*/  F2FP.F16.F32.PACK_AB R48, R101, R138 ;  /* 0x0000008a6530723e */ /* 0x000fe200000000ff */
[----:B------:R-:W-:Y:S01]  /*6610*/  FADD.FTZ R138, R138, R111 ;  /* 0x0000006f8a8a7221 */ /* 0x000fe20000010000 */
[----:B------:R-:W-:Y:S01]  /*6620*/  F2FP.F16.F32.PACK_AB R49, R98, R99 ;  /* 0x000000636231723e */ /* 0x000fe200000000ff */
[----:B------:R-:W-:Y:S01]  /*6630*/  FADD.FTZ R99, R99, R130 ;  /* 0x0000008263637221 */ /* 0x000fe20000010000 */
[----:B---3--:R-:W-:Y:S01]  /*6640*/  F2FP.F16.F32.PACK_AB R50, R104, R95 ;  /* 0x0000005f6832723e */ /* 0x008fe200000000ff */
[----:B------:R-:W-:Y:S01]  /*6650*/  FADD.FTZ R138, R101, R138 ;  /* 0x0000008a658a7221 */ /* 0x000fe20000010000 */
[----:B------:R-:W-:Y:S01]  /*6660*/  F2FP.F16.F32.PACK_AB R51, R96, R97 ;  /* 0x000000616033723e */ /* 0x000fe200000000ff */
[----:B------:R-:W-:-:S02]  /*6670*/  FADD.FTZ R98, R98, R99 ;  /* 0x0000006362627221 */ /* 0x000fc40000010000 */
[----:B------:R-:W-:Y:S02]  /*6680*/  FADD.FTZ R95, R95, R138 ;  /* 0x0000008a5f5f7221 */ /* 0x000fe40000010000 */
[----:B------:R-:W-:Y:S02]  /*6690*/  FADD.FTZ R97, R97, R98 ;  /* 0x0000006261617221 */ /* 0x000fe40000010000 */
[----:B------:R-:W-:Y:S01]  /*66a0*/  HMMA.16816.F32 R80, R48, R76, R4 ;  /* 0x0000004c3050723c */ /* 0x000fe20000001804 */
[----:B------:R-:W2:Y:S01]  /*66b0*/  LDSM.16.MT88.4 R4, [R103+0x8c00] ;  /* 0x008c00006704783b */ /* 0x000ea20000004200 */
[----:B------:R-:W-:Y:S01]  /*66c0*/  FADD.FTZ R133, R104, R95 ;  /* 0x0000005f68857221 */ /* 0x000fe20000010000 */
[----:B------:R-:W-:-:S05]  /*66d0*/  FADD.FTZ R134, R96, R97 ;  /* 0x0000006160867221 */ /* 0x000fca0000010000 */
[C---:B------:R-:W-:Y:S01]  /*66e0*/  HMMA.16816.F32 R76, R48.reuse, R78, R12 ;  /* 0x0000004e304c723c */ /* 0x040fe2000000180c */
[----:B------:R-:W3:Y:S07]  /*66f0*/  LDSM.16.MT88.4 R12, [R90+0x1c00] ;  /* 0x001c00005a0c783b */ /* 0x000eee0000004200 */
[C---:B-1----:R-:W-:Y:S08]  /*6700*/  HMMA.16816.F32 R64, R48.reuse, R60, R24 ;  /* 0x0000003c3040723c */ /* 0x042ff00000001818 */
[C---:B------:R-:W-:Y:S08]  /*6710*/  HMMA.16816.F32 R72, R48.reuse, R68, R16 ;  /* 0x000000443048723c */ /* 0x040ff00000001810 */
[C---:B------:R-:W-:Y:S08]  /*6720*/  HMMA.16816.F32 R60, R48.reuse, R62, R28 ;  /* 0x0000003e303c723c */ /* 0x040ff0000000181c */
[C---:B------:R-:W-:Y:S08]  /*6730*/  HMMA.16816.F32 R68, R48.reuse, R70, R20 ;  /* 0x000000463044723c */ /* 0x040ff00000001814 */
[C---:B--2---:R-:W-:Y:S08]  /*6740*/  HMMA.16816.F32 R36, R48.reuse, R4, R36 ;  /* 0x000000043024723c */ /* 0x044ff00000001824 */
[C---:B------:R-:W-:Y:S01]  /*6750*/  HMMA.16816.F32 R40, R48.reuse, R6, R40 ;  /* 0x000000063028723c */ /* 0x040fe20000001828 */
[----:B------:R-:W1:Y:S07]  /*6760*/  LDSM.16.MT88.4 R4, [R90+0x2c00] ;  /* 0x002c00005a04783b */ /* 0x000e6e0000004200 */
[C---:B---3--:R-:W-:Y:S08]  /*6770*/  HMMA.16816.F32 R56, R48.reuse, R12, R32 ;  /* 0x0000000c3038723c */ /* 0x048ff00000001820 */
[C---:B------:R-:W-:Y:S08]  /*6780*/  HMMA.16816.F32 R52, R48.reuse, R14, R52 ;  /* 0x0000000e3034723c */ /* 0x040ff00000001834 */
[C---:B-1----:R-:W-:Y:S08]  /*6790*/  HMMA.16816.F32 R44, R48.reuse, R4, R44 ;  /* 0x00000004302c723c */ /* 0x042ff0000000182c */
[----:B------:R-:W-:-:S15]  /*67a0*/  HMMA.16816.F32 R48, R48, R6, R8 ;  /* 0x000000063030723c */ /* 0x000fde0000001808 */
[----:B------:R-:W-:-:S05]  /*67b0*/  NOP ;  /* 0x0000000000007918 */ /* 0x000fca0000000000 */
.L_x_1148:
        /* <DEDUP_REMOVED lines=9> */
[----:B------:R-:W-:Y:S01]  /*6850*/  IMAD.MOV.U32 R87, RZ, RZ, R2 ;  /* 0x000000ffff577224 */ /* 0x000fe200078e0002 */
[----:B------:R-:W-:Y:S01]  /*6860*/  UMOV UR8, 0x400 ;  /* 0x0000040000087882 */ /* 0x000fe20000000000 */
[----:B------:R-:W4:Y:S01]  /*6870*/  LDC.64 R116, c[0x0][0x3c0] ;  /* 0x0000f000ff747b82 */ /* 0x000f220000000a00 */
[----:B------:R-:W-:Y:S01]  /*6880*/  LOP3.LUT R114, R114, 0x8, R5, 0x78, !PT ;  /* 0x0000000872727812 */ /* 0x000fe200078e7805 */
[----:B------:R-:W-:Y:S01]  /*6890*/  IMAD.MOV.U32 R90, RZ, RZ, 0x20 ;  /* 0x00000020ff5a7424 */ /* 0x000fe200078e00ff */
[----:B------:R-:W2:Y:S02]  /*68a0*/  LDCU UR9, c[0x0][0x440] ;  /* 0x00008800ff0977ac */ /* 0x000ea40008000800 */
[----:B------:R-:W-:Y:S01]  /*68b0*/  LOP3.LUT R91, R114, 0x120, R3, 0xf8, !PT ;  /* 0x00000120725b7812 */ /* 0x000fe200078ef803 */
[----:B------:R-:W2:Y:S03]  /*68c0*/  LDCU UR6, c[0x0][0x50c] ;  /* 0x0000a180ff0677ac */ /* 0x000ea60008000800 */
[----:B------:R-:W-:Y:S01]  /*68d0*/  LEA R91, R91, UR5, 0x1 ;  /* 0x000000055b5b7c11 */ /* 0x000fe2000f8e08ff */
[----:B------:R-:W2:Y:S01]  /*68e0*/  LDCU UR4, c[0x0][0x45c] ;  /* 0x00008b80ff0477ac */ /* 0x000ea20008000800 */
[----:B---3--:R-:W-:-:S03]  /*68f0*/  ISETP.GE.AND P5, PT, R119, UR10, PT ;  /* 0x0000000a77007c0c */ /* 0x008fc6000bfa6270 */
[C---:B------:R-:W-:Y:S02]  /*6900*/  VIADD R130, R91.reuse, 0x6000 ;  /* 0x000060005b827836 */ /* 0x040fe40000000000 */
[----:B------:R-:W-:Y:S01]  /*6910*/  VIADD R129, R91, 0x6020 ;  /* 0x000060205b817836 */ /* 0x000fe20000000000 */
[----:B-1----:R-:W-:Y:S01]  /*6920*/  ULEA UR7, UR7, UR8, 0x18 ;  /* 0x0000000807077291 */ /* 0x002fe2000f8ec0ff */
[----:B------:R-:W-:Y:S11]  /*6930*/  BRA `(.L_x_1151) ;  /* 0x0000000000d87947 */ /* 0x000ff60003800000 */
.L_x_1153:
        /* <DEDUP_REMOVED lines=54> */
.L_x_1151:
[----:B------:R-:W-:Y:S04]  /*6ca0*/  DEPBAR.LE SB0, 0x0 ;  /* 0x000080000000791a */ /* 0x000fe80000000000 */
[----:B------:R-:W-:Y:S01]  /*6cb0*/  BAR.SYNC.DEFER_BLOCKING 0x0 ;  /* 0x0000000000007b1d */ /* 0x000fe20000010000 */
[----:B--2---:R-:W-:Y:S01]  /*6cc0*/  IMAD.MOV.U32 R112, RZ, RZ, R126 ;  /* 0x000000ffff707224 */ /* 0x004fe200078e007e */
[C---:B------:R-:W-:Y:S01]  /*6cd0*/  ISETP.NE.AND P1, PT, R128.reuse, RZ, PT ;  /* 0x000000ff8000720c */ /* 0x040fe20003f25270 */
[----:B----4-:R-:W-:Y:S03]  /*6ce0*/  IMAD.WIDE.U32 R136, R128, R116, RZ ;  /* 0x0000007480887225 */ /* 0x010fe600078e00ff */
[C---:B------:R-:W-:Y:S01]  /*6cf0*/  SHF.L.U32 R114, R112.reuse, 0x2, RZ ;  /* 0x0000000270727819 */ /* 0x040fe200000006ff */
[----:B------:R-:W-:Y:S01]  /*6d00*/  IMAD.SHL.U32 R127, R112, 0x8, RZ ;  /* 0x00000008707f7824 */ /* 0x000fe200078e00ff */
[----:B------:R-:W-:Y:S01]  /*6d10*/  LEA R84, P0, R136, R121, 0x7 ;  /* 0x0000007988547211 */ /* 0x000fe200078038ff */
[----:B------:R-:W-:Y:S01]  /*6d20*/  IMAD R85, R128, R117, R137 ;  /* 0x0000007580557224 */ /* 0x000fe200078e0289 */
[----:B------:R-:W-:Y:S01]  /*6d30*/  SHF.L.U32 R0, R112, 0x5, RZ ;  /* 0x0000000570007819 */ /* 0x000fe200000006ff */
[----:B------:R-:W-:Y:S01]  /*6d40*/  IMAD.SHL.U32 R3, R136, 0x40, RZ ;  /* 0x0000004088037824 */ /* 0x000fe200078e00ff */
[----:B------:R-:W-:Y:S01]  /*6d50*/  LOP3.LUT R119, R127, 0x18, RZ, 0xc0, !PT ;  /* 0x000000187f777812 */ /* 0x000fe200078ec0ff */
[----:B------:R-:W-:Y:S01]  /*6d60*/  IMAD.SHL.U32 R115, R112, 0x10, RZ ;  /* 0x0000001070737824 */ /* 0x000fe200078e00ff */
[C-C-:B------:R-:W-:Y:S02]  /*6d70*/  SHF.L.U64.HI R86, R136.reuse, 0x6, R85.reuse ;  /* 0x0000000688567819 */ /* 0x140fe40000010255 */
[C---:B------:R-:W-:Y:S02]  /*6d80*/  LOP3.LUT R132, R119.reuse, 0x20, RZ, 0xfc, !PT ;  /* 0x0000002077847812 */ /* 0x040fe400078efcff */
[----:B------:R-:W-:Y:S02]  /*6d90*/  LEA.HI.X R85, R136, R120, R85, 0x7, P0 ;  /* 0x0000007888557211 */ /* 0x000fe400000f3c55 */
[----:B------:R-:W-:Y:S02]  /*6da0*/  ISETP.GE.AND P4, PT, R132, UR9, PT ;  /* 0x0000000984007c0c */ /* 0x000fe4000bf86270 */
[----:B------:R-:W-:Y:S01]  /*6db0*/  LOP3.LUT R131, R119, 0x40, RZ, 0xfc, !PT ;  /* 0x0000004077837812 */ /* 0x000fe200078efcff */
[----:B------:R-:W-:Y:S01]  /*6dc0*/  @!PT LDS RZ, [RZ] ;  /* 0x00000000fffff984 */ /* 0x000fe20000000800 */
[----:B------:R-:W-:Y:S01]  /*6dd0*/  @!PT LDS RZ, [RZ] ;  /* 0x00000000fffff984 */ /* 0x000fe20000000800 */
[----:B------:R-:W-:Y:S01]  /*6de0*/  @!PT LDS RZ, [RZ] ;  /* 0x00000000fffff984 */ /* 0x000fe20000000800 */
[----:B------:R-:W-:Y:S01]  /*6df0*/  @!P5 LDGSTS.E.BYPASS.LTC128B.128 [R125+0x6000], desc[UR14][R84.64] ;  /* 0x06000000547ddfae */ /* 0x000fe2000b981a0e */
[C---:B------:R-:W-:Y:S01]  /*6e00*/  LEA R3, P0, R116.reuse, R3, 0x5 ;  /* 0x0000000374037211 */ /* 0x040fe200078028ff */
[----:B------:R-:W-:Y:S01]  /*6e10*/  UMOV UR5, UR7 ;  /* 0x0000000700057c82 */ /* 0x000fe20008000000 */
[----:B------:R-:W-:Y:S03]  /*6e20*/  ISETP.GE.AND P3, PT, R131, UR9, PT ;  /* 0x0000000983007c0c */ /* 0x000fe6000bf66270 */
[----:B------:R-:W-:Y:S01]  /*6e30*/  @P5 STS.128 [R125+0x6000], RZ ;  /* 0x006000ff7d005388 */ /* 0x000fe20000000c00 */
[----:B------:R-:W-:Y:S02]  /*6e40*/  LEA.HI.X R86, R116, R86, R117, 0x5, P0 ;  /* 0x0000005674567211 */ /* 0x000fe400000f2c75 */
[C---:B------:R-:W-:Y:S03]  /*6e50*/  LEA R136, P0, R3.reuse, R121, 0x1 ;  /* 0x0000007903887211 */ /* 0x040fe600078008ff */
[----:B------:R-:W-:Y:S01]  /*6e60*/  @!PT LDS RZ, [RZ] ;  /* 0x00000000fffff984 */ /* 0x000fe20000000800 */
[----:B------:R-:W-:Y:S01]  /*6e70*/  @!PT LDS RZ, [RZ] ;  /* 0x00000000fffff984 */ /* 0x000fe20000000800 */
[----:B------:R-:W-:Y:S01]  /*6e80*/  @!PT LDS RZ, [RZ] ;  /* 0x00000000fffff984 */ /* 0x000fe20000000800 */
[----:B------:R-:W-:Y:S01]  /*6e90*/  @!P4 LDGSTS.E.BYPASS.LTC128B.128 [R125+0x7000], desc[UR14][R84.64+0x40] ;  /* 0x07000040547dcfae */ /* 0x000fe2000b981a0e */
[----:B------:R-:W-:Y:S02]  /*6ea0*/  LOP3.LUT R93, R114, 0x18, RZ, 0xc0, !PT ;  /* 0x00000018725d7812 */ /* 0x000fe400078ec0ff */
[----:B------:R-:W-:Y:S03]  /*6eb0*/  LEA.HI.X R137, R3, R120, R86, 0x1, P0 ;  /* 0x0000007803897211 */ /* 0x000fe600000f0c56 */
[----:B------:R-:W-:Y:S01]  /*6ec0*/  @P4 STS.128 [R125+0x7000], RZ ;  /* 0x007000ff7d004388 */ /* 0x000fe20000000c00 */
[----:B------:R-:W-:Y:S02]  /*6ed0*/  LOP3.LUT R95, R115, 0x100, RZ, 0xc0, !PT ;  /* 0x00000100735f7812 */ /* 0x000fe400078ec0ff */
[--C-:B------:R-:W-:Y:S03]  /*6ee0*/  LOP3.LUT R93, R93, 0xc0, R0.reuse, 0xf8, !PT ;  /* 0x000000c05d5d7812 */ /* 0x100fe600078ef800 */
[----:B------:R-:W-:Y:S01]  /*6ef0*/  @!PT LDS RZ, [RZ] ;  /* 0x00000000fffff984 */ /* 0x000fe20000000800 */
[----:B------:R-:W-:Y:S01]  /*6f00*/  @!PT LDS RZ, [RZ] ;  /* 0x00000000fffff984 */ /* 0x000fe20000000800 */
[----:B------:R-:W-:Y:S01]  /*6f10*/  @!PT LDS RZ, [RZ] ;  /* 0x00000000fffff984 */ /* 0x000fe20000000800 */
[----:B------:R-:W-:Y:S01]  /*6f20*/  @!P3 LDGSTS.E.BYPASS.LTC128B.128 [R125+0x8000], desc[UR14][R84.64+0x80] ;  /* 0x08000080547dbfae */ /* 0x000fe2000b981a0e */
[----:B------:R-:W-:Y:S02]  /*6f30*/  LOP3.LUT R95, R95, 0x20, R0, 0xf8, !PT ;  /* 0x000000205f5f7812 */ /* 0x000fe400078ef800 */
[----:B------:R-:W-:Y:S03]  /*6f40*/  LOP3.LUT R0, R93, 0x8, R112, 0x78, !PT ;  /* 0x000000085d007812 */ /* 0x000fe600078e7870 */
[----:B------:R-:W-:Y:S01]  /*6f50*/  @P3 STS.128 [R125+0x8000], RZ ;  /* 0x008000ff7d003388 */ /* 0x000fe20000000c00 */
[----:B------:R-:W-:Y:S02]  /*6f60*/  LOP3.LUT P0, RZ, R112, 0x4, RZ, 0xc0, !PT ;  /* 0x0000000470ff7812 */ /* 0x000fe4000780c0ff */
[----:B------:R-:W-:Y:S03]  /*6f70*/  LOP3.LUT R0, R95, R0, RZ, 0xfc, !PT ;  /* 0x000000005f007212 */ /* 0x000fe600078efcff */
[----:B------:R-:W-:Y:S01]  /*6f80*/  @!PT LDS RZ, [RZ] ;  /* 0x00000000fffff984 */ /* 0x000fe20000000800 */
[----:B------:R-:W-:Y:S01]  /*6f90*/  @!PT LDS RZ, [RZ] ;  /* 0x00000000fffff984 */ /* 0x000fe20000000800 */
[----:B------:R-:W-:Y:S01]  /*6fa0*/  @!PT LDS RZ, [RZ] ;  /* 0x00000000fffff984 */ /* 0x000fe20000000800 */
[----:B------:R-:W-:Y:S01]  /*6fb0*/  @!P5 LDGSTS.E.BYPASS.LTC128B.128 [R125+0x6800], desc[UR14][R136.64] ;  /* 0x06800000887ddfae */ /* 0x000fe2000b981a0e */
[----:B------:R-:W-:Y:S05]  /*6fc0*/  LEA R88, R0, UR5, 0x1 ;  /* 0x0000000500587c11 */ /* 0x000fea000f8e08ff */
[----:B------:R-:W-:Y:S06]  /*6fd0*/  @P5 STS.128 [R125+0x6800], RZ ;  /* 0x006800ff7d005388 */ /* 0x000fec0000000c00 */
[----:B------:R-:W-:Y:S01]  /*6fe0*/  @!PT LDS RZ, [RZ] ;  /* 0x00000000fffff984 */ /* 0x000fe20000000800 */
[----:B------:R-:W-:Y:S01]  /*6ff0*/  @!PT LDS RZ, [RZ] ;  /* 0x00000000fffff984 */ /* 0x000fe20000000800 */
[----:B------:R-:W-:Y:S01]  /*7000*/  @!PT LDS RZ, [RZ] ;  /* 0x00000000fffff984 */ /* 0x000fe20000000800 */
[----:B------:R-:W-:Y:S06]  /*7010*/  @!P4 LDGSTS.E.BYPASS.LTC128B.128 [R125+0x7800], desc[UR14][R136.64+0x40] ;  /* 0x07800040887dcfae */ /* 0x000fec000b981a0e */
[----:B------:R-:W-:Y:S06]  /*7020*/  @P4 STS.128 [R125+0x7800], RZ ;  /* 0x007800ff7d004388 */ /* 0x000fec0000000c00 */
[----:B------:R-:W-:Y:S01]  /*7030*/  @!PT LDS RZ, [RZ] ;  /* 0x00000000fffff984 */ /* 0x000fe20000000800 */
[----:B------:R-:W-:Y:S01]  /*7040*/  @!PT LDS RZ, [RZ] ;  /* 0x00000000fffff984 */ /* 0x000fe20000000800 */
[----:B------:R-:W-:Y:S01]  /*7050*/  @!PT LDS RZ, [RZ] ;  /* 0x00000000fffff984 */ /* 0x000fe20000000800 */
[----:B------:R1:W-:Y:S06]  /*7060*/  @!P3 LDGSTS.E.BYPASS.LTC128B.128 [R125+0x8800], desc[UR14][R136.64+0x80] ;  /* 0x08800080887dbfae */ /* 0x0003ec000b981a0e */
[----:B------:R-:W-:Y:S06]  /*7070*/  @P3 STS.128 [R125+0x8800], RZ ;  /* 0x008800ff7d003388 */ /* 0x000fec0000000c00 */
[----:B------:R-:W-:Y:S06]  /*7080*/  LDSM.16.M88.4 R92, [R113] ;  /* 0x00000000715c783b */ /* 0x000fec0000000200 */
[----:B------:R-:W2:Y:S06]  /*7090*/  LDSM.16.M88.4 R96, [R88+0x3000] ;  /* 0x003000005860783b */ /* 0x000eac0000000200 */
[----:B------:R-:W3:Y:S06]  /*70a0*/  LDSM.16.M88.4 R100, [R88+0x3400] ;  /* 0x003400005864783b */ /* 0x000eec0000000200 */
[----:B------:R-:W4:Y:S06]  /*70b0*/  LDSM.16.M88.4 R104, [R88+0x3800] ;  /* 0x003800005868783b */ /* 0x000f2c0000000200 */
[----:B------:R-:W0:Y:S06]  /*70c0*/  LDGDEPBAR ;  /* 0x00000000000079af */ /* 0x000e2c0000000000 */
[----:B------:R-:W5:Y:S01]  /*70d0*/  LDSM.16.M88.4 R108, [R88+0x3c00] ;  /* 0x003c0000586c783b */ /* 0x000f620000000200 */
[C---:B--2---:R-:W-:Y:S03]  /*70e0*/  HMMA.16816.F32 R4, R92.reuse, R96, RZ ;  /* 0x000000605c04723c */ /* 0x044fe600000018ff */
[----:B------:R-:W-:Y:S04]  /*70f0*/  SEL R96, R90, 0xffffffe0, !P0 ;  /* 0xffffffe05a607807 */ /* 0x000fe80004000000 */
[----:B------:R-:W-:Y:S01]  /*7100*/  IADD3 R0, PT, PT, R88, R96, RZ ;  /* 0x0000006058007210 */ /* 0x000fe20007ffe0ff */
[C---:B------:R-:W-:Y:S01]  /*7110*/  HMMA.16816.F32 R8, R92.reuse, R98, RZ ;  /* 0x000000625c08723c */ /* 0x040fe200000018ff */
[----:B------:R-:W-:Y:S05]  /*7120*/  IMAD.IADD R2, R113, 0x1, R96 ;  /* 0x0000000171027824 */ /* 0x000fea00078e0260 */
[----:B------:R-:W-:Y:S02]  /*7130*/  LDSM.16.M88.4 R96, [R2] ;  /* 0x000000000260783b */ /* 0x000fe40000000200 */
[C---:B---3--:R-:W-:Y:S08]  /*7140*/  HMMA.16816.F32 R12, R92.reuse, R100, RZ ;  /* 0x000000645c0c723c */ /* 0x048ff000000018ff */
[C---:B------:R-:W-:Y:S01]  /*7150*/  HMMA.16816.F32 R16, R92.reuse, R102, RZ ;  /* 0x000000665c10723c */ /* 0x040fe200000018ff */
[----:B------:R-:W2:Y:S07]  /*7160*/  LDSM.16.M88.4 R100, [R0+0x3000] ;  /* 0x003000000064783b */ /* 0x000eae0000000200 */
[C---:B----4-:R-:W-:Y:S08]  /*7170*/  HMMA.16816.F32 R20, R92.reuse, R104, RZ ;  /* 0x000000685c14723c */ /* 0x050ff000000018ff */
[C---:B------:R-:W-:Y:S08]  /*7180*/  HMMA.16816.F32 R24, R92.reuse, R106, RZ ;  /* 0x0000006a5c18723c */ /* 0x040ff000000018ff */
[C---:B-----5:R-:W-:Y:S08]  /*7190*/  HMMA.16816.F32 R28, R92.reuse, R108, RZ ;  /* 0x0000006c5c1c723c */ /* 0x060ff000000018ff */
        /* <DEDUP_REMOVED lines=13> */
[----:B------:R-:W2:Y:S06]  /*7270*/  LDSM.16.M88.4 R92, [R88+0x4000] ;  /* 0x00400000585c783b */ /* 0x000eac0000000200 */
[----:B------:R-:W3:Y:S01]  /*7280*/  LDSM.16.M88.4 R96, [R88+0x4400] ;  /* 0x004400005860783b */ /* 0x000ee20000000200 */
        /* <DEDUP_REMOVED lines=42> */
[C---:B---3--:R-:W-:Y:S03]  /*7530*/  HMMA.16816.F32 R12, R92.reuse, R100, R12 ;  /* 0x000000645c0c723c */ /* 0x048fe6000000180c */
        /* <DEDUP_REMOVED lines=9> */
[----:B------:R-:W-:Y:S03]  /*75d0*/  FMUL.FTZ R157, R9, UR6 ;  /* 0x00000006099d7c20 */ /* 0x000fe60008410000 */
[----:B------:R-:W4:Y:S01]  /*75e0*/  MUFU.TANH R149, R149 ;  /* 0x0000009500957308 */ /* 0x000f220000002400 */
[----:B------:R-:W-:Y:S01]  /*75f0*/  BAR.SYNC.DEFER_BLOCKING 0x0 ;  /* 0x0000000000007b1d */ /* 0x000fe20000010000 */
        /* <DEDUP_REMOVED lines=10> */
[----:B------:R-:W-:Y:S06]  /*76a0*/  FMUL.FTZ R160, R19, UR6 ;  /* 0x0000000613a07c20 */ /* 0x000fec0008410000 */
[----:B------:R-:W5:Y:S01]  /*76b0*/  MUFU.TANH R145, R145 ;  /* 0x0000009100917308 */ /* 0x000f620000002400 */
[C---:B--2---:R-:W-:Y:S05]  /*76c0*/  HMMA.16816.F32 R20, R92.reuse, R96, R20 ;  /* 0x000000605c14723c */ /* 0x044fea0000001814 */
[----:B----4-:R-:W-:Y:S04]  /*76d0*/  FMNMX3.FTZ R163, R87, R151, R149, !PT ;  /* 0x0000009757a37276 */ /* 0x010fe80007810095 */
[----:B------:R-:W-:Y:S01]  /*76e0*/  MUFU.TANH R159, R159 ;  /* 0x0000009f009f7308 */ /* 0x000fe20000002400 */
[C---:B------:R-:W-:Y:S09]  /*76f0*/  HMMA.16816.F32 R24, R92.reuse, R98, R24 ;  /* 0x000000625c18723c */ /* 0x040ff20000001818 */
[----:B------:R-:W2:Y:S01]  /*7700*/  MUFU.TANH R157, R157 ;  /* 0x0000009d009d7308 */ /* 0x000ea20000002400 */
[C---:B---3--:R-:W-:Y:S03]  /*7710*/  HMMA.16816.F32 R28, R92.reuse, R100, R28 ;  /* 0x000000645c1c723c */ /* 0x048fe6000000181c */
[----:B------:R-:W-:Y:S01]  /*7720*/  FMUL.FTZ R140, R20, UR6 ;  /* 0x00000006148c7c20 */ /* 0x000fe20008410000 */
[----:B------:R-:W-:Y:S01]  /*7730*/  FMUL.FTZ R135, R21, UR6 ;  /* 0x0000000615877c20 */ /* 0x000fe20008410000 */
[----:B-1----:R-:W-:Y:S01]  /*7740*/  FMUL.FTZ R136, R22, UR6 ;  /* 0x0000000616887c20 */ /* 0x002fe20008410000 */
[----:B------:R-:W-:Y:S03]  /*7750*/  FMUL.FTZ R138, R23, UR6 ;  /* 0x00000006178a7c20 */ /* 0x000fe60008410000 */
[----:B------:R-:W-:Y:S01]  /*7760*/  MUFU.TANH R155, R155 ;  /* 0x0000009b009b7308 */ /* 0x000fe20000002400 */
[----:B------:R-:W-:Y:S03]  /*7770*/  HMMA.16816.F32 R32, R92, R102, R32 ;  /* 0x000000665c20723c */ /* 0x000fe60000001820 */
[----:B------:R-:W-:Y:S01]  /*7780*/  FMUL.FTZ R137, R24, UR6 ;  /* 0x0000000618897c20 */ /* 0x000fe20008410000 */
[----:B------:R-:W-:Y:S01]  /*7790*/  FMUL.FTZ R142, R25, UR6 ;  /* 0x00000006198e7c20 */ /* 0x000fe20008410000 */
[----:B------:R-:W-:Y:S01]  /*77a0*/  FMUL.FTZ R144, R26, UR6 ;  /* 0x000000061a907c20 */ /* 0x000fe20008410000 */
[----:B------:R-:W-:Y:S03]  /*77b0*/  FMUL.FTZ R146, R27, UR6 ;  /* 0x000000061b927c20 */ /* 0x000fe60008410000 */
[----:B------:R-:W1:Y:S01]  /*77c0*/  MUFU.TANH R153, R153 ;  /* 0x0000009900997308 */ /* 0x000e620000002400 */
[----:B-----5:R-:W-:Y:S02]  /*77d0*/  FMNMX3.FTZ R84, R89, R147, R145, !PT ;  /* 0x0000009359547276 */ /* 0x020fe40007810091 */
[----:B--2---:R-:W-:Y:S01]  /*77e0*/  FMNMX3.FTZ R163, R163, R159, R157, !PT ;  /* 0x0000009fa3a37276 */ /* 0x004fe2000781009d */
        /* <DEDUP_REMOVED lines=46> */
.L_x_1152:
[----:B------:R-:W2:Y:S08]  /*7ad0*/  SHFL.BFLY PT, R0, R9, 0x2, 0x1f ;  /* 0x0c401f0009007f89 */ /* 0x000eb000000e0000 */
[----:B------:R-:W3:Y:S08]  /*7ae0*/  SHFL.BFLY PT, R2, R161, 0x2, 0x1f ;  /* 0x0c401f00a1027f89 */ /* 0x000ef000000e0000 */
[----:B-1----:R-:W-:Y:S08]  /*7af0*/  LDSM.16.MT88.4 R12, [R91+0x6000] ;  /* 0x006000005b0c783b */ /* 0x002ff00000004200 */
        /* <DEDUP_REMOVED lines=14> */
[----:B------:R-:W-:Y:S01]  /*7be0*/  MOV R89, R129 ;  /* 0x0000008100597202 */ /* 0x000fe20000000f00 */
[----:B------:R-:W-:Y:S01]  /*7bf0*/  FMUL.FTZ R87, R4, UR4 ;  /* 0x0000000404577c20 */ /* 0x000fe20008410000 */
[----:B------:R-:W-:Y:S01]  /*7c00*/  FSEL R105, R105, RZ, P2 ;  /* 0x000000ff69697208 */ /* 0x000fe20001000000 */
[----:B------:R-:W-:Y:S01]  /*7c10*/  FMUL.FTZ R88, R5, UR4 ;  /* 0x0000000405587c20 */ /* 0x000fe20008410000 */
[----:B------:R-:W-:Y:S01]  /*7c20*/  @P0 IADD3 R89, PT, PT, R130, -0x20, RZ ;  /* 0xffffffe082590810 */ /* 0x000fe20007ffe0ff */
[--C-:B------:R-:W-:Y:S01]  /*7c30*/  FFMA.FTZ R100, R147, UR4, -R95.reuse ;  /* 0x0000000493647c23 */ /* 0x100fe2000801085f */
[----:B------:R-:W-:Y:S01]  /*7c40*/  FFMA.FTZ R96, R145, UR4, -R95 ;  /* 0x0000000491607c23 */ /* 0x000fe2000801085f */
[--C-:B------:R-:W-:Y:S01]  /*7c50*/  FFMA.FTZ R98, R149, UR4, -R105.reuse ;  /* 0x0000000495627c23 */ /* 0x100fe20008010869 */
[----:B------:R-:W-:Y:S01]  /*7c60*/  FFMA.FTZ R97, R159, UR4, -R105 ;  /* 0x000000049f617c23 */ /* 0x000fe20008010869 */
[--C-:B------:R-:W-:Y:S01]  /*7c70*/  FFMA.FTZ R93, R155, UR4, -R95.reuse ;  /* 0x000000049b5d7c23 */ /* 0x100fe2000801085f */
[----:B------:R-:W-:Y:S01]  /*7c80*/  FFMA.FTZ R92, R153, UR4, -R95 ;  /* 0x00000004995c7c23 */ /* 0x000fe2000801085f */
[--C-:B------:R-:W-:Y:S01]  /*7c90*/  FFMA.FTZ R109, R151, UR4, -R105.reuse ;  /* 0x00000004976d7c23 */ /* 0x100fe20008010869 */
[----:B------:R-:W-:Y:S01]  /*7ca0*/  FFMA.FTZ R94, R157, UR4, -R105 ;  /* 0x000000049d5e7c23 */ /* 0x000fe20008010869 */
[----:B------:R-:W1:Y:S01]  /*7cb0*/  LDSM.16.MT88.4 R20, [R89] ;  /* 0x000000005914783b */ /* 0x000e620000004200 */
[----:B------:R-:W2:Y:S01]  /*7cc0*/  MUFU.EX2 R88, R88 ;  /* 0x0000005800587308 */ /* 0x000ea20000000800 */
[--C-:B------:R-:W-:Y:S01]  /*7cd0*/  FFMA.FTZ R106, R154, UR4, -R95.reuse ;  /* 0x000000049a6a7c23 */ /* 0x100fe2000801085f */
[--C-:B------:R-:W-:Y:S01]  /*7ce0*/  FFMA.FTZ R101, R152, UR4, -R95.reuse ;  /* 0x0000000498657c23 */ /* 0x100fe2000801085f */
[--C-:B------:R-:W-:Y:S07]  /*7cf0*/  FFMA.FTZ R102, R162, UR4, -R95.reuse ;  /* 0x00000004a2667c23 */ /* 0x100fee000801085f */
[----:B------:R-:W3:Y:S01]  /*7d00*/  MUFU.EX2 R87, R87 ;  /* 0x0000005700577308 */ /* 0x000ee20000000800 */
[----:B------:R-:W-:Y:S01]  /*7d10*/  FFMA.FTZ R99, R160, UR4, -R95 ;  /* 0x00000004a0637c23 */ /* 0x000fe2000801085f */
[--C-:B------:R-:W-:Y:S01]  /*7d20*/  FFMA.FTZ R108, R158, UR4, -R105.reuse ;  /* 0x000000049e6c7c23 */ /* 0x100fe20008010869 */
[--C-:B------:R-:W-:Y:S07]  /*7d30*/  FFMA.FTZ R107, R156, UR4, -R105.reuse ;  /* 0x000000049c6b7c23 */ /* 0x100fee0008010869 */
[----:B------:R-:W-:Y:S01]  /*7d40*/  MUFU.EX2 R98, R98 ;  /* 0x0000006200627308 */ /* 0x000fe20000000800 */
[--C-:B------:R-:W-:Y:S01]  /*7d50*/  FFMA.FTZ R104, R143, UR4, -R105.reuse ;  /* 0x000000048f687c23 */ /* 0x100fe20008010869 */
[--C-:B------:R-:W-:Y:S01]  /*7d60*/  FFMA.FTZ R103, R164, UR4, -R105.reuse ;  /* 0x00000004a4677c23 */ /* 0x100fe20008010869 */
[--C-:B------:R-:W-:Y:S07]  /*7d70*/  FFMA.FTZ R143, R135, UR4, -R105.reuse ;  /* 0x00000004878f7c23 */ /* 0x100fee0008010869 */
[----:B------:R-:W-:Y:S01]  /*7d80*/  MUFU.EX2 R97, R97 ;  /* 0x0000006100617308 */ /* 0x000fe20000000800 */
[----:B------:R-:W-:Y:S01]  /*7d90*/  FFMA.FTZ R135, R137, UR4, -R105 ;  /* 0x0000000489877c23 */ /* 0x000fe20008010869 */
[C---:B--2---:R-:W-:Y:S01]  /*7da0*/  FMUL.FTZ R4, R88.reuse, R80 ;  /* 0x0000005058047220 */ /* 0x044fe20000410000 */
[C---:B------:R-:W-:Y:S07]  /*7db0*/  FMUL.FTZ R5, R88.reuse, R81 ;  /* 0x0000005158057220 */ /* 0x040fee0000410000 */
[----:B------:R-:W2:Y:S01]  /*7dc0*/  MUFU.EX2 R109, R109 ;  /* 0x0000006d006d7308 */ /* 0x000ea20000000800 */
[C---:B------:R-:W-:Y:S01]  /*7dd0*/  FMUL.FTZ R8, R88.reuse, R76 ;  /* 0x0000004c58087220 */ /* 0x040fe20000410000 */
[C---:B---3--:R-:W-:Y:S01]  /*7de0*/  FMUL.FTZ R6, R87.reuse, R82 ;  /* 0x0000005257067220 */ /* 0x048fe20000410000 */
[C---:B------:R-:W-:Y:S07]  /*7df0*/  FMUL.FTZ R7, R87.reuse, R83 ;  /* 0x0000005357077220 */ /* 0x040fee0000410000 */
[----:B------:R-:W-:Y:S01]  /*7e00*/  MUFU.EX2 R100, R100 ;  /* 0x0000006400647308 */ /* 0x000fe20000000800 */
[C---:B------:R-:W-:Y:S01]  /*7e10*/  FMUL.FTZ R9, R88.reuse, R77 ;  /* 0x0000004d58097220 */ /* 0x040fe20000410000 */
[C---:B------:R-:W-:Y:S01]  /*7e20*/  FMUL.FTZ R10, R87.reuse, R78 ;  /* 0x0000004e570a7220 */ /* 0x040fe20000410000 */
[C---:B------:R-:W-:Y:S07]  /*7e30*/  FMUL.FTZ R11, R87.reuse, R79 ;  /* 0x0000004f570b7220 */ /* 0x040fee0000410000 */
[----:B------:R-:W3:Y:S01]  /*7e40*/  MUFU.EX2 R96, R96 ;  /* 0x0000006000607308 */ /* 0x000ee20000000800 */
[C---:B------:R-:W-:Y:S01]  /*7e50*/  FMUL.FTZ R24, R88.reuse, R60 ;  /* 0x0000003c58187220 */ /* 0x040fe20000410000 */
[----:B------:R-:W-:Y:S01]  /*7e60*/  FMUL.FTZ R25, R88, R61 ;  /* 0x0000003d58197220 */ /* 0x000fe20000410000 */
[C---:B------:R-:W-:Y:S07]  /*7e70*/  FMUL.FTZ R26, R87.reuse, R62 ;  /* 0x0000003e571a7220 */ /* 0x040fee0000410000 */
[----:B------:R-:W4:Y:S01]  /*7e80*/  MUFU.EX2 R94, R94 ;  /* 0x0000005e005e7308 */ /* 0x000f220000000800 */
[C---:B------:R-:W-:Y:S01]  /*7e90*/  FMUL.FTZ R27, R87.reuse, R63 ;  /* 0x0000003f571b7220 */ /* 0x040fe20000410000 */
[----:B--2---:R-:W-:Y:S01]  /*7ea0*/  F2FP.F16.F32.PACK_AB R80, R98, R109 ;  /* 0x0000006d6250723e */ /* 0x004fe200000000ff */
[----:B------:R-:W2:Y:S07]  /*7eb0*/  LDSM.16.MT88.4 R60, [R89+0x1000] ;  /* 0x00100000593c783b */ /* 0x000eae0000004200 */
[----:B------:R-:W-:Y:S01]  /*7ec0*/  MUFU.EX2 R93, R93 ;  /* 0x0000005d005d7308 */ /* 0x000fe20000000800 */
[C---:B------:R-:W-:Y:S01]  /*7ed0*/  FMUL.FTZ R16, R88.reuse, R68 ;  /* 0x0000004458107220 */ /* 0x040fe20000410000 */
[----:B------:R-:W-:Y:S01]  /*7ee0*/  FMUL.FTZ R17, R88, R69 ;  /* 0x0000004558117220 */ /* 0x000fe20000410000 */
[C---:B------:R-:W-:Y:S07]  /*7ef0*/  FMUL.FTZ R18, R87.reuse, R70 ;  /* 0x0000004657127220 */ /* 0x040fee0000410000 */
[----:B------:R-:W5:Y:S01]  /*7f00*/  MUFU.EX2 R92, R92 ;  /* 0x0000005c005c7308 */ /* 0x000f620000000800 */
[C---:B------:R-:W-:Y:S01]  /*7f10*/  FMUL.FTZ R19, R87.reuse, R71 ;  /* 0x0000004757137220 */ /* 0x040fe20000410000 */
[----:B---3--:R-:W-:Y:S01]  /*7f20*/  F2FP.F16.F32.PACK_AB R81, R96, R100 ;  /* 0x000000646051723e */ /* 0x008fe200000000ff */
[C---:B------:R-:W-:Y:S01]  /*7f30*/  FMUL.FTZ R32, R88.reuse, R52 ;  /* 0x0000003458207220 */ /* 0x040fe20000410000 */
[----:B------:R-:W-:Y:S01]  /*7f40*/  FMUL.FTZ R33, R88, R53 ;  /* 0x0000003558217220 */ /* 0x000fe20000410000 */
[C---:B------:R-:W-:Y:S01]  /*7f50*/  FMUL.FTZ R34, R87.reuse, R54 ;  /* 0x0000003657227220 */ /* 0x040fe20000410000 */
[----:B----4-:R-:W-:Y:S01]  /*7f60*/  F2FP.F16.F32.PACK_AB R82, R94, R97 ;  /* 0x000000615e52723e */ /* 0x010fe200000000ff */
[C---:B------:R-:W-:Y:S01]  /*7f70*/  FMUL.FTZ R35, R87.reuse, R55 ;  /* 0x0000003757237220 */ /* 0x040fe20000410000 */
[C---:B------:R-:W-:Y:S01]  /*7f80*/  FMUL.FTZ R36, R88.reuse, R36 ;  /* 0x0000002458247220 */ /* 0x040fe20000410000 */
[----:B------:R-:W3:Y:S01]  /*7f90*/  LDSM.16.MT88.4 R52, [R91+0x8000] ;  /* 0x008000005b34783b */ /* 0x000ee20000004200 */
[C---:B------:R-:W-:Y:S01]  /*7fa0*/  FMUL.FTZ R37, R88.reuse, R37 ;  /* 0x0000002558257220 */ /* 0x040fe20000410000 */
[C---:B------:R-:W-:Y:S01]  /*7fb0*/  FMUL.FTZ R38, R87.reuse, R38 ;  /* 0x0000002657267220 */ /* 0x040fe20000410000 */
[C---:B------:R-:W-:Y:S01]  /*7fc0*/  FMUL.FTZ R39, R87.reuse, R39 ;  /* 0x0000002757277220 */ /* 0x040fe20000410000 */
[----:B------:R-:W-:Y:S01]  /*7fd0*/  FMUL.FTZ R40, R88, R40 ;  /* 0x0000002858287220 */ /* 0x000fe20000410000 */
[----:B-----5:R-:W-:Y:S01]  /*7fe0*/  F2FP.F16.F32.PACK_AB R83, R92, R93 ;  /* 0x0000005d5c53723e */ /* 0x020fe200000000ff */
[C---:B------:R-:W-:Y:S01]  /*7ff0*/  FMUL.FTZ R41, R88.reuse, R41 ;  /* 0x0000002958297220 */ /* 0x040fe20000410000 */
[C---:B------:R-:W-:Y:S01]  /*8000*/  FMUL.FTZ R42, R87.reuse, R42 ;  /* 0x0000002a572a7220 */ /* 0x040fe20000410000 */
[----:B------:R-:W-:Y:S01]  /*8010*/  LDSM.16.MT88.4 R76, [R91+0x6c00] ;  /* 0x006c00005b4c783b */ /* 0x000fe20000004200 */
[C---:B------:R-:W-:Y:S01]  /*8020*/  FMUL.FTZ R43, R87.reuse, R43 ;  /* 0x0000002b572b7220 */ /* 0x040fe20000410000 */
[----:B------:R-:W-:Y:S01]  /*8030*/  MUFU.EX2 R143, R143 ;  /* 0x0000008f008f7308 */ /* 0x000fe20000000800 */
[C---:B------:R-:W-:Y:S01]  /*8040*/  FFMA.FTZ R109, R88.reuse, R133, R109 ;  /* 0x00000085586d7223 */ /* 0x040fe2000001006d */
[C---:B------:R-:W-:Y:S08]  /*8050*/  HMMA.16816.F32 R4, R80.reuse, R12, R4 ;  /* 0x0000000c5004723c */ /* 0x040ff00000001804 */
[----:B------:R-:W-:Y:S01]  /*8060*/  MUFU.EX2 R135, R135 ;  /* 0x0000008700877308 */ /* 0x000fe20000000800 */
[----:B------:R-:W-:Y:S01]  /*8070*/  LDSM.16.MT88.4 R68, [R89+0xc00] ;  /* 0x000c00005944783b */ /* 0x000fe20000004200 */
[C---:B------:R-:W-:Y:S01]  /*8080*/  FMUL.FTZ R12, R88.reuse, R72 ;  /* 0x00000048580c7220 */ /* 0x040fe20000410000 */
[C---:B------:R-:W-:Y:S01]  /*8090*/  FMUL.FTZ R13, R88.reuse, R73 ;  /* 0x00000049580d7220 */ /* 0x040fe20000410000 */
[C---:B------:R-:W-:Y:S01]  /*80a0*/  FMUL.FTZ R44, R88.reuse, R44 ;  /* 0x0000002c582c7220 */ /* 0x040fe20000410000 */
[C---:B------:R-:W-:Y:S05]  /*80b0*/  HMMA.16816.F32 R8, R80.reuse, R14, R8 ;  /* 0x0000000e5008723c */ /* 0x040fea0000001808 */
[----:B------:R-:W-:Y:S01]  /*80c0*/  MUFU.EX2 R108, R108 ;  /* 0x0000006c006c7308 */ /* 0x000fe20000000800 */
[C---:B------:R-:W-:Y:S01]  /*80d0*/  FMUL.FTZ R14, R87.reuse, R74 ;  /* 0x0000004a570e7220 */ /* 0x040fe20000410000 */
[C---:B------:R-:W-:Y:S01]  /*80e0*/  FMUL.FTZ R15, R87.reuse, R75 ;  /* 0x0000004b570f7220 */ /* 0x040fe20000410000 */
[C---:B------:R-:W-:Y:S01]  /*80f0*/  FMUL.FTZ R45, R88.reuse, R45 ;  /* 0x0000002d582d7220 */ /* 0x040fe20000410000 */
[C---:B------:R-:W-:Y:S01]  /*8100*/  FMUL.FTZ R46, R87.reuse, R46 ;  /* 0x0000002e572e7220 */ /* 0x040fe20000410000 */
[C---:B------:R-:W-:Y:S05]  /*8110*/  FMUL.FTZ R47, R87.reuse, R47 ;  /* 0x0000002f572f7220 */ /* 0x040fea0000410000 */
[----:B------:R-:W-:Y:S01]  /*8120*/  MUFU.EX2 R107, R107 ;  /* 0x0000006b006b7308 */ /* 0x000fe20000000800 */
[C---:B------:R-:W-:Y:S01]  /*8130*/  FMUL.FTZ R48, R88.reuse, R48 ;  /* 0x0000003058307220 */ /* 0x040fe20000410000 */
[C---:B------:R-:W-:Y:S01]  /*8140*/  FMUL.FTZ R49, R88.reuse, R49 ;  /* 0x0000003158317220 */ /* 0x040fe20000410000 */
[C---:B-1----:R-:W-:Y:S07]  /*8150*/  HMMA.16816.F32 R12, R80.reuse, R20, R12 ;  /* 0x00000014500c723c */ /* 0x042fee000000180c */
[----:B------:R-:W-:Y:S01]  /*8160*/  MUFU.EX2 R106, R106 ;  /* 0x0000006a006a7308 */ /* 0x000fe20000000800 */
[C---:B------:R-:W-:Y:S01]  /*8170*/  FMUL.FTZ R20, R88.reuse, R64 ;  /* 0x0000004058147220 */ /* 0x040fe20000410000 */
[----:B------:R-:W-:Y:S08]  /*8180*/  FMUL.FTZ R21, R88, R65 ;  /* 0x0000004158157220 */ /* 0x000ff00000410000 */
[----:B------:R-:W-:Y:S01]  /*8190*/  MUFU.EX2 R101, R101 ;  /* 0x0000006500657308 */ /* 0x000fe20000000800 */
[C---:B------:R-:W-:Y:S01]  /*81a0*/  FMUL.FTZ R50, R87.reuse, R50 ;  /* 0x0000003257327220 */ /* 0x040fe20000410000 */
[C---:B------:R-:W-:Y:S01]  /*81b0*/  FMUL.FTZ R51, R87.reuse, R51 ;  /* 0x0000003357337220 */ /* 0x040fe20000410000 */
[C---:B------:R-:W-:Y:S07]  /*81c0*/  HMMA.16816.F32 R16, R80.reuse, R22, R16 ;  /* 0x000000165010723c */ /* 0x040fee0000001810 */
[----:B------:R-:W-:Y:S01]  /*81d0*/  MUFU.EX2 R104, R104 ;  /* 0x0000006800687308 */ /* 0x000fe20000000800 */
[C---:B------:R-:W-:Y:S01]  /*81e0*/  FMUL.FTZ R22, R87.reuse, R66 ;  /* 0x0000004257167220 */ /* 0x040fe20000410000 */
[C---:B------:R-:W-:Y:S08]  /*81f0*/  FMUL.FTZ R23, R87.reuse, R67 ;  /* 0x0000004357177220 */ /* 0x040ff00000410000 */
[----:B------:R-:W-:Y:S01]  /*8200*/  MUFU.EX2 R103, R103 ;  /* 0x0000006700677308 */ /* 0x000fe20000000800 */
[----:B------:R-:W-:Y:S01]  /*8210*/  FFMA.FTZ R140, R140, UR4, -R105 ;  /* 0x000000048c8c7c23 */ /* 0x000fe20008010869 */
[--C-:B------:R-:W-:Y:S01]  /*8220*/  FFMA.FTZ R111, R138, UR4, -R95.reuse ;  /* 0x000000048a6f7c23 */ /* 0x100fe2000801085f */
[--C-:B------:R-:W-:Y:S07]  /*8230*/  FFMA.FTZ R137, R144, UR4, -R95.reuse ;  /* 0x0000000490897c23 */ /* 0x100fee000801085f */
[----:B------:R-:W-:Y:S01]  /*8240*/  MUFU.EX2 R102, R102 ;  /* 0x0000006600667308 */ /* 0x000fe20000000800 */
[--C-:B------:R-:W-:Y:S01]  /*8250*/  FFMA.FTZ R110, R146, UR4, -R95.reuse ;  /* 0x00000004926e7c23 */ /* 0x100fe2000801085f */
[C---:B------:R-:W-:Y:S08]  /*8260*/  HMMA.16816.F32 R20, R80.reuse, R28, R20 ;  /* 0x0000001c5014723c */ /* 0x040ff00000001814 */
[----:B------:R-:W-:Y:S01]  /*8270*/  MUFU.EX2 R140, R140 ;  /* 0x0000008c008c7308 */ /* 0x000fe20000000800 */
[C---:B------:R-:W-:Y:S01]  /*8280*/  FMUL.FTZ R28, R88.reuse, R56 ;  /* 0x00000038581c7220 */ /* 0x040fe20000410000 */
[----:B------:R-:W-:Y:S01]  /*8290*/  FMUL.FTZ R29, R88, R57 ;  /* 0x00000039581d7220 */ /* 0x000fe20000410000 */
[C---:B------:R-:W-:Y:S07]  /*82a0*/  FFMA.FTZ R100, R87.reuse, R134, R100 ;  /* 0x0000008657647223 */ /* 0x040fee0000010064 */
[----:B------:R-:W-:Y:S01]  /*82b0*/  MUFU.EX2 R111, R111 ;  /* 0x0000006f006f7308 */ /* 0x000fe20000000800 */
[--C-:B------:R-:W-:Y:S01]  /*82c0*/  FFMA.FTZ R134, R86, UR4, -R95.reuse ;  /* 0x0000000456867c23 */ /* 0x100fe2000801085f */
[C---:B------:R-:W-:Y:S08]  /*82d0*/  HMMA.16816.F32 R24, R80.reuse, R30, R24 ;  /* 0x0000001e5018723c */ /* 0x040ff00000001818 */
[----:B------:R-:W-:Y:S01]  /*82e0*/  MUFU.EX2 R99, R99 ;  /* 0x0000006300637308 */ /* 0x000fe20000000800 */
[C---:B------:R-:W-:Y:S01]  /*82f0*/  FMUL.FTZ R30, R87.reuse, R58 ;  /* 0x0000003a571e7220 */ /* 0x040fe20000410000 */
[----:B------:R-:W-:Y:S01]  /*8300*/  FMUL.FTZ R31, R87, R59 ;  /* 0x0000003b571f7220 */ /* 0x000fe20000410000 */
[----:B------:R-:W-:Y:S01]  /*8310*/  FFMA.FTZ R133, R85, UR4, -R95 ;  /* 0x0000000455857c23 */ /* 0x000fe2000801085f */
[----:B------:R-:W-:Y:S06]  /*8320*/  LDSM.16.MT88.4 R56, [R91+0x6400] ;  /* 0x006400005b38783b */ /* 0x000fec0000004200 */
[----:B------:R-:W-:Y:S01]  /*8330*/  MUFU.EX2 R137, R137 ;  /* 0x0000008900897308 */ /* 0x000fe20000000800 */
[--C-:B------:R-:W-:Y:S01]  /*8340*/  FFMA.FTZ R64, R139, UR4, -R105.reuse ;  /* 0x000000048b407c23 */ /* 0x100fe20008010869 */
[--C-:B------:R-:W-:Y:S01]  /*8350*/  FFMA.FTZ R139, R148, UR4, -R105.reuse ;  /* 0x00000004948b7c23 */ /* 0x100fe20008010869 */
[----:B------:R-:W-:Y:S01]  /*8360*/  FFMA.FTZ R141, R141, UR4, -R105 ;  /* 0x000000048d8d7c23 */ /* 0x000fe20008010869 */
[C---:B--2---:R-:W-:Y:S06]  /*8370*/  HMMA.16816.F32 R28, R80.reuse, R60, R28 ;  /* 0x0000003c501c723c */ /* 0x044fec000000181c */
[----:B------:R-:W-:Y:S01]  /*8380*/  MUFU.EX2 R110, R110 ;  /* 0x0000006e006e7308 */ /* 0x000fe20000000800 */
[----:B------:R-:W-:Y:S01]  /*8390*/  FADD.FTZ R100, R96, R100 ;  /* 0x0000006460647221 */ /* 0x000fe20000010000 */
[C---:B------:R-:W-:Y:S08]  /*83a0*/  ISETP.NE.AND P0, PT, R128.reuse, RZ, PT ;  /* 0x000000ff8000720c */ /* 0x040ff00003f05270 */
[----:B------:R1:W-:Y:S01]  /*83b0*/  MUFU.EX2 R88, R64 ;  /* 0x0000004000587308 */ /* 0x0003e20000000800 */
[----:B------:R-:W-:Y:S01]  /*83c0*/  IADD3 R128, PT, PT, R128, -0x1, RZ ;  /* 0xffffffff80807810 */ /* 0x000fe20007ffe0ff */
[----:B------:R-:W-:Y:S01]  /*83d0*/  FADD.FTZ R93, R93, R100 ;  /* 0x000000645d5d7221 */ /* 0x000fe20000010000 */
[C---:B------:R-:W-:Y:S01]  /*83e0*/  HMMA.16816.F32 R32, R80.reuse, R62, R32 ;  /* 0x0000003e5020723c */ /* 0x040fe20000001820 */
[----:B------:R-:W-:Y:S06]  /*83f0*/  LDSM.16.MT88.4 R60, [R89+0x800] ;  /* 0x00080000593c783b */ /* 0x000fec0000004200 */
[----:B------:R-:W2:Y:S01]  /*8400*/  MUFU.EX2 R139, R139 ;  /* 0x0000008b008b7308 */ /* 0x000ea20000000800 */
[----:B------:R-:W-:Y:S09]  /*8410*/  FADD.FTZ R93, R92, R93 ;  /* 0x0000005d5c5d7221 */ /* 0x000ff20000010000 */
[----:B------:R-:W-:Y:S01]  /*8420*/  MUFU.EX2 R134, R134 ;  /* 0x0000008600867308 */ /* 0x000fe20000000800 */
[C---:B---3--:R-:W-:Y:S09]  /*8430*/  HMMA.16816.F32 R36, R80.reuse, R52, R36 ;  /* 0x000000345024723c */ /* 0x048ff20000001824 */
[----:B------:R-:W3:Y:S01]  /*8440*/  MUFU.EX2 R133, R133 ;  /* 0x0000008500857308 */ /* 0x000ee20000000800 */
[----:B-1----:R-:W-:Y:S09]  /*8450*/  FFMA.FTZ R64, R84, UR4, -R95 ;  /* 0x0000000454407c23 */ /* 0x002ff2000801085f */
[----:B------:R-:W-:Y:S01]  /*8460*/  MUFU.EX2 R96, R64 ;  /* 0x0000004000607308 */ /* 0x000fe20000000800 */
[C---:B------:R-:W-:Y:S01]  /*8470*/  HMMA.16816.F32 R40, R80.reuse, R54, R40 ;  /* 0x000000365028723c */ /* 0x040fe20000001828 */
[----:B------:R-:W1:Y:S02]  /*8480*/  LDSM.16.MT88.4 R52, [R89+0x2000] ;  /* 0x002000005934783b */ /* 0x000e640000004200 */
[----:B--2---:R-:W-:Y:S02]  /*8490*/  F2FP.F16.F32.PACK_AB R84, R139, R88 ;  /* 0x000000588b54723e */ /* 0x004fe400000000ff */
[----:B---3--:R-:W-:Y:S03]  /*84a0*/  F2FP.F16.F32.PACK_AB R85, R133, R134 ;  /* 0x000000868555723e */ /* 0x008fe600000000ff */
[C---:B-1----:R-:W-:Y:S03]  /*84b0*/  HMMA.16816.F32 R44, R80.reuse, R52, R44 ;  /* 0x00000034502c723c */ /* 0x042fe6000000182c */
[----:B------:R-:W-:Y:S02]  /*84c0*/  F2FP.F16.F32.PACK_AB R52, R107, R108 ;  /* 0x0000006c6b34723e */ /* 0x000fe400000000ff */
[----:B------:R-:W-:Y:S01]  /*84d0*/  F2FP.F16.F32.PACK_AB R53, R101, R106 ;  /* 0x0000006a6535723e */ /* 0x000fe200000000ff */
[----:B------:R-:W-:Y:S02]  /*84e0*/  FADD.FTZ R106, R106, R93 ;  /* 0x0000005d6a6a7221 */ /* 0x000fe40000010000 */
[----:B------:R-:W-:Y:S03]  /*84f0*/  HMMA.16816.F32 R48, R80, R54, R48 ;  /* 0x000000365030723c */ /* 0x000fe60000001830 */
[----:B------:R-:W-:Y:S01]  /*8500*/  F2FP.F16.F32.PACK_AB R54, R103, R104 ;  /* 0x000000686736723e */ /* 0x000fe200000000ff */
[----:B------:R-:W-:Y:S01]  /*8510*/  FADD.FTZ R101, R101, R106 ;  /* 0x0000006a65657221 */ /* 0x000fe20000010000 */
[C---:B------:R-:W-:Y:S03]  /*8520*/  F2FP.F16.F32.PACK_AB R55, R99.reuse, R102 ;  /* 0x000000666337723e */ /* 0x040fe600000000ff */
[----:B------:R-:W-:Y:S04]  /*8530*/  FADD.FTZ R102, R102, R101 ;  /* 0x0000006566667221 */ /* 0x000fe80000010000 */
[C---:B------:R-:W-:Y:S05]  /*8540*/  HMMA.16816.F32 R4, R52.reuse, R56, R4 ;  /* 0x000000383404723c */ /* 0x040fea0000001804 */
[----:B------:R-:W-:Y:S03]  /*8550*/  FADD.FTZ R99, R99, R102 ;  /* 0x0000006663637221 */ /* 0x000fe60000010000 */
        /* <DEDUP_REMOVED lines=17> */
[----:B------:R-:W-:Y:S01]  /*8670*/  FFMA.FTZ R52, R136, UR4, -R95 ;  /* 0x0000000488347c23 */ /* 0x000fe2000801085f */
[----:B------:R-:W-:Y:S01]  /*8680*/  FFMA.FTZ R136, R142, UR4, -R105 ;  /* 0x000000048e887c23 */ /* 0x000fe20008010869 */
[----:B------:R-:W-:Y:S01]  /*8690*/  F2FP.F16.F32.PACK_AB R55, R110, R137 ;  /* 0x000000896e37723e */ /* 0x000fe200000000ff */
[----:B------:R-:W-:Y:S01]  /*86a0*/  FFMA.FTZ R95, R3, UR4, -R95 ;  /* 0x00000004035f7c23 */ /* 0x000fe2000801085f */
[----:B------:R2:W3:Y:S01]  /*86b0*/  MUFU.EX2 R138, R52 ;  /* 0x00000034008a7308 */ /* 0x0004e20000000800 */
[----:B------:R-:W-:Y:S09]  /*86c0*/  FFMA.FTZ R105, R150, UR4, -R105 ;  /* 0x0000000496697c23 */ /* 0x000ff20008010869 */
[----:B------:R-:W4:Y:S10]  /*86d0*/  MUFU.EX2 R136, R136 ;  /* 0x0000008800887308 */ /* 0x000f340000000800 */
[----:B------:R-:W-:Y:S10]  /*86e0*/  MUFU.EX2 R105, R105 ;  /* 0x0000006900697308 */ /* 0x000ff40000000800 */
[----:B------:R-:W5:Y:S01]  /*86f0*/  MUFU.EX2 R95, R95 ;  /* 0x0000005f005f7308 */ /* 0x000f620000000800 */
[----:B--2---:R-:W-:Y:S02]  /*8700*/  F2FP.F16.F32.PACK_AB R52, R143, R140 ;  /* 0x0000008c8f34723e */ /* 0x004fe400000000ff */
[C---:B---3--:R-:W-:Y:S01]  /*8710*/  F2FP.F16.F32.PACK_AB R53, R111.reuse, R138 ;  /* 0x0000008a6f35723e */ /* 0x048fe200000000ff */
[----:B------:R-:W-:Y:S01]  /*8720*/  FADD.FTZ R138, R138, R99 ;  /* 0x000000638a8a7221 */ /* 0x000fe20000010000 */
[----:B----4-:R-:W-:Y:S03]  /*8730*/  F2FP.F16.F32.PACK_AB R54, R136, R135 ;  /* 0x000000878836723e */ /* 0x010fe600000000ff */
[----:B------:R-:W-:Y:S04]  /*8740*/  FADD.FTZ R138, R111, R138 ;  /* 0x0000008a6f8a7221 */ /* 0x000fe80000010000 */
[----:B------:R-:W-:Y:S01]  /*8750*/  FADD.FTZ R137, R137, R138 ;  /* 0x0000008a89897221 */ /* 0x000fe20000010000 */
[----:B-----5:R-:W-:Y:S03]  /*8760*/  F2FP.F16.F32.PACK_AB R87, R95, R96 ;  /* 0x000000605f57723e */ /* 0x020fe600000000ff */
[----:B------:R-:W-:Y:S04]  /*8770*/  FADD.FTZ R137, R110, R137 ;  /* 0x000000896e897221 */ /* 0x000fe80000010000 */
[----:B------:R-:W-:Y:S01]  /*8780*/  FADD.FTZ R134, R134, R137 ;  /* 0x0000008986867221 */ /* 0x000fe20000010000 */
[C---:B-1----:R-:W-:Y:S03]  /*8790*/  HMMA.16816.F32 R4, R52.reuse, R56, R4 ;  /* 0x000000383404723c */ /* 0x042fe60000001804 */
[----:B------:R-:W-:Y:S04]  /*87a0*/  FADD.FTZ R133, R133, R134 ;  /* 0x0000008685857221 */ /* 0x000fe80000010000 */
[----:B------:R-:W-:Y:S01]  /*87b0*/  FADD.FTZ R96, R96, R133 ;  /* 0x0000008560607221 */ /* 0x000fe20000010000 */
[C---:B------:R-:W-:Y:S01]  /*87c0*/  HMMA.16816.F32 R8, R52.reuse, R58, R8 ;  /* 0x0000003a3408723c */ /* 0x040fe20000001808 */
[----:B------:R-:W1:Y:S02]  /*87d0*/  LDSM.16.MT88.4 R56, [R91+0x7800] ;  /* 0x007800005b38783b */ /* 0x000e640000004200 */
[----:B------:R-:W-:Y:S05]  /*87e0*/  FADD.FTZ R134, R95, R96 ;  /* 0x000000605f867221 */ /* 0x000fea0000010000 */
        /* <DEDUP_REMOVED lines=10> */
[----:B------:R-:W-:Y:S02]  /*8890*/  FADD.FTZ R56, R98, R109 ;  /* 0x0000006d62387221 */ /* 0x000fe40000010000 */
[----:B------:R-:W1:Y:S02]  /*88a0*/  MUFU.EX2 R98, R141 ;  /* 0x0000008d00627308 */ /* 0x000e640000000800 */
[----:B------:R-:W-:Y:S01]  /*88b0*/  FADD.FTZ R3, R97, R56 ;  /* 0x0000003861037221 */ /* 0x000fe20000010000 */
[C---:B------:R-:W-:Y:S01]  /*88c0*/  HMMA.16816.F32 R40, R52.reuse, R58, R40 ;  /* 0x0000003a3428723c */ /* 0x040fe20000001828 */
[----:B------:R-:W3:Y:S02]  /*88d0*/  LDSM.16.MT88.4 R56, [R91+0x7c00] ;  /* 0x007c00005b38783b */ /* 0x000ee40000004200 */
[----:B------:R-:W-:Y:S04]  /*88e0*/  FADD.FTZ R3, R94, R3 ;  /* 0x000000035e037221 */ /* 0x000fe80000010000 */
[----:B------:R-:W-:Y:S01]  /*88f0*/  FADD.FTZ R108, R108, R3 ;  /* 0x000000036c6c7221 */ /* 0x000fe20000010000 */
[C---:B--2---:R-:W-:Y:S03]  /*8900*/  HMMA.16816.F32 R44, R52.reuse, R60, R44 ;  /* 0x0000003c342c723c */ /* 0x044fe6000000182c */
[----:B-1----:R-:W-:Y:S01]  /*8910*/  F2FP.F16.F32.PACK_AB R86, R105, R98 ;  /* 0x000000626956723e */ /* 0x002fe200000000ff */
[----:B------:R-:W-:Y:S04]  /*8920*/  FADD.FTZ R107, R107, R108 ;  /* 0x0000006c6b6b7221 */ /* 0x000fe80000010000 */
[----:B------:R-:W-:Y:S01]  /*8930*/  HMMA.16816.F32 R48, R52, R62, R48 ;  /* 0x0000003e3430723c */ /* 0x000fe20000001830 */
[----:B------:R-:W1:Y:S02]  /*8940*/  LDSM.16.MT88.4 R52, [R89+0x1c00] ;  /* 0x001c00005934783b */ /* 0x000e640000004200 */
[----:B------:R-:W-:Y:S04]  /*8950*/  FADD.FTZ R104, R104, R107 ;  /* 0x0000006b68687221 */ /* 0x000fe80000010000 */
[----:B------:R-:W-:Y:S01]  /*8960*/  FADD.FTZ R103, R103, R104 ;  /* 0x0000006867677221 */ /* 0x000fe20000010000 */
[C---:B------:R-:W-:Y:S01]  /*8970*/  HMMA.16816.F32 R80, R84.reuse, R76, R4 ;  /* 0x0000004c5450723c */ /* 0x040fe20000001804 */
[----:B------:R-:W2:Y:S07]  /*8980*/  LDSM.16.MT88.4 R4, [R91+0x8c00] ;  /* 0x008c00005b04783b */ /* 0x000eae0000004200 */
[C---:B------:R-:W-:Y:S01]  /*8990*/  HMMA.16816.F32 R76, R84.reuse, R78, R8 ;  /* 0x0000004e544c723c */ /* 0x040fe20000001808 */
[----:B------:R4:W5:Y:S07]  /*89a0*/  LDSM.16.MT88.4 R8, [R89+0x2c00] ;  /* 0x002c00005908783b */ /* 0x00096e0000004200 */
[C---:B------:R-:W-:Y:S08]  /*89b0*/  HMMA.16816.F32 R72, R84.reuse, R68, R12 ;  /* 0x000000445448723c */ /* 0x040ff0000000180c */
[C---:B------:R-:W-:Y:S08]  /*89c0*/  HMMA.16816.F32 R68, R84.reuse, R70, R16 ;  /* 0x000000465444723c */ /* 0x040ff00000001810 */
[C---:B---3--:R-:W-:Y:S03]  /*89d0*/  HMMA.16816.F32 R64, R84.reuse, R56, R20 ;  /* 0x000000385440723c */ /* 0x048fe60000001814 */
[----:B----4-:R-:W-:Y:S05]  /*89e0*/  MOV R89, R0 ;  /* 0x0000000000597202 */ /* 0x010fea0000000f00 */
[C---:B------:R-:W-:Y:S08]  /*89f0*/  HMMA.16816.F32 R60, R84.reuse, R58, R24 ;  /* 0x0000003a543c723c */ /* 0x040ff00000001818 */
[C---:B-1----:R-:W-:Y:S08]  /*8a00*/  HMMA.16816.F32 R56, R84.reuse, R52, R28 ;  /* 0x000000345438723c */ /* 0x042ff0000000181c */
[C---:B------:R-:W-:Y:S08]  /*8a10*/  HMMA.16816.F32 R52, R84.reuse, R54, R32 ;  /* 0x000000365434723c */ /* 0x040ff00000001820 */
        /* <DEDUP_REMOVED lines=9> */
[----:B------:R-:W-:Y:S03]  /*8ab0*/  HMMA.16816.F32 R48, R84, R10, R48 ;  /* 0x0000000a5430723c */ /* 0x000fe60000001830 */
[----:B------:R-:W-:Y:S01]  /*8ac0*/  FADD.FTZ R98, R98, R139 ;  /* 0x0000008b62627221 */ /* 0x000fe20000010000 */
[----:B------:R-:W-:Y:S03]  /*8ad0*/  MOV R87, R2 ;  /* 0x0000000200577202 */ /* 0x000fe60000000f00 */
[----:B------:R-:W-:Y:S01]  /*8ae0*/  FADD.FTZ R133, R105, R98 ;  /* 0x0000006269857221 */ /* 0x000fe20000010000 */
[----:B------:R-:W-:Y:S01]  /*8af0*/  @!UPT UIADD3 URZ, UPT, UPT, URZ, URZ, URZ ;  /* 0x000000fffffff290 */ /* 0x000fe2000fffe0ff */
[----:B------:R-:W-:Y:S11]  /*8b00*/  @P0 BRA `(.L_x_1151) ;  /* 0xffffffe000640947 */ /* 0x000ff6000383ffff */
.L_x_1150:
        /* <DEDUP_REMOVED lines=152> */
.L_x_1154:
        /* <DEDUP_REMOVED lines=53> */
.L_x_1156:
[----:B------:R-:W-:Y:S05]  /*97e0*/  BSYNC.RECONVERGENT B0 ;  /* 0x0000000000007941 */ /* 0x000fea0003800200 */
.L_x_1155:
        /* <DEDUP_REMOVED lines=32> */
.L_x_1158:
[----:B------:R-:W-:Y:S05]  /*99f0*/  BSYNC.RECONVERGENT B0 ;  /* 0x0000000000007941 */ /* 0x000fea0003800200 */
.L_x_1157:
        /* <DEDUP_REMOVED lines=24> */
.L_x_1159:
        /* <DEDUP_REMOVED lines=16> */
.L_x_1284:


//--------------------- .text._ZN5flash16flash_fwd_kernelI23Flash_fwd_kernel_traitsILi96ELi64ELi64ELi4ELb0ELb0EN7cutlass6half_tE19Flash_kernel_traitsILi96ELi64ELi64ELi4ES3_EELb1ELb1ELb0ELb1ELb0ELb0ELb0ELb1EEEvNS_16Flash_fwd_paramsE --------------------------
	.section	.text._ZN5flash16flash_fwd_kernelI23Flash_fwd_kernel_traitsILi96ELi64ELi64ELi4ELb0ELb0EN7cutlass6half_tE19Flash_kernel_traitsILi96ELi64ELi64ELi4ES3_EELb1ELb1ELb0ELb1ELb0ELb0ELb0ELb1EEEvNS_16Flash_fwd_paramsE,"ax",@progbits
	.align	128
        .global         _ZN5flash16flash_fwd_kernelI23Flash_fwd_kernel_traitsILi96ELi64ELi64ELi4ELb0ELb0EN7cutlass6half_tE19Flash_kernel_traitsILi96ELi64ELi64ELi4ES3_EELb1ELb1ELb0ELb1ELb0ELb0ELb0ELb1EEEvNS_16Flash_fwd_paramsE
        .type           _ZN5flash16flash_fwd_kernelI23Flash_fwd_kernel_traitsILi96ELi64ELi64ELi4ELb0ELb0EN7cutlass6half_tE19Flash_kernel_traitsILi96ELi64ELi64ELi4ES3_EELb1ELb1ELb0ELb1ELb0ELb0ELb0ELb1EEEvNS_16Flash_fwd_paramsE,@function
        .size           _ZN5flash16flash_fwd_kernelI23Flash_fwd_kernel_traitsILi96ELi64ELi64ELi4ELb0ELb0EN7cutlass6half_tE19Flash_kernel_traitsILi96ELi64ELi64ELi4ES3_EELb1ELb1ELb0ELb1ELb0ELb0ELb0ELb1EEEvNS_16Flash_fwd_paramsE,(.L_x_1285 - _ZN5flash16flash_fwd_kernelI23Flash_fwd_kernel_traitsILi96ELi64ELi64ELi4ELb0ELb0EN7cutlass6half_tE19Flash_kernel_traitsILi96ELi64ELi64ELi4ES3_EELb1ELb1ELb0ELb1ELb0ELb0ELb0ELb1EEEvNS_16Flash_fwd_paramsE)
        .other          _ZN5flash16flash_fwd_kernelI23Flash_fwd_kernel_traitsILi96ELi64ELi64ELi4ELb0ELb0EN7cutlass6half_tE19Flash_kernel_traitsILi96ELi64ELi64ELi4ES3_EELb1ELb1ELb0ELb1ELb0ELb0ELb0ELb1EEEvNS_16Flash_fwd_paramsE,@"STO_CUDA_ENTRY STV_DEFAULT"
_ZN5flash16flash_fwd_kernelI23Flash_fwd_kernel_traitsILi96ELi64ELi64ELi4ELb0ELb0EN7cutlass6half_tE19Flash_kernel_traitsILi96ELi64ELi64ELi4ES3_EELb1ELb1ELb0ELb1ELb0ELb0ELb0ELb1EEEvNS_16Flash_fwd_paramsE:
.text._ZN5flash16flash_fwd_kernelI23Flash_fwd_kernel_traitsILi96ELi64ELi64ELi4ELb0ELb0EN7cutlass6half_tE19Flash_kernel_traitsILi96ELi64ELi64ELi4ES3_EELb1ELb1ELb0ELb1ELb0ELb0ELb0ELb1EEEvNS_16Flash_fwd_paramsE:
        /* <DEDUP_REMOVED lines=19> */
[----:B------:R-:W-:-:S07]  /*0130*/  IMAD.MOV.U32 R171, RZ, RZ, -0x1 ;  /* 0xffffffffffab7424 */ /* 0x000fce00078e00ff */
        /* <DEDUP_REMOVED lines=8> */
[----:B------:R-:W-:Y:S01]  /*01c0*/  IMAD.WIDE.U32 R6, R172, 0x4, R6 ;  /* 0x00000004ac067825 */ /* 0x000fe200078e0006 */
[----:B----4-:R-:W-:Y:S02]  /*01d0*/  @P3 R2UR UR26, R12 ;  /* 0x000000000c1a32ca */ /* 0x010fe400000e0000 */
[----:B------:R-:W-:Y:S02]  /*01e0*/  @P3 R2UR UR27, R13 ;  /* 0x000000000d1b32ca */ /* 0x000fe400000e0000 */
[----:B--2---:R-:W-:-:S05]  /*01f0*/  @P3 IADD3 R90, P1, PT, R8, R0, RZ ;  /* 0x00000000085a3210 */ /* 0x004fca0007f3e0ff */
[----:B------:R-:W-:-:S04]  /*0200*/  @P3 IMAD.X R91, RZ, RZ, R9, P1 ;  /* 0x000000ffff5b3224 */ /* 0x000fc800008e0609 */
[----:B------:R-:W-:Y:S01]  /*0210*/  IMAD.U32 R2, RZ, RZ, UR26 ;  /* 0x0000001aff027e24 */ /* 0x000fe2000f8e00ff */
[----:B-1----:R-:W-:Y:S01]  /*0220*/  @!P4 STG.E.64 desc[UR24][R10.64+0x8], R90 ;  /* 0x0000085a0a00c986 */ /* 0x002fe2000c101b18 */
[----:B------:R-:W-:-:S05]  /*0230*/  IMAD.U32 R3, RZ, RZ, UR27 ;  /* 0x0000001bff037e24 */ /* 0x000fca000f8e00ff */
[----:B------:R1:W-:Y:S04]  /*0240*/  @!P4 STG.E.64 desc[UR24][R10.64], R2 ;  /* 0x000000020a00c986 */ /* 0x0003e8000c101b18 */
[----:B------:R-:W2:Y:S04]  /*0250*/  @P2 LDG.E R171, desc[UR24][R6.64] ;  /* 0x0000001806ab2981 */ /* 0x000ea8000c1e1900 */
[----:B------:R3:W2:Y:S01]  /*0260*/  @P0 LDG.E R8, desc[UR24][R6.64+0x4] ;  /* 0x0000041806080981 */ /* 0x0006a2000c1e1900 */
[----:B------:R-:W-:Y:S01]  /*0270*/  ISETP.NE.U32.AND P2, PT, RZ, UR4, PT ;  /* 0x00000004ff007c0c */ /* 0x000fe2000bf45070 */
[----:B------:R-:W-:Y:S01]  /*0280*/  IMAD.SHL.U32 R13, R172, 0x4, RZ ;  /* 0x00000004ac0d7824 */ /* 0x000fe200078e00ff */
[----:B------:R-:W-:Y:S01]  /*0290*/  SHF.R.U32.HI R0, RZ, 0x1e, R172 ;  /* 0x0000001eff007819 */ /* 0x000fe200000116ac */
[----:B------:R-:W-:Y:S01]  /*02a0*/  IMAD.MOV.U32 R5, RZ, RZ, RZ ;  /* 0x000000ffff057224 */ /* 0x000fe200078e00ff */
[----:B------:R-:W-:-:S02]  /*02b0*/  ISETP.NE.AND.EX P2, PT, RZ, UR5, PT, P2 ;  /* 0x00000005ff007c0c */ /* 0x000fc4000bf45320 */
[----:B------:R-:W-:-:S04]  /*02c0*/  ISETP.NE.U32.AND P4, PT, RZ, UR6, PT ;  /* 0x00000006ff007c0c */ /* 0x000fc8000bf85070 */
[----:B------:R-:W-:-:S07]  /*02d0*/  ISETP.NE.AND.EX P4, PT, RZ, UR7, PT, P4 ;  /* 0x00000007ff007c0c */ /* 0x000fce000bf85340 */
[----:B------:R-:W-:-:S04]  /*02e0*/  @P2 IADD3 R94, P1, PT, R13, UR4, RZ ;  /* 0x000000040d5e2c10 */ /* 0x000fc8000ff3e0ff */
[C---:B------:R-:W-:Y:S02]  /*02f0*/  @P2 IADD3.X R95, PT, PT, R0.reuse, UR5, RZ, P1, !PT ;  /* 0x00000005005f2c10 */ /* 0x040fe40008ffe4ff */
[----:B-1----:R-:W-:Y:S01]  /*0300*/  @P4 IADD3 R2, P3, PT, R13, UR6, RZ ;  /* 0x000000060d024c10 */ /* 0x002fe2000ff7e0ff */
[----:B---3--:R-:W1:Y:S02]  /*0310*/  LDC.64 R6, c[0x0][0x468] ;  /* 0x00011a00ff067b82 */ /* 0x008e640000000a00 */
[----:B------:R-:W5:Y:S01]  /*0320*/  @P2 LDG.E R94, desc[UR24][R94.64] ;  /* 0x000000185e5e2981 */ /* 0x000f62000c1e1900 */
[----:B------:R-:W3:Y:S01]  /*0330*/  LDCU.U8 UR4, c[0x0][0x532] ;  /* 0x0000a640ff0477ac */ /* 0x000ee20008000000 */
[----:B------:R-:W-:-:S05]  /*0340*/  @P4 IADD3.X R3, PT, PT, R0, UR7, RZ, P3, !PT ;  /* 0x0000000700034c10 */ /* 0x000fca0009ffe4ff */
[----:B------:R4:W5:Y:S01]  /*0350*/  @P4 LDG.E R5, desc[UR24][R2.64] ;  /* 0x0000001802054981 */ /* 0x000962000c1e1900 */
[----:B------:R-:W-:Y:S01]  /*0360*/  IMAD.MOV.U32 R10, RZ, RZ, -0x1 ;  /* 0xffffffffff0a7424 */ /* 0x000fe200078e00ff */
[----:B---3--:R-:W-:Y:S02]  /*0370*/  ISETP.NE.AND P4, PT, RZ, UR4, PT ;  /* 0x00000004ff007c0c */ /* 0x008fe4000bf85270 */
[----:B-1----:R-:W-:Y:S02]  /*0380*/  ISETP.EQ.U32.AND P3, PT, R6, RZ, PT ;  /* 0x000000ff0600720c */ /* 0x002fe40003f62070 */
[----:B------:R-:W-:Y:S02]  /*0390*/  IADD3 R12, P1, PT, R13, R6, RZ ;  /* 0x000000060d0c7210 */ /* 0x000fe40007f3e0ff */
[----:B------:R-:W-:-:S03]  /*03a0*/  ISETP.EQ.OR.EX P3, PT, R7, RZ, !P4, P3 ;  /* 0x000000ff0700720c */ /* 0x000fc60006762730 */
[----:B------:R-:W-:Y:S02]  /*03b0*/  IMAD.X R13, R0, 0x1, R7, P1 ;  /* 0x00000001000d7824 */ /* 0x000fe400008e0607 */
[----:B------:R-:W1:Y:S08]  /*03c0*/  @!P0 LDC R0, c[0x0][0x434] ;  /* 0x00010d00ff008b82 */ /* 0x000e700000000800 */
[----:B----4-:R-:W3:Y:S01]  /*03d0*/  @!P2 LDC.64 R2, c[0x0][0x488] ;  /* 0x00012200ff02ab82 */ /* 0x010ee20000000a00 */
[----:B------:R4:W5:Y:S01]  /*03e0*/  @!P3 LDG.E R10, desc[UR24][R12.64] ;  /* 0x000000180c0ab981 */ /* 0x000962000c1e1900 */
[----:B------:R-:W-:-:S04]  /*03f0*/  ISETP.NE.U32.AND P3, PT, R6, RZ, PT ;  /* 0x000000ff0600720c */ /* 0x000fc80003f65070 */
[----:B------:R-:W-:Y:S02]  /*0400*/  ISETP.NE.AND.EX P3, PT, R7, RZ, PT, P3 ;  /* 0x000000ff0700720c */ /* 0x000fe40003f65330 */
[----:B-1----:R-:W-:Y:S02]  /*0410*/  @!P0 R2UR UR23, R0 ;  /* 0x00000000001782ca */ /* 0x002fe400000e0000 */
[----:B------:R-:W1:Y:S01]  /*0420*/  @!P2 LDC R0, c[0x0][0x43c] ;  /* 0x00010f00ff00ab82 */ /* 0x000e620000000800 */
[----:B------:R-:W-:Y:S01]  /*0430*/  USHF.L.U32 UR21, UR20, 0x6, URZ ;  /* 0x0000000614157899 */ /* 0x000fe200080006ff */
[----:B--2---:R-:W-:-:S05]  /*0440*/  @P0 IMAD.IADD R8, R8, 0x1, -R171 ;  /* 0x0000000108080824 */ /* 0x004fca00078e0aab */
[----:B------:R-:W-:Y:S02]  /*0450*/  @P0 R2UR UR23, R8 ;  /* 0x00000000081702ca */ /* 0x000fe400000e0000 */
[----:B---3--:R-:W-:Y:S02]  /*0460*/  @!P2 ISETP.NE.U32.AND P0, PT, R2, RZ, PT ;  /* 0x000000ff0200a20c */ /* 0x008fe40003f05070 */
[----:B------:R-:W2:Y:S09]  /*0470*/  @!P3 LDC R2, c[0x0][0x438] ;  /* 0x00010e00ff02bb82 */ /* 0x000eb20000000800 */
[----:B------:R-:W-:-:S05]  /*0480*/  IMAD.U32 R6, RZ, RZ, UR23 ;  /* 0x00000017ff067e24 */ /* 0x000fca000f8e00ff */
[----:B------:R-:W-:Y:S01]  /*0490*/  ISETP.GT.AND P1, PT, R6, UR21, PT ;  /* 0x0000001506007c0c */ /* 0x000fe2000bf24270 */
[----:B-1--4-:R-:W-:-:S12]  /*04a0*/  @!P3 BRA `(.L_x_1160) ;  /* 0x00000000000cb947 */ /* 0x012fd80003800000 */
[----:B------:R-:W2:Y:S02]  /*04b0*/  @P4 LDG.E R7, desc[UR24][R12.64+0x4] ;  /* 0x000004180c074981 */ /* 0x000ea4000c1e1900 */
[----:B--2--5:R-:W-:-:S06]  /*04c0*/  @P4 IADD3 R2, PT, PT, R7, -R10, RZ ;  /* 0x8000000a07024210 */ /* 0x024fcc0007ffe0ff */
[----:B------:R1:W5:Y:S02]  /*04d0*/  @!P4 LDG.E R2, desc[UR24][R12.64] ;  /* 0x000000180c02c981 */ /* 0x000364000c1e1900 */
.L_x_1160:
[----:B------:R-:W-:Y:S01]  /*04e0*/  @!P2 ISETP.NE.AND.EX P0, PT, R3, RZ, PT, P0 ;  /* 0x000000ff0300a20c */ /* 0x000fe20003f05300 */
[----:B------:R-:W-:-:S12]  /*04f0*/  @!P1 EXIT ;  /* 0x000000000000994d */ /* 0x000fd80003800000 */
[----:B------:R-:W3:Y:S01]  /*0500*/  LDCU UR22, c[0x0][0x508] ;  /* 0x0000a100ff1677ac */ /* 0x000ee20008000800 */
[----:B------:R-:W-:Y:S01]  /*0510*/  @!P2 SEL R0, R0, RZ, P0 ;  /* 0x000000ff0000a207 */ /* 0x000fe20000000000 */
[----:B------:R-:W-:Y:S01]  /*0520*/  IMAD.U32 R3, RZ, RZ, UR20 ;  /* 0x00000014ff037e24 */ /* 0x000fe2000f8e00ff */
[----:B------:R-:W1:Y:S01]  /*0530*/  LDC R11, c[0x0][0x3e0] ;  /* 0x0000f800ff0b7b82 */ /* 0x000e620000000800 */
[--C-:B-----5:R-:W-:Y:S01]  /*0540*/  @P2 IMAD.IADD R94, R94, 0x1, -R5.reuse ;  /* 0x000000015e5e2824 */ /* 0x120fe200078e0a05 */
[----:B--2---:R-:W-:Y:S01]  /*0550*/  @!P2 IADD3 R94, PT, PT, R0, R2, -R5 ;  /* 0x00000002005ea210 */ /* 0x004fe20007ffe805 */
[----:B------:R-:W-:-:S04]  /*0560*/  VIADD R0, R3, 0x1 ;  /* 0x0000000103007836 */ /* 0x000fc80000000000 */
[----:B------:R-:W-:Y:S01]  /*0570*/  VIADD R7, R94, 0x3f ;  /* 0x0000003f5e077836 */ /* 0x000fe20000000000 */
[----:B------:R-:W-:-:S04]  /*0580*/  LEA R0, R0, -UR23, 0x6 ;  /* 0x8000001700007c11 */ /* 0x000fc8000f8e30ff */
[----:B------:R-:W-:Y:S02]  /*0590*/  SHF.R.S32.HI R2, RZ, 0x1f, R7 ;  /* 0x0000001fff027819 */ /* 0x000fe40000011407 */
[----:B---3--:R-:W-:Y:S02]  /*05a0*/  IADD3 R3, PT, PT, R7, UR22, R0 ;  /* 0x0000001607037c10 */ /* 0x008fe4000fffe000 */
[----:B------:R-:W-:Y:S02]  /*05b0*/  LEA.HI R2, R2, R7, RZ, 0x6 ;  /* 0x0000000702027211 */ /* 0x000fe400078f30ff */
[----:B------:R-:W-:Y:S02]  /*05c0*/  SHF.R.S32.HI R0, RZ, 0x1f, R3 ;  /* 0x0000001fff007819 */ /* 0x000fe40000011403 */
[----:B------:R-:W-:Y:S02]  /*05d0*/  SHF.R.S32.HI R2, RZ, 0x6, R2 ;  /* 0x00000006ff027819 */ /* 0x000fe40000011402 */
[----:B------:R-:W-:Y:S01]  /*05e0*/  LEA.HI R0, R0, R3, RZ, 0x6 ;  /* 0x0000000300007211 */ /* 0x000fe200078f30ff */
[----:B-1----:R-:W-:-:S03]  /*05f0*/  IMAD R12, R172, R11, R176 ;  /* 0x0000000bac0c7224 */ /* 0x002fc600078e02b0 */
[----:B------:R-:W-:-:S04]  /*0600*/  SHF.R.S32.HI R3, RZ, 0x6, R0 ;  /* 0x00000006ff037819 */ /* 0x000fc80000011400 */
[----:B------:R-:W-:-:S04]  /*0610*/  VIMNMX R120, PT, PT, R2, R3, PT ;  /* 0x0000000302787248 */ /* 0x000fc80003fe0100 */
[----:B------:R-:W-:-:S13]  /*0620*/  ISETP.GT.AND P0, PT, R120, RZ, PT ;  /* 0x000000ff7800720c */ /* 0x000fda0003f04270 */
[----:B------:R-:W-:Y:S05]  /*0630*/  @P0 BRA `(.L_x_1161) ;  /* 0x0000000400ec0947 */ /* 0x000fea0003800000 */
[----:B------:R-:W1:Y:S01]  /*0640*/  LDC.U8 R0, c[0x0][0x549] ;  /* 0x00015240ff007b82 */ /* 0x000e620000000000 */
[----:B------:R-:W-:-:S07]  /*0650*/  ISETP.NE.AND P2, PT, R171, -0x1, PT ;  /* 0xffffffffab00780c */ /* 0x000fce0003f45270 */
[----:B------:R-:W2:Y:S08]  /*0660*/  LDC R5, c[0x0][0x434] ;  /* 0x00010d00ff057b82 */ /* 0x000eb00000000800 */
[----:B------:R-:W3:Y:S01]  /*0670*/  @!P2 LDC.64 R8, c[0x0][0x400] ;  /* 0x00010000ff08ab82 */ /* 0x000ee20000000a00 */
[----:B-1----:R-:W-:-:S07]  /*0680*/  ISETP.NE.AND P1, PT, R0, RZ, PT ;  /* 0x000000ff0000720c */ /* 0x002fce0003f25270 */
[----:B------:R-:W1:Y:S08]  /*0690*/  @P2 LDC.64 R6, c[0x0][0x408] ;  /* 0x00010200ff062b82 */ /* 0x000e700000000a00 */
[----:B------:R-:W4:Y:S01]  /*06a0*/  LDC.U8 R0, c[0x0][0x548] ;  /* 0x00015200ff007b82 */ /* 0x000f220000000000 */
[----:B---3--:R-:W-:-:S07]  /*06b0*/  @!P2 IMAD.WIDE.U32 R12, R172, R8, RZ ;  /* 0x00000008ac0ca225 */ /* 0x008fce00078e00ff */
[----:B------:R-:W3:Y:S01]  /*06c0*/  @P1 LDC.64 R2, c[0x0][0x430] ;  /* 0x00010c00ff021b82 */ /* 0x000ee20000000a00 */
[----:B------:R-:W-:Y:S01]  /*06d0*/  @!P2 IMAD R9, R172, R9, R13 ;  /* 0x00000009ac09a224 */ /* 0x000fe200078e020d */
[----:B------:R-:W-:Y:S01]  /*06e0*/  @!P2 MOV R8, R12 ;  /* 0x0000000c0008a202 */ /* 0x000fe20000000f00 */
[----:B---3--:R-:W-:Y:S01]  /*06f0*/  @P1 IMAD R13, R2, R3, RZ ;  /* 0x00000003020d1224 */ /* 0x008fe200078e02ff */
[----:B------:R-:W-:-:S04]  /*0700*/  @P1 MOV R3, 0x1 ;  /* 0x0000000100031802 */ /* 0x000fc80000000f00 */
[----:B------:R-:W3:Y:S01]  /*0710*/  @P1 LDC R2, c[0x0][0x430] ;  /* 0x00010c00ff021b82 */ /* 0x000ee20000000800 */
[----:B-12-4-:R-:W-:Y:S05]  /*0720*/  @P1 BRA `(.L_x_1162) ;  /* 0x0000000000241947 */ /* 0x016fea0003800000 */
[----:B------:R-:W-:-:S13]  /*0730*/  ISETP.NE.AND P0, PT, R0, RZ, PT ;  /* 0x000000ff0000720c */ /* 0x000fda0003f05270 */
[----:B------:R-:W1:Y:S01]  /*0740*/  @P0 LDC R13, c[0x0][0x454] ;  /* 0x00011500ff0d0b82 */ /* 0x000e620000000800 */
[----:B---3--:R-:W-:Y:S02]  /*0750*/  @P0 MOV R2, 0x1 ;  /* 0x0000000100020802 */ /* 0x008fe40000000f00 */
[----:B------:R-:W-:-:S05]  /*0760*/  @!P0 MOV R2, 0x1 ;  /* 0x0000000100028802 */ /* 0x000fca0000000f00 */
[----:B------:R-:W2:Y:S08]  /*0770*/  @P0 LDC R12, c[0x0][0x454] ;  /* 0x00011500ff0c0b82 */ /* 0x000eb00000000800 */
[----:B------:R-:W3:Y:S08]  /*0780*/  @!P0 LDC R10, c[0x0][0x434] ;  /* 0x00010d00ff0a8b82 */ /* 0x000ef00000000800 */
[----:B------:R-:W4:Y:S01]  /*0790*/  @!P0 LDC R13, c[0x0][0x434] ;  /* 0x00010d00ff0d8b82 */ /* 0x000f220000000800 */
[----:B--2---:R-:W-:-:S02]  /*07a0*/  @P0 IMAD R3, R11, R12, RZ ;  /* 0x0000000c0b030224 */ /* 0x004fc400078e02ff */
[----:B-1-3--:R-:W-:-:S07]  /*07b0*/  @!P0 IMAD R3, R11, R10, RZ ;  /* 0x0000000a0b038224 */ /* 0x00afce00078e02ff */
.L_x_1162:
[C---:B------:R-:W-:Y:S01]  /*07c0*/  @P2 IMAD.WIDE.U32 R18, R171.reuse, R6, RZ ;  /* 0x00000006ab122225 */ /* 0x040fe200078e00ff */
[----:B------:R-:W-:Y:S01]  /*07d0*/  SHF.R.U32.HI R14, RZ, 0x2, R4 ;  /* 0x00000002ff0e7819 */ /* 0x000fe20000011604 */
[----:B------:R-:W1:Y:S01]  /*07e0*/  LDCU.64 UR4, c[0x0][0x410] ;  /* 0x00008200ff0477ac */ /* 0x000e620008000a00 */
[----:B------:R-:W-:Y:S01]  /*07f0*/  ISETP.NE.AND P1, PT, R0, RZ, !P1 ;  /* 0x000000ff0000720c */ /* 0x000fe20004f25270 */
[C---:B------:R-:W-:Y:S01]  /*0800*/  @P2 IMAD R9, R171.reuse, R7, R19 ;  /* 0x00000007ab092224 */ /* 0x040fe200078e0213 */
[----:B------:R-:W-:Y:S01]  /*0810*/  MOV R7, UR23 ;  /* 0x0000001700077c02 */ /* 0x000fe20008000f00 */
[----:B------:R-:W-:Y:S01]  /*0820*/  IMAD.SHL.U32 R4, R4, 0x8, RZ ;  /* 0x0000000804047824 */ /* 0x000fe200078e00ff */
[----:B------:R-:W-:Y:S01]  /*0830*/  ISETP.NE.AND P3, PT, R171, -0x1, PT ;  /* 0xffffffffab00780c */ /* 0x000fe20003f65270 */
[----:B------:R-:W-:Y:S01]  /*0840*/  @P2 IMAD.MOV.U32 R8, RZ, RZ, R18 ;  /* 0x000000ffff082224 */ /* 0x000fe200078e0012 */
[----:B------:R-:W-:Y:S01]  /*0850*/  MOV R15, RZ ;  /* 0x000000ff000f7202 */ /* 0x000fe20000000f00 */
[----:B------:R-:W-:Y:S01]  /*0860*/  VIADD R7, R7, -UR21 ;  /* 0x8000001507077c36 */ /* 0x000fe20008000000 */
[----:B------:R-:W-:Y:S01]  /*0870*/  LOP3.LUT R11, R4, 0x18, RZ, 0xc0, !PT ;  /* 0x00000018040b7812 */ /* 0x000fe200078ec0ff */
[----:B------:R-:W-:Y:S01]  /*0880*/  IMAD R6, R172, R5, RZ ;  /* 0x00000005ac067224 */ /* 0x000fe200078e02ff */
[----:B------:R-:W-:Y:S01]  /*0890*/  IADD3 R0, PT, PT, R14, 0x20, RZ ;  /* 0x000000200e007810 */ /* 0x000fe20007ffe0ff */
[----:B------:R-:W-:Y:S01]  /*08a0*/  IMAD.U32 R10, RZ, RZ, UR20 ;  /* 0x00000014ff0a7e24 */ /* 0x000fe2000f8e00ff */
[C---:B------:R-:W-:Y:S01]  /*08b0*/  IADD3 R8, P0, PT, R11.reuse, R8, RZ ;  /* 0x000000080b087210 */ /* 0x040fe20007f1e0ff */
[----:B----4-:R-:W-:Y:S01]  /*08c0*/  IMAD R13, R176, R13, RZ ;  /* 0x0000000db00d7224 */ /* 0x010fe200078e02ff */
[----:B------:R-:W-:Y:S01]  /*08d0*/  ISETP.GE.AND P2, PT, R14, R7, PT ;  /* 0x000000070e00720c */ /* 0x000fe20003f46270 */
[----:B------:R-:W-:Y:S01]  /*08e0*/  BSSY.RECONVERGENT B0, `(.L_x_1163) ;  /* 0x000001e000007945 */ /* 0x000fe20003800200 */
[----:B------:R-:W-:Y:S01]  /*08f0*/  SEL R171, R6, R171, !P3 ;  /* 0x000000ab06ab7207 */ /* 0x000fe20005800000 */
[----:B------:R-:W-:Y:S01]  /*0900*/  IMAD.X R9, RZ, RZ, R9, P0 ;  /* 0x000000ffff097224 */ /* 0x000fe200000e0609 */
[----:B------:R-:W-:Y:S01]  /*0910*/  ISETP.GE.AND P0, PT, R0, R7, PT ;  /* 0x000000070000720c */ /* 0x000fe20003f06270 */
[----:B------:R-:W-:Y:S01]  /*0920*/  IMAD.WIDE.U32 R16, R10, 0x40, R14 ;  /* 0x000000400a107825 */ /* 0x000fe200078e000e */
[----:B------:R-:W-:-:S02]  /*0930*/  ISETP.NE.AND P5, PT, R11, RZ, PT ;  /* 0x000000ff0b00720c */ /* 0x000fc40003fa5270 */
[----:B------:R-:W-:Y:S01]  /*0940*/  SEL R6, R171, RZ, P1 ;  /* 0x000000ffab067207 */ /* 0x000fe20000800000 */
[C---:B-1----:R-:W-:Y:S01]  /*0950*/  IMAD.WIDE.U32 R4, R176.reuse, UR4, R8 ;  /* 0x00000004b0047c25 */ /* 0x042fe2000f8e0008 */
[C---:B------:R-:W-:Y:S02]  /*0960*/  LOP3.LUT R9, R11.reuse, 0x20, RZ, 0xfc, !PT ;  /* 0x000000200b097812 */ /* 0x040fe400078efcff */
[----:B------:R-:W-:Y:S01]  /*0970*/  LOP3.LUT R8, R11, 0x40, RZ, 0xfc, !PT ;  /* 0x000000400b087812 */ /* 0x000fe200078efcff */
[----:B------:R-:W-:Y:S02]  /*0980*/  IMAD R177, R176, UR5, R5 ;  /* 0x00000005b0b17c24 */ /* 0x000fe4000f8e0205 */
[----:B------:R-:W-:Y:S02]  /*0990*/  @!P1 IMAD R13, R172, R3, R13 ;  /* 0x00000003ac0d9224 */ /* 0x000fe400078e020d */
        /* <DEDUP_REMOVED lines=18> */
.L_x_1164:
[----:B------:R-:W-:Y:S05]  /*0ac0*/  BSYNC.RECONVERGENT B0 ;  /* 0x0000000000007941 */ /* 0x000fea0003800200 */
.L_x_1163:
        /* <DEDUP_REMOVED lines=27> */
.L_x_1166:
[----:B------:R-:W-:Y:S05]  /*0c80*/  BSYNC.RECONVERGENT B0 ;  /* 0x0000000000007941 */ /* 0x000fea0003800200 */
.L_x_1165:
        /* <DEDUP_REMOVED lines=11> */
.L_x_1168:
[----:B------:R-:W-:Y:S05]  /*0d40*/  BSYNC.RECONVERGENT B0 ;  /* 0x0000000000007941 */ /* 0x000fea0003800200 */
.L_x_1167:
        /* <DEDUP_REMOVED lines=10> */
.L_x_1161:
[----:B------:R-:W-:Y:S02]  /*0df0*/  ISETP.NE.AND P0, PT, R171, -0x1, PT ;  /* 0xffffffffab00780c */ /* 0x000fe40003f05270 */
[----:B------:R-:W-:Y:S02]  /*0e00*/  ISETP.NE.AND P2, PT, R10, -0x1, PT ;  /* 0xffffffff0a00780c */ /* 0x000fe40003f45270 */
[----:B------:R-:W-:-:S04]  /*0e10*/  IADD3 R0, PT, PT, R120, -0x1, RZ ;  /* 0xffffffff78007810 */ /* 0x000fc80007ffe0ff */
[----:B------:R-:W-:-:S05]  /*0e20*/  SHF.L.U32 R95, R0, 0x6, RZ ;  /* 0x00000006005f7819 */ /* 0x000fca00000006ff */
[----:B------:R-:W1:Y:S08]  /*0e30*/  @!P0 LDC.64 R6, c[0x0][0x398] ;  /* 0x0000e600ff068b82 */ /* 0x000e700000000a00 */
[----:B------:R-:W2:Y:S01]  /*0e40*/  @P0 LDC.64 R2, c[0x0][0x3b0] ;  /* 0x0000ec00ff020b82 */ /* 0x000ea20000000a00 */
[----:B-1----:R-:W-:-:S04]  /*0e50*/  @!P0 IMAD.WIDE.U32 R16, R172, R6, RZ ;  /* 0x00000006ac108225 */ /* 0x002fc800078e00ff */
[----:B--2---:R-:W-:-:S04]  /*0e60*/  @P0 IMAD.WIDE.U32 R8, R171, R2, RZ ;  /* 0x00000002ab080225 */ /* 0x004fc800078e00ff */
[----:B------:R-:W-:Y:S01]  /*0e70*/  @!P0 IMAD R2, R172, R7, R17 ;  /* 0x00000007ac028224 */ /* 0x000fe200078e0211 */
[----:B------:R-:W-:Y:S01]  /*0e80*/  @P0 MOV R16, R8 ;  /* 0x0000000800100202 */ /* 0x000fe20000000f00 */
[----:B------:R-:W-:Y:S01]  /*0e90*/  @P0 IMAD R2, R171, R3, R9 ;  /* 0x00000003ab020224 */ /* 0x000fe200078e0209 */
        /* <DEDUP_REMOVED lines=11> */
.L_x_1169:
[----:B------:R-:W1:Y:S01]  /*0f50*/  LDCU.64 UR10, c[0x0][0x3b8] ;  /* 0x00007700ff0a77ac */ /* 0x000e620008000a00 */
[----:B------:R-:W-:-:S05]  /*0f60*/  IADD3 R18, PT, PT, R5, R10, RZ ;  /* 0x0000000a05127210 */ /* 0x000fca0007ffe0ff */
[C---:B-1----:R-:W-:Y:S02]  /*0f70*/  IMAD R3, R18.reuse, UR11, RZ ;  /* 0x0000000b12037c24 */ /* 0x042fe4000f8e02ff */
[----:B------:R-:W-:-:S05]  /*0f80*/  IMAD.WIDE.U32 R18, R18, UR10, RZ ;  /* 0x0000000a12127c25 */ /* 0x000fca000f8e00ff */
[----:B------:R-:W-:Y:S02]  /*0f90*/  IADD3 R3, PT, PT, R19, R3, RZ ;  /* 0x0000000313037210 */ /* 0x000fe40007ffe0ff */
.L_x_1170:
[----:B------:R-:W1:Y:S01]  /*0fa0*/  LDC R7, c[0x0][0x3e8] ;  /* 0x0000fa00ff077b82 */ /* 0x000e620000000800 */
[----:B------:R-:W-:-:S07]  /*0fb0*/  MOV R14, RZ ;  /* 0x000000ff000e7202 */ /* 0x000fce0000000f00 */
[----:B------:R-:W2:Y:S01]  /*0fc0*/  LDC R88, c[0x0][0x448] ;  /* 0x00011200ff587b82 */ /* 0x000ea20000000800 */
        /* <DEDUP_REMOVED lines=10> */
[----:B------:R-:W-:-:S05]  /*1070*/  IMAD.HI.U32 R8, R14, R9, RZ ;  /* 0x000000090e087227 */ /* 0x000fca00078e00ff */
[----:B------:R-:W-:-:S05]  /*1080*/  IADD3 R11, PT, PT, -R8, RZ, RZ ;  /* 0x000000ff080b7210 */ /* 0x000fca0007ffe1ff */
[C---:B------:R-:W-:Y:S02]  /*1090*/  IMAD R11, R6.reuse, R11, R9 ;  /* 0x0000000b060b7224 */ /* 0x040fe400078e0209 */
[----:B------:R-:W1:Y:S03]  /*10a0*/  LDC R9, c[0x0][0x444] ;  /* 0x00011100ff097b82 */ /* 0x000e660000000800 */
[----:B------:R-:W-:-:S13]  /*10b0*/  ISETP.GT.U32.AND P1, PT, R6, R11, PT ;  /* 0x0000000b0600720c */ /* 0x000fda0003f24070 */
[----:B------:R-:W-:Y:S01]  /*10c0*/  @!P1 IMAD.IADD R11, R11, 0x1, -R6 ;  /* 0x000000010b0b9824 */ /* 0x000fe200078e0a06 */
[----:B------:R-:W-:Y:S02]  /*10d0*/  @!P1 IADD3 R8, PT, PT, R8, 0x1, RZ ;  /* 0x0000000108089810 */ /* 0x000fe40007ffe0ff */
[----:B------:R-:W-:Y:S02]  /*10e0*/  ISETP.NE.AND P1, PT, R7, RZ, PT ;  /* 0x000000ff0700720c */ /* 0x000fe40003f25270 */
[----:B------:R-:W-:Y:S02]  /*10f0*/  ISETP.GE.U32.AND P3, PT, R11, R6, PT ;  /* 0x000000060b00720c */ /* 0x000fe40003f66070 */
[----:B------:R-:W-:Y:S01]  /*1100*/  LOP3.LUT R6, R176, R7, RZ, 0x3c, !PT ;  /* 0x00000007b0067212 */ /* 0x000fe200078e3cff */
[----:B-1----:R-:W-:Y:S01]  /*1110*/  IMAD R9, R12, R9, UR21 ;  /* 0x000000150c097e24 */ /* 0x002fe2000f8e0209 */
[----:B------:R-:W-:Y:S02]  /*1120*/  LOP3.LUT R11, R4, 0x1f, RZ, 0xc0, !PT ;  /* 0x0000001f040b7812 */ /* 0x000fe400078ec0ff */
[----:B------:R-:W-:Y:S01]  /*1130*/  ISETP.GE.AND P0, PT, R6, RZ, PT ;  /* 0x000000ff0600720c */ /* 0x000fe20003f06270 */
[----:B--2---:R-:W-:-:S06]  /*1140*/  IMAD R9, R9, R88, R95 ;  /* 0x0000005809097224 */ /* 0x004fcc00078e025f */
[----:B------:R-:W-:-:S06]  /*1150*/  @P3 VIADD R8, R8, 0x1 ;  /* 0x0000000108083836 */ /* 0x000fcc0000000000 */
        /* <DEDUP_REMOVED lines=13> */
.L_x_1171:
[----:B------:R-:W1:Y:S01]  /*1230*/  LDCU.64 UR8, c[0x0][0x3c0] ;  /* 0x00007800ff0877ac */ /* 0x000e620008000a00 */
[----:B------:R-:W-:-:S05]  /*1240*/  IADD3 R5, PT, PT, R5, R10, RZ ;  /* 0x0000000a05057210 */ /* 0x000fca0007ffe0ff */
[C---:B-1----:R-:W-:Y:S02]  /*1250*/  IMAD R6, R5.reuse, UR9, RZ ;  /* 0x0000000905067c24 */ /* 0x042fe4000f8e02ff */
[----:B------:R-:W-:-:S05]  /*1260*/  IMAD.WIDE.U32 R24, R5, UR8, RZ ;  /* 0x0000000805187c25 */ /* 0x000fca000f8e00ff */
[----:B------:R-:W-:-:S07]  /*1270*/  IADD3 R6, PT, PT, R25, R6, RZ ;  /* 0x0000000619067210 */ /* 0x000fce0007ffe0ff */
.L_x_1172:
[C---:B------:R-:W-:Y:S01]  /*1280*/  IMAD.SHL.U32 R7, R4.reuse, 0x20, RZ ;  /* 0x0000002004077824 */ /* 0x040fe200078e00ff */
[----:B------:R-:W1:Y:S01]  /*1290*/  LDCU.128 UR4, c[0x0][0x3d0] ;  /* 0x00007a00ff0477ac */ /* 0x000e620008000c00 */
[C---:B------:R-:W-:Y:S01]  /*12a0*/  IMAD.SHL.U32 R174, R4.reuse, 0x8, RZ ;  /* 0x0000000804ae7824 */ /* 0x040fe200078e00ff */
[----:B------:R-:W-:Y:S01]  /*12b0*/  SHF.R.S32.HI R167, RZ, 0x1f, R8 ;  /* 0x0000001fffa77819 */ /* 0x000fe20000011408 */
[C---:B------:R-:W-:Y:S01]  /*12c0*/  IMAD.SHL.U32 R5, R4.reuse, 0x4, RZ ;  /* 0x0000000404057824 */ /* 0x040fe200078e00ff */
[----:B------:R-:W-:Y:S01]  /*12d0*/  LOP3.LUT R10, R7, 0xc0, RZ, 0xc0, !PT ;  /* 0x000000c0070a7812 */ /* 0x000fe200078ec0ff */
[----:B------:R-:W-:Y:S01]  /*12e0*/  IMAD.SHL.U32 R173, R4, 0x2, RZ ;  /* 0x0000000204ad7824 */ /* 0x000fe200078e00ff */
[----:B------:R-:W-:Y:S01]  /*12f0*/  LOP3.LUT R166, R174, 0x18, RZ, 0xc0, !PT ;  /* 0x00000018aea67812 */ /* 0x000fe200078ec0ff */
[----:B------:R-:W2:Y:S01]  /*1300*/  S2UR UR28, SR_CgaCtaId ;  /* 0x00000000001c79c3 */ /* 0x000ea20000008800 */
[----:B------:R-:W-:Y:S01]  /*1310*/  LOP3.LUT R5, R10, 0x18, R5, 0xf8, !PT ;  /* 0x000000180a057812 */ /* 0x000fe200078ef805 */
[----:B------:R-:W3:Y:S01]  /*1320*/  LDCU.64 UR14, c[0x0][0x418] ;  /* 0x00008300ff0e77ac */ /* 0x000ee20008000a00 */
[--C-:B------:R-:W-:Y:S01]  /*1330*/  SHF.R.U32.HI R10, RZ, 0x1, R4.reuse ;  /* 0x00000001ff0a7819 */ /* 0x100fe20000011604 */
[----:B------:R-:W-:Y:S01]  /*1340*/  IMAD.U32 R21, RZ, RZ, UR20 ;  /* 0x00000014ff157e24 */ /* 0x000fe2000f8e00ff */
[----:B------:R-:W-:Y:S01]  /*1350*/  IADD3 R18, P0, PT, R166, R18, RZ ;  /* 0x00000012a6127210 */ /* 0x000fe20007f1e0ff */
[----:B------:R-:W4:Y:S01]  /*1360*/  LDCU.64 UR18, c[0x0][0x388] ;  /* 0x00007100ff1277ac */ /* 0x000f220008000a00 */
[----:B------:R-:W-:Y:S01]  /*1370*/  LOP3.LUT R22, R10, 0x30, RZ, 0xc0, !PT ;  /* 0x000000300a167812 */ /* 0x000fe200078ec0ff */
[----:B------:R-:W-:Y:S01]  /*1380*/  IMAD.MOV.U32 R15, RZ, RZ, RZ ;  /* 0x000000ffff0f7224 */ /* 0x000fe200078e00ff */
[----:B------:R-:W-:Y:S01]  /*1390*/  LOP3.LUT R173, R173, 0x6, RZ, 0xc0, !PT ;  /* 0x00000006adad7812 */ /* 0x000fe200078ec0ff */
[----:B------:R-:W-:Y:S01]  /*13a0*/  IMAD.X R19, RZ, RZ, R3, P0 ;  /* 0x000000ffff137224 */ /* 0x000fe200000e0603 */
[----:B------:R-:W-:Y:S01]  /*13b0*/  LEA.HI R22, R11, R22, RZ, 0x1e ;  /* 0x000000160b167211 */ /* 0x000fe200078ff0ff */
[----:B-1----:R-:W-:Y:S01]  /*13c0*/  IMAD R169, R167, UR4, RZ ;  /* 0x00000004a7a97c24 */ /* 0x002fe2000f8e02ff */
[----:B------:R-:W-:Y:S01]  /*13d0*/  LOP3.LUT R3, R174, 0xd8, RZ, 0xc0, !PT ;  /* 0x000000d8ae037812 */ /* 0x000fe200078ec0ff */
[----:B------:R-:W1:Y:S01]  /*13e0*/  LDCU.64 UR16, c[0x0][0x390] ;  /* 0x00007200ff1077ac */ /* 0x000e620008000a00 */
[----:B------:R-:W-:Y:S01]  /*13f0*/  IADD3 R24, P0, PT, R166, R24, RZ ;  /* 0x00000018a6187210 */ /* 0x000fe20007f1e0ff */
[----:B------:R-:W-:Y:S01]  /*1400*/  IMAD R22, R22, R88, R173 ;  /* 0x0000005816167224 */ /* 0x000fe200078e02ad */
[--C-:B------:R-:W-:Y:S01]  /*1410*/  LOP3.LUT R3, R3, 0x18, R4.reuse, 0x78, !PT ;  /* 0x0000001803037812 */ /* 0x100fe200078e7804 */
[----:B------:R-:W5:Y:S01]  /*1420*/  LDCU.64 UR12, c[0x0][0x3c8] ;  /* 0x00007900ff0c77ac */ /* 0x000f620008000a00 */
[----:B------:R-:W-:Y:S01]  /*1430*/  SHF.R.U32.HI R14, RZ, 0x2, R4 ;  /* 0x00000002ff0e7819 */ /* 0x000fe20000011604 */
[----:B------:R-:W-:Y:S01]  /*1440*/  IMAD.X R25, RZ, RZ, R6, P0 ;  /* 0x000000ffff197224 */ /* 0x000fe200000e0606 */
[----:B------:R-:W-:Y:S01]  /*1450*/  LOP3.LUT R174, R3, 0x1f20, R174, 0xf8, !PT ;  /* 0x00001f2003ae7812 */ /* 0x000fe200078ef8ae */
[----:B------:R-:W-:Y:S01]  /*1460*/  IMAD R169, R8, UR5, R169 ;  /* 0x0000000508a97c24 */ /* 0x000fe2000f8e02a9 */
[----:B------:R-:W-:Y:S01]  /*1470*/  SHF.R.S32.HI R3, RZ, 0x1f, R9 ;  /* 0x0000001fff037819 */ /* 0x000fe20000011409 */
[----:B------:R-:W-:Y:S01]  /*1480*/  IMAD.WIDE.U32 R18, R14, UR10, R18 ;  /* 0x0000000a0e127c25 */ /* 0x000fe2000f8e0012 */
[----:B------:R-:W-:Y:S01]  /*1490*/  IADD3 R6, P0, PT, R22, R9, RZ ;  /* 0x0000000916067210 */ /* 0x000fe20007f1e0ff */
[----:B------:R-:W-:Y:S01]  /*14a0*/  UIADD3 UR5, UPT, UPT, -UR21, UR23, URZ ;  /* 0x0000001715057290 */ /* 0x000fe2000fffe1ff */
[----:B------:R-:W-:Y:S01]  /*14b0*/  BSSY.RECONVERGENT B0, `(.L_x_1173) ;  /* 0x000003e000007945 */ /* 0x000fe20003800200 */
[----:B------:R-:W-:Y:S01]  /*14c0*/  IMAD.WIDE.U32 R24, R14, UR8, R24 ;  /* 0x000000080e187c25 */ /* 0x000fe2000f8e0018 */
[----:B------:R-:W-:-:S02]  /*14d0*/  LEA.HI.X.SX32 R3, R22, R3, 0x1, P0 ;  /* 0x0000000316037211 */ /* 0x000fc400000f0eff */
[----:B------:R-:W-:Y:S01]  /*14e0*/  IADD3 R16, P0, PT, R166, R16, RZ ;  /* 0x00000010a6107210 */ /* 0x000fe20007f1e0ff */
[----:B------:R-:W-:Y:S01]  /*14f0*/  IMAD R19, R14, UR11, R19 ;  /* 0x0000000b0e137c24 */ /* 0x000fe2000f8e0213 */
[----:B---3--:R-:W-:Y:S01]  /*1500*/  LEA R122, P1, R6, UR14, 0x1 ;  /* 0x0000000e067a7c11 */ /* 0x008fe2000f8208ff */
[----:B------:R-:W-:Y:S01]  /*1510*/  IMAD R167, R167, UR6, RZ ;  /* 0x00000006a7a77c24 */ /* 0x000fe2000f8e02ff */
[----:B------:R-:W-:Y:S01]  /*1520*/  LOP3.LUT R89, R7, 0x120, RZ, 0xc0, !PT ;  /* 0x0000012007597812 */ /* 0x000fe200078ec0ff */
[----:B------:R-:W-:Y:S01]  /*1530*/  IMAD R25, R14, UR9, R25 ;  /* 0x000000090e197c24 */ /* 0x000fe2000f8e0219 */
[----:B------:R-:W-:Y:S01]  /*1540*/  LEA.HI.X R123, R6, UR15, R3, 0x1, P1 ;  /* 0x0000000f067b7c11 */ /* 0x000fe200088f0c03 */
[----:B------:R-:W-:Y:S01]  /*1550*/  IMAD.X R17, RZ, RZ, R2, P0 ;  /* 0x000000ffff117224 */ /* 0x000fe200000e0602 */
[----:B------:R-:W-:Y:S01]  /*1560*/  ISETP.GE.AND P0, PT, R14, UR5, PT ;  /* 0x000000050e007c0c */ /* 0x000fe2000bf06270 */
[----:B------:R-:W-:Y:S01]  /*1570*/  IMAD R167, R8, UR7, R167 ;  /* 0x0000000708a77c24 */ /* 0x000fe2000f8e02a7 */
[----:B------:R-:W-:Y:S01]  /*1580*/  LOP3.LUT R165, R166, 0x20, RZ, 0xfc, !PT ;  /* 0x00000020a6a57812 */ /* 0x000fe200078efcff */
[----:B------:R-:W-:Y:S01]  /*1590*/  IMAD.WIDE.U32 R18, R8, UR4, R18 ;  /* 0x0000000408127c25 */ /* 0x000fe2000f8e0012 */
[----:B------:R-:W-:Y:S01]  /*15a0*/  UMOV UR4, 0x400 ;  /* 0x0000040000047882 */ /* 0x000fe20000000000 */
[----:B------:R-:W-:Y:S01]  /*15b0*/  LOP3.LUT R164, R166, 0x40, RZ, 0xfc, !PT ;  /* 0x00000040a6a47812 */ /* 0x000fe200078efcff */
[----:B--2---:R-:W-:Y:S01]  /*15c0*/  ULEA UR4, UR28, UR4, 0x18 ;  /* 0x000000041c047291 */ /* 0x004fe2000f8ec0ff */
[----:B------:R-:W-:Y:S01]  /*15d0*/  IMAD.WIDE.U32 R8, R8, UR6, R24 ;  /* 0x0000000608087c25 */ /* 0x000fe2000f8e0018 */
[----:B----4-:R-:W-:-:S03]  /*15e0*/  LEA R170, P3, R18, UR18, 0x1 ;  /* 0x0000001212aa7c11 */ /* 0x010fc6000f8608ff */
[----:B------:R-:W-:Y:S01]  /*15f0*/  IMAD.IADD R169, R19, 0x1, R169 ;  /* 0x0000000113a97824 */ /* 0x000fe200078e02a9 */
[----:B-1----:R-:W-:Y:S01]  /*1600*/  LEA R168, P2, R8, UR16, 0x1 ;  /* 0x0000001008a87c11 */ /* 0x002fe2000f8408ff */
[----:B------:R-:W-:Y:S01]  /*1610*/  IMAD.IADD R167, R9, 0x1, R167 ;  /* 0x0000000109a77824 */ /* 0x000fe200078e02a7 */
[----:B------:R-:W-:Y:S01]  /*1620*/  LEA R174, R174, UR4, 0x1 ;  /* 0x00000004aeae7c11 */ /* 0x000fe2000f8e08ff */
[----:B-----5:R-:W-:Y:S01]  /*1630*/  IMAD.WIDE.U32 R16, R176, UR12, R16 ;  /* 0x0000000cb0107c25 */ /* 0x020fe2000f8e0010 */
[----:B------:R-:W-:Y:S02]  /*1640*/  LEA.HI.X R169, R18, UR19, R169, 0x1, P3 ;  /* 0x0000001312a97c11 */ /* 0x000fe400098f0ca9 */
[----:B------:R-:W-:Y:S01]  /*1650*/  LEA.HI.X R167, R8, UR17, R167, 0x1, P2 ;  /* 0x0000001108a77c11 */ /* 0x000fe200090f0ca7 */
[----:B------:R-:W-:Y:S02]  /*1660*/  IMAD.SHL.U32 R6, R4, 0x10, RZ ;  /* 0x0000001004067824 */ /* 0x000fe400078e00ff */
[----:B------:R-:W-:-:S02]  /*1670*/  IMAD R19, R176, UR13, R17 ;  /* 0x0000000db0137c24 */ /* 0x000fc4000f8e0211 */
        /* <DEDUP_REMOVED lines=32> */
.L_x_1175:
[----:B------:R2:W-:Y:S02]  /*1880*/  STS.128 [R174+0x2000], RZ ;  /* 0x002000ffae007388 */ /* 0x0005e40000000c00 */
.L_x_1174:
[----:B------:R-:W-:Y:S05]  /*1890*/  BSYNC.RECONVERGENT B0 ;  /* 0x0000000000007941 */ /* 0x000fea0003800200 */
.L_x_1173:
        /* <DEDUP_REMOVED lines=37> */
.L_x_1178:
[----:B------:R4:W-:Y:S02]  /*1af0*/  STS.128 [R174+0x2800], RZ ;  /* 0x002800ffae007388 */ /* 0x0009e40000000c00 */
.L_x_1177:
[----:B------:R-:W-:Y:S05]  /*1b00*/  BSYNC.RECONVERGENT B0 ;  /* 0x0000000000007941 */ /* 0x000fea0003800200 */
.L_x_1176:
        /* <DEDUP_REMOVED lines=29> */
.L_x_1181:
[----:B------:R4:W-:Y:S02]  /*1ce0*/  STS.128 [R174+0x5000], RZ ;  /* 0x005000ffae007388 */ /* 0x0009e40000000c00 */
.L_x_1180:
[----:B------:R-:W-:Y:S05]  /*1cf0*/  BSYNC.RECONVERGENT B0 ;  /* 0x0000000000007941 */ /* 0x000fea0003800200 */
.L_x_1179:
        /* <DEDUP_REMOVED lines=29> */
.L_x_1184:
[----:B------:R1:W-:Y:S02]  /*1ed0*/  STS.128 [R174+0x5800], RZ ;  /* 0x005800ffae007388 */ /* 0x0003e40000000c00 */
.L_x_1183:
[----:B------:R-:W-:Y:S05]  /*1ee0*/  BSYNC.RECONVERGENT B0 ;  /* 0x0000000000007941 */ /* 0x000fea0003800200 */
.L_x_1182:
[----:B------:R-:W5:Y:S01]  /*1ef0*/  LDCU.64 UR6, c[0x0][0x538] ;  /* 0x0000a700ff0677ac */ /* 0x000f620008000a00 */
[----:B------:R-:W0:Y:S01]  /*1f00*/  LDGDEPBAR ;  /* 0x00000000000079af */ /* 0x000e220000000000 */
[----:B-----5:R-:W-:-:S04]  /*1f10*/  ISETP.NE.U32.AND P0, PT, RZ, UR6, PT ;  /* 0x00000006ff007c0c */ /* 0x020fc8000bf05070 */
[----:B------:R-:W-:Y:S02]  /*1f20*/  ISETP.NE.AND.EX P0, PT, RZ, UR7, PT, P0 ;  /* 0x00000007ff007c0c */ /* 0x000fe4000bf05300 */
[----:B------:R-:W-:Y:S01]  /*1f30*/  SHF.R.U32.HI R15, RZ, 0x5, R4 ;  /* 0x00000005ff0f7819 */ /* 0x000fe20000011604 */
[----:B------:R-:W-:-:S10]  /*1f40*/  DEPBAR.LE SB0, 0x0 ;  /* 0x000080000000791a */ /* 0x000fd40000000000 */
[----:B------:R-:W-:Y:S01]  /*1f50*/  VOTEU.ANY UP0, P0 ;  /* 0x0000000000ff7886 */ /* 0x000fe20000000100 */
[----:B------:R-:W-:-:S13]  /*1f60*/  PLOP3.LUT P0, PT, PT, PT, UP0, 0x80, 0x8 ;  /* 0x000000000008781c */ /* 0x000fda0003f0f008 */
[----:B------:R-:W1:Y:S01]  /*1f70*/  @P0 LDC.64 R2, c[0x0][0x540] ;  /* 0x00015000ff020b82 */ /* 0x000e620000000a00 */
[----:B------:R-:W-:Y:S02]  /*1f80*/  @P0 IMAD.MOV.U32 R177, RZ, RZ, RZ ;  /* 0x000000ffffb10224 */ /* 0x000fe400078e00ff */
[----:B-1----:R-:W-:-:S04]  /*1f90*/  @P0 IMAD.WIDE.U32 R16, R172, R2, R176 ;  /* 0x00000002ac100225 */ /* 0x002fc800078e00b0 */
[----:B------:R-:W-:Y:S01]  /*1fa0*/  @P0 IMAD R3, R172, R3, R17 ;  /* 0x00000003ac030224 */ /* 0x000fe200078e0211 */
[C---:B----4-:R-:W-:Y:S01]  /*1fb0*/  @P0 LEA R18, P1, R16.reuse, UR6, 0x2 ;  /* 0x0000000610120c11 */ /* 0x050fe2000f8210ff */
[----:B------:R-:W1:Y:S03]  /*1fc0*/  @P0 LDC R17, c[0x0][0x458] ;  /* 0x00011600ff110b82 */ /* 0x000e660000000800 */
[----:B------:R-:W-:-:S05]  /*1fd0*/  @P0 LEA.HI.X R19, R16, UR7, R3, 0x2, P1 ;  /* 0x0000000710130c11 */ /* 0x000fca00088f1403 */
[----:B------:R-:W4:Y:S01]  /*1fe0*/  @P0 LDG.E R2, desc[UR24][R18.64] ;  /* 0x0000001812020981 */ /* 0x000f22000c1e1900 */
[----:B------:R-:W-:Y:S01]  /*1ff0*/  IMAD.U32 R3, RZ, RZ, UR21 ;  /* 0x00000015ff037e24 */ /* 0x000fe2000f8e00ff */
[----:B------:R-:W-:Y:S01]  /*2000*/  LOP3.LUT R16, R10, 0x1f0, RZ, 0xc0, !PT ;  /* 0x000001f00a107812 */ /* 0x000fe200078ec0ff */
[----:B------:R-:W-:Y:S01]  /*2010*/  USHF.L.U64.HI UR6, UR8, 0x6, UR9 ;  /* 0x0000000608067899 */ /* 0x000fe20008010209 */
[----:B------:R-:W-:Y:S01]  /*2020*/  LOP3.LUT R14, R14, 0x7, RZ, 0xc0, !PT ;  /* 0x000000070e0e7812 */ /* 0x000fe200078ec0ff */
[----:B------:R-:W-:Y:S01]  /*2030*/  USHF.L.U32 UR7, UR8, 0x6, URZ ;  /* 0x0000000608077899 */ /* 0x000fe200080006ff */
[----:B------:R-:W-:Y:S01]  /*2040*/  IADD3 R3, PT, PT, R16, 0x1, R3 ;  /* 0x0000000110037810 */ /* 0x000fe20007ffe003 */
[----:B------:R-:W-:Y:S01]  /*2050*/  UMOV UR12, URZ ;  /* 0x000000ff000c7c82 */ /* 0x000fe20008000000 */
[----:B------:R-:W-:Y:S02]  /*2060*/  BSSY.RECONVERGENT B0, `(.L_x_1185) ;  /* 0x000002e000007945 */ /* 0x000fe40003800200 */
[----:B------:R-:W-:-:S04]  /*2070*/  IADD3 R3, PT, PT, R3, -UR23, R14 ;  /* 0x8000001703037c10 */ /* 0x000fc8000fffe00e */
[----:B------:R-:W-:Y:S01]  /*2080*/  IADD3 R93, PT, PT, R3, UR22, R94 ;  /* 0x00000016035d7c10 */ /* 0x000fe2000fffe05e */
[----:B-1----:R-:W4:Y:S01]  /*2090*/  @P0 MUFU.RCP R13, R17 ;  /* 0x00000011000d0308 */ /* 0x002f220000001000 */
[----:B------:R-:W-:Y:S01]  /*20a0*/  BAR.SYNC.DEFER_BLOCKING 0x0 ;  /* 0x0000000000007b1d */ /* 0x000fe20000010000 */
[----:B----4-:R-:W-:Y:S01]  /*20b0*/  @P0 FMUL.FTZ R13, R2, R13 ;  /* 0x0000000d020d0220 */ /* 0x010fe20000410000 */
[----:B------:R-:W-:Y:S02]  /*20c0*/  IMAD.SHL.U32 R2, R12, 0x20, RZ ;  /* 0x000000200c027824 */ /* 0x000fe400078e00ff */
[----:B------:R-:W-:Y:S02]  /*20d0*/  IMAD.U32 R12, RZ, RZ, UR20 ;  /* 0x00000014ff0c7e24 */ /* 0x000fe4000f8e00ff */
[----:B------:R-:W-:Y:S02]  /*20e0*/  @P0 R2UR UR13, R13 ;  /* 0x000000000d0d02ca */ /* 0x000fe400000e0000 */
[----:B------:R-:W-:Y:S01]  /*20f0*/  IADD3 R92, P2, P1, R2, R90, R11 ;  /* 0x0000005a025c7210 */ /* 0x000fe2000795e00b */
[----:B------:R-:W-:Y:S01]  /*2100*/  IMAD R90, R12, 0x4, R15 ;  /* 0x000000040c5a7824 */ /* 0x000fe200078e020f */
[----:B------:R-:W-:Y:S01]  /*2110*/  SHF.R.S32.HI R2, RZ, 0x1f, R2 ;  /* 0x0000001fff027819 */ /* 0x000fe20000011402 */
[----:B------:R-:W-:-:S02]  /*2120*/  IMAD R11, R0, UR6, RZ ;  /* 0x00000006000b7c24 */ /* 0x000fc4000f8e02ff */
[----:B------:R-:W-:Y:S01]  /*2130*/  IMAD.WIDE.U32 R12, R0, UR7, RZ ;  /* 0x00000007000c7c25 */ /* 0x000fe2000f8e00ff */
[----:B------:R-:W-:Y:S02]  /*2140*/  IADD3.X R91, PT, PT, R2, R91, RZ, P2, P1 ;  /* 0x0000005b025b7210 */ /* 0x000fe400017e24ff */
[----:B------:R-:W-:Y:S01]  /*2150*/  LOP3.LUT R2, R5, 0x8, R10, 0x78, !PT ;  /* 0x0000000805027812 */ /* 0x000fe200078e780a */
[----:B------:R-:W-:Y:S02]  /*2160*/  IMAD.IADD R11, R13, 0x1, R11 ;  /* 0x000000010d0b7824 */ /* 0x000fe400078e020b */
        /* <DEDUP_REMOVED lines=24> */
.L_x_1187:
[----:B------:R4:W-:Y:S01]  /*22f0*/  STS.128 [R174+0x8000], RZ ;  /* 0x008000ffae007388 */ /* 0x0009e20000000c00 */
[----:B------:R-:W-:Y:S05]  /*2300*/  BRA `(.L_x_1188) ;  /* 0x00000000000c7947 */ /* 0x000fea0003800000 */
.L_x_1186:
[----:B------:R1:W-:Y:S04]  /*2310*/  STS.128 [R174+0x6000], RZ ;  /* 0x006000ffae007388 */ /* 0x0003e80000000c00 */
[----:B------:R1:W-:Y:S04]  /*2320*/  STS.128 [R174+0x7000], RZ ;  /* 0x007000ffae007388 */ /* 0x0003e80000000c00 */
[----:B------:R1:W-:Y:S02]  /*2330*/  STS.128 [R174+0x8000], RZ ;  /* 0x008000ffae007388 */ /* 0x0003e40000000c00 */
.L_x_1188:
[----:B------:R-:W-:Y:S05]  /*2340*/  BSYNC.RECONVERGENT B0 ;  /* 0x0000000000007941 */ /* 0x000fea0003800200 */
.L_x_1185:
        /* <DEDUP_REMOVED lines=33> */
.L_x_1191:
[----:B------:R1:W-:Y:S02]  /*2560*/  STS.128 [R174+0x8800], RZ ;  /* 0x008800ffae007388 */ /* 0x0003e40000000c00 */
.L_x_1190:
[----:B------:R-:W-:Y:S05]  /*2570*/  BSYNC.RECONVERGENT B0 ;  /* 0x0000000000007941 */ /* 0x000fea0003800200 */
.L_x_1189:
[----:B------:R-:W-:Y:S01]  /*2580*/  LOP3.LUT R6, R6, 0x100, RZ, 0xc0, !PT ;  /* 0x0000010006067812 */ /* 0x000fe200078ec0ff */
[----:B------:R-:W-:Y:S01]  /*2590*/  IMAD.MOV.U32 R3, RZ, RZ, 0x20 ;  /* 0x00000020ff037424 */ /* 0x000fe200078e00ff */
[----:B------:R-:W-:Y:S01]  /*25a0*/  LOP3.LUT R128, R5, 0x8, R4, 0x78, !PT ;  /* 0x0000000805807812 */ /* 0x000fe200078e7804 */
[----:B------:R-:W0:Y:S01]  /*25b0*/  LDGDEPBAR ;  /* 0x00000000000079af */ /* 0x000e220000000000 */
[----:B------:R-:W-:Y:S01]  /*25c0*/  LOP3.LUT R7, R6, 0x20, R7, 0xf8, !PT ;  /* 0x0000002006077812 */ /* 0x000fe200078ef807 */
[----:B------:R-:W1:Y:S01]  /*25d0*/  LDCU.U8 UR30, c[0x0][0x4f8] ;  /* 0x00009f00ff1e77ac */ /* 0x000e620008000000 */
[----:B------:R-:W-:Y:S02]  /*25e0*/  LEA R129, R129, UR4, 0x1 ;  /* 0x0000000481817c11 */ /* 0x000fe4000f8e08ff */
[----:B------:R-:W-:Y:S01]  /*25f0*/  LOP3.LUT P0, RZ, R4, 0x4, RZ, 0xc0, !PT ;  /* 0x0000000404ff7812 */ /* 0x000fe2000780c0ff */
[----:B------:R-:W-:Y:S01]  /*2600*/  IMAD.IADD R128, R128, 0x1, R7 ;  /* 0x0000000180807824 */ /* 0x000fe200078e0207 */
[----:B------:R-:W-:Y:S01]  /*2610*/  VIMNMX R130, PT, PT, R93, R94, PT ;  /* 0x0000005e5d827248 */ /* 0x000fe20003fe0100 */
[----:B------:R-:W-:Y:S01]  /*2620*/  LDSM.16.M88.4 R24, [R129] ;  /* 0x000000008118783b */ /* 0x000fe20000000200 */
[----:B------:R-:W-:-:S02]  /*2630*/  SEL R3, R3, 0xffffffe0, !P0 ;  /* 0xffffffe003037807 */ /* 0x000fc40004000000 */
[----:B------:R-:W-:Y:S01]  /*2640*/  LEA R128, R128, UR4, 0x1 ;  /* 0x0000000480807c11 */ /* 0x000fe2000f8e08ff */
[----:B------:R-:W-:Y:S01]  /*2650*/  LDSM.16.M88.4 R68, [R129+0x2000] ;  /* 0x002000008144783b */ /* 0x000fe20000000200 */
[----:B------:R-:W-:Y:S01]  /*2660*/  VIADDMNMX R121, R93, 0x8, R94, PT ;  /* 0x000000085d797846 */ /* 0x000fe2000380015e */
[--C-:B------:R-:W-:Y:S02]  /*2670*/  IMAD.IADD R127, R129, 0x1, R3.reuse ;  /* 0x00000001817f7824 */ /* 0x100fe400078e0203 */
[----:B------:R-:W5:Y:S01]  /*2680*/  LDSM.16.M88.4 R44, [R128+0x3000] ;  /* 0x00300000802c783b */ /* 0x000f620000000200 */
[----:B------:R-:W-:-:S03]  /*2690*/  IMAD.IADD R125, R128, 0x1, R3 ;  /* 0x00000001807d7824 */ /* 0x000fc600078e0203 */
[----:B------:R-:W2:Y:S04]  /*26a0*/  LDSM.16.M88.4 R36, [R128+0x3400] ;  /* 0x003400008024783b */ /* 0x000ea80000000200 */
[----:B------:R-:W2:Y:S04]  /*26b0*/  LDSM.16.M88.4 R28, [R128+0x3800] ;  /* 0x00380000801c783b */ /* 0x000ea80000000200 */
[----:B-1--4-:R-:W1:Y:S04]  /*26c0*/  LDSM.16.M88.4 R12, [R128+0x3c00] ;  /* 0x003c0000800c783b */ /* 0x012e680000000200 */
[----:B------:R-:W-:Y:S04]  /*26d0*/  LDSM.16.M88.4 R8, [R127] ;  /* 0x000000007f08783b */ /* 0x000fe80000000200 */
[----:B------:R-:W4:Y:S04]  /*26e0*/  LDSM.16.M88.4 R4, [R125+0x3000] ;  /* 0x003000007d04783b */ /* 0x000f280000000200 */
[----:B------:R-:W4:Y:S04]  /*26f0*/  LDSM.16.M88.4 R16, [R125+0x3800] ;  /* 0x003800007d10783b */ /* 0x000f280000000200 */
[----:B---3--:R-:W3:Y:S04]  /*2700*/  LDSM.16.M88.4 R20, [R125+0x3400] ;  /* 0x003400007d14783b */ /* 0x008ee80000000200 */
[----:B------:R-:W3:Y:S04]  /*2710*/  LDSM.16.M88.4 R56, [R125+0x3c00] ;  /* 0x003c00007d38783b */ /* 0x000ee80000000200 */
[----:B------:R-:W-:Y:S01]  /*2720*/  LDSM.16.M88.4 R52, [R128+0x4400] ;  /* 0x004400008034783b */ /* 0x000fe20000000200 */
[C---:B-----5:R-:W-:Y:S03]  /*2730*/  HMMA.16816.F32 R48, R24.reuse, R44, RZ ;  /* 0x0000002c1830723c */ /* 0x060fe600000018ff */
[----:B------:R-:W-:Y:S04]  /*2740*/  LDSM.16.M88.4 R76, [R127+0x1000] ;  /* 0x001000007f4c783b */ /* 0x000fe80000000200 */
[----:B------:R-:W-:Y:S01]  /*2750*/  LDSM.16.M88.4 R84, [R125+0x4c00] ;  /* 0x004c00007d54783b */ /* 0x000fe20000000200 */
        /* <DEDUP_REMOVED lines=8> */
[C---:B-1----:R-:W-:Y:S08]  /*27e0*/  HMMA.16816.F32 R72, R24.reuse, R12, RZ ;  /* 0x0000000c1848723c */ /* 0x042ff000000018ff */
[----:B------:R-:W-:Y:S01]  /*27f0*/  HMMA.16816.F32 R24, R24, R14, RZ ;  /* 0x0000000e1818723c */ /* 0x000fe200000018ff */
[----:B------:R-:W-:Y:S07]  /*2800*/  LDSM.16.M88.4 R12, [R129+0x1000] ;  /* 0x00100000810c783b */ /* 0x000fee0000000200 */
[C---:B----4-:R-:W-:Y:S08]  /*2810*/  HMMA.16816.F32 R48, R8.reuse, R4, R48 ;  /* 0x000000040830723c */ /* 0x050ff00000001830 */
[C---:B------:R-:W-:Y:S01]  /*2820*/  HMMA.16816.F32 R44, R8.reuse, R6, R44 ;  /* 0x00000006082c723c */ /* 0x040fe2000000182c */
[----:B------:R-:W1:Y:S07]  /*2830*/  LDSM.16.M88.4 R4, [R128+0x4000] ;  /* 0x004000008004783b */ /* 0x000e6e0000000200 */
[C---:B------:R-:W-:Y:S08]  /*2840*/  HMMA.16816.F32 R32, R8.reuse, R16, R32 ;  /* 0x000000100820723c */ /* 0x040ff00000001820 */
[C---:B------:R-:W-:Y:S01]  /*2850*/  HMMA.16816.F32 R28, R8.reuse, R18, R28 ;  /* 0x00000012081c723c */ /* 0x040fe2000000181c */
[----:B------:R-:W2:Y:S07]  /*2860*/  LDSM.16.M88.4 R16, [R128+0x4c00] ;  /* 0x004c00008010783b */ /* 0x000eae0000000200 */
[C---:B---3--:R-:W-:Y:S08]  /*2870*/  HMMA.16816.F32 R40, R8.reuse, R20, R40 ;  /* 0x000000140828723c */ /* 0x048ff00000001828 */
[C---:B------:R-:W-:Y:S01]  /*2880*/  HMMA.16816.F32 R36, R8.reuse, R22, R36 ;  /* 0x000000160824723c */ /* 0x040fe20000001824 */
[----:B------:R-:W3:Y:S07]  /*2890*/  LDSM.16.M88.4 R20, [R128+0x4800] ;  /* 0x004800008014783b */ /* 0x000eee0000000200 */
[C---:B------:R-:W-:Y:S08]  /*28a0*/  HMMA.16816.F32 R72, R8.reuse, R56, R72 ;  /* 0x000000380848723c */ /* 0x040ff00000001848 */
[----:B------:R-:W-:Y:S01]  /*28b0*/  HMMA.16816.F32 R24, R8, R58, R24 ;  /* 0x0000003a0818723c */ /* 0x000fe20000001818 */
[----:B------:R-:W4:Y:S04]  /*28c0*/  LDSM.16.M88.4 R8, [R125+0x4000] ;  /* 0x004000007d08783b */ /* 0x000f280000000200 */
[----:B------:R-:W-:Y:S03]  /*28d0*/  LDSM.16.M88.4 R56, [R128+0x5800] ;  /* 0x005800008038783b */ /* 0x000fe60000000200 */
[C---:B-1----:R-:W-:Y:S08]  /*28e0*/  HMMA.16816.F32 R48, R12.reuse, R4, R48 ;  /* 0x000000040c30723c */ /* 0x042ff00000001830 */
[C---:B------:R-:W-:Y:S01]  /*28f0*/  HMMA.16816.F32 R44, R12.reuse, R6, R44 ;  /* 0x000000060c2c723c */ /* 0x040fe2000000182c */
[----:B------:R-:W1:Y:S07]  /*2900*/  LDSM.16.M88.4 R4, [R125+0x4400] ;  /* 0x004400007d04783b */ /* 0x000e6e0000000200 */
[C---:B------:R-:W-:Y:S08]  /*2910*/  HMMA.16816.F32 R40, R12.reuse, R52, R40 ;  /* 0x000000340c28723c */ /* 0x040ff00000001828 */
[C---:B------:R-:W-:Y:S01]  /*2920*/  HMMA.16816.F32 R36, R12.reuse, R54, R36 ;  /* 0x000000360c24723c */ /* 0x040fe20000001824 */
[----:B------:R-:W5:Y:S07]  /*2930*/  LDSM.16.M88.4 R52, [R128+0x5c00] ;  /* 0x005c00008034783b */ /* 0x000f6e0000000200 */
[C---:B--2---:R-:W-:Y:S08]  /*2940*/  HMMA.16816.F32 R24, R12.reuse, R18, R24 ;  /* 0x000000120c18723c */ /* 0x044ff00000001818 */
[C---:B---3--:R-:W-:Y:S08]  /*2950*/  HMMA.16816.F32 R32, R12.reuse, R20, R32 ;  /* 0x000000140c20723c */ /* 0x048ff00000001820 */
[C---:B------:R-:W-:Y:S01]  /*2960*/  HMMA.16816.F32 R28, R12.reuse, R22, R28 ;  /* 0x000000160c1c723c */ /* 0x040fe2000000181c */
[----:B------:R-:W-:Y:S07]  /*2970*/  LDSM.16.M88.4 R20, [R125+0x5000] ;  /* 0x005000007d14783b */ /* 0x000fee0000000200 */
[----:B------:R-:W-:Y:S01]  /*2980*/  HMMA.16816.F32 R72, R12, R16, R72 ;  /* 0x000000100c48723c */ /* 0x000fe20000001848 */
[----:B------:R-:W-:Y:S04]  /*2990*/  LDSM.16.M88.4 R12, [R125+0x5800] ;  /* 0x005800007d0c783b */ /* 0x000fe80000000200 */
[----:B------:R-:W-:Y:S03]  /*29a0*/  LDSM.16.M88.4 R16, [R125+0x5400] ;  /* 0x005400007d10783b */ /* 0x000fe60000000200 */
[C---:B----4-:R-:W-:Y:S08]  /*29b0*/  HMMA.16816.F32 R48, R76.reuse, R8, R48 ;  /* 0x000000084c30723c */ /* 0x050ff00000001830 */
[C---:B------:R-:W-:Y:S01]  /*29c0*/  HMMA.16816.F32 R44, R76.reuse, R10, R44 ;  /* 0x0000000a4c2c723c */ /* 0x040fe2000000182c */
[----:B------:R-:W-:Y:S07]  /*29d0*/  LDSM.16.M88.4 R8, [R125+0x5c00] ;  /* 0x005c00007d08783b */ /* 0x000fee0000000200 */
[C---:B-1----:R-:W-:Y:S08]  /*29e0*/  HMMA.16816.F32 R40, R76.reuse, R4, R40 ;  /* 0x000000044c28723c */ /* 0x042ff00000001828 */
[----:B------:R-:W-:Y:S01]  /*29f0*/  HMMA.16816.F32 R36, R76, R6, R36 ;  /* 0x000000064c24723c */ /* 0x000fe20000001824 */
[----:B------:R-:W1:Y:S01]  /*2a00*/  LDSM.16.M88.4 R4, [R127+0x2000] ;  /* 0x002000007f04783b */ /* 0x000e620000000200 */
[----:B------:R-:W-:-:S06]  /*2a10*/  DEPBAR.LE SB0, 0x0 ;  /* 0x000080000000791a */ /* 0x000fcc0000000000 */
[C---:B------:R-:W-:Y:S08]  /*2a20*/  HMMA.16816.F32 R24, R76.reuse, R86, R24 ;  /* 0x000000564c18723c */ /* 0x040ff00000001818 */
[C---:B------:R-:W-:Y:S08]  /*2a30*/  HMMA.16816.F32 R32, R76.reuse, R80, R32 ;  /* 0x000000504c20723c */ /* 0x040ff00000001820 */
[C---:B------:R-:W-:Y:S08]  /*2a40*/  HMMA.16816.F32 R28, R76.reuse, R82, R28 ;  /* 0x000000524c1c723c */ /* 0x040ff0000000181c */
        /* <DEDUP_REMOVED lines=8> */
[----:B------:R-:W-:Y:S08]  /*2ad0*/  HMMA.16816.F32 R72, R68, R52, R72 ;  /* 0x000000344448723c */ /* 0x000ff00000001848 */
[----:B-1----:R-:W-:Y:S01]  /*2ae0*/  HMMA.16816.F32 R24, R4, R10, R24 ;  /* 0x0000000a0418723c */ /* 0x002fe20000001818 */
[----:B------:R-:W-:-:S07]  /*2af0*/  IMAD.IADD R10, R95, 0x1, R173 ;  /* 0x000000015f0a7824 */ /* 0x000fce00078e02ad */
[----:B------:R-:W-:Y:S01]  /*2b00*/  HMMA.16816.F32 R32, R4, R12, R32 ;  /* 0x0000000c0420723c */ /* 0x000fe20000001820 */
[----:B------:R-:W-:-:S05]  /*2b10*/  VIADD R12, R10, 0x38 ;  /* 0x000000380a0c7836 */ /* 0x000fca0000000000 */
[----:B------:R-:W-:Y:S02]  /*2b20*/  I2FP.F32.U32 R11, R12 ;  /* 0x0000000c000b7245 */ /* 0x000fe40000201000 */
[----:B------:R-:W-:Y:S01]  /*2b30*/  HMMA.16816.F32 R48, R4, R20, R48 ;  /* 0x000000140430723c */ /* 0x000fe20000001830 */
[C---:B------:R-:W-:Y:S02]  /*2b40*/  ISETP.GE.AND P5, PT, R12.reuse, R130, PT ;  /* 0x000000820c00720c */ /* 0x040fe40003fa6270 */
[----:B------:R-:W-:Y:S01]  /*2b50*/  FFMA.FTZ R24, R11, UR12, R24 ;  /* 0x0000000c0b187c23 */ /* 0x000fe20008010018 */
[----:B------:R-:W-:Y:S01]  /*2b60*/  BAR.SYNC.DEFER_BLOCKING 0x0 ;  /* 0x0000000000007b1d */ /* 0x000fe20000010000 */
[----:B------:R-:W-:-:S03]  /*2b70*/  ISETP.GE.AND P2, PT, R12, R121, PT ;  /* 0x000000790c00720c */ /* 0x000fc60003f46270 */
[----:B------:R-:W-:Y:S01]  /*2b80*/  HMMA.16816.F32 R44, R4, R22, R44 ;  /* 0x00000016042c723c */ /* 0x000fe2000000182c */
[----:B------:R-:W-:Y:S01]  /*2b90*/  FSEL R133, R24, -INF , !P5 ;  /* 0xff80000018857808 */ /* 0x000fe20006800000 */
[----:B------:R-:W-:-:S06]  /*2ba0*/  VIADD R23, R10, 0x20 ;  /* 0x000000200a177836 */ /* 0x000fcc0000000000 */
[----:B------:R-:W-:Y:S01]  /*2bb0*/  HMMA.16816.F32 R40, R4, R16, R40 ;  /* 0x000000100428723c */ /* 0x000fe20000001828 */
[----:B------:R-:W-:-:S05]  /*2bc0*/  FFMA.FTZ R17, R11, UR12, R26 ;  /* 0x0000000c0b117c23 */ /* 0x000fca000801001a */
[----:B------:R-:W-:Y:S02]  /*2bd0*/  FSEL R17, R17, -INF , !P2 ;  /* 0xff80000011117808 */ /* 0x000fe40005000000 */
[----:B------:R-:W-:Y:S01]  /*2be0*/  HMMA.16816.F32 R36, R4, R18, R36 ;  /* 0x000000120424723c */ /* 0x000fe20000001824 */
[----:B------:R-:W-:-:S07]  /*2bf0*/  VIADD R19, R10, 0x28 ;  /* 0x000000280a137836 */ /* 0x000fce0000000000 */
[----:B------:R-:W-:Y:S01]  /*2c00*/  HMMA.16816.F32 R28, R4, R14, R28 ;  /* 0x0000000e041c723c */ /* 0x000fe2000000181c */
[----:B------:R-:W-:-:S05]  /*2c10*/  VIADD R15, R10, 0x10 ;  /* 0x000000100a0f7836 */ /* 0x000fca0000000000 */
[-C--:B------:R-:W-:Y:S02]  /*2c20*/  ISETP.GE.AND P2, PT, R15, R130.reuse, PT ;  /* 0x000000820f00720c */ /* 0x080fe40003f46270 */
[----:B------:R-:W-:Y:S01]  /*2c30*/  HMMA.16816.F32 R72, R4, R8, R72 ;  /* 0x000000080448723c */ /* 0x000fe20000001848 */
[C---:B------:R-:W-:Y:S02]  /*2c40*/  VIADD R6, R10.reuse, 0x1 ;  /* 0x000000010a067836 */ /* 0x040fe40000000000 */
[C---:B------:R-:W-:Y:S02]  /*2c50*/  VIADD R5, R10.reuse, 0x8 ;  /* 0x000000080a057836 */ /* 0x040fe40000000000 */
[----:B------:R-:W-:Y:S01]  /*2c60*/  VIADD R4, R10, 0x9 ;  /* 0x000000090a047836 */ /* 0x000fe20000000000 */
[----:B------:R-:W-:Y:S01]  /*2c70*/  ISETP.GE.AND P4, PT, R6, R130, PT ;  /* 0x000000820600720c */ /* 0x000fe20003f86270 */
[----:B------:R-:W-:Y:S01]  /*2c80*/  VIADD R7, R10, 0x18 ;  /* 0x000000180a077836 */ /* 0x000fe20000000000 */
[----:B------:R-:W-:-:S02]  /*2c90*/  ISETP.GE.AND P1, PT, R6, R121, PT ;  /* 0x000000790600720c */ /* 0x000fc40003f26270 */
[----:B------:R-:W-:Y:S02]  /*2ca0*/  I2FP.F32.U32 R6, R6 ;  /* 0x0000000600067245 */ /* 0x000fe40000201000 */
[CC--:B------:R-:W-:Y:S02]  /*2cb0*/  ISETP.GE.AND P0, PT, R5.reuse, R130.reuse, PT ;  /* 0x000000820500720c */ /* 0x0c0fe40003f06270 */
[-C--:B------:R-:W-:Y:S01]  /*2cc0*/  ISETP.GE.AND P6, PT, R5, R121.reuse, PT ;  /* 0x000000790500720c */ /* 0x080fe20003fc6270 */
[----:B------:R-:W-:Y:S01]  /*2cd0*/  FFMA.FTZ R13, R6, UR12, R49 ;  /* 0x0000000c060d7c23 */ /* 0x000fe20008010031 */
[----:B------:R-:W-:Y:S01]  /*2ce0*/  ISETP.GE.AND P3, PT, R4, R130, PT ;  /* 0x000000820400720c */ /* 0x000fe20003f66270 */
[----:B------:R-:W-:Y:S01]  /*2cf0*/  FFMA.FTZ R51, R6, UR12, R51 ;  /* 0x0000000c06337c23 */ /* 0x000fe20008010033 */
[----:B------:R-:W-:Y:S01]  /*2d00*/  ISETP.GE.AND P5, PT, R4, R121, PT ;  /* 0x000000790400720c */ /* 0x000fe20003fa6270 */
[----:B------:R-:W-:Y:S01]  /*2d10*/  VIADD R6, R10, 0x19 ;  /* 0x000000190a067836 */ /* 0x000fe20000000000 */
[----:B------:R-:W-:-:S02]  /*2d20*/  I2FP.F32.U32 R5, R5 ;  /* 0x0000000500057245 */ /* 0x000fc40000201000 */
[----:B------:R-:W-:Y:S02]  /*2d30*/  I2FP.F32.U32 R4, R4 ;  /* 0x0000000400047245 */ /* 0x000fe40000201000 */
[----:B------:R-:W-:Y:S01]  /*2d40*/  FSEL R13, R13, -INF , !P4 ;  /* 0xff8000000d0d7808 */ /* 0x000fe20006000000 */
[C---:B------:R-:W-:Y:S01]  /*2d50*/  FFMA.FTZ R44, R5.reuse, UR12, R44 ;  /* 0x0000000c052c7c23 */ /* 0x040fe2000801002c */
[----:B------:R-:W-:Y:S01]  /*2d60*/  FFMA.FTZ R46, R5, UR12, R46 ;  /* 0x0000000c052e7c23 */ /* 0x000fe2000801002e */
[C---:B------:R-:W-:Y:S01]  /*2d70*/  FFMA.FTZ R45, R4.reuse, UR12, R45 ;  /* 0x0000000c042d7c23 */ /* 0x040fe2000801002d */
[----:B------:R-:W-:Y:S01]  /*2d80*/  FFMA.FTZ R131, R4, UR12, R47 ;  /* 0x0000000c04837c23 */ /* 0x000fe2000801002f */
[----:B------:R-:W-:Y:S01]  /*2d90*/  VIADD R4, R10, 0x11 ;  /* 0x000000110a047836 */ /* 0x000fe20000000000 */
[----:B------:R-:W-:Y:S02]  /*2da0*/  ISETP.GE.AND P4, PT, R15, R121, PT ;  /* 0x000000790f00720c */ /* 0x000fe40003f86270 */
[----:B------:R-:W-:-:S02]  /*2db0*/  I2FP.F32.U32 R15, R15 ;  /* 0x0000000f000f7245 */ /* 0x000fc40000201000 */
[----:B------:R-:W-:Y:S02]  /*2dc0*/  FSEL R115, R51, -INF , !P1 ;  /* 0xff80000033737808 */ /* 0x000fe40004800000 */
[----:B------:R-:W-:Y:S01]  /*2dd0*/  FSEL R117, R44, -INF , !P0 ;  /* 0xff8000002c757808 */ /* 0x000fe20004000000 */
[C---:B------:R-:W-:Y:S01]  /*2de0*/  FFMA.FTZ R40, R15.reuse, UR12, R40 ;  /* 0x0000000c0f287c23 */ /* 0x040fe20008010028 */
[----:B------:R-:W-:Y:S01]  /*2df0*/  FSEL R47, R46, -INF , !P6 ;  /* 0xff8000002e2f7808 */ /* 0x000fe20007000000 */
[----:B------:R-:W-:Y:S01]  /*2e00*/  FFMA.FTZ R15, R15, UR12, R42 ;  /* 0x0000000c0f0f7c23 */ /* 0x000fe2000801002a */
[----:B------:R-:W-:Y:S02]  /*2e10*/  FSEL R45, R45, -INF , !P3 ;  /* 0xff8000002d2d7808 */ /* 0x000fe40005800000 */
[C---:B------:R-:W-:Y:S02]  /*2e20*/  ISETP.GE.AND P1, PT, R4.reuse, R130, PT ;  /* 0x000000820400720c */ /* 0x040fe40003f26270 */
[----:B------:R-:W-:-:S02]  /*2e30*/  ISETP.GE.AND P0, PT, R4, R121, PT ;  /* 0x000000790400720c */ /* 0x000fc40003f06270 */
[C---:B------:R-:W-:Y:S02]  /*2e40*/  ISETP.GE.AND P6, PT, R7.reuse, R130, PT ;  /* 0x000000820700720c */ /* 0x040fe40003fc6270 */
[----:B------:R-:W-:Y:S02]  /*2e50*/  ISETP.GE.AND P3, PT, R7, R121, PT ;  /* 0x000000790700720c */ /* 0x000fe40003f66270 */
[----:B------:R-:W-:Y:S02]  /*2e60*/  I2FP.F32.U32 R4, R4 ;  /* 0x0000000400047245 */ /* 0x000fe40000201000 */
[----:B------:R-:W-:Y:S02]  /*2e70*/  I2FP.F32.U32 R7, R7 ;  /* 0x0000000700077245 */ /* 0x000fe40000201000 */
[----:B------:R-:W-:Y:S01]  /*2e80*/  FSEL R131, R131, -INF , !P5 ;  /* 0xff80000083837808 */ /* 0x000fe20006800000 */
[C---:B------:R-:W-:Y:S01]  /*2e90*/  FFMA.FTZ R41, R4.reuse, UR12, R41 ;  /* 0x0000000c04297c23 */ /* 0x040fe20008010029 */
[----:B------:R-:W-:Y:S01]  /*2ea0*/  FFMA.FTZ R95, R4, UR12, R43 ;  /* 0x0000000c045f7c23 */ /* 0x000fe2000801002b */
[C---:B------:R-:W-:Y:S01]  /*2eb0*/  FFMA.FTZ R9, R7.reuse, UR12, R36 ;  /* 0x0000000c07097c23 */ /* 0x040fe20008010024 */
[----:B------:R-:W-:Y:S01]  /*2ec0*/  VIADD R4, R10, 0x21 ;  /* 0x000000210a047836 */ /* 0x000fe20000000000 */
[----:B------:R-:W-:Y:S01]  /*2ed0*/  FSEL R43, R40, -INF , !P2 ;  /* 0xff800000282b7808 */ /* 0x000fe20005000000 */
[----:B------:R-:W-:Y:S01]  /*2ee0*/  FFMA.FTZ R7, R7, UR12, R38 ;  /* 0x0000000c07077c23 */ /* 0x000fe20008010026 */
[----:B------:R-:W-:-:S02]  /*2ef0*/  ISETP.GE.AND P5, PT, R6, R130, PT ;  /* 0x000000820600720c */ /* 0x000fc40003fa6270 */
[-C--:B------:R-:W-:Y:S02]  /*2f00*/  ISETP.GE.AND P2, PT, R6, R121.reuse, PT ;  /* 0x000000790600720c */ /* 0x080fe40003f46270 */
[----:B------:R-:W-:Y:S02]  /*2f10*/  I2FP.F32.U32 R6, R6 ;  /* 0x0000000600067245 */ /* 0x000fe40000201000 */
[----:B------:R-:W-:Y:S02]  /*2f20*/  FSEL R95, R95, -INF , !P0 ;  /* 0xff8000005f5f7808 */ /* 0x000fe40004000000 */
[----:B------:R-:W-:Y:S01]  /*2f30*/  FSEL R9, R9, -INF , !P6 ;  /* 0xff80000009097808 */ /* 0x000fe20007000000 */
[----:B------:R-:W-:Y:S01]  /*2f40*/  FFMA.FTZ R11, R6, UR12, R37 ;  /* 0x0000000c060b7c23 */ /* 0x000fe20008010025 */
[----:B------:R-:W-:Y:S01]  /*2f50*/  ISETP.GE.AND P0, PT, R4, R130, PT ;  /* 0x000000820400720c */ /* 0x000fe20003f06270 */
[----:B------:R-:W-:Y:S01]  /*2f60*/  FFMA.FTZ R5, R6, UR12, R39 ;  /* 0x0000000c06057c23 */ /* 0x000fe20008010027 */
[----:B------:R-:W-:Y:S01]  /*2f70*/  ISETP.GE.AND P6, PT, R4, R121, PT ;  /* 0x000000790400720c */ /* 0x000fe20003fc6270 */
[----:B------:R-:W-:Y:S01]  /*2f80*/  VIADD R6, R10, 0x29 ;  /* 0x000000290a067836 */ /* 0x000fe20000000000 */
[----:B------:R-:W-:-:S02]  /*2f90*/  FSEL R15, R15, -INF , !P4 ;  /* 0xff8000000f0f7808 */ /* 0x000fc40006000000 */
[----:B------:R-:W-:Y:S02]  /*2fa0*/  FSEL R93, R41, -INF , !P1 ;  /* 0xff800000295d7808 */ /* 0x000fe40004800000 */
[----:B------:R-:W-:Y:S02]  /*2fb0*/  I2FP.F32.U32 R4, R4 ;  /* 0x0000000400047245 */ /* 0x000fe40000201000 */
[C---:B------:R-:W-:Y:S02]  /*2fc0*/  ISETP.GE.AND P4, PT, R23.reuse, R130, PT ;  /* 0x000000821700720c */ /* 0x040fe40003f86270 */
[----:B------:R-:W-:Y:S01]  /*2fd0*/  ISETP.GE.AND P1, PT, R23, R121, PT ;  /* 0x000000791700720c */ /* 0x000fe20003f26270 */
[C---:B------:R-:W-:Y:S01]  /*2fe0*/  FFMA.FTZ R21, R4.reuse, UR12, R33 ;  /* 0x0000000c04157c23 */ /* 0x040fe20008010021 */
[----:B------:R-:W-:Y:S01]  /*2ff0*/  I2FP.F32.U32 R23, R23 ;  /* 0x0000001700177245 */ /* 0x000fe20000201000 */
[----:B------:R-:W-:Y:S01]  /*3000*/  FFMA.FTZ R35, R4, UR12, R35 ;  /* 0x0000000c04237c23 */ /* 0x000fe20008010023 */
[----:B------:R-:W-:Y:S01]  /*3010*/  VIADD R4, R10, 0x30 ;  /* 0x000000300a047836 */ /* 0x000fe20000000000 */
[----:B------:R-:W-:-:S02]  /*3020*/  FSEL R7, R7, -INF , !P3 ;  /* 0xff80000007077808 */ /* 0x000fc40005800000 */
[----:B------:R-:W-:Y:S01]  /*3030*/  FFMA.FTZ R32, R23, UR12, R32 ;  /* 0x0000000c17207c23 */ /* 0x000fe20008010020 */
[----:B------:R-:W-:Y:S01]  /*3040*/  FSEL R11, R11, -INF , !P5 ;  /* 0xff8000000b0b7808 */ /* 0x000fe20006800000 */
[----:B------:R-:W-:Y:S01]  /*3050*/  FFMA.FTZ R23, R23, UR12, R34 ;  /* 0x0000000c17177c23 */ /* 0x000fe20008010022 */
[C---:B------:R-:W-:Y:S02]  /*3060*/  ISETP.GE.AND P3, PT, R19.reuse, R130, PT ;  /* 0x000000821300720c */ /* 0x040fe40003f66270 */
[----:B------:R-:W-:Y:S02]  /*3070*/  ISETP.GE.AND P5, PT, R19, R121, PT ;  /* 0x000000791300720c */ /* 0x000fe40003fa6270 */
[----:B------:R-:W-:Y:S02]  /*3080*/  I2FP.F32.U32 R19, R19 ;  /* 0x0000001300137245 */ /* 0x000fe40000201000 */
[----:B------:R-:W-:Y:S02]  /*3090*/  I2FP.F32.U32 R33, R4 ;  /* 0x0000000400217245 */ /* 0x000fe40000201000 */
[----:B------:R-:W-:Y:S01]  /*30a0*/  FSEL R5, R5, -INF , !P2 ;  /* 0xff80000005057808 */ /* 0x000fe20005000000 */
[----:B------:R-:W-:Y:S01]  /*30b0*/  FFMA.FTZ R28, R19, UR12, R28 ;  /* 0x0000000c131c7c23 */ /* 0x000fe2000801001c */
[----:B------:R-:W-:Y:S01]  /*30c0*/  FSEL R153, R32, -INF , !P4 ;  /* 0xff80000020997808 */ /* 0x000fe20006000000 */
[----:B------:R-:W-:Y:S01]  /*30d0*/  FFMA.FTZ R41, R33, UR12, R74 ;  /* 0x0000000c21297c23 */ /* 0x000fe2000801004a */
[C---:B------:R-:W-:Y:S01]  /*30e0*/  ISETP.GE.AND P2, PT, R6.reuse, R130, PT ;  /* 0x000000820600720c */ /* 0x040fe20003f46270 */
[----:B------:R-:W-:Y:S01]  /*30f0*/  FFMA.FTZ R30, R19, UR12, R30 ;  /* 0x0000000c131e7c23 */ /* 0x000fe2000801001e */
[----:B------:R-:W-:Y:S01]  /*3100*/  ISETP.GE.AND P4, PT, R6, R121, PT ;  /* 0x000000790600720c */ /* 0x000fe20003f86270 */
[----:B------:R-:W-:Y:S01]  /*3110*/  FFMA.FTZ R72, R33, UR12, R72 ;  /* 0x0000000c21487c23 */ /* 0x000fe20008010048 */
[----:B------:R-:W-:-:S02]  /*3120*/  I2FP.F32.U32 R6, R6 ;  /* 0x0000000600067245 */ /* 0x000fc40000201000 */
[----:B------:R-:W-:Y:S02]  /*3130*/  FSEL R21, R21, -INF , !P0 ;  /* 0xff80000015157808 */ /* 0x000fe40004000000 */
[----:B------:R-:W-:Y:S01]  /*3140*/  ISETP.GE.AND P0, PT, R4, R121, PT ;  /* 0x000000790400720c */ /* 0x000fe20003f06270 */
[C---:B------:R-:W-:Y:S01]  /*3150*/  FFMA.FTZ R19, R6.reuse, UR12, R29 ;  /* 0x0000000c06137c23 */ /* 0x040fe2000801001d */
[----:B------:R-:W-:Y:S01]  /*3160*/  FSEL R23, R23, -INF , !P1 ;  /* 0xff80000017177808 */ /* 0x000fe20004800000 */
[----:B------:R-:W-:Y:S01]  /*3170*/  FFMA.FTZ R31, R6, UR12, R31 ;  /* 0x0000000c061f7c23 */ /* 0x000fe2000801001f */
[----:B------:R-:W-:Y:S01]  /*3180*/  ISETP.GE.AND P1, PT, R4, R130, PT ;  /* 0x000000820400720c */ /* 0x000fe20003f26270 */
[----:B------:R-:W-:Y:S01]  /*3190*/  VIADD R4, R10, 0x31 ;  /* 0x000000310a047836 */ /* 0x000fe20000000000 */
[----:B------:R-:W-:Y:S02]  /*31a0*/  FSEL R149, R35, -INF , !P6 ;  /* 0xff80000023957808 */ /* 0x000fe40007000000 */
[----:B------:R-:W-:-:S02]  /*31b0*/  FSEL R147, R28, -INF , !P3 ;  /* 0xff8000001c937808 */ /* 0x000fc40005800000 */
[C---:B------:R-:W-:Y:S02]  /*31c0*/  ISETP.GE.AND P6, PT, R10.reuse, R130, PT ;  /* 0x000000820a00720c */ /* 0x040fe40003fc6270 */
[C---:B------:R-:W-:Y:S02]  /*31d0*/  ISETP.GE.AND P3, PT, R10.reuse, R121, PT ;  /* 0x000000790a00720c */ /* 0x040fe40003f66270 */
[----:B------:R-:W-:Y:S01]  /*31e0*/  I2FP.F32.U32 R29, R10 ;  /* 0x0000000a001d7245 */ /* 0x000fe20000201000 */
[----:B------:R-:W-:Y:S01]  /*31f0*/  VIADD R10, R10, 0x39 ;  /* 0x000000390a0a7836 */ /* 0x000fe20000000000 */
[----:B------:R-:W-:Y:S02]  /*3200*/  FSEL R41, R41, -INF , !P0 ;  /* 0xff80000029297808 */ /* 0x000fe40004000000 */
[----:B------:R-:W-:Y:S01]  /*3210*/  ISETP.NE.AND P0, PT, R120, 0x1, PT ;  /* 0x000000017800780c */ /* 0x000fe20003f05270 */
[C---:B------:R-:W-:Y:S01]  /*3220*/  FFMA.FTZ R48, R29.reuse, UR12, R48 ;  /* 0x0000000c1d307c23 */ /* 0x040fe20008010030 */
[----:B------:R-:W-:Y:S01]  /*3230*/  FSEL R141, R30, -INF , !P5 ;  /* 0xff8000001e8d7808 */ /* 0x000fe20006800000 */
[----:B------:R-:W-:Y:S01]  /*3240*/  FFMA.FTZ R33, R29, UR12, R50 ;  /* 0x0000000c1d217c23 */ /* 0x000fe20008010032 */
[----:B------:R-:W-:-:S02]  /*3250*/  FSEL R19, R19, -INF , !P2 ;  /* 0xff80000013137808 */ /* 0x000fc40005000000 */
[----:B------:R-:W-:Y:S02]  /*3260*/  FSEL R139, R31, -INF , !P4 ;  /* 0xff8000001f8b7808 */ /* 0x000fe40006000000 */
[----:B------:R-:W-:Y:S02]  /*3270*/  FSEL R137, R72, -INF , !P1 ;  /* 0xff80000048897808 */ /* 0x000fe40004800000 */
[CC--:B------:R-:W-:Y:S02]  /*3280*/  ISETP.GE.AND P5, PT, R4.reuse, R130.reuse, PT ;  /* 0x000000820400720c */ /* 0x0c0fe40003fa6270 */
[-C--:B------:R-:W-:Y:S02]  /*3290*/  ISETP.GE.AND P2, PT, R4, R121.reuse, PT ;  /* 0x000000790400720c */ /* 0x080fe40003f46270 */
[C---:B------:R-:W-:Y:S02]  /*32a0*/  ISETP.GE.AND P4, PT, R10.reuse, R130, PT ;  /* 0x000000820a00720c */ /* 0x040fe40003f86270 */
[----:B------:R-:W-:-:S02]  /*32b0*/  ISETP.GE.AND P1, PT, R10, R121, PT ;  /* 0x000000790a00720c */ /* 0x000fc40003f26270 */
[----:B------:R-:W-:Y:S02]  /*32c0*/  I2FP.F32.U32 R4, R4 ;  /* 0x0000000400047245 */ /* 0x000fe40000201000 */
[----:B------:R-:W-:Y:S02]  /*32d0*/  I2FP.F32.U32 R10, R10 ;  /* 0x0000000a000a7245 */ /* 0x000fe40000201000 */
[----:B------:R-:W-:Y:S01]  /*32e0*/  FSEL R119, R48, -INF , !P6 ;  /* 0xff80000030777808 */ /* 0x000fe20007000000 */
[C---:B------:R-:W-:Y:S01]  /*32f0*/  FFMA.FTZ R73, R4.reuse, UR12, R73 ;  /* 0x0000000c04497c23 */ /* 0x040fe20008010049 */
[----:B------:R-:W-:Y:S01]  /*3300*/  FFMA.FTZ R39, R4, UR12, R75 ;  /* 0x0000000c04277c23 */ /* 0x000fe2000801004b */
[C---:B------:R-:W-:Y:S01]  /*3310*/  FFMA.FTZ R25, R10.reuse, UR12, R25 ;  /* 0x0000000c0a197c23 */ /* 0x040fe20008010019 */
[----:B------:R-:W-:Y:S01]  /*3320*/  FFMA.FTZ R27, R10, UR12, R27 ;  /* 0x0000000c0a1b7c23 */ /* 0x000fe2000801001b */
[----:B------:R-:W-:Y:S02]  /*3330*/  FSEL R33, R33, -INF , !P3 ;  /* 0xff80000021217808 */ /* 0x000fe40005800000 */
[----:B------:R-:W-:-:S02]  /*3340*/  FSEL R135, R73, -INF , !P5 ;  /* 0xff80000049877808 */ /* 0x000fc40006800000 */
[----:B------:R-:W-:Y:S02]  /*3350*/  FSEL R39, R39, -INF , !P2 ;  /* 0xff80000027277808 */ /* 0x000fe40005000000 */
        /* <DEDUP_REMOVED lines=49> */
.L_x_1194:
[----:B------:R3:W-:Y:S02]  /*3670*/  STS.128 [R174+0x5800], RZ ;  /* 0x005800ffae007388 */ /* 0x0007e40000000c00 */
.L_x_1195:
[----:B------:R-:W-:Y:S05]  /*3680*/  BSYNC.RECONVERGENT B0 ;  /* 0x0000000000007941 */ /* 0x000fea0003800200 */
.L_x_1193:
[----:B------:R-:W0:Y:S02]  /*3690*/  LDGDEPBAR ;  /* 0x00000000000079af */ /* 0x000e240000000000 */
.L_x_1192:
        /* <DEDUP_REMOVED lines=9> */
[----:B------:R-:W4:Y:S01]  /*3730*/  LDCU UR32, c[0x0][0x45c] ;  /* 0x00008b80ff2077ac */ /* 0x000f220008000800 */
[----:B------:R-:W-:Y:S01]  /*3740*/  FMNMX3.FTZ R4, R4, R93, R9, !PT ;  /* 0x0000005d04047276 */ /* 0x000fe20007810009 */
[----:B------:R-:W-:Y:S01]  /*3750*/  IMAD.IADD R126, R89, 0x1, R2 ;  /* 0x00000001597e7824 */ /* 0x000fe200078e0202 */
        /* <DEDUP_REMOVED lines=15> */
[----:B------:R-:W-:Y:S01]  /*3850*/  UIADD3 UR13, UPT, UPT, UR27, -0x56f99767, URZ ;  /* 0xa90668991b0d7890 */ /* 0x000fe2000fffe0ff */
[----:B------:R-:W-:Y:S01]  /*3860*/  FMNMX.FTZ R6, R37, R6, !PT ;  /* 0x0000000625067209 */ /* 0x000fe20007810000 */
[----:B------:R-:W-:Y:S01]  /*3870*/  UIADD3 UR9, UPT, UPT, UR26, -0x4ab325aa, URZ ;  /* 0xb54cda561a097890 */ /* 0x000fe2000fffe0ff */
[----:B------:R-:W-:Y:S01]  /*3880*/  FMNMX.FTZ R4, R181, R4, !PT ;  /* 0x00000004b5047209 */ /* 0x000fe20007810000 */
[----:B------:R-:W-:Y:S01]  /*3890*/  IMAD.U32 R175, RZ, RZ, UR30 ;  /* 0x0000001effaf7e24 */ /* 0x000fe2000f8e00ff */
[----:B------:R-:W-:Y:S01]  /*38a0*/  LOP3.LUT R91, R91, UR26, R189, 0x96, !PT ;  /* 0x0000001a5b5b7c12 */ /* 0x000fe2000f8e96bd */
[----:B------:R-:W5:Y:S01]  /*38b0*/  SHFL.BFLY PT, R29, R6, 0x2, 0x1f ;  /* 0x0c401f00061d7f89 */ /* 0x000f6200000e0000 */
[----:B------:R-:W-:Y:S01]  /*38c0*/  LOP3.LUT R30, R71, UR27, R187, 0x96, !PT ;  /* 0x0000001b471e7c12 */ /* 0x000fe2000f8e96bb */
[----:B------:R-:W-:Y:S01]  /*38d0*/  UIADD3 UR16, UPT, UPT, UR26, 0x1715609d, URZ ;  /* 0x1715609d1a107890 */ /* 0x000fe2000fffe0ff */
[----:B------:R-:W-:Y:S01]  /*38e0*/  LEA R126, R126, UR4, 0x1 ;  /* 0x000000047e7e7c11 */ /* 0x000fe2000f8e08ff */
[----:B-12---:R-:W1:Y:S01]  /*38f0*/  SHFL.BFLY PT, R25, R4, 0x2, 0x1f ;  /* 0x0c401f0004197f89 */ /* 0x006e6200000e0000 */
[----:B------:R-:W-:-:S03]  /*3900*/  IMAD.WIDE.U32 R184, R91, -0x2daee0ad, RZ ;  /* 0xd2511f535bb87825 */ /* 0x000fc600078e00ff */
[----:B------:R-:W-:Y:S01]  /*3910*/  LDSM.16.MT88.4 R56, [R126+0x6000] ;  /* 0x006000007e38783b */ /* 0x000fe20000004200 */
[----:B------:R-:W-:Y:S01]  /*3920*/  IMAD.WIDE.U32 R30, R30, -0x326172a9, RZ ;  /* 0xcd9e8d571e1e7825 */ /* 0x000fe200078e00ff */
[----:B------:R-:W-:Y:S01]  /*3930*/  LOP3.LUT R178, R186, UR8, R185, 0x96, !PT ;  /* 0x00000008bab27c12 */ /* 0x000fe2000f8e96b9 */
[----:B------:R-:W-:Y:S01]  /*3940*/  USHF.L.U32 UR8, UR30, 0x10, URZ ;  /* 0x000000101e087899 */ /* 0x000fe200080006ff */
[----:B------:R-:W-:Y:S01]  /*3950*/  LDSM.16.MT88.4 R72, [R126+0x7000] ;  /* 0x007000007e48783b */ /* 0x000fe20000004200 */
[----:B------:R-:W-:Y:S01]  /*3960*/  IMAD.IADD R124, R3, 0x1, R126 ;  /* 0x00000001037c7824 */ /* 0x000fe200078e027e */
[----:B------:R-:W-:Y:S01]  /*3970*/  LOP3.LUT R68, R188, UR29, R31, 0x96, !PT ;  /* 0x0000001dbc447c12 */ /* 0x000fe2000f8e961f */
[----:B------:R-:W-:-:S03]  /*3980*/  IMAD.WIDE.U32 R178, R178, -0x326172a9, RZ ;  /* 0xcd9e8d57b2b27825 */ /* 0x000fc600078e00ff */
[----:B------:R-:W-:Y:S01]  /*3990*/  LDSM.16.MT88.4 R64, [R124+0x6000] ;  /* 0x006000007c40783b */ /* 0x000fe20000004200 */
[----:B------:R-:W-:-:S04]  /*39a0*/  IMAD.WIDE.U32 R68, R68, -0x2daee0ad, RZ ;  /* 0xd2511f5344447825 */ /* 0x000fc800078e00ff */
[----:B------:R-:W-:Y:S01]  /*39b0*/  VIADD R71, R71, 0x1 ;  /* 0x0000000147477836 */ /* 0x000fe20000000000 */
[----:B-----5:R-:W-:Y:S01]  /*39c0*/  FMNMX.FTZ R29, R6, R29, !PT ;  /* 0x0000001d061d7209 */ /* 0x020fe20007810000 */
[----:B------:R-:W-:Y:S01]  /*39d0*/  IMAD.SHL.U32 R180, R88, 0x8, RZ ;  /* 0x0000000858b47824 */ /* 0x000fe200078e00ff */
[----:B------:R-:W-:Y:S01]  /*39e0*/  LOP3.LUT R6, R30, UR28, R179, 0x96, !PT ;  /* 0x0000001c1e067c12 */ /* 0x000fe2000f8e96b3 */
[----:B------:R-:W-:Y:S01]  /*39f0*/  IMAD.MOV.U32 R182, RZ, RZ, -0x1 ;  /* 0xffffffffffb67424 */ /* 0x000fe200078e00ff */
[----:B-1----:R-:W-:Y:S01]  /*3a00*/  FMNMX.FTZ R25, R4, R25, !PT ;  /* 0x0000001904197209 */ /* 0x002fe20007810000 */
[----:B------:R-:W1:Y:S01]  /*3a10*/  SHFL.BFLY PT, R0, R29, 0x1, 0x1f ;  /* 0x0c201f001d007f89 */ /* 0x000e6200000e0000 */
[----:B------:R-:W-:-:S03]  /*3a20*/  LOP3.LUT R26, R184, UR23, R69, 0x96, !PT ;  /* 0x00000017b81a7c12 */ /* 0x000fc6000f8e9645 */
[----:B------:R-:W2:Y:S02]  /*3a30*/  SHFL.BFLY PT, R4, R25, 0x1, 0x1f ;  /* 0x0c201f0019047f89 */ /* 0x000ea400000e0000 */
[----:B------:R-:W-:-:S05]  /*3a40*/  IMAD.WIDE.U32 R26, R26, -0x326172a9, RZ ;  /* 0xcd9e8d571a1a7825 */ /* 0x000fca00078e00ff */
[----:B------:R-:W-:-:S05]  /*3a50*/  LOP3.LUT R154, R178, UR22, R27, 0x96, !PT ;  /* 0x00000016b29a7c12 */ /* 0x000fca000f8e961b */
[----:B------:R-:W-:Y:S01]  /*3a60*/  IMAD.WIDE.U32 R154, R154, -0x2daee0ad, RZ ;  /* 0xd2511f539a9a7825 */ /* 0x000fe200078e00ff */
[----:B-1----:R-:W-:-:S03]  /*3a70*/  FMNMX.FTZ R0, R29, R0, !PT ;  /* 0x000000001d007209 */ /* 0x002fc60007810000 */
[----:B------:R-:W-:Y:S01]  /*3a80*/  IMAD.WIDE.U32 R28, R6, -0x2daee0ad, RZ ;  /* 0xd2511f53061c7825 */ /* 0x000fe200078e00ff */
[----:B--2---:R-:W-:-:S03]  /*3a90*/  FMNMX.FTZ R2, R25, R4, !PT ;  /* 0x0000000419027209 */ /* 0x004fc60007810000 */
[C---:B----4-:R-:W-:Y:S01]  /*3aa0*/  FMUL.FTZ R190, R0.reuse, UR32 ;  /* 0x0000002000be7c20 */ /* 0x050fe20008410000 */
[----:B------:R-:W-:Y:S01]  /*3ab0*/  FSETP.NEU.FTZ.AND P1, PT, R0, -INF , PT ;  /* 0xff8000000000780b */ /* 0x000fe20003f3d000 */
[----:B------:R-:W-:Y:S01]  /*3ac0*/  IMAD.U32 R4, RZ, RZ, UR8 ;  /* 0x00000008ff047e24 */ /* 0x000fe2000f8e00ff */
[----:B------:R-:W-:Y:S01]  /*3ad0*/  LOP3.LUT R68, R68, UR19, R29, 0x96, !PT ;  /* 0x0000001344447c12 */ /* 0x000fe2000f8e961d */
[----:B------:R-:W-:Y:S01]  /*3ae0*/  FMUL.FTZ R78, R2, UR32 ;  /* 0x00000020024e7c20 */ /* 0x000fe20008410000 */
[----:B------:R-:W-:Y:S01]  /*3af0*/  FSEL R190, R190, RZ, P1 ;  /* 0x000000ffbebe7208 */ /* 0x000fe20000800000 */
[----:B------:R-:W-:Y:S01]  /*3b00*/  UIADD3 UR8, UPT, UPT, UR27, 0x646e171e, URZ ;  /* 0x646e171e1b087890 */ /* 0x000fe2000fffe0ff */
[----:B------:R-:W-:Y:S01]  /*3b10*/  FSETP.NEU.FTZ.AND P1, PT, R2, -INF , PT ;  /* 0xff8000000200780b */ /* 0x000fe20003f3d000 */
[----:B------:R-:W-:Y:S01]  /*3b20*/  IMAD.WIDE.U32 R68, R68, -0x326172a9, RZ ;  /* 0xcd9e8d5744447825 */ /* 0x000fe200078e00ff */
[----:B------:R-:W-:-:S03]  /*3b30*/  LOP3.LUT R14, R28, UR17, R155, 0x96, !PT ;  /* 0x000000111c0e7c12 */ /* 0x000fc6000f8e969b */
[--C-:B------:R-:W-:Y:S01]  /*3b40*/  FFMA.FTZ R140, R15, UR32, -R190.reuse ;  /* 0x000000200f8c7c23 */ /* 0x100fe200080108be */
[----:B------:R-:W-:Y:S01]  /*3b50*/  FSEL R78, R78, RZ, P1 ;  /* 0x000000ff4e4e7208 */ /* 0x000fe20000800000 */
[----:B------:R-:W-:Y:S01]  /*3b60*/  FFMA.FTZ R116, R33, UR32, -R190 ;  /* 0x0000002021747c23 */ /* 0x000fe200080108be */
[----:B------:R-:W-:Y:S01]  /*3b70*/  LOP3.LUT R12, R26, UR18, R69, 0x96, !PT ;  /* 0x000000121a0c7c12 */ /* 0x000fe2000f8e9645 */
[----:B------:R-:W-:-:S04]  /*3b80*/  IMAD.WIDE.U32 R14, R14, -0x326172a9, RZ ;  /* 0xcd9e8d570e0e7825 */ /* 0x000fc800078e00ff */
[----:B------:R-:W-:Y:S01]  /*3b90*/  FFMA.FTZ R115, R115, UR32, -R190 ;  /* 0x0000002073737c23 */ /* 0x000fe200080108be */
[--C-:B------:R-:W-:Y:S01]  /*3ba0*/  FFMA.FTZ R118, R13, UR32, -R78.reuse ;  /* 0x000000200d767c23 */ /* 0x100fe2000801084e */
[--C-:B------:R-:W-:Y:S01]  /*3bb0*/  FFMA.FTZ R119, R119, UR32, -R78.reuse ;  /* 0x0000002077777c23 */ /* 0x100fe2000801084e */
[----:B------:R-:W-:Y:S01]  /*3bc0*/  IMAD.WIDE.U32 R12, R12, -0x2daee0ad, RZ ;  /* 0xd2511f530c0c7825 */ /* 0x000fe200078e00ff */
[----:B------:R-:W-:Y:S03]  /*3bd0*/  MUFU.EX2 R116, R116 ;  /* 0x0000007400747308 */ /* 0x000fe60000000800 */
[--C-:B------:R-:W-:Y:S01]  /*3be0*/  FFMA.FTZ R117, R117, UR32, -R78.reuse ;  /* 0x0000002075757c23 */ /* 0x100fe2000801084e */
[----:B------:R-:W-:Y:S01]  /*3bf0*/  FFMA.FTZ R132, R45, UR32, -R78 ;  /* 0x000000202d847c23 */ /* 0x000fe2000801084e */
[--C-:B------:R-:W-:Y:S01]  /*3c00*/  FFMA.FTZ R114, R47, UR32, -R190.reuse ;  /* 0x000000202f727c23 */ /* 0x100fe200080108be */
[----:B------:R-:W-:Y:S01]  /*3c10*/  LOP3.LUT R154, R154, UR13, R13, 0x96, !PT ;  /* 0x0000000d9a9a7c12 */ /* 0x000fe2000f8e960d */
[----:B------:R-:W-:Y:S01]  /*3c20*/  MUFU.EX2 R119, R119 ;  /* 0x0000007700777308 */ /* 0x000fe20000000800 */
[----:B------:R-:W-:Y:S01]  /*3c30*/  FFMA.FTZ R131, R131, UR32, -R190 ;  /* 0x0000002083837c23 */ /* 0x000fe200080108be */
[----:B------:R-:W-:Y:S01]  /*3c40*/  LOP3.LUT R175, R175, 0xff0000, R4, 0xf8, !PT ;  /* 0x00ff0000afaf7812 */ /* 0x000fe200078ef804 */
[----:B------:R-:W-:Y:S01]  /*3c50*/  FFMA.FTZ R138, R43, UR32, -R78 ;  /* 0x000000202b8a7c23 */ /* 0x000fe2000801084e */
[----:B------:R-:W-:Y:S01]  /*3c60*/  IMAD.WIDE.U32 R154, R154, -0x326172a9, RZ ;  /* 0xcd9e8d579a9a7825 */ /* 0x000fe200078e00ff */
[----:B------:R-:W1:Y:S01]  /*3c70*/  MUFU.EX2 R118, R118 ;  /* 0x0000007600767308 */ /* 0x000e620000000800 */
[----:B------:R-:W-:-:S02]  /*3c80*/  LOP3.LUT R68, R68, UR16, R15, 0x96, !PT ;  /* 0x0000001044447c12 */ /* 0x000fc4000f8e960f */
[----:B------:R-:W-:Y:S01]  /*3c90*/  FFMA.FTZ R93, R93, UR32, -R78 ;  /* 0x000000205d5d7c23 */ /* 0x000fe2000801084e */
[----:B------:R-:W-:Y:S01]  /*3ca0*/  IMAD.MOV.U32 R6, RZ, RZ, R154 ;  /* 0x000000ffff067224 */ /* 0x000fe200078e009a */
[----:B------:R-:W-:Y:S01]  /*3cb0*/  LOP3.LUT R33, R14, UR9, R155, 0x96, !PT ;  /* 0x000000090e217c12 */ /* 0x000fe2000f8e969b */
[----:B------:R-:W2:Y:S01]  /*3cc0*/  MUFU.EX2 R115, R115 ;  /* 0x0000007300737308 */ /* 0x000ea20000000800 */
[----:B------:R-:W-:Y:S01]  /*3cd0*/  FFMA.FTZ R95, R95, UR32, -R190 ;  /* 0x000000205f5f7c23 */ /* 0x000fe200080108be */
[----:B------:R-:W-:Y:S01]  /*3ce0*/  PRMT R76, R154, 0x7771, RZ ;  /* 0x000077719a4c7816 */ /* 0x000fe200000000ff */
[----:B------:R-:W-:Y:S01]  /*3cf0*/  IMAD.WIDE.U32 R68, R68, -0x2daee0ad, RZ ;  /* 0xd2511f5344447825 */ /* 0x000fe200078e00ff */
[C---:B------:R-:W-:Y:S01]  /*3d00*/  LOP3.LUT R79, R33.reuse, 0xffff, RZ, 0xc0, !PT ;  /* 0x0000ffff214f7812 */ /* 0x040fe200078ec0ff */
[----:B------:R-:W-:Y:S01]  /*3d10*/  MUFU.EX2 R117, R117 ;  /* 0x0000007500757308 */ /* 0x000fe20000000800 */
[----:B------:R-:W-:Y:S01]  /*3d20*/  LOP3.LUT R80, R33, 0xff, RZ, 0xc0, !PT ;  /* 0x000000ff21507812 */ /* 0x000fe200078ec0ff */
[----:B------:R-:W-:Y:S01]  /*3d30*/  FFMA.FTZ R87, R9, UR32, -R78 ;  /* 0x0000002009577c23 */ /* 0x000fe2000801084e */
[----:B------:R-:W-:Y:S01]  /*3d40*/  SHF.R.U32.HI R79, RZ, 0x8, R79 ;  /* 0x00000008ff4f7819 */ /* 0x000fe2000001164f */
[----:B------:R-:W4:Y:S01]  /*3d50*/  MUFU.EX2 R132, R132 ;  /* 0x0000008400847308 */ /* 0x000f220000000800 */
[----:B-1----:R-:W-:Y:S01]  /*3d60*/  F2FP.F16.F32.PACK_AB R92, R118, R119 ;  /* 0x00000077765c723e */ /* 0x002fe200000000ff */
[----:B------:R-:W-:Y:S01]  /*3d70*/  FFMA.FTZ R89, R5, UR32, -R190 ;  /* 0x0000002005597c23 */ /* 0x000fe200080108be */
[----:B------:R-:W-:Y:S01]  /*3d80*/  SHF.R.U32.HI R4, RZ, 0x10, R33 ;  /* 0x00000010ff047819 */ /* 0x000fe20000011621 */
[----:B------:R-:W-:Y:S01]  /*3d90*/  MUFU.EX2 R114, R114 ;  /* 0x0000007200727308 */ /* 0x000fe20000000800 */
[----:B------:R-:W-:Y:S01]  /*3da0*/  PRMT R48, R80, 0x5410, R79 ;  /* 0x0000541050307816 */ /* 0x000fe2000000004f */
[----:B------:R-:W-:Y:S01]  /*3db0*/  FFMA.FTZ R90, R11, UR32, -R78 ;  /* 0x000000200b5a7c23 */ /* 0x000fe2000801084e */
[----:B------:R-:W-:Y:S01]  /*3dc0*/  PRMT R91, R92, 0x7632, R91 ;  /* 0x000076325c5b7816 */ /* 0x000fe2000000005b */
[----:B------:R-:W1:Y:S01]  /*3dd0*/  MUFU.EX2 R131, R131 ;  /* 0x0000008300837308 */ /* 0x000e620000000800 */
[----:B------:R-:W-:Y:S01]  /*3de0*/  SHF.R.U32.HI R77, RZ, 0x18, R33 ;  /* 0x00000018ff4d7819 */ /* 0x000fe20000011621 */
[----:B------:R-:W-:Y:S01]  /*3df0*/  FFMA.FTZ R94, R7, UR32, -R190 ;  /* 0x00000020075e7c23 */ /* 0x000fe200080108be */
[----:B------:R-:W-:Y:S01]  /*3e00*/  LOP3.LUT R4, R4, 0xff, RZ, 0xc0, !PT ;  /* 0x000000ff04047812 */ /* 0x000fe200078ec0ff */
[----:B------:R-:W-:Y:S01]  /*3e10*/  MUFU.EX2 R140, R140 ;  /* 0x0000008c008c7308 */ /* 0x000fe20000000800 */
[----:B--2---:R-:W-:Y:S01]  /*3e20*/  F2FP.F16.F32.PACK_AB R86, R115, R116 ;  /* 0x000000747356723e */ /* 0x004fe200000000ff */
[----:B------:R-:W-:Y:S01]  /*3e30*/  IMAD.MOV.U32 R14, RZ, RZ, R68 ;  /* 0x000000ffff0e7224 */ /* 0x000fe200078e0044 */
[--C-:B------:R-:W-:Y:S01]  /*3e40*/  HSET2.LE.AND R48, R48, R175.reuse, PT ;  /* 0x000000af30307233 */ /* 0x100fe20003803000 */
[----:B------:R-:W-:Y:S01]  /*3e50*/  MUFU.EX2 R138, R138 ;  /* 0x0000008a008a7308 */ /* 0x000fe20000000800 */
[----:B------:R-:W-:Y:S01]  /*3e60*/  PRMT R13, R92, 0x5410, R91 ;  /* 0x000054105c0d7816 */ /* 0x000fe2000000005b */
[--C-:B------:R-:W-:Y:S01]  /*3e70*/  FFMA.FTZ R153, R153, UR32, -R78.reuse ;  /* 0x0000002099997c23 */ /* 0x100fe2000801084e */
[----:B------:R-:W-:Y:S01]  /*3e80*/  PRMT R4, R4, 0x5410, R77 ;  /* 0x0000541004047816 */ /* 0x000fe2000000004d */
[----:B------:R-:W2:Y:S01]  /*3e90*/  MUFU.EX2 R93, R93 ;  /* 0x0000005d005d7308 */ /* 0x000ea20000000800 */
[----:B------:R-:W-:Y:S01]  /*3ea0*/  PRMT R85, R86, 0x7632, R85 ;  /* 0x0000763256557816 */ /* 0x000fe20000000055 */
[--C-:B------:R-:W-:Y:S01]  /*3eb0*/  FFMA.FTZ R152, R21, UR32, -R78.reuse ;  /* 0x0000002015987c23 */ /* 0x100fe2000801084e */
[----:B------:R-:W-:Y:S01]  /*3ec0*/  LOP3.LUT R48, R13, R48, RZ, 0xc0, !PT ;  /* 0x000000300d307212 */ /* 0x000fe200078ec0ff */
[----:B------:R-:W5:Y:S01]  /*3ed0*/  MUFU.EX2 R95, R95 ;  /* 0x0000005f005f7308 */ /* 0x000f620000000800 */
[----:B------:R-:W-:Y:S01]  /*3ee0*/  LOP3.LUT R13, R6, 0xff, RZ, 0xc0, !PT ;  /* 0x000000ff060d7812 */ /* 0x000fe200078ec0ff */
[--C-:B------:R-:W-:Y:S01]  /*3ef0*/  FFMA.FTZ R147, R147, UR32, -R78.reuse ;  /* 0x0000002093937c23 */ /* 0x100fe2000801084e */
[----:B----4-:R-:W-:Y:S01]  /*3f00*/  F2FP.F16.F32.PACK_AB R84, R132, R117 ;  /* 0x000000758454723e */ /* 0x010fe200000000ff */
[----:B------:R-:W-:Y:S01]  /*3f10*/  MUFU.EX2 R87, R87 ;  /* 0x0000005700577308 */ /* 0x000fe20000000800 */
[--C-:B------:R-:W-:Y:S01]  /*3f20*/  HSET2.LE.AND R4, R4, R175.reuse, PT ;  /* 0x000000af04047233 */ /* 0x100fe20003803000 */
[--C-:B------:R-:W-:Y:S01]  /*3f30*/  FFMA.FTZ R146, R19, UR32, -R78.reuse ;  /* 0x0000002013927c23 */ /* 0x100fe2000801084e */
[----:B------:R-:W-:Y:S01]  /*3f40*/  PRMT R49, R86, 0x5410, R85 ;  /* 0x0000541056317816 */ /* 0x000fe20000000055 */
[----:B------:R-:W4:Y:S01]  /*3f50*/  MUFU.EX2 R90, R90 ;  /* 0x0000005a005a7308 */ /* 0x000f220000000800 */
[C---:B------:R-:W-:Y:S01]  /*3f60*/  PRMT R43, R154.reuse, 0x7772, RZ ;  /* 0x000077729a2b7816 */ /* 0x040fe200000000ff */
[----:B------:R-:W-:Y:S01]  /*3f70*/  FFMA.FTZ R137, R137, UR32, -R78 ;  /* 0x0000002089897c23 */ /* 0x000fe2000801084e */
[----:B------:R-:W-:Y:S01]  /*3f80*/  PRMT R42, R154, 0x7773, RZ ;  /* 0x000077739a2a7816 */ /* 0x000fe200000000ff */
[----:B------:R-:W-:Y:S01]  /*3f90*/  MUFU.EX2 R94, R94 ;  /* 0x0000005e005e7308 */ /* 0x000fe20000000800 */
[----:B------:R-:W-:Y:S01]  /*3fa0*/  PRMT R50, R13, 0x5410, R76 ;  /* 0x000054100d327816 */ /* 0x000fe2000000004c */
[--C-:B------:R-:W-:Y:S01]  /*3fb0*/  FFMA.FTZ R135, R135, UR32, -R78.reuse ;  /* 0x0000002087877c23 */ /* 0x100fe2000801084e */
[----:B-1----:R-:W-:Y:S01]  /*3fc0*/  F2FP.F16.F32.PACK_AB R30, R131, R114 ;  /* 0x00000072831e723e */ /* 0x002fe200000000ff */
[----:B------:R-:W1:Y:S01]  /*3fd0*/  MUFU.EX2 R89, R89 ;  /* 0x0000005900597308 */ /* 0x000e620000000800 */
[----:B------:R-:W-:Y:S01]  /*3fe0*/  PRMT R35, R84, 0x7632, R35 ;  /* 0x0000763254237816 */ /* 0x000fe20000000023 */
[--C-:B------:R-:W-:Y:S01]  /*3ff0*/  FFMA.FTZ R133, R133, UR32, -R78.reuse ;  /* 0x0000002085857c23 */ /* 0x100fe2000801084e */
[----:B------:R-:W-:Y:S01]  /*4000*/  LOP3.LUT R31, R12, UR8, R69, 0x96, !PT ;  /* 0x000000080c1f7c12 */ /* 0x000fe2000f8e9645 */
[----:B------:R-:W-:Y:S01]  /*4010*/  FFMA.FTZ R181, R181, UR32, -R78 ;  /* 0x00000020b5b57c23 */ /* 0x000fe2000801084e */
[----:B------:R-:W-:Y:S01]  /*4020*/  LOP3.LUT R49, R49, R4, RZ, 0xc0, !PT ;  /* 0x0000000431317212 */ /* 0x000fe200078ec0ff */
[----:B------:R-:W-:Y:S01]  /*4030*/  FFMA.FTZ R149, R149, UR32, -R190 ;  /* 0x0000002095957c23 */ /* 0x000fe200080108be */
[----:B------:R-:W-:Y:S01]  /*4040*/  PRMT R4, R43, 0x5410, R42 ;  /* 0x000054102b047816 */ /* 0x000fe2000000002a */
[--C-:B------:R-:W-:Y:S01]  /*4050*/  FFMA.FTZ R141, R141, UR32, -R190.reuse ;  /* 0x000000208d8d7c23 */ /* 0x100fe200080108be */
[----:B------:R-:W-:Y:S01]  /*4060*/  PRMT R29, R30, 0x7632, R29 ;  /* 0x000076321e1d7816 */ /* 0x000fe2000000001d */
[--C-:B------:R-:W-:Y:S01]  /*4070*/  FFMA.FTZ R139, R139, UR32, -R190.reuse ;  /* 0x000000208b8b7c23 */ /* 0x100fe200080108be */
[--C-:B------:R-:W-:Y:S01]  /*4080*/  HSET2.LE.AND R50, R50, R175.reuse, PT ;  /* 0x000000af32327233 */ /* 0x100fe20003803000 */
[----:B------:R-:W-:Y:S01]  /*4090*/  FFMA.FTZ R134, R17, UR32, -R190 ;  /* 0x0000002011867c23 */ /* 0x000fe200080108be */
[----:B------:R-:W-:Y:S01]  /*40a0*/  PRMT R9, R84, 0x5410, R35 ;  /* 0x0000541054097816 */ /* 0x000fe20000000023 */
[----:B------:R-:W-:Y:S01]  /*40b0*/  FADD.FTZ R115, R116, R115 ;  /* 0x0000007374737221 */ /* 0x000fe20000010000 */
[----:B------:R-:W-:Y:S01]  /*40c0*/  SHF.R.U32.HI R5, RZ, 0x10, R31 ;  /* 0x00000010ff057819 */ /* 0x000fe2000001161f */
[----:B------:R-:W-:Y:S01]  /*40d0*/  MUFU.EX2 R116, R137 ;  /* 0x0000008900747308 */ /* 0x000fe20000000800 */
[----:B------:R-:W-:Y:S01]  /*40e0*/  LOP3.LUT R112, R31, 0xffff, RZ, 0xc0, !PT ;  /* 0x0000ffff1f707812 */ /* 0x000fe200078ec0ff */
[----:B------:R-:W-:Y:S01]  /*40f0*/  FADD.FTZ R118, R119, R118 ;  /* 0x0000007677767221 */ /* 0x000fe20000010000 */
[----:B------:R-:W-:Y:S01]  /*4100*/  HSET2.LE.AND R4, R4, R175, PT ;  /* 0x000000af04047233 */ /* 0x000fe20003803000 */
[----:B------:R-:W-:Y:S01]  /*4110*/  MUFU.EX2 R181, R181 ;  /* 0x000000b500b57308 */ /* 0x000fe20000000800 */
[----:B------:R-:W-:-:S02]  /*4120*/  PRMT R51, R30, 0x5410, R29 ;  /* 0x000054101e337816 */ /* 0x000fc4000000001d */
[----:B------:R-:W-:Y:S02]  /*4130*/  LOP3.LUT R50, R9, R50, RZ, 0xc0, !PT ;  /* 0x0000003209327212 */ /* 0x000fe400078ec0ff */
[----:B------:R-:W-:Y:S01]  /*4140*/  SHF.R.U32.HI R108, RZ, 0x18, R31 ;  /* 0x00000018ff6c7819 */ /* 0x000fe2000001161f */
[----:B------:R-:W3:Y:S01]  /*4150*/  LDSM.16.MT88.4 R8, [R126+0x6400] ;  /* 0x006400007e08783b */ /* 0x000ee20000004200 */
[----:B------:R-:W-:Y:S02]  /*4160*/  LOP3.LUT R5, R5, 0xff, RZ, 0xc0, !PT ;  /* 0x000000ff05057812 */ /* 0x000fe400078ec0ff */
[----:B------:R-:W-:Y:S02]  /*4170*/  LOP3.LUT R113, R31, 0xff, RZ, 0xc0, !PT ;  /* 0x000000ff1f717812 */ /* 0x000fe400078ec0ff */
[----:B------:R-:W-:Y:S02]  /*4180*/  SHF.R.U32.HI R112, RZ, 0x8, R112 ;  /* 0x00000008ff707819 */ /* 0x000fe40000011670 */
[----:B--2---:R-:W-:-:S02]  /*4190*/  F2FP.F16.F32.PACK_AB R28, R93, R138 ;  /* 0x0000008a5d1c723e */ /* 0x004fc400000000ff */
[----:B-----5:R-:W-:Y:S02]  /*41a0*/  F2FP.F16.F32.PACK_AB R26, R95, R140 ;  /* 0x0000008c5f1a723e */ /* 0x020fe400000000ff */
[----:B------:R-:W-:Y:S02]  /*41b0*/  LOP3.LUT R51, R51, R4, RZ, 0xc0, !PT ;  /* 0x0000000433337212 */ /* 0x000fe400078ec0ff */
[----:B------:R-:W-:Y:S02]  /*41c0*/  PRMT R4, R5, 0x5410, R108 ;  /* 0x0000541005047816 */ /* 0x000fe4000000006c */
[----:B------:R-:W-:Y:S02]  /*41d0*/  PRMT R12, R113, 0x5410, R112 ;  /* 0x00005410710c7816 */ /* 0x000fe40000000070 */
[----:B------:R-:W-:Y:S01]  /*41e0*/  PRMT R27, R28, 0x7632, R27 ;  /* 0x000076321c1b7816 */ /* 0x000fe2000000001b */
[----:B------:R-:W-:Y:S01]  /*41f0*/  HMMA.16816.F32 R52, R48, R56, RZ ;  /* 0x000000383034723c */ /* 0x000fe200000018ff */
[----:B------:R-:W-:-:S02]  /*4200*/  PRMT R25, R26, 0x7632, R25 ;  /* 0x000076321a197816 */ /* 0x000fc40000000019 */
[--C-:B------:R-:W-:Y:S02]  /*4210*/  HSET2.LE.AND R13, R4, R175.reuse, PT ;  /* 0x000000af040d7233 */ /* 0x100fe40003803000 */
[----:B------:R-:W-:Y:S02]  /*4220*/  HSET2.LE.AND R12, R12, R175, PT ;  /* 0x000000af0c0c7233 */ /* 0x000fe40003803000 */
[----:B------:R-:W-:Y:S01]  /*4230*/  PRMT R5, R28, 0x5410, R27 ;  /* 0x000054101c057816 */ /* 0x000fe2000000001b */
[----:B------:R-:W-:Y:S01]  /*4240*/  HMMA.16816.F32 R56, R48, R58, RZ ;  /* 0x0000003a3038723c */ /* 0x000fe200000018ff */
[----:B------:R-:W-:Y:S02]  /*4250*/  PRMT R4, R26, 0x5410, R25 ;  /* 0x000054101a047816 */ /* 0x000fe40000000019 */
[----:B------:R-:W-:Y:S02]  /*4260*/  LOP3.LUT R12, R5, R12, RZ, 0xc0, !PT ;  /* 0x0000000c050c7212 */ /* 0x000fe400078ec0ff */
[----:B------:R-:W-:-:S02]  /*4270*/  LOP3.LUT R13, R4, R13, RZ, 0xc0, !PT ;  /* 0x0000000d040d7212 */ /* 0x000fc400078ec0ff */
[----:B------:R-:W-:Y:S01]  /*4280*/  PRMT R111, R68, 0x7771, RZ ;  /* 0x00007771446f7816 */ /* 0x000fe200000000ff */
[----:B------:R-:W2:Y:S01]  /*4290*/  LDSM.16.MT88.4 R4, [R124+0x6400] ;  /* 0x006400007c04783b */ /* 0x000ea20000004200 */
[----:B------:R-:W-:Y:S02]  /*42a0*/  LOP3.LUT R14, R14, 0xff, RZ, 0xc0, !PT ;  /* 0x000000ff0e0e7812 */ /* 0x000fe400078ec0ff */
[----:B----4-:R-:W-:Y:S02]  /*42b0*/  F2FP.F16.F32.PACK_AB R34, R90, R87 ;  /* 0x000000575a22723e */ /* 0x010fe400000000ff */
[----:B------:R-:W-:Y:S02]  /*42c0*/  PRMT R14, R14, 0x5410, R111 ;  /* 0x000054100e0e7816 */ /* 0x000fe4000000006f */
[C---:B------:R-:W-:Y:S02]  /*42d0*/  PRMT R110, R68.reuse, 0x7772, RZ ;  /* 0x00007772446e7816 */ /* 0x040fe400000000ff */
[----:B------:R-:W-:-:S02]  /*42e0*/  PRMT R109, R68, 0x7773, RZ ;  /* 0x00007773446d7816 */ /* 0x000fc400000000ff */
[----:B------:R-:W-:Y:S02]  /*42f0*/  PRMT R33, R34, 0x7632, R33 ;  /* 0x0000763222217816 */ /* 0x000fe40000000021 */
[----:B-1----:R-:W-:Y:S02]  /*4300*/  F2FP.F16.F32.PACK_AB R32, R89, R94 ;  /* 0x0000005e5920723e */ /* 0x002fe400000000ff */
[----:B------:R-:W-:Y:S02]  /*4310*/  HSET2.LE.AND R15, R14, R175, PT ;  /* 0x000000af0e0f7233 */ /* 0x000fe40003803000 */
[----:B------:R-:W-:Y:S02]  /*4320*/  PRMT R60, R110, 0x5410, R109 ;  /* 0x000054106e3c7816 */ /* 0x000fe4000000006d */
[----:B------:R-:W-:Y:S02]  /*4330*/  PRMT R14, R34, 0x5410, R33 ;  /* 0x00005410220e7816 */ /* 0x000fe40000000021 */
[----:B------:R-:W-:-:S02]  /*4340*/  PRMT R31, R32, 0x7632, R31 ;  /* 0x00007632201f7816 */ /* 0x000fc4000000001f */
[----:B------:R-:W-:Y:S02]  /*4350*/  HSET2.LE.AND R60, R60, R175, PT ;  /* 0x000000af3c3c7233 */ /* 0x000fe40003803000 */
[----:B------:R-:W-:Y:S02]  /*4360*/  LOP3.LUT R14, R14, R15, RZ, 0xc0, !PT ;  /* 0x0000000f0e0e7212 */ /* 0x000fe400078ec0ff */
[----:B------:R-:W-:Y:S02]  /*4370*/  PRMT R15, R32, 0x5410, R31 ;  /* 0x00005410200f7816 */ /* 0x000fe4000000001f */
[----:B------:R-:W-:Y:S02]  /*4380*/  PRMT R148, R68, 0x7770, RZ ;  /* 0x0000777044947816 */ /* 0x000fe400000000ff */
[----:B------:R-:W-:Y:S02]  /*4390*/  LOP3.LUT R15, R15, R60, RZ, 0xc0, !PT ;  /* 0x0000003c0f0f7212 */ /* 0x000fe400078ec0ff */
[----:B------:R-:W-:Y:S01]  /*43a0*/  HMMA.16816.F32 R60, R48, R64, RZ ;  /* 0x00000040303c723c */ /* 0x000fe200000018ff */
[----:B------:R-:W-:-:S02]  /*43b0*/  ISETP.LE.U32.AND P4, PT, R80, UR30, PT ;  /* 0x0000001e50007c0c */ /* 0x000fc4000bf83070 */
[----:B------:R-:W1:Y:S01]  /*43c0*/  LDSM.16.MT88.4 R80, [R124+0x7000] ;  /* 0x007000007c50783b */ /* 0x000e620000004200 */
[----:B------:R-:W-:Y:S02]  /*43d0*/  LOP3.LUT R79, R79, 0xffff, RZ, 0xc0, !PT ;  /* 0x0000ffff4f4f7812 */ /* 0x000fe400078ec0ff */
[----:B------:R-:W-:Y:S02]  /*43e0*/  ISETP.GT.U32.AND P5, PT, R76, UR30, PT ;  /* 0x0000001e4c007c0c */ /* 0x000fe4000bfa4070 */
[----:B---3--:R-:W-:Y:S01]  /*43f0*/  HMMA.16816.F32 R52, R12, R8, R52 ;  /* 0x000000080c34723c */ /* 0x008fe20000001834 */
[----:B------:R-:W-:Y:S02]  /*4400*/  LOP3.LUT R8, R71, UR27, R187, 0x96, !PT ;  /* 0x0000001b47087c12 */ /* 0x000fe4000f8e96bb */
[----:B------:R-:W-:Y:S02]  /*4410*/  ISETP.LE.U32.AND P6, PT, R79, UR30, PT ;  /* 0x0000001e4f007c0c */ /* 0x000fe4000bfc3070 */
[----:B------:R-:W-:Y:S01]  /*4420*/  ISETP.LE.U32.AND P1, PT, R77, UR30, PT ;  /* 0x0000001e4d007c0c */ /* 0x000fe2000bf23070 */
[----:B------:R-:W-:Y:S01]  /*4430*/  IMAD.WIDE.U32 R8, R8, -0x326172a9, RZ ;  /* 0xcd9e8d5708087825 */ /* 0x000fe200078e00ff */
[----:B------:R-:W-:Y:S01]  /*4440*/  PRMT R154, R154, 0x7770, RZ ;  /* 0x000077709a9a7816 */ /* 0x000fe200000000ff */
[----:B------:R-:W-:Y:S01]  /*4450*/  HMMA.16816.F32 R64, R48, R66, RZ ;  /* 0x000000423040723c */ /* 0x000fe200000018ff */
[----:B------:R-:W-:-:S02]  /*4460*/  LOP3.LUT R112, R112, 0xffff, RZ, 0xc0, !PT ;  /* 0x0000ffff70707812 */ /* 0x000fc400078ec0ff */
[----:B------:R-:W-:Y:S01]  /*4470*/  LOP3.LUT R9, R188, UR29, R9, 0x96, !PT ;  /* 0x0000001dbc097c12 */ /* 0x000fe2000f8e9609 */
[----:B------:R-:W-:Y:S01]  /*4480*/  @P5 HADD2 R36, -R35.H0_H0, -RZ.H0_H0 ;  /* 0xa00000ff23245230 */ /* 0x000fe20000000900 */
[----:B------:R-:W-:Y:S02]  /*4490*/  LOP3.LUT R8, R8, UR28, R179, 0x96, !PT ;  /* 0x0000001c08087c12 */ /* 0x000fe4000f8e96b3 */
[----:B------:R-:W-:Y:S01]  /*44a0*/  ISETP.LE.U32.AND P2, PT, R154, UR30, PT ;  /* 0x0000001e9a007c0c */ /* 0x000fe2000bf43070 */
[----:B--2---:R-:W-:Y:S01]  /*44b0*/  HMMA.16816.F32 R60, R12, R4, R60 ;  /* 0x000000040c3c723c */ /* 0x004fe2000000183c */
[----:B------:R-:W-:-:S04]  /*44c0*/  IMAD.WIDE.U32 R4, R9, -0x2daee0ad, RZ ;  /* 0xd2511f5309047825 */ /* 0x000fc800078e00ff */
[----:B------:R-:W-:Y:S01]  /*44d0*/  @!P6 HADD2 R40, -R91.H0_H0, -RZ.H0_H0 ;  /* 0xa00000ff5b28e230 */ /* 0x000fe20000000900 */
[----:B------:R-:W-:Y:S01]  /*44e0*/  @P5 PRMT R35, R36, 0x5410, RZ ;  /* 0x0000541024235816 */ /* 0x000fe200000000ff */
[----:B------:R-:W-:Y:S02]  /*44f0*/  @!P1 HADD2 R38, -R85.H0_H0, -RZ.H0_H0 ;  /* 0xa00000ff55269230 */ /* 0x000fe40000000900 */
[----:B------:R-:W-:Y:S01]  /*4500*/  IMAD.WIDE.U32 R8, R8, -0x2daee0ad, RZ ;  /* 0xd2511f5308087825 */ /* 0x000fe200078e00ff */
[----:B------:R-:W-:Y:S01]  /*4510*/  LOP3.LUT R5, R184, UR23, R5, 0x96, !PT ;  /* 0x00000017b8057c12 */ /* 0x000fe2000f8e9605 */
[----:B------:R-:W-:Y:S02]  /*4520*/  HMMA.16816.F32 R56, R12, R10, R56 ;  /* 0x0000000a0c38723c */ /* 0x000fe40000001838 */
[----:B------:R-:W-:Y:S01]  /*4530*/  FFMA.FTZ R10, R41, UR32, -R190 ;  /* 0x00000020290a7c23 */ /* 0x000fe200080108be */
[----:B------:R-:W-:Y:S01]  /*4540*/  LOP3.LUT R4, R4, UR19, R9, 0x96, !PT ;  /* 0x0000001304047c12 */ /* 0x000fe2000f8e9609 */
[----:B------:R-:W-:-:S04]  /*4550*/  IMAD.WIDE.U32 R150, R5, -0x326172a9, RZ ;  /* 0xcd9e8d5705967825 */ /* 0x000fc800078e00ff */
[----:B------:R-:W-:Y:S01]  /*4560*/  @!P4 HADD2 R41, -R92.H0_H0, -RZ.H0_H0 ;  /* 0xa00000ff5c29c230 */ /* 0x000fe20000000900 */
[----:B------:R-:W-:Y:S01]  /*4570*/  @!P6 PRMT R91, R40, 0x5410, RZ ;  /* 0x00005410285be816 */ /* 0x000fe200000000ff */
[----:B------:R2:W-:Y:S01]  /*4580*/  MUFU.EX2 R119, R10 ;  /* 0x0000000a00777308 */ /* 0x0005e20000000800 */
[----:B------:R-:W-:Y:S01]  /*4590*/  ISETP.GT.U32.AND P6, PT, R42, UR30, PT ;  /* 0x0000001e2a007c0c */ /* 0x000fe2000bfc4070 */
[----:B------:R-:W-:Y:S01]  /*45a0*/  HMMA.16816.F32 R64, R12, R6, R64 ;  /* 0x000000060c40723c */ /* 0x000fe20000001840 */
[----:B------:R-:W-:Y:S01]  /*45b0*/  IMAD.WIDE.U32 R6, R4, -0x326172a9, RZ ;  /* 0xcd9e8d5704067825 */ /* 0x000fe200078e00ff */
[----:B------:R-:W-:Y:S01]  /*45c0*/  LOP3.LUT R4, R178, UR22, R151, 0x96, !PT ;  /* 0x00000016b2047c12 */ /* 0x000fe2000f8e9697 */
[----:B------:R-:W-:Y:S01]  /*45d0*/  STG.E.U16 desc[UR24][R122.64+0x2], R91 ;  /* 0x0000025b7a007986 */ /* 0x000fe2000c101518 */
[----:B------:R-:W-:Y:S02]  /*45e0*/  @!P4 PRMT R92, R41, 0x5410, RZ ;  /* 0x00005410295cc816 */ /* 0x000fe400000000ff */
[----:B------:R-:W-:Y:S01]  /*45f0*/  LOP3.LUT R150, R150, UR18, R7, 0x96, !PT ;  /* 0x0000001296967c12 */ /* 0x000fe2000f8e9607 */
[----:B------:R-:W-:Y:S01]  /*4600*/  IMAD.WIDE.U32 R4, R4, -0x2daee0ad, RZ ;  /* 0xd2511f5304047825 */ /* 0x000fe200078e00ff */
[----:B------:R-:W-:Y:S01]  /*4610*/  HMMA.16816.F32 R68, R48, R72, RZ ;  /* 0x000000483044723c */ /* 0x000fe200000018ff */
[----:B------:R-:W-:Y:S01]  /*4620*/  ISETP.GT.U32.AND P4, PT, R43, UR30, PT ;  /* 0x0000001e2b007c0c */ /* 0x000fe2000bf84070 */
[----:B------:R-:W-:Y:S01]  /*4630*/  STG.E.U16 desc[UR24][R122.64], R92 ;  /* 0x0000005c7a007986 */ /* 0x000fe2000c101518 */
[----:B------:R-:W-:Y:S01]  /*4640*/  IMAD.WIDE.U32 R150, R150, -0x2daee0ad, RZ ;  /* 0xd2511f5396967825 */ /* 0x000fe200078e00ff */
[----:B------:R-:W-:-:S03]  /*4650*/  LOP3.LUT R5, R8, UR17, R5, 0x96, !PT ;  /* 0x0000001108057c12 */ /* 0x000fc6000f8e9605 */
[----:B------:R-:W-:Y:S01]  /*4660*/  @P6 HADD2 R46, -R29.H0_H0, -RZ.H0_H0 ;  /* 0xa00000ff1d2e6230 */ /* 0x000fe20000000900 */
[----:B------:R-:W-:Y:S01]  /*4670*/  LDSM.16.MT88.4 R40, [R126+0x8000] ;  /* 0x008000007e28783b */ /* 0x000fe20000004200 */
[----:B------:R-:W-:Y:S01]  /*4680*/  @!P1 PRMT R85, R38, 0x5410, RZ ;  /* 0x0000541026559816 */ /* 0x000fe200000000ff */
[----:B------:R-:W-:Y:S01]  /*4690*/  HMMA.16816.F32 R72, R48, R74, RZ ;  /* 0x0000004a3048723c */ /* 0x000fe200000018ff */
[----:B------:R-:W-:Y:S01]  /*46a0*/  LOP3.LUT R4, R4, UR13, R151, 0x96, !PT ;  /* 0x0000000d04047c12 */ /* 0x000fe2000f8e9697 */
[----:B------:R-:W-:-:S04]  /*46b0*/  IMAD.WIDE.U32 R8, R5, -0x326172a9, RZ ;  /* 0xcd9e8d5705087825 */ /* 0x000fc800078e00ff */
[--C-:B------:R-:W-:Y:S01]  /*46c0*/  FFMA.FTZ R151, R23, UR32, -R190.reuse ;  /* 0x0000002017977c23 */ /* 0x100fe200080108be */
[----:B------:R-:W-:Y:S01]  /*46d0*/  ISETP.LE.U32.AND P5, PT, R148, UR30, PT ;  /* 0x0000001e94007c0c */ /* 0x000fe2000bfa3070 */
[----:B------:R-:W-:Y:S01]  /*46e0*/  IMAD.WIDE.U32 R4, R4, -0x326172a9, RZ ;  /* 0xcd9e8d5704047825 */ /* 0x000fe200078e00ff */
[----:B------:R-:W-:Y:S01]  /*46f0*/  LOP3.LUT R145, R6, UR16, R9, 0x96, !PT ;  /* 0x0000001006917c12 */ /* 0x000fe2000f8e9609 */
[C---:B-1----:R-:W-:Y:S02]  /*4700*/  HMMA.16816.F32 R76, R48.reuse, R80, RZ ;  /* 0x00000050304c723c */ /* 0x042fe400000018ff */
[----:B------:R-:W-:Y:S01]  /*4710*/  FFMA.FTZ R9, R39, UR32, -R190 ;  /* 0x0000002027097c23 */ /* 0x000fe200080108be */
[----:B------:R-:W-:Y:S01]  /*4720*/  IMAD.MOV.U32 R136, RZ, RZ, R4 ;  /* 0x000000ffff887224 */ /* 0x000fe200078e0004 */
[----:B------:R-:W-:Y:S01]  /*4730*/  LOP3.LUT R8, R8, UR9, R5, 0x96, !PT ;  /* 0x0000000908087c12 */ /* 0x000fe2000f8e9605 */
[----:B------:R-:W-:Y:S01]  /*4740*/  FFMA.FTZ R190, R37, UR32, -R190 ;  /* 0x0000002025be7c23 */ /* 0x000fe200080108be */
[C---:B------:R-:W-:Y:S01]  /*4750*/  PRMT R144, R4.reuse, 0x7770, RZ ;  /* 0x0000777004907816 */ /* 0x040fe200000000ff */
[----:B------:R-:W-:Y:S01]  /*4760*/  @!P2 HADD2 R37, -R84.H0_H0, -RZ.H0_H0 ;  /* 0xa00000ff5425a230 */ /* 0x000fe20000000900 */
[C---:B------:R-:W-:Y:S01]  /*4770*/  PRMT R11, R4.reuse, 0x7771, RZ ;  /* 0x00007771040b7816 */ /* 0x040fe200000000ff */
[----:B------:R-:W-:Y:S01]  /*4780*/  HMMA.16816.F32 R80, R48, R82, RZ ;  /* 0x000000523050723c */ /* 0x000fe200000018ff */
[C---:B------:R-:W-:Y:S01]  /*4790*/  PRMT R143, R4.reuse, 0x7772, RZ ;  /* 0x00007772048f7816 */ /* 0x040fe200000000ff */
[----:B------:R-:W-:Y:S01]  /*47a0*/  @P4 HADD2 R107, -R30.H0_H0, -RZ.H0_H0 ;  /* 0xa00000ff1e6b4230 */ /* 0x000fe20000000900 */
[----:B------:R-:W-:Y:S01]  /*47b0*/  PRMT R142, R4, 0x7773, RZ ;  /* 0x00007773048e7816 */ /* 0x000fe200000000ff */
[----:B------:R-:W-:Y:S01]  /*47c0*/  @!P5 HADD2 R99, -R34.H0_H0, -RZ.H0_H0 ;  /* 0xa00000ff2263d230 */ /* 0x000fe20000000900 */
[----:B------:R-:W1:Y:S01]  /*47d0*/  LDSM.16.MT88.4 R4, [R126+0x7400] ;  /* 0x007400007e04783b */ /* 0x000e620000004200 */
[----:B------:R-:W-:Y:S01]  /*47e0*/  @!P2 PRMT R84, R37, 0x5410, RZ ;  /* 0x000054102554a816 */ /* 0x000fe200000000ff */
[----:B------:R-:W-:Y:S01]  /*47f0*/  MUFU.EX2 R190, R190 ;  /* 0x000000be00be7308 */ /* 0x000fe20000000800 */
[----:B------:R-:W-:-:S02]  /*4800*/  ISETP.LE.U32.AND P2, PT, R112, UR30, PT ;  /* 0x0000001e70007c0c */ /* 0x000fc4000bf43070 */
[----:B------:R-:W-:Y:S02]  /*4810*/  @P4 PRMT R30, R107, 0x5410, RZ ;  /* 0x000054106b1e4816 */ /* 0x000fe400000000ff */
[----:B------:R-:W-:Y:S02]  /*4820*/  ISETP.GT.U32.AND P4, PT, R111, UR30, PT ;  /* 0x0000001e6f007c0c */ /* 0x000fe4000bf84070 */
[----:B------:R-:W-:Y:S01]  /*4830*/  @P6 PRMT R29, R46, 0x5410, RZ ;  /* 0x000054102e1d6816 */ /* 0x000fe200000000ff */
[----:B------:R-:W-:Y:S01]  /*4840*/  MUFU.EX2 R111, R147 ;  /* 0x00000093006f7308 */ /* 0x000fe20000000800 */
[----:B------:R-:W-:Y:S02]  /*4850*/  ISETP.LE.U32.AND P6, PT, R108, UR30, PT ;  /* 0x0000001e6c007c0c */ /* 0x000fe4000bfc3070 */
[----:B------:R-:W-:Y:S01]  /*4860*/  @!P5 PRMT R34, R99, 0x5410, RZ ;  /* 0x000054106322d816 */ /* 0x000fe200000000ff */
[----:B------:R-:W-:Y:S01]  /*4870*/  MUFU.EX2 R108, R152 ;  /* 0x00000098006c7308 */ /* 0x000fe20000000800 */
[----:B------:R-:W-:Y:S01]  /*4880*/  LOP3.LUT R136, R136, 0xff, RZ, 0xc0, !PT ;  /* 0x000000ff88887812 */ /* 0x000fe200078ec0ff */
[----:B------:R-:W-:Y:S01]  /*4890*/  @!P2 HADD2 R44, -R27.H0_H0, -RZ.H0_H0 ;  /* 0xa00000ff1b2ca230 */ /* 0x000fe20000000900 */
[----:B------:R-:W-:Y:S01]  /*48a0*/  ISETP.GT.U32.AND P5, PT, R142, UR30, PT ;  /* 0x0000001e8e007c0c */ /* 0x000fe2000bfa4070 */
[----:B------:R-:W3:Y:S01]  /*48b0*/  MUFU.EX2 R99, R153 ;  /* 0x0000009900637308 */ /* 0x000ee20000000800 */
[----:B------:R-:W-:Y:S01]  /*48c0*/  PRMT R136, R136, 0x5410, R11 ;  /* 0x0000541088887816 */ /* 0x000fe2000000000b */
[----:B------:R-:W-:Y:S01]  /*48d0*/  @P4 HADD2 R18, -R33.H0_H0, -RZ.H0_H0 ;  /* 0xa00000ff21124230 */ /* 0x000fe20000000900 */
[----:B------:R-:W-:-:S02]  /*48e0*/  @!P2 PRMT R27, R44, 0x5410, RZ ;  /* 0x000054102c1ba816 */ /* 0x000fc400000000ff */
[----:B------:R-:W-:Y:S01]  /*48f0*/  ISETP.GT.U32.AND P2, PT, R109, UR30, PT ;  /* 0x0000001e6d007c0c */ /* 0x000fe2000bf44070 */
[----:B------:R-:W-:Y:S01]  /*4900*/  @!P6 HADD2 R100, -R25.H0_H0, -RZ.H0_H0 ;  /* 0xa00000ff1964e230 */ /* 0x000fe20000000900 */
[----:B------:R-:W-:Y:S01]  /*4910*/  LOP3.LUT R44, R8, 0xff, RZ, 0xc0, !PT ;  /* 0x000000ff082c7812 */ /* 0x000fe200078ec0ff */
[----:B------:R-:W-:Y:S01]  /*4920*/  MUFU.EX2 R109, R151 ;  /* 0x00000097006d7308 */ /* 0x000fe20000000800 */
[----:B--2---:R-:W-:Y:S02]  /*4930*/  HSET2.LE.AND R10, R136, R175, PT ;  /* 0x000000af880a7233 */ /* 0x004fe40003803000 */
[----:B------:R-:W-:Y:S02]  /*4940*/  @!P6 PRMT R25, R100, 0x5410, RZ ;  /* 0x000054106419e816 */ /* 0x000fe400000000ff */
[----:B------:R-:W2:Y:S01]  /*4950*/  MUFU.EX2 R100, R149 ;  /* 0x0000009500647308 */ /* 0x000ea20000000800 */
[----:B---3--:R-:W-:Y:S02]  /*4960*/  F2FP.F16.F32.PACK_AB R107, R108, R99 ;  /* 0x000000636c6b723e */ /* 0x008fe400000000ff */
[----:B------:R-:W-:-:S02]  /*4970*/  ISETP.GT.U32.AND P6, PT, R143, UR30, PT ;  /* 0x0000001e8f007c0c */ /* 0x000fc4000bfc4070 */
[----:B------:R-:W-:Y:S01]  /*4980*/  @P2 HADD2 R16, -R31.H0_H0, -RZ.H0_H0 ;  /* 0xa00000ff1f102230 */ /* 0x000fe20000000900 */
[----:B------:R-:W-:Y:S01]  /*4990*/  PRMT R142, R143, 0x5410, R142 ;  /* 0x000054108f8e7816 */ /* 0x000fe2000000008e */
[C---:B-1----:R-:W-:Y:S01]  /*49a0*/  HMMA.16816.F32 R68, R12.reuse, R4, R68 ;  /* 0x000000040c44723c */ /* 0x042fe20000001844 */
[----:B------:R-:W-:Y:S02]  /*49b0*/  PRMT R4, R33, 0x7632, R4 ;  /* 0x0000763221047816 */ /* 0x000fe40000000004 */
[----:B------:R-:W-:Y:S02]  /*49c0*/  @P4 PRMT R33, R18, 0x5410, RZ ;  /* 0x0000541012214816 */ /* 0x000fe400000000ff */
[----:B------:R-:W-:Y:S02]  /*49d0*/  LOP3.LUT R4, R4, 0xff, RZ, 0xc0, !PT ;  /* 0x000000ff04047812 */ /* 0x000fe400078ec0ff */
[----:B------:R-:W-:Y:S01]  /*49e0*/  ISETP.LE.U32.AND P4, PT, R44, UR30, PT ;  /* 0x0000001e2c007c0c */ /* 0x000fe2000bf83070 */
[----:B------:R-:W-:Y:S01]  /*49f0*/  HMMA.16816.F32 R72, R12, R6, R72 ;  /* 0x000000060c48723c */ /* 0x000fe20000001848 */
[----:B------:R-:W-:-:S02]  /*4a00*/  ISETP.LE.U32.AND P3, PT, R4, UR30, PT ;  /* 0x0000001e04007c0c */ /* 0x000fc4000bf63070 */
[----:B------:R-:W1:Y:S01]  /*4a10*/  LDSM.16.MT88.4 R4, [R124+0x7400] ;  /* 0x007400007c04783b */ /* 0x000e620000004200 */
[----:B--2---:R-:W-:Y:S02]  /*4a20*/  F2FP.F16.F32.PACK_AB R112, R100, R109 ;  /* 0x0000006d6470723e */ /* 0x004fe400000000ff */
[----:B------:R-:W-:-:S06]  /*4a30*/  HSET2.LE.AND R142, R142, R175, PT ;  /* 0x000000af8e8e7233 */ /* 0x000fcc0003803000 */
[----:B------:R-:W-:Y:S02]  /*4a40*/  @!P4 HADD2 R106, -R107.H0_H0, -RZ.H0_H0 ;  /* 0xa00000ff6b6ac230 */ /* 0x000fe40000000900 */
[----:B------:R-:W-:-:S05]  /*4a50*/  @!P3 HADD2 R39, -R86.H0_H0, -RZ.H0_H0 ;  /* 0xa00000ff5627b230 */ /* 0x000fca0000000900 */
[----:B------:R-:W-:Y:S02]  /*4a60*/  @!P3 PRMT R86, R39, 0x5410, RZ ;  /* 0x000054102756b816 */ /* 0x000fe400000000ff */
[----:B------:R-:W-:Y:S01]  /*4a70*/  HMMA.16816.F32 R36, R48, R40, RZ ;  /* 0x000000283024723c */ /* 0x000fe200000018ff */
[----:B------:R-:W-:-:S07]  /*4a80*/  ISETP.LE.U32.AND P3, PT, R113, UR30, PT ;  /* 0x0000001e71007c0c */ /* 0x000fce000bf63070 */
[----:B------:R-:W-:Y:S06]  /*4a90*/  HMMA.16816.F32 R40, R48, R42, RZ ;  /* 0x0000002a3028723c */ /* 0x000fec00000018ff */
[----:B------:R-:W-:-:S05]  /*4aa0*/  @!P3 HADD2 R45, -R28.H0_H0, -RZ.H0_H0 ;  /* 0xa00000ff1c2db230 */ /* 0x000fca0000000900 */
[----:B------:R-:W-:Y:S02]  /*4ab0*/  @!P3 PRMT R28, R45, 0x5410, RZ ;  /* 0x000054102d1cb816 */ /* 0x000fe400000000ff */
[----:B------:R-:W-:Y:S01]  /*4ac0*/  ISETP.GT.U32.AND P3, PT, R110, UR30, PT ;  /* 0x0000001e6e007c0c */ /* 0x000fe2000bf64070 */
[C---:B-1----:R-:W-:Y:S01]  /*4ad0*/  HMMA.16816.F32 R76, R12.reuse, R4, R76 ;  /* 0x000000040c4c723c */ /* 0x042fe2000000184c */
[----:B------:R-:W-:Y:S02]  /*4ae0*/  PRMT R4, R31, 0x7632, R4 ;  /* 0x000076321f047816 */ /* 0x000fe40000000004 */
[----:B------:R-:W-:Y:S02]  /*4af0*/  @P2 PRMT R31, R16, 0x5410, RZ ;  /* 0x00005410101f2816 */ /* 0x000fe400000000ff */
[----:B------:R-:W-:Y:S02]  /*4b00*/  LOP3.LUT R4, R4, 0xff, RZ, 0xc0, !PT ;  /* 0x000000ff04047812 */ /* 0x000fe400078ec0ff */
[----:B------:R-:W-:Y:S01]  /*4b10*/  PRMT R110, R107, 0x7632, R110 ;  /* 0x000076326b6e7816 */ /* 0x000fe2000000006e */
[----:B------:R-:W-:Y:S01]  /*4b20*/  HMMA.16816.F32 R80, R12, R6, R80 ;  /* 0x000000060c50723c */ /* 0x000fe20000001850 */
[----:B------:R-:W-:-:S02]  /*4b30*/  ISETP.LE.U32.AND P1, PT, R4, UR30, PT ;  /* 0x0000001e04007c0c */ /* 0x000fc4000bf23070 */
[----:B------:R-:W1:Y:S01]  /*4b40*/  LDSM.16.MT88.4 R4, [R126+0x8400] ;  /* 0x008400007e04783b */ /* 0x000e620000004200 */
[----:B------:R-:W-:-:S05]  /*4b50*/  @P3 HADD2 R17, -R32.H0_H0, -RZ.H0_H0 ;  /* 0xa00000ff20113230 */ /* 0x000fca0000000900 */
[----:B------:R-:W-:Y:S02]  /*4b60*/  @P3 PRMT R32, R17, 0x5410, RZ ;  /* 0x0000541011203816 */ /* 0x000fe400000000ff */
[----:B------:R-:W-:Y:S02]  /*4b70*/  PRMT R17, R107, 0x5410, R110 ;  /* 0x000054106b117816 */ /* 0x000fe4000000006e */
[----:B------:R-:W-:Y:S01]  /*4b80*/  @!P4 PRMT R107, R106, 0x5410, RZ ;  /* 0x000054106a6bc816 */ /* 0x000fe200000000ff */
[----:B------:R-:W-:Y:S01]  /*4b90*/  @!P1 HADD2 R19, -R26.H0_H0, -RZ.H0_H0 ;  /* 0xa00000ff1a139230 */ /* 0x000fe20000000900 */
[----:B------:R-:W2:Y:S04]  /*4ba0*/  MUFU.EX2 R106, R146 ;  /* 0x00000092006a7308 */ /* 0x000ea80000000800 */
[----:B------:R-:W-:-:S02]  /*4bb0*/  @!P1 PRMT R26, R19, 0x5410, RZ ;  /* 0x00005410131a9816 */ /* 0x000fc400000000ff */
[----:B------:R-:W-:Y:S02]  /*4bc0*/  ISETP.LE.U32.AND P1, PT, R144, UR30, PT ;  /* 0x0000001e90007c0c */ /* 0x000fe4000bf23070 */
[----:B--2---:R-:W-:-:S11]  /*4bd0*/  F2FP.F16.F32.PACK_AB R113, R106, R111 ;  /* 0x0000006f6a71723e */ /* 0x004fd600000000ff */
[----:B------:R-:W-:Y:S01]  /*4be0*/  @!P1 HADD2 R97, -R113.H0_H0, -RZ.H0_H0 ;  /* 0xa00000ff71619230 */ /* 0x000fe20000000900 */
[----:B-1----:R-:W-:Y:S01]  /*4bf0*/  HMMA.16816.F32 R40, R12, R6, R40 ;  /* 0x000000060c28723c */ /* 0x002fe20000001828 */
[----:B------:R-:W-:-:S04]  /*4c00*/  LOP3.LUT R7, R8, 0xffff, RZ, 0xc0, !PT ;  /* 0x0000ffff08077812 */ /* 0x000fc800078ec0ff */
[----:B------:R-:W-:-:S03]  /*4c10*/  SHF.R.U32.HI R7, RZ, 0x8, R7 ;  /* 0x00000008ff077819 */ /* 0x000fc60000011607 */
[----:B------:R-:W-:Y:S01]  /*4c20*/  HMMA.16816.F32 R36, R12, R4, R36 ;  /* 0x000000040c24723c */ /* 0x000fe20000001824 */
[----:B------:R-:W-:Y:S01]  /*4c30*/  LOP3.LUT R16, R7, 0xffff, RZ, 0xc0, !PT ;  /* 0x0000ffff07107812 */ /* 0x000fe200078ec0ff */
[----:B------:R-:W-:Y:S01]  /*4c40*/  IMAD.WIDE.U32 R4, R145, -0x2daee0ad, RZ ;  /* 0xd2511f5391047825 */ /* 0x000fe200078e00ff */
[----:B------:R-:W-:Y:S02]  /*4c50*/  PRMT R146, R44, 0x5410, R7 ;  /* 0x000054102c927816 */ /* 0x000fe40000000007 */
[----:B------:R-:W-:Y:S02]  /*4c60*/  ISETP.LE.U32.AND P2, PT, R16, UR30, PT ;  /* 0x0000001e10007c0c */ /* 0x000fe4000bf43070 */
[----:B------:R-:W-:Y:S02]  /*4c70*/  PRMT R16, R8, 0x7632, R16 ;  /* 0x0000763208107816 */ /* 0x000fe40000000010 */
[----:B------:R-:W-:Y:S02]  /*4c80*/  PRMT R19, R4, 0x7770, RZ ;  /* 0x0000777004137816 */ /* 0x000fe400000000ff */
[----:B------:R-:W-:-:S02]  /*4c90*/  LOP3.LUT R16, R16, 0xff, RZ, 0xc0, !PT ;  /* 0x000000ff10107812 */ /* 0x000fc400078ec0ff */
[----:B------:R-:W-:Y:S02]  /*4ca0*/  ISETP.LE.U32.AND P4, PT, R19, UR30, PT ;  /* 0x0000001e13007c0c */ /* 0x000fe4000bf83070 */
[----:B------:R-:W-:Y:S02]  /*4cb0*/  ISETP.LE.U32.AND P3, PT, R16, UR30, PT ;  /* 0x0000001e10007c0c */ /* 0x000fe4000bf63070 */
[----:B------:R-:W-:Y:S01]  /*4cc0*/  SHF.R.U32.HI R19, RZ, 0x18, R8 ;  /* 0x00000018ff137819 */ /* 0x000fe20000011608 */
[----:B------:R-:W-:Y:S01]  /*4cd0*/  @!P2 HADD2 R105, -R110.H0_H0, -RZ.H0_H0 ;  /* 0xa00000ff6e69a230 */ /* 0x000fe20000000900 */
[----:B------:R-:W-:Y:S02]  /*4ce0*/  LOP3.LUT R150, R150, UR8, R5, 0x96, !PT ;  /* 0x0000000896967c12 */ /* 0x000fe4000f8e9605 */
[----:B------:R-:W-:Y:S02]  /*4cf0*/  PRMT R5, R4, 0x7772, RZ ;  /* 0x0000777204057816 */ /* 0x000fe400000000ff */
[----:B------:R-:W-:-:S02]  /*4d00*/  @!P2 PRMT R110, R105, 0x5410, RZ ;  /* 0x00005410696ea816 */ /* 0x000fc400000000ff */
[----:B------:R-:W-:Y:S02]  /*4d10*/  ISETP.LE.U32.AND P2, PT, R19, UR30, PT ;  /* 0x0000001e13007c0c */ /* 0x000fe4000bf43070 */
[----:B------:R-:W-:Y:S01]  /*4d20*/  PRMT R105, R112, 0x7632, R105 ;  /* 0x0000763270697816 */ /* 0x000fe20000000069 */
[----:B------:R-:W-:Y:S01]  /*4d30*/  @!P3 HADD2 R104, -R112.H0_H0, -RZ.H0_H0 ;  /* 0xa00000ff7068b230 */ /* 0x000fe20000000900 */
[----:B------:R-:W-:Y:S02]  /*4d40*/  PRMT R6, R4, 0x7773, RZ ;  /* 0x0000777304067816 */ /* 0x000fe400000000ff */
[----:B------:R-:W-:Y:S02]  /*4d50*/  PRMT R18, R112, 0x5410, R105 ;  /* 0x0000541070127816 */ /* 0x000fe40000000069 */
[----:B------:R-:W-:Y:S02]  /*4d60*/  @!P3 PRMT R112, R104, 0x5410, RZ ;  /* 0x000054106870b816 */ /* 0x000fe400000000ff */
[----:B------:R-:W-:-:S02]  /*4d70*/  PRMT R104, R113, 0x7632, R104 ;  /* 0x0000763271687816 */ /* 0x000fc40000000068 */
[----:B------:R-:W-:Y:S01]  /*4d80*/  ISETP.GT.U32.AND P3, PT, R11, UR30, PT ;  /* 0x0000001e0b007c0c */ /* 0x000fe2000bf64070 */
[----:B------:R-:W-:Y:S01]  /*4d90*/  @!P2 HADD2 R98, -R105.H0_H0, -RZ.H0_H0 ;  /* 0xa00000ff6962a230 */ /* 0x000fe20000000900 */
[----:B------:R-:W-:Y:S02]  /*4da0*/  PRMT R11, R113, 0x5410, R104 ;  /* 0x00005410710b7816 */ /* 0x000fe40000000068 */
[----:B------:R-:W-:Y:S02]  /*4db0*/  @!P1 PRMT R113, R97, 0x5410, RZ ;  /* 0x0000541061719816 */ /* 0x000fe400000000ff */
[----:B------:R-:W-:Y:S01]  /*4dc0*/  @!P2 PRMT R105, R98, 0x5410, RZ ;  /* 0x000054106269a816 */ /* 0x000fe200000000ff */
[----:B------:R1:W-:Y:S01]  /*4dd0*/  MUFU.EX2 R97, R139 ;  /* 0x0000008b00617308 */ /* 0x0003e20000000800 */
[C---:B------:R-:W-:Y:S02]  /*4de0*/  ISETP.GT.U32.AND P2, PT, R5.reuse, UR30, PT ;  /* 0x0000001e05007c0c */ /* 0x040fe4000bf44070 */
[----:B------:R-:W-:Y:S01]  /*4df0*/  PRMT R16, R5, 0x5410, R6 ;  /* 0x0000541005107816 */ /* 0x000fe20000000006 */
[----:B------:R2:W3:Y:S01]  /*4e00*/  MUFU.EX2 R98, R141 ;  /* 0x0000008d00627308 */ /* 0x0004e20000000800 */
[C---:B------:R-:W-:Y:S01]  /*4e10*/  PRMT R144, R4.reuse, 0x7771, RZ ;  /* 0x0000777104907816 */ /* 0x040fe200000000ff */
[----:B------:R-:W-:Y:S01]  /*4e20*/  @P3 HADD2 R103, -R104.H0_H0, -RZ.H0_H0 ;  /* 0xa00000ff68673230 */ /* 0x000fe20000000900 */
[----:B------:R-:W-:Y:S01]  /*4e30*/  LOP3.LUT R5, R4, 0xff, RZ, 0xc0, !PT ;  /* 0x000000ff04057812 */ /* 0x000fe200078ec0ff */
[----:B------:R-:W-:Y:S01]  /*4e40*/  FADD.FTZ R4, R114, R115 ;  /* 0x0000007372047221 */ /* 0x000fe20000010000 */
[----:B------:R-:W-:-:S02]  /*4e50*/  SHF.R.U32.HI R8, RZ, 0x10, R8 ;  /* 0x00000010ff087819 */ /* 0x000fc40000011608 */
[----:B------:R-:W-:Y:S02]  /*4e60*/  @P3 PRMT R104, R103, 0x5410, RZ ;  /* 0x0000541067683816 */ /* 0x000fe400000000ff */
[----:B------:R-:W-:Y:S01]  /*4e70*/  LOP3.LUT R8, R8, 0xff, RZ, 0xc0, !PT ;  /* 0x000000ff08087812 */ /* 0x000fe200078ec0ff */
[----:B------:R-:W4:Y:S01]  /*4e80*/  MUFU.EX2 R103, R135 ;  /* 0x0000008700677308 */ /* 0x000f220000000800 */
[----:B------:R-:W-:Y:S01]  /*4e90*/  ISETP.GT.U32.AND P3, PT, R144, UR30, PT ;  /* 0x0000001e90007c0c */ /* 0x000fe2000bf64070 */
[----:B-1----:R-:W-:Y:S01]  /*4ea0*/  FADD.FTZ R139, R131, R4 ;  /* 0x00000004838b7221 */ /* 0x002fe20000010000 */
[----:B------:R-:W-:Y:S01]  /*4eb0*/  PRMT R144, R5, 0x5410, R144 ;  /* 0x0000541005907816 */ /* 0x000fe20000000090 */
[----:B--2---:R-:W-:Y:S01]  /*4ec0*/  FADD.FTZ R141, R117, R118 ;  /* 0x00000076758d7221 */ /* 0x004fe20000010000 */
[----:B---3--:R-:W-:Y:S01]  /*4ed0*/  F2FP.F16.F32.PACK_AB R115, R97, R98 ;  /* 0x000000626173723e */ /* 0x008fe200000000ff */
[----:B------:R-:W-:Y:S01]  /*4ee0*/  FADD.FTZ R140, R140, R139 ;  /* 0x0000008b8c8c7221 */ /* 0x000fe20000010000 */
[----:B------:R-:W-:Y:S01]  /*4ef0*/  LOP3.LUT R5, R150, 0xff, RZ, 0xc0, !PT ;  /* 0x000000ff96057812 */ /* 0x000fe200078ec0ff */
[----:B------:R-:W-:Y:S01]  /*4f00*/  FADD.FTZ R141, R132, R141 ;  /* 0x0000008d848d7221 */ /* 0x000fe20000010000 */
[C---:B------:R-:W-:Y:S01]  /*4f10*/  PRMT R114, R115.reuse, 0x7632, R114 ;  /* 0x0000763273727816 */ /* 0x040fe20000000072 */
[----:B------:R-:W-:Y:S01]  /*4f20*/  @P6 HADD2 R96, -R115.H0_H0, -RZ.H0_H0 ;  /* 0xa00000ff73606230 */ /* 0x000fe20000000900 */
[----:B------:R-:W-:Y:S01]  /*4f30*/  PRMT R8, R8, 0x5410, R19 ;  /* 0x0000541008087816 */ /* 0x000fe20000000013 */
[----:B------:R-:W-:Y:S01]  /*4f40*/  MUFU.EX2 R132, R133 ;  /* 0x0000008500847308 */ /* 0x000fe20000000800 */
[----:B------:R-:W-:Y:S01]  /*4f50*/  PRMT R19, R115, 0x5410, R114 ;  /* 0x0000541073137816 */ /* 0x000fe20000000072 */
[----:B------:R-:W-:Y:S01]  /*4f60*/  @P5 HADD2 R47, -R114.H0_H0, -RZ.H0_H0 ;  /* 0xa00000ff722f5230 */ /* 0x000fe20000000900 */
[----:B------:R-:W-:Y:S01]  /*4f70*/  ISETP.GT.U32.AND P1, PT, R6, UR30, PT ;  /* 0x0000001e06007c0c */ /* 0x000fe2000bf24070 */
[----:B------:R-:W-:Y:S01]  /*4f80*/  FADD.FTZ R138, R138, R141 ;  /* 0x0000008d8a8a7221 */ /* 0x000fe20000010000 */
[----:B------:R-:W-:Y:S01]  /*4f90*/  PRMT R6, R150, 0x7632, R6 ;  /* 0x0000763296067816 */ /* 0x000fe20000000006 */
[----:B------:R-:W-:Y:S01]  /*4fa0*/  FADD.FTZ R95, R95, R140 ;  /* 0x0000008c5f5f7221 */ /* 0x000fe20000010000 */
[----:B------:R-:W-:Y:S01]  /*4fb0*/  @P5 PRMT R114, R47, 0x5410, RZ ;  /* 0x000054102f725816 */ /* 0x000fe200000000ff */
[----:B------:R-:W-:Y:S01]  /*4fc0*/  FADD.FTZ R138, R93, R138 ;  /* 0x0000008a5d8a7221 */ /* 0x000fe20000010000 */
[----:B------:R-:W-:Y:S01]  /*4fd0*/  ISETP.LE.U32.AND P5, PT, R5, UR30, PT ;  /* 0x0000001e05007c0c */ /* 0x000fe2000bfa3070 */
[----:B------:R-:W-:Y:S01]  /*4fe0*/  FADD.FTZ R94, R94, R95 ;  /* 0x0000005f5e5e7221 */ /* 0x000fe20000010000 */
[----:B------:R-:W-:Y:S01]  /*4ff0*/  @P6 PRMT R115, R96, 0x5410, RZ ;  /* 0x0000541060736816 */ /* 0x000fe200000000ff */
[----:B------:R-:W-:Y:S01]  /*5000*/  FADD.FTZ R87, R87, R138 ;  /* 0x0000008a57577221 */ /* 0x000fe20000010000 */
[----:B------:R-:W1:Y:S01]  /*5010*/  MUFU.EX2 R96, R9 ;  /* 0x0000000900607308 */ /* 0x000e620000000800 */
[----:B------:R-:W-:Y:S01]  /*5020*/  LOP3.LUT R6, R6, 0xff, RZ, 0xc0, !PT ;  /* 0x000000ff06067812 */ /* 0x000fe200078ec0ff */
[----:B------:R-:W-:Y:S01]  /*5030*/  FADD.FTZ R94, R89, R94 ;  /* 0x0000005e595e7221 */ /* 0x000fe20000010000 */
[----:B----4-:R-:W-:Y:S01]  /*5040*/  F2FP.F16.F32.PACK_AB R117, R103, R116 ;  /* 0x000000746775723e */ /* 0x010fe200000000ff */
[----:B------:R-:W-:Y:S01]  /*5050*/  FADD.FTZ R90, R90, R87 ;  /* 0x000000575a5a7221 */ /* 0x000fe20000010000 */
[----:B------:R-:W-:Y:S01]  /*5060*/  ISETP.LE.U32.AND P6, PT, R6, UR30, PT ;  /* 0x0000001e06007c0c */ /* 0x000fe2000bfc3070 */
[----:B------:R-:W-:Y:S01]  /*5070*/  FADD.FTZ R109, R109, R94 ;  /* 0x0000005e6d6d7221 */ /* 0x000fe20000010000 */
[----:B------:R-:W-:Y:S01]  /*5080*/  PRMT R118, R117, 0x7632, R118 ;  /* 0x0000763275767816 */ /* 0x000fe20000000076 */
[----:B------:R-:W-:Y:S01]  /*5090*/  FADD.FTZ R99, R99, R90 ;  /* 0x0000005a63637221 */ /* 0x000fe20000010000 */
[----:B------:R-:W-:Y:S01]  /*50a0*/  @!P5 HADD2 R102, -R117.H0_H0, -RZ.H0_H0 ;  /* 0xa00000ff7566d230 */ /* 0x000fe20000000900 */
[----:B------:R-:W-:Y:S01]  /*50b0*/  LOP3.LUT R4, R150, 0xffff, RZ, 0xc0, !PT ;  /* 0x0000ffff96047812 */ /* 0x000fe200078ec0ff */
[----:B------:R-:W-:Y:S01]  /*50c0*/  FADD.FTZ R109, R100, R109 ;  /* 0x0000006d646d7221 */ /* 0x000fe20000010000 */
[----:B------:R-:W-:Y:S01]  /*50d0*/  PRMT R135, R117, 0x5410, R118 ;  /* 0x0000541075877816 */ /* 0x000fe20000000076 */
[----:B------:R-:W-:Y:S01]  /*50e0*/  FADD.FTZ R108, R108, R99 ;  /* 0x000000636c6c7221 */ /* 0x000fe20000010000 */
[----:B------:R-:W-:Y:S01]  /*50f0*/  @!P5 PRMT R117, R102, 0x5410, RZ ;  /* 0x000054106675d816 */ /* 0x000fe200000000ff */
[----:B------:R-:W-:Y:S01]  /*5100*/  FADD.FTZ R98, R98, R109 ;  /* 0x0000006d62627221 */ /* 0x000fe20000010000 */
[----:B-1----:R-:W-:Y:S01]  /*5110*/  F2FP.F16.F32.PACK_AB R102, R96, R119 ;  /* 0x000000776066723e */ /* 0x002fe200000000ff */
[----:B------:R-:W-:Y:S01]  /*5120*/  FADD.FTZ R111, R111, R108 ;  /* 0x0000006c6f6f7221 */ /* 0x000fe20000010000 */
[----:B------:R-:W-:Y:S01]  /*5130*/  SHF.R.U32.HI R4, RZ, 0x8, R4 ;  /* 0x00000008ff047819 */ /* 0x000fe20000011604 */
[----:B------:R-:W-:Y:S01]  /*5140*/  FADD.FTZ R98, R97, R98 ;  /* 0x0000006261627221 */ /* 0x000fe20000010000 */
[--C-:B------:R-:W-:Y:S01]  /*5150*/  SHF.R.U32.HI R7, RZ, 0x10, R150.reuse ;  /* 0x00000010ff077819 */ /* 0x100fe20000011696 */
[----:B------:R-:W-:Y:S01]  /*5160*/  @!P6 HADD2 R101, -R102.H0_H0, -RZ.H0_H0 ;  /* 0xa00000ff6665e230 */ /* 0x000fe20000000900 */
[----:B------:R-:W-:Y:S01]  /*5170*/  SHF.R.U32.HI R148, RZ, 0x18, R150 ;  /* 0x00000018ff947819 */ /* 0x000fe20000011696 */
[----:B------:R-:W-:Y:S01]  /*5180*/  FADD.FTZ R111, R106, R111 ;  /* 0x0000006f6a6f7221 */ /* 0x000fe20000010000 */
[----:B------:R-:W-:Y:S01]  /*5190*/  PRMT R131, R102, 0x7632, R131 ;  /* 0x0000763266837816 */ /* 0x000fe20000000083 */
[----:B------:R-:W-:Y:S01]  /*51a0*/  FADD.FTZ R119, R119, R98 ;  /* 0x0000006277777221 */ /* 0x000fe20000010000 */
[----:B------:R-:W-:Y:S01]  /*51b0*/  PRMT R150, R5, 0x5410, R4 ;  /* 0x0000541005967816 */ /* 0x000fe20000000004 */
[----:B------:R-:W-:Y:S01]  /*51c0*/  FADD.FTZ R116, R116, R111 ;  /* 0x0000006f74747221 */ /* 0x000fe20000010000 */
[----:B------:R-:W-:Y:S01]  /*51d0*/  LOP3.LUT R7, R7, 0xff, RZ, 0xc0, !PT ;  /* 0x000000ff07077812 */ /* 0x000fe200078ec0ff */
[----:B------:R-:W-:Y:S01]  /*51e0*/  FADD.FTZ R96, R96, R119 ;  /* 0x0000007760607221 */ /* 0x000fe20000010000 */
[----:B------:R-:W-:Y:S01]  /*51f0*/  LOP3.LUT R4, R4, 0xffff, RZ, 0xc0, !PT ;  /* 0x0000ffff04047812 */ /* 0x000fe200078ec0ff */
[----:B------:R-:W-:Y:S01]  /*5200*/  FADD.FTZ R103, R103, R116 ;  /* 0x0000007467677221 */ /* 0x000fe20000010000 */
[----:B------:R-:W-:-:S02]  /*5210*/  PRMT R137, R102, 0x5410, R131 ;  /* 0x0000541066897816 */ /* 0x000fc40000000083 */
[----:B------:R-:W-:Y:S02]  /*5220*/  ISETP.LE.U32.AND P5, PT, R148, UR30, PT ;  /* 0x0000001e94007c0c */ /* 0x000fe4000bfa3070 */
[----:B------:R-:W-:Y:S02]  /*5230*/  @!P6 PRMT R102, R101, 0x5410, RZ ;  /* 0x000054106566e816 */ /* 0x000fe400000000ff */
[----:B------:R-:W-:Y:S01]  /*5240*/  PRMT R148, R7, 0x5410, R148 ;  /* 0x0000541007947816 */ /* 0x000fe20000000094 */
[----:B------:R-:W1:Y:S01]  /*5250*/  MUFU.EX2 R101, R134 ;  /* 0x0000008600657308 */ /* 0x000e620000000800 */
[----:B------:R-:W-:Y:S02]  /*5260*/  ISETP.LE.U32.AND P6, PT, R4, UR30, PT ;  /* 0x0000001e04007c0c */ /* 0x000fe4000bfc3070 */
[----:B------:R-:W2:Y:S01]  /*5270*/  LDSM.16.MT88.4 R4, [R124+0x8000] ;  /* 0x008000007c04783b */ /* 0x000ea20000004200 */
[----:B------:R-:W-:Y:S01]  /*5280*/  F2FP.F16.F32.PACK_AB R136, R181, R132 ;  /* 0x00000084b588723e */ /* 0x000fe200000000ff */
[----:B------:R-:W-:Y:S01]  /*5290*/  FADD.FTZ R132, R132, R103 ;  /* 0x0000006784847221 */ /* 0x000fe20000010000 */
[----:B------:R-:W-:-:S02]  /*52a0*/  HSET2.LE.AND R146, R146, R175, PT ;  /* 0x000000af92927233 */ /* 0x000fc40003803000 */
[--C-:B------:R-:W-:Y:S01]  /*52b0*/  HSET2.LE.AND R9, R8, R175.reuse, PT ;  /* 0x000000af08097233 */ /* 0x100fe20003803000 */
[----:B------:R-:W-:Y:S01]  /*52c0*/  @!P5 HADD2 R24, -R131.H0_H0, -RZ.H0_H0 ;  /* 0xa00000ff8318d230 */ /* 0x000fe20000000900 */
[----:B------:R-:W-:Y:S01]  /*52d0*/  LOP3.LUT R10, R11, R10, RZ, 0xc0, !PT ;  /* 0x0000000a0b0a7212 */ /* 0x000fe200078ec0ff */
[----:B------:R-:W-:Y:S01]  /*52e0*/  @!P4 HADD2 R21, -R136.H0_H0, -RZ.H0_H0 ;  /* 0xa00000ff8815c230 */ /* 0x000fe20000000900 */
[----:B------:R-:W-:Y:S01]  /*52f0*/  LOP3.LUT R8, R17, R146, RZ, 0xc0, !PT ;  /* 0x0000009211087212 */ /* 0x000fe200078ec0ff */
[----:B------:R-:W-:Y:S01]  /*5300*/  FADD.FTZ R181, R181, R132 ;  /* 0x00000084b5b57221 */ /* 0x000fe20000010000 */
[----:B-1----:R-:W-:Y:S01]  /*5310*/  F2FP.F16.F32.PACK_AB R134, R190, R101 ;  /* 0x00000065be86723e */ /* 0x002fe200000000ff */
[----:B------:R-:W-:Y:S01]  /*5320*/  @!P6 HADD2 R23, -R118.H0_H0, -RZ.H0_H0 ;  /* 0xa00000ff7617e230 */ /* 0x000fe20000000900 */
[----:B------:R-:W-:Y:S01]  /*5330*/  LOP3.LUT R9, R18, R9, RZ, 0xc0, !PT ;  /* 0x0000000912097212 */ /* 0x000fe200078ec0ff */
[----:B------:R-:W-:Y:S01]  /*5340*/  FADD.FTZ R101, R101, R96 ;  /* 0x0000006065657221 */ /* 0x000fe20000010000 */
[----:B------:R-:W-:Y:S01]  /*5350*/  PRMT R133, R134, 0x7632, R133 ;  /* 0x0000763286857816 */ /* 0x000fe20000000085 */
[----:B------:R-:W-:Y:S01]  /*5360*/  @P2 HADD2 R3, -R134.H0_H0, -RZ.H0_H0 ;  /* 0xa00000ff86032230 */ /* 0x000fe20000000900 */
[----:B------:R-:W-:Y:S01]  /*5370*/  LOP3.LUT R11, R19, R142, RZ, 0xc0, !PT ;  /* 0x0000008e130b7212 */ /* 0x000fe200078ec0ff */
[----:B------:R-:W-:Y:S01]  /*5380*/  FADD.FTZ R190, R190, R101 ;  /* 0x00000065bebe7221 */ /* 0x000fe20000010000 */
[----:B------:R-:W-:Y:S01]  /*5390*/  HSET2.LE.AND R148, R148, R175, PT ;  /* 0x000000af94947233 */ /* 0x000fe20003803000 */
[----:B------:R-:W-:Y:S01]  /*53a0*/  @P1 HADD2 R22, -R133.H0_H0, -RZ.H0_H0 ;  /* 0xa00000ff85161230 */ /* 0x000fe20000000900 */
[----:B------:R-:W-:-:S02]  /*53b0*/  @!P6 PRMT R118, R23, 0x5410, RZ ;  /* 0x000054101776e816 */ /* 0x000fc400000000ff */
[----:B------:R-:W-:Y:S01]  /*53c0*/  @!P5 PRMT R131, R24, 0x5410, RZ ;  /* 0x000054101883d816 */ /* 0x000fe200000000ff */
[----:B--2---:R-:W-:Y:S01]  /*53d0*/  HMMA.16816.F32 R44, R48, R4, RZ ;  /* 0x00000004302c723c */ /* 0x004fe200000018ff */
[----:B------:R-:W-:Y:S02]  /*53e0*/  HSET2.LE.AND R4, R150, R175, PT ;  /* 0x000000af96047233 */ /* 0x000fe40003803000 */
[----:B------:R-:W-:-:S03]  /*53f0*/  LOP3.LUT R5, R137, R148, RZ, 0xc0, !PT ;  /* 0x0000009489057212 */ /* 0x000fc600078ec0ff */
[----:B------:R-:W-:Y:S02]  /*5400*/  LOP3.LUT R4, R135, R4, RZ, 0xc0, !PT ;  /* 0x0000000487047212 */ /* 0x000fe400078ec0ff */
[C---:B------:R-:W-:Y:S01]  /*5410*/  PRMT R135, R136.reuse, 0x7632, R135 ;  /* 0x0000763288877816 */ /* 0x040fe20000000087 */
[----:B------:R-:W-:Y:S01]  /*5420*/  HMMA.16816.F32 R48, R48, R6, RZ ;  /* 0x000000063030723c */ /* 0x000fe200000018ff */
[--C-:B------:R-:W-:Y:S02]  /*5430*/  HSET2.LE.AND R7, R16, R175.reuse, PT ;  /* 0x000000af10077233 */ /* 0x100fe40003803000 */
[----:B------:R-:W-:Y:S01]  /*5440*/  HSET2.LE.AND R6, R144, R175, PT ;  /* 0x000000af90067233 */ /* 0x000fe20003803000 */
[----:B------:R-:W-:Y:S01]  /*5450*/  @P3 HADD2 R20, -R135.H0_H0, -RZ.H0_H0 ;  /* 0xa00000ff87143230 */ /* 0x000fe20000000900 */
[----:B------:R-:W-:Y:S02]  /*5460*/  PRMT R17, R136, 0x5410, R135 ;  /* 0x0000541088117816 */ /* 0x000fe40000000087 */
[----:B------:R-:W-:-:S02]  /*5470*/  PRMT R16, R134, 0x5410, R133 ;  /* 0x0000541086107816 */ /* 0x000fc40000000085 */
[----:B------:R-:W-:Y:S02]  /*5480*/  LOP3.LUT R6, R17, R6, RZ, 0xc0, !PT ;  /* 0x0000000611067212 */ /* 0x000fe400078ec0ff */
[----:B------:R-:W-:Y:S02]  /*5490*/  LOP3.LUT R7, R16, R7, RZ, 0xc0, !PT ;  /* 0x0000000710077212 */ /* 0x000fe400078ec0ff */
[----:B------:R-:W1:Y:S01]  /*54a0*/  LDSM.16.MT88.4 R16, [R124+0x8400] ;  /* 0x008400007c10783b */ /* 0x000e620000004200 */
[----:B------:R-:W-:Y:S02]  /*54b0*/  @!P4 PRMT R136, R21, 0x5410, RZ ;  /* 0x000054101588c816 */ /* 0x000fe400000000ff */
[----:B------:R-:W-:Y:S02]  /*54c0*/  @P3 PRMT R135, R20, 0x5410, RZ ;  /* 0x0000541014873816 */ /* 0x000fe400000000ff */
[----:B------:R-:W-:Y:S02]  /*54d0*/  @P2 PRMT R134, R3, 0x5410, RZ ;  /* 0x0000541003862816 */ /* 0x000fe400000000ff */
[----:B------:R-:W-:-:S02]  /*54e0*/  @P1 PRMT R133, R22, 0x5410, RZ ;  /* 0x0000541016851816 */ /* 0x000fc400000000ff */
[----:B------:R-:W-:-:S04]  /*54f0*/  IADD3 R192, P1, PT, R122, -0x80, RZ ;  /* 0xffffff807ac07810 */ /* 0x000fc80007f3e0ff */
[----:B------:R-:W-:Y:S01]  /*5500*/  IADD3.X R87, PT, PT, R123, -0x1, RZ, P1, !PT ;  /* 0xffffffff7b577810 */ /* 0x000fe20000ffe4ff */
        /* <DEDUP_REMOVED lines=24> */
[C---:B------:R-:W-:Y:S08]  /*5690*/  HMMA.16816.F32 R72, R4.reuse, R18, R72 ;  /* 0x000000120448723c */ /* 0x040ff00000001848 */
[C---:B--2---:R-:W-:Y:S08]  /*56a0*/  HMMA.16816.F32 R52, R4.reuse, R8, R52 ;  /* 0x000000080434723c */ /* 0x044ff00000001834 */
[C---:B------:R-:W-:Y:S01]  /*56b0*/  HMMA.16816.F32 R56, R4.reuse, R10, R56 ;  /* 0x0000000a0438723c */ /* 0x040fe20000001838 */
[----:B------:R-:W1:Y:S07]  /*56c0*/  LDSM.16.MT88.4 R8, [R124+0x7c00] ;  /* 0x007c00007c08783b */ /* 0x000e6e0000004200 */
[C---:B---3--:R-:W-:Y:S08]  /*56d0*/  HMMA.16816.F32 R60, R4.reuse, R12, R60 ;  /* 0x0000000c043c723c */ /* 0x048ff0000000183c */
[C---:B------:R-:W-:Y:S01]  /*56e0*/  HMMA.16816.F32 R64, R4.reuse, R14, R64 ;  /* 0x0000000e0440723c */ /* 0x040fe20000001840 */
[----:B------:R-:W2:Y:S07]  /*56f0*/  LDSM.16.MT88.4 R12, [R126+0x8c00] ;  /* 0x008c00007e0c783b */ /* 0x000eae0000004200 */
[C---:B-1----:R-:W-:Y:S08]  /*5700*/  HMMA.16816.F32 R76, R4.reuse, R8, R76 ;  /* 0x00000008044c723c */ /* 0x042ff0000000184c */
[C---:B------:R-:W-:Y:S01]  /*5710*/  HMMA.16816.F32 R80, R4.reuse, R10, R80 ;  /* 0x0000000a0450723c */ /* 0x040fe20000001850 */
[----:B------:R-:W1:Y:S07]  /*5720*/  LDSM.16.MT88.4 R8, [R124+0x8c00] ;  /* 0x008c00007c08783b */ /* 0x000e6e0000004200 */
[----:B--2---:R-:W-:Y:S01]  /*5730*/  HMMA.16816.F32 R36, R4, R12, R36 ;  /* 0x0000000c0424723c */ /* 0x004fe20000001824 */
[----:B------:R-:W-:-:S05]  /*5740*/  IMAD.WIDE R12, R180, 0x2, R122 ;  /* 0x00000002b40c7825 */ /* 0x000fca00078e027a */
[----:B------:R2:W-:Y:S02]  /*5750*/  STG.E.U16 desc[UR24][R12.64], R86 ;  /* 0x000000560c007986 */ /* 0x0005e4000c101518 */
[C---:B------:R-:W-:Y:S02]  /*5760*/  HMMA.16816.F32 R40, R4.reuse, R14, R40 ;  /* 0x0000000e0428723c */ /* 0x040fe40000001828 */
[----:B------:R2:W-:Y:S04]  /*5770*/  STG.E.U16 desc[UR24][R12.64+0x2], R85 ;  /* 0x000002550c007986 */ /* 0x0005e8000c101518 */
[----:B------:R2:W-:Y:S04]  /*5780*/  STG.E.U16 desc[UR24][R122.64+0x10], R84 ;  /* 0x000010547a007986 */ /* 0x0005e8000c101518 */
[----:B------:R2:W-:Y:S04]  /*5790*/  STG.E.U16 desc[UR24][R122.64+0x12], R35 ;  /* 0x000012237a007986 */ /* 0x0005e8000c101518 */
[----:B------:R2:W-:Y:S04]  /*57a0*/  STG.E.U16 desc[UR24][R12.64+0x10], R30 ;  /* 0x0000101e0c007986 */ /* 0x0005e8000c101518 */
[----:B------:R2:W-:Y:S04]  /*57b0*/  STG.E.U16 desc[UR24][R12.64+0x12], R29 ;  /* 0x0000121d0c007986 */ /* 0x0005e8000c101518 */
[----:B------:R2:W-:Y:S01]  /*57c0*/  STG.E.U16 desc[UR24][R122.64+0x20], R28 ;  /* 0x0000201c7a007986 */ /* 0x0005e2000c101518 */
[C---:B-1----:R-:W-:Y:S03]  /*57d0*/  HMMA.16816.F32 R44, R4.reuse, R8, R44 ;  /* 0x00000008042c723c */ /* 0x042fe6000000182c */
        /* <DEDUP_REMOVED lines=33> */
[----:B--2---:R-:W-:Y:S02]  /*59f0*/  LEA R12, P0, R8, R168, 0x1 ;  /* 0x000000a8080c7211 */ /* 0x004fe400078008ff */
[----:B-1----:R-:W-:Y:S02]  /*5a00*/  ISETP.GE.AND P2, PT, R166, UR4, PT ;  /* 0x00000004a6007c0c */ /* 0x002fe4000bf46270 */
[----:B------:R-:W-:Y:S02]  /*5a10*/  IADD3.X R6, PT, PT, R4, UR31, RZ, P1, !PT ;  /* 0x0000001f04067c10 */ /* 0x000fe40008ffe4ff */
[----:B------:R-:W-:-:S02]  /*5a20*/  ISETP.GE.AND P1, PT, R165, UR4, PT ;  /* 0x00000004a5007c0c */ /* 0x000fc4000bf26270 */
[----:B------:R-:W-:Y:S02]  /*5a30*/  LEA.HI.X R13, R8, R167, R4, 0x1, P0 ;  /* 0x000000a7080d7211 */ /* 0x000fe400000f0c04 */
[----:B------:R-:W-:Y:S02]  /*5a40*/  ISETP.GE.AND P0, PT, R164, UR4, PT ;  /* 0x00000004a4007c0c */ /* 0x000fe4000bf06270 */
[----:B------:R-:W-:-:S04]  /*5a50*/  LEA R10, P3, R3, R168, 0x1 ;  /* 0x000000a8030a7211 */ /* 0x000fc800078608ff */
[----:B------:R-:W-:Y:S01]  /*5a60*/  LEA.HI.X R11, R3, R167, R6, 0x1, P3 ;  /* 0x000000a7030b7211 */ /* 0x000fe200018f0c06 */
[----:B------:R-:W-:Y:S01]  /*5a70*/  VIADD R3, R120, 0xffffffff ;  /* 0xffffffff78037836 */ /* 0x000fe20000000000 */
        /* <DEDUP_REMOVED lines=34> */
[----:B------:R-:W5:Y:S04]  /*5ca0*/  LDSM.16.M88.4 R112, [R128+0x3c00] ;  /* 0x003c00008070783b */ /* 0x000f680000000200 */
[----:B------:R-:W-:Y:S04]  /*5cb0*/  LDSM.16.M88.4 R4, [R127] ;  /* 0x000000007f04783b */ /* 0x000fe80000000200 */
[----:B------:R-:W5:Y:S04]  /*5cc0*/  LDSM.16.M88.4 R108, [R125+0x3000] ;  /* 0x003000007d6c783b */ /* 0x000f680000000200 */
[----:B------:R-:W5:Y:S04]  /*5cd0*/  LDSM.16.M88.4 R104, [R125+0x3400] ;  /* 0x003400007d68783b */ /* 0x000f680000000200 */
[----:B------:R-:W5:Y:S04]  /*5ce0*/  LDSM.16.M88.4 R96, [R125+0x3800] ;  /* 0x003800007d60783b */ /* 0x000f680000000200 */
[----:B-1----:R-:W1:Y:S04]  /*5cf0*/  LDSM.16.M88.4 R12, [R125+0x3c00] ;  /* 0x003c00007d0c783b */ /* 0x002e680000000200 */
[----:B------:R-:W-:Y:S01]  /*5d00*/  LDSM.16.M88.4 R100, [R129+0x1000] ;  /* 0x001000008164783b */ /* 0x000fe20000000200 */
[C---:B---3--:R-:W-:Y:S03]  /*5d10*/  HMMA.16816.F32 R92, R16.reuse, R88, RZ ;  /* 0x00000058105c723c */ /* 0x048fe600000018ff */
[----:B--2---:R-:W2:Y:S04]  /*5d20*/  LDSM.16.M88.4 R8, [R128+0x4000] ;  /* 0x004000008008783b */ /* 0x004ea80000000200 */
[----:B------:R-:W-:Y:S01]  /*5d30*/  LDSM.16.M88.4 R116, [R125+0x4c00] ;  /* 0x004c00007d74783b */ /* 0x000fe20000000200 */
[C---:B------:R-:W-:Y:S03]  /*5d40*/  HMMA.16816.F32 R88, R16.reuse, R90, RZ ;  /* 0x0000005a1058723c */ /* 0x040fe600000018ff */
[----:B------:R-:W0:Y:S05]  /*5d50*/  LDGDEPBAR ;  /* 0x00000000000079af */ /* 0x000e2a0000000000 */
[C---:B----4-:R-:W-:Y:S08]  /*5d60*/  HMMA.16816.F32 R84, R16.reuse, R32, RZ ;  /* 0x000000201054723c */ /* 0x050ff000000018ff */
[C---:B-----5:R-:W-:Y:S08]  /*5d70*/  HMMA.16816.F32 R28, R16.reuse, R24, RZ ;  /* 0x00000018101c723c */ /* 0x060ff000000018ff */
[C---:B------:R-:W-:Y:S08]  /*5d80*/  HMMA.16816.F32 R32, R16.reuse, R34, RZ ;  /* 0x000000221020723c */ /* 0x040ff000000018ff */
[C---:B------:R-:W-:Y:S08]  /*5d90*/  HMMA.16816.F32 R24, R16.reuse, R26, RZ ;  /* 0x0000001a1018723c */ /* 0x040ff000000018ff */
[C---:B------:R-:W-:Y:S08]  /*5da0*/  HMMA.16816.F32 R20, R16.reuse, R112, RZ ;  /* 0x000000701014723c */ /* 0x040ff000000018ff */
[----:B------:R-:W-:Y:S01]  /*5db0*/  HMMA.16816.F32 R16, R16, R114, RZ ;  /* 0x000000721010723c */ /* 0x000fe200000018ff */
[----:B------:R-:W3:Y:S07]  /*5dc0*/  LDSM.16.M88.4 R112, [R128+0x4400] ;  /* 0x004400008070783b */ /* 0x000eee0000000200 */
[C---:B------:R-:W-:Y:S08]  /*5dd0*/  HMMA.16816.F32 R92, R4.reuse, R108, R92 ;  /* 0x0000006c045c723c */ /* 0x040ff0000000185c */
[C---:B------:R-:W-:Y:S01]  /*5de0*/  HMMA.16816.F32 R88, R4.reuse, R110, R88 ;  /* 0x0000006e0458723c */ /* 0x040fe20000001858 */
[----:B------:R-:W4:Y:S07]  /*5df0*/  LDSM.16.M88.4 R108, [R128+0x4800] ;  /* 0x00480000806c783b */ /* 0x000f2e0000000200 */
[C---:B------:R-:W-:Y:S08]  /*5e00*/  HMMA.16816.F32 R84, R4.reuse, R104, R84 ;  /* 0x000000680454723c */ /* 0x040ff00000001854 */
[C---:B------:R-:W-:Y:S01]  /*5e10*/  HMMA.16816.F32 R32, R4.reuse, R106, R32 ;  /* 0x0000006a0420723c */ /* 0x040fe20000001820 */
[----:B------:R-:W5:Y:S07]  /*5e20*/  LDSM.16.M88.4 R104, [R128+0x4c00] ;  /* 0x004c00008068783b */ /* 0x000f6e0000000200 */
[C---:B------:R-:W-:Y:S08]  /*5e30*/  HMMA.16816.F32 R28, R4.reuse, R96, R28 ;  /* 0x00000060041c723c */ /* 0x040ff0000000181c */
[C---:B------:R-:W-:Y:S01]  /*5e40*/  HMMA.16816.F32 R24, R4.reuse, R98, R24 ;  /* 0x000000620418723c */ /* 0x040fe20000001818 */
[----:B------:R-:W-:Y:S07]  /*5e50*/  LDSM.16.M88.4 R96, [R125+0x4000] ;  /* 0x004000007d60783b */ /* 0x000fee0000000200 */
[C---:B-1----:R-:W-:Y:S08]  /*5e60*/  HMMA.16816.F32 R20, R4.reuse, R12, R20 ;  /* 0x0000000c0414723c */ /* 0x042ff00000001814 */
[----:B------:R-:W-:Y:S01]  /*5e70*/  HMMA.16816.F32 R16, R4, R14, R16 ;  /* 0x0000000e0410723c */ /* 0x000fe20000001810 */
[----:B------:R-:W1:Y:S04]  /*5e80*/  LDSM.16.M88.4 R4, [R127+0x1000] ;  /* 0x001000007f04783b */ /* 0x000e680000000200 */
[----:B------:R-:W1:Y:S03]  /*5e90*/  LDSM.16.M88.4 R12, [R125+0x4400] ;  /* 0x004400007d0c783b */ /* 0x000e660000000200 */
[C---:B--2---:R-:W-:Y:S08]  /*5ea0*/  HMMA.16816.F32 R92, R100.reuse, R8, R92 ;  /* 0x00000008645c723c */ /* 0x044ff0000000185c */
[C---:B------:R-:W-:Y:S01]  /*5eb0*/  HMMA.16816.F32 R88, R100.reuse, R10, R88 ;  /* 0x0000000a6458723c */ /* 0x040fe20000001858 */
[----:B------:R-:W2:Y:S07]  /*5ec0*/  LDSM.16.M88.4 R8, [R125+0x4800] ;  /* 0x004800007d08783b */ /* 0x000eae0000000200 */
[C---:B---3--:R-:W-:Y:S08]  /*5ed0*/  HMMA.16816.F32 R84, R100.reuse, R112, R84 ;  /* 0x000000706454723c */ /* 0x048ff00000001854 */
[C---:B------:R-:W-:Y:S01]  /*5ee0*/  HMMA.16816.F32 R32, R100.reuse, R114, R32 ;  /* 0x000000726420723c */ /* 0x040fe20000001820 */
[----:B------:R-:W-:Y:S07]  /*5ef0*/  LDSM.16.M88.4 R112, [R129+0x2000] ;  /* 0x002000008170783b */ /* 0x000fee0000000200 */
[C---:B----4-:R-:W-:Y:S08]  /*5f00*/  HMMA.16816.F32 R28, R100.reuse, R108, R28 ;  /* 0x0000006c641c723c */ /* 0x050ff0000000181c */
[C---:B------:R-:W-:Y:S01]  /*5f10*/  HMMA.16816.F32 R24, R100.reuse, R110, R24 ;  /* 0x0000006e6418723c */ /* 0x040fe20000001818 */
[----:B------:R-:W3:Y:S07]  /*5f20*/  LDSM.16.M88.4 R108, [R128+0x5000] ;  /* 0x00500000806c783b */ /* 0x000eee0000000200 */
[C---:B-----5:R-:W-:Y:S08]  /*5f30*/  HMMA.16816.F32 R20, R100.reuse, R104, R20 ;  /* 0x000000686414723c */ /* 0x060ff00000001814 */
        /* <DEDUP_REMOVED lines=12> */
[C---:B------:R-:W-:Y:S08]  /*6000*/  HMMA.16816.F32 R20, R4.reuse, R116, R20 ;  /* 0x000000740414723c */ /* 0x040ff00000001814 */
[----:B------:R-:W-:Y:S01]  /*6010*/  HMMA.16816.F32 R16, R4, R118, R16 ;  /* 0x000000760410723c */ /* 0x000fe20000001810 */
[----:B------:R-:W5:Y:S07]  /*6020*/  LDSM.16.M88.4 R4, [R125+0x5c00] ;  /* 0x005c00007d04783b */ /* 0x000f6e0000000200 */
[C---:B---3--:R-:W-:Y:S08]  /*6030*/  HMMA.16816.F32 R92, R112.reuse, R108, R92 ;  /* 0x0000006c705c723c */ /* 0x048ff0000000185c */
[C---:B------:R-:W-:Y:S08]  /*6040*/  HMMA.16816.F32 R88, R112.reuse, R110, R88 ;  /* 0x0000006e7058723c */ /* 0x040ff00000001858 */
[C---:B----4-:R-:W-:Y:S08]  /*6050*/  HMMA.16816.F32 R28, R112.reuse, R100, R28 ;  /* 0x00000064701c723c */ /* 0x050ff0000000181c */
[C---:B------:R-:W-:Y:S01]  /*6060*/  HMMA.16816.F32 R24, R112.reuse, R102, R24 ;  /* 0x000000667018723c */ /* 0x040fe20000001818 */
[----:B------:R-:W3:Y:S07]  /*6070*/  LDSM.16.M88.4 R100, [R125+0x5400] ;  /* 0x005400007d64783b */ /* 0x000eee0000000200 */
[----:B-1----:R-:W-:Y:S08]  /*6080*/  HMMA.16816.F32 R16, R112, R98, R16 ;  /* 0x000000627010723c */ /* 0x002ff00000001810 */
[----:B--2---:R-:W-:Y:S08]  /*6090*/  HMMA.16816.F32 R92, R12, R8, R92 ;  /* 0x000000080c5c723c */ /* 0x004ff0000000185c */
[----:B------:R-:W-:Y:S01]  /*60a0*/  HMMA.16816.F32 R20, R112, R96, R20 ;  /* 0x000000607014723c */ /* 0x000fe20000001814 */
[----:B------:R-:W-:-:S04]  /*60b0*/  IMAD.SHL.U32 R96, R3, 0x40, RZ ;  /* 0x0000004003607824 */ /* 0x000fc800078e00ff */
[----:B------:R-:W-:-:S03]  /*60c0*/  IMAD.IADD R96, R96, 0x1, R173 ;  /* 0x0000000160607824 */ /* 0x000fc600078e02ad */
[----:B-----5:R-:W-:Y:S01]  /*60d0*/  HMMA.16816.F32 R16, R12, R6, R16 ;  /* 0x000000060c10723c */ /* 0x020fe20000001810 */
[C---:B------:R-:W-:Y:S02]  /*60e0*/  VIADD R6, R96.reuse, 0xffffffc0 ;  /* 0xffffffc060067836 */ /* 0x040fe40000000000 */
[----:B------:R-:W-:-:S03]  /*60f0*/  VIADD R99, R96, 0xfffffff8 ;  /* 0xfffffff860637836 */ /* 0x000fc60000000000 */
[----:B------:R-:W-:Y:S02]  /*6100*/  I2FP.F32.U32 R7, R6 ;  /* 0x0000000600077245 */ /* 0x000fe40000201000 */
[----:B------:R-:W-:Y:S01]  /*6110*/  HMMA.16816.F32 R88, R12, R10, R88 ;  /* 0x0000000a0c58723c */ /* 0x000fe20000001858 */
[----:B------:R-:W1:Y:S01]  /*6120*/  LDSM.16.M88.4 R8, [R125+0x5800] ;  /* 0x005800007d08783b */ /* 0x000e620000000200 */
[CC--:B------:R-:W-:Y:S01]  /*6130*/  ISETP.GE.AND P3, PT, R6.reuse, R130.reuse, PT ;  /* 0x000000820600720c */ /* 0x0c0fe20003f66270 */
[C---:B------:R-:W-:Y:S01]  /*6140*/  FFMA.FTZ R92, R7.reuse, UR12, R92 ;  /* 0x0000000c075c7c23 */ /* 0x040fe2000801005c */
[-C--:B------:R-:W-:Y:S01]  /*6150*/  ISETP.GE.AND P5, PT, R6, R121.reuse, PT ;  /* 0x000000790600720c */ /* 0x080fe20003fa6270 */
[----:B------:R-:W-:Y:S01]  /*6160*/  FFMA.FTZ R7, R7, UR12, R94 ;  /* 0x0000000c07077c23 */ /* 0x000fe2000801005e */
[----:B------:R-:W-:Y:S01]  /*6170*/  VIADD R6, R96, 0xffffffc1 ;  /* 0xffffffc160067836 */ /* 0x000fe20000000000 */
[C---:B------:R-:W-:Y:S01]  /*6180*/  ISETP.GE.AND P6, PT, R99.reuse, R130, PT ;  /* 0x000000826300720c */ /* 0x040fe20003fc6270 */
[----:B------:R-:W-:Y:S01]  /*6190*/  HMMA.16816.F32 R84, R112, R104, R84 ;  /* 0x000000687054723c */ /* 0x000fe20000001854 */
[----:B------:R-:W-:Y:S01]  /*61a0*/  ISETP.GE.AND P4, PT, R99, R121, PT ;  /* 0x000000796300720c */ /* 0x000fe20003f86270 */
[----:B------:R-:W-:-:S04]  /*61b0*/  DEPBAR.LE SB0, 0x0 ;  /* 0x000080000000791a */ /* 0x000fc80000000000 */
[----:B------:R-:W-:Y:S02]  /*61c0*/  I2FP.F32.U32 R99, R99 ;  /* 0x0000006300637245 */ /* 0x000fe40000201000 */
[----:B------:R-:W-:Y:S01]  /*61d0*/  HMMA.16816.F32 R32, R112, R106, R32 ;  /* 0x0000006a7020723c */ /* 0x000fe20000001820 */
[----:B------:R-:W-:Y:S01]  /*61e0*/  FSEL R97, R92, -INF , !P3 ;  /* 0xff8000005c617808 */ /* 0x000fe20005800000 */
[----:B------:R-:W-:Y:S01]  /*61f0*/  VIADD R92, R96, 0xffffffc8 ;  /* 0xffffffc8605c7836 */ /* 0x000fe20000000000 */
[----:B------:R-:W-:Y:S01]  /*6200*/  FSEL R7, R7, -INF , !P5 ;  /* 0xff80000007077808 */ /* 0x000fe20006800000 */
[----:B------:R-:W-:Y:S01]  /*6210*/  FFMA.FTZ R16, R99, UR12, R16 ;  /* 0x0000000c63107c23 */ /* 0x000fe20008010010 */
[----:B------:R-:W-:Y:S01]  /*6220*/  BAR.SYNC.DEFER_BLOCKING 0x0 ;  /* 0x0000000000007b1d */ /* 0x000fe20000010000 */
[C---:B------:R-:W-:Y:S02]  /*6230*/  ISETP.GE.AND P3, PT, R6.reuse, R130, PT ;  /* 0x000000820600720c */ /* 0x040fe40003f66270 */
[----:B------:R-:W-:Y:S01]  /*6240*/  ISETP.GE.AND P5, PT, R6, R121, PT ;  /* 0x000000790600720c */ /* 0x000fe20003fa6270 */
[----:B------:R-:W-:Y:S01]  /*6250*/  HMMA.16816.F32 R20, R12, R4, R20 ;  /* 0x000000040c14723c */ /* 0x000fe20000001814 */
[----:B------:R-:W-:Y:S01]  /*6260*/  I2FP.F32.U32 R6, R6 ;  /* 0x0000000600067245 */ /* 0x000fe20000201000 */
[----:B------:R-:W-:-:S02]  /*6270*/  VIADD R4, R96, 0xffffffe8 ;  /* 0xffffffe860047836 */ /* 0x000fc40000000000 */
[----:B------:R-:W-:Y:S02]  /*6280*/  VIADD R5, R96, 0xffffffe9 ;  /* 0xffffffe960057836 */ /* 0x000fe40000000000 */
[C---:B------:R-:W-:Y:S01]  /*6290*/  FFMA.FTZ R94, R6.reuse, UR12, R93 ;  /* 0x0000000c065e7c23 */ /* 0x040fe2000801005d */
[----:B------:R-:W-:Y:S01]  /*62a0*/  FFMA.FTZ R95, R6, UR12, R95 ;  /* 0x0000000c065f7c23 */ /* 0x000fe2000801005f */
[C---:B---3--:R-:W-:Y:S01]  /*62b0*/  HMMA.16816.F32 R84, R12.reuse, R100, R84 ;  /* 0x000000640c54723c */ /* 0x048fe20000001854 */
[----:B------:R-:W-:Y:S01]  /*62c0*/  FFMA.FTZ R100, R99, UR12, R18 ;  /* 0x0000000c63647c23 */ /* 0x000fe20008010012 */
[----:B------:R-:W-:Y:S01]  /*62d0*/  VIADD R6, R96, 0xffffffc9 ;  /* 0xffffffc960067836 */ /* 0x000fe20000000000 */
[----:B------:R-:W-:Y:S02]  /*62e0*/  I2FP.F32.U32 R93, R92 ;  /* 0x0000005c005d7245 */ /* 0x000fe40000201000 */
[----:B------:R-:W-:Y:S02]  /*62f0*/  FSEL R18, R16, -INF , !P6 ;  /* 0xff80000010127808 */ /* 0x000fe40007000000 */
[----:B------:R-:W-:Y:S01]  /*6300*/  FSEL R100, R100, -INF , !P4 ;  /* 0xff80000064647808 */ /* 0x000fe20006000000 */
[C---:B------:R-:W-:Y:S01]  /*6310*/  FFMA.FTZ R140, R93.reuse, UR12, R88 ;  /* 0x0000000c5d8c7c23 */ /* 0x040fe20008010058 */
[----:B------:R-:W-:Y:S01]  /*6320*/  ISETP.GE.AND P6, PT, R92, R130, PT ;  /* 0x000000825c00720c */ /* 0x000fe20003fc6270 */
[----:B------:R-:W-:Y:S01]  /*6330*/  VIADD R88, R96, 0xffffffd0 ;  /* 0xffffffd060587836 */ /* 0x000fe20000000000 */
[----:B------:R-:W-:Y:S01]  /*6340*/  ISETP.GE.AND P4, PT, R92, R121, PT ;  /* 0x000000795c00720c */ /* 0x000fe20003f86270 */
[----:B------:R-:W-:Y:S01]  /*6350*/  HMMA.16816.F32 R32, R12, R102, R32 ;  /* 0x000000660c20723c */ /* 0x000fe20000001820 */
[----:B------:R-:W-:Y:S01]  /*6360*/  FSEL R92, R94, -INF , !P3 ;  /* 0xff8000005e5c7808 */ /* 0x000fe20005800000 */
[----:B------:R-:W-:Y:S01]  /*6370*/  FFMA.FTZ R134, R93, UR12, R90 ;  /* 0x0000000c5d867c23 */ /* 0x000fe2000801005a */
[----:B------:R-:W-:-:S02]  /*6380*/  FSEL R16, R95, -INF , !P5 ;  /* 0xff8000005f107808 */ /* 0x000fc40006800000 */
[C---:B------:R-:W-:Y:S02]  /*6390*/  ISETP.GE.AND P3, PT, R6.reuse, R130, PT ;  /* 0x000000820600720c */ /* 0x040fe40003f66270 */
[-C--:B------:R-:W-:Y:S01]  /*63a0*/  ISETP.GE.AND P5, PT, R6, R121.reuse, PT ;  /* 0x000000790600720c */ /* 0x080fe20003fa6270 */
[C---:B-1----:R-:W-:Y:S01]  /*63b0*/  HMMA.16816.F32 R28, R12.reuse, R8, R28 ;  /* 0x000000080c1c723c */ /* 0x042fe2000000181c */
[----:B------:R-:W-:Y:S01]  /*63c0*/  I2FP.F32.U32 R6, R6 ;  /* 0x0000000600067245 */ /* 0x000fe20000201000 */
[----:B------:R-:W-:Y:S01]  /*63d0*/  VIADD R9, R96, 0xffffffd8 ;  /* 0xffffffd860097836 */ /* 0x000fe20000000000 */
[----:B------:R-:W-:Y:S02]  /*63e0*/  FSEL R140, R140, -INF , !P6 ;  /* 0xff8000008c8c7808 */ /* 0x000fe40007000000 */
[----:B------:R-:W-:Y:S01]  /*63f0*/  FSEL R134, R134, -INF , !P4 ;  /* 0xff80000086867808 */ /* 0x000fe20006000000 */
[C---:B------:R-:W-:Y:S01]  /*6400*/  FFMA.FTZ R90, R6.reuse, UR12, R91 ;  /* 0x0000000c065a7c23 */ /* 0x040fe2000801005b */
[----:B------:R-:W-:Y:S01]  /*6410*/  FFMA.FTZ R89, R6, UR12, R89 ;  /* 0x0000000c06597c23 */ /* 0x000fe20008010059 */
[----:B------:R-:W-:Y:S01]  /*6420*/  I2FP.F32.U32 R91, R88 ;  /* 0x00000058005b7245 */ /* 0x000fe20000201000 */
[----:B------:R-:W-:Y:S01]  /*6430*/  VIADD R6, R96, 0xffffffd1 ;  /* 0xffffffd160067836 */ /* 0x000fe20000000000 */
[C---:B------:R-:W-:Y:S01]  /*6440*/  ISETP.GE.AND P6, PT, R88.reuse, R130, PT ;  /* 0x000000825800720c */ /* 0x040fe20003fc6270 */
[----:B------:R-:W-:Y:S01]  /*6450*/  HMMA.16816.F32 R24, R12, R10, R24 ;  /* 0x0000000a0c18723c */ /* 0x000fe20000001818 */
[----:B------:R-:W-:Y:S01]  /*6460*/  ISETP.GE.AND P4, PT, R88, R121, PT ;  /* 0x000000795800720c */ /* 0x000fe20003f86270 */
[----:B------:R-:W-:Y:S01]  /*6470*/  FFMA.FTZ R84, R91, UR12, R84 ;  /* 0x0000000c5b547c23 */ /* 0x000fe20008010054 */
[----:B------:R-:W-:Y:S01]  /*6480*/  FSEL R89, R89, -INF , !P3 ;  /* 0xff80000059597808 */ /* 0x000fe20005800000 */
[----:B------:R-:W-:Y:S01]  /*6490*/  FFMA.FTZ R8, R91, UR12, R86 ;  /* 0x0000000c5b087c23 */ /* 0x000fe20008010056 */
[----:B------:R-:W-:-:S02]  /*64a0*/  FSEL R88, R90, -INF , !P5 ;  /* 0xff8000005a587808 */ /* 0x000fc40006800000 */
[C---:B------:R-:W-:Y:S02]  /*64b0*/  ISETP.GE.AND P3, PT, R6.reuse, R130, PT ;  /* 0x000000820600720c */ /* 0x040fe40003f66270 */
[-C--:B------:R-:W-:Y:S02]  /*64c0*/  ISETP.GE.AND P5, PT, R6, R121.reuse, PT ;  /* 0x000000790600720c */ /* 0x080fe40003fa6270 */
[----:B------:R-:W-:Y:S02]  /*64d0*/  I2FP.F32.U32 R6, R6 ;  /* 0x0000000600067245 */ /* 0x000fe40000201000 */
[----:B------:R-:W-:Y:S02]  /*64e0*/  FSEL R84, R84, -INF , !P6 ;  /* 0xff80000054547808 */ /* 0x000fe40007000000 */
[----:B------:R-:W-:Y:S01]  /*64f0*/  FSEL R8, R8, -INF , !P4 ;  /* 0xff80000008087808 */ /* 0x000fe20006000000 */
[C---:B------:R-:W-:Y:S01]  /*6500*/  FFMA.FTZ R85, R6.reuse, UR12, R85 ;  /* 0x0000000c06557c23 */ /* 0x040fe20008010055 */
[C---:B------:R-:W-:Y:S01]  /*6510*/  ISETP.GE.AND P6, PT, R9.reuse, R130, PT ;  /* 0x000000820900720c */ /* 0x040fe20003fc6270 */
[----:B------:R-:W-:Y:S01]  /*6520*/  FFMA.FTZ R87, R6, UR12, R87 ;  /* 0x0000000c06577c23 */ /* 0x000fe20008010057 */
[----:B------:R-:W-:Y:S01]  /*6530*/  ISETP.GE.AND P4, PT, R9, R121, PT ;  /* 0x000000790900720c */ /* 0x000fe20003f86270 */
[----:B------:R-:W-:Y:S01]  /*6540*/  VIADD R6, R96, 0xffffffd9 ;  /* 0xffffffd960067836 */ /* 0x000fe20000000000 */
[----:B------:R-:W-:-:S02]  /*6550*/  I2FP.F32.U32 R9, R9 ;  /* 0x0000000900097245 */ /* 0x000fc40000201000 */
[----:B------:R-:W-:Y:S02]  /*6560*/  FSEL R136, R85, -INF , !P3 ;  /* 0xff80000055887808 */ /* 0x000fe40005800000 */
[----:B------:R-:W-:Y:S01]  /*6570*/  FSEL R132, R87, -INF , !P5 ;  /* 0xff80000057847808 */ /* 0x000fe20006800000 */
[C---:B------:R-:W-:Y:S01]  /*6580*/  FFMA.FTZ R86, R9.reuse, UR12, R32 ;  /* 0x0000000c09567c23 */ /* 0x040fe20008010020 */
[----:B------:R-:W-:Y:S01]  /*6590*/  FFMA.FTZ R34, R9, UR12, R34 ;  /* 0x0000000c09227c23 */ /* 0x000fe20008010022 */
[----:B------:R-:W-:Y:S01]  /*65a0*/  ISETP.GE.AND P3, PT, R6, R130, PT ;  /* 0x000000820600720c */ /* 0x000fe20003f66270 */
[----:B------:R-:W-:Y:S01]  /*65b0*/  VIADD R9, R96, 0xffffffe0 ;  /* 0xffffffe060097836 */ /* 0x000fe20000000000 */
[----:B------:R-:W-:Y:S02]  /*65c0*/  ISETP.GE.AND P5, PT, R6, R121, PT ;  /* 0x000000790600720c */ /* 0x000fe40003fa6270 */
[----:B------:R-:W-:Y:S02]  /*65d0*/  I2FP.F32.U32 R6, R6 ;  /* 0x0000000600067245 */ /* 0x000fe40000201000 */
[----:B------:R-:W-:-:S02]  /*65e0*/  FSEL R86, R86, -INF , !P6 ;  /* 0xff80000056567808 */ /* 0x000fc40007000000 */
[----:B------:R-:W-:Y:S01]  /*65f0*/  FSEL R116, R34, -INF , !P4 ;  /* 0xff80000022747808 */ /* 0x000fe20006000000 */
[C---:B------:R-:W-:Y:S01]  /*6600*/  FFMA.FTZ R32, R6.reuse, UR12, R33 ;  /* 0x0000000c06207c23 */ /* 0x040fe20008010021 */
[CC--:B------:R-:W-:Y:S01]  /*6610*/  ISETP.GE.AND P6, PT, R9.reuse, R130.reuse, PT ;  /* 0x000000820900720c */ /* 0x0c0fe20003fc6270 */
[----:B------:R-:W-:Y:S01]  /*6620*/  FFMA.FTZ R10, R6, UR12, R35 ;  /* 0x0000000c060a7c23 */ /* 0x000fe20008010023 */
[----:B------:R-:W-:Y:S01]  /*6630*/  ISETP.GE.AND P4, PT, R9, R121, PT ;  /* 0x000000790900720c */ /* 0x000fe20003f86270 */
[----:B------:R-:W-:Y:S01]  /*6640*/  VIADD R6, R96, 0xffffffe1 ;  /* 0xffffffe160067836 */ /* 0x000fe20000000000 */
[----:B------:R-:W-:Y:S02]  /*6650*/  I2FP.F32.U32 R9, R9 ;  /* 0x0000000900097245 */ /* 0x000fe40000201000 */
[----:B------:R-:W-:Y:S02]  /*6660*/  FSEL R32, R32, -INF , !P3 ;  /* 0xff80000020207808 */ /* 0x000fe40005800000 */
[----:B------:R-:W-:Y:S01]  /*6670*/  FSEL R10, R10, -INF , !P5 ;  /* 0xff8000000a0a7808 */ /* 0x000fe20006800000 */
[C---:B------:R-:W-:Y:S01]  /*6680*/  FFMA.FTZ R28, R9.reuse, UR12, R28 ;  /* 0x0000000c091c7c23 */ /* 0x040fe2000801001c */
        /* <DEDUP_REMOVED lines=9> */
[----:B------:R-:W-:-:S02]  /*6720*/  ISETP.GE.AND P4, PT, R4, R121, PT ;  /* 0x000000790400720c */ /* 0x000fc40003f86270 */
[----:B------:R-:W-:Y:S02]  /*6730*/  I2FP.F32.U32 R9, R4 ;  /* 0x0000000400097245 */ /* 0x000fe40000201000 */
[----:B------:R-:W-:Y:S02]  /*6740*/  I2FP.F32.U32 R4, R5 ;  /* 0x0000000500047245 */ /* 0x000fe40000201000 */
[----:B------:R-:W-:Y:S01]  /*6750*/  FSEL R112, R29, -INF , !P3 ;  /* 0xff8000001d707808 */ /* 0x000fe20005800000 */
[----:B------:R-:W-:Y:S01]  /*6760*/  FFMA.FTZ R24, R9, UR12, R24 ;  /* 0x0000000c09187c23 */ /* 0x000fe20008010018 */
[----:B------:R-:W-:Y:S01]  /*6770*/  FSEL R30, R30, -INF , !P5 ;  /* 0xff8000001e1e7808 */ /* 0x000fe20006800000 */
[C---:B------:R-:W-:Y:S01]  /*6780*/  FFMA.FTZ R25, R4.reuse, UR12, R25 ;  /* 0x0000000c04197c23 */ /* 0x040fe20008010019 */
[----:B------:R-:W-:Y:S01]  /*6790*/  FFMA.FTZ R27, R4, UR12, R27 ;  /* 0x0000000c041b7c23 */ /* 0x000fe2000801001b */
[C---:B------:R-:W-:Y:S01]  /*67a0*/  ISETP.GE.AND P3, PT, R5.reuse, R130, PT ;  /* 0x000000820500720c */ /* 0x040fe20003f66270 */
[----:B------:R-:W-:Y:S01]  /*67b0*/  VIADD R4, R96, 0xfffffff1 ;  /* 0xfffffff160047836 */ /* 0x000fe20000000000 */
[----:B------:R-:W-:Y:S01]  /*67c0*/  ISETP.GE.AND P5, PT, R5, R121, PT ;  /* 0x000000790500720c */ /* 0x000fe20003fa6270 */
[----:B------:R-:W-:Y:S01]  /*67d0*/  FFMA.FTZ R26, R9, UR12, R26 ;  /* 0x0000000c091a7c23 */ /* 0x000fe2000801001a */
[----:B------:R-:W-:Y:S01]  /*67e0*/  FSEL R110, R24, -INF , !P6 ;  /* 0xff800000186e7808 */ /* 0x000fe20007000000 */
[C---:B------:R-:W-:Y:S01]  /*67f0*/  VIADD R5, R96.reuse, 0xfffffff0 ;  /* 0xfffffff060057836 */ /* 0x040fe20000000000 */
[----:B------:R-:W-:Y:S01]  /*6800*/  FSEL R106, R25, -INF , !P3 ;  /* 0xff800000196a7808 */ /* 0x000fe20005800000 */
[----:B------:R-:W-:Y:S01]  /*6810*/  VIADD R96, R96, 0xfffffff9 ;  /* 0xfffffff960607836 */ /* 0x000fe20000000000 */
[----:B------:R-:W-:-:S02]  /*6820*/  FSEL R24, R27, -INF , !P5 ;  /* 0xff8000001b187808 */ /* 0x000fc40006800000 */
[C---:B------:R-:W-:Y:S02]  /*6830*/  ISETP.GE.AND P3, PT, R4.reuse, R130, PT ;  /* 0x000000820400720c */ /* 0x040fe40003f66270 */
[-C--:B------:R-:W-:Y:S02]  /*6840*/  ISETP.GE.AND P5, PT, R4, R121.reuse, PT ;  /* 0x000000790400720c */ /* 0x080fe40003fa6270 */
[----:B------:R-:W-:Y:S02]  /*6850*/  I2FP.F32.U32 R4, R4 ;  /* 0x0000000400047245 */ /* 0x000fe40000201000 */
[----:B------:R-:W-:Y:S02]  /*6860*/  FSEL R114, R26, -INF , !P4 ;  /* 0xff8000001a727808 */ /* 0x000fe40006000000 */
[C---:B------:R-:W-:Y:S01]  /*6870*/  ISETP.GE.AND P6, PT, R5.reuse, R130, PT ;  /* 0x000000820500720c */ /* 0x040fe20003fc6270 */
[C---:B------:R-:W-:Y:S01]  /*6880*/  FFMA.FTZ R21, R4.reuse, UR12, R21 ;  /* 0x0000000c04157c23 */ /* 0x040fe20008010015 */
[----:B------:R-:W-:Y:S01]  /*6890*/  ISETP.GE.AND P4, PT, R5, R121, PT ;  /* 0x000000790500720c */ /* 0x000fe20003f86270 */
[----:B------:R-:W-:Y:S01]  /*68a0*/  FFMA.FTZ R23, R4, UR12, R23 ;  /* 0x0000000c04177c23 */ /* 0x000fe20008010017 */
[----:B------:R-:W-:-:S02]  /*68b0*/  I2FP.F32.U32 R5, R5 ;  /* 0x0000000500057245 */ /* 0x000fc40000201000 */
[----:B------:R-:W-:Y:S02]  /*68c0*/  FSEL R104, R21, -INF , !P3 ;  /* 0xff80000015687808 */ /* 0x000fe40005800000 */
[----:B------:R-:W-:Y:S01]  /*68d0*/  ISETP.GE.U32.AND P3, PT, R120, 0x3, PT ;  /* 0x000000037800780c */ /* 0x000fe20003f66070 */
[C---:B------:R-:W-:Y:S01]  /*68e0*/  FFMA.FTZ R20, R5.reuse, UR12, R20 ;  /* 0x0000000c05147c23 */ /* 0x040fe20008010014 */
[----:B------:R-:W-:Y:S01]  /*68f0*/  FFMA.FTZ R22, R5, UR12, R22 ;  /* 0x0000000c05167c23 */ /* 0x000fe20008010016 */
[----:B------:R-:W-:Y:S02]  /*6900*/  I2FP.F32.U32 R6, R96 ;  /* 0x0000006000067245 */ /* 0x000fe40000201000 */
[----:B------:R-:W-:Y:S02]  /*6910*/  FSEL R26, R23, -INF , !P5 ;  /* 0xff800000171a7808 */ /* 0x000fe40006800000 */
[----:B------:R-:W-:Y:S01]  /*6920*/  FSEL R90, R20, -INF , !P6 ;  /* 0xff800000145a7808 */ /* 0x000fe20007000000 */
[----:B------:R-:W-:Y:S01]  /*6930*/  FFMA.FTZ R17, R6, UR12, R17 ;  /* 0x0000000c06117c23 */ /* 0x000fe20008010011 */
[----:B------:R-:W-:Y:S01]  /*6940*/  FSEL R22, R22, -INF , !P4 ;  /* 0xff80000016167808 */ /* 0x000fe20006000000 */
[----:B------:R-:W-:Y:S01]  /*6950*/  FFMA.FTZ R19, R6, UR12, R19 ;  /* 0x0000000c06137c23 */ /* 0x000fe20008010013 */
[----:B------:R-:W-:-:S02]  /*6960*/  ISETP.GE.AND P6, PT, R96, R130, PT ;  /* 0x000000826000720c */ /* 0x000fc40003fc6270 */
[----:B------:R-:W-:Y:S02]  /*6970*/  ISETP.GE.AND P4, PT, R96, R121, PT ;  /* 0x000000796000720c */ /* 0x000fe40003f86270 */
[----:B------:R-:W-:Y:S02]  /*6980*/  FSEL R94, R17, -INF , !P6 ;  /* 0xff800000115e7808 */ /* 0x000fe40007000000 */
[----:B------:R-:W-:Y:S01]  /*6990*/  FSEL R20, R19, -INF , !P4 ;  /* 0xff80000013147808 */ /* 0x000fe20006000000 */
[----:B------:R-:W-:Y:S08]  /*69a0*/  @!P3 BRA `(.L_x_1197) ;  /* 0x0000000000b4b947 */ /* 0x000ff00003800000 */
        /* <DEDUP_REMOVED lines=42> */
.L_x_1199:
[----:B------:R2:W-:Y:S02]  /*6c50*/  STS.128 [R174+0x5800], RZ ;  /* 0x005800ffae007388 */ /* 0x0005e40000000c00 */
.L_x_1200:
[----:B------:R-:W-:Y:S05]  /*6c60*/  BSYNC.RECONVERGENT B0 ;  /* 0x0000000000007941 */ /* 0x000fea0003800200 */
.L_x_1198:
[----:B------:R-:W0:Y:S02]  /*6c70*/  LDGDEPBAR ;  /* 0x00000000000079af */ /* 0x000e240000000000 */
.L_x_1197:
[----:B------:R-:W-:Y:S01]  /*6c80*/  FMNMX3.FTZ R5, R2, R97, R92, !PT ;  /* 0x0000006102057276 */ /* 0x000fe2000781005c */
[----:B------:R-:W-:Y:S01]  /*6c90*/  VIADD R11, R120, 0xfffffffe ;  /* 0xfffffffe780b7836 */ /* 0x000fe20000000000 */
        /* <DEDUP_REMOVED lines=17> */
[----:B------:R-:W-:Y:S01]  /*6db0*/  LOP3.LUT R6, R11, UR27, R187, 0x96, !PT ;  /* 0x0000001b0b067c12 */ /* 0x000fe2000f8e96bb */
[----:B------:R-:W4:Y:S04]  /*6dc0*/  SHFL.BFLY PT, R5, R14, 0x2, 0x1f ;  /* 0x0c401f000e057f89 */ /* 0x000f2800000e0000 */
[----:B------:R-:W5:Y:S01]  /*6dd0*/  SHFL.BFLY PT, R4, R9, 0x2, 0x1f ;  /* 0x0c401f0009047f89 */ /* 0x000f6200000e0000 */
[----:B-1----:R-:W-:-:S05]  /*6de0*/  IMAD.WIDE.U32 R98, R6, -0x326172a9, RZ ;  /* 0xcd9e8d5706627825 */ /* 0x002fca00078e00ff */
[----:B------:R-:W-:Y:S02]  /*6df0*/  LOP3.LUT R6, R188, UR29, R99, 0x96, !PT ;  /* 0x0000001dbc067c12 */ /* 0x000fe4000f8e9663 */
[----:B------:R-:W-:-:S03]  /*6e00*/  LOP3.LUT R98, R98, UR28, R179, 0x96, !PT ;  /* 0x0000001c62627c12 */ /* 0x000fc6000f8e96b3 */
[----:B---3--:R-:W-:-:S04]  /*6e10*/  IMAD.WIDE.U32 R34, R6, -0x2daee0ad, RZ ;  /* 0xd2511f5306227825 */ /* 0x008fc800078e00ff */
[----:B------:R-:W-:Y:S01]  /*6e20*/  IMAD.WIDE.U32 R98, R98, -0x2daee0ad, RZ ;  /* 0xd2511f5362627825 */ /* 0x000fe200078e00ff */
[----:B------:R-:W-:Y:S02]  /*6e30*/  LOP3.LUT R6, R184, UR23, R35, 0x96, !PT ;  /* 0x00000017b8067c12 */ /* 0x000fe4000f8e9623 */
[----:B----4-:R-:W-:-:S03]  /*6e40*/  FMNMX.FTZ R5, R14, R5, !PT ;  /* 0x000000050e057209 */ /* 0x010fc60007810000 */
[----:B------:R-:W-:Y:S01]  /*6e50*/  IMAD.WIDE.U32 R142, R6, -0x326172a9, RZ ;  /* 0xcd9e8d57068e7825 */ /* 0x000fe200078e00ff */
[----:B------:R-:W-:Y:S02]  /*6e60*/  LOP3.LUT R14, R34, UR19, R99, 0x96, !PT ;  /* 0x00000013220e7c12 */ /* 0x000fe4000f8e9663 */
[----:B-----5:R-:W-:Y:S01]  /*6e70*/  FMNMX.FTZ R4, R9, R4, !PT ;  /* 0x0000000409047209 */ /* 0x020fe20007810000 */
[----:B------:R-:W1:Y:S01]  /*6e80*/  SHFL.BFLY PT, R34, R5, 0x1, 0x1f ;  /* 0x0c201f0005227f89 */ /* 0x000e6200000e0000 */
[----:B------:R-:W-:Y:S01]  /*6e90*/  LOP3.LUT R6, R178, UR22, R143, 0x96, !PT ;  /* 0x00000016b2067c12 */ /* 0x000fe2000f8e968f */
[----:B------:R-:W-:Y:S02]  /*6ea0*/  IMAD.WIDE.U32 R14, R14, -0x326172a9, RZ ;  /* 0xcd9e8d570e0e7825 */ /* 0x000fe400078e00ff */
[----:B------:R-:W3:Y:S02]  /*6eb0*/  SHFL.BFLY PT, R33, R4, 0x1, 0x1f ;  /* 0x0c201f0004217f89 */ /* 0x000ee400000e0000 */
[----:B------:R-:W-:Y:S01]  /*6ec0*/  IMAD.WIDE.U32 R102, R6, -0x2daee0ad, RZ ;  /* 0xd2511f5306667825 */ /* 0x000fe200078e00ff */
[----:B------:R-:W-:-:S04]  /*6ed0*/  LOP3.LUT R142, R142, UR18, R15, 0x96, !PT ;  /* 0x000000128e8e7c12 */ /* 0x000fc8000f8e960f */
[----:B------:R-:W-:Y:S01]  /*6ee0*/  LOP3.LUT R6, R98, UR17, R103, 0x96, !PT ;  /* 0x0000001162067c12 */ /* 0x000fe2000f8e9667 */
[----:B------:R-:W-:-:S05]  /*6ef0*/  IMAD.WIDE.U32 R142, R142, -0x2daee0ad, RZ ;  /* 0xd2511f538e8e7825 */ /* 0x000fca00078e00ff */
[----:B------:R-:W-:Y:S01]  /*6f00*/  LOP3.LUT R98, R102, UR13, R143, 0x96, !PT ;  /* 0x0000000d66627c12 */ /* 0x000fe2000f8e968f */
[----:B------:R-:W-:-:S04]  /*6f10*/  IMAD.WIDE.U32 R102, R6, -0x326172a9, RZ ;  /* 0xcd9e8d5706667825 */ /* 0x000fc800078e00ff */
[----:B------:R-:W-:Y:S01]  /*6f20*/  IMAD.WIDE.U32 R98, R98, -0x326172a9, RZ ;  /* 0xcd9e8d5762627825 */ /* 0x000fe200078e00ff */
[----:B------:R-:W-:Y:S02]  /*6f30*/  LOP3.LUT R14, R14, UR16, R103, 0x96, !PT ;  /* 0x000000100e0e7c12 */ /* 0x000fe4000f8e9667 */
[----:B-1----:R-:W-:Y:S01]  /*6f40*/  FMNMX.FTZ R34, R5, R34, !PT ;  /* 0x0000002205227209 */ /* 0x002fe20007810000 */
[----:B------:R-:W-:Y:S01]  /*6f50*/  IMAD.MOV.U32 R6, RZ, RZ, R98 ;  /* 0x000000ffff067224 */ /* 0x000fe200078e0062 */
[----:B------:R-:W-:Y:S02]  /*6f60*/  LOP3.LUT R145, R102, UR9, R99, 0x96, !PT ;  /* 0x0000000966917c12 */ /* 0x000fe4000f8e9663 */
[----:B---3--:R-:W-:Y:S01]  /*6f70*/  FMNMX.FTZ R33, R4, R33, !PT ;  /* 0x0000002104217209 */ /* 0x008fe20007810000 */
[C---:B------:R-:W-:Y:S01]  /*6f80*/  FMUL.FTZ R101, R34.reuse, UR32 ;  /* 0x0000002022657c20 */ /* 0x040fe20008410000 */
[----:B------:R-:W-:Y:S02]  /*6f90*/  FSETP.NEU.FTZ.AND P1, PT, R34, -INF , PT ;  /* 0xff8000002200780b */ /* 0x000fe40003f3d000 */
[C---:B------:R-:W-:Y:S01]  /*6fa0*/  FSETP.NEU.FTZ.AND P0, PT, R33.reuse, -INF , PT ;  /* 0xff8000002100780b */ /* 0x040fe20003f1d000 */
[----:B------:R-:W-:Y:S01]  /*6fb0*/  FMUL.FTZ R103, R33, UR32 ;  /* 0x0000002021677c20 */ /* 0x000fe20008410000 */
[----:B------:R-:W-:-:S02]  /*6fc0*/  FSEL R101, R101, RZ, P1 ;  /* 0x000000ff65657208 */ /* 0x000fc40000800000 */
[----:B------:R-:W-:Y:S02]  /*6fd0*/  PRMT R4, R98, 0x7770, RZ ;  /* 0x0000777062047816 */ /* 0x000fe400000000ff */
[----:B------:R-:W-:Y:S01]  /*6fe0*/  FSEL R103, R103, RZ, P0 ;  /* 0x000000ff67677208 */ /* 0x000fe20000000000 */
[--C-:B------:R-:W-:Y:S01]  /*6ff0*/  FFMA.FTZ R146, R97, UR32, -R101.reuse ;  /* 0x0000002061927c23 */ /* 0x100fe20008010865 */
[--C-:B------:R-:W-:Y:S01]  /*7000*/  FFMA.FTZ R13, R92, UR32, -R101.reuse ;  /* 0x000000205c0d7c23 */ /* 0x100fe20008010865 */
[----:B------:R-:W-:Y:S01]  /*7010*/  LOP3.LUT R5, R145, 0xffff, RZ, 0xc0, !PT ;  /* 0x0000ffff91057812 */ /* 0x000fe200078ec0ff */
[----:B------:R-:W-:Y:S01]  /*7020*/  FFMA.FTZ R140, R140, UR32, -R101 ;  /* 0x000000208c8c7c23 */ /* 0x000fe20008010865 */
[----:B------:R-:W-:Y:S01]  /*7030*/  ISETP.LE.U32.AND P6, PT, R4, UR30, PT ;  /* 0x0000001e04007c0c */ /* 0x000fe2000bfc3070 */
[--C-:B------:R-:W-:Y:S01]  /*7040*/  FFMA.FTZ R143, R7, UR32, -R103.reuse ;  /* 0x00000020078f7c23 */ /* 0x100fe20008010867 */
[----:B------:R-:W-:Y:S01]  /*7050*/  PRMT R4, R145, 0x7632, R4 ;  /* 0x0000763291047816 */ /* 0x000fe20000000004 */
[----:B------:R-:W-:Y:S01]  /*7060*/  FFMA.FTZ R138, R16, UR32, -R103 ;  /* 0x00000020108a7c23 */ /* 0x000fe20008010867 */
[----:B------:R-:W-:Y:S01]  /*7070*/  SHF.R.U32.HI R5, RZ, 0x8, R5 ;  /* 0x00000008ff057819 */ /* 0x000fe20000011605 */
[----:B------:R-:W-:Y:S01]  /*7080*/  MUFU.EX2 R146, R146 ;  /* 0x0000009200927308 */ /* 0x000fe20000000800 */
[----:B------:R-:W-:Y:S01]  /*7090*/  LOP3.LUT R7, R4, 0xff, RZ, 0xc0, !PT ;  /* 0x000000ff04077812 */ /* 0x000fe200078ec0ff */
[----:B------:R-:W-:Y:S01]  /*70a0*/  FFMA.FTZ R121, R89, UR32, -R101 ;  /* 0x0000002059797c23 */ /* 0x000fe20008010865 */
[----:B------:R-:W-:Y:S01]  /*70b0*/  LOP3.LUT R4, R5, 0xffff, RZ, 0xc0, !PT ;  /* 0x0000ffff05047812 */ /* 0x000fe200078ec0ff */
[----:B------:R-:W1:Y:S01]  /*70c0*/  MUFU.EX2 R13, R13 ;  /* 0x0000000d000d7308 */ /* 0x000e620000000800 */
[----:B------:R-:W-:Y:S01]  /*70d0*/  FSEL R15, R34, RZ, P1 ;  /* 0x000000ff220f7208 */ /* 0x000fe20000800000 */
[----:B------:R-:W-:Y:S01]  /*70e0*/  FFMA.FTZ R134, R134, UR32, -R103 ;  /* 0x0000002086867c23 */ /* 0x000fe20008010867 */
[----:B------:R-:W-:Y:S01]  /*70f0*/  ISETP.LE.U32.AND P1, PT, R4, UR30, PT ;  /* 0x0000001e04007c0c */ /* 0x000fe2000bf23070 */
[----:B------:R-:W-:Y:S01]  /*7100*/  MUFU.EX2 R143, R143 ;  /* 0x0000008f008f7308 */ /* 0x000fe20000000800 */
[----:B------:R-:W-:Y:S01]  /*7110*/  SHF.R.U32.HI R4, RZ, 0x10, R145 ;  /* 0x00000010ff047819 */ /* 0x000fe20000011691 */
[----:B------:R-:W-:Y:S01]  /*7120*/  FFMA.FTZ R119, R88, UR32, -R103 ;  /* 0x0000002058777c23 */ /* 0x000fe20008010867 */
[----:B------:R-:W-:Y:S01]  /*7130*/  LOP3.LUT R148, R145, 0xff, RZ, 0xc0, !PT ;  /* 0x000000ff91947812 */ /* 0x000fe200078ec0ff */
[----:B------:R-:W3:Y:S01]  /*7140*/  MUFU.EX2 R138, R138 ;  /* 0x0000008a008a7308 */ /* 0x000ee20000000800 */
[----:B------:R-:W-:Y:S01]  /*7150*/  SHF.R.U32.HI R145, RZ, 0x18, R145 ;  /* 0x00000018ff917819 */ /* 0x000fe20000011691 */
[--C-:B------:R-:W-:Y:S01]  /*7160*/  FFMA.FTZ R133, R8, UR32, -R103.reuse ;  /* 0x0000002008857c23 */ /* 0x100fe20008010867 */
[----:B------:R-:W-:Y:S01]  /*7170*/  LOP3.LUT R4, R4, 0xff, RZ, 0xc0, !PT ;  /* 0x000000ff04047812 */ /* 0x000fe200078ec0ff */
[----:B------:R-:W-:Y:S01]  /*7180*/  MUFU.EX2 R140, R140 ;  /* 0x0000008c008c7308 */ /* 0x000fe20000000800 */
[----:B------:R-:W-:Y:S01]  /*7190*/  PRMT R141, R98, 0x7771, RZ ;  /* 0x00007771628d7816 */ /* 0x000fe200000000ff */
[----:B------:R-:W-:Y:S01]  /*71a0*/  FFMA.FTZ R115, R10, UR32, -R103 ;  /* 0x000000200a737c23 */ /* 0x000fe20008010867 */
[C---:B------:R-:W-:Y:S01]  /*71b0*/  PRMT R144, R98.reuse, 0x7772, RZ ;  /* 0x0000777262907816 */ /* 0x040fe200000000ff */
[----:B------:R-:W4:Y:S01]  /*71c0*/  MUFU.EX2 R121, R121 ;  /* 0x0000007900797308 */ /* 0x000f220000000800 */
[----:B------:R-:W-:Y:S01]  /*71d0*/  PRMT R139, R98, 0x7773, RZ ;  /* 0x00007773628b7816 */ /* 0x000fe200000000ff */
[----:B------:R-:W-:Y:S01]  /*71e0*/  FADD.FTZ R15, R2, -R15 ;  /* 0x8000000f020f7221 */ /* 0x000fe20000010000 */
[----:B-1----:R-:W-:Y:S01]  /*71f0*/  F2FP.F16.F32.PACK_AB R98, R13, R146 ;  /* 0x000000920d62723e */ /* 0x002fe200000000ff */
[----:B------:R-:W-:Y:S01]  /*7200*/  MUFU.EX2 R134, R134 ;  /* 0x0000008600867308 */ /* 0x000fe20000000800 */
[----:B------:R-:W-:Y:S01]  /*7210*/  PRMT R8, R148, 0x5410, R5 ;  /* 0x0000541094087816 */ /* 0x000fe20000000005 */
[----:B------:R-:W-:Y:S01]  /*7220*/  FMUL.FTZ R149, R15, UR32 ;  /* 0x000000200f957c20 */ /* 0x000fe20008410000 */
[----:B------:R-:W-:Y:S01]  /*7230*/  PRMT R4, R4, 0x5410, R145 ;  /* 0x0000541004047816 */ /* 0x000fe20000000091 */
[----:B------:R-:W1:Y:S01]  /*7240*/  MUFU.EX2 R119, R119 ;  /* 0x0000007700777308 */ /* 0x000e620000000800 */
[----:B------:R-:W-:Y:S01]  /*7250*/  PRMT R99, R98, 0x7632, R99 ;  /* 0x0000763262637816 */ /* 0x000fe20000000063 */
[----:B------:R-:W-:Y:S01]  /*7260*/  FFMA.FTZ R31, R12, UR32, -R103 ;  /* 0x000000200c1f7c23 */ /* 0x000fe20008010867 */
[----:B---3--:R-:W-:Y:S01]  /*7270*/  F2FP.F16.F32.PACK_AB R108, R138, R143 ;  /* 0x0000008f8a6c723e */ /* 0x008fe200000000ff */
[--C-:B------:R-:W-:Y:S01]  /*7280*/  FFMA.FTZ R136, R136, UR32, -R101.reuse ;  /* 0x0000002088887c23 */ /* 0x100fe20008010865 */
[--C-:B------:R-:W-:Y:S01]  /*7290*/  HSET2.LE.AND R5, R8, R175.reuse, PT ;  /* 0x000000af08057233 */ /* 0x100fe20003803000 */
[----:B------:R-:W-:Y:S01]  /*72a0*/  FFMA.FTZ R137, R84, UR32, -R101 ;  /* 0x0000002054897c23 */ /* 0x000fe20008010865 */
[--C-:B------:R-:W-:Y:S01]  /*72b0*/  HSET2.LE.AND R8, R4, R175.reuse, PT ;  /* 0x000000af04087233 */ /* 0x100fe20003803000 */
[----:B------:R-:W-:Y:S01]  /*72c0*/  @!P1 HADD2 R96, -R99.H0_H0, -RZ.H0_H0 ;  /* 0xa00000ff63609230 */ /* 0x000fe20000000900 */
[----:B------:R-:W-:Y:S01]  /*72d0*/  PRMT R4, R98, 0x5410, R99 ;  /* 0x0000541062047816 */ /* 0x000fe20000000063 */
[----:B------:R-:W-:Y:S01]  /*72e0*/  FFMA.FTZ R132, R132, UR32, -R103 ;  /* 0x0000002084847c23 */ /* 0x000fe20008010867 */
[----:B------:R-:W-:Y:S01]  /*72f0*/  PRMT R113, R108, 0x7632, R113 ;  /* 0x000076326c717816 */ /* 0x000fe20000000071 */
[--C-:B------:R-:W-:Y:S01]  /*7300*/  FFMA.FTZ R135, R86, UR32, -R101.reuse ;  /* 0x0000002056877c23 */ /* 0x100fe20008010865 */
[----:B------:R-:W-:Y:S01]  /*7310*/  LOP3.LUT R4, R4, R5, RZ, 0xc0, !PT ;  /* 0x0000000504047212 */ /* 0x000fe200078ec0ff */
[--C-:B------:R-:W-:Y:S01]  /*7320*/  FFMA.FTZ R131, R32, UR32, -R101.reuse ;  /* 0x0000002020837c23 */ /* 0x100fe20008010865 */
[----:B------:R-:W-:Y:S01]  /*7330*/  LOP3.LUT R10, R6, 0xff, RZ, 0xc0, !PT ;  /* 0x000000ff060a7812 */ /* 0x000fe200078ec0ff */
[----:B------:R-:W-:Y:S01]  /*7340*/  FFMA.FTZ R105, R28, UR32, -R101 ;  /* 0x000000201c697c23 */ /* 0x000fe20008010865 */
[----:B------:R-:W-:Y:S01]  /*7350*/  PRMT R5, R108, 0x5410, R113 ;  /* 0x000054106c057816 */ /* 0x000fe20000000071 */
[--C-:B------:R-:W-:Y:S01]  /*7360*/  FFMA.FTZ R112, R112, UR32, -R101.reuse ;  /* 0x0000002070707c23 */ /* 0x100fe20008010865 */
[----:B----4-:R-:W-:Y:S01]  /*7370*/  F2FP.F16.F32.PACK_AB R6, R121, R140 ;  /* 0x0000008c7906723e */ /* 0x010fe200000000ff */
[--C-:B------:R-:W-:Y:S01]  /*7380*/  FFMA.FTZ R110, R110, UR32, -R101.reuse ;  /* 0x000000206e6e7c23 */ /* 0x100fe20008010865 */
[----:B------:R-:W-:Y:S01]  /*7390*/  LOP3.LUT R5, R5, R8, RZ, 0xc0, !PT ;  /* 0x0000000805057212 */ /* 0x000fe200078ec0ff */
        /* <DEDUP_REMOVED lines=8> */
[----:B------:R-:W-:Y:S01]  /*7420*/  MUFU.EX2 R136, R136 ;  /* 0x0000008800887308 */ /* 0x000fe20000000800 */
[----:B-1----:R-:W-:Y:S01]  /*7430*/  F2FP.F16.F32.PACK_AB R6, R119, R134 ;  /* 0x000000867706723e */ /* 0x002fe200000000ff */
[----:B------:R-:W-:Y:S01]  /*7440*/  FFMA.FTZ R101, R94, UR32, -R101 ;  /* 0x000000205e657c23 */ /* 0x000fe20008010865 */
[----:B------:R-:W-:Y:S01]  /*7450*/  ISETP.LE.U32.AND P2, PT, R7, UR30, PT ;  /* 0x0000001e07007c0c */ /* 0x000fe2000bf43070 */
[----:B------:R-:W-:Y:S01]  /*7460*/  MUFU.EX2 R133, R133 ;  /* 0x0000008500857308 */ /* 0x000fe20000000800 */
[----:B------:R-:W-:Y:S01]  /*7470*/  LOP3.LUT R8, R8, 0xff00ff, RZ, 0xc0, !PT ;  /* 0x00ff00ff08087812 */ /* 0x000fe200078ec0ff */
[----:B------:R-:W-:Y:S01]  /*7480*/  FFMA.FTZ R116, R116, UR32, -R103 ;  /* 0x0000002074747c23 */ /* 0x000fe20008010867 */
[--C-:B------:R-:W-:Y:S01]  /*7490*/  HSET2.LE.AND R7, R10, R175.reuse, PT ;  /* 0x000000af0a077233 */ /* 0x100fe20003803000 */
[----:B------:R-:W-:Y:S01]  /*74a0*/  MUFU.EX2 R132, R132 ;  /* 0x0000008400847308 */ /* 0x000fe20000000800 */
[C---:B------:R-:W-:Y:S01]  /*74b0*/  PRMT R130, R6.reuse, 0x7610, R130 ;  /* 0x0000761006827816 */ /* 0x040fe20000000082 */
[----:B------:R-:W-:Y:S01]  /*74c0*/  @!P6 HADD2 R88, -R117.H0_H0, -RZ.H0_H0 ;  /* 0xa00000ff7558e230 */ /* 0x000fe20000000900 */
[----:B------:R-:W-:Y:S01]  /*74d0*/  PRMT R111, R6, 0x7632, R111 ;  /* 0x00007632066f7816 */ /* 0x000fe2000000006f */
[----:B------:R-:W-:Y:S01]  /*74e0*/  MUFU.EX2 R116, R116 ;  /* 0x0000007400747308 */ /* 0x000fe20000000800 */
[----:B------:R-:W-:Y:S01]  /*74f0*/  PRMT R6, R117, 0x5410, R118 ;  /* 0x0000541075067816 */ /* 0x000fe20000000076 */
[----:B------:R-:W-:Y:S01]  /*7500*/  FFMA.FTZ R109, R24, UR32, -R103 ;  /* 0x00000020186d7c23 */ /* 0x000fe20008010867 */
[----:B------:R-:W-:Y:S01]  /*7510*/  HSET2.LE.AND R8, R8, R175, PT ;  /* 0x000000af08087233 */ /* 0x000fe20003803000 */
[----:B------:R-:W-:Y:S01]  /*7520*/  @!P2 HADD2 R95, -R108.H0_H0, -RZ.H0_H0 ;  /* 0xa00000ff6c5fa230 */ /* 0x000fe20000000900 */
[----:B------:R-:W-:Y:S01]  /*7530*/  LOP3.LUT R6, R6, R7, RZ, 0xc0, !PT ;  /* 0x0000000706067212 */ /* 0x000fe200078ec0ff */
[----:B------:R-:W-:Y:S01]  /*7540*/  MUFU.EX2 R115, R115 ;  /* 0x0000007300737308 */ /* 0x000fe20000000800 */
[----:B------:R-:W-:Y:S01]  /*7550*/  PRMT R7, R130, 0x5410, R111 ;  /* 0x0000541082077816 */ /* 0x000fe2000000006f */
[--C-:B------:R-:W-:Y:S01]  /*7560*/  FFMA.FTZ R114, R114, UR32, -R103.reuse ;  /* 0x0000002072727c23 */ /* 0x100fe20008010867 */
[----:B------:R-:W-:Y:S01]  /*7570*/  FSEL R147, R33, RZ, P0 ;  /* 0x000000ff21937208 */ /* 0x000fe20000000000 */
[--C-:B------:R-:W-:Y:S01]  /*7580*/  FFMA.FTZ R30, R30, UR32, -R103.reuse ;  /* 0x000000201e1e7c23 */ /* 0x100fe20008010867 */
[----:B------:R-:W-:Y:S01]  /*7590*/  LOP3.LUT R7, R7, R8, RZ, 0xc0, !PT ;  /* 0x0000000807077212 */ /* 0x000fe200078ec0ff */
[----:B------:R-:W-:Y:S01]  /*75a0*/  FFMA.FTZ R84, R22, UR32, -R103 ;  /* 0x0000002016547c23 */ /* 0x000fe20008010867 */
[----:B------:R-:W1:Y:S01]  /*75b0*/  LDSM.16.MT88.4 R8, [R126+0x6000] ;  /* 0x006000007e08783b */ /* 0x000e620000004200 */
[----:B------:R-:W-:Y:S01]  /*75c0*/  FADD.FTZ R147, R0, -R147 ;  /* 0x8000009300937221 */ /* 0x000fe20000010000 */
[----:B------:R-:W-:Y:S01]  /*75d0*/  ISETP.LE.U32.AND P0, PT, R148, UR30, PT ;  /* 0x0000001e94007c0c */ /* 0x000fe2000bf03070 */
[--C-:B------:R-:W-:Y:S01]  /*75e0*/  FFMA.FTZ R35, R26, UR32, -R103.reuse ;  /* 0x000000201a237c23 */ /* 0x100fe20008010867 */
[----:B------:R-:W-:Y:S01]  /*75f0*/  ISETP.GT.U32.AND P4, PT, R144, UR30, PT ;  /* 0x0000001e90007c0c */ /* 0x000fe2000bf84070 */
[----:B------:R-:W-:Y:S01]  /*7600*/  FMUL.FTZ R15, R147, UR32 ;  /* 0x00000020930f7c20 */ /* 0x000fe20008410000 */
[----:B------:R-:W-:Y:S01]  /*7610*/  @!P2 PRMT R108, R95, 0x5410, RZ ;  /* 0x000054105f6ca816 */ /* 0x000fe200000000ff */
[----:B------:R-:W3:Y:S01]  /*7620*/  MUFU.EX2 R147, R149 ;  /* 0x0000009500937308 */ /* 0x000ee20000000800 */
[----:B------:R-:W-:Y:S01]  /*7630*/  @!P1 PRMT R99, R96, 0x5410, RZ ;  /* 0x0000541060639816 */ /* 0x000fe200000000ff */
[----:B------:R-:W-:Y:S01]  /*7640*/  FFMA.FTZ R100, R100, UR32, -R103 ;  /* 0x0000002064647c23 */ /* 0x000fe20008010867 */
[----:B------:R-:W-:Y:S01]  /*7650*/  ISETP.GT.U32.AND P5, PT, R141, UR30, PT ;  /* 0x0000001e8d007c0c */ /* 0x000fe2000bfa4070 */
[----:B------:R-:W4:Y:S01]  /*7660*/  MUFU.EX2 R15, R15 ;  /* 0x0000000f000f7308 */ /* 0x000f220000000800 */
[----:B------:R-:W-:Y:S01]  /*7670*/  ISETP.GT.U32.AND P3, PT, R139, UR30, PT ;  /* 0x0000001e8b007c0c */ /* 0x000fe2000bf64070 */
[----:B------:R5:W-:Y:S01]  /*7680*/  STG.E.U16 desc[UR24][R122.64+-0x7e], R99 ;  /* 0xffff82637a007986 */ /* 0x000be2000c101518 */
[----:B------:R-:W-:Y:S01]  /*7690*/  @!P6 PRMT R117, R88, 0x5410, RZ ;  /* 0x000054105875e816 */ /* 0x000fe200000000ff */
[----:B------:R-:W-:Y:S01]  /*76a0*/  @!P0 HADD2 R12, -R98.H0_H0, -RZ.H0_H0 ;  /* 0xa00000ff620c8230 */ /* 0x000fe20000000900 */
[----:B------:R-:W2:Y:S01]  /*76b0*/  MUFU.EX2 R95, R137 ;  /* 0x00000089005f7308 */ /* 0x000ea20000000800 */
[----:B------:R-:W-:-:S02]  /*76c0*/  @P4 HADD2 R86, -R130.H0_H0, -RZ.H0_H0 ;  /* 0xa00000ff82564230 */ /* 0x000fc40000000900 */
[----:B------:R-:W-:Y:S01]  /*76d0*/  FFMA.FTZ R103, R20, UR32, -R103 ;  /* 0x0000002014677c23 */ /* 0x000fe20008010867 */
[----:B------:R-:W-:Y:S01]  /*76e0*/  @!P0 PRMT R98, R12, 0x5410, RZ ;  /* 0x000054100c628816 */ /* 0x000fe200000000ff */
[-C--:B---3--:R-:W-:Y:S01]  /*76f0*/  FMUL.FTZ R52, R52, R147.reuse ;  /* 0x0000009334347220 */ /* 0x088fe20000410000 */
[-C--:B------:R-:W-:Y:S01]  /*7700*/  FMUL.FTZ R53, R53, R147.reuse ;  /* 0x0000009335357220 */ /* 0x080fe20000410000 */
[-C--:B------:R-:W-:Y:S01]  /*7710*/  FMUL.FTZ R56, R56, R147.reuse ;  /* 0x0000009338387220 */ /* 0x080fe20000410000 */
[----:B------:R-:W-:Y:S01]  /*7720*/  FMUL.FTZ R57, R57, R147 ;  /* 0x0000009339397220 */ /* 0x000fe20000410000 */
[-C--:B----4-:R-:W-:Y:S01]  /*7730*/  FMUL.FTZ R54, R54, R15.reuse ;  /* 0x0000000f36367220 */ /* 0x090fe20000410000 */
        /* <DEDUP_REMOVED lines=14> */
[C---:B-1----:R-:W-:Y:S01]  /*7820*/  HMMA.16816.F32 R52, R4.reuse, R8, R52 ;  /* 0x000000080434723c */ /* 0x042fe20000001834 */
        /* <DEDUP_REMOVED lines=19> */
[----:B------:R-:W-:Y:S01]  /*7960*/  FFMA.FTZ R146, R181, R147, R146 ;  /* 0x00000093b5927223 */ /* 0x000fe20000010092 */
[----:B------:R-:W-:Y:S01]  /*7970*/  ISETP.LE.U32.AND P0, PT, R145, UR30, PT ;  /* 0x0000001e91007c0c */ /* 0x000fe2000bf03070 */
[-C--:B------:R-:W-:Y:S01]  /*7980*/  FFMA.FTZ R143, R190, R15.reuse, R143 ;  /* 0x0000000fbe8f7223 */ /* 0x080fe2000001008f */
[-C--:B------:R-:W-:Y:S01]  /*7990*/  FMUL.FTZ R42, R42, R15.reuse ;  /* 0x0000000f2a2a7220 */ /* 0x080fe20000410000 */
[-C--:B------:R-:W-:Y:S01]  /*79a0*/  FMUL.FTZ R43, R43, R15.reuse ;  /* 0x0000000f2b2b7220 */ /* 0x080fe20000410000 */
[----:B------:R-:W-:Y:S01]  /*79b0*/  FMUL.FTZ R46, R46, R15 ;  /* 0x0000000f2e2e7220 */ /* 0x000fe20000410000 */
[----:B------:R-:W-:-:S04]  /*79c0*/  IMAD.WIDE.U32 R144, R14, -0x2daee0ad, RZ ;  /* 0xd2511f530e907825 */ /* 0x000fc800078e00ff */
[-C--:B------:R-:W-:Y:S01]  /*79d0*/  FMUL.FTZ R47, R47, R15.reuse ;  /* 0x0000000f2f2f7220 */ /* 0x080fe20000410000 */
[-C--:B------:R-:W-:Y:S01]  /*79e0*/  FMUL.FTZ R50, R50, R15.reuse ;  /* 0x0000000f32327220 */ /* 0x080fe20000410000 */
[----:B------:R-:W-:Y:S01]  /*79f0*/  FMUL.FTZ R51, R51, R15 ;  /* 0x0000000f33337220 */ /* 0x000fe20000410000 */
[-C--:B------:R-:W-:Y:S01]  /*7a00*/  FMUL.FTZ R40, R40, R147.reuse ;  /* 0x0000009328287220 */ /* 0x080fe20000410000 */
[----:B------:R-:W-:Y:S01]  /*7a10*/  LOP3.LUT R142, R142, UR8, R145, 0x96, !PT ;  /* 0x000000088e8e7c12 */ /* 0x000fe2000f8e9691 */
[-C--:B------:R-:W-:Y:S01]  /*7a20*/  FMUL.FTZ R41, R41, R147.reuse ;  /* 0x0000009329297220 */ /* 0x080fe20000410000 */
[-C--:B------:R-:W-:Y:S01]  /*7a30*/  FMUL.FTZ R44, R44, R147.reuse ;  /* 0x000000932c2c7220 */ /* 0x080fe20000410000 */
[----:B------:R-:W-:Y:S02]  /*7a40*/  @!P0 HADD2 R94, -R113.H0_H0, -RZ.H0_H0 ;  /* 0xa00000ff715e8230 */ /* 0x000fe40000000900 */
[-C--:B------:R-:W-:Y:S01]  /*7a50*/  FMUL.FTZ R45, R45, R147.reuse ;  /* 0x000000932d2d7220 */ /* 0x080fe20000410000 */
[-C--:B------:R-:W-:Y:S01]  /*7a60*/  FMUL.FTZ R48, R48, R147.reuse ;  /* 0x0000009330307220 */ /* 0x080fe20000410000 */
[----:B------:R-:W-:Y:S01]  /*7a70*/  FMUL.FTZ R49, R49, R147 ;  /* 0x0000009331317220 */ /* 0x000fe20000410000 */
[----:B------:R-:W-:Y:S01]  /*7a80*/  @P5 HADD2 R87, -R118.H0_H0, -RZ.H0_H0 ;  /* 0xa00000ff76575230 */ /* 0x000fe20000000900 */
[----:B------:R-:W-:Y:S01]  /*7a90*/  @!P0 PRMT R113, R94, 0x5410, RZ ;  /* 0x000054105e718816 */ /* 0x000fe200000000ff */
[----:B------:R-:W-:Y:S01]  /*7aa0*/  FADD.FTZ R143, R138, R143 ;  /* 0x0000008f8a8f7221 */ /* 0x000fe20000010000 */
[----:B------:R-:W-:Y:S01]  /*7ab0*/  MUFU.EX2 R94, R135 ;  /* 0x00000087005e7308 */ /* 0x000fe20000000800 */
[----:B------:R-:W-:Y:S01]  /*7ac0*/  @P4 PRMT R130, R86, 0x5410, RZ ;  /* 0x0000541056824816 */ /* 0x000fe200000000ff */
[----:B------:R-:W-:Y:S01]  /*7ad0*/  @P3 HADD2 R85, -R111.H0_H0, -RZ.H0_H0 ;  /* 0xa00000ff6f553230 */ /* 0x000fe20000000900 */
[----:B------:R-:W-:Y:S01]  /*7ae0*/  @P5 PRMT R118, R87, 0x5410, RZ ;  /* 0x0000541057765816 */ /* 0x000fe200000000ff */
[----:B------:R-:W-:Y:S01]  /*7af0*/  FADD.FTZ R134, R134, R143 ;  /* 0x0000008f86867221 */ /* 0x000fe20000010000 */
[----:B------:R3:W-:Y:S01]  /*7b00*/  STG.E.U16 desc[UR24][R122.64+-0x80], R98 ;  /* 0xffff80627a007986 */ /* 0x0007e2000c101518 */
[----:B-----5:R-:W-:Y:S01]  /*7b10*/  IMAD.MOV.U32 R99, RZ, RZ, R123 ;  /* 0x000000ffff637224 */ /* 0x020fe200078e007b */
[----:B------:R-:W-:Y:S01]  /*7b20*/  @P3 PRMT R111, R85, 0x5410, RZ ;  /* 0x00005410556f3816 */ /* 0x000fe200000000ff */
[C---:B-1----:R-:W-:Y:S01]  /*7b30*/  HMMA.16816.F32 R60, R4.reuse, R8, R60 ;  /* 0x00000008043c723c */ /* 0x042fe2000000183c */
[----:B------:R-:W-:Y:S01]  /*7b40*/  FADD.FTZ R134, R119, R134 ;  /* 0x0000008677867221 */ /* 0x000fe20000010000 */
[----:B------:R-:W-:Y:S04]  /*7b50*/  MUFU.EX2 R181, R101 ;  /* 0x0000006500b57308 */ /* 0x000fe80000000800 */
[----:B------:R-:W-:Y:S02]  /*7b60*/  MUFU.EX2 R114, R114 ;  /* 0x0000007200727308 */ /* 0x000fe40000000800 */
[----:B------:R-:W-:Y:S01]  /*7b70*/  HMMA.16816.F32 R64, R4, R10, R64 ;  /* 0x0000000a0440723c */ /* 0x000fe20000001840 */
[----:B------:R-:W1:Y:S01]  /*7b80*/  LDSM.16.MT88.4 R8, [R126+0x7000] ;  /* 0x007000007e08783b */ /* 0x000e620000004200 */
[----:B------:R-:W-:Y:S04]  /*7b90*/  MUFU.EX2 R100, R100 ;  /* 0x0000006400647308 */ /* 0x000fe80000000800 */
[----:B------:R-:W-:Y:S04]  /*7ba0*/  MUFU.EX2 R103, R103 ;  /* 0x0000006700677308 */ /* 0x000fe80000000800 */
[----:B------:R-:W-:Y:S04]  /*7bb0*/  MUFU.EX2 R84, R84 ;  /* 0x0000005400547308 */ /* 0x000fe80000000800 */
[----:B------:R-:W-:Y:S01]  /*7bc0*/  MUFU.EX2 R35, R35 ;  /* 0x0000002300237308 */ /* 0x000fe20000000800 */
[----:B---3--:R-:W-:-:S04]  /*7bd0*/  IMAD.MOV.U32 R98, RZ, RZ, R122 ;  /* 0x000000ffff627224 */ /* 0x008fc800078e007a */
[----:B------:R-:W-:-:S05]  /*7be0*/  IMAD.WIDE R98, R180, 0x2, R98 ;  /* 0x00000002b4627825 */ /* 0x000fca00078e0262 */
[----:B------:R3:W-:Y:S04]  /*7bf0*/  STG.E.U16 desc[UR24][R98.64+-0x80], R108 ;  /* 0xffff806c62007986 */ /* 0x0007e8000c101518 */
[----:B------:R-:W-:Y:S04]  /*7c00*/  STG.E.U16 desc[UR24][R98.64+-0x7e], R113 ;  /* 0xffff827162007986 */ /* 0x000fe8000c101518 */
[----:B------:R-:W-:Y:S04]  /*7c10*/  STG.E.U16 desc[UR24][R122.64+-0x70], R117 ;  /* 0xffff90757a007986 */ /* 0x000fe8000c101518 */
[----:B------:R-:W-:Y:S01]  /*7c20*/  STG.E.U16 desc[UR24][R122.64+-0x6e], R118 ;  /* 0xffff92767a007986 */ /* 0x000fe2000c101518 */
[C---:B-1----:R-:W-:Y:S03]  /*7c30*/  HMMA.16816.F32 R68, R4.reuse, R8, R68 ;  /* 0x000000080444723c */ /* 0x042fe60000001844 */
[----:B------:R-:W-:Y:S04]  /*7c40*/  STG.E.U16 desc[UR24][R98.64+-0x70], R130 ;  /* 0xffff908262007986 */ /* 0x000fe8000c101518 */
[----:B------:R-:W-:Y:S01]  /*7c50*/  STG.E.U16 desc[UR24][R98.64+-0x6e], R111 ;  /* 0xffff926f62007986 */ /* 0x000fe2000c101518 */
[----:B------:R-:W-:Y:S03]  /*7c60*/  HMMA.16816.F32 R72, R4, R10, R72 ;  /* 0x0000000a0448723c */ /* 0x000fe60000001848 */
[----:B------:R-:W1:Y:S01]  /*7c70*/  LDSM.16.MT88.4 R8, [R124+0x7000] ;  /* 0x007000007c08783b */ /* 0x000e620000004200 */
[----:B---3--:R-:W-:-:S04]  /*7c80*/  F2FP.F16.F32.PACK_AB R108, R115, R116 ;  /* 0x00000074736c723e */ /* 0x008fc800000000ff */
[C---:B-1----:R-:W-:Y:S08]  /*7c90*/  HMMA.16816.F32 R76, R4.reuse, R8, R76 ;  /* 0x00000008044c723c */ /* 0x042ff0000000184c */
[C---:B------:R-:W-:Y:S01]  /*7ca0*/  HMMA.16816.F32 R80, R4.reuse, R10, R80 ;  /* 0x0000000a0450723c */ /* 0x040fe20000001850 */
[----:B------:R-:W1:Y:S07]  /*7cb0*/  LDSM.16.MT88.4 R8, [R126+0x8000] ;  /* 0x008000007e08783b */ /* 0x000e6e0000004200 */
[----:B-1----:R-:W-:Y:S01]  /*7cc0*/  HMMA.16816.F32 R36, R4, R8, R36 ;  /* 0x000000080424723c */ /* 0x002fe20000001824 */
[----:B------:R-:W-:Y:S01]  /*7cd0*/  FADD.FTZ R9, R13, R146 ;  /* 0x000000920d097221 */ /* 0x000fe20000010000 */
[----:B------:R-:W-:Y:S01]  /*7ce0*/  PRMT R8, R142, 0x7632, R8 ;  /* 0x000076328e087816 */ /* 0x000fe20000000008 */
[----:B------:R-:W1:Y:S02]  /*7cf0*/  LDSM.16.MT88.4 R12, [R124+0x8000] ;  /* 0x008000007c0c783b */ /* 0x000e640000004200 */
[----:B------:R-:W-:Y:S01]  /*7d00*/  FADD.FTZ R140, R140, R9 ;  /* 0x000000098c8c7221 */ /* 0x000fe20000010000 */
[----:B------:R-:W-:-:S02]  /*7d10*/  LOP3.LUT R8, R8, 0xff, RZ, 0xc0, !PT ;  /* 0x000000ff08087812 */ /* 0x000fc400078ec0ff */
[----:B------:R-:W-:Y:S01]  /*7d20*/  LOP3.LUT R9, R142, 0xffff, RZ, 0xc0, !PT ;  /* 0x0000ffff8e097812 */ /* 0x000fe200078ec0ff */
[----:B------:R-:W-:Y:S01]  /*7d30*/  HMMA.16816.F32 R40, R4, R10, R40 ;  /* 0x0000000a0428723c */ /* 0x000fe20000001828 */
[----:B------:R-:W-:Y:S01]  /*7d40*/  ISETP.LE.U32.AND P1, PT, R8, UR30, PT ;  /* 0x0000001e08007c0c */ /* 0x000fe2000bf23070 */
[----:B------:R-:W3:Y:S01]  /*7d50*/  MUFU.EX2 R11, R131 ;  /* 0x00000083000b7308 */ /* 0x000ee20000000800 */
[----:B------:R-:W-:Y:S02]  /*7d60*/  PRMT R8, R144, 0x7770, RZ ;  /* 0x0000777090087816 */ /* 0x000fe400000000ff */
[----:B------:R-:W-:Y:S02]  /*7d70*/  SHF.R.U32.HI R9, RZ, 0x8, R9 ;  /* 0x00000008ff097819 */ /* 0x000fe40000011609 */
[----:B------:R-:W-:Y:S02]  /*7d80*/  ISETP.LE.U32.AND P0, PT, R8, UR30, PT ;  /* 0x0000001e08007c0c */ /* 0x000fe4000bf03070 */
[----:B------:R-:W-:-:S02]  /*7d90*/  LOP3.LUT R8, R9, 0xffff, RZ, 0xc0, !PT ;  /* 0x0000ffff09087812 */ /* 0x000fc400078ec0ff */
[----:B------:R-:W-:Y:S02]  /*7da0*/  LOP3.LUT R10, R142, 0xff, RZ, 0xc0, !PT ;  /* 0x000000ff8e0a7812 */ /* 0x000fe400078ec0ff */
[----:B------:R-:W-:Y:S02]  /*7db0*/  ISETP.LE.U32.AND P2, PT, R8, UR30, PT ;  /* 0x0000001e08007c0c */ /* 0x000fe4000bf43070 */
[----:B--2---:R-:W-:Y:S02]  /*7dc0*/  F2FP.F16.F32.PACK_AB R8, R136, R95 ;  /* 0x0000005f8808723e */ /* 0x004fe400000000ff */
[C---:B------:R-:W-:Y:S02]  /*7dd0*/  ISETP.LE.U32.AND P4, PT, R10.reuse, UR30, PT ;  /* 0x0000001e0a007c0c */ /* 0x040fe4000bf83070 */
[----:B------:R-:W-:-:S05]  /*7de0*/  PRMT R10, R10, 0x5410, R9 ;  /* 0x000054100a0a7816 */ /* 0x000fca0000000009 */
[----:B------:R-:W-:Y:S01]  /*7df0*/  HSET2.LE.AND R9, R10, R175, PT ;  /* 0x000000af0a097233 */ /* 0x000fe20003803000 */
[----:B-1----:R-:W-:Y:S01]  /*7e00*/  HMMA.16816.F32 R44, R4, R12, R44 ;  /* 0x0000000c042c723c */ /* 0x002fe2000000182c */
[----:B------:R-:W-:-:S05]  /*7e10*/  PRMT R12, R8, 0x7610, R12 ;  /* 0x00007610080c7816 */ /* 0x000fca000000000c */
[----:B------:R-:W-:Y:S02]  /*7e20*/  @!P4 HADD2 R97, -R12.H0_H0, -RZ.H0_H0 ;  /* 0xa00000ff0c61c230 */ /* 0x000fe40000000900 */
[----:B------:R-:W-:Y:S01]  /*7e30*/  HMMA.16816.F32 R48, R4, R14, R48 ;  /* 0x0000000e0430723c */ /* 0x000fe20000001830 */
[----:B------:R-:W-:Y:S01]  /*7e40*/  PRMT R7, R8, 0x7632, R7 ;  /* 0x0000763208077816 */ /* 0x000fe20000000007 */
[----:B------:R-:W-:Y:S01]  /*7e50*/  IMAD.SHL.U32 R8, R3, 0x2, RZ ;  /* 0x0000000203087824 */ /* 0x000fe200078e00ff */
[C---:B------:R-:W-:Y:S01]  /*7e60*/  F2FP.F16.F32.PACK_AB R5, R132.reuse, R133 ;  /* 0x000000858405723e */ /* 0x040fe200000000ff */
[----:B------:R-:W-:Y:S01]  /*7e70*/  FADD.FTZ R133, R133, R134 ;  /* 0x0000008685857221 */ /* 0x000fe20000010000 */
[----:B---3--:R-:W-:Y:S01]  /*7e80*/  F2FP.F16.F32.PACK_AB R4, R11, R94 ;  /* 0x0000005e0b04723e */ /* 0x008fe200000000ff */
[----:B------:R-:W-:Y:S01]  /*7e90*/  @!P2 HADD2 R29, -R7.H0_H0, -RZ.H0_H0 ;  /* 0xa00000ff071da230 */ /* 0x000fe20000000900 */
[C---:B------:R-:W-:Y:S01]  /*7ea0*/  PRMT R96, R5.reuse, 0x7610, R96 ;  /* 0x0000761005607816 */ /* 0x040fe20000000060 */
[----:B------:R-:W-:Y:S01]  /*7eb0*/  FADD.FTZ R133, R132, R133 ;  /* 0x0000008584857221 */ /* 0x000fe20000010000 */
[----:B------:R-:W-:Y:S01]  /*7ec0*/  PRMT R137, R5, 0x7632, R137 ;  /* 0x0000763205897816 */ /* 0x000fe20000000089 */
[----:B------:R-:W-:Y:S01]  /*7ed0*/  VIADD R5, R8, 0xffffffff ;  /* 0xffffffff08057836 */ /* 0x000fe20000000000 */
[C---:B------:R-:W-:Y:S01]  /*7ee0*/  PRMT R135, R4.reuse, 0x7610, R135 ;  /* 0x0000761004877816 */ /* 0x040fe20000000087 */
[----:B------:R-:W-:Y:S01]  /*7ef0*/  @!P1 HADD2 R93, -R96.H0_H0, -RZ.H0_H0 ;  /* 0xa00000ff605d9230 */ /* 0x000fe20000000900 */
[----:B------:R-:W-:Y:S01]  /*7f00*/  PRMT R131, R4, 0x7632, R131 ;  /* 0x0000763204837816 */ /* 0x000fe20000000083 */
[----:B------:R-:W-:Y:S01]  /*7f10*/  FADD.FTZ R88, R116, R133 ;  /* 0x0000008574587221 */ /* 0x000fe20000010000 */
[----:B------:R-:W-:Y:S01]  /*7f20*/  LOP3.LUT R5, R5, UR27, R187, 0x96, !PT ;  /* 0x0000001b05057c12 */ /* 0x000fe2000f8e96bb */
[----:B------:R-:W-:Y:S01]  /*7f30*/  @!P0 HADD2 R92, -R135.H0_H0, -RZ.H0_H0 ;  /* 0xa00000ff875c8230 */ /* 0x000fe20000000900 */
[----:B------:R-:W-:Y:S01]  /*7f40*/  PRMT R8, R135, 0x5410, R131 ;  /* 0x0000541087087816 */ /* 0x000fe20000000083 */
[----:B------:R1:W-:Y:S01]  /*7f50*/  MUFU.EX2 R132, R110 ;  /* 0x0000006e00847308 */ /* 0x0003e20000000800 */
[----:B------:R-:W-:Y:S01]  /*7f60*/  PRMT R6, R144, 0x7771, RZ ;  /* 0x0000777190067816 */ /* 0x000fe200000000ff */
[----:B------:R-:W-:Y:S01]  /*7f70*/  IMAD.WIDE.U32 R86, R5, -0x326172a9, RZ ;  /* 0xcd9e8d5705567825 */ /* 0x000fe200078e00ff */
[----:B------:R-:W-:-:S03]  /*7f80*/  PRMT R5, R96, 0x5410, R137 ;  /* 0x0000541060057816 */ /* 0x000fc60000000089 */
[----:B------:R-:W-:Y:S01]  /*7f90*/  FADD.FTZ R113, R115, R88 ;  /* 0x0000005873717221 */ /* 0x000fe20000010000 */
[----:B------:R-:W-:Y:S02]  /*7fa0*/  @!P1 PRMT R96, R93, 0x5410, RZ ;  /* 0x000054105d609816 */ /* 0x000fe400000000ff */
[----:B------:R-:W-:Y:S02]  /*7fb0*/  LOP3.LUT R14, R188, UR29, R87, 0x96, !PT ;  /* 0x0000001dbc0e7c12 */ /* 0x000fe4000f8e9657 */
[----:B------:R-:W-:Y:S02]  /*7fc0*/  LOP3.LUT R13, R86, UR28, R179, 0x96, !PT ;  /* 0x0000001c560d7c12 */ /* 0x000fe4000f8e96b3 */
[----:B------:R-:W-:Y:S01]  /*7fd0*/  @!P0 PRMT R135, R92, 0x5410, RZ ;  /* 0x000054105c878816 */ /* 0x000fe200000000ff */
[----:B------:R-:W-:-:S04]  /*7fe0*/  IMAD.WIDE.U32 R86, R14, -0x2daee0ad, RZ ;  /* 0xd2511f530e567825 */ /* 0x000fc800078e00ff */
[----:B------:R-:W-:Y:S01]  /*7ff0*/  FADD.FTZ R14, R121, R140 ;  /* 0x0000008c790e7221 */ /* 0x000fe20000010000 */
[----:B------:R-:W-:Y:S01]  /*8000*/  PRMT R4, R12, 0x5410, R7 ;  /* 0x000054100c047816 */ /* 0x000fe20000000007 */
[----:B------:R-:W-:Y:S01]  /*8010*/  IMAD.WIDE.U32 R92, R13, -0x2daee0ad, RZ ;  /* 0xd2511f530d5c7825 */ /* 0x000fe200078e00ff */
[----:B------:R-:W-:-:S03]  /*8020*/  LOP3.LUT R13, R184, UR23, R87, 0x96, !PT ;  /* 0x00000017b80d7c12 */ /* 0x000fc6000f8e9657 */
[----:B------:R-:W-:Y:S01]  /*8030*/  FADD.FTZ R95, R95, R14 ;  /* 0x0000000e5f5f7221 */ /* 0x000fe20000010000 */
[----:B------:R-:W-:Y:S02]  /*8040*/  ISETP.GT.U32.AND P3, PT, R6, UR30, PT ;  /* 0x0000001e06007c0c */ /* 0x000fe4000bf64070 */
[----:B------:R-:W-:Y:S01]  /*8050*/  LOP3.LUT R15, R86, UR19, R93, 0x96, !PT ;  /* 0x00000013560f7c12 */ /* 0x000fe2000f8e965d */
[----:B------:R-:W-:Y:S01]  /*8060*/  IMAD.WIDE.U32 R138, R13, -0x326172a9, RZ ;  /* 0xcd9e8d570d8a7825 */ /* 0x000fe200078e00ff */
[----:B------:R-:W-:-:S03]  /*8070*/  @!P4 PRMT R12, R97, 0x5410, RZ ;  /* 0x00005410610cc816 */ /* 0x000fc600000000ff */
[----:B------:R-:W-:Y:S01]  /*8080*/  FADD.FTZ R95, R136, R95 ;  /* 0x0000005f885f7221 */ /* 0x000fe20000010000 */
[----:B------:R2:W-:Y:S01]  /*8090*/  MUFU.EX2 R97, R105 ;  /* 0x0000006900617308 */ /* 0x0005e20000000800 */
[----:B------:R-:W-:Y:S01]  /*80a0*/  IMAD.WIDE.U32 R86, R15, -0x326172a9, RZ ;  /* 0xcd9e8d570f567825 */ /* 0x000fe200078e00ff */
[----:B------:R-:W-:-:S03]  /*80b0*/  LOP3.LUT R13, R178, UR22, R139, 0x96, !PT ;  /* 0x00000016b20d7c12 */ /* 0x000fc6000f8e968b */
[----:B------:R-:W-:Y:S01]  /*80c0*/  FADD.FTZ R94, R94, R95 ;  /* 0x0000005f5e5e7221 */ /* 0x000fe20000010000 */
[----:B------:R-:W3:Y:S01]  /*80d0*/  MUFU.EX2 R136, R112 ;  /* 0x0000007000887308 */ /* 0x000ee20000000800 */
[----:B------:R-:W-:Y:S01]  /*80e0*/  PRMT R15, R144, 0x7773, RZ ;  /* 0x00007773900f7816 */ /* 0x000fe200000000ff */
[----:B------:R-:W-:Y:S01]  /*80f0*/  STG.E.U16 desc[UR24][R122.64+-0x60], R12 ;  /* 0xffffa00c7a007986 */ /* 0x000fe2000c101518 */
[----:B------:R-:W-:Y:S01]  /*8100*/  LOP3.LUT R138, R138, UR18, R87, 0x96, !PT ;  /* 0x000000128a8a7c12 */ /* 0x000fe2000f8e9657 */
[----:B------:R-:W-:-:S04]  /*8110*/  IMAD.WIDE.U32 R140, R13, -0x2daee0ad, RZ ;  /* 0xd2511f530d8c7825 */ /* 0x000fc800078e00ff */
[----:B------:R-:W-:Y:S01]  /*8120*/  @P3 HADD2 R91, -R131.H0_H0, -RZ.H0_H0 ;  /* 0xa00000ff835b3230 */ /* 0x000fe20000000900 */
[----:B------:R-:W-:Y:S01]  /*8130*/  ISETP.GT.U32.AND P4, PT, R15, UR30, PT ;  /* 0x0000001e0f007c0c */ /* 0x000fe2000bf84070 */
[----:B------:R4:W5:Y:S01]  /*8140*/  MUFU.EX2 R95, R106 ;  /* 0x0000006a005f7308 */ /* 0x0009620000000800 */
[----:B------:R-:W-:Y:S01]  /*8150*/  IMAD.WIDE.U32 R138, R138, -0x2daee0ad, RZ ;  /* 0xd2511f538a8a7825 */ /* 0x000fe200078e00ff */
[----:B------:R-:W-:-:S03]  /*8160*/  LOP3.LUT R13, R92, UR17, R141, 0x96, !PT ;  /* 0x000000115c0d7c12 */ /* 0x000fc6000f8e968d */
[----:B-1----:R-:W-:Y:S01]  /*8170*/  FADD.FTZ R110, R11, R94 ;  /* 0x0000005e0b6e7221 */ /* 0x002fe20000010000 */
[----:B------:R-:W-:Y:S01]  /*8180*/  @P3 PRMT R131, R91, 0x5410, RZ ;  /* 0x000054105b833816 */ /* 0x000fe200000000ff */
[----:B------:R-:W-:Y:S01]  /*8190*/  MUFU.EX2 R94, R107 ;  /* 0x0000006b005e7308 */ /* 0x000fe20000000800 */
[----:B------:R-:W-:Y:S01]  /*81a0*/  LOP3.LUT R140, R140, UR13, R139, 0x96, !PT ;  /* 0x0000000d8c8c7c12 */ /* 0x000fe2000f8e968b */
[----:B------:R-:W-:Y:S01]  /*81b0*/  IMAD.WIDE.U32 R92, R13, -0x326172a9, RZ ;  /* 0xcd9e8d570d5c7825 */ /* 0x000fe200078e00ff */
[----:B--2---:R-:W-:Y:S02]  /*81c0*/  PRMT R105, R108, 0x7632, R105 ;  /* 0x000076326c697816 */ /* 0x004fe40000000069 */
[----:B------:R-:W-:Y:S01]  /*81d0*/  @!P2 PRMT R7, R29, 0x5410, RZ ;  /* 0x000054101d07a816 */ /* 0x000fe200000000ff */
[----:B------:R-:W-:Y:S01]  /*81e0*/  IMAD.WIDE.U32 R140, R140, -0x326172a9, RZ ;  /* 0xcd9e8d578c8c7825 */ /* 0x000fe200078e00ff */
[----:B------:R-:W-:-:S03]  /*81f0*/  LOP3.LUT R13, R86, UR16, R93, 0x96, !PT ;  /* 0x00000010560d7c12 */ /* 0x000fc6000f8e965d */
[----:B------:R-:W-:Y:S01]  /*8200*/  @P4 HADD2 R89, -R105.H0_H0, -RZ.H0_H0 ;  /* 0xa00000ff69594230 */ /* 0x000fe20000000900 */
[----:B------:R-:W-:Y:S01]  /*8210*/  PRMT R86, R144, 0x7772, RZ ;  /* 0x0000777290567816 */ /* 0x000fe200000000ff */
[----:B------:R-:W-:Y:S01]  /*8220*/  IMAD.MOV.U32 R85, RZ, RZ, R140 ;  /* 0x000000ffff557224 */ /* 0x000fe200078e008c */
[----:B------:R-:W-:Y:S01]  /*8230*/  LOP3.LUT R119, R92, UR9, R141, 0x96, !PT ;  /* 0x000000095c777c12 */ /* 0x000fe2000f8e968d */
[----:B------:R-:W-:Y:S01]  /*8240*/  IMAD.WIDE.U32 R116, R13, -0x2daee0ad, RZ ;  /* 0xd2511f530d747825 */ /* 0x000fe200078e00ff */
[----:B------:R-:W-:Y:S01]  /*8250*/  ISETP.GT.U32.AND P0, PT, R86, UR30, PT ;  /* 0x0000001e56007c0c */ /* 0x000fe2000bf04070 */
[----:B------:R1:W-:Y:S01]  /*8260*/  STG.E.U16 desc[UR24][R122.64+-0x5e], R7 ;  /* 0xffffa2077a007986 */ /* 0x0003e2000c101518 */
[----:B------:R-:W-:Y:S01]  /*8270*/  LOP3.LUT R121, R119, 0xffff, RZ, 0xc0, !PT ;  /* 0x0000ffff77797812 */ /* 0x000fe200078ec0ff */
[----:B------:R-:W2:Y:S01]  /*8280*/  MUFU.EX2 R93, R109 ;  /* 0x0000006d005d7308 */ /* 0x000ea20000000800 */
[----:B---3--:R-:W-:Y:S01]  /*8290*/  F2FP.F16.F32.PACK_AB R92, R136, R97 ;  /* 0x00000061885c723e */ /* 0x008fe200000000ff */
[----:B------:R-:W-:Y:S01]  /*82a0*/  FADD.FTZ R29, R97, R110 ;  /* 0x0000006e611d7221 */ /* 0x000fe20000010000 */
[----:B------:R-:W-:Y:S01]  /*82b0*/  SHF.R.U32.HI R121, RZ, 0x8, R121 ;  /* 0x00000008ff797819 */ /* 0x000fe20000011679 */
[----:B------:R-:W-:Y:S01]  /*82c0*/  STG.E.U16 desc[UR24][R98.64+-0x60], R96 ;  /* 0xffffa06062007986 */ /* 0x000fe2000c101518 */
[----:B------:R-:W-:-:S02]  /*82d0*/  PRMT R91, R92, 0x7632, R91 ;  /* 0x000076325c5b7816 */ /* 0x000fc4000000005b */
[----:B------:R-:W-:Y:S02]  /*82e0*/  LOP3.LUT R14, R121, 0xffff, RZ, 0xc0, !PT ;  /* 0x0000ffff790e7812 */ /* 0x000fe400078ec0ff */
[----:B------:R-:W-:Y:S01]  /*82f0*/  LOP3.LUT R112, R85, 0xff, RZ, 0xc0, !PT ;  /* 0x000000ff55707812 */ /* 0x000fe200078ec0ff */
[----:B------:R-:W-:Y:S01]  /*8300*/  @P0 HADD2 R90, -R108.H0_H0, -RZ.H0_H0 ;  /* 0xa00000ff6c5a0230 */ /* 0x000fe20000000900 */
[----:B------:R-:W-:Y:S02]  /*8310*/  ISETP.LE.U32.AND P1, PT, R14, UR30, PT ;  /* 0x0000001e0e007c0c */ /* 0x000fe4000bf23070 */
[----:B------:R-:W-:Y:S02]  /*8320*/  PRMT R85, R108, 0x5410, R105 ;  /* 0x000054106c557816 */ /* 0x000fe40000000069 */
[----:B----4-:R-:W-:Y:S02]  /*8330*/  LOP3.LUT R106, R138, UR8, R117, 0x96, !PT ;  /* 0x000000088a6a7c12 */ /* 0x010fe4000f8e9675 */
[----:B------:R-:W-:-:S02]  /*8340*/  @P0 PRMT R108, R90, 0x5410, RZ ;  /* 0x000054105a6c0816 */ /* 0x000fc400000000ff */
[----:B------:R-:W-:Y:S02]  /*8350*/  ISETP.LE.U32.AND P0, PT, R112, UR30, PT ;  /* 0x0000001e70007c0c */ /* 0x000fe4000bf03070 */
[----:B------:R-:W-:Y:S02]  /*8360*/  LOP3.LUT R11, R106, 0xff, RZ, 0xc0, !PT ;  /* 0x000000ff6a0b7812 */ /* 0x000fe400078ec0ff */
[----:B------:R-:W-:Y:S01]  /*8370*/  PRMT R130, R92, 0x5410, R91 ;  /* 0x000054105c827816 */ /* 0x000fe2000000005b */
[----:B------:R-:W-:Y:S01]  /*8380*/  @!P1 HADD2 R17, -R91.H0_H0, -RZ.H0_H0 ;  /* 0xa00000ff5b119230 */ /* 0x000fe20000000900 */
[----:B------:R-:W-:Y:S02]  /*8390*/  SHF.R.U32.HI R14, RZ, 0x18, R142 ;  /* 0x00000018ff0e7819 */ /* 0x000fe4000001168e */
[----:B------:R-:W-:Y:S02]  /*83a0*/  LOP3.LUT R118, R119, 0xff, RZ, 0xc0, !PT ;  /* 0x000000ff77767812 */ /* 0x000fe400078ec0ff */
[----:B------:R-:W-:-:S02]  /*83b0*/  @!P1 PRMT R91, R17, 0x5410, RZ ;  /* 0x00005410115b9816 */ /* 0x000fc400000000ff */
[----:B------:R-:W-:Y:S02]  /*83c0*/  ISETP.LE.U32.AND P1, PT, R11, UR30, PT ;  /* 0x0000001e0b007c0c */ /* 0x000fe4000bf23070 */
[----:B------:R-:W-:Y:S02]  /*83d0*/  LOP3.LUT R11, R106, 0xffff, RZ, 0xc0, !PT ;  /* 0x0000ffff6a0b7812 */ /* 0x000fe400078ec0ff */
[----:B-----5:R-:W-:Y:S02]  /*83e0*/  F2FP.F16.F32.PACK_AB R90, R95, R132 ;  /* 0x000000845f5a723e */ /* 0x020fe400000000ff */
[----:B------:R-:W-:Y:S02]  /*83f0*/  ISETP.LE.U32.AND P5, PT, R14, UR30, PT ;  /* 0x0000001e0e007c0c */ /* 0x000fe4000bfa3070 */
[----:B------:R-:W-:Y:S01]  /*8400*/  ISETP.LE.U32.AND P3, PT, R118, UR30, PT ;  /* 0x0000001e76007c0c */ /* 0x000fe2000bf63070 */
[----:B------:R-:W-:Y:S01]  /*8410*/  @!P0 HADD2 R16, -R90.H0_H0, -RZ.H0_H0 ;  /* 0xa00000ff5a108230 */ /* 0x000fe20000000900 */
[----:B------:R-:W-:-:S02]  /*8420*/  LOP3.LUT R13, R144, 0xff, RZ, 0xc0, !PT ;  /* 0x000000ff900d7812 */ /* 0x000fc400078ec0ff */
[----:B------:R-:W-:Y:S02]  /*8430*/  SHF.R.U32.HI R11, RZ, 0x8, R11 ;  /* 0x00000008ff0b7819 */ /* 0x000fe4000001160b */
[----:B------:R-:W-:Y:S02]  /*8440*/  @P4 PRMT R105, R89, 0x5410, RZ ;  /* 0x0000541059694816 */ /* 0x000fe400000000ff */
[C---:B------:R-:W-:Y:S02]  /*8450*/  PRMT R89, R90.reuse, 0x7632, R89 ;  /* 0x000076325a597816 */ /* 0x040fe40000000059 */
[----:B------:R-:W-:Y:S01]  /*8460*/  PRMT R6, R13, 0x5410, R6 ;  /* 0x000054100d067816 */ /* 0x000fe20000000006 */
[----:B------:R-:W-:Y:S01]  /*8470*/  @!P5 HADD2 R19, -R137.H0_H0, -RZ.H0_H0 ;  /* 0xa00000ff8913d230 */ /* 0x000fe20000000900 */
[----:B------:R-:W-:Y:S01]  /*8480*/  LOP3.LUT R11, R11, 0xffff, RZ, 0xc0, !PT ;  /* 0x0000ffff0b0b7812 */ /* 0x000fe200078ec0ff */
[----:B------:R-:W-:Y:S01]  /*8490*/  @!P3 HADD2 R18, -R92.H0_H0, -RZ.H0_H0 ;  /* 0xa00000ff5c12b230 */ /* 0x000fe20000000900 */
[----:B------:R-:W-:-:S02]  /*84a0*/  PRMT R115, R90, 0x5410, R89 ;  /* 0x000054105a737816 */ /* 0x000fc40000000059 */
[----:B------:R-:W-:Y:S02]  /*84b0*/  @!P0 PRMT R90, R16, 0x5410, RZ ;  /* 0x00005410105a8816 */ /* 0x000fe400000000ff */
[----:B------:R-:W-:Y:S02]  /*84c0*/  ISETP.LE.U32.AND P0, PT, R11, UR30, PT ;  /* 0x0000001e0b007c0c */ /* 0x000fe4000bf03070 */
[----:B------:R-:W-:Y:S02]  /*84d0*/  HSET2.LE.AND R11, R6, R175, PT ;  /* 0x000000af060b7233 */ /* 0x000fe40003803000 */
[----:B------:R-:W-:Y:S02]  /*84e0*/  SHF.R.U32.HI R142, RZ, 0x10, R142 ;  /* 0x00000010ff8e7819 */ /* 0x000fe4000001168e */
[----:B------:R-:W-:Y:S02]  /*84f0*/  @!P5 PRMT R137, R19, 0x5410, RZ ;  /* 0x000054101389d816 */ /* 0x000fe400000000ff */
[----:B------:R-:W-:-:S02]  /*8500*/  LOP3.LUT R13, R142, 0xff, RZ, 0xc0, !PT ;  /* 0x000000ff8e0d7812 */ /* 0x000fc400078ec0ff */
[----:B------:R-:W-:Y:S01]  /*8510*/  LOP3.LUT R6, R8, R11, RZ, 0xc0, !PT ;  /* 0x0000000b08067212 */ /* 0x000fe200078ec0ff */
[----:B------:R-:W-:Y:S01]  /*8520*/  IMAD.MOV.U32 R8, RZ, RZ, R116 ;  /* 0x000000ffff087224 */ /* 0x000fe200078e0074 */
[----:B------:R-:W-:Y:S01]  /*8530*/  @!P3 PRMT R92, R18, 0x5410, RZ ;  /* 0x00005410125cb816 */ /* 0x000fe200000000ff */
[----:B------:R-:W-:Y:S01]  /*8540*/  STG.E.U16 desc[UR24][R98.64+-0x5e], R137 ;  /* 0xffffa28962007986 */ /* 0x000fe2000c101518 */
[----:B------:R-:W-:Y:S02]  /*8550*/  PRMT R86, R86, 0x5410, R15 ;  /* 0x0000541056567816 */ /* 0x000fe4000000000f */
[----:B------:R-:W-:Y:S01]  /*8560*/  PRMT R88, R13, 0x5410, R14 ;  /* 0x000054100d587816 */ /* 0x000fe2000000000e */
[----:B------:R-:W3:Y:S01]  /*8570*/  LDSM.16.MT88.4 R16, [R126+0x6400] ;  /* 0x006400007e10783b */ /* 0x000ee20000004200 */
[----:B------:R-:W-:Y:S02]  /*8580*/  LOP3.LUT R8, R8, 0xff, RZ, 0xc0, !PT ;  /* 0x000000ff08087812 */ /* 0x000fe400078ec0ff */
[----:B------:R-:W-:Y:S01]  /*8590*/  LOP3.LUT R4, R4, R9, RZ, 0xc0, !PT ;  /* 0x0000000904047212 */ /* 0x000fe200078ec0ff */
[----:B------:R-:W4:Y:S01]  /*85a0*/  LDSM.16.MT88.4 R12, [R124+0x6400] ;  /* 0x006400007c0c783b */ /* 0x000f220000004200 */
[----:B------:R-:W-:-:S02]  /*85b0*/  ISETP.LE.U32.AND P2, PT, R8, UR30, PT ;  /* 0x0000001e08007c0c */ /* 0x000fc4000bf43070 */
[----:B------:R-:W-:Y:S01]  /*85c0*/  LOP3.LUT R86, R86, 0xff00ff, RZ, 0xc0, !PT ;  /* 0x00ff00ff56567812 */ /* 0x000fe200078ec0ff */
[----:B------:R-:W5:Y:S01]  /*85d0*/  LDSM.16.MT88.4 R8, [R126+0x7400] ;  /* 0x007400007e08783b */ /* 0x000f620000004200 */
[--C-:B------:R-:W-:Y:S02]  /*85e0*/  HSET2.LE.AND R88, R88, R175.reuse, PT ;  /* 0x000000af58587233 */ /* 0x100fe40003803000 */
[----:B------:R-:W-:Y:S01]  /*85f0*/  PRMT R111, R140, 0x7773, RZ ;  /* 0x000077738c6f7816 */ /* 0x000fe200000000ff */
[----:B------:R5:W-:Y:S01]  /*8600*/  STG.E.U16 desc[UR24][R122.64+-0x4e], R131 ;  /* 0xffffb2837a007986 */ /* 0x000be2000c101518 */
[----:B------:R-:W-:Y:S02]  /*8610*/  HSET2.LE.AND R86, R86, R175, PT ;  /* 0x000000af56567233 */ /* 0x000fe40003803000 */
[----:B------:R-:W-:Y:S01]  /*8620*/  LOP3.LUT R5, R5, R88, RZ, 0xc0, !PT ;  /* 0x0000005805057212 */ /* 0x000fe200078ec0ff */
[----:B------:R-:W-:Y:S01]  /*8630*/  STG.E.U16 desc[UR24][R122.64+-0x50], R135 ;  /* 0xffffb0877a007986 */ /* 0x000fe2000c101518 */
[----:B------:R-:W-:-:S02]  /*8640*/  ISETP.GT.U32.AND P4, PT, R111, UR30, PT ;  /* 0x0000001e6f007c0c */ /* 0x000fc4000bf84070 */
[----:B-1----:R-:W-:Y:S01]  /*8650*/  LOP3.LUT R7, R85, R86, RZ, 0xc0, !PT ;  /* 0x0000005655077212 */ /* 0x002fe200078ec0ff */
[----:B------:R-:W-:Y:S01]  /*8660*/  STG.E.U16 desc[UR24][R98.64+-0x50], R108 ;  /* 0xffffb06c62007986 */ /* 0x000fe2000c101518 */
[----:B------:R-:W1:Y:S01]  /*8670*/  MUFU.EX2 R86, R102 ;  /* 0x0000006600567308 */ /* 0x000e620000000800 */
[----:B--2---:R-:W-:Y:S02]  /*8680*/  F2FP.F16.F32.PACK_AB R88, R93, R114 ;  /* 0x000000725d58723e */ /* 0x004fe400000000ff */
[----:B------:R-:W-:Y:S01]  /*8690*/  PRMT R134, R140, 0x7772, RZ ;  /* 0x000077728c867816 */ /* 0x000fe200000000ff */
[----:B------:R-:W2:Y:S01]  /*86a0*/  MUFU.EX2 R85, R104 ;  /* 0x0000006800557308 */ /* 0x000ea20000000800 */
[----:B------:R-:W-:Y:S01]  /*86b0*/  PRMT R87, R88, 0x7632, R87 ;  /* 0x0000763258577816 */ /* 0x000fe20000000057 */
[----:B------:R-:W-:Y:S01]  /*86c0*/  STG.E.U16 desc[UR24][R98.64+-0x4e], R105 ;  /* 0xffffb26962007986 */ /* 0x000fe2000c101518 */
[----:B------:R-:W-:Y:S02]  /*86d0*/  ISETP.GT.U32.AND P5, PT, R134, UR30, PT ;  /* 0x0000001e86007c0c */ /* 0x000fe4000bfa4070 */
[----:B------:R-:W-:Y:S01]  /*86e0*/  F2FP.F16.F32.PACK_AB R107, R103, R100 ;  /* 0x00000064676b723e */ /* 0x000fe200000000ff */
[----:B------:R-:W-:Y:S01]  /*86f0*/  @P4 HADD2 R26, -R87.H0_H0, -RZ.H0_H0 ;  /* 0xa00000ff571a4230 */ /* 0x000fe20000000900 */
[----:B------:R-:W-:Y:S01]  /*8700*/  PRMT R117, R88, 0x5410, R87 ;  /* 0x0000541058757816 */ /* 0x000fe20000000057 */
[----:B------:R-:W-:Y:S01]  /*8710*/  STG.E.U16 desc[UR24][R122.64+-0x40], R92 ;  /* 0xffffc05c7a007986 */ /* 0x000fe2000c101518 */
[----:B------:R-:W-:-:S02]  /*8720*/  PRMT R133, R140, 0x7771, RZ ;  /* 0x000077718c857816 */ /* 0x000fc400000000ff */
[----:B-1----:R-:W-:Y:S01]  /*8730*/  F2FP.F16.F32.PACK_AB R101, R181, R86 ;  /* 0x00000056b565723e */ /* 0x002fe200000000ff */
[----:B------:R-:W-:Y:S01]  /*8740*/  STG.E.U16 desc[UR24][R122.64+-0x3e], R91 ;  /* 0xffffc25b7a007986 */ /* 0x000fe2000c101518 */
[----:B------:R-:W-:Y:S01]  /*8750*/  @P4 PRMT R87, R26, 0x5410, RZ ;  /* 0x000054101a574816 */ /* 0x000fe200000000ff */
[C---:B---3--:R-:W-:Y:S01]  /*8760*/  HMMA.16816.F32 R52, R4.reuse, R16, R52 ;  /* 0x000000100434723c */ /* 0x048fe20000001834 */
[----:B------:R-:W-:Y:S01]  /*8770*/  PRMT R102, R101, 0x7632, R102 ;  /* 0x0000763265667816 */ /* 0x000fe20000000066 */
[----:B------:R-:W-:Y:S01]  /*8780*/  @!P2 HADD2 R24, -R101.H0_H0, -RZ.H0_H0 ;  /* 0xa00000ff6518a230 */ /* 0x000fe20000000900 */
[----:B--2---:R-:W-:Y:S01]  /*8790*/  F2FP.F16.F32.PACK_AB R97, R85, R94 ;  /* 0x0000005e5561723e */ /* 0x004fe200000000ff */
[----:B------:R-:W-:Y:S01]  /*87a0*/  @P5 HADD2 R27, -R88.H0_H0, -RZ.H0_H0 ;  /* 0xa00000ff581b5230 */ /* 0x000fe20000000900 */
[----:B------:R-:W-:Y:S02]  /*87b0*/  PRMT R109, R101, 0x5410, R102 ;  /* 0x00005410656d7816 */ /* 0x000fe40000000066 */
[----:B------:R-:W-:Y:S01]  /*87c0*/  @!P2 PRMT R101, R24, 0x5410, RZ ;  /* 0x000054101865a816 */ /* 0x000fe200000000ff */
[----:B------:R-:W-:Y:S01]  /*87d0*/  HMMA.16816.F32 R56, R4, R18, R56 ;  /* 0x000000120438723c */ /* 0x000fe20000001838 */
[----:B------:R-:W1:Y:S01]  /*87e0*/  LDSM.16.MT88.4 R16, [R124+0x7400] ;  /* 0x007400007c10783b */ /* 0x000e620000004200 */
[----:B------:R-:W-:Y:S01]  /*87f0*/  @!P1 HADD2 R25, -R97.H0_H0, -RZ.H0_H0 ;  /* 0xa00000ff61199230 */ /* 0x000fe20000000900 */
[----:B------:R-:W-:Y:S01]  /*8800*/  PRMT R96, R97, 0x7632, R96 ;  /* 0x0000763261607816 */ /* 0x000fe20000000060 */
[----:B------:R-:W2:Y:S01]  /*8810*/  MUFU.EX2 R24, R31 ;  /* 0x0000001f00187308 */ /* 0x000ea20000000800 */
[----:B------:R-:W-:-:S02]  /*8820*/  PRMT R104, R107, 0x7632, R104 ;  /* 0x000076326b687816 */ /* 0x000fc40000000068 */
[----:B------:R-:W-:Y:S01]  /*8830*/  PRMT R110, R97, 0x5410, R96 ;  /* 0x00005410616e7816 */ /* 0x000fe20000000060 */
[C---:B----4-:R-:W-:Y:S01]  /*8840*/  HMMA.16816.F32 R60, R4.reuse, R12, R60 ;  /* 0x0000000c043c723c */ /* 0x050fe2000000183c */
[----:B------:R-:W-:Y:S01]  /*8850*/  PRMT R12, R116, 0x7771, RZ ;  /* 0x00007771740c7816 */ /* 0x000fe200000000ff */
[----:B------:R-:W-:Y:S01]  /*8860*/  @!P0 HADD2 R2, -R96.H0_H0, -RZ.H0_H0 ;  /* 0xa00000ff60028230 */ /* 0x000fe20000000900 */
[----:B------:R-:W-:Y:S02]  /*8870*/  @!P1 PRMT R97, R25, 0x5410, RZ ;  /* 0x0000541019619816 */ /* 0x000fe400000000ff */
[----:B------:R-:W-:Y:S02]  /*8880*/  ISETP.GT.U32.AND P2, PT, R12, UR30, PT ;  /* 0x0000001e0c007c0c */ /* 0x000fe4000bf44070 */
[----:B------:R-:W-:Y:S01]  /*8890*/  PRMT R25, R116, 0x7772, RZ ;  /* 0x0000777274197816 */ /* 0x000fe200000000ff */
[----:B------:R-:W-:Y:S01]  /*88a0*/  HMMA.16816.F32 R64, R4, R14, R64 ;  /* 0x0000000e0440723c */ /* 0x000fe20000001840 */
[----:B------:R-:W3:Y:S01]  /*88b0*/  LDSM.16.MT88.4 R12, [R126+0x8400] ;  /* 0x008400007e0c783b */ /* 0x000ee20000004200 */
[----:B--2---:R-:W-:Y:S01]  /*88c0*/  FADD.FTZ R26, R24, R113 ;  /* 0x00000071181a7221 */ /* 0x004fe20000010000 */
[----:B------:R-:W-:-:S02]  /*88d0*/  ISETP.GT.U32.AND P1, PT, R25, UR30, PT ;  /* 0x0000001e19007c0c */ /* 0x000fc4000bf24070 */
[----:B------:R-:W2:Y:S01]  /*88e0*/  MUFU.EX2 R25, R30 ;  /* 0x0000001e00197308 */ /* 0x000ea20000000800 */
[----:B------:R-:W-:Y:S02]  /*88f0*/  PRMT R113, R107, 0x5410, R104 ;  /* 0x000054106b717816 */ /* 0x000fe40000000068 */
[C---:B-----5:R-:W-:Y:S01]  /*8900*/  HMMA.16816.F32 R68, R4.reuse, R8, R68 ;  /* 0x000000080444723c */ /* 0x060fe20000001844 */
[----:B------:R-:W-:Y:S01]  /*8910*/  @P5 PRMT R88, R27, 0x5410, RZ ;  /* 0x000054101b585816 */ /* 0x000fe200000000ff */
[----:B------:R-:W-:Y:S02]  /*8920*/  @P2 HADD2 R23, -R102.H0_H0, -RZ.H0_H0 ;  /* 0xa00000ff66172230 */ /* 0x000fe40000000900 */
[----:B------:R-:W-:Y:S01]  /*8930*/  FADD.FTZ R27, R136, R29 ;  /* 0x0000001d881b7221 */ /* 0x000fe20000010000 */
[----:B------:R-:W-:Y:S02]  /*8940*/  PRMT R134, R134, 0x5410, R111 ;  /* 0x0000541086867816 */ /* 0x000fe4000000006f */
[----:B------:R-:W-:Y:S01]  /*8950*/  PRMT R136, R112, 0x5410, R133 ;  /* 0x0000541070887816 */ /* 0x000fe20000000085 */
[----:B------:R-:W-:Y:S01]  /*8960*/  HMMA.16816.F32 R72, R4, R10, R72 ;  /* 0x0000000a0448723c */ /* 0x000fe20000001848 */
[----:B------:R-:W4:Y:S01]  /*8970*/  LDSM.16.MT88.4 R8, [R124+0x8400] ;  /* 0x008400007c08783b */ /* 0x000f220000004200 */
[----:B------:R-:W-:Y:S01]  /*8980*/  @P1 HADD2 R22, -R107.H0_H0, -RZ.H0_H0 ;  /* 0xa00000ff6b161230 */ /* 0x000fe20000000900 */
[----:B------:R-:W-:Y:S01]  /*8990*/  @P2 PRMT R102, R23, 0x5410, RZ ;  /* 0x0000541017662816 */ /* 0x000fe200000000ff */
[----:B--2---:R-:W-:Y:S01]  /*89a0*/  FADD.FTZ R131, R25, R26 ;  /* 0x0000001a19837221 */ /* 0x004fe20000010000 */
[----:B------:R-:W-:-:S02]  /*89b0*/  ISETP.GT.U32.AND P3, PT, R133, UR30, PT ;  /* 0x0000001e85007c0c */ /* 0x000fc4000bf64070 */
[----:B------:R-:W-:Y:S01]  /*89c0*/  @P1 PRMT R107, R22, 0x5410, RZ ;  /* 0x00005410166b1816 */ /* 0x000fe200000000ff */
[----:B------:R-:W-:Y:S01]  /*89d0*/  FADD.FTZ R114, R114, R131 ;  /* 0x0000008372727221 */ /* 0x000fe20000010000 */
[C---:B-1----:R-:W-:Y:S01]  /*89e0*/  HMMA.16816.F32 R76, R4.reuse, R16, R76 ;  /* 0x00000010044c723c */ /* 0x042fe2000000184c */
[----:B------:R-:W-:Y:S02]  /*89f0*/  PRMT R17, R116, 0x7773, RZ ;  /* 0x0000777374117816 */ /* 0x000fe400000000ff */
[----:B------:R-:W-:Y:S01]  /*8a00*/  F2FP.F16.F32.PACK_AB R16, R25, R24 ;  /* 0x000000181910723e */ /* 0x000fe200000000ff */
[----:B------:R-:W-:Y:S01]  /*8a10*/  FADD.FTZ R93, R93, R114 ;  /* 0x000000725d5d7221 */ /* 0x000fe20000010000 */
[----:B------:R-:W-:Y:S02]  /*8a20*/  ISETP.GT.U32.AND P1, PT, R17, UR30, PT ;  /* 0x0000001e11007c0c */ /* 0x000fe4000bf24070 */
[----:B------:R-:W-:Y:S01]  /*8a30*/  PRMT R17, R119, 0x7632, R17 ;  /* 0x0000763277117816 */ /* 0x000fe20000000011 */
[----:B------:R-:W-:Y:S01]  /*8a40*/  HMMA.16816.F32 R80, R4, R18, R80 ;  /* 0x000000120450723c */ /* 0x000fe20000001850 */
[----:B------:R-:W-:Y:S01]  /*8a50*/  PRMT R111, R16, 0x7610, R111 ;  /* 0x00007610106f7816 */ /* 0x000fe2000000006f */
[----:B------:R-:W-:Y:S01]  /*8a60*/  @P3 HADD2 R28, -R89.H0_H0, -RZ.H0_H0 ;  /* 0xa00000ff591c3230 */ /* 0x000fe20000000900 */
[----:B------:R-:W-:-:S02]  /*8a70*/  LOP3.LUT R17, R17, 0xff, RZ, 0xc0, !PT ;  /* 0x000000ff11117812 */ /* 0x000fc400078ec0ff */
[----:B------:R-:W-:Y:S02]  /*8a80*/  PRMT R112, R16, 0x7632, R112 ;  /* 0x0000763210707816 */ /* 0x000fe40000000070 */
[----:B------:R-:W-:Y:S01]  /*8a90*/  ISETP.LE.U32.AND P2, PT, R17, UR30, PT ;  /* 0x0000001e11007c0c */ /* 0x000fe2000bf43070 */
[C---:B---3--:R-:W-:Y:S01]  /*8aa0*/  HMMA.16816.F32 R36, R4.reuse, R12, R36 ;  /* 0x0000000c0424723c */ /* 0x048fe20000001824 */
[----:B------:R-:W1:Y:S01]  /*8ab0*/  LDSM.16.MT88.4 R16, [R124+0x7800] ;  /* 0x007800007c10783b */ /* 0x000e620000004200 */
[----:B------:R-:W-:Y:S01]  /*8ac0*/  PRMT R12, R118, 0x5410, R121 ;  /* 0x00005410760c7816 */ /* 0x000fe20000000079 */
[----:B------:R-:W-:Y:S01]  /*8ad0*/  @P1 HADD2 R20, -R104.H0_H0, -RZ.H0_H0 ;  /* 0xa00000ff68141230 */ /* 0x000fe20000000900 */
[----:B------:R-:W-:Y:S01]  /*8ae0*/  @P3 PRMT R89, R28, 0x5410, RZ ;  /* 0x000054101c593816 */ /* 0x000fe200000000ff */
[----:B------:R-:W-:Y:S01]  /*8af0*/  FADD.FTZ R118, R132, R27 ;  /* 0x0000001b84767221 */ /* 0x000fe20000010000 */
[----:B------:R-:W-:Y:S01]  /*8b00*/  LDSM.16.MT88.4 R28, [R126+0x6800] ;  /* 0x006800007e1c783b */ /* 0x000fe20000004200 */
[----:B------:R-:W-:Y:S01]  /*8b10*/  LOP3.LUT R108, R106, 0xffff, RZ, 0xc0, !PT ;  /* 0x0000ffff6a6c7812 */ /* 0x000fe200078ec0ff */
[C---:B------:R-:W-:Y:S01]  /*8b20*/  HMMA.16816.F32 R40, R4.reuse, R14, R40 ;  /* 0x0000000e0428723c */ /* 0x040fe20000001828 */
[----:B------:R-:W-:Y:S01]  /*8b30*/  @P1 PRMT R104, R20, 0x5410, RZ ;  /* 0x0000541014681816 */ /* 0x000fe200000000ff */
[----:B------:R-:W-:Y:S01]  /*8b40*/  LDSM.16.MT88.4 R24, [R124+0x6800] ;  /* 0x006800007c18783b */ /* 0x000fe20000004200 */
[----:B------:R-:W-:Y:S01]  /*8b50*/  SHF.R.U32.HI R108, RZ, 0x8, R108 ;  /* 0x00000008ff6c7819 */ /* 0x000fe2000001166c */
[----:B------:R-:W-:Y:S01]  /*8b60*/  @!P2 HADD2 R21, -R111.H0_H0, -RZ.H0_H0 ;  /* 0xa00000ff6f15a230 */ /* 0x000fe20000000900 */
[----:B------:R-:W-:Y:S01]  /*8b70*/  @!P0 PRMT R96, R2, 0x5410, RZ ;  /* 0x0000541002608816 */ /* 0x000fe200000000ff */
[----:B------:R-:W-:Y:S01]  /*8b80*/  FADD.FTZ R95, R95, R118 ;  /* 0x000000765f5f7221 */ /* 0x000fe20000010000 */
[----:B------:R-:W-:Y:S01]  /*8b90*/  IADD3 R192, P0, PT, R122, -0x100, RZ ;  /* 0xffffff007ac07810 */ /* 0x000fe20007f1e0ff */
[C---:B----4-:R-:W-:Y:S01]  /*8ba0*/  HMMA.16816.F32 R44, R4.reuse, R8, R44 ;  /* 0x00000008042c723c */ /* 0x050fe2000000182c */
[----:B------:R-:W-:Y:S01]  /*8bb0*/  HSET2.LE.AND R9, R12, R175, PT ;  /* 0x000000af0c097233 */ /* 0x000fe20003803000 */
[----:B------:R-:W-:Y:S01]  /*8bc0*/  FADD.FTZ R94, R94, R95 ;  /* 0x0000005f5e5e7221 */ /* 0x000fe20000010000 */
[----:B------:R-:W-:Y:S01]  /*8bd0*/  PRMT R8, R111, 0x5410, R112 ;  /* 0x000054106f087816 */ /* 0x000fe20000000070 */
[----:B------:R-:W2:Y:S01]  /*8be0*/  LDSM.16.MT88.4 R12, [R126+0x8800] ;  /* 0x008800007e0c783b */ /* 0x000ea20000004200 */
[----:B------:R-:W-:Y:S01]  /*8bf0*/  @!P2 PRMT R111, R21, 0x5410, RZ ;  /* 0x00005410156fa816 */ /* 0x000fe200000000ff */
[----:B------:R-:W-:Y:S01]  /*8c00*/  FADD.FTZ R85, R85, R94 ;  /* 0x0000005e55557221 */ /* 0x000fe20000010000 */
[----:B------:R-:W-:Y:S01]  /*8c10*/  IMAD.MOV.U32 R2, RZ, RZ, R34 ;  /* 0x000000ffff027224 */ /* 0x000fe200078e0022 */
[----:B------:R-:W-:Y:S01]  /*8c20*/  HMMA.16816.F32 R48, R4, R10, R48 ;  /* 0x0000000a0430723c */ /* 0x000fe20000001830 */
[--C-:B------:R-:W-:Y:S01]  /*8c30*/  SHF.R.U32.HI R6, RZ, 0x10, R119.reuse ;  /* 0x00000010ff067819 */ /* 0x100fe20000011677 */
[----:B------:R-:W-:Y:S01]  /*8c40*/  LDSM.16.MT88.4 R20, [R126+0x7800] ;  /* 0x007800007e14783b */ /* 0x000fe20000004200 */
[----:B------:R-:W-:Y:S01]  /*8c50*/  SHF.R.U32.HI R119, RZ, 0x18, R119 ;  /* 0x00000018ff777819 */ /* 0x000fe20000011677 */
[----:B------:R-:W-:Y:S01]  /*8c60*/  FADD.FTZ R86, R86, R85 ;  /* 0x0000005556567221 */ /* 0x000fe20000010000 */
[----:B------:R-:W-:Y:S01]  /*8c70*/  LOP3.LUT R6, R6, 0xff, RZ, 0xc0, !PT ;  /* 0x000000ff06067812 */ /* 0x000fe200078ec0ff */
[----:B------:R-:W-:Y:S01]  /*8c80*/  STG.E.U16 desc[UR24][R98.64+-0x40], R111 ;  /* 0xffffc06f62007986 */ /* 0x000fe2000c101518 */
[----:B------:R-:W-:Y:S01]  /*8c90*/  LOP3.LUT R10, R134, 0xff00ff, RZ, 0xc0, !PT ;  /* 0x00ff00ff860a7812 */ /* 0x000fe200078ec0ff */
[----:B------:R-:W-:Y:S01]  /*8ca0*/  FADD.FTZ R181, R181, R86 ;  /* 0x00000056b5b57221 */ /* 0x000fe20000010000 */
[----:B------:R-:W-:-:S02]  /*8cb0*/  PRMT R6, R6, 0x5410, R119 ;  /* 0x0000541006067816 */ /* 0x000fc40000000077 */
[----:B------:R-:W-:Y:S02]  /*8cc0*/  LOP3.LUT R4, R130, R9, RZ, 0xc0, !PT ;  /* 0x0000000982047212 */ /* 0x000fe400078ec0ff */
[--C-:B------:R-:W-:Y:S02]  /*8cd0*/  HSET2.LE.AND R10, R10, R175.reuse, PT ;  /* 0x000000af0a0a7233 */ /* 0x100fe40003803000 */
[--C-:B------:R-:W-:Y:S02]  /*8ce0*/  HSET2.LE.AND R5, R6, R175.reuse, PT ;  /* 0x000000af06057233 */ /* 0x100fe40003803000 */
[----:B------:R-:W-:Y:S02]  /*8cf0*/  HSET2.LE.AND R6, R136, R175, PT ;  /* 0x000000af88067233 */ /* 0x000fe40003803000 */
[----:B------:R-:W-:Y:S02]  /*8d00*/  LOP3.LUT R7, R117, R10, RZ, 0xc0, !PT ;  /* 0x0000000a75077212 */ /* 0x000fe400078ec0ff */
[----:B------:R-:W-:-:S02]  /*8d10*/  LOP3.LUT R5, R8, R5, RZ, 0xc0, !PT ;  /* 0x0000000508057212 */ /* 0x000fc400078ec0ff */
[----:B------:R-:W3:Y:S01]  /*8d20*/  LDSM.16.MT88.4 R8, [R124+0x8800] ;  /* 0x008800007c08783b */ /* 0x000ee20000004200 */
[----:B------:R-:W-:Y:S02]  /*8d30*/  LOP3.LUT R6, R115, R6, RZ, 0xc0, !PT ;  /* 0x0000000673067212 */ /* 0x000fe400078ec0ff */
[----:B------:R-:W-:Y:S02]  /*8d40*/  ISETP.LE.U32.AND P2, PT, R119, UR30, PT ;  /* 0x0000001e77007c0c */ /* 0x000fe4000bf43070 */
[----:B------:R-:W-:-:S03]  /*8d50*/  PRMT R130, R116, 0x7771, RZ ;  /* 0x0000777174827816 */ /* 0x000fc600000000ff */
[----:B-1----:R-:W-:Y:S01]  /*8d60*/  HMMA.16816.F32 R76, R4, R16, R76 ;  /* 0x00000010044c723c */ /* 0x002fe2000000184c */
[----:B------:R-:W-:Y:S02]  /*8d70*/  PRMT R16, R106, 0x7632, R16 ;  /* 0x000076326a107816 */ /* 0x000fe40000000010 */
[----:B------:R-:W-:Y:S02]  /*8d80*/  PRMT R17, R116, 0x7773, RZ ;  /* 0x0000777374117816 */ /* 0x000fe400000000ff */
[----:B------:R-:W-:-:S03]  /*8d90*/  LOP3.LUT R16, R16, 0xff, RZ, 0xc0, !PT ;  /* 0x000000ff10107812 */ /* 0x000fc600078ec0ff */
[C---:B--2---:R-:W-:Y:S01]  /*8da0*/  HMMA.16816.F32 R36, R4.reuse, R12, R36 ;  /* 0x0000000c0424723c */ /* 0x044fe20000001824 */
[----:B------:R-:W-:Y:S01]  /*8db0*/  PRMT R12, R116, 0x7772, RZ ;  /* 0x00007772740c7816 */ /* 0x000fe200000000ff */
[----:B------:R-:W-:Y:S01]  /*8dc0*/  IMAD.MOV.U32 R13, RZ, RZ, R116 ;  /* 0x000000ffff0d7224 */ /* 0x000fe200078e0074 */
[----:B------:R-:W-:Y:S01]  /*8dd0*/  ISETP.LE.U32.AND P1, PT, R16, UR30, PT ;  /* 0x0000001e10007c0c */ /* 0x000fe2000bf23070 */
[----:B------:R-:W-:Y:S01]  /*8de0*/  @!P2 HADD2 R32, -R112.H0_H0, -RZ.H0_H0 ;  /* 0xa00000ff7020a230 */ /* 0x000fe20000000900 */
[----:B------:R-:W-:Y:S02]  /*8df0*/  PRMT R116, R12, 0x5410, R17 ;  /* 0x000054100c747816 */ /* 0x000fe40000000011 */
[----:B------:R-:W-:Y:S01]  /*8e00*/  F2FP.F16.F32.PACK_AB R12, R35, R84 ;  /* 0x00000054230c723e */ /* 0x000fe200000000ff */
[----:B------:R-:W-:Y:S01]  /*8e10*/  HMMA.16816.F32 R52, R4, R28, R52 ;  /* 0x0000001c0434723c */ /* 0x000fe20000001834 */
[----:B------:R-:W-:Y:S01]  /*8e20*/  LOP3.LUT R13, R13, 0xff, RZ, 0xc0, !PT ;  /* 0x000000ff0d0d7812 */ /* 0x000fe200078ec0ff */
[----:B------:R-:W-:Y:S01]  /*8e30*/  FADD.FTZ R84, R84, R93 ;  /* 0x0000005d54547221 */ /* 0x000fe20000010000 */
[----:B------:R-:W-:-:S02]  /*8e40*/  PRMT R115, R12, 0x7610, R115 ;  /* 0x000076100c737816 */ /* 0x000fc40000000073 */
[----:B------:R-:W-:Y:S01]  /*8e50*/  @!P2 PRMT R112, R32, 0x5410, RZ ;  /* 0x000054102070a816 */ /* 0x000fe200000000ff */
[----:B------:R-:W-:Y:S01]  /*8e60*/  FADD.FTZ R35, R35, R84 ;  /* 0x0000005423237221 */ /* 0x000fe20000010000 */
[----:B------:R-:W-:Y:S01]  /*8e70*/  PRMT R130, R13, 0x5410, R130 ;  /* 0x000054100d827816 */ /* 0x000fe20000000082 */
[C---:B------:R-:W-:Y:S01]  /*8e80*/  HMMA.16816.F32 R56, R4.reuse, R30, R56 ;  /* 0x0000001e0438723c */ /* 0x040fe20000001838 */
[----:B------:R-:W-:Y:S01]  /*8e90*/  PRMT R32, R12, 0x7632, R32 ;  /* 0x000076320c207816 */ /* 0x000fe20000000020 */
[----:B------:R-:W1:Y:S01]  /*8ea0*/  LDSM.16.MT88.4 R28, [R126+0x6c00] ;  /* 0x006c00007e1c783b */ /* 0x000e620000004200 */
[----:B------:R-:W-:Y:S02]  /*8eb0*/  @!P1 HADD2 R3, -R115.H0_H0, -RZ.H0_H0 ;  /* 0xa00000ff73039230 */ /* 0x000fe40000000900 */
[----:B------:R-:W-:Y:S01]  /*8ec0*/  FADD.FTZ R100, R100, R35 ;  /* 0x0000002364647221 */ /* 0x000fe20000010000 */
[----:B------:R-:W-:Y:S01]  /*8ed0*/  PRMT R105, R115, 0x5410, R32 ;  /* 0x0000541073697816 */ /* 0x000fe20000000020 */
[----:B------:R-:W-:Y:S01]  /*8ee0*/  STG.E.U16 desc[UR24][R98.64+-0x3e], R112 ;  /* 0xffffc27062007986 */ /* 0x000fe2000c101518 */
[----:B---3--:R-:W-:Y:S01]  /*8ef0*/  HMMA.16816.F32 R44, R4, R8, R44 ;  /* 0x00000008042c723c */ /* 0x008fe2000000182c */
[----:B------:R-:W-:-:S02]  /*8f00*/  LOP3.LUT R9, R106, 0xff, RZ, 0xc0, !PT ;  /* 0x000000ff6a097812 */ /* 0x000fc400078ec0ff */
[----:B------:R-:W-:Y:S01]  /*8f10*/  STG.E.U16 desc[UR24][R122.64+-0x30], R90 ;  /* 0xffffd05a7a007986 */ /* 0x000fe2000c101518 */
[----:B------:R-:W-:Y:S01]  /*8f20*/  @!P1 PRMT R115, R3, 0x5410, RZ ;  /* 0x0000541003739816 */ /* 0x000fe200000000ff */
[----:B------:R-:W-:Y:S01]  /*8f30*/  FADD.FTZ R190, R103, R100 ;  /* 0x0000006467be7221 */ /* 0x000fe20000010000 */
[----:B------:R-:W-:Y:S01]  /*8f40*/  PRMT R108, R9, 0x5410, R108 ;  /* 0x00005410096c7816 */ /* 0x000fe2000000006c */
[----:B------:R-:W-:Y:S01]  /*8f50*/  STG.E.U16 desc[UR24][R122.64+-0x2e], R89 ;  /* 0xffffd2597a007986 */ /* 0x000fe2000c101518 */
[--C-:B------:R-:W-:Y:S01]  /*8f60*/  SHF.R.U32.HI R3, RZ, 0x10, R106.reuse ;  /* 0x00000010ff037819 */ /* 0x100fe2000001166a */
[C---:B------:R-:W-:Y:S01]  /*8f70*/  HMMA.16816.F32 R60, R4.reuse, R24, R60 ;  /* 0x00000018043c723c */ /* 0x040fe2000000183c */
[----:B------:R-:W-:Y:S01]  /*8f80*/  SHF.R.U32.HI R106, RZ, 0x18, R106 ;  /* 0x00000018ff6a7819 */ /* 0x000fe2000001166a */
[----:B------:R-:W-:Y:S01]  /*8f90*/  STG.E.U16 desc[UR24][R98.64+-0x30], R88 ;  /* 0xffffd05862007986 */ /* 0x000fe2000c101518 */
[----:B------:R-:W-:Y:S02]  /*8fa0*/  LOP3.LUT R3, R3, 0xff, RZ, 0xc0, !PT ;  /* 0x000000ff03037812 */ /* 0x000fe400078ec0ff */
[----:B------:R-:W-:Y:S01]  /*8fb0*/  ISETP.LE.U32.AND P1, PT, R106, UR30, PT ;  /* 0x0000001e6a007c0c */ /* 0x000fe2000bf23070 */
[----:B------:R2:W-:Y:S02]  /*8fc0*/  STG.E.U16 desc[UR24][R98.64+-0x2e], R87 ;  /* 0xffffd25762007986 */ /* 0x0005e4000c101518 */
[C---:B------:R-:W-:Y:S02]  /*8fd0*/  HMMA.16816.F32 R64, R4.reuse, R26, R64 ;  /* 0x0000001a0440723c */ /* 0x040fe40000001840 */
[----:B------:R-:W3:Y:S04]  /*8fe0*/  LDSM.16.MT88.4 R24, [R124+0x6c00] ;  /* 0x006c00007c18783b */ /* 0x000ee80000004200 */
[----:B------:R-:W-:Y:S02]  /*8ff0*/  STG.E.U16 desc[UR24][R122.64+-0x20], R97 ;  /* 0xffffe0617a007986 */ /* 0x000fe4000c101518 */
[C---:B------:R-:W-:Y:S02]  /*9000*/  HMMA.16816.F32 R68, R4.reuse, R20, R68 ;  /* 0x000000140444723c */ /* 0x040fe40000001844 */
[----:B------:R-:W-:Y:S01]  /*9010*/  @!P1 HADD2 R0, -R32.H0_H0, -RZ.H0_H0 ;  /* 0xa00000ff20009230 */ /* 0x000fe20000000900 */
[----:B------:R-:W-:Y:S04]  /*9020*/  STG.E.U16 desc[UR24][R122.64+-0x1e], R96 ;  /* 0xffffe2607a007986 */ /* 0x000fe8000c101518 */
[----:B------:R-:W-:Y:S01]  /*9030*/  @!P1 PRMT R32, R0, 0x5410, RZ ;  /* 0x0000541000209816 */ /* 0x000fe200000000ff */
[----:B------:R-:W-:Y:S01]  /*9040*/  HMMA.16816.F32 R72, R4, R22, R72 ;  /* 0x000000160448723c */ /* 0x000fe20000001848 */
[----:B------:R-:W4:Y:S01]  /*9050*/  LDSM.16.MT88.4 R20, [R126+0x7c00] ;  /* 0x007c00007e14783b */ /* 0x000f220000004200 */
[----:B------:R-:W-:-:S03]  /*9060*/  IMAD.MOV.U32 R0, RZ, RZ, R33 ;  /* 0x000000ffff007224 */ /* 0x000fc600078e0021 */
[----:B------:R-:W-:Y:S03]  /*9070*/  STG.E.U16 desc[UR24][R98.64+-0x20], R115 ;  /* 0xffffe07362007986 */ /* 0x000fe6000c101518 */
[----:B------:R-:W-:Y:S01]  /*9080*/  HMMA.16816.F32 R80, R4, R18, R80 ;  /* 0x000000120450723c */ /* 0x000fe20000001850 */
[----:B------:R-:W5:Y:S01]  /*9090*/  LDSM.16.MT88.4 R16, [R124+0x7c00] ;  /* 0x007c00007c10783b */ /* 0x000f620000004200 */
[----:B--2---:R-:W-:-:S03]  /*90a0*/  IADD3.X R87, PT, PT, R123, -0x1, RZ, P0, !PT ;  /* 0xffffffff7b577810 */ /* 0x004fc600007fe4ff */
[----:B------:R-:W-:Y:S03]  /*90b0*/  STG.E.U16 desc[UR24][R98.64+-0x1e], R32 ;  /* 0xffffe22062007986 */ /* 0x000fe6000c101518 */
[C---:B------:R-:W-:Y:S01]  /*90c0*/  HMMA.16816.F32 R40, R4.reuse, R14, R40 ;  /* 0x0000000e0428723c */ /* 0x040fe20000001828 */
[----:B------:R-:W2:Y:S04]  /*90d0*/  LDSM.16.MT88.4 R12, [R126+0x8c00] ;  /* 0x008c00007e0c783b */ /* 0x000ea80000004200 */
[----:B------:R-:W-:Y:S03]  /*90e0*/  STG.E.U16 desc[UR24][R122.64+-0x10], R101 ;  /* 0xfffff0657a007986 */ /* 0x000fe6000c101518 */
[----:B------:R-:W-:Y:S01]  /*90f0*/  HMMA.16816.F32 R48, R4, R10, R48 ;  /* 0x0000000a0430723c */ /* 0x000fe20000001830 */
[----:B------:R-:W2:Y:S01]  /*9100*/  LDSM.16.MT88.4 R8, [R124+0x8c00] ;  /* 0x008c00007c08783b */ /* 0x000ea20000004200 */
[----:B------:R-:W-:-:S02]  /*9110*/  LOP3.LUT R4, R116, 0xff00ff, RZ, 0xc0, !PT ;  /* 0x00ff00ff74047812 */ /* 0x000fc400078ec0ff */
[----:B------:R-:W-:Y:S01]  /*9120*/  PRMT R116, R3, 0x5410, R106 ;  /* 0x0000541003747816 */ /* 0x000fe2000000006a */
[----:B------:R2:W-:Y:S01]  /*9130*/  STG.E.U16 desc[UR24][R122.64+-0xe], R102 ;  /* 0xfffff2667a007986 */ /* 0x0005e2000c101518 */
[--C-:B------:R-:W-:Y:S02]  /*9140*/  HSET2.LE.AND R3, R108, R175.reuse, PT ;  /* 0x000000af6c037233 */ /* 0x100fe40003803000 */
[--C-:B------:R-:W-:Y:S01]  /*9150*/  HSET2.LE.AND R6, R130, R175.reuse, PT ;  /* 0x000000af82067233 */ /* 0x100fe20003803000 */
[----:B------:R2:W-:Y:S01]  /*9160*/  STG.E.U16 desc[UR24][R98.64+-0x10], R107 ;  /* 0xfffff06b62007986 */ /* 0x0005e2000c101518 */
[--C-:B------:R-:W-:Y:S02]  /*9170*/  HSET2.LE.AND R116, R116, R175.reuse, PT ;  /* 0x000000af74747233 */ /* 0x100fe40003803000 */
[----:B------:R-:W-:Y:S01]  /*9180*/  HSET2.LE.AND R108, R4, R175, PT ;  /* 0x000000af046c7233 */ /* 0x000fe20003803000 */
[----:B------:R2:W-:Y:S01]  /*9190*/  STG.E.U16 desc[UR24][R98.64+-0xe], R104 ;  /* 0xfffff26862007986 */ /* 0x0005e2000c101518 */
[----:B------:R-:W-:-:S02]  /*91a0*/  LOP3.LUT R4, R110, R3, RZ, 0xc0, !PT ;  /* 0x000000036e047212 */ /* 0x000fc400078ec0ff */
[----:B------:R-:W-:Y:S02]  /*91b0*/  LOP3.LUT R5, R105, R116, RZ, 0xc0, !PT ;  /* 0x0000007469057212 */ /* 0x000fe400078ec0ff */
[----:B------:R-:W-:Y:S02]  /*91c0*/  LOP3.LUT R6, R109, R6, RZ, 0xc0, !PT ;  /* 0x000000066d067212 */ /* 0x000fe400078ec0ff */
[----:B------:R-:W-:-:S07]  /*91d0*/  LOP3.LUT R7, R113, R108, RZ, 0xc0, !PT ;  /* 0x0000006c71077212 */ /* 0x000fce00078ec0ff */
        /* <DEDUP_REMOVED lines=8> */
[C---:B--2---:R-:W-:Y:S08]  /*9260*/  HMMA.16816.F32 R36, R4.reuse, R12, R36 ;  /* 0x0000000c0424723c */ /* 0x044ff00000001824 */
[C---:B------:R-:W-:Y:S08]  /*9270*/  HMMA.16816.F32 R40, R4.reuse, R14, R40 ;  /* 0x0000000e0428723c */ /* 0x040ff00000001828 */
[C---:B------:R-:W-:Y:S08]  /*9280*/  HMMA.16816.F32 R44, R4.reuse, R8, R44 ;  /* 0x00000008042c723c */ /* 0x040ff0000000182c */
[----:B------:R-:W-:-:S15]  /*9290*/  HMMA.16816.F32 R48, R4, R10, R48 ;  /* 0x0000000a0430723c */ /* 0x000fde0000001830 */
[----:B------:R-:W-:-:S05]  /*92a0*/  NOP ;  /* 0x0000000000007918 */ /* 0x000fca0000000000 */
.L_x_1196:
[----:B------:R-:W-:-:S13]  /*92b0*/  ISETP.GE.AND P0, PT, R182, RZ, PT ;  /* 0x000000ffb600720c */ /* 0x000fda0003f06270 */
[----:B------:R-:W-:Y:S05]  /*92c0*/  @!P0 BRA `(.L_x_1201) ;  /* 0x0000003000fc8947 */ /* 0x000fea0003800000 */
[----:B--2---:R-:W1:Y:S01]  /*92d0*/  LDC.64 R130, c[0x0][0x3c0] ;  /* 0x0000f000ff827b82 */ /* 0x004e620000000a00 */
[----:B------:R-:W2:Y:S01]  /*92e0*/  LDCU UR7, c[0x0][0x440] ;  /* 0x00008800ff0777ac */ /* 0x000ea20008000800 */
[----:B------:R-:W-:Y:S01]  /*92f0*/  IMAD.MOV.U32 R85, RZ, RZ, R0 ;  /* 0x000000ffff557224 */ /* 0x000fe200078e0000 */
[----:B------:R-:W-:Y:S01]  /*9300*/  MOV R3, R2 ;  /* 0x0000000200037202 */ /* 0x000fe20000000f00 */
[----:B------:R-:W3:Y:S01]  /*9310*/  LDCU UR6, c[0x0][0x440] ;  /* 0x00008800ff0677ac */ /* 0x000ee20008000800 */
[----:B------:R-:W4:Y:S01]  /*9320*/  LDCU UR4, c[0x0][0x45c] ;  /* 0x00008b80ff0477ac */ /* 0x000f220008000800 */
[----:B--2---:R-:W-:Y:S01]  /*9330*/  ISETP.GE.AND P1, PT, R166, UR7, PT ;  /* 0x00000007a6007c0c */ /* 0x004fe2000bf26270 */
[----:B------:R-:W-:-:S12]  /*9340*/  BRA `(.L_x_1202) ;  /* 0x0000000000a87947 */ /* 0x000fd80003800000 */
.L_x_1204:
[----:B------:R-:W-:Y:S04]  /*9350*/  VIADD R86, R182, 0xffffffff ;  /* 0xffffffffb6567836 */ /* 0x000fe80000000000 */
[C---:B------:R-:W-:Y:S04]  /*9360*/  IMAD.WIDE.U32 R88, R86.reuse, UR15, RZ ;  /* 0x0000000f56587c25 */ /* 0x040fe8000f8e00ff */
[----:B------:R-:W-:Y:S01]  /*9370*/  IMAD R2, R86, UR14, RZ ;  /* 0x0000000e56027c24 */ /* 0x000fe2000f8e02ff */
[CC--:B------:R-:W-:Y:S03]  /*9380*/  LEA R92, P4, R88.reuse, R170.reuse, 0x1 ;  /* 0x000000aa585c7211 */ /* 0x0c0fe600078808ff */
[----:B------:R-:W-:Y:S01]  /*9390*/  IMAD.IADD R2, R89, 0x1, R2 ;  /* 0x0000000159027824 */ /* 0x000fe200078e0202 */
[C---:B------:R-:W-:Y:S04]  /*93a0*/  IADD3 R89, P3, PT, R88.reuse, UR10, RZ ;  /* 0x0000000a58597c10 */ /* 0x040fe8000ff7e0ff */
        /* <DEDUP_REMOVED lines=36> */
.L_x_1202:
        /* <DEDUP_REMOVED lines=18> */
[----:B------:R-:W-:Y:S01]  /*9710*/  IMAD.SHL.U32 R183, R182, 0x2, RZ ;  /* 0x00000002b6b77824 */ /* 0x000fe200078e00ff */
[----:B------:R-:W-:Y:S01]  /*9720*/  @P1 STS.128 [R174+0x6000], RZ ;  /* 0x006000ffae001388 */ /* 0x000fe20000000c00 */
[----:B------:R-:W-:Y:S01]  /*9730*/  ISETP.GE.AND P1, PT, R166, UR6, PT ;  /* 0x00000006a6007c0c */ /* 0x000fe2000bf26270 */
[C---:B------:R-:W-:Y:S01]  /*9740*/  IMAD R0, R182.reuse, 0x40, R173 ;  /* 0x00000040b6007824 */ /* 0x040fe200078e02ad */
[----:B------:R-:W-:Y:S02]  /*9750*/  ISETP.NE.AND P3, PT, R182, RZ, PT ;  /* 0x000000ffb600720c */ /* 0x000fe40003f65270 */
[----:B------:R-:W-:Y:S01]  /*9760*/  @!PT LDS RZ, [RZ] ;  /* 0x00000000fffff984 */ /* 0x000fe20000000800 */
[----:B------:R-:W-:Y:S01]  /*9770*/  @!PT LDS RZ, [RZ] ;  /* 0x00000000fffff984 */ /* 0x000fe20000000800 */
[----:B------:R-:W-:Y:S01]  /*9780*/  @!PT LDS RZ, [RZ] ;  /* 0x00000000fffff984 */ /* 0x000fe20000000800 */
[----:B------:R-:W-:Y:S01]  /*9790*/  @!P2 LDGSTS.E.BYPASS.LTC128B.128 [R174+0x7000], desc[UR24][R194.64+0x40] ;  /* 0x07000040c2aeafae */ /* 0x000fe2000b981a18 */
[C---:B------:R-:W-:Y:S01]  /*97a0*/  VIADD R191, R0.reuse, 0x8 ;  /* 0x0000000800bf7836 */ /* 0x040fe20000000000 */
[----:B------:R-:W-:Y:S03]  /*97b0*/  IADD3 R86, PT, PT, R0, 0x1, RZ ;  /* 0x0000000100567810 */ /* 0x000fe60007ffe0ff */
[----:B------:R-:W-:Y:S01]  /*97c0*/  @P2 STS.128 [R174+0x7000], RZ ;  /* 0x007000ffae002388 */ /* 0x000fe20000000c00 */
[----:B------:R-:W-:Y:S02]  /*97d0*/  I2FP.F32.U32 R193, R0 ;  /* 0x0000000000c17245 */ /* 0x000fe40000201000 */
[----:B------:R-:W-:Y:S02]  /*97e0*/  I2FP.F32.U32 R86, R86 ;  /* 0x0000005600567245 */ /* 0x000fe40000201000 */
        /* <DEDUP_REMOVED lines=19> */
[C---:B-1----:R-:W-:Y:S04]  /*9920*/  LOP3.LUT R194, R183.reuse, UR27, R187, 0x96, !PT ;  /* 0x0000001bb7c27c12 */ /* 0x042fe8000f8e96bb */
[----:B------:R-:W-:Y:S01]  /*9930*/  @P0 STS.128 [R174+0x8800], RZ ;  /* 0x008800ffae000388 */ /* 0x000fe20000000c00 */
[----:B------:R-:W-:Y:S04]  /*9940*/  IADD3 R183, PT, PT, R183, 0x1, RZ ;  /* 0x00000001b7b77810 */ /* 0x000fe80007ffe0ff */
[----:B------:R-:W-:Y:S01]  /*9950*/  LDSM.16.M88.4 R88, [R129] ;  /* 0x000000008158783b */ /* 0x000fe20000000200 */
[----:B------:R-:W-:Y:S04]  /*9960*/  IMAD.WIDE.U32 R194, R194, -0x326172a9, RZ ;  /* 0xcd9e8d57c2c27825 */ /* 0x000fe800078e00ff */
[----:B------:R-:W1:Y:S01]  /*9970*/  LDSM.16.M88.4 R92, [R128+0x3000] ;  /* 0x00300000805c783b */ /* 0x000e620000000200 */
[----:B------:R-:W-:Y:S01]  /*9980*/  LOP3.LUT R2, R179, UR28, R194, 0x96, !PT ;  /* 0x0000001cb3027c12 */ /* 0x000fe2000f8e96c2 */
[----:B------:R-:W-:Y:S01]  /*9990*/  VIADD R194, R0, 0x9 ;  /* 0x0000000900c27836 */ /* 0x000fe20000000000 */
[----:B------:R-:W-:Y:S01]  /*99a0*/  LOP3.LUT R84, R188, UR29, R195, 0x96, !PT ;  /* 0x0000001dbc547c12 */ /* 0x000fe2000f8e96c3 */
[----:B------:R-:W-:Y:S01]  /*99b0*/  VIADD R195, R0, 0x20 ;  /* 0x0000002000c37836 */ /* 0x000fe20000000000 */
[----:B------:R-:W3:Y:S03]  /*99c0*/  LDSM.16.M88.4 R96, [R128+0x3400] ;  /* 0x003400008060783b */ /* 0x000ee60000000200 */
[----:B------:R-:W-:Y:S02]  /*99d0*/  IMAD.WIDE.U32 R198, R84, -0x2daee0ad, RZ ;  /* 0xd2511f5354c67825 */ /* 0x000fe400078e00ff */
[----:B------:R-:W5:Y:S02]  /*99e0*/  LDSM.16.M88.4 R100, [R128+0x3800] ;  /* 0x003800008064783b */ /* 0x000f640000000200 */
[----:B--2---:R-:W-:Y:S03]  /*99f0*/  IMAD.WIDE.U32 R196, R2, -0x2daee0ad, RZ ;  /* 0xd2511f5302c47825 */ /* 0x004fe600078e00ff */
[----:B------:R-:W0:Y:S05]  /*9a00*/  LDGDEPBAR ;  /* 0x00000000000079af */ /* 0x000e2a0000000000 */
[----:B------:R-:W2:Y:S05]  /*9a10*/  LDSM.16.M88.4 R104, [R128+0x3c00] ;  /* 0x003c00008068783b */ /* 0x000eaa0000000200 */
[----:B------:R-:W-:Y:S05]  /*9a20*/  LDSM.16.M88.4 R108, [R127] ;  /* 0x000000007f6c783b */ /* 0x000fea0000000200 */
[----:B------:R-:W4:Y:S05]  /*9a30*/  LDSM.16.M88.4 R112, [R125+0x3000] ;  /* 0x003000007d70783b */ /* 0x000f2a0000000200 */
[----:B------:R-:W4:Y:S05]  /*9a40*/  LDSM.16.M88.4 R116, [R125+0x3400] ;  /* 0x003400007d74783b */ /* 0x000f2a0000000200 */
[----:B------:R-:W-:Y:S01]  /*9a50*/  LDSM.16.M88.4 R120, [R125+0x3c00] ;  /* 0x003c00007d78783b */ /* 0x000fe20000000200 */
[C---:B-1----:R-:W-:Y:S08]  /*9a60*/  HMMA.16816.F32 R4, R88.reuse, R92, RZ ;  /* 0x0000005c5804723c */ /* 0x042ff000000018ff */
[C---:B------:R-:W-:Y:S01]  /*9a70*/  HMMA.16816.F32 R8, R88.reuse, R94, RZ ;  /* 0x0000005e5808723c */ /* 0x040fe200000018ff */
[----:B------:R-:W1:Y:S07]  /*9a80*/  LDSM.16.M88.4 R92, [R125+0x3800] ;  /* 0x003800007d5c783b */ /* 0x000e6e0000000200 */
[C---:B---3--:R-:W-:Y:S08]  /*9a90*/  HMMA.16816.F32 R12, R88.reuse, R96, RZ ;  /* 0x00000060580c723c */ /* 0x048ff000000018ff */
[C---:B------:R-:W-:Y:S01]  /*9aa0*/  HMMA.16816.F32 R16, R88.reuse, R98, RZ ;  /* 0x000000625810723c */ /* 0x040fe200000018ff */
[----:B------:R-:W-:Y:S07]  /*9ab0*/  LDSM.16.M88.4 R96, [R128+0x4000] ;  /* 0x004000008060783b */ /* 0x000fee0000000200 */
[C---:B-----5:R-:W-:Y:S08]  /*9ac0*/  HMMA.16816.F32 R20, R88.reuse, R100, RZ ;  /* 0x000000645814723c */ /* 0x060ff000000018ff */
[C---:B------:R-:W-:Y:S01]  /*9ad0*/  HMMA.16816.F32 R24, R88.reuse, R102, RZ ;  /* 0x000000665818723c */ /* 0x040fe200000018ff */
[----:B------:R-:W-:Y:S07]  /*9ae0*/  LDSM.16.M88.4 R100, [R128+0x4400] ;  /* 0x004400008064783b */ /* 0x000fee0000000200 */
[C---:B--2---:R-:W-:Y:S08]  /*9af0*/  HMMA.16816.F32 R28, R88.reuse, R104, RZ ;  /* 0x00000068581c723c */ /* 0x044ff000000018ff */
[----:B------:R-:W-:Y:S01]  /*9b00*/  HMMA.16816.F32 R32, R88, R106, RZ ;  /* 0x0000006a5820723c */ /* 0x000fe200000018ff */
[----:B------:R-:W2:Y:S05]  /*9b10*/  LDSM.16.M88.4 R88, [R129+0x1000] ;  /* 0x001000008158783b */ /* 0x000eaa0000000200 */
[----:B------:R-:W-:Y:S02]  /*9b20*/  LDSM.16.M88.4 R104, [R128+0x4c00] ;  /* 0x004c00008068783b */ /* 0x000fe40000000200 */
[C---:B----4-:R-:W-:Y:S08]  /*9b30*/  HMMA.16816.F32 R4, R108.reuse, R112, R4 ;  /* 0x000000706c04723c */ /* 0x050ff00000001804 */
[C---:B------:R-:W-:Y:S01]  /*9b40*/  HMMA.16816.F32 R8, R108.reuse, R114, R8 ;  /* 0x000000726c08723c */ /* 0x040fe20000001808 */
[----:B------:R-:W-:Y:S07]  /*9b50*/  LDSM.16.M88.4 R112, [R125+0x4400] ;  /* 0x004400007d70783b */ /* 0x000fee0000000200 */
[C---:B------:R-:W-:Y:S08]  /*9b60*/  HMMA.16816.F32 R12, R108.reuse, R116, R12 ;  /* 0x000000746c0c723c */ /* 0x040ff0000000180c */
[C---:B------:R-:W-:Y:S08]  /*9b70*/  HMMA.16816.F32 R16, R108.reuse, R118, R16 ;  /* 0x000000766c10723c */ /* 0x040ff00000001810 */
[C---:B-1----:R-:W-:Y:S08]  /*9b80*/  HMMA.16816.F32 R20, R108.reuse, R92, R20 ;  /* 0x0000005c6c14723c */ /* 0x042ff00000001814 */
[C---:B------:R-:W-:Y:S01]  /*9b90*/  HMMA.16816.F32 R24, R108.reuse, R94, R24 ;  /* 0x0000005e6c18723c */ /* 0x040fe20000001818 */
[----:B------:R-:W1:Y:S07]  /*9ba0*/  LDSM.16.M88.4 R92, [R128+0x4800] ;  /* 0x00480000805c783b */ /* 0x000e6e0000000200 */
[C---:B------:R-:W-:Y:S08]  /*9bb0*/  HMMA.16816.F32 R28, R108.reuse, R120, R28 ;  /* 0x000000786c1c723c */ /* 0x040ff0000000181c */
[----:B------:R-:W-:Y:S01]  /*9bc0*/  HMMA.16816.F32 R32, R108, R122, R32 ;  /* 0x0000007a6c20723c */ /* 0x000fe20000001820 */
[----:B------:R-:W-:Y:S07]  /*9bd0*/  LDSM.16.M88.4 R108, [R125+0x4000] ;  /* 0x004000007d6c783b */ /* 0x000fee0000000200 */
[C---:B--2---:R-:W-:Y:S08]  /*9be0*/  HMMA.16816.F32 R4, R88.reuse, R96, R4 ;  /* 0x000000605804723c */ /* 0x044ff00000001804 */
[C---:B------:R-:W-:Y:S01]  /*9bf0*/  HMMA.16816.F32 R8, R88.reuse, R98, R8 ;  /* 0x000000625808723c */ /* 0x040fe20000001808 */
[----:B------:R-:W2:Y:S07]  /*9c00*/  LDSM.16.M88.4 R96, [R127+0x1000] ;  /* 0x001000007f60783b */ /* 0x000eae0000000200 */
[C---:B------:R-:W-:Y:S08]  /*9c10*/  HMMA.16816.F32 R12, R88.reuse, R100, R12 ;  /* 0x00000064580c723c */ /* 0x040ff0000000180c */
[C---:B------:R-:W-:Y:S01]  /*9c20*/  HMMA.16816.F32 R16, R88.reuse, R102, R16 ;  /* 0x000000665810723c */ /* 0x040fe20000001810 */
[----:B------:R-:W-:Y:S07]  /*9c30*/  LDSM.16.M88.4 R100, [R125+0x4c00] ;  /* 0x004c00007d64783b */ /* 0x000fee0000000200 */
[C---:B-1----:R-:W-:Y:S08]  /*9c40*/  HMMA.16816.F32 R20, R88.reuse, R92, R20 ;  /* 0x0000005c5814723c */ /* 0x042ff00000001814 */
[C---:B------:R-:W-:Y:S01]  /*9c50*/  HMMA.16816.F32 R24, R88.reuse, R94, R24 ;  /* 0x0000005e5818723c */ /* 0x040fe20000001818 */
[----:B------:R-:W1:Y:S07]  /*9c60*/  LDSM.16.M88.4 R92, [R125+0x4800] ;  /* 0x004800007d5c783b */ /* 0x000e6e0000000200 */
[C---:B------:R-:W-:Y:S08]  /*9c70*/  HMMA.16816.F32 R28, R88.reuse, R104, R28 ;  /* 0x00000068581c723c */ /* 0x040ff0000000181c */
[----:B------:R-:W-:Y:S01]  /*9c80*/  HMMA.16816.F32 R32, R88, R106, R32 ;  /* 0x0000006a5820723c */ /* 0x000fe20000001820 */
[----:B------:R-:W-:Y:S05]  /*9c90*/  LDSM.16.M88.4 R88, [R129+0x2000] ;  /* 0x002000008158783b */ /* 0x000fea0000000200 */
[----:B------:R-:W3:Y:S02]  /*9ca0*/  LDSM.16.M88.4 R104, [R128+0x5000] ;  /* 0x005000008068783b */ /* 0x000ee40000000200 */
        /* <DEDUP_REMOVED lines=12> */
[----:B------:R-:W4:Y:S02]  /*9d70*/  LDSM.16.M88.4 R100, [R125+0x5000] ;  /* 0x005000007d64783b */ /* 0x000f240000000200 */
[C---:B---3--:R-:W-:Y:S08]  /*9d80*/  HMMA.16816.F32 R4, R88.reuse, R104, R4 ;  /* 0x000000685804723c */ /* 0x048ff00000001804 */
[C---:B------:R-:W-:Y:S01]  /*9d90*/  HMMA.16816.F32 R8, R88.reuse, R106, R8 ;  /* 0x0000006a5808723c */ /* 0x040fe20000001808 */
[----:B------:R-:W3:Y:S07]  /*9da0*/  LDSM.16.M88.4 R104, [R125+0x5400] ;  /* 0x005400007d68783b */ /* 0x000eee0000000200 */
[C---:B--2---:R-:W-:Y:S08]  /*9db0*/  HMMA.16816.F32 R12, R88.reuse, R108, R12 ;  /* 0x0000006c580c723c */ /* 0x044ff0000000180c */
[C---:B------:R-:W-:Y:S08]  /*9dc0*/  HMMA.16816.F32 R16, R88.reuse, R110, R16 ;  /* 0x0000006e5810723c */ /* 0x040ff00000001810 */
[C---:B-1----:R-:W-:Y:S08]  /*9dd0*/  HMMA.16816.F32 R20, R88.reuse, R92, R20 ;  /* 0x0000005c5814723c */ /* 0x042ff00000001814 */
[C---:B------:R-:W-:Y:S01]  /*9de0*/  HMMA.16816.F32 R24, R88.reuse, R94, R24 ;  /* 0x0000005e5818723c */ /* 0x040fe20000001818 */
[----:B------:R-:W1:Y:S07]  /*9df0*/  LDSM.16.M88.4 R92, [R125+0x5800] ;  /* 0x005800007d5c783b */ /* 0x000e6e0000000200 */
[C---:B------:R-:W-:Y:S08]  /*9e00*/  HMMA.16816.F32 R28, R88.reuse, R112, R28 ;  /* 0x00000070581c723c */ /* 0x040ff0000000181c */
[----:B------:R-:W-:Y:S01]  /*9e10*/  HMMA.16816.F32 R32, R88, R114, R32 ;  /* 0x000000725820723c */ /* 0x000fe20000001820 */
[----:B------:R-:W2:Y:S01]  /*9e20*/  LDSM.16.M88.4 R88, [R125+0x5c00] ;  /* 0x005c00007d58783b */ /* 0x000ea20000000200 */
[----:B------:R-:W-:Y:S04]  /*9e30*/  DEPBAR.LE SB0, 0x0 ;  /* 0x000080000000791a */ /* 0x000fe80000000000 */
[----:B------:R-:W-:Y:S02]  /*9e40*/  BAR.SYNC.DEFER_BLOCKING 0x0 ;  /* 0x0000000000007b1d */ /* 0x000fe40000010000 */
[C---:B----4-:R-:W-:Y:S08]  /*9e50*/  HMMA.16816.F32 R4, R96.reuse, R100, R4 ;  /* 0x000000646004723c */ /* 0x050ff00000001804 */
[C---:B------:R-:W-:Y:S08]  /*9e60*/  HMMA.16816.F32 R8, R96.reuse, R102, R8 ;  /* 0x000000666008723c */ /* 0x040ff00000001808 */
[C---:B---3--:R-:W-:Y:S03]  /*9e70*/  HMMA.16816.F32 R12, R96.reuse, R104, R12 ;  /* 0x00000068600c723c */ /* 0x048fe6000000180c */
[C---:B------:R-:W-:Y:S01]  /*9e80*/  FFMA.FTZ R4, R193.reuse, UR12, R4 ;  /* 0x0000000cc1047c23 */ /* 0x040fe20008010004 */
[----:B------:R-:W-:Y:S01]  /*9e90*/  FFMA.FTZ R6, R193, UR12, R6 ;  /* 0x0000000cc1067c23 */ /* 0x000fe20008010006 */
[----:B------:R-:W-:Y:S01]  /*9ea0*/  I2FP.F32.U32 R193, R191 ;  /* 0x000000bf00c17245 */ /* 0x000fe20000201000 */
[----:B------:R-:W-:Y:S01]  /*9eb0*/  FFMA.FTZ R5, R86, UR12, R5 ;  /* 0x0000000c56057c23 */ /* 0x000fe20008010005 */
[----:B------:R-:W-:Y:S01]  /*9ec0*/  IADD3 R191, PT, PT, R0, 0x10, RZ ;  /* 0x0000001000bf7810 */ /* 0x000fe20007ffe0ff */
[C---:B------:R-:W-:Y:S03]  /*9ed0*/  HMMA.16816.F32 R16, R96.reuse, R106, R16 ;  /* 0x0000006a6010723c */ /* 0x040fe60000001810 */
[----:B------:R-:W-:Y:S01]  /*9ee0*/  FFMA.FTZ R7, R86, UR12, R7 ;  /* 0x0000000c56077c23 */ /* 0x000fe20008010007 */
[----:B------:R-:W-:Y:S01]  /*9ef0*/  I2FP.F32.U32 R86, R194 ;  /* 0x000000c200567245 */ /* 0x000fe20000201000 */
[C---:B------:R-:W-:Y:S01]  /*9f00*/  FFMA.FTZ R8, R193.reuse, UR12, R8 ;  /* 0x0000000cc1087c23 */ /* 0x040fe20008010008 */
[----:B------:R-:W-:Y:S01]  /*9f10*/  FFMA.FTZ R10, R193, UR12, R10 ;  /* 0x0000000cc10a7c23 */ /* 0x000fe2000801000a */
[----:B------:R-:W-:Y:S01]  /*9f20*/  I2FP.F32.U32 R193, R191 ;  /* 0x000000bf00c17245 */ /* 0x000fe20000201000 */
[C---:B-1----:R-:W-:Y:S03]  /*9f30*/  HMMA.16816.F32 R20, R96.reuse, R92, R20 ;  /* 0x0000005c6014723c */ /* 0x042fe60000001814 */
[----:B------:R-:W-:Y:S02]  /*9f40*/  VIADD R194, R0, 0x11 ;  /* 0x0000001100c27836 */ /* 0x000fe40000000000 */
[----:B------:R-:W-:Y:S01]  /*9f50*/  FFMA.FTZ R9, R86, UR12, R9 ;  /* 0x0000000c56097c23 */ /* 0x000fe20008010009 */
[----:B------:R-:W-:Y:S02]  /*9f60*/  VIADD R191, R0, 0x18 ;  /* 0x0000001800bf7836 */ /* 0x000fe40000000000 */
[----:B------:R-:W-:Y:S01]  /*9f70*/  FFMA.FTZ R11, R86, UR12, R11 ;  /* 0x0000000c560b7c23 */ /* 0x000fe2000801000b */
[C---:B------:R-:W-:Y:S01]  /*9f80*/  FFMA.FTZ R12, R193.reuse, UR12, R12 ;  /* 0x0000000cc10c7c23 */ /* 0x040fe2000801000c */
[----:B------:R-:W-:Y:S01]  /*9f90*/  I2FP.F32.U32 R86, R194 ;  /* 0x000000c200567245 */ /* 0x000fe20000201000 */
[C---:B------:R-:W-:Y:S03]  /*9fa0*/  HMMA.16816.F32 R24, R96.reuse, R94, R24 ;  /* 0x0000005e6018723c */ /* 0x040fe60000001818 */
[----:B------:R-:W-:Y:S01]  /*9fb0*/  IADD3 R194, PT, PT, R0, 0x19, RZ ;  /* 0x0000001900c27810 */ /* 0x000fe20007ffe0ff */
[----:B------:R-:W-:Y:S01]  /*9fc0*/  FFMA.FTZ R14, R193, UR12, R14 ;  /* 0x0000000cc10e7c23 */ /* 0x000fe2000801000e */
[----:B------:R-:W-:Y:S01]  /*9fd0*/  I2FP.F32.U32 R191, R191 ;  /* 0x000000bf00bf7245 */ /* 0x000fe20000201000 */
[C---:B------:R-:W-:Y:S01]  /*9fe0*/  FFMA.FTZ R13, R86.reuse, UR12, R13 ;  /* 0x0000000c560d7c23 */ /* 0x040fe2000801000d */
[----:B------:R-:W-:Y:S01]  /*9ff0*/  FFMA.FTZ R15, R86, UR12, R15 ;  /* 0x0000000c560f7c23 */ /* 0x000fe2000801000f */
[----:B------:R-:W-:Y:S01]  /*a000*/  I2FP.F32.U32 R86, R194 ;  /* 0x000000c200567245 */ /* 0x000fe20000201000 */
[C---:B--2---:R-:W-:Y:S03]  /*a010*/  HMMA.16816.F32 R28, R96.reuse, R88, R28 ;  /* 0x00000058601c723c */ /* 0x044fe6000000181c */
[----:B------:R-:W-:Y:S02]  /*a020*/  VIADD R193, R0, 0x21 ;  /* 0x0000002100c17836 */ /* 0x000fe40000000000 */
[C---:B------:R-:W-:Y:S01]  /*a030*/  FFMA.FTZ R16, R191.reuse, UR12, R16 ;  /* 0x0000000cbf107c23 */ /* 0x040fe20008010010 */
[----:B------:R-:W-:Y:S01]  /*a040*/  FFMA.FTZ R18, R191, UR12, R18 ;  /* 0x0000000cbf127c23 */ /* 0x000fe20008010012 */
[----:B------:R-:W-:Y:S01]  /*a050*/  I2FP.F32.U32 R191, R195 ;  /* 0x000000c300bf7245 */ /* 0x000fe20000201000 */
[C---:B------:R-:W-:Y:S01]  /*a060*/  FFMA.FTZ R17, R86.reuse, UR12, R17 ;  /* 0x0000000c56117c23 */ /* 0x040fe20008010011 */
[----:B------:R-:W-:Y:S01]  /*a070*/  I2FP.F32.U32 R194, R193 ;  /* 0x000000c100c27245 */ /* 0x000fe20000201000 */
[----:B------:R-:W-:Y:S01]  /*a080*/  FFMA.FTZ R19, R86, UR12, R19 ;  /* 0x0000000c56137c23 */ /* 0x000fe20008010013 */
[C---:B------:R-:W-:Y:S01]  /*a090*/  IADD3 R195, PT, PT, R0.reuse, 0x31, RZ ;  /* 0x0000003100c37810 */ /* 0x040fe20007ffe0ff */
[C---:B------:R-:W-:Y:S02]  /*a0a0*/  VIADD R193, R0.reuse, 0x29 ;  /* 0x0000002900c17836 */ /* 0x040fe40000000000 */
[C---:B------:R-:W-:Y:S01]  /*a0b0*/  FFMA.FTZ R20, R191.reuse, UR12, R20 ;  /* 0x0000000cbf147c23 */ /* 0x040fe20008010014 */
[C---:B------:R-:W-:Y:S02]  /*a0c0*/  VIADD R86, R0.reuse, 0x30 ;  /* 0x0000003000567836 */ /* 0x040fe40000000000 */
[----:B------:R-:W-:Y:S01]  /*a0d0*/  FFMA.FTZ R22, R191, UR12, R22 ;  /* 0x0000000cbf167c23 */ /* 0x000fe20008010016 */
[----:B------:R-:W-:Y:S01]  /*a0e0*/  IADD3 R191, PT, PT, R0, 0x28, RZ ;  /* 0x0000002800bf7810 */ /* 0x000fe20007ffe0ff */
[C---:B------:R-:W-:Y:S01]  /*a0f0*/  FFMA.FTZ R21, R194.reuse, UR12, R21 ;  /* 0x0000000cc2157c23 */ /* 0x040fe20008010015 */
[----:B------:R-:W-:Y:S01]  /*a100*/  FFMA.FTZ R23, R194, UR12, R23 ;  /* 0x0000000cc2177c23 */ /* 0x000fe20008010017 */
[----:B------:R-:W-:Y:S01]  /*a110*/  I2FP.F32.U32 R194, R193 ;  /* 0x000000c100c27245 */ /* 0x000fe20000201000 */
[----:B------:R-:W-:Y:S03]  /*a120*/  HMMA.16816.F32 R32, R96, R90, R32 ;  /* 0x0000005a6020723c */ /* 0x000fe60000001820 */
[----:B------:R-:W-:Y:S01]  /*a130*/  I2FP.F32.U32 R193, R86 ;  /* 0x0000005600c17245 */ /* 0x000fe20000201000 */
[C---:B------:R-:W-:Y:S01]  /*a140*/  FFMA.FTZ R25, R194.reuse, UR12, R25 ;  /* 0x0000000cc2197c23 */ /* 0x040fe20008010019 */
[----:B------:R-:W-:Y:S01]  /*a150*/  I2FP.F32.U32 R191, R191 ;  /* 0x000000bf00bf7245 */ /* 0x000fe20000201000 */
[----:B------:R-:W-:Y:S01]  /*a160*/  FFMA.FTZ R27, R194, UR12, R27 ;  /* 0x0000000cc21b7c23 */ /* 0x000fe2000801001b */
[----:B------:R-:W-:Y:S01]  /*a170*/  I2FP.F32.U32 R86, R195 ;  /* 0x000000c300567245 */ /* 0x000fe20000201000 */
[----:B------:R-:W-:Y:S01]  /*a180*/  FFMA.FTZ R28, R193, UR12, R28 ;  /* 0x0000000cc11c7c23 */ /* 0x000fe2000801001c */
[----:B------:R-:W-:Y:S01]  /*a190*/  LOP3.LUT R194, R187, UR27, R183, 0x96, !PT ;  /* 0x0000001bbbc27c12 */ /* 0x000fe2000f8e96b7 */
[C---:B------:R-:W-:Y:S01]  /*a1a0*/  FFMA.FTZ R24, R191.reuse, UR12, R24 ;  /* 0x0000000cbf187c23 */ /* 0x040fe20008010018 */
[----:B------:R-:W-:Y:S01]  /*a1b0*/  FFMA.FTZ R26, R191, UR12, R26 ;  /* 0x0000000cbf1a7c23 */ /* 0x000fe2000801001a */
[----:B------:R-:W-:Y:S01]  /*a1c0*/  FMNMX3.FTZ R191, R3, R4, R5, !PT ;  /* 0x0000000403bf7276 */ /* 0x000fe20007810005 */
[----:B------:R-:W-:Y:S01]  /*a1d0*/  FFMA.FTZ R30, R193, UR12, R30 ;  /* 0x0000000cc11e7c23 */ /* 0x000fe2000801001e */
[C---:B------:R-:W-:Y:S01]  /*a1e0*/  FFMA.FTZ R29, R86.reuse, UR12, R29 ;  /* 0x0000000c561d7c23 */ /* 0x040fe2000801001d */
[----:B------:R-:W-:Y:S01]  /*a1f0*/  FFMA.FTZ R31, R86, UR12, R31 ;  /* 0x0000000c561f7c23 */ /* 0x000fe2000801001f */
[----:B------:R-:W-:Y:S01]  /*a200*/  FMNMX3.FTZ R86, R85, R6, R7, !PT ;  /* 0x0000000655567276 */ /* 0x000fe20007810007 */
[C---:B------:R-:W-:Y:S01]  /*a210*/  VIADD R193, R0.reuse, 0x38 ;  /* 0x0000003800c17836 */ /* 0x040fe20000000000 */
[----:B------:R-:W-:Y:S01]  /*a220*/  FMNMX3.FTZ R191, R191, R8, R9, !PT ;  /* 0x00000008bfbf7276 */ /* 0x000fe20007810009 */
[----:B------:R-:W-:Y:S01]  /*a230*/  VIADD R0, R0, 0x39 ;  /* 0x0000003900007836 */ /* 0x000fe20000000000 */
[----:B------:R-:W-:Y:S01]  /*a240*/  FMNMX3.FTZ R86, R86, R10, R11, !PT ;  /* 0x0000000a56567276 */ /* 0x000fe2000781000b */
[----:B------:R-:W-:Y:S01]  /*a250*/  IMAD.WIDE.U32 R194, R194, -0x326172a9, RZ ;  /* 0xcd9e8d57c2c27825 */ /* 0x000fe200078e00ff */
[----:B------:R-:W-:Y:S02]  /*a260*/  FMNMX3.FTZ R191, R191, R12, R13, !PT ;  /* 0x0000000cbfbf7276 */ /* 0x000fe4000781000d */
[----:B------:R-:W-:Y:S02]  /*a270*/  I2FP.F32.U32 R0, R0 ;  /* 0x0000000000007245 */ /* 0x000fe40000201000 */
[----:B------:R-:W-:Y:S02]  /*a280*/  FMNMX3.FTZ R86, R86, R14, R15, !PT ;  /* 0x0000000e56567276 */ /* 0x000fe4000781000f */
[----:B------:R-:W-:Y:S01]  /*a290*/  FMNMX3.FTZ R191, R191, R16, R17, !PT ;  /* 0x00000010bfbf7276 */ /* 0x000fe20007810011 */
[C---:B------:R-:W-:Y:S01]  /*a2a0*/  FFMA.FTZ R33, R0.reuse, UR12, R33 ;  /* 0x0000000c00217c23 */ /* 0x040fe20008010021 */
[----:B------:R-:W-:Y:S01]  /*a2b0*/  I2FP.F32.U32 R193, R193 ;  /* 0x000000c100c17245 */ /* 0x000fe20000201000 */
[----:B------:R-:W-:Y:S01]  /*a2c0*/  FFMA.FTZ R35, R0, UR12, R35 ;  /* 0x0000000c00237c23 */ /* 0x000fe20008010023 */
[----:B------:R-:W-:Y:S02]  /*a2d0*/  FMNMX3.FTZ R0, R86, R18, R19, !PT ;  /* 0x0000001256007276 */ /* 0x000fe40007810013 */
[----:B------:R-:W-:Y:S01]  /*a2e0*/  FMNMX3.FTZ R183, R191, R20, R21, !PT ;  /* 0x00000014bfb77276 */ /* 0x000fe20007810015 */
[C---:B------:R-:W-:Y:S01]  /*a2f0*/  FFMA.FTZ R32, R193.reuse, UR12, R32 ;  /* 0x0000000cc1207c23 */ /* 0x040fe20008010020 */
[----:B------:R-:W-:Y:S01]  /*a300*/  FMNMX3.FTZ R0, R0, R22, R23, !PT ;  /* 0x0000001600007276 */ /* 0x000fe20007810017 */
[----:B------:R-:W-:Y:S01]  /*a310*/  FFMA.FTZ R34, R193, UR12, R34 ;  /* 0x0000000cc1227c23 */ /* 0x000fe20008010022 */
[----:B------:R-:W-:Y:S02]  /*a320*/  FMNMX3.FTZ R183, R183, R24, R25, !PT ;  /* 0x00000018b7b77276 */ /* 0x000fe40007810019 */
[----:B------:R-:W-:Y:S02]  /*a330*/  FMNMX3.FTZ R84, R0, R26, R27, !PT ;  /* 0x0000001a00547276 */ /* 0x000fe4000781001b */
[----:B------:R-:W-:Y:S02]  /*a340*/  FMNMX3.FTZ R183, R183, R28, R29, !PT ;  /* 0x0000001cb7b77276 */ /* 0x000fe4000781001d */
[----:B------:R-:W-:Y:S02]  /*a350*/  FMNMX3.FTZ R84, R84, R30, R31, !PT ;  /* 0x0000001e54547276 */ /* 0x000fe4000781001f */
[----:B------:R-:W-:Y:S02]  /*a360*/  LOP3.LUT R0, R184, UR23, R199, 0x96, !PT ;  /* 0x00000017b8007c12 */ /* 0x000fe4000f8e96c7 */
[----:B------:R-:W-:Y:S02]  /*a370*/  FMNMX3.FTZ R183, R183, R32, R33, !PT ;  /* 0x00000020b7b77276 */ /* 0x000fe40007810021 */
[----:B------:R-:W-:Y:S01]  /*a380*/  FMNMX3.FTZ R84, R84, R34, R35, !PT ;  /* 0x0000002254547276 */ /* 0x000fe20007810023 */
[----:B------:R-:W-:Y:S06]  /*a390*/  @P3 BRA `(.L_x_1204) ;  /* 0xffffffec00ec3947 */ /* 0x000fec000383ffff */
.L_x_1203:
[----:B------:R-:W-:Y:S01]  /*a3a0*/  LOP3.LUT R112, R198, UR19, R197, 0x96, !PT ;  /* 0x00000013c6707c12 */ /* 0x000fe2000f8e96c5 */
[----:B------:R-:W2:Y:S01]  /*a3b0*/  SHFL.BFLY PT, R89, R84, 0x2, 0x1f ;  /* 0x0c401f0054597f89 */ /* 0x000ea200000e0000 */
[----:B------:R-:W-:Y:S01]  /*a3c0*/  LOP3.LUT R94, R188, UR29, R195, 0x96, !PT ;  /* 0x0000001dbc5e7c12 */ /* 0x000fe2000f8e96c3 */
[----:B-1----:R-:W-:Y:S01]  /*a3d0*/  IMAD.WIDE.U32 R90, R0, -0x326172a9, RZ ;  /* 0xcd9e8d57005a7825 */ /* 0x002fe200078e00ff */
[----:B------:R-:W-:Y:S05]  /*a3e0*/  LOP3.LUT R2, R179, UR28, R194, 0x96, !PT ;  /* 0x0000001cb3027c12 */ /* 0x000fea000f8e96c2 */
[----:B------:R-:W1:Y:S01]  /*a3f0*/  SHFL.BFLY PT, R86, R183, 0x2, 0x1f ;  /* 0x0c401f00b7567f89 */ /* 0x000e6200000e0000 */
[----:B------:R-:W-:Y:S01]  /*a400*/  IMAD.WIDE.U32 R112, R112, -0x326172a9, RZ ;  /* 0xcd9e8d5770707825 */ /* 0x000fe200078e00ff */
[----:B------:R-:W-:Y:S03]  /*a410*/  LOP3.LUT R0, R178, UR22, R91, 0x96, !PT ;  /* 0x00000016b2007c12 */ /* 0x000fe6000f8e965b */
[----:B------:R-:W-:Y:S01]  /*a420*/  IMAD.WIDE.U32 R94, R94, -0x2daee0ad, RZ ;  /* 0xd2511f535e5e7825 */ /* 0x000fe200078e00ff */
[----:B------:R-:W-:Y:S03]  /*a430*/  LOP3.LUT R90, R90, UR18, R113, 0x96, !PT ;  /* 0x000000125a5a7c12 */ /* 0x000fe6000f8e9671 */
[----:B------:R-:W-:Y:S01]  /*a440*/  IMAD.WIDE.U32 R92, R0, -0x2daee0ad, RZ ;  /* 0xd2511f53005c7825 */ /* 0x000fe200078e00ff */
[----:B------:R-:W-:Y:S03]  /*a450*/  LOP3.LUT R104, R184, UR23, R95, 0x96, !PT ;  /* 0x00000017b8687c12 */ /* 0x000fe6000f8e965f */
[----:B------:R-:W-:Y:S01]  /*a460*/  IMAD.WIDE.U32 R90, R90, -0x2daee0ad, RZ ;  /* 0xd2511f535a5a7825 */ /* 0x000fe200078e00ff */
[----:B------:R-:W-:Y:S03]  /*a470*/  LOP3.LUT R0, R196, UR17, R93, 0x96, !PT ;  /* 0x00000011c4007c12 */ /* 0x000fe6000f8e965d */
[----:B------:R-:W-:Y:S01]  /*a480*/  IMAD.WIDE.U32 R104, R104, -0x326172a9, RZ ;  /* 0xcd9e8d5768687825 */ /* 0x000fe200078e00ff */
[----:B------:R-:W-:Y:S02]  /*a490*/  LOP3.LUT R92, R92, UR13, R91, 0x96, !PT ;  /* 0x0000000d5c5c7c12 */ /* 0x000fe4000f8e965b */
[----:B--2---:R-:W-:Y:S01]  /*a4a0*/  FMNMX.FTZ R89, R84, R89, !PT ;  /* 0x0000005954597209 */ /* 0x004fe20007810000 */
[----:B------:R-:W-:Y:S01]  /*a4b0*/  IMAD.WIDE.U32 R96, R0, -0x326172a9, RZ ;  /* 0xcd9e8d5700607825 */ /* 0x000fe200078e00ff */
[----:B------:R-:W-:Y:S02]  /*a4c0*/  LOP3.LUT R120, R178, UR22, R105, 0x96, !PT ;  /* 0x00000016b2787c12 */ /* 0x000fe4000f8e9669 */
[----:B-1----:R-:W-:Y:S01]  /*a4d0*/  FMNMX.FTZ R91, R183, R86, !PT ;  /* 0x00000056b75b7209 */ /* 0x002fe20007810000 */
[----:B------:R-:W-:Y:S01]  /*a4e0*/  IMAD.WIDE.U32 R114, R2, -0x2daee0ad, RZ ;  /* 0xd2511f5302727825 */ /* 0x000fe200078e00ff */
[----:B------:R-:W-:Y:S01]  /*a4f0*/  LOP3.LUT R112, R112, UR16, R97, 0x96, !PT ;  /* 0x0000001070707c12 */ /* 0x000fe2000f8e9661 */
[----:B------:R-:W1:Y:S02]  /*a500*/  SHFL.BFLY PT, R0, R89, 0x1, 0x1f ;  /* 0x0c201f0059007f89 */ /* 0x000e6400000e0000 */
[----:B------:R-:W-:Y:S01]  /*a510*/  IMAD.WIDE.U32 R92, R92, -0x326172a9, RZ ;  /* 0xcd9e8d575c5c7825 */ /* 0x000fe200078e00ff */
[----:B------:R-:W-:Y:S05]  /*a520*/  LOP3.LUT R94, R94, UR19, R115, 0x96, !PT ;  /* 0x000000135e5e7c12 */ /* 0x000fea000f8e9673 */
[----:B------:R-:W2:Y:S01]  /*a530*/  SHFL.BFLY PT, R2, R91, 0x1, 0x1f ;  /* 0x0c201f005b027f89 */ /* 0x000ea200000e0000 */
[----:B------:R-:W-:Y:S01]  /*a540*/  IMAD.WIDE.U32 R112, R112, -0x2daee0ad, RZ ;  /* 0xd2511f5370707825 */ /* 0x000fe200078e00ff */
[----:B------:R-:W-:Y:S02]  /*a550*/  LOP3.LUT R105, R96, UR9, R93, 0x96, !PT ;  /* 0x0000000960697c12 */ /* 0x000fe4000f8e965d */
[----:B------:R-:W-:Y:S01]  /*a560*/  PRMT R88, R92, 0x7770, RZ ;  /* 0x000077705c587816 */ /* 0x000fe200000000ff */
[----:B------:R-:W-:Y:S01]  /*a570*/  IMAD.MOV.U32 R122, RZ, RZ, R92 ;  /* 0x000000ffff7a7224 */ /* 0x000fe200078e005c */
[C---:B------:R-:W-:Y:S01]  /*a580*/  LOP3.LUT R84, R105.reuse, 0xffff, RZ, 0xc0, !PT ;  /* 0x0000ffff69547812 */ /* 0x040fe200078ec0ff */
[----:B------:R-:W-:Y:S01]  /*a590*/  IMAD.WIDE.U32 R120, R120, -0x2daee0ad, RZ ;  /* 0xd2511f5378787825 */ /* 0x000fe200078e00ff */
[----:B------:R-:W-:Y:S02]  /*a5a0*/  LOP3.LUT R103, R90, UR8, R113, 0x96, !PT ;  /* 0x000000085a677c12 */ /* 0x000fe4000f8e9671 */
[----:B------:R-:W-:Y:S02]  /*a5b0*/  LOP3.LUT R93, R105, 0xff, RZ, 0xc0, !PT ;  /* 0x000000ff695d7812 */ /* 0x000fe400078ec0ff */
[----:B------:R-:W-:Y:S02]  /*a5c0*/  SHF.R.U32.HI R84, RZ, 0x8, R84 ;  /* 0x00000008ff547819 */ /* 0x000fe40000011654 */
[----:B------:R-:W-:Y:S02]  /*a5d0*/  LOP3.LUT R110, R103, 0xffff, RZ, 0xc0, !PT ;  /* 0x0000ffff676e7812 */ /* 0x000fe400078ec0ff */
[----:B------:R-:W-:Y:S02]  /*a5e0*/  PRMT R194, R93, 0x5410, R84 ;  /* 0x000054105dc27816 */ /* 0x000fe40000000054 */
[----:B------:R-:W-:Y:S02]  /*a5f0*/  LOP3.LUT R84, R84, 0xffff, RZ, 0xc0, !PT ;  /* 0x0000ffff54547812 */ /* 0x000fe400078ec0ff */
[----:B-1----:R-:W-:Y:S02]  /*a600*/  FMNMX.FTZ R0, R89, R0, !PT ;  /* 0x0000000059007209 */ /* 0x002fe40007810000 */
[----:B------:R-:W-:Y:S02]  /*a610*/  LOP3.LUT R114, R114, UR17, R121, 0x96, !PT ;  /* 0x0000001172727c12 */ /* 0x000fe4000f8e9679 */
[----:B--2---:R-:W-:Y:S01]  /*a620*/  FMNMX.FTZ R2, R91, R2, !PT ;  /* 0x000000025b027209 */ /* 0x004fe20007810000 */
[----:B------:R-:W-:Y:S01]  /*a630*/  FMUL.FTZ R121, R0, UR4 ;  /* 0x0000000400797c20 */ /* 0x000fe20008410000 */
[----:B------:R-:W-:Y:S02]  /*a640*/  PRMT R86, R112, 0x7770, RZ ;  /* 0x0000777070567816 */ /* 0x000fe400000000ff */
[----:B------:R-:W-:Y:S02]  /*a650*/  SHF.R.U32.HI R110, RZ, 0x8, R110 ;  /* 0x00000008ff6e7819 */ /* 0x000fe4000001166e */
[----:B------:R-:W-:Y:S01]  /*a660*/  ISETP.LE.U32.AND P4, PT, R88, UR30, PT ;  /* 0x0000001e58007c0c */ /* 0x000fe2000bf83070 */
[----:B------:R-:W-:Y:S01]  /*a670*/  FMUL.FTZ R88, R2, UR4 ;  /* 0x0000000402587c20 */ /* 0x000fe20008410000 */
[----:B------:R-:W-:Y:S02]  /*a680*/  FSETP.NEU.FTZ.AND P0, PT, R0, -INF , PT ;  /* 0xff8000000000780b */ /* 0x000fe40003f1d000 */
[----:B------:R-:W-:Y:S02]  /*a690*/  ISETP.LE.U32.AND P5, PT, R84, UR30, PT ;  /* 0x0000001e54007c0c */ /* 0x000fe4000bfa3070 */
[----:B------:R-:W-:Y:S02]  /*a6a0*/  FSETP.NEU.FTZ.AND P3, PT, R2, -INF , PT ;  /* 0xff8000000200780b */ /* 0x000fe40003f7d000 */
[----:B------:R-:W-:Y:S01]  /*a6b0*/  ISETP.LE.U32.AND P2, PT, R86, UR30, PT ;  /* 0x0000001e56007c0c */ /* 0x000fe2000bf43070 */
[----:B------:R-:W-:Y:S01]  /*a6c0*/  FADD.FTZ R86, -R2, R3 ;  /* 0x0000000302567221 */ /* 0x000fe20000010100 */
[----:B------:R-:W-:Y:S01]  /*a6d0*/  LOP3.LUT R84, R110, 0xffff, RZ, 0xc0, !PT ;  /* 0x0000ffff6e547812 */ /* 0x000fe200078ec0ff */
[----:B------:R-:W-:Y:S01]  /*a6e0*/  FADD.FTZ R3, -R0, R85 ;  /* 0x0000005500037221 */ /* 0x000fe20000010100 */
[----:B------:R-:W-:Y:S02]  /*a6f0*/  FSEL R121, R121, RZ, P0 ;  /* 0x000000ff79797208 */ /* 0x000fe40000000000 */
[----:B------:R-:W-:Y:S01]  /*a700*/  FSEL R88, R88, RZ, P3 ;  /* 0x000000ff58587208 */ /* 0x000fe20001800000 */
[----:B------:R-:W-:Y:S01]  /*a710*/  FMUL.FTZ R3, R3, UR4 ;  /* 0x0000000403037c20 */ /* 0x000fe20008410000 */
[----:B------:R-:W-:Y:S01]  /*a720*/  ISETP.LE.U32.AND P3, PT, R84, UR30, PT ;  /* 0x0000001e54007c0c */ /* 0x000fe2000bf63070 */
[----:B------:R-:W-:Y:S01]  /*a730*/  FMUL.FTZ R84, R86, UR4 ;  /* 0x0000000456547c20 */ /* 0x000fe20008410000 */
[----:B------:R-:W-:Y:S01]  /*a740*/  PRMT R115, R92, 0x7773, RZ ;  /* 0x000077735c737816 */ /* 0x000fe200000000ff */
[--C-:B------:R-:W-:Y:S01]  /*a750*/  FFMA.FTZ R198, R6, UR4, -R121.reuse ;  /* 0x0000000406c67c23 */ /* 0x100fe20008010879 */
[C---:B------:R-:W-:Y:S01]  /*a760*/  PRMT R116, R92.reuse, 0x7772, RZ ;  /* 0x000077725c747816 */ /* 0x040fe200000000ff */
[----:B------:R1:W2:Y:S01]  /*a770*/  MUFU.EX2 R6, R84 ;  /* 0x0000005400067308 */ /* 0x0002a20000000800 */
[----:B------:R-:W-:Y:S01]  /*a780*/  PRMT R119, R92, 0x7771, RZ ;  /* 0x000077715c777816 */ /* 0x000fe200000000ff */
[----:B------:R-:W-:Y:S01]  /*a790*/  FFMA.FTZ R10, R10, UR4, -R121 ;  /* 0x000000040a0a7c23 */ /* 0x000fe20008010879 */
[----:B------:R-:W-:Y:S01]  /*a7a0*/  ISETP.LE.U32.AND P6, PT, R93, UR30, PT ;  /* 0x0000001e5d007c0c */ /* 0x000fe2000bfc3070 */
[--C-:B------:R-:W-:Y:S01]  /*a7b0*/  FFMA.FTZ R91, R29, UR4, -R88.reuse ;  /* 0x000000041d5b7c23 */ /* 0x100fe20008010858 */
[----:B------:R-:W-:Y:S01]  /*a7c0*/  LOP3.LUT R122, R122, 0xff, RZ, 0xc0, !PT ;  /* 0x000000ff7a7a7812 */ /* 0x000fe200078ec0ff */
[--C-:B------:R-:W-:Y:S01]  /*a7d0*/  FFMA.FTZ R191, R4, UR4, -R88.reuse ;  /* 0x0000000404bf7c23 */ /* 0x100fe20008010858 */
[--C-:B------:R-:W-:Y:S01]  /*a7e0*/  FFMA.FTZ R183, R5, UR4, -R88.reuse ;  /* 0x0000000405b77c23 */ /* 0x100fe20008010858 */
        /* <DEDUP_REMOVED lines=13> */
[----:B-1----:R-:W-:Y:S01]  /*a8c0*/  FFMA.FTZ R84, R33, UR4, -R88 ;  /* 0x0000000421547c23 */ /* 0x002fe20008010858 */
        /* <DEDUP_REMOVED lines=14> */
[----:B------:R-:W1:Y:S01]  /*a9b0*/  MUFU.EX2 R3, R3 ;  /* 0x0000000300037308 */ /* 0x000e620000000800 */
[C---:B--2---:R-:W-:Y:S01]  /*a9c0*/  FMUL.FTZ R16, R6.reuse, R64 ;  /* 0x0000004006107220 */ /* 0x044fe20000410000 */
[C---:B------:R-:W-:Y:S01]  /*a9d0*/  FMUL.FTZ R8, R6.reuse, R56 ;  /* 0x0000003806087220 */ /* 0x040fe20000410000 */
[C---:B------:R-:W-:Y:S07]  /*a9e0*/  FMUL.FTZ R9, R6.reuse, R57 ;  /* 0x0000003906097220 */ /* 0x040fee0000410000 */
[----:B------:R2:W-:Y:S01]  /*a9f0*/  MUFU.EX2 R121, R10 ;  /* 0x0000000a00797308 */ /* 0x0005e20000000800 */
[C---:B------:R-:W-:Y:S01]  /*aa00*/  FMUL.FTZ R4, R6.reuse, R52 ;  /* 0x0000003406047220 */ /* 0x040fe20000410000 */
[C---:B------:R-:W-:Y:S01]  /*aa10*/  FMUL.FTZ R24, R6.reuse, R72 ;  /* 0x0000004806187220 */ /* 0x040fe20000410000 */
[C---:B------:R-:W-:Y:S07]  /*aa20*/  FMUL.FTZ R13, R6.reuse, R61 ;  /* 0x0000003d060d7220 */ /* 0x040fee0000410000 */
[----:B------:R-:W3:Y:S01]  /*aa30*/  MUFU.EX2 R191, R191 ;  /* 0x000000bf00bf7308 */ /* 0x000ee20000000800 */
[C---:B------:R-:W-:Y:S01]  /*aa40*/  FMUL.FTZ R17, R6.reuse, R65 ;  /* 0x0000004106117220 */ /* 0x040fe20000410000 */
[C---:B------:R-:W-:Y:S01]  /*aa50*/  FMUL.FTZ R5, R6.reuse, R53 ;  /* 0x0000003506057220 */ /* 0x040fe20000410000 */
[--C-:B------:R-:W-:Y:S07]  /*aa60*/  HSET2.LE.AND R53, R194, R175.reuse, PT ;  /* 0x000000afc2357233 */ /* 0x100fee0003803000 */
[----:B------:R-:W4:Y:S01]  /*aa70*/  MUFU.EX2 R198, R198 ;  /* 0x000000c600c67308 */ /* 0x000f220000000800 */
[----:B------:R-:W-:Y:S01]  /*aa80*/  FMUL.FTZ R12, R6, R60 ;  /* 0x0000003c060c7220 */ /* 0x000fe20000410000 */
[----:B------:R-:W-:Y:S01]  /*aa90*/  PRMT R60, R116, 0x5410, R115 ;  /* 0x00005410743c7816 */ /* 0x000fe20000000073 */
[C---:B-1----:R-:W-:Y:S07]  /*aaa0*/  FMUL.FTZ R11, R3.reuse, R59 ;  /* 0x0000003b030b7220 */ /* 0x042fee0000410000 */
[----:B------:R-:W1:Y:S01]  /*aab0*/  MUFU.EX2 R183, R183 ;  /* 0x000000b700b77308 */ /* 0x000e620000000800 */
[----:B------:R-:W-:Y:S01]  /*aac0*/  FMUL.FTZ R14, R3, R62 ;  /* 0x0000003e030e7220 */ /* 0x000fe20000410000 */
[----:B------:R-:W-:Y:S01]  /*aad0*/  PRMT R62, R105, 0x7632, R62 ;  /* 0x00007632693e7816 */ /* 0x000fe2000000003e */
[C---:B--2---:R-:W-:Y:S01]  /*aae0*/  FMUL.FTZ R10, R3.reuse, R58 ;  /* 0x0000003a030a7220 */ /* 0x044fe20000410000 */
[----:B------:R-:W-:Y:S06]  /*aaf0*/  SHF.R.U32.HI R105, RZ, 0x18, R105 ;  /* 0x00000018ff697819 */ /* 0x000fec0000011669 */
[----:B------:R-:W-:Y:S01]  /*ab00*/  MUFU.EX2 R123, R123 ;  /* 0x0000007b007b7308 */ /* 0x000fe20000000800 */
[----:B------:R-:W-:Y:S01]  /*ab10*/  LOP3.LUT R62, R62, 0xff, RZ, 0xc0, !PT ;  /* 0x000000ff3e3e7812 */ /* 0x000fe200078ec0ff */
[----:B------:R-:W2:Y:S01]  /*ab20*/  LDSM.16.MT88.4 R56, [R126+0x6000] ;  /* 0x006000007e38783b */ /* 0x000ea20000004200 */
[----:B------:R-:W-:Y:S07]  /*ab30*/  LOP3.LUT R60, R60, 0xff00ff, RZ, 0xc0, !PT ;  /* 0x00ff00ff3c3c7812 */ /* 0x000fee00078ec0ff */
[----:B------:R-:W-:Y:S01]  /*ab40*/  MUFU.EX2 R64, R193 ;  /* 0x000000c100407308 */ /* 0x000fe20000000800 */
[C---:B---3--:R-:W-:Y:S01]  /*ab50*/  FFMA.FTZ R52, R6.reuse, R181, R191 ;  /* 0x000000b506347223 */ /* 0x048fe200000100bf */
[C---:B----4-:R-:W-:Y:S01]  /*ab60*/  FFMA.FTZ R190, R3.reuse, R190, R198 ;  /* 0x000000be03be7223 */ /* 0x050fe200000100c6 */
[----:B------:R-:W-:Y:S01]  /*ab70*/  FMUL.FTZ R15, R3, R63 ;  /* 0x0000003f030f7220 */ /* 0x000fe20000410000 */
[--C-:B------:R-:W-:Y:S06]  /*ab80*/  HSET2.LE.AND R60, R60, R175.reuse, PT ;  /* 0x000000af3c3c7233 */ /* 0x100fec0003803000 */
[----:B------:R-:W-:Y:S01]  /*ab90*/  MUFU.EX2 R95, R95 ;  /* 0x0000005f005f7308 */ /* 0x000fe20000000800 */
[C---:B-1----:R-:W-:Y:S01]  /*aba0*/  F2FP.F16.F32.PACK_AB R72, R183.reuse, R191 ;  /* 0x000000bfb748723e */ /* 0x042fe200000000ff */
[----:B------:R-:W-:Y:S01]  /*abb0*/  FADD.FTZ R183, R183, R52 ;  /* 0x00000034b7b77221 */ /* 0x000fe20000010000 */
[C---:B------:R-:W-:Y:S07]  /*abc0*/  FMUL.FTZ R20, R6.reuse, R68 ;  /* 0x0000004406147220 */ /* 0x040fee0000410000 */
[----:B------:R-:W1:Y:S01]  /*abd0*/  MUFU.EX2 R196, R196 ;  /* 0x000000c400c47308 */ /* 0x000e620000000800 */
        /* <DEDUP_REMOVED lines=13> */
[----:B-1----:R-:W-:Y:S01]  /*acb0*/  F2FP.F16.F32.PACK_AB R69, R95, R196 ;  /* 0x000000c45f45723e */ /* 0x002fe200000000ff */
[----:B------:R-:W-:Y:S01]  /*acc0*/  FMUL.FTZ R49, R6, R49 ;  /* 0x0000003106317220 */ /* 0x000fe20000410000 */
[----:B------:R-:W-:Y:S01]  /*acd0*/  FMUL.FTZ R23, R3, R71 ;  /* 0x0000004703177220 */ /* 0x000fe20000410000 */
[----:B------:R-:W-:Y:S01]  /*ace0*/  PRMT R71, R72, 0x7632, R71 ;  /* 0x0000763248477816 */ /* 0x000fe20000000047 */
[----:B------:R-:W-:Y:S01]  /*acf0*/  FADD.FTZ R52, R123, R190 ;  /* 0x000000be7b347221 */ /* 0x000fe20000010000 */
        /* <DEDUP_REMOVED lines=20> */
[----:B------:R-:W-:Y:S01]  /*ae40*/  IMAD.WIDE.U32 R66, R94, -0x326172a9, RZ ;  /* 0xcd9e8d575e427825 */ /* 0x000fe200078e00ff */
[----:B------:R-:W-:Y:S01]  /*ae50*/  F2FP.F16.F32.PACK_AB R74, R64, R121 ;  /* 0x00000079404a723e */ /* 0x000fe200000000ff */
[----:B------:R-:W1:Y:S01]  /*ae60*/  MUFU.EX2 R80, R118 ;  /* 0x0000007600507308 */ /* 0x000e620000000800 */
[----:B------:R-:W-:Y:S01]  /*ae70*/  PRMT R54, R62, 0x5410, R105 ;  /* 0x000054103e367816 */ /* 0x000fe20000000069 */
[----:B------:R-:W-:Y:S01]  /*ae80*/  FADD.FTZ R121, R121, R52 ;  /* 0x0000003479797221 */ /* 0x000fe20000010000 */
[----:B------:R-:W-:Y:S01]  /*ae90*/  PRMT R52, R72, 0x5410, R71 ;  /* 0x0000541048347816 */ /* 0x000fe20000000047 */
[----:B------:R-:W-:Y:S01]  /*aea0*/  IMAD.MOV.U32 R193, RZ, RZ, R87 ;  /* 0x000000ffffc17224 */ /* 0x000fe200078e0057 */
[----:B------:R-:W-:Y:S01]  /*aeb0*/  PRMT R70, R3, 0x7632, R70 ;  /* 0x0000763203467816 */ /* 0x000fe20000000046 */
[----:B------:R-:W-:Y:S01]  /*aec0*/  FADD.FTZ R196, R196, R183 ;  /* 0x000000b7c4c47221 */ /* 0x000fe20000010000 */
[----:B------:R-:W-:Y:S01]  /*aed0*/  LOP3.LUT R52, R52, R53, RZ, 0xc0, !PT ;  /* 0x0000003534347212 */ /* 0x000fe200078ec0ff */
[----:B------:R-:W-:Y:S01]  /*aee0*/  @!P5 HADD2 R156, -R71.H0_H0, -RZ.H0_H0 ;  /* 0xa00000ff479cd230 */ /* 0x000fe20000000900 */
[--C-:B------:R-:W-:Y:S01]  /*aef0*/  HSET2.LE.AND R54, R54, R175.reuse, PT ;  /* 0x000000af36367233 */ /* 0x100fe20003803000 */
[----:B------:R-:W-:Y:S01]  /*af00*/  FADD.FTZ R73, R95, R196 ;  /* 0x000000c45f497221 */ /* 0x000fe20000010000 */
[----:B------:R-:W-:Y:S01]  /*af10*/  PRMT R53, R3, 0x5410, R70 ;  /* 0x0000541003357816 */ /* 0x000fe20000000046 */
[----:B------:R-:W-:Y:S01]  /*af20*/  IMAD.WIDE.U32 R78, R114, -0x326172a9, RZ ;  /* 0xcd9e8d57724e7825 */ /* 0x000fe200078e00ff */
[----:B------:R-:W-:Y:S01]  /*af30*/  PRMT R68, R69, 0x7632, R68 ;  /* 0x0000763245447816 */ /* 0x000fe20000000044 */
[----:B------:R-:W3:Y:S01]  /*af40*/  MUFU.EX2 R117, R117 ;  /* 0x0000007500757308 */ /* 0x000ee20000000800 */
[----:B------:R-:W-:Y:S01]  /*af50*/  LOP3.LUT R53, R53, R54, RZ, 0xc0, !PT ;  /* 0x0000003635357212 */ /* 0x000fe200078ec0ff */
[----:B------:R-:W-:Y:S01]  /*af60*/  FADD.FTZ R121, R64, R121 ;  /* 0x0000007940797221 */ /* 0x000fe20000010000 */
[--C-:B------:R-:W-:Y:S01]  /*af70*/  HSET2.LE.AND R55, R122, R175.reuse, PT ;  /* 0x000000af7a377233 */ /* 0x100fe20003803000 */
[----:B------:R-:W-:Y:S01]  /*af80*/  @!P4 HADD2 R150, -R69.H0_H0, -RZ.H0_H0 ;  /* 0xa00000ff4596c230 */ /* 0x000fe20000000900 */
[----:B------:R-:W-:Y:S01]  /*af90*/  PRMT R54, R69, 0x5410, R68 ;  /* 0x0000541045367816 */ /* 0x000fe20000000044 */
[----:B------:R-:W-:Y:S01]  /*afa0*/  @!P6 HADD2 R161, -R72.H0_H0, -RZ.H0_H0 ;  /* 0xa00000ff48a1e230 */ /* 0x000fe20000000900 */
[----:B------:R-:W-:Y:S03]  /*afb0*/  PRMT R77, R74, 0x7632, R77 ;  /* 0x000076324a4d7816 */ /* 0x000fe6000000004d */
[----:B------:R-:W-:Y:S01]  /*afc0*/  MUFU.EX2 R76, R109 ;  /* 0x0000006d004c7308 */ /* 0x000fe20000000800 */
[----:B------:R-:W-:Y:S01]  /*afd0*/  LOP3.LUT R54, R54, R55, RZ, 0xc0, !PT ;  /* 0x0000003736367212 */ /* 0x000fe200078ec0ff */
[----:B------:R-:W-:Y:S01]  /*afe0*/  IMAD.MOV.U32 R82, RZ, RZ, R112 ;  /* 0x000000ffff527224 */ /* 0x000fe200078e0070 */
[----:B------:R-:W-:Y:S07]  /*aff0*/  LEA R94, P0, R180, R192, 0x1 ;  /* 0x000000c0b45e7211 */ /* 0x000fee00078008ff */
[----:B------:R-:W-:Y:S01]  /*b000*/  MUFU.EX2 R107, R107 ;  /* 0x0000006b006b7308 */ /* 0x000fe20000000800 */
[----:B------:R-:W-:Y:S02]  /*b010*/  PRMT R55, R74, 0x5410, R77 ;  /* 0x000054104a377816 */ /* 0x000fe4000000004d */
[----:B------:R-:W-:Y:S07]  /*b020*/  LEA.HI.X.SX32 R95, R180, R193, 0x1, P0 ;  /* 0x000000c1b45f7211 */ /* 0x000fee00000f0eff */
[----:B------:R-:W-:Y:S01]  /*b030*/  MUFU.EX2 R99, R99 ;  /* 0x0000006300637308 */ /* 0x000fe20000000800 */
[----:B------:R-:W-:Y:S02]  /*b040*/  LOP3.LUT R55, R55, R60, RZ, 0xc0, !PT ;  /* 0x0000003c37377212 */ /* 0x000fe400078ec0ff */
[----:B------:R-:W-:Y:S07]  /*b050*/  ISETP.LE.U32.AND P0, PT, R62, UR30, PT ;  /* 0x0000001e3e007c0c */ /* 0x000fee000bf03070 */
[----:B------:R-:W-:Y:S01]  /*b060*/  MUFU.EX2 R98, R98 ;  /* 0x0000006200627308 */ /* 0x000fe20000000800 */
[----:B------:R-:W4:Y:S01]  /*b070*/  LDSM.16.MT88.4 R60, [R124+0x6000] ;  /* 0x006000007c3c783b */ /* 0x000f220000004200 */
[----:B------:R-:W-:Y:S01]  /*b080*/  @!P5 PRMT R71, R156, 0x5410, RZ ;  /* 0x000054109c47d816 */ /* 0x000fe200000000ff */
[C---:B--2---:R-:W-:Y:S07]  /*b090*/  HMMA.16816.F32 R4, R52.reuse, R56, R4 ;  /* 0x000000383404723c */ /* 0x044fee0000001804 */
[----:B------:R-:W-:Y:S01]  /*b0a0*/  MUFU.EX2 R93, R93 ;  /* 0x0000005d005d7308 */ /* 0x000fe20000000800 */
[----:B------:R2:W-:Y:S01]  /*b0b0*/  STG.E.U16 desc[UR24][R192.64+0x2], R71 ;  /* 0x00000247c0007986 */ /* 0x0005e2000c101518 */
[----:B------:R-:W-:Y:S08]  /*b0c0*/  LOP3.LUT R104, R104, UR18, R67, 0x96, !PT ;  /* 0x0000001268687c12 */ /* 0x000ff0000f8e9643 */
[----:B------:R-:W-:Y:S01]  /*b0d0*/  MUFU.EX2 R111, R111 ;  /* 0x0000006f006f7308 */ /* 0x000fe20000000800 */
[C---:B------:R-:W-:Y:S01]  /*b0e0*/  HMMA.16816.F32 R8, R52.reuse, R58, R8 ;  /* 0x0000003a3408723c */ /* 0x040fe20000001808 */
[----:B------:R-:W5:Y:S02]  /*b0f0*/  LDSM.16.MT88.4 R56, [R126+0x7000] ;  /* 0x007000007e38783b */ /* 0x000f640000004200 */
[----:B------:R-:W-:Y:S01]  /*b100*/  LOP3.LUT R83, R66, UR16, R79, 0x96, !PT ;  /* 0x0000001042537c12 */ /* 0x000fe2000f8e964f */
[----:B------:R-:W-:Y:S01]  /*b110*/  @!P0 HADD2 R155, -R3.H0_H0, -RZ.H0_H0 ;  /* 0xa00000ff039b8230 */ /* 0x000fe20000000900 */
[----:B------:R-:W-:Y:S04]  /*b120*/  @!P4 PRMT R69, R150, 0x5410, RZ ;  /* 0x000054109645c816 */ /* 0x000fe800000000ff */
[----:B------:R-:W5:Y:S01]  /*b130*/  MUFU.EX2 R106, R106 ;  /* 0x0000006a006a7308 */ /* 0x000f620000000800 */
[----:B------:R-:W-:Y:S01]  /*b140*/  @!P6 PRMT R72, R161, 0x5410, RZ ;  /* 0x00005410a148e816 */ /* 0x000fe200000000ff */
[----:B------:R-:W5:Y:S01]  /*b150*/  LDSM.16.MT88.4 R64, [R124+0x7000] ;  /* 0x007000007c40783b */ /* 0x000f620000004200 */
[----:B------:R-:W-:Y:S07]  /*b160*/  @!P0 PRMT R3, R155, 0x5410, RZ ;  /* 0x000054109b038816 */ /* 0x000fee00000000ff */
[----:B------:R-:W-:Y:S01]  /*b170*/  MUFU.EX2 R101, R101 ;  /* 0x0000006500657308 */ /* 0x000fe20000000800 */
[----:B------:R-:W-:Y:S01]  /*b180*/  ISETP.LE.U32.AND P6, PT, R105, UR30, PT ;  /* 0x0000001e69007c0c */ /* 0x000fe2000bfc3070 */
[----:B------:R-:W-:Y:S01]  /*b190*/  IMAD.WIDE.U32 R104, R104, -0x2daee0ad, RZ ;  /* 0xd2511f5368687825 */ /* 0x000fe200078e00ff */
[----:B------:R-:W-:Y:S07]  /*b1a0*/  ISETP.GT.U32.AND P0, PT, R115, UR30, PT ;  /* 0x0000001e73007c0c */ /* 0x000fee000bf04070 */
[----:B------:R-:W-:Y:S01]  /*b1b0*/  MUFU.EX2 R97, R97 ;  /* 0x0000006100617308 */ /* 0x000fe20000000800 */
[----:B------:R-:W-:Y:S01]  /*b1c0*/  ISETP.GT.U32.AND P5, PT, R119, UR30, PT ;  /* 0x0000001e77007c0c */ /* 0x000fe2000bfa4070 */
[----:B------:R-:W-:Y:S01]  /*b1d0*/  STG.E.U16 desc[UR24][R192.64], R72 ;  /* 0x00000048c0007986 */ /* 0x000fe2000c101518 */
[----:B------:R-:W-:Y:S07]  /*b1e0*/  PRMT R87, R112, 0x7772, RZ ;  /* 0x0000777270577816 */ /* 0x000fee00000000ff */
[----:B------:R-:W-:Y:S01]  /*b1f0*/  MUFU.EX2 R181, R84 ;  /* 0x0000005400b57308 */ /* 0x000fe20000000800 */
[----:B------:R-:W-:Y:S01]  /*b200*/  LOP3.LUT R120, R120, UR13, R105, 0x96, !PT ;  /* 0x0000000d78787c12 */ /* 0x000fe2000f8e9669 */
[----:B------:R5:W-:Y:S01]  /*b210*/  STG.E.U16 desc[UR24][R94.64], R3 ;  /* 0x000000035e007986 */ /* 0x000be2000c101518 */
[----:B------:R-:W-:Y:S07]  /*b220*/  PRMT R105, R112, 0x7771, RZ ;  /* 0x0000777170697816 */ /* 0x000fee00000000ff */
[----:B------:R-:W-:Y:S01]  /*b230*/  MUFU.EX2 R190, R86 ;  /* 0x0000005600be7308 */ /* 0x000fe20000000800 */
[----:B------:R-:W-:Y:S01]  /*b240*/  LOP3.LUT R82, R82, 0xff, RZ, 0xc0, !PT ;  /* 0x000000ff52527812 */ /* 0x000fe200078ec0ff */
[----:B------:R-:W-:Y:S02]  /*b250*/  @!P6 HADD2 R151, -R70.H0_H0, -RZ.H0_H0 ;  /* 0xa00000ff4697e230 */ /* 0x000fe40000000900 */
[----:B------:R-:W-:Y:S06]  /*b260*/  IMAD.WIDE.U32 R114, R120, -0x326172a9, RZ ;  /* 0xcd9e8d5778727825 */ /* 0x000fec00078e00ff */
[----:B--2---:R2:W-:Y:S01]  /*b270*/  MUFU.EX2 R71, R108 ;  /* 0x0000006c00477308 */ /* 0x0045e20000000800 */
[C---:B----4-:R-:W-:Y:S03]  /*b280*/  HMMA.16816.F32 R12, R52.reuse, R60, R12 ;  /* 0x0000003c340c723c */ /* 0x050fe6000000180c */
[----:B-1----:R-:W-:Y:S01]  /*b290*/  FADD.FTZ R60, R80, R73 ;  /* 0x00000049503c7221 */ /* 0x002fe20000010000 */
[----:B------:R-:W-:Y:S01]  /*b2a0*/  LOP3.LUT R61, R103, 0xff, RZ, 0xc0, !PT ;  /* 0x000000ff673d7812 */ /* 0x000fe200078ec0ff */
[----:B------:R-:W-:Y:S01]  /*b2b0*/  @P0 HADD2 R149, -R77.H0_H0, -RZ.H0_H0 ;  /* 0xa00000ff4d950230 */ /* 0x000fe20000000900 */
[----:B------:R-:W-:Y:S01]  /*b2c0*/  @!P6 PRMT R70, R151, 0x5410, RZ ;  /* 0x000054109746e816 */ /* 0x000fe200000000ff */
[----:B---3--:R-:W-:Y:S01]  /*b2d0*/  FADD.FTZ R73, R117, R60 ;  /* 0x0000003c75497221 */ /* 0x008fe20000010000 */
[C---:B------:R-:W-:Y:S03]  /*b2e0*/  HMMA.16816.F32 R16, R52.reuse, R62, R16 ;  /* 0x0000003e3410723c */ /* 0x040fe60000001810 */
[C---:B------:R-:W-:Y:S01]  /*b2f0*/  ISETP.LE.U32.AND P4, PT, R61.reuse, UR30, PT ;  /* 0x0000001e3d007c0c */ /* 0x040fe2000bf83070 */
[----:B------:R-:W-:Y:S01]  /*b300*/  STG.E.U16 desc[UR24][R94.64+0x2], R70 ;  /* 0x000002465e007986 */ /* 0x000fe2000c101518 */
[----:B------:R-:W-:Y:S01]  /*b310*/  PRMT R110, R61, 0x5410, R110 ;  /* 0x000054103d6e7816 */ /* 0x000fe2000000006e */
[----:B------:R-:W-:Y:S01]  /*b320*/  @P5 HADD2 R154, -R68.H0_H0, -RZ.H0_H0 ;  /* 0xa00000ff449a5230 */ /* 0x000fe20000000900 */
[----:B------:R-:W-:Y:S01]  /*b330*/  @P0 PRMT R77, R149, 0x5410, RZ ;  /* 0x00005410954d0816 */ /* 0x000fe200000000ff */
[C---:B-----5:R-:W-:Y:S01]  /*b340*/  HMMA.16816.F32 R20, R52.reuse, R56, R20 ;  /* 0x000000383414723c */ /* 0x060fe20000001814 */
[----:B------:R-:W1:Y:S02]  /*b350*/  LDSM.16.MT88.4 R60, [R126+0x8000] ;  /* 0x008000007e3c783b */ /* 0x000e640000004200 */
[----:B------:R-:W-:Y:S02]  /*b360*/  PRMT R56, R103, 0x7632, R56 ;  /* 0x0000763267387816 */ /* 0x000fe40000000038 */
[----:B------:R-:W-:Y:S02]  /*b370*/  SHF.R.U32.HI R103, RZ, 0x18, R103 ;  /* 0x00000018ff677819 */ /* 0x000fe40000011667 */
[----:B------:R-:W-:Y:S01]  /*b380*/  LOP3.LUT R56, R56, 0xff, RZ, 0xc0, !PT ;  /* 0x000000ff38387812 */ /* 0x000fe200078ec0ff */
[C---:B------:R-:W-:Y:S01]  /*b390*/  HMMA.16816.F32 R24, R52.reuse, R58, R24 ;  /* 0x0000003a3418723c */ /* 0x040fe20000001818 */
[----:B------:R-:W-:Y:S02]  /*b3a0*/  STG.E.U16 desc[UR24][R192.64+0x10], R69 ;  /* 0x00001045c0007986 */ /* 0x000fe4000c101518 */
[C---:B--2---:R-:W-:Y:S02]  /*b3b0*/  PRMT R108, R56.reuse, 0x5410, R103 ;  /* 0x00005410386c7816 */ /* 0x044fe40000000067 */
[----:B------:R-:W-:Y:S02]  /*b3c0*/  ISETP.LE.U32.AND P0, PT, R56, UR30, PT ;  /* 0x0000001e38007c0c */ /* 0x000fe4000bf03070 */
[----:B------:R-:W2:Y:S01]  /*b3d0*/  LDSM.16.MT88.4 R56, [R124+0x8000] ;  /* 0x008000007c38783b */ /* 0x000ea20000004200 */
[C---:B------:R-:W-:Y:S03]  /*b3e0*/  HMMA.16816.F32 R28, R52.reuse, R64, R28 ;  /* 0x00000040341c723c */ /* 0x040fe6000000181c */
[----:B------:R-:W-:Y:S02]  /*b3f0*/  @P5 PRMT R68, R154, 0x5410, RZ ;  /* 0x000054109a445816 */ /* 0x000fe400000000ff */
[----:B------:R-:W-:Y:S02]  /*b400*/  LOP3.LUT R81, R78, UR9, R115, 0x96, !PT ;  /* 0x000000094e517c12 */ /* 0x000fe4000f8e9673 */
[----:B------:R-:W3:Y:S01]  /*b410*/  MUFU.EX2 R78, R113 ;  /* 0x00000071004e7308 */ /* 0x000ee20000000800 */
[C---:B------:R-:W-:Y:S01]  /*b420*/  HMMA.16816.F32 R32, R52.reuse, R66, R32 ;  /* 0x000000423420723c */ /* 0x040fe20000001820 */
[----:B------:R4:W-:Y:S02]  /*b430*/  STG.E.U16 desc[UR24][R192.64+0x12], R68 ;  /* 0x00001244c0007986 */ /* 0x0009e4000c101518 */
[----:B------:R-:W-:Y:S02]  /*b440*/  F2FP.F16.F32.PACK_AB R80, R117, R80 ;  /* 0x000000507550723e */ /* 0x000fe400000000ff */
[----:B------:R-:W5:Y:S01]  /*b450*/  LDSM.16.MT88.4 R64, [R126+0x6400] ;  /* 0x006400007e40783b */ /* 0x000f620000004200 */
[----:B------:R-:W-:Y:S02]  /*b460*/  ISETP.GT.U32.AND P6, PT, R116, UR30, PT ;  /* 0x0000001e74007c0c */ /* 0x000fe4000bfc4070 */
[----:B------:R-:W-:Y:S01]  /*b470*/  PRMT R79, R80, 0x7632, R79 ;  /* 0x00007632504f7816 */ /* 0x000fe2000000004f */
[----:B------:R-:W-:Y:S01]  /*b480*/  @!P4 HADD2 R140, -R80.H0_H0, -RZ.H0_H0 ;  /* 0xa00000ff508cc230 */ /* 0x000fe20000000900 */
[----:B------:R-:W-:Y:S02]  /*b490*/  ISETP.LE.U32.AND P5, PT, R103, UR30, PT ;  /* 0x0000001e67007c0c */ /* 0x000fe4000bfa3070 */
[----:B------:R-:W-:Y:S01]  /*b4a0*/  F2FP.F16.F32.PACK_AB R3, R106, R107 ;  /* 0x0000006b6a03723e */ /* 0x000fe200000000ff */
[----:B------:R5:W-:Y:S01]  /*b4b0*/  STG.E.U16 desc[UR24][R94.64+0x12], R77 ;  /* 0x0000124d5e007986 */ /* 0x000be2000c101518 */
[----:B------:R-:W-:Y:S01]  /*b4c0*/  @!P3 HADD2 R133, -R79.H0_H0, -RZ.H0_H0 ;  /* 0xa00000ff4f85b230 */ /* 0x000fe20000000900 */
[----:B------:R-:W-:Y:S01]  /*b4d0*/  PRMT R116, R112, 0x7773, RZ ;  /* 0x0000777370747816 */ /* 0x000fe200000000ff */
[----:B------:R-:W-:Y:S01]  /*b4e0*/  FADD.FTZ R112, R76, R73 ;  /* 0x000000494c707221 */ /* 0x000fe20000010000 */
[C---:B-1----:R-:W-:Y:S03]  /*b4f0*/  HMMA.16816.F32 R36, R52.reuse, R60, R36 ;  /* 0x0000003c3424723c */ /* 0x042fe60000001824 */
[----:B---3--:R-:W-:Y:S01]  /*b500*/  FADD.FTZ R72, R78, R121 ;  /* 0x000000794e487221 */ /* 0x008fe20000010000 */
[----:B------:R-:W-:Y:S01]  /*b510*/  F2FP.F16.F32.PACK_AB R78, R111, R78 ;  /* 0x0000004e6f4e723e */ /* 0x000fe200000000ff */
[----:B------:R-:W-:Y:S01]  /*b520*/  @P6 HADD2 R141, -R74.H0_H0, -RZ.H0_H0 ;  /* 0xa00000ff4a8d6230 */ /* 0x000fe20000000900 */
[----:B------:R-:W-:Y:S01]  /*b530*/  F2FP.F16.F32.PACK_AB R76, R71, R76 ;  /* 0x0000004c474c723e */ /* 0x000fe200000000ff */
[----:B------:R-:W-:Y:S01]  /*b540*/  FADD.FTZ R72, R111, R72 ;  /* 0x000000486f487221 */ /* 0x000fe20000010000 */
[C---:B------:R-:W-:Y:S03]  /*b550*/  HMMA.16816.F32 R40, R52.reuse, R62, R40 ;  /* 0x0000003e3428723c */ /* 0x040fe60000001828 */
[--C-:B------:R-:W-:Y:S01]  /*b560*/  HSET2.LE.AND R61, R110, R175.reuse, PT ;  /* 0x000000af6e3d7233 */ /* 0x100fe20003803000 */
[----:B------:R-:W-:Y:S01]  /*b570*/  FADD.FTZ R103, R107, R72 ;  /* 0x000000486b677221 */ /* 0x000fe20000010000 */
[----:B------:R-:W-:Y:S01]  /*b580*/  PRMT R60, R80, 0x5410, R79 ;  /* 0x00005410503c7816 */ /* 0x000fe2000000004f */
[----:B------:R-:W-:Y:S01]  /*b590*/  FADD.FTZ R107, R71, R112 ;  /* 0x00000070476b7221 */ /* 0x000fe20000010000 */
[----:B------:R-:W-:Y:S01]  /*b5a0*/  PRMT R62, R82, 0x5410, R105 ;  /* 0x00005410523e7816 */ /* 0x000fe20000000069 */
[C---:B--2---:R-:W-:Y:S01]  /*b5b0*/  HMMA.16816.F32 R44, R52.reuse, R56, R44 ;  /* 0x00000038342c723c */ /* 0x044fe2000000182c */
[----:B------:R-:W-:Y:S02]  /*b5c0*/  MUFU.EX2 R82, R102 ;  /* 0x0000006600527308 */ /* 0x000fe40000000800 */
[----:B------:R-:W-:Y:S01]  /*b5d0*/  PRMT R75, R78, 0x7632, R75 ;  /* 0x000076324e4b7816 */ /* 0x000fe2000000004b */
[----:B------:R-:W-:Y:S01]  /*b5e0*/  FADD.FTZ R103, R106, R103 ;  /* 0x000000676a677221 */ /* 0x000fe20000010000 */
[----:B------:R-:W-:Y:S06]  /*b5f0*/  PRMT R73, R76, 0x7632, R73 ;  /* 0x000076324c497816 */ /* 0x000fec0000000049 */
[----:B------:R-:W1:Y:S01]  /*b600*/  MUFU.EX2 R102, R100 ;  /* 0x0000006400667308 */ /* 0x000e620000000800 */
[----:B------:R-:W-:Y:S01]  /*b610*/  LOP3.LUT R60, R60, R61, RZ, 0xc0, !PT ;  /* 0x0000003d3c3c7212 */ /* 0x000fe200078ec0ff */
[----:B------:R-:W-:Y:S03]  /*b620*/  HMMA.16816.F32 R48, R52, R58, R48 ;  /* 0x0000003a3430723c */ /* 0x000fe60000001830 */
[--C-:B------:R-:W-:Y:S01]  /*b630*/  HSET2.LE.AND R61, R108, R175.reuse, PT ;  /* 0x000000af6c3d7233 */ /* 0x100fe20003803000 */
[----:B------:R-:W-:Y:S01]  /*b640*/  @!P0 HADD2 R139, -R78.H0_H0, -RZ.H0_H0 ;  /* 0xa00000ff4e8b8230 */ /* 0x000fe20000000900 */
[----:B----4-:R-:W-:Y:S01]  /*b650*/  PRMT R68, R78, 0x5410, R75 ;  /* 0x000054104e447816 */ /* 0x010fe2000000004b */
[----:B------:R-:W-:Y:S01]  /*b660*/  @!P5 HADD2 R138, -R75.H0_H0, -RZ.H0_H0 ;  /* 0xa00000ff4b8ad230 */ /* 0x000fe20000000900 */
[--C-:B------:R-:W-:Y:S01]  /*b670*/  HSET2.LE.AND R62, R62, R175.reuse, PT ;  /* 0x000000af3e3e7233 */ /* 0x100fe20003803000 */
[----:B------:R-:W-:Y:S01]  /*b680*/  @!P2 HADD2 R148, -R76.H0_H0, -RZ.H0_H0 ;  /* 0xa00000ff4c94a230 */ /* 0x000fe20000000900 */
[----:B------:R-:W-:Y:S02]  /*b690*/  PRMT R63, R76, 0x5410, R73 ;  /* 0x000054104c3f7816 */ /* 0x000fe40000000049 */
[----:B------:R-:W-:Y:S02]  /*b6a0*/  LOP3.LUT R61, R68, R61, RZ, 0xc0, !PT ;  /* 0x0000003d443d7212 */ /* 0x000fe400078ec0ff */
[----:B------:R-:W-:Y:S01]  /*b6b0*/  LOP3.LUT R62, R63, R62, RZ, 0xc0, !PT ;  /* 0x0000003e3f3e7212 */ /* 0x000fe200078ec0ff */
[----:B------:R-:W2:Y:S01]  /*b6c0*/  LDSM.16.MT88.4 R68, [R124+0x6400] ;  /* 0x006400007c44783b */ /* 0x000ea20000004200 */
[----:B------:R-:W-:Y:S02]  /*b6d0*/  PRMT R63, R87, 0x5410, R116 ;  /* 0x00005410573f7816 */ /* 0x000fe40000000074 */
[----:B------:R-:W-:Y:S02]  /*b6e0*/  PRMT R72, R3, 0x7632, R72 ;  /* 0x0000763203487816 */ /* 0x000fe40000000048 */
[----:B------:R-:W-:Y:S02]  /*b6f0*/  LOP3.LUT R106, R63, 0xff00ff, RZ, 0xc0, !PT ;  /* 0x00ff00ff3f6a7812 */ /* 0x000fe400078ec0ff */
[----:B------:R-:W-:Y:S02]  /*b700*/  @P6 PRMT R74, R141, 0x5410, RZ ;  /* 0x000054108d4a6816 */ /* 0x000fe400000000ff */
[----:B------:R-:W-:Y:S02]  /*b710*/  PRMT R52, R3, 0x5410, R72 ;  /* 0x0000541003347816 */ /* 0x000fe40000000048 */
[--C-:B------:R-:W-:Y:S01]  /*b720*/  HSET2.LE.AND R63, R106, R175.reuse, PT ;  /* 0x000000af6a3f7233 */ /* 0x100fe20003803000 */
[----:B------:R3:W-:Y:S01]  /*b730*/  STG.E.U16 desc[UR24][R94.64+0x10], R74 ;  /* 0x0000104a5e007986 */ /* 0x0007e2000c101518 */
[----:B------:R-:W-:Y:S02]  /*b740*/  @!P4 PRMT R80, R140, 0x5410, RZ ;  /* 0x000054108c50c816 */ /* 0x000fe400000000ff */
[----:B------:R-:W-:Y:S02]  /*b750*/  LOP3.LUT R56, R81, 0xffff, RZ, 0xc0, !PT ;  /* 0x0000ffff51387812 */ /* 0x000fe400078ec0ff */
[----:B------:R-:W-:Y:S01]  /*b760*/  LOP3.LUT R63, R52, R63, RZ, 0xc0, !PT ;  /* 0x0000003f343f7212 */ /* 0x000fe200078ec0ff */
[----:B------:R4:W-:Y:S01]  /*b770*/  STG.E.U16 desc[UR24][R192.64+0x20], R80 ;  /* 0x00002050c0007986 */ /* 0x0009e2000c101518 */
[----:B-----5:R-:W-:Y:S02]  /*b780*/  SHF.R.U32.HI R77, RZ, 0x8, R56 ;  /* 0x00000008ff4d7819 */ /* 0x020fe40000011638 */
[----:B------:R-:W-:Y:S01]  /*b790*/  @!P3 PRMT R79, R133, 0x5410, RZ ;  /* 0x00005410854fb816 */ /* 0x000fe200000000ff */
[----:B------:R-:W5:Y:S01]  /*b7a0*/  LDSM.16.MT88.4 R52, [R126+0x7400] ;  /* 0x007400007e34783b */ /* 0x000f620000004200 */
[----:B------:R-:W-:Y:S01]  /*b7b0*/  LOP3.LUT R56, R77, 0xffff, RZ, 0xc0, !PT ;  /* 0x0000ffff4d387812 */ /* 0x000fe200078ec0ff */
[C---:B------:R-:W-:Y:S05]  /*b7c0*/  HMMA.16816.F32 R4, R60.reuse, R64, R4 ;  /* 0x000000403c04723c */ /* 0x040fea0000001804 */
[----:B------:R-:W-:Y:S01]  /*b7d0*/  ISETP.LE.U32.AND P4, PT, R56, UR30, PT ;  /* 0x0000001e38007c0c */ /* 0x000fe2000bf83070 */
[----:B------:R-:W-:Y:S01]  /*b7e0*/  STG.E.U16 desc[UR24][R192.64+0x22], R79 ;  /* 0x0000224fc0007986 */ /* 0x000fe2000c101518 */
[----:B-1----:R-:W-:Y:S01]  /*b7f0*/  FADD.FTZ R64, R102, R103 ;  /* 0x0000006766407221 */ /* 0x002fe20000010000 */
[C---:B------:R-:W-:Y:S02]  /*b800*/  HMMA.16816.F32 R8, R60.reuse, R66, R8 ;  /* 0x000000423c08723c */ /* 0x040fe40000001808 */
[----:B------:R-:W1:Y:S01]  /*b810*/  LDSM.16.MT88.4 R56, [R124+0x7400] ;  /* 0x007400007c38783b */ /* 0x000e620000004200 */
[----:B------:R-:W-:Y:S02]  /*b820*/  @!P0 PRMT R78, R139, 0x5410, RZ ;  /* 0x000054108b4e8816 */ /* 0x000fe400000000ff */
[----:B------:R-:W-:Y:S02]  /*b830*/  @!P5 PRMT R75, R138, 0x5410, RZ ;  /* 0x000054108a4bd816 */ /* 0x000fe400000000ff */
[----:B------:R-:W-:Y:S01]  /*b840*/  @!P2 PRMT R76, R148, 0x5410, RZ ;  /* 0x00005410944ca816 */ /* 0x000fe200000000ff */
[C---:B--2---:R-:W-:Y:S02]  /*b850*/  HMMA.16816.F32 R12, R60.reuse, R68, R12 ;  /* 0x000000443c0c723c */ /* 0x044fe4000000180c */
[----:B------:R-:W-:Y:S01]  /*b860*/  STG.E.U16 desc[UR24][R94.64+0x20], R78 ;  /* 0x0000204e5e007986 */ /* 0x000fe2000c101518 */
[----:B------:R-:W-:Y:S01]  /*b870*/  ISETP.GT.U32.AND P6, PT, R105, UR30, PT ;  /* 0x0000001e69007c0c */ /* 0x000fe2000bfc4070 */
[----:B---3--:R-:W-:Y:S01]  /*b880*/  FADD.FTZ R74, R82, R107 ;  /* 0x0000006b524a7221 */ /* 0x008fe20000010000 */
[C---:B----4-:R-:W-:Y:S01]  /*b890*/  F2FP.F16.F32.PACK_AB R80, R99.reuse, R102 ;  /* 0x000000666350723e */ /* 0x050fe200000000ff */
[----:B------:R-:W-:Y:S01]  /*b8a0*/  FADD.FTZ R99, R99, R64 ;  /* 0x0000004063637221 */ /* 0x000fe20000010000 */
[----:B------:R-:W-:Y:S01]  /*b8b0*/  STG.E.U16 desc[UR24][R94.64+0x22], R75 ;  /* 0x0000224b5e007986 */ /* 0x000fe2000c101518 */
[C---:B------:R-:W-:Y:S01]  /*b8c0*/  HMMA.16816.F32 R16, R60.reuse, R70, R16 ;  /* 0x000000463c10723c */ /* 0x040fe20000001810 */
[----:B------:R-:W2:Y:S02]  /*b8d0*/  MUFU.EX2 R70, R96 ;  /* 0x0000006000467308 */ /* 0x000ea40000000800 */
[----:B------:R-:W3:Y:S01]  /*b8e0*/  LDSM.16.MT88.4 R64, [R126+0x8400] ;  /* 0x008400007e40783b */ /* 0x000ee20000004200 */
[----:B------:R-:W-:Y:S01]  /*b8f0*/  ISETP.GT.U32.AND P0, PT, R87, UR30, PT ;  /* 0x0000001e57007c0c */ /* 0x000fe2000bf04070 */
[----:B------:R-:W-:Y:S01]  /*b900*/  IMAD.WIDE.U32 R102, R83, -0x2daee0ad, RZ ;  /* 0xd2511f5353667825 */ /* 0x000fe200078e00ff */
[C---:B------:R-:W-:Y:S03]  /*b910*/  LOP3.LUT R68, R81.reuse, 0xff, RZ, 0xc0, !PT ;  /* 0x000000ff51447812 */ /* 0x040fe600078ec0ff */
[----:B------:R-:W-:Y:S01]  /*b920*/  @P6 HADD2 R143, -R73.H0_H0, -RZ.H0_H0 ;  /* 0xa00000ff498f6230 */ /* 0x000fe20000000900 */
[----:B------:R-:W-:Y:S01]  /*b930*/  PRMT R69, R81, 0x7632, R69 ;  /* 0x0000763251457816 */ /* 0x000fe20000000045 */
[C---:B------:R-:W-:Y:S01]  /*b940*/  FADD.FTZ R74, R101.reuse, R74 ;  /* 0x0000004a654a7221 */ /* 0x040fe20000010000 */
[----:B------:R4:W-:Y:S01]  /*b950*/  STG.E.U16 desc[UR24][R192.64+0x30], R76 ;  /* 0x0000304cc0007986 */ /* 0x0009e2000c101518 */
[----:B------:R-:W-:Y:S01]  /*b960*/  F2FP.F16.F32.PACK_AB R82, R101, R82 ;  /* 0x000000526552723e */ /* 0x000fe200000000ff */
[----:B------:R-:W-:Y:S01]  /*b970*/  IMAD.MOV.U32 R107, RZ, RZ, R114 ;  /* 0x000000ffff6b7224 */ /* 0x000fe200078e0072 */
[C---:B-----5:R-:W-:Y:S03]  /*b980*/  HMMA.16816.F32 R20, R60.reuse, R52, R20 ;  /* 0x000000343c14723c */ /* 0x060fe60000001814 */
[----:B------:R-:W-:Y:S01]  /*b990*/  @P6 PRMT R73, R143, 0x5410, RZ ;  /* 0x000054108f496816 */ /* 0x000fe200000000ff */
[----:B------:R-:W-:Y:S01]  /*b9a0*/  @P0 HADD2 R137, -R3.H0_H0, -RZ.H0_H0 ;  /* 0xa00000ff03890230 */ /* 0x000fe20000000900 */
[----:B------:R-:W-:Y:S01]  /*b9b0*/  LOP3.LUT R69, R69, 0xff, RZ, 0xc0, !PT ;  /* 0x000000ff45457812 */ /* 0x000fe200078ec0ff */
[----:B------:R-:W-:Y:S01]  /*b9c0*/  FADD.FTZ R74, R98, R74 ;  /* 0x0000004a624a7221 */ /* 0x000fe20000010000 */
[C---:B------:R-:W-:Y:S01]  /*b9d0*/  ISETP.LE.U32.AND P5, PT, R68.reuse, UR30, PT ;  /* 0x0000001e44007c0c */ /* 0x040fe2000bfa3070 */
[C---:B------:R-:W-:Y:S01]  /*b9e0*/  HMMA.16816.F32 R24, R60.reuse, R54, R24 ;  /* 0x000000363c18723c */ /* 0x040fe20000001818 */
[----:B------:R-:W5:Y:S02]  /*b9f0*/  LDSM.16.MT88.4 R52, [R124+0x8400] ;  /* 0x008400007c34783b */ /* 0x000f640000004200 */
[----:B------:R-:W-:Y:S02]  /*ba00*/  @P0 PRMT R3, R137, 0x5410, RZ ;  /* 0x0000541089030816 */ /* 0x000fe400000000ff */
[----:B------:R-:W-:Y:S02]  /*ba10*/  PRMT R68, R68, 0x5410, R77 ;  /* 0x0000541044447816 */ /* 0x000fe4000000004d */
[----:B------:R-:W-:Y:S01]  /*ba20*/  ISETP.LE.U32.AND P6, PT, R69, UR30, PT ;  /* 0x0000001e45007c0c */ /* 0x000fe2000bfc3070 */
[C---:B-1----:R-:W-:Y:S01]  /*ba30*/  HMMA.16816.F32 R28, R60.reuse, R56, R28 ;  /* 0x000000383c1c723c */ /* 0x042fe2000000181c */
[----:B------:R-:W-:Y:S02]  /*ba40*/  STG.E.U16 desc[UR24][R192.64+0x32], R73 ;  /* 0x00003249c0007986 */ /* 0x000fe4000c101518 */
[----:B--2---:R-:W-:Y:S01]  /*ba50*/  F2FP.F16.F32.PACK_AB R77, R93, R70 ;  /* 0x000000465d4d723e */ /* 0x004fe200000000ff */
[----:B------:R-:W-:Y:S01]  /*ba60*/  @!P5 HADD2 R135, -R82.H0_H0, -RZ.H0_H0 ;  /* 0xa00000ff5287d230 */ /* 0x000fe20000000900 */
[----:B------:R1:W-:Y:S01]  /*ba70*/  STG.E.U16 desc[UR24][R94.64+0x30], R3 ;  /* 0x000030035e007986 */ /* 0x0003e2000c101518 */
[--C-:B------:R-:W-:Y:S02]  /*ba80*/  HSET2.LE.AND R56, R68, R175.reuse, PT ;  /* 0x000000af44387233 */ /* 0x100fe40003803000 */
[C---:B------:R-:W-:Y:S03]  /*ba90*/  HMMA.16816.F32 R32, R60.reuse, R58, R32 ;  /* 0x0000003a3c20723c */ /* 0x040fe60000001820 */
[----:B------:R-:W-:Y:S01]  /*baa0*/  LOP3.LUT R83, R104, UR8, R103, 0x96, !PT ;  /* 0x0000000868537c12 */ /* 0x000fe2000f8e9667 */
[C---:B----4-:R-:W-:Y:S01]  /*bab0*/  FADD.FTZ R76, R97.reuse, R74 ;  /* 0x0000004a614c7221 */ /* 0x050fe20000010000 */
[--C-:B------:R-:W-:Y:S01]  /*bac0*/  SHF.R.U32.HI R104, RZ, 0x18, R81.reuse ;  /* 0x00000018ff687819 */ /* 0x100fe20000011651 */
[----:B------:R-:W-:Y:S01]  /*bad0*/  @!P6 HADD2 R153, -R80.H0_H0, -RZ.H0_H0 ;  /* 0xa00000ff5099e230 */ /* 0x000fe20000000900 */
[----:B------:R-:W-:Y:S01]  /*bae0*/  PRMT R81, R82, 0x7632, R81 ;  /* 0x0000763252517816 */ /* 0x000fe20000000051 */
[C---:B---3--:R-:W-:Y:S03]  /*baf0*/  HMMA.16816.F32 R36, R60.reuse, R64, R36 ;  /* 0x000000403c24723c */ /* 0x048fe60000001824 */
[----:B------:R-:W-:Y:S01]  /*bb00*/  F2FP.F16.F32.PACK_AB R78, R97, R98 ;  /* 0x00000062614e723e */ /* 0x000fe200000000ff */
[----:B------:R-:W-:Y:S01]  /*bb10*/  FADD.FTZ R98, R70, R99 ;  /* 0x0000006346627221 */ /* 0x000fe20000010000 */
[----:B------:R-:W-:Y:S01]  /*bb20*/  PRMT R96, R69, 0x5410, R104 ;  /* 0x0000541045607816 */ /* 0x000fe20000000068 */
[----:B------:R-:W-:Y:S01]  /*bb30*/  @!P4 HADD2 R134, -R81.H0_H0, -RZ.H0_H0 ;  /* 0xa00000ff5186c230 */ /* 0x000fe20000000900 */
[----:B------:R-:W2:Y:S01]  /*bb40*/  LDSM.16.MT88.4 R68, [R126+0x6800] ;  /* 0x006800007e44783b */ /* 0x000ea20000004200 */
[C---:B------:R-:W-:Y:S03]  /*bb50*/  HMMA.16816.F32 R40, R60.reuse, R66, R40 ;  /* 0x000000423c28723c */ /* 0x040fe60000001828 */
[----:B------:R-:W-:Y:S01]  /*bb60*/  PRMT R57, R82, 0x5410, R81 ;  /* 0x0000541052397816 */ /* 0x000fe20000000051 */
[----:B------:R-:W-:Y:S01]  /*bb70*/  FADD.FTZ R99, R93, R98 ;  /* 0x000000625d637221 */ /* 0x000fe20000010000 */
[C---:B------:R-:W-:Y:S02]  /*bb80*/  PRMT R79, R80.reuse, 0x7632, R79 ;  /* 0x00007632504f7816 */ /* 0x040fe4000000004f */
[----:B------:R-:W-:Y:S01]  /*bb90*/  LOP3.LUT R56, R57, R56, RZ, 0xc0, !PT ;  /* 0x0000003839387212 */ /* 0x000fe200078ec0ff */
[----:B------:R-:W3:Y:S01]  /*bba0*/  LDSM.16.MT88.4 R64, [R124+0x6800] ;  /* 0x006800007c40783b */ /* 0x000ee20000004200 */
[C---:B-----5:R-:W-:Y:S03]  /*bbb0*/  HMMA.16816.F32 R44, R60.reuse, R52, R44 ;  /* 0x000000343c2c723c */ /* 0x060fe6000000182c */
[--C-:B------:R-:W-:Y:S02]  /*bbc0*/  HSET2.LE.AND R57, R96, R175.reuse, PT ;  /* 0x000000af60397233 */ /* 0x100fe40003803000 */
[----:B------:R-:W-:Y:S01]  /*bbd0*/  PRMT R58, R80, 0x5410, R79 ;  /* 0x00005410503a7816 */ /* 0x000fe2000000004f */
[----:B------:R-:W-:Y:S01]  /*bbe0*/  MUFU.EX2 R96, R89 ;  /* 0x0000005900607308 */ /* 0x000fe20000000800 */
[C---:B------:R-:W-:Y:S01]  /*bbf0*/  PRMT R101, R114.reuse, 0x7772, RZ ;  /* 0x0000777272657816 */ /* 0x040fe200000000ff */
[----:B------:R-:W-:Y:S08]  /*bc00*/  HMMA.16816.F32 R48, R60, R54, R48 ;  /* 0x000000363c30723c */ /* 0x000ff00000001830 */
[----:B------:R-:W4:Y:S01]  /*bc10*/  MUFU.EX2 R61, R92 ;  /* 0x0000005c003d7308 */ /* 0x000f220000000800 */
[C---:B------:R-:W-:Y:S02]  /*bc20*/  PRMT R106, R114.reuse, 0x7771, RZ ;  /* 0x00007771726a7816 */ /* 0x040fe400000000ff */
[----:B------:R-:W-:Y:S07]  /*bc30*/  PRMT R100, R114, 0x7773, RZ ;  /* 0x0000777372647816 */ /* 0x000fee00000000ff */
[----:B------:R-:W5:Y:S01]  /*bc40*/  MUFU.EX2 R60, R91 ;  /* 0x0000005b003c7308 */ /* 0x000f620000000800 */
[----:B------:R-:W-:Y:S02]  /*bc50*/  LOP3.LUT R107, R107, 0xff, RZ, 0xc0, !PT ;  /* 0x000000ff6b6b7812 */ /* 0x000fe400078ec0ff */
[----:B------:R-:W-:Y:S02]  /*bc60*/  LOP3.LUT R57, R58, R57, RZ, 0xc0, !PT ;  /* 0x000000393a397212 */ /* 0x000fe400078ec0ff */
[C---:B------:R-:W-:Y:S02]  /*bc70*/  ISETP.GT.U32.AND P0, PT, R101.reuse, UR30, PT ;  /* 0x0000001e65007c0c */ /* 0x040fe4000bf04070 */
[----:B------:R-:W-:Y:S02]  /*bc80*/  PRMT R101, R101, 0x5410, R100 ;  /* 0x0000541065657816 */ /* 0x000fe40000000064 */
[----:B------:R-:W-:Y:S01]  /*bc90*/  PRMT R58, R107, 0x5410, R106 ;  /* 0x000054106b3a7816 */ /* 0x000fe2000000006a */
[----:B----4-:R-:W-:Y:S01]  /*bca0*/  FADD.FTZ R93, R61, R76 ;  /* 0x0000004c3d5d7221 */ /* 0x010fe20000010000 */
[----:B------:R-:W-:Y:S02]  /*bcb0*/  PRMT R75, R78, 0x7632, R75 ;  /* 0x000076324e4b7816 */ /* 0x000fe4000000004b */
[----:B------:R-:W-:Y:S01]  /*bcc0*/  LOP3.LUT R52, R101, 0xff00ff, RZ, 0xc0, !PT ;  /* 0x00ff00ff65347812 */ /* 0x000fe200078ec0ff */
[----:B-----5:R-:W-:Y:S01]  /*bcd0*/  FADD.FTZ R93, R60, R93 ;  /* 0x0000005d3c5d7221 */ /* 0x020fe20000010000 */
[--C-:B------:R-:W-:Y:S01]  /*bce0*/  HSET2.LE.AND R58, R58, R175.reuse, PT ;  /* 0x000000af3a3a7233 */ /* 0x100fe20003803000 */
[----:B------:R-:W-:Y:S01]  /*bcf0*/  MUFU.EX2 R101, R88 ;  /* 0x0000005800657308 */ /* 0x000fe20000000800 */
[----:B------:R-:W-:Y:S01]  /*bd00*/  PRMT R74, R77, 0x7632, R74 ;  /* 0x000076324d4a7816 */ /* 0x000fe2000000004a */
[----:B------:R-:W-:Y:S01]  /*bd10*/  @P0 HADD2 R157, -R77.H0_H0, -RZ.H0_H0 ;  /* 0xa00000ff4d9d0230 */ /* 0x000fe20000000900 */
[----:B-1----:R-:W-:Y:S02]  /*bd20*/  PRMT R3, R78, 0x5410, R75 ;  /* 0x000054104e037816 */ /* 0x002fe4000000004b */
[----:B------:R-:W-:Y:S02]  /*bd30*/  LOP3.LUT R53, R83, 0xffff, RZ, 0xc0, !PT ;  /* 0x0000ffff53357812 */ /* 0x000fe400078ec0ff */
[--C-:B------:R-:W-:Y:S02]  /*bd40*/  HSET2.LE.AND R59, R52, R175.reuse, PT ;  /* 0x000000af343b7233 */ /* 0x100fe40003803000 */
[----:B------:R-:W-:Y:S02]  /*bd50*/  LOP3.LUT R58, R3, R58, RZ, 0xc0, !PT ;  /* 0x0000003a033a7212 */ /* 0x000fe400078ec0ff */
[----:B------:R-:W-:Y:S02]  /*bd60*/  PRMT R52, R77, 0x5410, R74 ;  /* 0x000054104d347816 */ /* 0x000fe4000000004a */
[----:B------:R-:W-:Y:S02]  /*bd70*/  SHF.R.U32.HI R3, RZ, 0x8, R53 ;  /* 0x00000008ff037819 */ /* 0x000fe40000011635 */
[----:B------:R-:W-:Y:S02]  /*bd80*/  ISETP.GT.U32.AND P3, PT, R116, UR30, PT ;  /* 0x0000001e74007c0c */ /* 0x000fe4000bf64070 */
[----:B------:R-:W-:Y:S02]  /*bd90*/  LOP3.LUT R59, R52, R59, RZ, 0xc0, !PT ;  /* 0x0000003b343b7212 */ /* 0x000fe400078ec0ff */
[----:B------:R-:W-:Y:S02]  /*bda0*/  LOP3.LUT R53, R3, 0xffff, RZ, 0xc0, !PT ;  /* 0x0000ffff03357812 */ /* 0x000fe400078ec0ff */
[----:B------:R-:W-:Y:S02]  /*bdb0*/  PRMT R52, R83, 0x7632, R52 ;  /* 0x0000763253347816 */ /* 0x000fe40000000034 */
[----:B------:R-:W-:Y:S01]  /*bdc0*/  ISETP.LE.U32.AND P2, PT, R104, UR30, PT ;  /* 0x0000001e68007c0c */ /* 0x000fe2000bf43070 */
[C---:B--2---:R-:W-:Y:S05]  /*bdd0*/  HMMA.16816.F32 R4, R56.reuse, R68, R4 ;  /* 0x000000443804723c */ /* 0x044fea0000001804 */
[----:B------:R-:W-:Y:S01]  /*bde0*/  @!P4 PRMT R81, R134, 0x5410, RZ ;  /* 0x000054108651c816 */ /* 0x000fe200000000ff */
[----:B------:R-:W-:Y:S01]  /*bdf0*/  @P3 HADD2 R136, -R72.H0_H0, -RZ.H0_H0 ;  /* 0xa00000ff48883230 */ /* 0x000fe20000000900 */
[----:B------:R-:W-:Y:S01]  /*be00*/  ISETP.LE.U32.AND P4, PT, R53, UR30, PT ;  /* 0x0000001e35007c0c */ /* 0x000fe2000bf83070 */
[C---:B------:R-:W-:Y:S01]  /*be10*/  HMMA.16816.F32 R8, R56.reuse, R70, R8 ;  /* 0x000000463808723c */ /* 0x040fe20000001808 */
[----:B------:R-:W1:Y:S02]  /*be20*/  MUFU.EX2 R70, R90 ;  /* 0x0000005a00467308 */ /* 0x000e640000000800 */
[----:B------:R-:W-:Y:S01]  /*be30*/  LOP3.LUT R62, R52, 0xff, RZ, 0xc0, !PT ;  /* 0x000000ff343e7812 */ /* 0x000fe200078ec0ff */
[----:B------:R-:W-:Y:S01]  /*be40*/  @!P2 HADD2 R152, -R79.H0_H0, -RZ.H0_H0 ;  /* 0xa00000ff4f98a230 */ /* 0x000fe20000000900 */
[----:B------:R-:W2:Y:S01]  /*be50*/  LDSM.16.MT88.4 R52, [R126+0x7800] ;  /* 0x007800007e34783b */ /* 0x000ea20000004200 */
[----:B------:R-:W-:Y:S01]  /*be60*/  @P3 PRMT R72, R136, 0x5410, RZ ;  /* 0x0000541088483816 */ /* 0x000fe200000000ff */
[----:B------:R-:W-:Y:S01]  /*be70*/  IMAD.MOV.U32 R71, RZ, RZ, R102 ;  /* 0x000000ffff477224 */ /* 0x000fe200078e0066 */
[C---:B---3--:R-:W-:Y:S03]  /*be80*/  HMMA.16816.F32 R12, R56.reuse, R64, R12 ;  /* 0x00000040380c723c */ /* 0x048fe6000000180c */
[----:B------:R-:W-:Y:S02]  /*be90*/  ISETP.GT.U32.AND P3, PT, R106, UR30, PT ;  /* 0x0000001e6a007c0c */ /* 0x000fe4000bf64070 */
[----:B------:R-:W-:Y:S01]  /*bea0*/  @!P2 PRMT R79, R152, 0x5410, RZ ;  /* 0x00005410984fa816 */ /* 0x000fe200000000ff */
[----:B------:R-:W-:Y:S01]  /*beb0*/  STG.E.U16 desc[UR24][R94.64+0x32], R72 ;  /* 0x000032485e007986 */ /* 0x000fe2000c101518 */
[----:B------:R-:W-:Y:S01]  /*bec0*/  ISETP.LE.U32.AND P2, PT, R62, UR30, PT ;  /* 0x0000001e3e007c0c */ /* 0x000fe2000bf43070 */
[C---:B------:R-:W-:Y:S02]  /*bed0*/  HMMA.16816.F32 R16, R56.reuse, R66, R16 ;  /* 0x000000423810723c */ /* 0x040fe40000001810 */
[----:B------:R-:W-:Y:S01]  /*bee0*/  STG.E.U16 desc[UR24][R192.64+0x42], R81 ;  /* 0x00004251c0007986 */ /* 0x000fe2000c101518 */
[----:B------:R-:W-:Y:S01]  /*bef0*/  F2FP.F16.F32.PACK_AB R68, R60, R61 ;  /* 0x0000003d3c44723e */ /* 0x000fe200000000ff */
[----:B-1----:R-:W-:Y:S01]  /*bf00*/  FADD.FTZ R99, R70, R99 ;  /* 0x0000006346637221 */ /* 0x002fe20000010000 */
[----:B------:R-:W-:Y:S01]  /*bf10*/  PRMT R69, R102, 0x7771, RZ ;  /* 0x0000777166457816 */ /* 0x000fe200000000ff */
[----:B------:R-:W1:Y:S01]  /*bf20*/  LDSM.16.MT88.4 R60, [R124+0x7800] ;  /* 0x007800007c3c783b */ /* 0x000e620000004200 */
[----:B------:R-:W-:Y:S01]  /*bf30*/  LOP3.LUT R64, R71, 0xff, RZ, 0xc0, !PT ;  /* 0x000000ff47407812 */ /* 0x000fe200078ec0ff */
[----:B------:R-:W-:Y:S01]  /*bf40*/  @P3 HADD2 R158, -R75.H0_H0, -RZ.H0_H0 ;  /* 0xa00000ff4b9e3230 */ /* 0x000fe20000000900 */
[----:B------:R-:W-:Y:S02]  /*bf50*/  @!P5 PRMT R82, R135, 0x5410, RZ ;  /* 0x000054108752d816 */ /* 0x000fe400000000ff */
[----:B------:R-:W-:Y:S02]  /*bf60*/  ISETP.LE.U32.AND P5, PT, R107, UR30, PT ;  /* 0x0000001e6b007c0c */ /* 0x000fe4000bfa3070 */
[----:B------:R-:W-:Y:S01]  /*bf70*/  @P3 PRMT R75, R158, 0x5410, RZ ;  /* 0x000054109e4b3816 */ /* 0x000fe200000000ff */
[----:B------:R-:W-:Y:S01]  /*bf80*/  STG.E.U16 desc[UR24][R192.64+0x40], R82 ;  /* 0x00004052c0007986 */ /* 0x000fe2000c101518 */
[C---:B------:R-:W-:Y:S02]  /*bf90*/  ISETP.LE.U32.AND P3, PT, R64.reuse, UR30, PT ;  /* 0x0000001e40007c0c */ /* 0x040fe4000bf63070 */
[----:B------:R-:W-:Y:S01]  /*bfa0*/  PRMT R90, R64, 0x5410, R69 ;  /* 0x00005410405a7816 */ /* 0x000fe20000000045 */
[----:B------:R3:W-:Y:S01]  /*bfb0*/  STG.E.U16 desc[UR24][R94.64+0x42], R79 ;  /* 0x0000424f5e007986 */ /* 0x0007e2000c101518 */
[----:B------:R-:W-:Y:S02]  /*bfc0*/  @!P6 PRMT R80, R153, 0x5410, RZ ;  /* 0x000054109950e816 */ /* 0x000fe400000000ff */
[----:B------:R-:W-:Y:S01]  /*bfd0*/  ISETP.GT.U32.AND P6, PT, R100, UR30, PT ;  /* 0x0000001e64007c0c */ /* 0x000fe2000bfc4070 */
[----:B------:R-:W4:Y:S01]  /*bfe0*/  LDSM.16.MT88.4 R64, [R126+0x8800] ;  /* 0x008800007e40783b */ /* 0x000f220000004200 */
[----:B------:R-:W-:Y:S01]  /*bff0*/  @P0 PRMT R77, R157, 0x5410, RZ ;  /* 0x000054109d4d0816 */ /* 0x000fe200000000ff */
[----:B------:R-:W-:Y:S01]  /*c000*/  @!P5 HADD2 R159, -R78.H0_H0, -RZ.H0_H0 ;  /* 0xa00000ff4e9fd230 */ /* 0x000fe20000000900 */
[----:B------:R-:W-:Y:S01]  /*c010*/  F2FP.F16.F32.PACK_AB R70, R96, R70 ;  /* 0x000000466046723e */ /* 0x000fe200000000ff */
[----:B------:R5:W5:Y:S01]  /*c020*/  MUFU.EX2 R100, R85 ;  /* 0x0000005500647308 */ /* 0x000b620000000800 */
[----:B------:R-:W-:Y:S01]  /*c030*/  F2FP.F16.F32.PACK_AB R92, R190, R101 ;  /* 0x00000065be5c723e */ /* 0x000fe200000000ff */
[----:B------:R-:W-:Y:S01]  /*c040*/  FADD.FTZ R96, R96, R99 ;  /* 0x0000006360607221 */ /* 0x000fe20000010000 */
[C---:B--2---:R-:W-:Y:S01]  /*c050*/  HMMA.16816.F32 R20, R56.reuse, R52, R20 ;  /* 0x000000343814723c */ /* 0x044fe20000001814 */
[----:B------:R-:W-:Y:S02]  /*c060*/  STG.E.U16 desc[UR24][R94.64+0x40], R80 ;  /* 0x000040505e007986 */ /* 0x000fe4000c101518 */
[C---:B------:R-:W-:Y:S01]  /*c070*/  PRMT R98, R102.reuse, 0x7772, RZ ;  /* 0x0000777266627816 */ /* 0x040fe200000000ff */
[----:B------:R-:W-:Y:S01]  /*c080*/  @!P2 HADD2 R144, -R70.H0_H0, -RZ.H0_H0 ;  /* 0xa00000ff4690a230 */ /* 0x000fe20000000900 */
[----:B------:R-:W-:Y:S01]  /*c090*/  PRMT R97, R102, 0x7773, RZ ;  /* 0x0000777366617816 */ /* 0x000fe200000000ff */
[----:B------:R-:W-:Y:S01]  /*c0a0*/  STG.E.U16 desc[UR24][R192.64+0x52], R75 ;  /* 0x0000524bc0007986 */ /* 0x000fe2000c101518 */
[----:B------:R-:W-:Y:S01]  /*c0b0*/  LOP3.LUT R102, R83, 0xff, RZ, 0xc0, !PT ;  /* 0x000000ff53667812 */ /* 0x000fe200078ec0ff */
[C---:B------:R-:W-:Y:S02]  /*c0c0*/  HMMA.16816.F32 R24, R56.reuse, R54, R24 ;  /* 0x000000363818723c */ /* 0x040fe40000001818 */
[----:B------:R-:W2:Y:S01]  /*c0d0*/  LDSM.16.MT88.4 R52, [R124+0x8800] ;  /* 0x008800007c34783b */ /* 0x000ea20000004200 */
[C---:B------:R-:W-:Y:S01]  /*c0e0*/  ISETP.LE.U32.AND P0, PT, R102.reuse, UR30, PT ;  /* 0x0000001e66007c0c */ /* 0x040fe2000bf03070 */
[----:B------:R-:W-:Y:S01]  /*c0f0*/  @P6 HADD2 R147, -R74.H0_H0, -RZ.H0_H0 ;  /* 0xa00000ff4a936230 */ /* 0x000fe20000000900 */
[----:B------:R-:W-:Y:S01]  /*c100*/  @!P5 PRMT R78, R159, 0x5410, RZ ;  /* 0x000054109f4ed816 */ /* 0x000fe200000000ff */
[----:B------:R-:W-:Y:S01]  /*c110*/  FADD.FTZ R101, R101, R96 ;  /* 0x0000006065657221 */ /* 0x000fe20000010000 */
[--C-:B------:R-:W-:Y:S01]  /*c120*/  PRMT R102, R102, 0x5410, R3.reuse ;  /* 0x0000541066667816 */ /* 0x100fe20000000003 */
[C---:B-1----:R-:W-:Y:S02]  /*c130*/  HMMA.16816.F32 R28, R56.reuse, R60, R28 ;  /* 0x0000003c381c723c */ /* 0x042fe4000000181c */
[----:B------:R1:W-:Y:S01]  /*c140*/  STG.E.U16 desc[UR24][R192.64+0x50], R78 ;  /* 0x0000504ec0007986 */ /* 0x0003e2000c101518 */
[----:B------:R-:W-:Y:S01]  /*c150*/  PRMT R3, R68, 0x7632, R3 ;  /* 0x0000763244037816 */ /* 0x000fe20000000003 */
[----:B------:R-:W-:Y:S01]  /*c160*/  FADD.FTZ R190, R190, R101 ;  /* 0x00000065bebe7221 */ /* 0x000fe20000010000 */
[----:B------:R-:W-:Y:S01]  /*c170*/  @P6 PRMT R74, R147, 0x5410, RZ ;  /* 0x00005410934a6816 */ /* 0x000fe200000000ff */
[----:B------:R2:W-:Y:S01]  /*c180*/  STG.E.U16 desc[UR24][R94.64+0x50], R77 ;  /* 0x0000504d5e007986 */ /* 0x0005e2000c101518 */
[----:B------:R-:W-:Y:S01]  /*c190*/  PRMT R84, R68, 0x5410, R3 ;  /* 0x0000541044547816 */ /* 0x000fe20000000003 */
[C---:B------:R-:W-:Y:S02]  /*c1a0*/  HMMA.16816.F32 R32, R56.reuse, R62, R32 ;  /* 0x0000003e3820723c */ /* 0x040fe40000001820 */
[----:B------:R-:W-:Y:S01]  /*c1b0*/  STG.E.U16 desc[UR24][R94.64+0x52], R74 ;  /* 0x0000524a5e007986 */ /* 0x000fe2000c101518 */
[----:B------:R-:W-:Y:S01]  /*c1c0*/  @!P4 HADD2 R145, -R3.H0_H0, -RZ.H0_H0 ;  /* 0xa00000ff0391c230 */ /* 0x000fe20000000900 */
[----:B---3--:R-:W-:Y:S01]  /*c1d0*/  PRMT R79, R70, 0x7632, R79 ;  /* 0x00007632464f7816 */ /* 0x008fe2000000004f */
[----:B------:R-:W-:Y:S01]  /*c1e0*/  @!P0 HADD2 R146, -R68.H0_H0, -RZ.H0_H0 ;  /* 0xa00000ff44928230 */ /* 0x000fe20000000900 */
[----:B------:R-:W3:Y:S01]  /*c1f0*/  LDSM.16.MT88.4 R60, [R126+0x6c00] ;  /* 0x006c00007e3c783b */ /* 0x000ee20000004200 */
[----:B------:R-:W-:Y:S01]  /*c200*/  ISETP.GT.U32.AND P5, PT, R69, UR30, PT ;  /* 0x0000001e45007c0c */ /* 0x000fe2000bfa4070 */
[C---:B----4-:R-:W-:Y:S03]  /*c210*/  HMMA.16816.F32 R36, R56.reuse, R64, R36 ;  /* 0x000000403824723c */ /* 0x050fe60000001824 */
[----:B------:R-:W-:Y:S02]  /*c220*/  @!P4 PRMT R3, R145, 0x5410, RZ ;  /* 0x000054109103c816 */ /* 0x000fe400000000ff */
[----:B------:R-:W-:Y:S01]  /*c230*/  @!P0 PRMT R68, R146, 0x5410, RZ ;  /* 0x0000541092448816 */ /* 0x000fe200000000ff */
[----:B------:R-:W-:Y:S01]  /*c240*/  LDSM.16.MT88.4 R72, [R126+0x7c00] ;  /* 0x007c00007e48783b */ /* 0x000fe20000004200 */
[----:B-----5:R-:W-:Y:S01]  /*c250*/  PRMT R85, R70, 0x5410, R79 ;  /* 0x0000541046557816 */ /* 0x020fe2000000004f */
[C---:B------:R-:W-:Y:S03]  /*c260*/  HMMA.16816.F32 R40, R56.reuse, R66, R40 ;  /* 0x000000423828723c */ /* 0x040fe60000001828 */
[----:B------:R-:W-:Y:S02]  /*c270*/  @!P2 PRMT R70, R144, 0x5410, RZ ;  /* 0x000054109046a816 */ /* 0x000fe400000000ff */
[--C-:B-1----:R-:W-:Y:S01]  /*c280*/  SHF.R.U32.HI R78, RZ, 0x18, R83.reuse ;  /* 0x00000018ff4e7819 */ /* 0x102fe20000011653 */
[----:B------:R1:W-:Y:S01]  /*c290*/  STG.E.U16 desc[UR24][R192.64+0x62], R3 ;  /* 0x00006203c0007986 */ /* 0x0003e2000c101518 */
[----:B------:R-:W-:Y:S01]  /*c2a0*/  SHF.R.U32.HI R83, RZ, 0x10, R83 ;  /* 0x00000010ff537819 */ /* 0x000fe20000011653 */
[C---:B--2---:R-:W-:Y:S02]  /*c2b0*/  HMMA.16816.F32 R44, R56.reuse, R52, R44 ;  /* 0x00000034382c723c */ /* 0x044fe4000000182c */
[----:B------:R-:W-:Y:S01]  /*c2c0*/  STG.E.U16 desc[UR24][R192.64+0x60], R68 ;  /* 0x00006044c0007986 */ /* 0x000fe2000c101518 */
[----:B------:R-:W-:Y:S03]  /*c2d0*/  LOP3.LUT R83, R83, 0xff, RZ, 0xc0, !PT ;  /* 0x000000ff53537812 */ /* 0x000fe600078ec0ff */
[----:B------:R-:W-:Y:S01]  /*c2e0*/  STG.E.U16 desc[UR24][R94.64+0x60], R70 ;  /* 0x000060465e007986 */ /* 0x000fe2000c101518 */
[----:B------:R-:W-:Y:S01]  /*c2f0*/  PRMT R66, R98, 0x5410, R97 ;  /* 0x0000541062427816 */ /* 0x000fe20000000061 */
[----:B------:R-:W-:Y:S02]  /*c300*/  HMMA.16816.F32 R48, R56, R54, R48 ;  /* 0x000000363830723c */ /* 0x000fe40000001830 */
[----:B------:R-:W2:Y:S01]  /*c310*/  LDSM.16.MT88.4 R68, [R124+0x6c00] ;  /* 0x006c00007c44783b */ /* 0x000ea20000004200 */
[----:B------:R-:W-:Y:S01]  /*c320*/  F2FP.F16.F32.PACK_AB R77, R181, R100 ;  /* 0x00000064b54d723e */ /* 0x000fe200000000ff */
[----:B------:R-:W-:Y:S01]  /*c330*/  FADD.FTZ R100, R100, R93 ;  /* 0x0000005d64647221 */ /* 0x000fe20000010000 */
[----:B------:R-:W-:Y:S02]  /*c340*/  ISETP.LE.U32.AND P0, PT, R78, UR30, PT ;  /* 0x0000001e4e007c0c */ /* 0x000fe4000bf03070 */
[----:B------:R-:W-:Y:S01]  /*c350*/  PRMT R78, R83, 0x5410, R78 ;  /* 0x00005410534e7816 */ /* 0x000fe2000000004e */
[----:B------:R-:W-:Y:S01]  /*c360*/  @!P3 HADD2 R142, -R77.H0_H0, -RZ.H0_H0 ;  /* 0xa00000ff4d8eb230 */ /* 0x000fe20000000900 */
[----:B------:R-:W-:Y:S01]  /*c370*/  LOP3.LUT R66, R66, 0xff00ff, RZ, 0xc0, !PT ;  /* 0x00ff00ff42427812 */ /* 0x000fe200078ec0ff */
[----:B------:R-:W4:Y:S01]  /*c380*/  LDSM.16.MT88.4 R80, [R124+0x7c00] ;  /* 0x007c00007c50783b */ /* 0x000f220000004200 */
[----:B------:R-:W-:Y:S01]  /*c390*/  PRMT R76, R77, 0x7632, R76 ;  /* 0x000076324d4c7816 */ /* 0x000fe2000000004c */
[----:B------:R-:W-:Y:S01]  /*c3a0*/  FADD.FTZ R181, R181, R100 ;  /* 0x00000064b5b57221 */ /* 0x000fe20000010000 */
[--C-:B------:R-:W-:Y:S02]  /*c3b0*/  HSET2.LE.AND R65, R90, R175.reuse, PT ;  /* 0x000000af5a417233 */ /* 0x100fe40003803000 */
[--C-:B------:R-:W-:Y:S01]  /*c3c0*/  HSET2.LE.AND R67, R102, R175.reuse, PT ;  /* 0x000000af66437233 */ /* 0x100fe20003803000 */
[----:B------:R-:W-:Y:S01]  /*c3d0*/  @P5 HADD2 R132, -R76.H0_H0, -RZ.H0_H0 ;  /* 0xa00000ff4c845230 */ /* 0x000fe20000000900 */
[C---:B-1----:R-:W-:Y:S01]  /*c3e0*/  PRMT R3, R92.reuse, 0x7632, R3 ;  /* 0x000076325c037816 */ /* 0x042fe20000000003 */
[----:B------:R-:W-:Y:S01]  /*c3f0*/  @!P0 HADD2 R160, -R79.H0_H0, -RZ.H0_H0 ;  /* 0xa00000ff4fa08230 */ /* 0x000fe20000000900 */
[--C-:B------:R-:W-:Y:S01]  /*c400*/  HSET2.LE.AND R64, R78, R175.reuse, PT ;  /* 0x000000af4e407233 */ /* 0x100fe20003803000 */
[----:B------:R-:W1:Y:S01]  /*c410*/  LDSM.16.MT88.4 R88, [R126+0x8c00] ;  /* 0x008c00007e58783b */ /* 0x000e620000004200 */
[----:B------:R-:W-:Y:S02]  /*c420*/  HSET2.LE.AND R87, R66, R175, PT ;  /* 0x000000af42577233 */ /* 0x000fe40003803000 */
[----:B------:R-:W-:Y:S02]  /*c430*/  PRMT R86, R77, 0x5410, R76 ;  /* 0x000054104d567816 */ /* 0x000fe4000000004c */
[----:B------:R-:W-:Y:S02]  /*c440*/  PRMT R52, R92, 0x5410, R3 ;  /* 0x000054105c347816 */ /* 0x000fe40000000003 */
[----:B------:R-:W-:Y:S02]  /*c450*/  LOP3.LUT R84, R84, R67, RZ, 0xc0, !PT ;  /* 0x0000004354547212 */ /* 0x000fe400078ec0ff */
[----:B------:R-:W-:Y:S02]  /*c460*/  LOP3.LUT R85, R85, R64, RZ, 0xc0, !PT ;  /* 0x0000004055557212 */ /* 0x000fe400078ec0ff */
[----:B------:R-:W-:Y:S02]  /*c470*/  LOP3.LUT R86, R86, R65, RZ, 0xc0, !PT ;  /* 0x0000004156567212 */ /* 0x000fe400078ec0ff */
[----:B------:R-:W-:Y:S02]  /*c480*/  LOP3.LUT R87, R52, R87, RZ, 0xc0, !PT ;  /* 0x0000005734577212 */ /* 0x000fe400078ec0ff */
[----:B------:R-:W-:Y:S02]  /*c490*/  @!P0 PRMT R79, R160, 0x5410, RZ ;  /* 0x00005410a04f8816 */ /* 0x000fe400000000ff */
[----:B------:R-:W-:Y:S02]  /*c4a0*/  @!P3 PRMT R77, R142, 0x5410, RZ ;  /* 0x000054108e4db816 */ /* 0x000fe400000000ff */
[----:B------:R-:W-:Y:S01]  /*c4b0*/  @P5 PRMT R76, R132, 0x5410, RZ ;  /* 0x00005410844c5816 */ /* 0x000fe200000000ff */
[C---:B---3--:R-:W-:Y:S01]  /*c4c0*/  HMMA.16816.F32 R52, R84.reuse, R60, R4 ;  /* 0x0000003c5434723c */ /* 0x048fe20000001804 */
[----:B------:R-:W3:Y:S04]  /*c4d0*/  LDSM.16.MT88.4 R4, [R124+0x8c00] ;  /* 0x008c00007c04783b */ /* 0x000ee80000004200 */
[----:B------:R-:W-:Y:S02]  /*c4e0*/  ISETP.GT.U32.AND P0, PT, R97, UR30, PT ;  /* 0x0000001e61007c0c */ /* 0x000fe4000bf04070 */
[----:B------:R-:W-:Y:S01]  /*c4f0*/  ISETP.GT.U32.AND P2, PT, R98, UR30, PT ;  /* 0x0000001e62007c0c */ /* 0x000fe2000bf44070 */
[C---:B------:R-:W-:Y:S01]  /*c500*/  HMMA.16816.F32 R56, R84.reuse, R62, R8 ;  /* 0x0000003e5438723c */ /* 0x040fe20000001808 */
[----:B------:R-:W-:Y:S04]  /*c510*/  STG.E.U16 desc[UR24][R94.64+0x62], R79 ;  /* 0x0000624f5e007986 */ /* 0x000fe8000c101518 */
[----:B------:R-:W-:Y:S03]  /*c520*/  STG.E.U16 desc[UR24][R192.64+0x70], R77 ;  /* 0x0000704dc0007986 */ /* 0x000fe6000c101518 */
[C---:B--2---:R-:W-:Y:S01]  /*c530*/  HMMA.16816.F32 R60, R84.reuse, R68, R12 ;  /* 0x00000044543c723c */ /* 0x044fe2000000180c */
[----:B------:R2:W-:Y:S02]  /*c540*/  STG.E.U16 desc[UR24][R192.64+0x72], R76 ;  /* 0x0000724cc0007986 */ /* 0x0005e4000c101518 */
[----:B------:R-:W-:Y:S02]  /*c550*/  @P0 HADD2 R163, -R3.H0_H0, -RZ.H0_H0 ;  /* 0xa00000ff03a30230 */ /* 0x000fe40000000900 */
[----:B------:R-:W-:Y:S03]  /*c560*/  @P2 HADD2 R162, -R92.H0_H0, -RZ.H0_H0 ;  /* 0xa00000ff5ca22230 */ /* 0x000fe60000000900 */
[C---:B------:R-:W-:Y:S03]  /*c570*/  HMMA.16816.F32 R64, R84.reuse, R70, R16 ;  /* 0x000000465440723c */ /* 0x040fe60000001810 */
[----:B------:R-:W-:Y:S02]  /*c580*/  @P0 PRMT R3, R163, 0x5410, RZ ;  /* 0x00005410a3030816 */ /* 0x000fe400000000ff */
[----:B------:R-:W-:Y:S02]  /*c590*/  @P2 PRMT R92, R162, 0x5410, RZ ;  /* 0x00005410a25c2816 */ /* 0x000fe400000000ff */
[C---:B------:R-:W-:Y:S01]  /*c5a0*/  ISETP.NE.AND P2, PT, R182.reuse, RZ, PT ;  /* 0x000000ffb600720c */ /* 0x040fe20003f45270 */
[C---:B------:R-:W-:Y:S01]  /*c5b0*/  HMMA.16816.F32 R68, R84.reuse, R72, R20 ;  /* 0x000000485444723c */ /* 0x040fe20000001814 */
[----:B------:R5:W-:Y:S02]  /*c5c0*/  STG.E.U16 desc[UR24][R94.64+0x72], R3 ;  /* 0x000072035e007986 */ /* 0x000be4000c101518 */
[----:B------:R-:W-:Y:S02]  /*c5d0*/  VIADD R182, R182, 0xffffffff ;  /* 0xffffffffb6b67836 */ /* 0x000fe40000000000 */
[----:B------:R1:W-:Y:S03]  /*c5e0*/  STG.E.U16 desc[UR24][R94.64+0x70], R92 ;  /* 0x0000705c5e007986 */ /* 0x0003e6000c101518 */
[C---:B------:R-:W-:Y:S03]  /*c5f0*/  HMMA.16816.F32 R72, R84.reuse, R74, R24 ;  /* 0x0000004a5448723c */ /* 0x040fe60000001818 */
[----:B--2---:R-:W-:Y:S05]  /*c600*/  IADD3 R192, P0, PT, R192, -0x80, RZ ;  /* 0xffffff80c0c07810 */ /* 0x004fea0007f1e0ff */
[C---:B----4-:R-:W-:Y:S08]  /*c610*/  HMMA.16816.F32 R76, R84.reuse, R80, R28 ;  /* 0x00000050544c723c */ /* 0x050ff0000000181c */
[C---:B------:R-:W-:Y:S03]  /*c620*/  HMMA.16816.F32 R80, R84.reuse, R82, R32 ;  /* 0x000000525450723c */ /* 0x040fe60000001820 */
[----:B-----5:R-:W-:Y:S05]  /*c630*/  IMAD.MOV.U32 R3, RZ, RZ, R2 ;  /* 0x000000ffff037224 */ /* 0x020fea00078e0002 */
[C---:B-1----:R-:W-:Y:S08]  /*c640*/  HMMA.16816.F32 R36, R84.reuse, R88, R36 ;  /* 0x000000585424723c */ /* 0x042ff00000001824 */
[C---:B------:R-:W-:Y:S08]  /*c650*/  HMMA.16816.F32 R40, R84.reuse, R90, R40 ;  /* 0x0000005a5428723c */ /* 0x040ff00000001828 */
[C---:B---3--:R-:W-:Y:S08]  /*c660*/  HMMA.16816.F32 R44, R84.reuse, R4, R44 ;  /* 0x00000004542c723c */ /* 0x048ff0000000182c */
[----:B------:R-:W-:Y:S03]  /*c670*/  HMMA.16816.F32 R48, R84, R6, R48 ;  /* 0x000000065430723c */ /* 0x000fe60000001830 */
[----:B------:R-:W-:Y:S01]  /*c680*/  IADD3.X R87, PT, PT, R193, -0x1, RZ, P0, !PT ;  /* 0xffffffffc1577810 */ /* 0x000fe200007fe4ff */
[----:B------:R-:W-:Y:S04]  /*c690*/  IMAD.MOV.U32 R85, RZ, RZ, R0 ;  /* 0x000000ffff557224 */ /* 0x000fe800078e0000 */
[----:B------:R-:W-:Y:S01]  /*c6a0*/  @!UPT UIADD3 URZ, UPT, UPT, URZ, URZ, URZ ;  /* 0x000000fffffff290 */ /* 0x000fe2000fffe0ff */
[----:B------:R-:W-:Y:S11]  /*c6b0*/  @P2 BRA `(.L_x_1202) ;  /* 0xffffffcc00cc2947 */ /* 0x000ff6000383ffff */
.L_x_1201:
[----:B--2---:R-:W1:Y:S01]  /*c6c0*/  SHFL.BFLY PT, R12, R181, 0x2, 0x1f ;  /* 0x0c401f00b50c7f89 */ /* 0x004e6200000e0000 */
[----:B------:R-:W2:Y:S01]  /*c6d0*/  LDCU UR4, c[0x0][0x4fc] ;  /* 0x00009f80ff0477ac */ /* 0x000ea20008000800 */
[----:B------:R-:W3:Y:S01]  /*c6e0*/  LDC R23, c[0x0][0x434] ;  /* 0x00010d00ff177b82 */ /* 0x000ee20000000800 */
[----:B------:R-:W-:Y:S01]  /*c6f0*/  ISETP.NE.AND P0, PT, R171, -0x1, PT ;  /* 0xffffffffab00780c */ /* 0x000fe20003f05270 */
[----:B------:R-:W4:Y:S01]  /*c700*/  SHFL.BFLY PT, R13, R190, 0x2, 0x1f ;  /* 0x0c401f00be0d7f89 */ /* 0x000f2200000e0000 */
[----:B------:R-:W-:Y:S01]  /*c710*/  UMOV UR6, 0x400 ;  /* 0x0000040000067882 */ /* 0x000fe20000000000 */
[----:B------:R-:W5:Y:S04]  /*c720*/  S2R R3, SR_TID.X ;  /* 0x0000000000037919 */ /* 0x000f680000002100 */
[----:B------:R-:W3:Y:S08]  /*c730*/  LDC R25, c[0x0][0x434] ;  /* 0x00010d00ff197b82 */ /* 0x000ef00000000800 */
[----:B------:R-:W2:Y:S01]  /*c740*/  @!P0 LDC.64 R20, c[0x0][0x400] ;  /* 0x00010000ff148b82 */ /* 0x000ea20000000a00 */
[----:B-1----:R-:W-:-:S07]  /*c750*/  FADD.FTZ R12, R12, R181 ;  /* 0x000000b50c0c7221 */ /* 0x002fce0000010000 */
[----:B------:R-:W1:Y:S01]  /*c760*/  LDC.U8 R16, c[0x0][0x548] ;  /* 0x00015200ff107b82 */ /* 0x000e620000000000 */
[----:B----4-:R-:W-:Y:S01]  /*c770*/  FADD.FTZ R13, R13, R190 ;  /* 0x000000be0d0d7221 */ /* 0x010fe20000010000 */
[----:B------:R-:W4:Y:S04]  /*c780*/  SHFL.BFLY PT, R7, R12, 0x1, 0x1f ;  /* 0x0c201f000c077f89 */ /* 0x000f2800000e0000 */
[----:B------:R-:W3:Y:S01]  /*c790*/  SHFL.BFLY PT, R6, R13, 0x1, 0x1f ;  /* 0x0c201f000d067f89 */ /* 0x000ee200000e0000 */
[C---:B-----5:R-:W-:Y:S02]  /*c7a0*/  SHF.L.U32 R4, R3.reuse, 0x4, RZ ;  /* 0x0000000403047819 */ /* 0x060fe400000006ff */
[----:B------:R-:W-:Y:S02]  /*c7b0*/  SHF.L.U32 R5, R3, 0x3, RZ ;  /* 0x0000000303057819 */ /* 0x000fe400000006ff */
[----:B------:R-:W-:-:S02]  /*c7c0*/  SHF.R.U32.HI R10, RZ, 0x2, R3 ;  /* 0x00000002ff0a7819 */ /* 0x000fc40000011603 */
[----:B------:R-:W-:Y:S02]  /*c7d0*/  LOP3.LUT R173, R173, 0x3e00, R4, 0xf8, !PT ;  /* 0x00003e00adad7812 */ /* 0x000fe400078ef804 */
[----:B------:R-:W-:-:S04]  /*c7e0*/  SHF.L.U32 R4, R10, 0x5, RZ ;  /* 0x000000050a047819 */ /* 0x000fc800000006ff */
[----:B------:R-:W-:Y:S01]  /*c7f0*/  LOP3.LUT R4, R173, 0x20, R4, 0xf8, !PT ;  /* 0x00000020ad047812 */ /* 0x000fe200078ef804 */
[----:B----4-:R-:W-:Y:S01]  /*c800*/  FADD.FTZ R7, R12, R7 ;  /* 0x000000070c077221 */ /* 0x010fe20000010000 */
[----:B------:R-:W-:Y:S01]  /*c810*/  LOP3.LUT R12, R5, 0xc0, RZ, 0xc0, !PT ;  /* 0x000000c0050c7812 */ /* 0x000fe200078ec0ff */
[----:B---3--:R-:W-:Y:S02]  /*c820*/  FADD.FTZ R6, R13, R6 ;  /* 0x000000060d067221 */ /* 0x008fe40000010000 */
[----:B------:R-:W3:Y:S01]  /*c830*/  MUFU.RCP R9, R7 ;  /* 0x0000000700097308 */ /* 0x000ee20000001000 */
[----:B------:R-:W-:Y:S02]  /*c840*/  FSETP.NE.FTZ.AND P4, PT, R7, RZ, PT ;  /* 0x000000ff0700720b */ /* 0x000fe40003f95000 */
[----:B------:R-:W-:Y:S02]  /*c850*/  LOP3.LUT R5, R12, 0x18, R3, 0xf8, !PT ;  /* 0x000000180c057812 */ /* 0x000fe400078ef803 */
[----:B------:R-:W-:-:S02]  /*c860*/  FSETP.NE.FTZ.AND P3, PT, R6, RZ, PT ;  /* 0x000000ff0600720b */ /* 0x000fc40003f75000 */
[----:B------:R-:W-:Y:S01]  /*c870*/  LOP3.LUT R4, R4, R5, RZ, 0xfc, !PT ;  /* 0x0000000504047212 */ /* 0x000fe200078efcff */
[----:B------:R-:W4:Y:S01]  /*c880*/  MUFU.RCP R8, R6 ;  /* 0x0000000600087308 */ /* 0x000f220000001000 */
[----:B------:R-:W5:Y:S07]  /*c890*/  LDC.U8 R5, c[0x0][0x549] ;  /* 0x00015240ff057b82 */ /* 0x000f6e0000000000 */
[----:B------:R-:W1:Y:S01]  /*c8a0*/  @P4 MUFU.LG2 R7, R7 ;  /* 0x0000000700074308 */ /* 0x000e620000000c00 */
[----:B---3--:R-:W-:-:S05]  /*c8b0*/  FSEL R9, R9, 1, P4 ;  /* 0x3f80000009097808 */ /* 0x008fca0002000000 */
[----:B--2---:R-:W-:Y:S01]  /*c8c0*/  FMUL.FTZ R9, R9, UR4 ;  /* 0x0000000409097c20 */ /* 0x004fe20008410000 */
[----:B----4-:R-:W-:-:S03]  /*c8d0*/  FSEL R8, R8, 1, P3 ;  /* 0x3f80000008087808 */ /* 0x010fc60001800000 */
[C---:B------:R-:W-:Y:S01]  /*c8e0*/  FMUL.FTZ R52, R9.reuse, R52 ;  /* 0x0000003409347220 */ /* 0x040fe20000410000 */
[C---:B------:R-:W-:Y:S01]  /*c8f0*/  FMUL.FTZ R53, R9.reuse, R53 ;  /* 0x0000003509357220 */ /* 0x040fe20000410000 */
[C---:B------:R-:W-:Y:S01]  /*c900*/  FMUL.FTZ R56, R9.reuse, R56 ;  /* 0x0000003809387220 */ /* 0x040fe20000410000 */
[----:B------:R-:W-:Y:S01]  /*c910*/  FMUL.FTZ R57, R9, R57 ;  /* 0x0000003909397220 */ /* 0x000fe20000410000 */
[----:B------:R-:W-:Y:S01]  /*c920*/  FMUL.FTZ R8, R8, UR4 ;  /* 0x0000000408087c20 */ /* 0x000fe20008410000 */
[----:B------:R-:W2:Y:S01]  /*c930*/  S2UR UR4, SR_CgaCtaId ;  /* 0x00000000000479c3 */ /* 0x000ea20000008800 */
[----:B-----5:R-:W-:Y:S01]  /*c940*/  ISETP.NE.AND P2, PT, R5, RZ, PT ;  /* 0x000000ff0500720c */ /* 0x020fe20003f45270 */
        /* <DEDUP_REMOVED lines=22> */
[----:B--2---:R-:W-:Y:S01]  /*cab0*/  ULEA UR4, UR4, UR6, 0x18 ;  /* 0x0000000604047291 */ /* 0x004fe2000f8ec0ff */
[C---:B------:R-:W-:Y:S01]  /*cac0*/  FMUL.FTZ R47, R8.reuse, R47 ;  /* 0x0000002f082f7220 */ /* 0x040fe20000410000 */
[C---:B------:R-:W-:Y:S01]  /*cad0*/  FMUL.FTZ R50, R8.reuse, R50 ;  /* 0x0000003208327220 */ /* 0x040fe20000410000 */
[----:B------:R-:W-:Y:S01]  /*cae0*/  FMUL.FTZ R51, R8, R51 ;  /* 0x0000003308337220 */ /* 0x000fe20000410000 */
[----:B------:R-:W-:Y:S01]  /*caf0*/  SHF.L.U32 R8, R3, 0x2, RZ ;  /* 0x0000000203087819 */ /* 0x000fe200000006ff */
[C---:B------:R-:W-:Y:S01]  /*cb00*/  FMUL.FTZ R61, R9.reuse, R61 ;  /* 0x0000003d093d7220 */ /* 0x040fe20000410000 */
[----:B------:R-:W-:Y:S01]  /*cb10*/  LEA R13, R4, UR4, 0x1 ;  /* 0x00000004040d7c11 */ /* 0x000fe2000f8e08ff */
[C---:B------:R-:W-:Y:S01]  /*cb20*/  FMUL.FTZ R64, R9.reuse, R64 ;  /* 0x0000004009407220 */ /* 0x040fe20000410000 */
[C---:B------:R-:W-:Y:S01]  /*cb30*/  LOP3.LUT R12, R8.reuse, 0x20, RZ, 0xc0, !PT ;  /* 0x00000020080c7812 */ /* 0x040fe200078ec0ff */
[C---:B------:R-:W-:Y:S01]  /*cb40*/  FMUL.FTZ R65, R9.reuse, R65 ;  /* 0x0000004109417220 */ /* 0x040fe20000410000 */
[----:B------:R-:W-:Y:S01]  /*cb50*/  LOP3.LUT R8, R8, 0x40, RZ, 0xc0, !PT ;  /* 0x0000004008087812 */ /* 0x000fe200078ec0ff */
[----:B------:R-:W-:Y:S01]  /*cb60*/  FMUL.FTZ R68, R9, R68 ;  /* 0x0000004409447220 */ /* 0x000fe20000410000 */
[----:B------:R-:W-:Y:S01]  /*cb70*/  IADD3 R15, PT, PT, R13, -R12, RZ ;  /* 0x8000000c0d0f7210 */ /* 0x000fe20007ffe0ff */
[----:B------:R-:W-:Y:S01]  /*cb80*/  FMUL.FTZ R69, R9, R69 ;  /* 0x0000004509457220 */ /* 0x000fe20000410000 */
[----:B------:R-:W-:Y:S01]  /*cb90*/  IADD3 R17, PT, PT, R13, -R8, RZ ;  /* 0x800000080d117210 */ /* 0x000fe20007ffe0ff */
[----:B------:R-:W-:Y:S01]  /*cba0*/  FMUL.FTZ R72, R9, R72 ;  /* 0x0000004809487220 */ /* 0x000fe20000410000 */
[----:B------:R-:W-:Y:S01]  /*cbb0*/  IADD3 R19, PT, PT, R15, -R8, RZ ;  /* 0x800000080f137210 */ /* 0x000fe20007ffe0ff */
[----:B------:R-:W-:Y:S01]  /*cbc0*/  FMUL.FTZ R73, R9, R73 ;  /* 0x0000004909497220 */ /* 0x000fe20000410000 */
[----:B------:R-:W2:Y:S01]  /*cbd0*/  @P2 LDC R8, c[0x0][0x430] ;  /* 0x00010c00ff082b82 */ /* 0x000ea20000000800 */
        /* <DEDUP_REMOVED lines=20> */
[----:B------:R-:W-:Y:S01]  /*cd20*/  FMUL.FTZ R48, R9, R48 ;  /* 0x0000003009307220 */ /* 0x000fe20000410000 */
[----:B------:R-:W-:Y:S01]  /*cd30*/  F2FP.F16.F32.PACK_AB R72, R73, R72 ;  /* 0x000000484948723e */ /* 0x000fe200000000ff */
[----:B------:R3:W-:Y:S01]  /*cd40*/  STS [R13], R52 ;  /* 0x000000340d007388 */ /* 0x0007e20000000800 */
[----:B------:R-:W-:Y:S01]  /*cd50*/  F2FP.F16.F32.PACK_AB R74, R75, R74 ;  /* 0x0000004a4b4a723e */ /* 0x000fe200000000ff */
[----:B------:R-:W-:Y:S01]  /*cd60*/  FMUL.FTZ R9, R9, R49 ;  /* 0x0000003109097220 */ /* 0x000fe20000410000 */
[----:B------:R-:W-:Y:S01]  /*cd70*/  F2FP.F16.F32.PACK_AB R76, R77, R76 ;  /* 0x0000004c4d4c723e */ /* 0x000fe200000000ff */
[----:B------:R3:W-:Y:S01]  /*cd80*/  STS [R13+0x200], R54 ;  /* 0x000200360d007388 */ /* 0x0007e20000000800 */
[----:B------:R-:W-:Y:S01]  /*cd90*/  F2FP.F16.F32.PACK_AB R78, R79, R78 ;  /* 0x0000004e4f4e723e */ /* 0x000fe200000000ff */
[----:B--2---:R-:W-:Y:S01]  /*cda0*/  @P2 IMAD R25, R8, R23, RZ ;  /* 0x0000001708192224 */ /* 0x004fe200078e02ff */
[----:B------:R-:W-:Y:S01]  /*cdb0*/  F2FP.F16.F32.PACK_AB R80, R81, R80 ;  /* 0x000000505150723e */ /* 0x000fe200000000ff */
[----:B------:R3:W-:Y:S01]  /*cdc0*/  STS [R15+0x10], R56 ;  /* 0x000010380f007388 */ /* 0x0007e20000000800 */
[----:B------:R-:W-:Y:S01]  /*cdd0*/  F2FP.F16.F32.PACK_AB R82, R83, R82 ;  /* 0x000000525352723e */ /* 0x000fe200000000ff */
[----:B------:R-:W2:Y:S01]  /*cde0*/  @P0 LDC.64 R4, c[0x0][0x408] ;  /* 0x00010200ff040b82 */ /* 0x000ea20000000a00 */
[----:B------:R-:W-:Y:S01]  /*cdf0*/  F2FP.F16.F32.PACK_AB R36, R37, R36 ;  /* 0x000000242524723e */ /* 0x000fe200000000ff */
[----:B------:R3:W-:Y:S01]  /*ce00*/  STS [R15+0x210], R58 ;  /* 0x0002103a0f007388 */ /* 0x0007e20000000800 */
[----:B------:R-:W-:-:S02]  /*ce10*/  F2FP.F16.F32.PACK_AB R38, R39, R38 ;  /* 0x000000262726723e */ /* 0x000fc400000000ff */
[----:B------:R-:W-:Y:S01]  /*ce20*/  F2FP.F16.F32.PACK_AB R40, R41, R40 ;  /* 0x000000282928723e */ /* 0x000fe200000000ff */
[----:B------:R3:W-:Y:S01]  /*ce30*/  STS [R17+0x20], R60 ;  /* 0x0000203c11007388 */ /* 0x0007e20000000800 */
[----:B------:R-:W-:Y:S01]  /*ce40*/  F2FP.F16.F32.PACK_AB R42, R43, R42 ;  /* 0x0000002a2b2a723e */ /* 0x000fe200000000ff */
[----:B------:R-:W4:Y:S01]  /*ce50*/  @P2 LDC R8, c[0x0][0x430] ;  /* 0x00010c00ff082b82 */ /* 0x000f220000000800 */
[----:B------:R-:W-:Y:S01]  /*ce60*/  F2FP.F16.F32.PACK_AB R44, R45, R44 ;  /* 0x0000002c2d2c723e */ /* 0x000fe200000000ff */
[----:B------:R3:W-:Y:S01]  /*ce70*/  STS [R17+0x220], R62 ;  /* 0x0002203e11007388 */ /* 0x0007e20000000800 */
[----:B------:R-:W-:Y:S02]  /*ce80*/  F2FP.F16.F32.PACK_AB R46, R47, R46 ;  /* 0x0000002e2f2e723e */ /* 0x000fe400000000ff */
[----:B------:R-:W-:Y:S01]  /*ce90*/  F2FP.F16.F32.PACK_AB R9, R9, R48 ;  /* 0x000000300909723e */ /* 0x000fe200000000ff */
[----:B------:R3:W-:Y:S01]  /*cea0*/  STS [R19+0x30], R64 ;  /* 0x0000304013007388 */ /* 0x0007e20000000800 */
[----:B------:R-:W-:-:S02]  /*ceb0*/  F2FP.F16.F32.PACK_AB R50, R51, R50 ;  /* 0x000000323332723e */ /* 0x000fc400000000ff */
        /* <DEDUP_REMOVED lines=18> */
[----:B-12-4-:R-:W-:Y:S05]  /*cfe0*/  @P2 BRA `(.L_x_1205) ;  /* 0x0000000000202947 */ /* 0x016fea0003800000 */
[----:B------:R-:W-:Y:S01]  /*cff0*/  ISETP.NE.AND P1, PT, R16, RZ, PT ;  /* 0x000000ff1000720c */ /* 0x000fe20003f25270 */
[----:B------:R-:W1:-:S12]  /*d000*/  LDC R12, c[0x0][0x3e0] ;  /* 0x0000f800ff0c7b82 */ /* 0x000e580000000800 */
[----:B------:R-:W1:Y:S01]  /*d010*/  @P1 LDC R27, c[0x0][0x454] ;  /* 0x00011500ff1b1b82 */ /* 0x000e620000000800 */
[----:B------:R-:W-:Y:S02]  /*d020*/  @P1 MOV R8, 0x1 ;  /* 0x0000000100081802 */ /* 0x000fe40000000f00 */
[----:B------:R-:W-:-:S05]  /*d030*/  @!P1 MOV R8, 0x1 ;  /* 0x0000000100089802 */ /* 0x000fca0000000f00 */
[----:B------:R-:W2:Y:S01]  /*d040*/  @P1 LDC R25, c[0x0][0x454] ;  /* 0x00011500ff191b82 */ /* 0x000ea20000000800 */
[C---:B-1----:R-:W-:Y:S02]  /*d050*/  @P1 IMAD R27, R12.reuse, R27, RZ ;  /* 0x0000001b0c1b1224 */ /* 0x042fe400078e02ff */
[----:B------:R-:W-:-:S07]  /*d060*/  @!P1 IMAD R27, R12, R23, RZ ;  /* 0x000000170c1b9224 */ /* 0x000fce00078e02ff */
.L_x_1205:
[----:B------:R-:W-:Y:S01]  /*d070*/  BAR.SYNC.DEFER_BLOCKING 0x0 ;  /* 0x0000000000007b1d */ /* 0x000fe20000010000 */
[----:B------:R-:W-:Y:S01]  /*d080*/  ISETP.NE.AND P1, PT, R16, RZ, !P2 ;  /* 0x000000ff1000720c */ /* 0x000fe20005725270 */
[----:B------:R-:W-:Y:S01]  /*d090*/  @!P0 IMAD.WIDE.U32 R28, R172, R20, RZ ;  /* 0x00000014ac1c8225 */ /* 0x000fe200078e00ff */
[----:B------:R-:W-:-:S03]  /*d0a0*/  ISETP.NE.AND P2, PT, R171, -0x1, PT ;  /* 0xffffffffab00780c */ /* 0x000fc60003f45270 */
[----:B------:R-:W-:Y:S01]  /*d0b0*/  @P4 FMUL.FTZ R7, R7, 0.69314718246459960938 ;  /* 0x3f31721807074820 */ /* 0x000fe20000410000 */
[----:B------:R-:W-:Y:S01]  /*d0c0*/  LOP3.LUT P5, RZ, R3, 0x3, RZ, 0xc0, !PT ;  /* 0x0000000303ff7812 */ /* 0x000fe200078ac0ff */
[----:B------:R-:W1:Y:S01]  /*d0d0*/  @P3 MUFU.LG2 R6, R6 ;  /* 0x0000000600063308 */ /* 0x000e620000000c00 */
[----:B---3--:R-:W3:Y:S01]  /*d0e0*/  @P4 LDC R17, c[0x0][0x458] ;  /* 0x00011600ff114b82 */ /* 0x008ee20000000800 */
[C---:B------:R-:W-:Y:S01]  /*d0f0*/  @P0 IMAD.WIDE.U32 R18, R171.reuse, R4, RZ ;  /* 0x00000004ab120225 */ /* 0x040fe200078e00ff */
[----:B------:R-:W-:Y:S01]  /*d100*/  BSSY.RECONVERGENT B0, `(.L_x_1206) ;  /* 0x000002b000007945 */ /* 0x000fe20003800200 */
[----:B------:R-:W-:Y:S02]  /*d110*/  MOV R20, 0x7f800000 ;  /* 0x7f80000000147802 */ /* 0x000fe40000000f00 */
[C---:B------:R-:W-:Y:S01]  /*d120*/  @!P0 IMAD R21, R172.reuse, R21, R29 ;  /* 0x00000015ac158224 */ /* 0x040fe200078e021d */
[----:B------:R-:W-:Y:S01]  /*d130*/  MOV R16, 0x7f800000 ;  /* 0x7f80000000107802 */ /* 0x000fe20000000f00 */
[----:B------:R-:W-:Y:S01]  /*d140*/  @P0 IMAD R21, R171, R5, R19 ;  /* 0x00000005ab150224 */ /* 0x000fe200078e0213 */
[----:B------:R-:W4:Y:S01]  /*d150*/  @P3 LDC R9, c[0x0][0x458] ;  /* 0x00011600ff093b82 */ /* 0x000f220000000800 */
[----:B------:R-:W-:-:S02]  /*d160*/  @!P2 IMAD R171, R172, R23, RZ ;  /* 0x00000017acaba224 */ /* 0x000fc400078e02ff */
[----:B--2---:R-:W-:Y:S02]  /*d170*/  IMAD R25, R176, R25, RZ ;  /* 0x00000019b0197224 */ /* 0x004fe400078e02ff */
[----:B------:R-:W-:Y:S01]  /*d180*/  IMAD R4, R8, UR21, RZ ;  /* 0x0000001508047c24 */ /* 0x000fe2000f8e02ff */
[----:B------:R-:W-:Y:S01]  /*d190*/  SHF.R.S32.HI R5, RZ, 0x1f, R171 ;  /* 0x0000001fff057819 */ /* 0x000fe200000114ab */
[----:B------:R-:W-:Y:S01]  /*d1a0*/  @!P1 IMAD R25, R172, R27, R25 ;  /* 0x0000001bac199224 */ /* 0x000fe200078e0219 */
[----:B------:R-:W-:Y:S01]  /*d1b0*/  SEL R171, R171, RZ, P1 ;  /* 0x000000ffabab7207 */ /* 0x000fe20000800000 */
[----:B------:R2:W2:Y:S01]  /*d1c0*/  LDS.128 R12, [R174+0x800] ;  /* 0x00080000ae0c7984 */ /* 0x0004a20000000c00 */
[----:B-1----:R-:W-:Y:S01]  /*d1d0*/  @P3 FMUL.FTZ R23, R6, 0.69314718246459960938 ;  /* 0x3f31721806173820 */ /* 0x002fe20000410000 */
[----:B------:R-:W-:Y:S02]  /*d1e0*/  SEL R5, R5, RZ, P1 ;  /* 0x000000ff05057207 */ /* 0x000fe40000800000 */
[----:B------:R-:W-:-:S02]  /*d1f0*/  IADD3 R6, P2, P1, R4, R171, R25 ;  /* 0x000000ab04067210 */ /* 0x000fc4000795e019 */
[----:B------:R-:W-:Y:S01]  /*d200*/  SHF.R.S32.HI R4, RZ, 0x1f, R4 ;  /* 0x0000001fff047819 */ /* 0x000fe20000011404 */
[----:B---3--:R-:W-:Y:S01]  /*d210*/  @P4 FFMA.FTZ R20, R2, R17, R7 ;  /* 0x0000001102144223 */ /* 0x008fe20000010007 */
[----:B------:R-:W-:-:S04]  /*d220*/  SHF.R.S32.HI R25, RZ, 0x1f, R25 ;  /* 0x0000001fff197819 */ /* 0x000fc80000011419 */
[----:B------:R-:W-:Y:S01]  /*d230*/  IADD3.X R25, PT, PT, R4, R5, R25, P2, P1 ;  /* 0x0000000504197210 */ /* 0x000fe200017e2419 */
[----:B----4-:R-:W-:Y:S01]  /*d240*/  @P3 FFMA.FTZ R16, R0, R9, R23 ;  /* 0x0000000900103223 */ /* 0x010fe20000010017 */
        /* <DEDUP_REMOVED lines=11> */
[CC--:B------:R-:W-:Y:S01]  /*d300*/  @!P4 IADD3 R0, P2, PT, R7.reuse, R6.reuse, RZ ;  /* 0x000000060700c210 */ /* 0x0c0fe20007f5e0ff */
[----:B------:R-:W2:Y:S03]  /*d310*/  @!P3 LDC.64 R2, c[0x0][0x420] ;  /* 0x00010800ff02bb82 */ /* 0x000ea60000000a00 */
[C---:B------:R-:W-:Y:S02]  /*d320*/  @!P3 IADD3 R6, P1, PT, R8.reuse, R6, RZ ;  /* 0x000000060806b210 */ /* 0x040fe40007f3e0ff */
        /* <DEDUP_REMOVED lines=8> */
.L_x_1207:
[----:B------:R-:W-:Y:S05]  /*d3b0*/  BSYNC.RECONVERGENT B0 ;  /* 0x0000000000007941 */ /* 0x000fea0003800200 */
.L_x_1206:
[----:B------:R-:W-:Y:S01]  /*d3c0*/  @P0 MOV R28, R18 ;  /* 0x00000012001c0202 */ /* 0x000fe20000000f00 */
[----:B------:R-:W-:Y:S01]  /*d3d0*/  IMAD.MOV.U32 R11, RZ, RZ, RZ ;  /* 0x000000ffff0b7224 */ /* 0x000fe200078e00ff */
[----:B------:R-:W-:Y:S01]  /*d3e0*/  IADD3 R0, PT, PT, R10, 0x20, RZ ;  /* 0x000000200a007810 */ /* 0x000fe20007ffe0ff */
[----:B-1----:R1:W2:Y:S01]  /*d3f0*/  LDS.128 R16, [R174] ;  /* 0x00000000ae107984 */ /* 0x0022a20000000c00 */
        /* <DEDUP_REMOVED lines=9> */
[----:B------:R1:W1:Y:S02]  /*d490*/  LDS.128 R8, [R174+0x1000] ;  /* 0x00100000ae087984 */ /* 0x0002640000000c00 */
        /* <DEDUP_REMOVED lines=19> */
.L_x_1209:
[----:B------:R-:W-:Y:S05]  /*d5d0*/  BSYNC.RECONVERGENT B0 ;  /* 0x0000000000007941 */ /* 0x000fea0003800200 */
.L_x_1208:
[----:B---34-:R3:W4:Y:S01]  /*d5e0*/  LDS.128 R4, [R174+0x1800] ;  /* 0x00180000ae047984 */ /* 0x0187220000000c00 */
[----:B------:R-:W-:Y:S05]  /*d5f0*/  @P0 EXIT ;  /* 0x000000000000094d */ /* 0x000fea0003800000 */
[----:B------:R-:W5:Y:S01]  /*d600*/  LDCU.64 UR6, c[0x0][0x408] ;  /* 0x00008100ff0677ac */ /* 0x000f620008000a00 */
[----:B-1-3--:R-:W1:Y:S01]  /*d610*/  LDS.128 R172, [R174+0x2800] ;  /* 0x00280000aeac7984 */ /* 0x00ae620000000c00 */
[----:B------:R-:W-:Y:S01]  /*d620*/  IADD3 R0, P0, PT, R20, 0x20, RZ ;  /* 0x0000002014007810 */ /* 0x000fe20007f1e0ff */
[----:B------:R-:W-:Y:S01]  /*d630*/  IMAD.MOV.U32 R8, RZ, RZ, R2 ;  /* 0x000000ffff087224 */ /* 0x000fe200078e0002 */
        /* <DEDUP_REMOVED lines=18> */
.L_x_1210:
        /* <DEDUP_REMOVED lines=10> */
.L_x_1285:


//--------------------- .text._ZN5flash16flash_fwd_kernelI23Flash_fwd_kernel_traitsILi96ELi64ELi64ELi4ELb0ELb0EN7cutlass6half_tE19Flash_kernel_traitsILi96ELi64ELi64ELi4ES3_EELb0ELb1ELb0ELb1ELb0ELb0ELb1ELb0EEEvNS_16Flash_fwd_paramsE --------------------------
	.section	.text._ZN5flash16flash_fwd_kernelI23Flash_fwd_kernel_traitsILi96ELi64ELi64ELi4ELb0ELb0EN7cutlass6half_tE19Flash_kernel_traitsILi96ELi64ELi64ELi4ES3_EELb0ELb1ELb0ELb1ELb0ELb0ELb1ELb0EEEvNS_16Flash_fwd_paramsE,"ax",@progbits
	.align	128
        .global         _ZN5flash16flash_fwd_kernelI23Flash_fwd_kernel_traitsILi96ELi64ELi64ELi4ELb0ELb0EN7cutlass6half_tE19Flash_kernel_traitsILi96ELi64ELi64ELi4ES3_EELb0ELb1ELb0ELb1ELb0ELb0ELb1ELb0EEEvNS_16Flash_fwd_paramsE
        .type           _ZN5flash16flash_fwd_kernelI23Flash_fwd_kernel_traitsILi96ELi64ELi64ELi4ELb0ELb0EN7cutlass6half_tE19Flash_kernel_traitsILi96ELi64ELi64ELi4ES3_EELb0ELb1ELb0ELb1ELb0ELb0ELb1ELb0EEEvNS_16Flash_fwd_paramsE,@function
        .size           _ZN5flash16flash_fwd_kernelI23Flash_fwd_kernel_traitsILi96ELi64ELi64ELi4ELb0ELb0EN7cutlass6half_tE19Flash_kernel_traitsILi96ELi64ELi64ELi4ES3_EELb0ELb1ELb0ELb1ELb0ELb0ELb1ELb0EEEvNS_16Flash_fwd_paramsE,(.L_x_1286 - _ZN5flash16flash_fwd_kernelI23Flash_fwd_kernel_traitsILi96ELi64ELi64ELi4ELb0ELb0EN7cutlass6half_tE19Flash_kernel_traitsILi96ELi64ELi64ELi4ES3_EELb0ELb1ELb0ELb1ELb0ELb0ELb1ELb0EEEvNS_16Flash_fwd_paramsE)
        .other          _ZN5flash16flash_fwd_kernelI23Flash_fwd_kernel_traitsILi96ELi64ELi64ELi4ELb0ELb0EN7cutlass6half_tE19Flash_kernel_traitsILi96ELi64ELi64ELi4ES3_EELb0ELb1ELb0ELb1ELb0ELb0ELb1ELb0EEEvNS_16Flash_fwd_paramsE,@"STO_CUDA_ENTRY STV_DEFAULT"
_ZN5flash16flash_fwd_kernelI23Flash_fwd_kernel_traitsILi96ELi64ELi64ELi4ELb0ELb0EN7cutlass6half_tE19Flash_kernel_traitsILi96ELi64ELi64ELi4ES3_EELb0ELb1ELb0ELb1ELb0ELb0ELb1ELb0EEEvNS_16Flash_fwd_paramsE:
.text._ZN5flash16flash_fwd_kernelI23Flash_fwd_kernel_traitsILi96ELi64ELi64ELi4ELb0ELb0EN7cutlass6half_tE19Flash_kernel_traitsILi96ELi64ELi64ELi4ES3_EELb0ELb1ELb0ELb1ELb0ELb0ELb1ELb0EEEvNS_16Flash_fwd_paramsE:
        /* <DEDUP_REMOVED lines=22> */
[C---:B------:R-:W-:Y:S01]  /*0160*/  @P2 IADD3 R14, P0, PT, R17.reuse, UR4, RZ ;  /* 0x00000004110e2c10 */ /* 0x040fe2000ff1e0ff */
[----:B------:R-:W4:Y:S03]  /*0170*/  S2R R21, SR_CTAID.X ;  /* 0x0000000000157919 */ /* 0x000f260000002500 */
[C---:B------:R-:W-:Y:S01]  /*0180*/  @P2 IADD3.X R15, PT, PT, R2.reuse, UR5, RZ, P0, !PT ;  /* 0x00000005020f2c10 */ /* 0x040fe200087fe4ff */
[----:B------:R-:W2:Y:S04]  /*0190*/  @!P4 LDC R10, c[0x0][0x434] ;  /* 0x00010d00ff0acb82 */ /* 0x000ea80000000800 */
[----:B------:R-:W5:Y:S02]  /*01a0*/  @P2 LDG.E R14, desc[UR14][R14.64] ;  /* 0x0000000e0e0e2981 */ /* 0x000f64000c1e1900 */
[C---:B------:R-:W-:Y:S01]  /*01b0*/  @P3 IADD3 R8, P1, PT, R17.reuse, UR6, RZ ;  /* 0x0000000611083c10 */ /* 0x040fe2000ff3e0ff */
[----:B------:R-:W-:Y:S01]  /*01c0*/  IMAD.MOV.U32 R11, RZ, RZ, RZ ;  /* 0x000000ffff0b7224 */ /* 0x000fe200078e00ff */
[----:B------:R-:W2:Y:S01]  /*01d0*/  @!P2 LDC R6, c[0x0][0x43c] ;  /* 0x00010f00ff06ab82 */ /* 0x000ea20000000800 */
[----:B-1----:R-:W-:Y:S01]  /*01e0*/  IADD3 R16, P0, PT, R17, R4, RZ ;  /* 0x0000000411107210 */ /* 0x002fe20007f1e0ff */
[----:B------:R-:W1:Y:S04]  /*01f0*/  LDCU.U8 UR4, c[0x0][0x532] ;  /* 0x0000a640ff0477ac */ /* 0x000e680008000000 */
[----:B------:R-:W-:Y:S01]  /*0200*/  IMAD.X R17, R2, 0x1, R5, P0 ;  /* 0x0000000102117824 */ /* 0x000fe200000e0605 */
[----:B------:R-:W-:-:S04]  /*0210*/  ISETP.NE.U32.AND P0, PT, R4, RZ, PT ;  /* 0x000000ff0400720c */ /* 0x000fc80003f05070 */
[----:B------:R-:W-:Y:S02]  /*0220*/  ISETP.NE.AND.EX P0, PT, R5, RZ, PT, P0 ;  /* 0x000000ff0500720c */ /* 0x000fe40003f05300 */
[----:B------:R-:W-:Y:S02]  /*0230*/  @P3 IADD3.X R9, PT, PT, R2, UR7, RZ, P1, !PT ;  /* 0x0000000702093c10 */ /* 0x000fe40008ffe4ff */
[----:B------:R-:W2:Y:S03]  /*0240*/  @!P2 LDC.64 R2, c[0x0][0x488] ;  /* 0x00012200ff02ab82 */ /* 0x000ea60000000a00 */
[----:B------:R4:W5:Y:S01]  /*0250*/  @P3 LDG.E R11, desc[UR14][R8.64] ;  /* 0x0000000e080b3981 */ /* 0x000962000c1e1900 */
[----:B------:R-:W-:Y:S02]  /*0260*/  ISETP.EQ.U32.AND P3, PT, R4, RZ, PT ;  /* 0x000000ff0400720c */ /* 0x000fe40003f62070 */
[----:B-1----:R-:W-:-:S03]  /*0270*/  ISETP.NE.AND P1, PT, RZ, UR4, PT ;  /* 0x00000004ff007c0c */ /* 0x002fc6000bf25270 */
[----:B------:R-:W1:Y:S01]  /*0280*/  @!P0 LDC R4, c[0x0][0x438] ;  /* 0x00010e00ff048b82 */ /* 0x000e620000000800 */
[----:B------:R-:W-:Y:S01]  /*0290*/  ISETP.EQ.OR.EX P3, PT, R5, RZ, !P1, P3 ;  /* 0x000000ff0500720c */ /* 0x000fe20004f62730 */
[----:B---3--:R-:W-:-:S12]  /*02a0*/  IMAD.MOV.U32 R12, RZ, RZ, -0x1 ;  /* 0xffffffffff0c7424 */ /* 0x008fd800078e00ff */
[----:B------:R3:W5:Y:S01]  /*02b0*/  @!P3 LDG.E R12, desc[UR14][R16.64] ;  /* 0x0000000e100cb981 */ /* 0x000762000c1e1900 */
[----:B----4-:R-:W-:Y:S02]  /*02c0*/  IMAD.SHL.U32 R9, R21, 0x40, RZ ;  /* 0x0000004015097824 */ /* 0x010fe400078e00ff */
[----:B--2---:R-:W-:-:S05]  /*02d0*/  @P4 IMAD.IADD R10, R7, 0x1, -R126 ;  /* 0x00000001070a4824 */ /* 0x004fca00078e0a7e */
[----:B------:R-:W-:Y:S01]  /*02e0*/  ISETP.GT.AND P3, PT, R10, R9, PT ;  /* 0x000000090a00720c */ /* 0x000fe20003f64270 */
[----:B-1-3--:R-:W-:-:S12]  /*02f0*/  @!P0 BRA `(.L_x_1211) ;  /* 0x00000000000c8947 */ /* 0x00afd80003800000 */
[----:B------:R-:W2:Y:S02]  /*0300*/  @P1 LDG.E R5, desc[UR14][R16.64+0x4] ;  /* 0x0000040e10051981 */ /* 0x000ea4000c1e1900 */
[----:B--2--5:R-:W-:-:S06]  /*0310*/  @P1 IADD3 R4, PT, PT, R5, -R12, RZ ;  /* 0x8000000c05041210 */ /* 0x024fcc0007ffe0ff */
[----:B------:R1:W5:Y:S02]  /*0320*/  @!P1 LDG.E R4, desc[UR14][R16.64] ;  /* 0x0000000e10049981 */ /* 0x000364000c1e1900 */
.L_x_1211:
        /* <DEDUP_REMOVED lines=49> */
.L_x_1213:
        /* <DEDUP_REMOVED lines=9> */
[----:B------:R-:W-:Y:S01]  /*06d0*/  IMAD.MOV.U32 R19, RZ, RZ, RZ ;  /* 0x000000ffff137224 */ /* 0x000fe200078e00ff */
[----:B------:R-:W-:Y:S01]  /*06e0*/  ISETP.GE.AND P2, PT, R18, R5, PT ;  /* 0x000000051200720c */ /* 0x000fe20003f46270 */
[----:B----4-:R-:W-:Y:S01]  /*06f0*/  IMAD R3, R14, R3, RZ ;  /* 0x000000030e037224 */ /* 0x010fe200078e02ff */
[----:B------:R-:W-:Y:S01]  /*0700*/  ISETP.NE.AND P3, PT, R126, -0x1, PT ;  /* 0xffffffff7e00780c */ /* 0x000fe20003f65270 */
[----:B------:R-:W-:Y:S01]  /*0710*/  IMAD.X R7, RZ, RZ, R7, P0 ;  /* 0x000000ffff077224 */ /* 0x000fe200000e0607 */
[----:B------:R-:W-:Y:S01]  /*0720*/  IADD3 R2, PT, PT, R18, 0x20, RZ ;  /* 0x0000002012027810 */ /* 0x000fe20007ffe0ff */
[----:B------:R-:W-:Y:S01]  /*0730*/  IMAD.WIDE.U32 R16, R21, 0x40, R18 ;  /* 0x0000004015107825 */ /* 0x000fe200078e0012 */
[----:B------:R-:W-:Y:S01]  /*0740*/  SEL R11, R11, R126, !P3 ;  /* 0x0000007e0b0b7207 */ /* 0x000fe20005800000 */
[----:B------:R-:W-:Y:S01]  /*0750*/  BSSY.RECONVERGENT B0, `(.L_x_1214) ;  /* 0x000001b000007945 */ /* 0x000fe20003800200 */
[----:B------:R-:W-:Y:S01]  /*0760*/  ISETP.GE.AND P0, PT, R2, R5, PT ;  /* 0x000000050200720c */ /* 0x000fe20003f06270 */
[----:B-1----:R-:W-:Y:S01]  /*0770*/  IMAD.WIDE.U32 R6, R14, UR4, R6 ;  /* 0x000000040e067c25 */ /* 0x002fe2000f8e0006 */
[----:B------:R-:W-:-:S02]  /*0780*/  ISETP.NE.AND P5, PT, R13, RZ, PT ;  /* 0x000000ff0d00720c */ /* 0x000fc40003fa5270 */
[----:B------:R-:W-:Y:S01]  /*0790*/  LOP3.LUT R4, R13, 0x20, RZ, 0xfc, !PT ;  /* 0x000000200d047812 */ /* 0x000fe200078efcff */
[----:B------:R-:W-:Y:S02]  /*07a0*/  IMAD R21, R14, UR5, R7 ;  /* 0x000000050e157c24 */ /* 0x000fe4000f8e0207 */
[----:B------:R-:W-:Y:S01]  /*07b0*/  @!P1 IMAD R3, R0, R23, R3 ;  /* 0x0000001700039224 */ /* 0x000fe200078e0203 */
[----:B------:R-:W-:Y:S01]  /*07c0*/  SEL R0, R11, RZ, P1 ;  /* 0x000000ff0b007207 */ /* 0x000fe20000800000 */
[----:B------:R-:W-:Y:S01]  /*07d0*/  IMAD R10, R9, R12, RZ ;  /* 0x0000000c090a7224 */ /* 0x000fe200078e02ff */
        /* <DEDUP_REMOVED lines=18> */
.L_x_1215:
[----:B------:R-:W-:Y:S05]  /*0900*/  BSYNC.RECONVERGENT B0 ;  /* 0x0000000000007941 */ /* 0x000fea0003800200 */
.L_x_1214:
        /* <DEDUP_REMOVED lines=12> */
[----:B------:R-:W1:Y:S03]  /*09d0*/  LDCU.64 UR4, c[0x0][0x3f0] ;  /* 0x00007e00ff0477ac */ /* 0x000e660008000a00 */
[----:B------:R-:W-:Y:S01]  /*09e0*/  IMAD.X R8, RZ, RZ, R17, P0 ;  /* 0x000000ffff087224 */ /* 0x000fe200000e0611 */
[----:B------:R-:W3:Y:S03]  /*09f0*/  LDCU UR8, c[0x0][0x440] ;  /* 0x00008800ff0877ac */ /* 0x000ee60008000800 */
[----:B--2---:R-:W-:-:S02]  /*0a00*/  IMAD R8, R8, UR6, RZ ;  /* 0x0000000608087c24 */ /* 0x004fc4000f8e02ff */
[----:B------:R-:W-:-:S04]  /*0a10*/  IMAD.WIDE.U32 R6, R3, UR6, R6 ;  /* 0x0000000603067c25 */ /* 0x000fc8000f8e0006 */
[----:B------:R-:W-:Y:S01]  /*0a20*/  IMAD R8, R3, UR7, R8 ;  /* 0x0000000703087c24 */ /* 0x000fe2000f8e0208 */
[----:B-1----:R-:W-:Y:S02]  /*0a30*/  LEA R14, P0, R6, UR4, 0x1 ;  /* 0x00000004060e7c11 */ /* 0x002fe4000f8008ff */
[----:B---3--:R-:W-:Y:S01]  /*0a40*/  ISETP.GE.AND P2, PT, R13, UR8, PT ;  /* 0x000000080d007c0c */ /* 0x008fe2000bf46270 */
[----:B------:R-:W-:Y:S01]  /*0a50*/  IMAD.IADD R3, R7, 0x1, R8 ;  /* 0x0000000107037824 */ /* 0x000fe200078e0208 */
[----:B------:R-:W-:-:S04]  /*0a60*/  ISETP.GE.AND P1, PT, R4, UR8, PT ;  /* 0x0000000804007c0c */ /* 0x000fc8000bf26270 */
[----:B------:R-:W-:Y:S02]  /*0a70*/  LEA.HI.X R15, R6, UR5, R3, 0x1, P0 ;  /* 0x00000005060f7c11 */ /* 0x000fe400080f0c03 */
[----:B------:R-:W-:-:S05]  /*0a80*/  ISETP.GE.AND P0, PT, R9, UR8, PT ;  /* 0x0000000809007c0c */ /* 0x000fca000bf06270 */
[----:B------:R2:W-:Y:S04]  /*0a90*/  @!P2 STG.E.128 desc[UR14][R14.64], RZ ;  /* 0x000000ff0e00a986 */ /* 0x0005e8000c101d0e */
[----:B------:R2:W-:Y:S04]  /*0aa0*/  @!P1 STG.E.128 desc[UR14][R14.64+0x40], RZ ;  /* 0x000040ff0e009986 */ /* 0x0005e8000c101d0e */
[----:B------:R2:W-:Y:S02]  /*0ab0*/  @!P0 STG.E.128 desc[UR14][R14.64+0x80], RZ ;  /* 0x000080ff0e008986 */ /* 0x0005e4000c101d0e */
.L_x_1217:
[----:B------:R-:W-:Y:S05]  /*0ac0*/  BSYNC.RECONVERGENT B0 ;  /* 0x0000000000007941 */ /* 0x000fea0003800200 */
.L_x_1216:
        /* <DEDUP_REMOVED lines=11> */
.L_x_1219:
[----:B------:R-:W-:Y:S05]  /*0b80*/  BSYNC.RECONVERGENT B0 ;  /* 0x0000000000007941 */ /* 0x000fea0003800200 */
.L_x_1218:
        /* <DEDUP_REMOVED lines=10> */
.L_x_1212:
        /* <DEDUP_REMOVED lines=22> */
.L_x_1220:
[----:B------:R-:W1:Y:S01]  /*0d90*/  LDC.64 R96, c[0x0][0x3b8] ;  /* 0x0000ee00ff607b82 */ /* 0x000e620000000a00 */
[----:B------:R-:W-:-:S05]  /*0da0*/  IADD3 R18, PT, PT, R11, R12, RZ ;  /* 0x0000000c0b127210 */ /* 0x000fca0007ffe0ff */
[C---:B-1----:R-:W-:Y:S02]  /*0db0*/  IMAD R6, R18.reuse, R97, RZ ;  /* 0x0000006112067224 */ /* 0x042fe400078e02ff */
[----:B------:R-:W-:-:S05]  /*0dc0*/  IMAD.WIDE.U32 R18, R18, R96, RZ ;  /* 0x0000006012127225 */ /* 0x000fca00078e00ff */
[----:B------:R-:W-:-:S07]  /*0dd0*/  IADD3 R6, PT, PT, R19, R6, RZ ;  /* 0x0000000613067210 */ /* 0x000fce0007ffe0ff */
.L_x_1221:
        /* <DEDUP_REMOVED lines=39> */
.L_x_1222:
[----:B------:R-:W1:Y:S01]  /*1050*/  LDC.64 R88, c[0x0][0x3c0] ;  /* 0x0000f000ff587b82 */ /* 0x000e620000000a00 */
[----:B------:R-:W-:-:S05]  /*1060*/  IADD3 R11, PT, PT, R11, R12, RZ ;  /* 0x0000000c0b0b7210 */ /* 0x000fca0007ffe0ff */
[C---:B-1----:R-:W-:Y:S02]  /*1070*/  IMAD R5, R11.reuse, R89, RZ ;  /* 0x000000590b057224 */ /* 0x042fe400078e02ff */
[----:B------:R-:W-:-:S05]  /*1080*/  IMAD.WIDE.U32 R22, R11, R88, RZ ;  /* 0x000000580b167225 */ /* 0x000fca00078e00ff */
[----:B------:R-:W-:-:S07]  /*1090*/  IADD3 R5, PT, PT, R23, R5, RZ ;  /* 0x0000000517057210 */ /* 0x000fce0007ffe0ff */
.L_x_1223:
        /* <DEDUP_REMOVED lines=11> */
[C---:B------:R-:W-:Y:S01]  /*1150*/  IADD3 R22, P0, PT, R130.reuse, R22, RZ ;  /* 0x0000001682167210 */ /* 0x040fe20007f1e0ff */
        /* <DEDUP_REMOVED lines=9> */
[----:B------:R-:W-:Y:S01]  /*11f0*/  IMAD.WIDE.U32 R22, R12, R88, R22 ;  /* 0x000000580c167225 */ /* 0x000fe200078e0016 */
[----:B------:R-:W-:Y:S02]  /*1200*/  LOP3.LUT R6, R131, 0x1f20, RZ, 0xc0, !PT ;  /* 0x00001f2083067812 */ /* 0x000fe400078ec0ff */
[----:B------:R-:W-:Y:S01]  /*1210*/  LOP3.LUT R127, R127, 0x18, R114, 0x78, !PT ;  /* 0x000000187f7f7812 */ /* 0x000fe200078e7872 */
[C---:B-1----:R-:W-:Y:S01]  /*1220*/  IMAD R5, R7.reuse, UR4, RZ ;  /* 0x0000000407057c24 */ /* 0x042fe2000f8e02ff */
        /* <DEDUP_REMOVED lines=52> */
.L_x_1226:
[----:B------:R2:W-:Y:S02]  /*1570*/  STS.128 [R127+0x2000], RZ ;  /* 0x002000ff7f007388 */ /* 0x0005e40000000c00 */
.L_x_1225:
[----:B------:R-:W-:Y:S05]  /*1580*/  BSYNC.RECONVERGENT B0 ;  /* 0x0000000000007941 */ /* 0x000fea0003800200 */
.L_x_1224:
        /* <DEDUP_REMOVED lines=37> */
.L_x_1229:
[----:B------:R4:W-:Y:S02]  /*17e0*/  STS.128 [R127+0x2800], RZ ;  /* 0x002800ff7f007388 */ /* 0x0009e40000000c00 */
.L_x_1228:
[----:B------:R-:W-:Y:S05]  /*17f0*/  BSYNC.RECONVERGENT B0 ;  /* 0x0000000000007941 */ /* 0x000fea0003800200 */
.L_x_1227:
        /* <DEDUP_REMOVED lines=30> */
.L_x_1232:
[----:B------:R3:W-:Y:S02]  /*19e0*/  STS.128 [R127+0x5000], RZ ;  /* 0x005000ff7f007388 */ /* 0x0007e40000000c00 */
.L_x_1231:
[----:B------:R-:W-:Y:S05]  /*19f0*/  BSYNC.RECONVERGENT B0 ;  /* 0x0000000000007941 */ /* 0x000fea0003800200 */
.L_x_1230:
        /* <DEDUP_REMOVED lines=27> */
.L_x_1235:
[----:B------:R1:W-:Y:S02]  /*1bb0*/  STS.128 [R127+0x5800], RZ ;  /* 0x005800ff7f007388 */ /* 0x0003e40000000c00 */
.L_x_1234:
[----:B------:R-:W-:Y:S05]  /*1bc0*/  BSYNC.RECONVERGENT B0 ;  /* 0x0000000000007941 */ /* 0x000fea0003800200 */
.L_x_1233:
        /* <DEDUP_REMOVED lines=52> */
.L_x_1238:
[----:B------:R2:W-:Y:S01]  /*1f10*/  STS.128 [R127+0x8000], RZ ;  /* 0x008000ff7f007388 */ /* 0x0005e20000000c00 */
[----:B------:R-:W-:Y:S05]  /*1f20*/  BRA `(.L_x_1239) ;  /* 0x00000000000c7947 */ /* 0x000fea0003800000 */
.L_x_1237:
[----:B------:R1:W-:Y:S04]  /*1f30*/  STS.128 [R127+0x6000], RZ ;  /* 0x006000ff7f007388 */ /* 0x0003e80000000c00 */
[----:B------:R1:W-:Y:S04]  /*1f40*/  STS.128 [R127+0x7000], RZ ;  /* 0x007000ff7f007388 */ /* 0x0003e80000000c00 */
[----:B------:R1:W-:Y:S02]  /*1f50*/  STS.128 [R127+0x8000], RZ ;  /* 0x008000ff7f007388 */ /* 0x0003e40000000c00 */
.L_x_1239:
[----:B------:R-:W-:Y:S05]  /*1f60*/  BSYNC.RECONVERGENT B0 ;  /* 0x0000000000007941 */ /* 0x000fea0003800200 */
.L_x_1236:
        /* <DEDUP_REMOVED lines=30> */
.L_x_1242:
[----:B------:R2:W-:Y:S02]  /*2150*/  STS.128 [R127+0x8800], RZ ;  /* 0x008800ff7f007388 */ /* 0x0005e40000000c00 */
.L_x_1241:
[----:B------:R-:W-:Y:S05]  /*2160*/  BSYNC.RECONVERGENT B0 ;  /* 0x0000000000007941 */ /* 0x000fea0003800200 */
.L_x_1240:
[C---:B------:R-:W-:Y:S01]  /*2170*/  IMAD.SHL.U32 R116, R114.reuse, 0x4, RZ ;  /* 0x0000000472747824 */ /* 0x040fe200078e00ff */
[C---:B------:R-:W-:Y:S01]  /*2180*/  LOP3.LUT P6, RZ, R114.reuse, 0x4, RZ, 0xc0, !PT ;  /* 0x0000000472ff7812 */ /* 0x040fe200078cc0ff */
[C---:B------:R-:W-:Y:S01]  /*2190*/  IMAD.SHL.U32 R98, R114.reuse, 0x20, RZ ;  /* 0x0000002072627824 */ /* 0x040fe200078e00ff */
[----:B------:R-:W5:Y:S01]  /*21a0*/  LDCU UR4, c[0x0][0x50c] ;  /* 0x0000a180ff0477ac */ /* 0x000f620008000800 */
[----:B------:R-:W-:Y:S01]  /*21b0*/  IMAD.SHL.U32 R117, R114, 0x10, RZ ;  /* 0x0000001072757824 */ /* 0x000fe200078e00ff */
[----:B------:R-:W-:Y:S01]  /*21c0*/  LOP3.LUT R7, R116, 0x18, RZ, 0xc0, !PT ;  /* 0x0000001874077812 */ /* 0x000fe200078ec0ff */
[----:B------:R-:W-:Y:S01]  /*21d0*/  IMAD.MOV.U32 R90, RZ, RZ, 0x20 ;  /* 0x00000020ff5a7424 */ /* 0x000fe200078e00ff */
[----:B------:R-:W0:Y:S02]  /*21e0*/  LDGDEPBAR ;  /* 0x00000000000079af */ /* 0x000e240000000000 */
        /* <DEDUP_REMOVED lines=17> */
[----:B------:R-:W-:Y:S04]  /*2300*/  LDSM.16.M88.4 R80, [R102] ;  /* 0x000000006650783b */ /* 0x000fe80000000200 */
[----:B---3--:R-:W3:Y:S04]  /*2310*/  LDSM.16.M88.4 R16, [R100+0x3000] ;  /* 0x003000006410783b */ /* 0x008ee80000000200 */
[----:B------:R-:W-:Y:S04]  /*2320*/  LDSM.16.M88.4 R64, [R115+0x1000] ;  /* 0x001000007340783b */ /* 0x000fe80000000200 */
[----:B------:R-:W4:Y:S04]  /*2330*/  LDSM.16.M88.4 R8, [R101+0x4000] ;  /* 0x004000006508783b */ /* 0x000f280000000200 */
[----:B------:R-:W5:Y:S04]  /*2340*/  LDSM.16.M88.4 R36, [R101+0x3800] ;  /* 0x003800006524783b */ /* 0x000f680000000200 */
[----:B------:R-:W5:Y:S04]  /*2350*/  LDSM.16.M88.4 R28, [R101+0x3c00] ;  /* 0x003c0000651c783b */ /* 0x000f680000000200 */
[----:B------:R-:W5:Y:S04]  /*2360*/  LDSM.16.M88.4 R4, [R100+0x3400] ;  /* 0x003400006404783b */ /* 0x000f680000000200 */
[----:B------:R-:W-:Y:S01]  /*2370*/  LDSM.16.M88.4 R32, [R102+0x1000] ;  /* 0x001000006620783b */ /* 0x000fe20000000200 */
[C---:B-1----:R-:W-:Y:S03]  /*2380*/  HMMA.16816.F32 R12, R68.reuse, R24, RZ ;  /* 0x00000018440c723c */ /* 0x042fe600000018ff */
[----:B------:R-:W1:Y:S04]  /*2390*/  LDSM.16.M88.4 R84, [R100+0x4000] ;  /* 0x004000006454783b */ /* 0x000e680000000200 */
[----:B------:R-:W1:Y:S01]  /*23a0*/  LDSM.16.M88.4 R92, [R100+0x3800] ;  /* 0x00380000645c783b */ /* 0x000e620000000200 */
[C---:B------:R-:W-:Y:S03]  /*23b0*/  HMMA.16816.F32 R24, R68.reuse, R26, RZ ;  /* 0x0000001a4418723c */ /* 0x040fe600000018ff */
[----:B------:R-:W1:Y:S04]  /*23c0*/  LDSM.16.M88.4 R76, [R100+0x3c00] ;  /* 0x003c0000644c783b */ /* 0x000e680000000200 */
[----:B------:R-:W-:Y:S01]  /*23d0*/  LDSM.16.M88.4 R20, [R115+0x2000] ;  /* 0x002000007314783b */ /* 0x000fe20000000200 */
[----:B--2---:R-:W-:Y:S03]  /*23e0*/  HMMA.16816.F32 R48, R68, R44, RZ ;  /* 0x0000002c4430723c */ /* 0x004fe600000018ff */
[----:B------:R-:W-:Y:S04]  /*23f0*/  LDSM.16.M88.4 R60, [R101+0x4400] ;  /* 0x00440000653c783b */ /* 0x000fe80000000200 */
[----:B------:R-:W-:Y:S01]  /*2400*/  LDSM.16.M88.4 R56, [R101+0x4800] ;  /* 0x004800006538783b */ /* 0x000fe20000000200 */
[C---:B---3--:R-:W-:Y:S03]  /*2410*/  HMMA.16816.F32 R12, R80.reuse, R16, R12 ;  /* 0x00000010500c723c */ /* 0x048fe6000000180c */
[----:B------:R-:W-:Y:S05]  /*2420*/  LDSM.16.M88.4 R52, [R101+0x4c00] ;  /* 0x004c00006534783b */ /* 0x000fea0000000200 */
[----:B------:R-:W-:Y:S01]  /*2430*/  HMMA.16816.F32 R24, R80, R18, R24 ;  /* 0x000000125018723c */ /* 0x000fe20000001818 */
[----:B------:R-:W2:Y:S07]  /*2440*/  LDSM.16.M88.4 R16, [R101+0x5000] ;  /* 0x005000006510783b */ /* 0x000eae0000000200 */
[----:B------:R-:W-:Y:S08]  /*2450*/  HMMA.16816.F32 R44, R68, R46, RZ ;  /* 0x0000002e442c723c */ /* 0x000ff000000018ff */
[----:B----4-:R-:W-:Y:S08]  /*2460*/  HMMA.16816.F32 R12, R64, R8, R12 ;  /* 0x00000008400c723c */ /* 0x010ff0000000180c */
[C---:B-----5:R-:W-:Y:S08]  /*2470*/  HMMA.16816.F32 R40, R68.reuse, R36, RZ ;  /* 0x000000244428723c */ /* 0x060ff000000018ff */
[C---:B------:R-:W-:Y:S08]  /*2480*/  HMMA.16816.F32 R36, R68.reuse, R38, RZ ;  /* 0x000000264424723c */ /* 0x040ff000000018ff */
[C---:B------:R-:W-:Y:S08]  /*2490*/  HMMA.16816.F32 R72, R68.reuse, R28, RZ ;  /* 0x0000001c4448723c */ /* 0x040ff000000018ff */
[----:B------:R-:W-:Y:S01]  /*24a0*/  HMMA.16816.F32 R68, R68, R30, RZ ;  /* 0x0000001e4444723c */ /* 0x000fe200000018ff */
[----:B------:R-:W-:Y:S07]  /*24b0*/  LDSM.16.M88.4 R28, [R100+0x4400] ;  /* 0x00440000641c783b */ /* 0x000fee0000000200 */
[C---:B------:R-:W-:Y:S08]  /*24c0*/  HMMA.16816.F32 R48, R80.reuse, R4, R48 ;  /* 0x000000045030723c */ /* 0x040ff00000001830 */
[----:B------:R-:W-:Y:S01]  /*24d0*/  HMMA.16816.F32 R44, R80, R6, R44 ;  /* 0x00000006502c723c */ /* 0x000fe2000000182c */
[----:B------:R-:W-:Y:S07]  /*24e0*/  LDSM.16.M88.4 R4, [R100+0x5000] ;  /* 0x005000006404783b */ /* 0x000fee0000000200 */
[----:B------:R-:W-:Y:S01]  /*24f0*/  HMMA.16816.F32 R24, R64, R10, R24 ;  /* 0x0000000a4018723c */ /* 0x000fe20000001818 */
[----:B------:R3:W4:Y:S07]  /*2500*/  LDSM.16.M88.4 R8, [R102+0x2000] ;  /* 0x002000006608783b */ /* 0x00072e0000000200 */
[----:B-1----:R-:W-:Y:S08]  /*2510*/  HMMA.16816.F32 R12, R32, R84, R12 ;  /* 0x00000054200c723c */ /* 0x002ff0000000180c */
[C---:B------:R-:W-:Y:S08]  /*2520*/  HMMA.16816.F32 R40, R80.reuse, R92, R40 ;  /* 0x0000005c5028723c */ /* 0x040ff00000001828 */
[----:B------:R-:W-:Y:S01]  /*2530*/  HMMA.16816.F32 R36, R80, R94, R36 ;  /* 0x0000005e5024723c */ /* 0x000fe20000001824 */
[----:B---3--:R-:W-:-:S07]  /*2540*/  VIMNMX R102, PT, PT, R2, R3, PT ;  /* 0x0000000302667248 */ /* 0x008fce0003fe0100 */
[C---:B------:R-:W-:Y:S08]  /*2550*/  HMMA.16816.F32 R72, R80.reuse, R76, R72 ;  /* 0x0000004c5048723c */ /* 0x040ff00000001848 */
[----:B------:R-:W-:Y:S01]  /*2560*/  HMMA.16816.F32 R68, R80, R78, R68 ;  /* 0x0000004e5044723c */ /* 0x000fe20000001844 */
[----:B------:R-:W1:Y:S04]  /*2570*/  LDSM.16.M88.4 R80, [R100+0x4800] ;  /* 0x004800006450783b */ /* 0x000e680000000200 */
[----:B------:R-:W3:Y:S03]  /*2580*/  LDSM.16.M88.4 R76, [R100+0x4c00] ;  /* 0x004c0000644c783b */ /* 0x000ee60000000200 */
[----:B--2---:R-:W-:Y:S08]  /*2590*/  HMMA.16816.F32 R12, R20, R16, R12 ;  /* 0x00000010140c723c */ /* 0x004ff0000000180c */
[C---:B------:R-:W-:Y:S08]  /*25a0*/  HMMA.16816.F32 R48, R64.reuse, R60, R48 ;  /* 0x0000003c4030723c */ /* 0x040ff00000001830 */
[C---:B------:R-:W-:Y:S08]  /*25b0*/  HMMA.16816.F32 R44, R64.reuse, R62, R44 ;  /* 0x0000003e402c723c */ /* 0x040ff0000000182c */
[C---:B------:R-:W-:Y:S08]  /*25c0*/  HMMA.16816.F32 R40, R64.reuse, R56, R40 ;  /* 0x000000384028723c */ /* 0x040ff00000001828 */
[C---:B------:R-:W-:Y:S08]  /*25d0*/  HMMA.16816.F32 R36, R64.reuse, R58, R36 ;  /* 0x0000003a4024723c */ /* 0x040ff00000001824 */
[C---:B------:R-:W-:Y:S08]  /*25e0*/  HMMA.16816.F32 R72, R64.reuse, R52, R72 ;  /* 0x000000344048723c */ /* 0x040ff00000001848 */
[----:B------:R-:W-:Y:S08]  /*25f0*/  HMMA.16816.F32 R68, R64, R54, R68 ;  /* 0x000000364044723c */ /* 0x000ff00000001844 */
[----:B----4-:R-:W-:Y:S08]  /*2600*/  HMMA.16816.F32 R12, R8, R4, R12 ;  /* 0x00000004080c723c */ /* 0x010ff0000000180c */
[C---:B------:R-:W-:Y:S01]  /*2610*/  HMMA.16816.F32 R24, R32.reuse, R86, R24 ;  /* 0x000000562018723c */ /* 0x040fe20000001818 */
[----:B------:R-:W2:Y:S07]  /*2620*/  LDSM.16.M88.4 R84, [R101+0x5400] ;  /* 0x005400006554783b */ /* 0x000eae0000000200 */
[C---:B------:R-:W-:Y:S03]  /*2630*/  HMMA.16816.F32 R48, R32.reuse, R28, R48 ;  /* 0x0000001c2030723c */ /* 0x040fe60000001830 */
[----:B------:R-:W-:Y:S01]  /*2640*/  FMUL.FTZ R12, R12, UR4 ;  /* 0x000000040c0c7c20 */ /* 0x000fe20008410000 */
[----:B------:R-:W-:Y:S01]  /*2650*/  FMUL.FTZ R13, R13, UR4 ;  /* 0x000000040d0d7c20 */ /* 0x000fe20008410000 */
[----:B------:R-:W-:Y:S01]  /*2660*/  FMUL.FTZ R57, R14, UR4 ;  /* 0x000000040e397c20 */ /* 0x000fe20008410000 */
[----:B------:R-:W-:Y:S01]  /*2670*/  FMUL.FTZ R52, R15, UR4 ;  /* 0x000000040f347c20 */ /* 0x000fe20008410000 */
[----:B------:R-:W-:Y:S01]  /*2680*/  MUFU.TANH R53, R12 ;  /* 0x0000000c00357308 */ /* 0x000fe20000002400 */
[C---:B------:R-:W-:Y:S01]  /*2690*/  HMMA.16816.F32 R44, R32.reuse, R30, R44 ;  /* 0x0000001e202c723c */ /* 0x040fe2000000182c */
[----:B------:R-:W4:Y:S06]  /*26a0*/  LDSM.16.M88.4 R28, [R100+0x5400] ;  /* 0x00540000641c783b */ /* 0x000f2c0000000200 */
[----:B------:R5:W4:Y:S01]  /*26b0*/  MUFU.TANH R55, R13 ;  /* 0x0000000d00377308 */ /* 0x000b220000002400 */
[C---:B-1----:R-:W-:Y:S07]  /*26c0*/  HMMA.16816.F32 R40, R32.reuse, R80, R40 ;  /* 0x000000502028723c */ /* 0x042fee0000001828 */
[----:B------:R-:W1:Y:S01]  /*26d0*/  MUFU.TANH R57, R57 ;  /* 0x0000003900397308 */ /* 0x000e620000002400 */
[C---:B------:R-:W-:Y:S08]  /*26e0*/  HMMA.16816.F32 R36, R32.reuse, R82, R36 ;  /* 0x000000522024723c */ /* 0x040ff00000001824 */
[C---:B---3--:R-:W-:Y:S01]  /*26f0*/  HMMA.16816.F32 R72, R32.reuse, R76, R72 ;  /* 0x0000004c2048723c */ /* 0x048fe20000001848 */
[----:B-----5:R-:W-:Y:S07]  /*2700*/  LDSM.16.M88.4 R12, [R100+0x5c00] ;  /* 0x005c0000640c783b */ /* 0x020fee0000000200 */
[----:B------:R-:W-:Y:S01]  /*2710*/  HMMA.16816.F32 R68, R32, R78, R68 ;  /* 0x0000004e2044723c */ /* 0x000fe20000001844 */
[----:B------:R-:W3:Y:S07]  /*2720*/  LDSM.16.M88.4 R32, [R101+0x5c00] ;  /* 0x005c00006520783b */ /* 0x000eee0000000200 */
[C---:B------:R-:W-:Y:S01]  /*2730*/  HMMA.16816.F32 R24, R20.reuse, R18, R24 ;  /* 0x000000121418723c */ /* 0x040fe20000001818 */
[----:B------:R5:W1:Y:S07]  /*2740*/  LDSM.16.M88.4 R16, [R101+0x5800] ;  /* 0x005800006510783b */ /* 0x000a6e0000000200 */
[C---:B--2---:R-:W-:Y:S08]  /*2750*/  HMMA.16816.F32 R48, R20.reuse, R84, R48 ;  /* 0x000000541430723c */ /* 0x044ff00000001830 */
[----:B------:R-:W-:Y:S08]  /*2760*/  HMMA.16816.F32 R44, R20, R86, R44 ;  /* 0x00000056142c723c */ /* 0x000ff0000000182c */
[----:B------:R-:W-:Y:S01]  /*2770*/  HMMA.16816.F32 R24, R8, R6, R24 ;  /* 0x000000060818723c */ /* 0x000fe20000001818 */
[----:B------:R-:W2:Y:S01]  /*2780*/  LDSM.16.M88.4 R4, [R100+0x5800] ;  /* 0x005800006404783b */ /* 0x000ea20000000200 */
[----:B-----5:R-:W-:Y:S01]  /*2790*/  VIADDMNMX R101, R2, 0x8, R3, PT ;  /* 0x0000000802657846 */ /* 0x020fe20003800103 */
[----:B------:R-:W-:Y:S01]  /*27a0*/  IMAD.SHL.U32 R2, R114, 0x2, RZ ;  /* 0x0000000272027824 */ /* 0x000fe200078e00ff */
[----:B------:R-:W-:-:S04]  /*27b0*/  DEPBAR.LE SB0, 0x0 ;  /* 0x000080000000791a */ /* 0x000fc80000000000 */
[----:B----4-:R-:W-:Y:S01]  /*27c0*/  HMMA.16816.F32 R48, R8, R28, R48 ;  /* 0x0000001c0830723c */ /* 0x010fe20000001830 */
[----:B------:R-:W-:-:S05]  /*27d0*/  LOP3.LUT R2, R2, 0x6, RZ, 0xc0, !PT ;  /* 0x0000000602027812 */ /* 0x000fca00078ec0ff */
[----:B------:R-:W-:Y:S02]  /*27e0*/  IMAD R2, R99, 0x40, R2 ;  /* 0x0000004063027824 */ /* 0x000fe400078e0202 */
[----:B---3--:R-:W-:Y:S03]  /*27f0*/  HMMA.16816.F32 R68, R20, R34, R68 ;  /* 0x000000221444723c */ /* 0x008fe60000001844 */
[----:B------:R-:W-:Y:S01]  /*2800*/  FMUL.FTZ R25, R25, UR4 ;  /* 0x0000000419197c20 */ /* 0x000fe20008410000 */
[----:B------:R-:W-:Y:S01]  /*2810*/  FMUL.FTZ R27, R27, UR4 ;  /* 0x000000041b1b7c20 */ /* 0x000fe20008410000 */
[----:B------:R-:W-:-:S03]  /*2820*/  FMUL.FTZ R24, R24, UR4 ;  /* 0x0000000418187c20 */ /* 0x000fc60008410000 */
[----:B-1----:R-:W-:Y:S01]  /*2830*/  HMMA.16816.F32 R40, R20, R16, R40 ;  /* 0x000000101428723c */ /* 0x002fe20000001828 */
[----:B------:R-:W-:Y:S01]  /*2840*/  MUFU.TANH R17, R52 ;  /* 0x0000003400117308 */ /* 0x000fe20000002400 */
[----:B------:R-:W-:-:S06]  /*2850*/  VIADD R16, R2, 0xffffffd1 ;  /* 0xffffffd102107836 */ /* 0x000fcc0000000000 */
[----:B------:R-:W-:Y:S01]  /*2860*/  HMMA.16816.F32 R36, R20, R18, R36 ;  /* 0x000000121424723c */ /* 0x000fe20000001824 */
[----:B------:R-:W-:Y:S01]  /*2870*/  FMUL.FTZ R19, R26, UR4 ;  /* 0x000000041a137c20 */ /* 0x000fe20008410000 */
[----:B------:R-:W-:Y:S01]  /*2880*/  MUFU.TANH R29, R24 ;  /* 0x00000018001d7308 */ /* 0x000fe20000002400 */
[----:B------:R-:W-:-:S05]  /*2890*/  VIADD R18, R2, 0xffffffd9 ;  /* 0xffffffd902127836 */ /* 0x000fca0000000000 */
[----:B------:R-:W-:Y:S01]  /*28a0*/  HMMA.16816.F32 R72, R20, R32, R72 ;  /* 0x000000201448723c */ /* 0x000fe20000001848 */
[----:B------:R-:W-:Y:S01]  /*28b0*/  FMUL.FTZ R21, R48, UR4 ;  /* 0x0000000430157c20 */ /* 0x000fe20008410000 */
[----:B------:R-:W-:Y:S01]  /*28c0*/  MUFU.TANH R19, R19 ;  /* 0x0000001300137308 */ /* 0x000fe20000002400 */
[----:B------:R-:W-:Y:S01]  /*28d0*/  FMUL.FTZ R23, R49, UR4 ;  /* 0x0000000431177c20 */ /* 0x000fe20008410000 */
[----:B------:R-:W-:-:S04]  /*28e0*/  VIADD R20, R2, 0xffffffd8 ;  /* 0xffffffd802147836 */ /* 0x000fc80000000000 */
[C---:B------:R-:W-:Y:S01]  /*28f0*/  HMMA.16816.F32 R68, R8.reuse, R14, R68 ;  /* 0x0000000e0844723c */ /* 0x040fe20000001844 */
[----:B------:R-:W-:Y:S01]  /*2900*/  FMUL.FTZ R15, R51, UR4 ;  /* 0x00000004330f7c20 */ /* 0x000fe20008410000 */
[----:B------:R-:W-:Y:S06]  /*2910*/  MUFU.TANH R25, R25 ;  /* 0x0000001900197308 */ /* 0x000fec0000002400 */
[C---:B------:R-:W-:Y:S02]  /*2920*/  HMMA.16816.F32 R44, R8.reuse, R30, R44 ;  /* 0x0000001e082c723c */ /* 0x040fe4000000182c */
[----:B------:R-:W-:Y:S06]  /*2930*/  MUFU.TANH R27, R27 ;  /* 0x0000001b001b7308 */ /* 0x000fec0000002400 */
[----:B--2---:R-:W-:Y:S01]  /*2940*/  HMMA.16816.F32 R40, R8, R4, R40 ;  /* 0x000000040828723c */ /* 0x004fe20000001828 */
[----:B------:R-:W-:Y:S01]  /*2950*/  FMUL.FTZ R5, R50, UR4 ;  /* 0x0000000432057c20 */ /* 0x000fe20008410000 */
[----:B------:R-:W-:Y:S01]  /*2960*/  VIADD R4, R2, 0xffffffc1 ;  /* 0xffffffc102047836 */ /* 0x000fe20000000000 */
[----:B------:R-:W-:Y:S01]  /*2970*/  MUFU.TANH R21, R21 ;  /* 0x0000001500157308 */ /* 0x000fe20000002400 */
[----:B------:R-:W-:Y:S01]  /*2980*/  FMUL.FTZ R69, R69, UR4 ;  /* 0x0000000445457c20 */ /* 0x000fe20008410000 */
[----:B------:R-:W-:-:S02]  /*2990*/  FMUL.FTZ R71, R71, UR4 ;  /* 0x0000000447477c20 */ /* 0x000fc40008410000 */
[----:B------:R-:W-:Y:S01]  /*29a0*/  ISETP.GE.AND P5, PT, R4, R102, PT ;  /* 0x000000660400720c */ /* 0x000fe20003fa6270 */
[C---:B------:R-:W-:Y:S01]  /*29b0*/  HMMA.16816.F32 R36, R8.reuse, R6, R36 ;  /* 0x000000060824723c */ /* 0x040fe20000001824 */
[----:B------:R-:W-:Y:S01]  /*29c0*/  VIADD R6, R2, 0xfffffff8 ;  /* 0xfffffff802067836 */ /* 0x000fe20000000000 */
[-C--:B------:R-:W-:Y:S01]  /*29d0*/  ISETP.GE.AND P2, PT, R4, R101.reuse, PT ;  /* 0x000000650400720c */ /* 0x080fe20003f46270 */
[----:B------:R-:W-:Y:S01]  /*29e0*/  MUFU.TANH R5, R5 ;  /* 0x0000000500057308 */ /* 0x000fe20000002400 */
[----:B------:R-:W-:Y:S01]  /*29f0*/  I2FP.F32.U32 R4, R4 ;  /* 0x0000000400047245 */ /* 0x000fe20000201000 */
[----:B------:R-:W-:Y:S01]  /*2a00*/  FMUL.FTZ R7, R44, UR4 ;  /* 0x000000042c077c20 */ /* 0x000fe20008410000 */
[----:B------:R-:W-:Y:S01]  /*2a10*/  ISETP.GE.AND P0, PT, R6, R102, PT ;  /* 0x000000660600720c */ /* 0x000fe20003f06270 */
[----:B------:R-:W-:Y:S01]  /*2a20*/  FMUL.FTZ R47, R47, UR4 ;  /* 0x000000042f2f7c20 */ /* 0x000fe20008410000 */
[----:B------:R-:W-:Y:S01]  /*2a30*/  HMMA.16816.F32 R72, R8, R12, R72 ;  /* 0x0000000c0848723c */ /* 0x000fe20000001848 */
[----:B------:R-:W-:Y:S01]  /*2a40*/  FMUL.FTZ R9, R68, UR4 ;  /* 0x0000000444097c20 */ /* 0x000fe20008410000 */
[----:B------:R-:W-:Y:S01]  /*2a50*/  FMUL.FTZ R11, R70, UR4 ;  /* 0x00000004460b7c20 */ /* 0x000fe20008410000 */
[----:B------:R-:W-:Y:S01]  /*2a60*/  VIADD R8, R2, 0xffffffc0 ;  /* 0xffffffc002087836 */ /* 0x000fe20000000000 */
[-C--:B------:R-:W-:Y:S01]  /*2a70*/  ISETP.GE.AND P3, PT, R6, R101.reuse, PT ;  /* 0x000000650600720c */ /* 0x080fe20003f66270 */
[----:B------:R-:W-:Y:S01]  /*2a80*/  FFMA.FTZ R12, R4, R0, R55 ;  /* 0x00000000040c7223 */ /* 0x000fe20000010037 */
[----:B------:R-:W-:Y:S01]  /*2a90*/  I2FP.F32.U32 R6, R6 ;  /* 0x0000000600067245 */ /* 0x000fe20000201000 */
[----:B------:R-:W1:Y:S01]  /*2aa0*/  MUFU.TANH R9, R9 ;  /* 0x0000000900097308 */ /* 0x000e620000002400 */
[C---:B------:R-:W-:Y:S01]  /*2ab0*/  ISETP.GE.AND P4, PT, R8.reuse, R102, PT ;  /* 0x000000660800720c */ /* 0x040fe20003f86270 */
[----:B------:R-:W-:Y:S01]  /*2ac0*/  FMUL.FTZ R45, R45, UR4 ;  /* 0x000000042d2d7c20 */ /* 0x000fe20008410000 */
[----:B------:R-:W-:Y:S01]  /*2ad0*/  ISETP.GE.AND P1, PT, R8, R101, PT ;  /* 0x000000650800720c */ /* 0x000fe20003f26270 */
[----:B------:R-:W-:Y:S01]  /*2ae0*/  FMUL.FTZ R46, R46, UR4 ;  /* 0x000000042e2e7c20 */ /* 0x000fe20008410000 */
[----:B------:R-:W-:Y:S01]  /*2af0*/  I2FP.F32.U32 R8, R8 ;  /* 0x0000000800087245 */ /* 0x000fe20000201000 */
[----:B------:R-:W-:Y:S01]  /*2b00*/  FMUL.FTZ R41, R41, UR4 ;  /* 0x0000000429297c20 */ /* 0x000fe20008410000 */
[----:B------:R-:W-:Y:S01]  /*2b10*/  FSEL R12, R12, -INF , !P5 ;  /* 0xff8000000c0c7808 */ /* 0x000fe20006800000 */
[----:B------:R-:W2:Y:S01]  /*2b20*/  MUFU.TANH R11, R11 ;  /* 0x0000000b000b7308 */ /* 0x000ea20000002400 */
[----:B------:R-:W-:Y:S01]  /*2b30*/  FMUL.FTZ R43, R43, UR4 ;  /* 0x000000042b2b7c20 */ /* 0x000fe20008410000 */
[CC--:B------:R-:W-:Y:S01]  /*2b40*/  FFMA.FTZ R14, R8.reuse, R0.reuse, R53 ;  /* 0x00000000080e7223 */ /* 0x0c0fe20000010035 */
[----:B------:R-:W-:Y:S01]  /*2b50*/  FFMA.FTZ R13, R8, R0, R57 ;  /* 0x00000000080d7223 */ /* 0x000fe20000010039 */
[----:B------:R-:W-:-:S02]  /*2b60*/  VIADD R8, R2, 0xffffffc8 ;  /* 0xffffffc802087836 */ /* 0x000fc40000000000 */
[----:B------:R-:W-:Y:S01]  /*2b70*/  FMUL.FTZ R40, R40, UR4 ;  /* 0x0000000428287c20 */ /* 0x000fe20008410000 */
[----:B------:R-:W-:Y:S01]  /*2b80*/  FMUL.FTZ R42, R42, UR4 ;  /* 0x000000042a2a7c20 */ /* 0x000fe20008410000 */
[----:B------:R-:W-:Y:S01]  /*2b90*/  FSEL R14, R14, -INF , !P4 ;  /* 0xff8000000e0e7808 */ /* 0x000fe20006000000 */
[----:B------:R-:W3:Y:S01]  /*2ba0*/  MUFU.TANH R23, R23 ;  /* 0x0000001700177308 */ /* 0x000ee20000002400 */
[----:B------:R-:W-:Y:S01]  /*2bb0*/  FSEL R13, R13, -INF , !P1 ;  /* 0xff8000000d0d7808 */ /* 0x000fe20004800000 */
[----:B-1----:R-:W-:Y:S01]  /*2bc0*/  FFMA.FTZ R9, R6, R0, R9 ;  /* 0x0000000006097223 */ /* 0x002fe20000010009 */
[----:B------:R-:W-:Y:S01]  /*2bd0*/  ISETP.GE.AND P4, PT, R8, R102, PT ;  /* 0x000000660800720c */ /* 0x000fe20003f86270 */
[----:B------:R-:W-:Y:S01]  /*2be0*/  FMUL.FTZ R72, R72, UR4 ;  /* 0x0000000448487c20 */ /* 0x000fe20008410000 */
[----:B------:R-:W-:Y:S01]  /*2bf0*/  ISETP.GE.AND P1, PT, R8, R101, PT ;  /* 0x000000650800720c */ /* 0x000fe20003f26270 */
[----:B------:R-:W-:Y:S01]  /*2c00*/  FMUL.FTZ R37, R37, UR4 ;  /* 0x0000000425257c20 */ /* 0x000fe20008410000 */
[----:B------:R-:W-:Y:S01]  /*2c10*/  FSEL R87, R9, -INF , !P0 ;  /* 0xff80000009577808 */ /* 0x000fe20004000000 */
[----:B------:R-:W1:Y:S01]  /*2c20*/  MUFU.TANH R15, R15 ;  /* 0x0000000f000f7308 */ /* 0x000e620000002400 */
[----:B------:R-:W-:Y:S01]  /*2c30*/  I2FP.F32.U32 R8, R8 ;  /* 0x0000000800087245 */ /* 0x000fe20000201000 */
[-C--:B--2---:R-:W-:Y:S01]  /*2c40*/  FFMA.FTZ R35, R6, R0.reuse, R11 ;  /* 0x0000000006237223 */ /* 0x084fe2000001000b */
[----:B------:R-:W-:Y:S01]  /*2c50*/  FFMA.FTZ R11, R4, R0, R17 ;  /* 0x00000000040b7223 */ /* 0x000fe20000010011 */
[----:B------:R-:W-:-:S02]  /*2c60*/  VIADD R6, R2, 0xffffffc9 ;  /* 0xffffffc902067836 */ /* 0x000fc40000000000 */
[----:B------:R-:W-:Y:S01]  /*2c70*/  FMUL.FTZ R39, R39, UR4 ;  /* 0x0000000427277c20 */ /* 0x000fe20008410000 */
[----:B------:R-:W-:Y:S01]  /*2c80*/  VIADD R4, R2, 0xffffffd0 ;  /* 0xffffffd002047836 */ /* 0x000fe20000000000 */
[----:B------:R-:W-:Y:S01]  /*2c90*/  FSEL R35, R35, -INF , !P3 ;  /* 0xff80000023237808 */ /* 0x000fe20005800000 */
[----:B------:R-:W2:Y:S01]  /*2ca0*/  MUFU.TANH R3, R45 ;  /* 0x0000002d00037308 */ /* 0x000ea20000002400 */
[----:B------:R-:W-:Y:S01]  /*2cb0*/  ISETP.GE.AND P0, PT, R6, R102, PT ;  /* 0x000000660600720c */ /* 0x000fe20003f06270 */
[-C--:B------:R-:W-:Y:S01]  /*2cc0*/  FFMA.FTZ R10, R8, R0.reuse, R29 ;  /* 0x00000000080a7223 */ /* 0x080fe2000001001d */
[-C--:B------:R-:W-:Y:S01]  /*2cd0*/  ISETP.GE.AND P3, PT, R6, R101.reuse, PT ;  /* 0x000000650600720c */ /* 0x080fe20003f66270 */
[----:B------:R-:W-:Y:S01]  /*2ce0*/  FFMA.FTZ R17, R8, R0, R19 ;  /* 0x0000000008117223 */ /* 0x000fe20000010013 */
[----:B------:R-:W-:Y:S01]  /*2cf0*/  FSEL R11, R11, -INF , !P2 ;  /* 0xff8000000b0b7808 */ /* 0x000fe20005000000 */
[----:B------:R-:W-:Y:S01]  /*2d00*/  FMUL.FTZ R36, R36, UR4 ;  /* 0x0000000424247c20 */ /* 0x000fe20008410000 */
[----:B------:R-:W-:Y:S01]  /*2d10*/  I2FP.F32.U32 R6, R6 ;  /* 0x0000000600067245 */ /* 0x000fe20000201000 */
[----:B------:R-:W4:Y:S01]  /*2d20*/  MUFU.TANH R7, R7 ;  /* 0x0000000700077308 */ /* 0x000f220000002400 */
[----:B------:R-:W-:Y:S01]  /*2d30*/  ISETP.GE.AND P5, PT, R4, R102, PT ;  /* 0x000000660400720c */ /* 0x000fe20003fa6270 */
[----:B------:R-:W-:Y:S01]  /*2d40*/  FMUL.FTZ R38, R38, UR4 ;  /* 0x0000000426267c20 */ /* 0x000fe20008410000 */
[-C--:B------:R-:W-:Y:S01]  /*2d50*/  ISETP.GE.AND P2, PT, R4, R101.reuse, PT ;  /* 0x000000650400720c */ /* 0x080fe20003f46270 */
[C---:B------:R-:W-:Y:S01]  /*2d60*/  FFMA.FTZ R8, R6.reuse, R0, R25 ;  /* 0x0000000006087223 */ /* 0x040fe20000010019 */
[----:B------:R-:W-:Y:S01]  /*2d70*/  I2FP.F32.U32 R4, R4 ;  /* 0x0000000400047245 */ /* 0x000fe20000201000 */
[-C--:B------:R-:W-:Y:S01]  /*2d80*/  FFMA.FTZ R9, R6, R0.reuse, R27 ;  /* 0x0000000006097223 */ /* 0x080fe2000001001b */
[----:B------:R-:W-:Y:S01]  /*2d90*/  FSEL R10, R10, -INF , !P4 ;  /* 0xff8000000a0a7808 */ /* 0x000fe20006000000 */
[----:B------:R-:W5:Y:S01]  /*2da0*/  MUFU.TANH R33, R46 ;  /* 0x0000002e00217308 */ /* 0x000f620000002400 */
[----:B------:R-:W-:Y:S01]  /*2db0*/  FSEL R17, R17, -INF , !P1 ;  /* 0xff80000011117808 */ /* 0x000fe20004800000 */
[CC--:B------:R-:W-:Y:S01]  /*2dc0*/  FFMA.FTZ R6, R4.reuse, R0.reuse, R21 ;  /* 0x0000000004067223 */ /* 0x0c0fe20000010015 */
[----:B------:R-:W-:Y:S01]  /*2dd0*/  FFMA.FTZ R5, R4, R0, R5 ;  /* 0x0000000004057223 */ /* 0x000fe20000010005 */
[C---:B------:R-:W-:Y:S01]  /*2de0*/  ISETP.GE.AND P4, PT, R16.reuse, R102, PT ;  /* 0x000000661000720c */ /* 0x040fe20003f86270 */
[----:B------:R-:W-:Y:S01]  /*2df0*/  FMUL.FTZ R73, R73, UR4 ;  /* 0x0000000449497c20 */ /* 0x000fe20008410000 */
[----:B------:R-:W-:Y:S01]  /*2e00*/  ISETP.GE.AND P1, PT, R16, R101, PT ;  /* 0x000000651000720c */ /* 0x000fe20003f26270 */
[----:B------:R-:W-:Y:S01]  /*2e10*/  FMUL.FTZ R75, R75, UR4 ;  /* 0x000000044b4b7c20 */ /* 0x000fe20008410000 */
[----:B------:R-:W5:Y:S01]  /*2e20*/  MUFU.TANH R47, R47 ;  /* 0x0000002f002f7308 */ /* 0x000f620000002400 */
[----:B------:R-:W-:Y:S01]  /*2e30*/  FSEL R6, R6, -INF , !P5 ;  /* 0xff80000006067808 */ /* 0x000fe20006800000 */
[----:B------:R-:W-:Y:S01]  /*2e40*/  FMUL.FTZ R74, R74, UR4 ;  /* 0x000000044a4a7c20 */ /* 0x000fe20008410000 */
[----:B------:R-:W-:-:S02]  /*2e50*/  FSEL R29, R5, -INF , !P2 ;  /* 0xff800000051d7808 */ /* 0x000fc40005000000 */
[----:B------:R-:W-:Y:S02]  /*2e60*/  I2FP.F32.U32 R16, R16 ;  /* 0x0000001000107245 */ /* 0x000fe40000201000 */
[----:B------:R-:W-:Y:S01]  /*2e70*/  FSEL R8, R8, -INF , !P0 ;  /* 0xff80000008087808 */ /* 0x000fe20004000000 */
[----:B------:R-:W5:Y:S01]  /*2e80*/  MUFU.TANH R31, R40 ;  /* 0x00000028001f7308 */ /* 0x000f620000002400 */
[----:B------:R-:W-:Y:S01]  /*2e90*/  FSEL R9, R9, -INF , !P3 ;  /* 0xff80000009097808 */ /* 0x000fe20005800000 */
[----:B---3--:R-:W-:Y:S01]  /*2ea0*/  FFMA.FTZ R23, R16, R0, R23 ;  /* 0x0000000010177223 */ /* 0x008fe20000010017 */
[----:B------:R-:W-:Y:S01]  /*2eb0*/  ISETP.GE.AND P5, PT, R18, R102, PT ;  /* 0x000000661200720c */ /* 0x000fe20003fa6270 */
[----:B-1----:R-:W-:Y:S01]  /*2ec0*/  FFMA.FTZ R16, R16, R0, R15 ;  /* 0x0000000010107223 */ /* 0x002fe2000001000f */
[-C--:B------:R-:W-:Y:S01]  /*2ed0*/  ISETP.GE.AND P2, PT, R18, R101.reuse, PT ;  /* 0x000000651200720c */ /* 0x080fe20003f46270 */
[----:B------:R-:W-:Y:S01]  /*2ee0*/  VIADD R15, R2, 0xffffffe8 ;  /* 0xffffffe8020f7836 */ /* 0x000fe20000000000 */
[C---:B------:R-:W-:Y:S01]  /*2ef0*/  ISETP.GE.AND P0, PT, R20.reuse, R102, PT ;  /* 0x000000661400720c */ /* 0x040fe20003f06270 */
[----:B------:R-:W-:Y:S01]  /*2f00*/  MUFU.TANH R41, R41 ;  /* 0x0000002900297308 */ /* 0x000fe20000002400 */
[----:B------:R-:W-:-:S02]  /*2f10*/  ISETP.GE.AND P3, PT, R20, R101, PT ;  /* 0x000000651400720c */ /* 0x000fc40003f66270 */
[----:B------:R-:W-:Y:S02]  /*2f20*/  I2FP.F32.U32 R18, R18 ;  /* 0x0000001200127245 */ /* 0x000fe40000201000 */
[----:B------:R-:W-:Y:S02]  /*2f30*/  I2FP.F32.U32 R20, R20 ;  /* 0x0000001400147245 */ /* 0x000fe40000201000 */
[----:B------:R-:W-:Y:S01]  /*2f40*/  FSEL R30, R23, -INF , !P4 ;  /* 0xff800000171e7808 */ /* 0x000fe20006000000 */
[----:B------:R-:W1:Y:S01]  /*2f50*/  MUFU.TANH R45, R42 ;  /* 0x0000002a002d7308 */ /* 0x000e620000002400 */
[-C--:B--2---:R-:W-:Y:S01]  /*2f60*/  FFMA.FTZ R22, R18, R0.reuse, R3 ;  /* 0x0000000012167223 */ /* 0x084fe20000010003 */
[CC--:B----4-:R-:W-:Y:S01]  /*2f70*/  FFMA.FTZ R4, R20.reuse, R0.reuse, R7 ;  /* 0x0000000014047223 */ /* 0x0d0fe20000010007 */
[-C--:B-----5:R-:W-:Y:S01]  /*2f80*/  FFMA.FTZ R21, R20, R0.reuse, R33 ;  /* 0x0000000014157223 */ /* 0x0a0fe20000010021 */
[----:B------:R-:W-:Y:S01]  /*2f90*/  FFMA.FTZ R5, R18, R0, R47 ;  /* 0x0000000012057223 */ /* 0x000fe2000001002f */
[----:B------:R-:W-:Y:S01]  /*2fa0*/  VIADD R3, R2, 0xffffffe0 ;  /* 0xffffffe002037836 */ /* 0x000fe20000000000 */
[----:B------:R-:W-:Y:S01]  /*2fb0*/  FSEL R7, R16, -INF , !P1 ;  /* 0xff80000010077808 */ /* 0x000fe20004800000 */
[----:B------:R-:W-:Y:S01]  /*2fc0*/  VIADD R18, R2, 0xffffffe1 ;  /* 0xffffffe102127836 */ /* 0x000fe20000000000 */
[----:B------:R-:W2:Y:S01]  /*2fd0*/  MUFU.TANH R43, R43 ;  /* 0x0000002b002b7308 */ /* 0x000ea20000002400 */
[----:B------:R-:W-:-:S02]  /*2fe0*/  FSEL R4, R4, -INF , !P0 ;  /* 0xff80000004047808 */ /* 0x000fc40004000000 */
[CC--:B------:R-:W-:Y:S02]  /*2ff0*/  ISETP.GE.AND P4, PT, R3.reuse, R102.reuse, PT ;  /* 0x000000660300720c */ /* 0x0c0fe40003f86270 */
[----:B------:R-:W-:Y:S02]  /*3000*/  ISETP.GE.AND P1, PT, R3, R101, PT ;  /* 0x000000650300720c */ /* 0x000fe40003f26270 */
[----:B------:R-:W-:Y:S01]  /*3010*/  I2FP.F32.U32 R16, R3 ;  /* 0x0000000300107245 */ /* 0x000fe20000201000 */
[----:B------:R-:W-:Y:S01]  /*3020*/  MUFU.TANH R37, R37 ;  /* 0x0000002500257308 */ /* 0x000fe20000002400 */
[----:B------:R-:W-:Y:S02]  /*3030*/  FSEL R21, R21, -INF , !P3 ;  /* 0xff80000015157808 */ /* 0x000fe40005800000 */
[----:B------:R-:W-:Y:S01]  /*3040*/  ISETP.GE.AND P0, PT, R18, R102, PT ;  /* 0x000000661200720c */ /* 0x000fe20003f06270 */
[-C--:B------:R-:W-:Y:S01]  /*3050*/  FFMA.FTZ R31, R16, R0.reuse, R31 ;  /* 0x00000000101f7223 */ /* 0x080fe2000001001f */
[----:B------:R-:W-:Y:S01]  /*3060*/  ISETP.GE.AND P3, PT, R18, R101, PT ;  /* 0x000000651200720c */ /* 0x000fe20003f66270 */
[----:B-1----:R-:W-:Y:S01]  /*3070*/  FFMA.FTZ R45, R16, R0, R45 ;  /* 0x00000000102d7223 */ /* 0x002fe2000001002d */
[----:B------:R-:W-:Y:S01]  /*3080*/  I2FP.F32.U32 R18, R18 ;  /* 0x0000001200127245 */ /* 0x000fe20000201000 */
[----:B------:R-:W1:Y:S01]  /*3090*/  MUFU.TANH R3, R72 ;  /* 0x0000004800037308 */ /* 0x000e620000002400 */
[----:B------:R-:W-:Y:S01]  /*30a0*/  VIADD R16, R2, 0xfffffff0 ;  /* 0xfffffff002107836 */ /* 0x000fe20000000000 */
[----:B------:R-:W-:-:S02]  /*30b0*/  FSEL R22, R22, -INF , !P5 ;  /* 0xff80000016167808 */ /* 0x000fc40006800000 */
[CC--:B------:R-:W-:Y:S01]  /*30c0*/  FFMA.FTZ R41, R18.reuse, R0.reuse, R41 ;  /* 0x0000000012297223 */ /* 0x0c0fe20000010029 */
[----:B--2---:R-:W-:Y:S01]  /*30d0*/  FFMA.FTZ R43, R18, R0, R43 ;  /* 0x00000000122b7223 */ /* 0x004fe2000001002b */
[----:B------:R-:W-:Y:S01]  /*30e0*/  VIADD R18, R2, 0xffffffe9 ;  /* 0xffffffe902127836 */ /* 0x000fe20000000000 */
[----:B------:R-:W-:Y:S01]  /*30f0*/  FSEL R5, R5, -INF , !P2 ;  /* 0xff80000005057808 */ /* 0x000fe20005000000 */
[----:B------:R-:W-:Y:S01]  /*3100*/  MUFU.TANH R39, R39 ;  /* 0x0000002700277308 */ /* 0x000fe20000002400 */
[----:B------:R-:W-:Y:S02]  /*3110*/  FSEL R120, R41, -INF , !P0 ;  /* 0xff80000029787808 */ /* 0x000fe40004000000 */
[----:B------:R-:W-:Y:S02]  /*3120*/  FSEL R119, R43, -INF , !P3 ;  /* 0xff8000002b777808 */ /* 0x000fe40005800000 */
[C---:B------:R-:W-:Y:S02]  /*3130*/  ISETP.GE.AND P0, PT, R16.reuse, R102, PT ;  /* 0x000000661000720c */ /* 0x040fe40003f06270 */
[----:B------:R-:W-:Y:S01]  /*3140*/  ISETP.GE.AND P3, PT, R16, R101, PT ;  /* 0x000000651000720c */ /* 0x000fe20003f66270 */
[----:B------:R-:W2:Y:S01]  /*3150*/  MUFU.TANH R19, R36 ;  /* 0x0000002400137308 */ /* 0x000ea20000002400 */
[----:B------:R-:W-:-:S02]  /*3160*/  I2FP.F32.U32 R16, R16 ;  /* 0x0000001000107245 */ /* 0x000fc40000201000 */
[----:B------:R-:W-:Y:S02]  /*3170*/  FSEL R132, R31, -INF , !P4 ;  /* 0xff8000001f847808 */ /* 0x000fe40006000000 */
[----:B------:R-:W-:Y:S01]  /*3180*/  FSEL R121, R45, -INF , !P1 ;  /* 0xff8000002d797808 */ /* 0x000fe20004800000 */
[----:B-1----:R-:W-:Y:S01]  /*3190*/  FFMA.FTZ R3, R16, R0, R3 ;  /* 0x0000000010037223 */ /* 0x002fe20000010003 */
[CC--:B------:R-:W-:Y:S01]  /*31a0*/  ISETP.GE.AND P5, PT, R15.reuse, R102.reuse, PT ;  /* 0x000000660f00720c */ /* 0x0c0fe20003fa6270 */
[----:B------:R-:W1:Y:S01]  /*31b0*/  MUFU.TANH R25, R38 ;  /* 0x0000002600197308 */ /* 0x000e620000002400 */
[----:B------:R-:W-:Y:S02]  /*31c0*/  ISETP.GE.AND P2, PT, R15, R101, PT ;  /* 0x000000650f00720c */ /* 0x000fe40003f46270 */
[----:B------:R-:W-:Y:S02]  /*31d0*/  I2FP.F32.U32 R20, R15 ;  /* 0x0000000f00147245 */ /* 0x000fe40000201000 */
[----:B------:R-:W-:-:S02]  /*31e0*/  ISETP.GE.AND P4, PT, R18, R102, PT ;  /* 0x000000661200720c */ /* 0x000fc40003f86270 */
[----:B------:R-:W-:Y:S01]  /*31f0*/  ISETP.GE.AND P1, PT, R18, R101, PT ;  /* 0x000000651200720c */ /* 0x000fe20003f26270 */
[----:B------:R-:W-:Y:S01]  /*3200*/  MUFU.TANH R73, R73 ;  /* 0x0000004900497308 */ /* 0x000fe20000002400 */
[----:B------:R-:W-:Y:S01]  /*3210*/  I2FP.F32.U32 R18, R18 ;  /* 0x0000001200127245 */ /* 0x000fe20000201000 */
[-C--:B--2---:R-:W-:Y:S01]  /*3220*/  FFMA.FTZ R19, R20, R0.reuse, R19 ;  /* 0x0000000014137223 */ /* 0x084fe20000010013 */
[----:B------:R-:W-:Y:S02]  /*3230*/  FSEL R110, R3, -INF , !P0 ;  /* 0xff800000036e7808 */ /* 0x000fe40004000000 */
[----:B------:R-:W-:Y:S01]  /*3240*/  ISETP.NE.AND P0, PT, R99, 0x1, PT ;  /* 0x000000016300780c */ /* 0x000fe20003f05270 */
[CC--:B------:R-:W-:Y:S01]  /*3250*/  FFMA.FTZ R37, R18.reuse, R0.reuse, R37 ;  /* 0x0000000012257223 */ /* 0x0c0fe20000010025 */
[----:B------:R-:W-:Y:S01]  /*3260*/  FFMA.FTZ R39, R18, R0, R39 ;  /* 0x0000000012277223 */ /* 0x000fe20000010027 */
[----:B------:R-:W2:Y:S01]  /*3270*/  MUFU.TANH R15, R74 ;  /* 0x0000004a000f7308 */ /* 0x000ea20000002400 */
[----:B------:R-:W-:-:S02]  /*3280*/  VIADD R18, R2, 0xfffffff1 ;  /* 0xfffffff102127836 */ /* 0x000fc40000000000 */
[----:B-1----:R-:W-:Y:S01]  /*3290*/  FFMA.FTZ R25, R20, R0, R25 ;  /* 0x0000000014197223 */ /* 0x002fe20000010019 */
[----:B------:R-:W-:Y:S01]  /*32a0*/  VIADD R2, R2, 0xfffffff9 ;  /* 0xfffffff902027836 */ /* 0x000fe20000000000 */
[----:B------:R-:W-:Y:S02]  /*32b0*/  FSEL R128, R19, -INF , !P5 ;  /* 0xff80000013807808 */ /* 0x000fe40006800000 */
[----:B------:R-:W-:Y:S01]  /*32c0*/  FSEL R112, R37, -INF , !P4 ;  /* 0xff80000025707808 */ /* 0x000fe20006000000 */
[----:B------:R-:W1:Y:S01]  /*32d0*/  MUFU.TANH R75, R75 ;  /* 0x0000004b004b7308 */ /* 0x000e620000002400 */
[----:B------:R-:W-:Y:S02]  /*32e0*/  FSEL R109, R25, -INF , !P2 ;  /* 0xff800000196d7808 */ /* 0x000fe40005000000 */
[----:B------:R-:W-:Y:S01]  /*32f0*/  FSEL R113, R39, -INF , !P1 ;  /* 0xff80000027717808 */ /* 0x000fe20004800000 */
[----:B------:R-:W-:Y:S01]  /*3300*/  BAR.SYNC.DEFER_BLOCKING 0x0 ;  /* 0x0000000000007b1d */ /* 0x000fe20000010000 */
[----:B------:R-:W-:-:S02]  /*3310*/  ISETP.GE.AND P5, PT, R18, R102, PT ;  /* 0x000000661200720c */ /* 0x000fc40003fa6270 */
[-C--:B------:R-:W-:Y:S02]  /*3320*/  ISETP.GE.AND P2, PT, R18, R101.reuse, PT ;  /* 0x000000651200720c */ /* 0x080fe40003f46270 */
[C---:B------:R-:W-:Y:S01]  /*3330*/  ISETP.GE.AND P4, PT, R2.reuse, R102, PT ;  /* 0x000000660200720c */ /* 0x040fe20003f86270 */
[----:B------:R-:W3:Y:S01]  /*3340*/  MUFU.TANH R69, R69 ;  /* 0x0000004500457308 */ /* 0x000ee20000002400 */
[----:B------:R-:W-:Y:S01]  /*3350*/  ISETP.GE.AND P1, PT, R2, R101, PT ;  /* 0x000000650200720c */ /* 0x000fe20003f26270 */
[----:B--2---:R-:W-:Y:S01]  /*3360*/  FFMA.FTZ R15, R16, R0, R15 ;  /* 0x00000000100f7223 */ /* 0x004fe2000001000f */
[----:B------:R-:W-:Y:S02]  /*3370*/  I2FP.F32.U32 R18, R18 ;  /* 0x0000001200127245 */ /* 0x000fe40000201000 */
[----:B------:R-:W-:Y:S02]  /*3380*/  I2FP.F32.U32 R2, R2 ;  /* 0x0000000200027245 */ /* 0x000fe40000201000 */
[----:B------:R-:W-:Y:S01]  /*3390*/  FSEL R85, R15, -INF , !P3 ;  /* 0xff8000000f557808 */ /* 0x000fe20005800000 */
[----:B------:R-:W2:Y:S01]  /*33a0*/  MUFU.TANH R71, R71 ;  /* 0x0000004700477308 */ /* 0x000ea20000002400 */
[CC--:B------:R-:W-:Y:S01]  /*33b0*/  FFMA.FTZ R73, R18.reuse, R0.reuse, R73 ;  /* 0x0000000012497223 */ /* 0x0c0fe20000010049 */
[----:B-1----:R-:W-:-:S04]  /*33c0*/  FFMA.FTZ R75, R18, R0, R75 ;  /* 0x00000000124b7223 */ /* 0x002fc8000001004b */
[----:B------:R-:W-:Y:S02]  /*33d0*/  FSEL R108, R73, -INF , !P5 ;  /* 0xff800000496c7808 */ /* 0x000fe40006800000 */
[----:B------:R-:W-:Y:S01]  /*33e0*/  FSEL R84, R75, -INF , !P2 ;  /* 0xff8000004b547808 */ /* 0x000fe20005000000 */
[----:B---3--:R-:W-:-:S05]  /*33f0*/  FFMA.FTZ R69, R2, R0, R69 ;  /* 0x0000000002457223 */ /* 0x008fca0000010045 */
[----:B------:R-:W-:Y:S01]  /*3400*/  FSEL R86, R69, -INF , !P4 ;  /* 0xff80000045567808 */ /* 0x000fe20006000000 */
[----:B--2---:R-:W-:-:S05]  /*3410*/  FFMA.FTZ R34, R2, R0, R71 ;  /* 0x0000000002227223 */ /* 0x004fca0000010047 */
        /* <DEDUP_REMOVED lines=49> */
.L_x_1245:
[----:B------:R3:W-:Y:S02]  /*3730*/  STS.128 [R127+0x5800], RZ ;  /* 0x005800ff7f007388 */ /* 0x0007e40000000c00 */
.L_x_1246:
[----:B------:R-:W-:Y:S05]  /*3740*/  BSYNC.RECONVERGENT B0 ;  /* 0x0000000000007941 */ /* 0x000fea0003800200 */
.L_x_1244:
[----:B------:R-:W0:Y:S02]  /*3750*/  LDGDEPBAR ;  /* 0x00000000000079af */ /* 0x000e240000000000 */
.L_x_1243:
[----:B-1----:R-:W-:Y:S01]  /*3760*/  FMNMX3.FTZ R19, R14, R12, R10, !PT ;  /* 0x0000000c0e137276 */ /* 0x002fe2000781000a */
[----:B------:R-:W1:Y:S01]  /*3770*/  LDCU UR4, c[0x0][0x45c] ;  /* 0x00008b80ff0477ac */ /* 0x000e620008000800 */
        /* <DEDUP_REMOVED lines=16> */
[----:B------:R-:W4:Y:S01]  /*3880*/  SHFL.BFLY PT, R16, R19, 0x2, 0x1f ;  /* 0x0c401f0013107f89 */ /* 0x000f2200000e0000 */
[----:B------:R-:W-:-:S02]  /*3890*/  MOV R129, 0xffffffff ;  /* 0xffffffff00817802 */ /* 0x000fc40000000f00 */
[----:B------:R-:W-:Y:S01]  /*38a0*/  LEA R100, R100, UR5, 0x1 ;  /* 0x0000000564647c11 */ /* 0x000fe2000f8e08ff */
[----:B------:R-:W5:Y:S03]  /*38b0*/  SHFL.BFLY PT, R15, R18, 0x2, 0x1f ;  /* 0x0c401f00120f7f89 */ /* 0x000f6600000e0000 */
[----:B------:R-:W-:Y:S01]  /*38c0*/  IADD3 R33, PT, PT, R90, R100, RZ ;  /* 0x000000645a217210 */ /* 0x000fe20007ffe0ff */
[----:B------:R-:W-:Y:S04]  /*38d0*/  LDSM.16.MT88.4 R60, [R100+0x7000] ;  /* 0x00700000643c783b */ /* 0x000fe80000004200 */
[----:B------:R-:W-:Y:S04]  /*38e0*/  LDSM.16.MT88.4 R68, [R33+0x6000] ;  /* 0x006000002144783b */ /* 0x000fe80000004200 */
[----:B------:R-:W-:Y:S04]  /*38f0*/  LDSM.16.MT88.4 R40, [R100+0x8000] ;  /* 0x008000006428783b */ /* 0x000fe80000004200 */
[----:B------:R-:W-:Y:S01]  /*3900*/  LDSM.16.MT88.4 R76, [R100+0x6000] ;  /* 0x00600000644c783b */ /* 0x000fe20000004200 */
[----:B----4-:R-:W-:-:S03]  /*3910*/  FMNMX.FTZ R16, R19, R16, !PT ;  /* 0x0000001013107209 */ /* 0x010fc60007810000 */
[----:B------:R-:W-:Y:S01]  /*3920*/  LDSM.16.MT88.4 R52, [R33+0x7000] ;  /* 0x007000002134783b */ /* 0x000fe20000004200 */
[----:B-----5:R-:W-:-:S03]  /*3930*/  FMNMX.FTZ R15, R18, R15, !PT ;  /* 0x0000000f120f7209 */ /* 0x020fc60007810000 */
[----:B------:R-:W4:Y:S04]  /*3940*/  SHFL.BFLY PT, R3, R16, 0x1, 0x1f ;  /* 0x0c201f0010037f89 */ /* 0x000f2800000e0000 */
[----:B------:R-:W5:Y:S04]  /*3950*/  SHFL.BFLY PT, R2, R15, 0x1, 0x1f ;  /* 0x0c201f000f027f89 */ /* 0x000f6800000e0000 */
[----:B--2---:R-:W-:Y:S01]  /*3960*/  LDSM.16.MT88.4 R24, [R100+0x6400] ;  /* 0x006400006418783b */ /* 0x004fe20000004200 */
[----:B----4-:R-:W-:Y:S02]  /*3970*/  FMNMX.FTZ R3, R16, R3, !PT ;  /* 0x0000000310037209 */ /* 0x010fe40007810000 */
[----:B-----5:R-:W-:-:S03]  /*3980*/  FMNMX.FTZ R2, R15, R2, !PT ;  /* 0x000000020f027209 */ /* 0x020fc60007810000 */
[C---:B-1----:R-:W-:Y:S01]  /*3990*/  FMUL.FTZ R107, R3.reuse, UR4 ;  /* 0x00000004036b7c20 */ /* 0x042fe20008410000 */
        /* <DEDUP_REMOVED lines=25> */
[----:B------:R-:W4:Y:S01]  /*3b30*/  LDSM.16.MT88.4 R12, [R33+0x6400] ;  /* 0x00640000210c783b */ /* 0x000f220000004200 */
[----:B------:R-:W5:Y:S01]  /*3b40*/  MUFU.EX2 R103, R103 ;  /* 0x0000006700677308 */ /* 0x000f620000000800 */
[--C-:B------:R-:W-:Y:S01]  /*3b50*/  FFMA.FTZ R111, R120, UR4, -R107.reuse ;  /* 0x00000004786f7c23 */ /* 0x100fe2000801086b */
[--C-:B------:R-:W-:Y:S01]  /*3b60*/  FFMA.FTZ R132, R132, UR4, -R107.reuse ;  /* 0x0000000484847c23 */ /* 0x100fe2000801086b */
[----:B------:R-:W-:Y:S01]  /*3b70*/  LDSM.16.MT88.4 R16, [R33+0x7400] ;  /* 0x007400002110783b */ /* 0x000fe20000004200 */
[----:B------:R-:W-:Y:S01]  /*3b80*/  MUFU.EX2 R95, R95 ;  /* 0x0000005f005f7308 */ /* 0x000fe20000000800 */
[--C-:B------:R-:W-:Y:S01]  /*3b90*/  FFMA.FTZ R119, R119, UR4, -R94.reuse ;  /* 0x0000000477777c23 */ /* 0x100fe2000801085e */
[----:B--2---:R-:W-:Y:S01]  /*3ba0*/  F2FP.F16.F32.PACK_AB R48, R105, R106 ;  /* 0x0000006a6930723e */ /* 0x004fe200000000ff */
[----:B------:R-:W-:Y:S01]  /*3bb0*/  FFMA.FTZ R137, R34, UR4, -R94 ;  /* 0x0000000422897c23 */ /* 0x000fe2000801085e */
[----:B------:R-:W2:Y:S01]  /*3bc0*/  MUFU.EX2 R92, R92 ;  /* 0x0000005c005c7308 */ /* 0x000ea20000000800 */
[----:B------:R-:W-:Y:S01]  /*3bd0*/  FFMA.FTZ R110, R110, UR4, -R107 ;  /* 0x000000046e6e7c23 */ /* 0x000fe2000801086b */
[----:B------:R-:W-:-:S02]  /*3be0*/  FADD.FTZ R105, R106, R105 ;  /* 0x000000696a697221 */ /* 0x000fc40000010000 */
[----:B------:R-:W-:Y:S01]  /*3bf0*/  MUFU.EX2 R93, R93 ;  /* 0x0000005d005d7308 */ /* 0x000fe20000000800 */
[----:B-----5:R-:W-:Y:S01]  /*3c00*/  F2FP.F16.F32.PACK_AB R50, R103, R104 ;  /* 0x000000686732723e */ /* 0x020fe200000000ff */
[----:B------:R-:W-:Y:S02]  /*3c10*/  FADD.FTZ R104, R104, R105 ;  /* 0x0000006968687221 */ /* 0x000fe40000010000 */
[----:B------:R-:W5:Y:S04]  /*3c20*/  MUFU.EX2 R32, R32 ;  /* 0x0000002000207308 */ /* 0x000f680000000800 */
[----:B------:R-:W-:Y:S01]  /*3c30*/  MUFU.EX2 R31, R31 ;  /* 0x0000001f001f7308 */ /* 0x000fe20000000800 */
[----:B--2---:R-:W-:Y:S01]  /*3c40*/  F2FP.F16.F32.PACK_AB R49, R92, R95 ;  /* 0x0000005f5c31723e */ /* 0x004fe200000000ff */
[----:B------:R-:W-:-:S02]  /*3c50*/  FADD.FTZ R92, R95, R92 ;  /* 0x0000005c5f5c7221 */ /* 0x000fc40000010000 */
[----:B------:R-:W2:Y:S04]  /*3c60*/  MUFU.EX2 R30, R30 ;  /* 0x0000001e001e7308 */ /* 0x000ea80000000800 */
[----:B------:R-:W-:Y:S01]  /*3c70*/  MUFU.EX2 R23, R23 ;  /* 0x0000001700177308 */ /* 0x000fe20000000800 */
[C---:B-----5:R-:W-:Y:S01]  /*3c80*/  F2FP.F16.F32.PACK_AB R51, R32.reuse, R93 ;  /* 0x0000005d2033723e */ /* 0x060fe200000000ff */
[----:B------:R-:W-:Y:S02]  /*3c90*/  FADD.FTZ R93, R93, R92 ;  /* 0x0000005c5d5d7221 */ /* 0x000fe40000010000 */
[----:B------:R-:W5:Y:S01]  /*3ca0*/  MUFU.EX2 R22, R22 ;  /* 0x0000001600167308 */ /* 0x000f620000000800 */
[----:B------:R-:W-:Y:S01]  /*3cb0*/  FADD.FTZ R92, R103, R104 ;  /* 0x00000068675c7221 */ /* 0x000fe20000010000 */
[----:B------:R-:W-:-:S02]  /*3cc0*/  FADD.FTZ R32, R32, R93 ;  /* 0x0000005d20207221 */ /* 0x000fc40000010000 */
        /* <DEDUP_REMOVED lines=8> */
[----:B-----5:R-:W-:-:S02]  /*3d50*/  F2FP.F16.F32.PACK_AB R6, R22, R23 ;  /* 0x000000171606723e */ /* 0x020fc400000000ff */
[----:B------:R-:W5:Y:S04]  /*3d60*/  MUFU.EX2 R20, R20 ;  /* 0x0000001400147308 */ /* 0x000f680000000800 */
        /* <DEDUP_REMOVED lines=8> */
[----:B-----5:R-:W-:-:S07]  /*3df0*/  F2FP.F16.F32.PACK_AB R7, R20, R21 ;  /* 0x000000151407723e */ /* 0x020fce00000000ff */
[C---:B-1----:R-:W-:Y:S08]  /*3e00*/  HMMA.16816.F32 R64, R4.reuse, R8, R64 ;  /* 0x000000080440723c */ /* 0x042ff00000001840 */
[C---:B------:R-:W-:Y:S01]  /*3e10*/  HMMA.16816.F32 R60, R4.reuse, R10, R60 ;  /* 0x0000000a043c723c */ /* 0x040fe2000000183c */
[----:B------:R-:W1:Y:S07]  /*3e20*/  LDSM.16.MT88.4 R8, [R100+0x8400] ;  /* 0x008400006408783b */ /* 0x000e6e0000004200 */
[C---:B----4-:R-:W-:Y:S08]  /*3e30*/  HMMA.16816.F32 R72, R4.reuse, R12, R72 ;  /* 0x0000000c0448723c */ /* 0x050ff00000001848 */
[----:B------:R-:W-:Y:S01]  /*3e40*/  HMMA.16816.F32 R68, R4, R14, R68 ;  /* 0x0000000e0444723c */ /* 0x000fe20000001844 */
[----:B------:R-:W4:Y:S07]  /*3e50*/  LDSM.16.MT88.4 R12, [R33+0x8000] ;  /* 0x00800000210c783b */ /* 0x000f2e0000004200 */
        /* <DEDUP_REMOVED lines=9> */
[C---:B----4-:R-:W-:Y:S08]  /*3ef0*/  HMMA.16816.F32 R44, R48.reuse, R12, RZ ;  /* 0x0000000c302c723c */ /* 0x050ff000000018ff */
[----:B------:R-:W-:Y:S01]  /*3f00*/  HMMA.16816.F32 R48, R48, R14, RZ ;  /* 0x0000000e3030723c */ /* 0x000fe200000018ff */
[----:B------:R-:W-:Y:S07]  /*3f10*/  LDSM.16.MT88.4 R12, [R33+0x6c00] ;  /* 0x006c0000210c783b */ /* 0x000fee0000004200 */
[----:B------:R-:W-:Y:S01]  /*3f20*/  HMMA.16816.F32 R76, R4, R26, R76 ;  /* 0x0000001a044c723c */ /* 0x000fe2000000184c */
[--C-:B------:R-:W-:Y:S01]  /*3f30*/  FFMA.FTZ R26, R112, UR4, -R107.reuse ;  /* 0x00000004701a7c23 */ /* 0x100fe2000801086b */
[----:B------:R-:W-:Y:S01]  /*3f40*/  FFMA.FTZ R27, R128, UR4, -R107 ;  /* 0x00000004801b7c23 */ /* 0x000fe2000801086b */
[----:B------:R-:W-:-:S04]  /*3f50*/  FFMA.FTZ R112, R121, UR4, -R94 ;  /* 0x0000000479707c23 */ /* 0x000fc8000801085e */
[----:B------:R-:W-:Y:S01]  /*3f60*/  MUFU.EX2 R26, R26 ;  /* 0x0000001a001a7308 */ /* 0x000fe20000000800 */
[C---:B-1----:R-:W-:Y:S03]  /*3f70*/  HMMA.16816.F32 R44, R4.reuse, R8, R44 ;  /* 0x00000008042c723c */ /* 0x042fe6000000182c */
[----:B------:R-:W-:Y:S04]  /*3f80*/  MUFU.EX2 R27, R27 ;  /* 0x0000001b001b7308 */ /* 0x000fe80000000800 */
[----:B------:R-:W-:Y:S01]  /*3f90*/  MUFU.EX2 R112, R112 ;  /* 0x0000007000707308 */ /* 0x000fe20000000800 */
[C---:B------:R-:W-:Y:S01]  /*3fa0*/  HMMA.16816.F32 R48, R4.reuse, R10, R48 ;  /* 0x0000000a0430723c */ /* 0x040fe20000001830 */
[----:B------:R-:W1:Y:S07]  /*3fb0*/  LDSM.16.MT88.4 R8, [R100+0x6800] ;  /* 0x006800006408783b */ /* 0x000e6e0000004200 */
[C---:B------:R-:W-:Y:S01]  /*3fc0*/  HMMA.16816.F32 R80, R4.reuse, R24, R80 ;  /* 0x000000180450723c */ /* 0x040fe20000001850 */
[--C-:B------:R-:W-:Y:S01]  /*3fd0*/  FFMA.FTZ R25, R109, UR4, -R94.reuse ;  /* 0x000000046d197c23 */ /* 0x100fe2000801085e */
[----:B------:R-:W-:Y:S01]  /*3fe0*/  FFMA.FTZ R24, R113, UR4, -R94 ;  /* 0x0000000471187c23 */ /* 0x000fe2000801085e */
[----:B------:R-:W4:Y:S04]  /*3ff0*/  MUFU.EX2 R109, R119 ;  /* 0x00000077006d7308 */ /* 0x000f280000000800 */
[----:B------:R-:W-:Y:S01]  /*4000*/  MUFU.EX2 R25, R25 ;  /* 0x0000001900197308 */ /* 0x000fe20000000800 */
[C---:B------:R-:W-:Y:S03]  /*4010*/  HMMA.16816.F32 R56, R4.reuse, R16, R56 ;  /* 0x000000100438723c */ /* 0x040fe60000001838 */
[----:B------:R-:W5:Y:S05]  /*4020*/  MUFU.EX2 R24, R24 ;  /* 0x0000001800187308 */ /* 0x000f6a0000000800 */
[----:B------:R-:W-:Y:S01]  /*4030*/  HMMA.16816.F32 R52, R4, R18, R52 ;  /* 0x000000120434723c */ /* 0x000fe20000001834 */
[----:B--2---:R-:W-:Y:S01]  /*4040*/  F2FP.F16.F32.PACK_AB R4, R111, R120 ;  /* 0x000000786f04723e */ /* 0x004fe200000000ff */
[----:B------:R-:W-:Y:S01]  /*4050*/  LDSM.16.MT88.4 R16, [R100+0x6c00] ;  /* 0x006c00006410783b */ /* 0x000fe20000004200 */
[----:B----4-:R-:W-:-:S02]  /*4060*/  F2FP.F16.F32.PACK_AB R5, R109, R112 ;  /* 0x000000706d05723e */ /* 0x010fc400000000ff */
[----:B------:R-:W-:Y:S02]  /*4070*/  F2FP.F16.F32.PACK_AB R6, R26, R27 ;  /* 0x0000001b1a06723e */ /* 0x000fe400000000ff */
[----:B-----5:R-:W-:-:S07]  /*4080*/  F2FP.F16.F32.PACK_AB R7, R24, R25 ;  /* 0x000000191807723e */ /* 0x020fce00000000ff */
        /* <DEDUP_REMOVED lines=15> */
[----:B-1----:R-:W-:Y:S01]  /*4180*/  HMMA.16816.F32 R44, R4, R8, R44 ;  /* 0x00000008042c723c */ /* 0x002fe2000000182c */
[----:B------:R-:W-:-:S04]  /*4190*/  FFMA.FTZ R8, R35, UR4, -R94 ;  /* 0x0000000423087c23 */ /* 0x000fc8000801085e */
[----:B------:R1:W-:Y:S03]  /*41a0*/  MUFU.EX2 R34, R8 ;  /* 0x0000000800227308 */ /* 0x0003e60000000800 */
[----:B------:R-:W-:Y:S01]  /*41b0*/  HMMA.16816.F32 R48, R4, R10, R48 ;  /* 0x0000000a0430723c */ /* 0x000fe20000001830 */
[--C-:B------:R-:W-:Y:S01]  /*41c0*/  FFMA.FTZ R5, R108, UR4, -R107.reuse ;  /* 0x000000046c057c23 */ /* 0x100fe2000801086b */
[--C-:B------:R-:W-:Y:S01]  /*41d0*/  FFMA.FTZ R4, R87, UR4, -R107.reuse ;  /* 0x0000000457047c23 */ /* 0x100fe2000801086b */
[----:B------:R-:W-:Y:S01]  /*41e0*/  FFMA.FTZ R107, R86, UR4, -R107 ;  /* 0x00000004566b7c23 */ /* 0x000fe2000801086b */
[--C-:B------:R-:W-:Y:S01]  /*41f0*/  FFMA.FTZ R6, R85, UR4, -R94.reuse ;  /* 0x0000000455067c23 */ /* 0x100fe2000801085e */
[----:B------:R-:W-:Y:S01]  /*4200*/  FFMA.FTZ R7, R84, UR4, -R94 ;  /* 0x0000000454077c23 */ /* 0x000fe2000801085e */
[----:B------:R-:W-:Y:S04]  /*4210*/  MUFU.EX2 R108, R110 ;  /* 0x0000006e006c7308 */ /* 0x000fe80000000800 */
[----:B------:R-:W2:Y:S01]  /*4220*/  MUFU.EX2 R87, R5 ;  /* 0x0000000500577308 */ /* 0x000ea20000000800 */
[----:B-1----:R-:W1:Y:S03]  /*4230*/  LDSM.16.MT88.4 R8, [R100+0x7c00] ;  /* 0x007c00006408783b */ /* 0x002e660000004200 */
[----:B------:R2:W-:Y:S04]  /*4240*/  MUFU.EX2 R86, R4 ;  /* 0x0000000400567308 */ /* 0x0005e80000000800 */
[----:B------:R-:W4:Y:S04]  /*4250*/  MUFU.EX2 R85, R107 ;  /* 0x0000006b00557308 */ /* 0x000f280000000800 */
[----:B------:R4:W-:Y:S04]  /*4260*/  MUFU.EX2 R84, R6 ;  /* 0x0000000600547308 */ /* 0x0009e80000000800 */
[----:B------:R-:W5:Y:S01]  /*4270*/  MUFU.EX2 R35, R7 ;  /* 0x0000000700237308 */ /* 0x000f620000000800 */
[----:B--2---:R-:W-:-:S02]  /*4280*/  F2FP.F16.F32.PACK_AB R4, R87, R108 ;  /* 0x0000006c5704723e */ /* 0x004fc400000000ff */
[----:B----4-:R-:W-:Y:S02]  /*4290*/  F2FP.F16.F32.PACK_AB R6, R85, R86 ;  /* 0x000000565506723e */ /* 0x010fe400000000ff */
[----:B-----5:R-:W-:Y:S02]  /*42a0*/  F2FP.F16.F32.PACK_AB R5, R35, R84 ;  /* 0x000000542305723e */ /* 0x020fe400000000ff */
[----:B------:R-:W-:-:S07]  /*42b0*/  F2FP.F16.F32.PACK_AB R7, R137, R34 ;  /* 0x000000228907723e */ /* 0x000fce00000000ff */
[C---:B------:R-:W-:Y:S08]  /*42c0*/  HMMA.16816.F32 R80, R4.reuse, R16, R80 ;  /* 0x000000100450723c */ /* 0x040ff00000001850 */
        /* <DEDUP_REMOVED lines=8> */
[----:B--2---:R-:W-:Y:S01]  /*4350*/  HMMA.16816.F32 R56, R4, R16, R56 ;  /* 0x000000100438723c */ /* 0x004fe20000001838 */
[----:B------:R-:W-:-:S04]  /*4360*/  FADD.FTZ R17, R21, R28 ;  /* 0x0000001c15117221 */ /* 0x000fc80000010000 */
[----:B------:R-:W-:-:S03]  /*4370*/  FADD.FTZ R17, R20, R17 ;  /* 0x0000001114117221 */ /* 0x000fc60000010000 */
[C---:B------:R-:W-:Y:S08]  /*4380*/  HMMA.16816.F32 R52, R4.reuse, R18, R52 ;  /* 0x000000120434723c */ /* 0x040ff00000001834 */
[----:B----4-:R-:W-:Y:S01]  /*4390*/  HMMA.16816.F32 R36, R4, R12, R36 ;  /* 0x0000000c0424723c */ /* 0x010fe20000001824 */
[----:B------:R-:W-:-:S04]  /*43a0*/  FADD.FTZ R13, R23, R30 ;  /* 0x0000001e170d7221 */ /* 0x000fc80000010000 */
[----:B------:R-:W-:-:S03]  /*43b0*/  FADD.FTZ R13, R22, R13 ;  /* 0x0000000d160d7221 */ /* 0x000fc60000010000 */
[----:B------:R-:W-:Y:S01]  /*43c0*/  HMMA.16816.F32 R40, R4, R14, R40 ;  /* 0x0000000e0428723c */ /* 0x000fe20000001828 */
[----:B------:R-:W-:Y:S01]  /*43d0*/  FADD.FTZ R12, R120, R13 ;  /* 0x0000000d780c7221 */ /* 0x000fe20000010000 */
[----:B------:R-:W-:-:S03]  /*43e0*/  FADD.FTZ R14, R112, R17 ;  /* 0x00000011700e7221 */ /* 0x000fc60000010000 */
[----:B------:R-:W-:Y:S01]  /*43f0*/  FADD.FTZ R12, R111, R12 ;  /* 0x0000000c6f0c7221 */ /* 0x000fe20000010000 */
[----:B------:R-:W-:Y:S02]  /*4400*/  FADD.FTZ R14, R109, R14 ;  /* 0x0000000e6d0e7221 */ /* 0x000fe40000010000 */
[----:B-1----:R-:W-:Y:S01]  /*4410*/  HMMA.16816.F32 R44, R4, R8, R44 ;  /* 0x00000008042c723c */ /* 0x002fe2000000182c */
        /* <DEDUP_REMOVED lines=23> */
[----:B------:R-:W-:Y:S02]  /*4590*/  LEA R8, P1, R10, R123, 0x7 ;  /* 0x0000007b0a087211 */ /* 0x000fe400078238ff */
[----:B-1----:R-:W-:Y:S02]  /*45a0*/  ISETP.GE.AND P3, PT, R130, UR4, PT ;  /* 0x0000000482007c0c */ /* 0x002fe4000bf66270 */
[C---:B------:R-:W-:Y:S02]  /*45b0*/  SHF.L.U32 R7, R10.reuse, 0x6, RZ ;  /* 0x000000060a077819 */ /* 0x040fe400000006ff */
        /* <DEDUP_REMOVED lines=46> */
[----:B------:R-:W-:Y:S04]  /*48a0*/  LDSM.16.M88.4 R84, [R104] ;  /* 0x000000006854783b */ /* 0x000fe80000000200 */
[----:B------:R-:W3:Y:S04]  /*48b0*/  LDSM.16.M88.4 R24, [R103+0x3000] ;  /* 0x003000006718783b */ /* 0x000ee80000000200 */
[----:B------:R-:W1:Y:S04]  /*48c0*/  LDSM.16.M88.4 R20, [R105+0x3800] ;  /* 0x003800006914783b */ /* 0x000e680000000200 */
[----:B--2---:R-:W2:Y:S04]  /*48d0*/  LDSM.16.M88.4 R16, [R103+0x3400] ;  /* 0x003400006710783b */ /* 0x004ea80000000200 */
[----:B------:R-:W2:Y:S04]  /*48e0*/  LDSM.16.M88.4 R88, [R105+0x3c00] ;  /* 0x003c00006958783b */ /* 0x000ea80000000200 */
[----:B------:R-:W2:Y:S04]  /*48f0*/  LDSM.16.M88.4 R92, [R103+0x3800] ;  /* 0x00380000675c783b */ /* 0x000ea80000000200 */
[----:B------:R-:W0:Y:S01]  /*4900*/  LDGDEPBAR ;  /* 0x00000000000079af */ /* 0x000e220000000000 */
[C---:B----4-:R-:W-:Y:S08]  /*4910*/  HMMA.16816.F32 R8, R12.reuse, R4, RZ ;  /* 0x000000040c08723c */ /* 0x050ff000000018ff */
[C---:B------:R-:W-:Y:S08]  /*4920*/  HMMA.16816.F32 R4, R12.reuse, R6, RZ ;  /* 0x000000060c04723c */ /* 0x040ff000000018ff */
[C---:B-----5:R-:W-:Y:S08]  /*4930*/  HMMA.16816.F32 R32, R12.reuse, R28, RZ ;  /* 0x0000001c0c20723c */ /* 0x060ff000000018ff */
[----:B------:R-:W-:Y:S08]  /*4940*/  HMMA.16816.F32 R28, R12, R30, RZ ;  /* 0x0000001e0c1c723c */ /* 0x000ff000000018ff */
[C---:B---3--:R-:W-:Y:S08]  /*4950*/  HMMA.16816.F32 R8, R84.reuse, R24, R8 ;  /* 0x000000185408723c */ /* 0x048ff00000001808 */
[----:B------:R-:W-:Y:S08]  /*4960*/  HMMA.16816.F32 R4, R84, R26, R4 ;  /* 0x0000001a5404723c */ /* 0x000ff00000001804 */
[----:B-1----:R-:W-:Y:S08]  /*4970*/  HMMA.16816.F32 R24, R12, R20, RZ ;  /* 0x000000140c18723c */ /* 0x002ff000000018ff */
[C---:B--2---:R-:W-:Y:S08]  /*4980*/  HMMA.16816.F32 R32, R84.reuse, R16, R32 ;  /* 0x000000105420723c */ /* 0x044ff00000001820 */
        /* <DEDUP_REMOVED lines=54> */
[----:B--2---:R-:W-:Y:S03]  /*4cf0*/  HMMA.16816.F32 R32, R92, R88, R32 ;  /* 0x000000585c20723c */ /* 0x004fe60000001820 */
[----:B------:R-:W-:-:S05]  /*4d00*/  FMUL.FTZ R89, R9, UR4 ;  /* 0x0000000409597c20 */ /* 0x000fca0008410000 */
[----:B------:R-:W-:Y:S01]  /*4d10*/  HMMA.16816.F32 R28, R92, R90, R28 ;  /* 0x0000005a5c1c723c */ /* 0x000fe2000000181c */
[----:B------:R-:W-:Y:S01]  /*4d20*/  FMUL.FTZ R91, R10, UR4 ;  /* 0x000000040a5b7c20 */ /* 0x000fe20008410000 */
[----:B------:R-:W2:Y:S01]  /*4d30*/  MUFU.TANH R89, R89 ;  /* 0x0000005900597308 */ /* 0x000ea20000002400 */
[----:B------:R-:W-:Y:S01]  /*4d40*/  FMUL.FTZ R4, R4, UR4 ;  /* 0x0000000404047c20 */ /* 0x000fe20008410000 */
[----:B------:R-:W-:Y:S01]  /*4d50*/  FMUL.FTZ R5, R5, UR4 ;  /* 0x0000000405057c20 */ /* 0x000fe20008410000 */
[----:B------:R-:W-:Y:S01]  /*4d60*/  FMUL.FTZ R6, R6, UR4 ;  /* 0x0000000406067c20 */ /* 0x000fe20008410000 */
[----:B------:R-:W-:-:S04]  /*4d70*/  FMUL.FTZ R7, R7, UR4 ;  /* 0x0000000407077c20 */ /* 0x000fc80008410000 */
[----:B------:R3:W4:Y:S01]  /*4d80*/  MUFU.TANH R105, R4 ;  /* 0x0000000400697308 */ /* 0x0007220000002400 */
[----:B------:R-:W-:Y:S01]  /*4d90*/  FMUL.FTZ R33, R33, UR4 ;  /* 0x0000000421217c20 */ /* 0x000fe20008410000 */
[----:B------:R-:W-:Y:S01]  /*4da0*/  FMUL.FTZ R32, R32, UR4 ;  /* 0x0000000420207c20 */ /* 0x000fe20008410000 */
[----:B------:R-:W-:-:S05]  /*4db0*/  FMUL.FTZ R34, R34, UR4 ;  /* 0x0000000422227c20 */ /* 0x000fca0008410000 */
[----:B------:R5:W2:Y:S01]  /*4dc0*/  MUFU.TANH R107, R6 ;  /* 0x00000006006b7308 */ /* 0x000aa20000002400 */
[----:B------:R-:W-:Y:S01]  /*4dd0*/  FMUL.FTZ R29, R29, UR4 ;  /* 0x000000041d1d7c20 */ /* 0x000fe20008410000 */
[----:B------:R-:W-:Y:S01]  /*4de0*/  FMUL.FTZ R28, R28, UR4 ;  /* 0x000000041c1c7c20 */ /* 0x000fe20008410000 */
[----:B------:R-:W-:Y:S01]  /*4df0*/  FMUL.FTZ R30, R30, UR4 ;  /* 0x000000041e1e7c20 */ /* 0x000fe20008410000 */
[----:B-1----:R-:W-:Y:S01]  /*4e00*/  HMMA.16816.F32 R24, R92, R84, R24 ;  /* 0x000000545c18723c */ /* 0x002fe20000001818 */
[----:B------:R-:W-:Y:S01]  /*4e10*/  FMUL.FTZ R85, R8, UR4 ;  /* 0x0000000408557c20 */ /* 0x000fe20008410000 */
[----:B------:R-:W-:Y:S01]  /*4e20*/  FMUL.FTZ R84, R11, UR4 ;  /* 0x000000040b547c20 */ /* 0x000fe20008410000 */
[----:B---3--:R-:W-:Y:S01]  /*4e30*/  SHF.L.U32 R4, R114, 0x1, RZ ;  /* 0x0000000172047819 */ /* 0x008fe200000006ff */
[----:B------:R-:W1:Y:S01]  /*4e40*/  LDSM.16.M88.4 R8, [R103+0x5c00] ;  /* 0x005c00006708783b */ /* 0x000e620000000200 */
[----:B------:R-:W3:Y:S01]  /*4e50*/  MUFU.TANH R91, R91 ;  /* 0x0000005b005b7308 */ /* 0x000ee20000002400 */
[----:B------:R-:W-:-:S04]  /*4e60*/  DEPBAR.LE SB0, 0x0 ;  /* 0x000080000000791a */ /* 0x000fc80000000000 */
[----:B------:R-:W-:Y:S01]  /*4e70*/  HMMA.16816.F32 R20, R92, R86, R20 ;  /* 0x000000565c14723c */ /* 0x000fe20000001814 */
[----:B-----5:R-:W-:Y:S01]  /*4e80*/  LOP3.LUT R6, R4, 0x6, RZ, 0xc0, !PT ;  /* 0x0000000604067812 */ /* 0x020fe200078ec0ff */
[----:B------:R-:W-:Y:S01]  /*4e90*/  FMUL.FTZ R4, R31, UR4 ;  /* 0x000000041f047c20 */ /* 0x000fe20008410000 */
[----:B------:R-:W1:Y:S02]  /*4ea0*/  MUFU.TANH R85, R85 ;  /* 0x0000005500557308 */ /* 0x000e640000002400 */
[----:B------:R-:W-:-:S04]  /*4eb0*/  LEA R6, R99, R6, 0x6 ;  /* 0x0000000663067211 */ /* 0x000fc800078e30ff */
[----:B------:R-:W-:Y:S01]  /*4ec0*/  FMUL.FTZ R31, R25, UR4 ;  /* 0x00000004191f7c20 */ /* 0x000fe20008410000 */
[----:B------:R-:W-:Y:S01]  /*4ed0*/  FMUL.FTZ R27, R27, UR4 ;  /* 0x000000041b1b7c20 */ /* 0x000fe20008410000 */
[----:B------:R-:W1:Y:S08]  /*4ee0*/  MUFU.TANH R87, R84 ;  /* 0x0000005400577308 */ /* 0x000e700000002400 */
[----:B------:R-:W2:Y:S01]  /*4ef0*/  MUFU.TANH R5, R5 ;  /* 0x0000000500057308 */ /* 0x000ea20000002400 */
[----:B------:R-:W-:Y:S01]  /*4f00*/  FMUL.FTZ R25, R21, UR4 ;  /* 0x0000000415197c20 */ /* 0x000fe20008410000 */
[----:B------:R-:W-:-:S06]  /*4f10*/  FMUL.FTZ R23, R23, UR4 ;  /* 0x0000000417177c20 */ /* 0x000fcc0008410000 */
[----:B------:R-:W2:Y:S01]  /*4f20*/  MUFU.TANH R7, R7 ;  /* 0x0000000700077308 */ /* 0x000ea20000002400 */
[----:B-1----:R-:W-:Y:S01]  /*4f30*/  HMMA.16816.F32 R12, R92, R10, R12 ;  /* 0x0000000a5c0c723c */ /* 0x002fe2000000180c */
[----:B------:R-:W-:-:S06]  /*4f40*/  FMUL.FTZ R11, R35, UR4 ;  /* 0x00000004230b7c20 */ /* 0x000fcc0008410000 */
[----:B------:R-:W1:Y:S01]  /*4f50*/  MUFU.TANH R109, R32 ;  /* 0x00000020006d7308 */ /* 0x000e620000002400 */
[----:B------:R-:W-:Y:S01]  /*4f60*/  FMUL.FTZ R35, R24, UR4 ;  /* 0x0000000418237c20 */ /* 0x000fe20008410000 */
[----:B------:R-:W-:Y:S01]  /*4f70*/  FMUL.FTZ R24, R22, UR4 ;  /* 0x0000000416187c20 */ /* 0x000fe20008410000 */
[----:B------:R-:W-:Y:S01]  /*4f80*/  IADD3 R22, PT, PT, R6, -0x7f, RZ ;  /* 0xffffff8106167810 */ /* 0x000fe20007ffe0ff */
[----:B------:R-:W-:Y:S01]  /*4f90*/  HMMA.16816.F32 R16, R92, R8, R16 ;  /* 0x000000085c10723c */ /* 0x000fe20000001810 */
[----:B------:R-:W-:-:S03]  /*4fa0*/  FMUL.FTZ R8, R26, UR4 ;  /* 0x000000041a087c20 */ /* 0x000fc60008410000 */
[----:B------:R-:W1:Y:S01]  /*4fb0*/  MUFU.TANH R33, R33 ;  /* 0x0000002100217308 */ /* 0x000e620000002400 */
[----:B------:R-:W-:-:S07]  /*4fc0*/  FMUL.FTZ R26, R20, UR4 ;  /* 0x00000004141a7c20 */ /* 0x000fce0008410000 */
[----:B------:R-:W1:Y:S01]  /*4fd0*/  MUFU.TANH R103, R34 ;  /* 0x0000002200677308 */ /* 0x000e620000002400 */
[----:B------:R-:W-:-:S07]  /*4fe0*/  FMUL.FTZ R10, R12, UR4 ;  /* 0x000000040c0a7c20 */ /* 0x000fce0008410000 */
[----:B------:R-:W1:Y:S08]  /*4ff0*/  MUFU.TANH R11, R11 ;  /* 0x0000000b000b7308 */ /* 0x000e700000002400 */
[----:B------:R-:W1:Y:S08]  /*5000*/  MUFU.TANH R29, R29 ;  /* 0x0000001d001d7308 */ /* 0x000e700000002400 */
[----:B------:R-:W1:Y:S08]  /*5010*/  MUFU.TANH R10, R10 ;  /* 0x0000000a000a7308 */ /* 0x000e700000002400 */
[----:B------:R5:W1:Y:S02]  /*5020*/  MUFU.TANH R9, R28 ;  /* 0x0000001c00097308 */ /* 0x000a640000002400 */
[----:B-----5:R-:W-:Y:S01]  /*5030*/  IADD3 R28, PT, PT, R6, -0x80, RZ ;  /* 0xffffff80061c7810 */ /* 0x020fe20007ffe0ff */
[----:B------:R-:W-:Y:S03]  /*5040*/  BAR.SYNC.DEFER_BLOCKING 0x0 ;  /* 0x0000000000007b1d */ /* 0x000fe60000010000 */
[----:B------:R-:W-:-:S02]  /*5050*/  ISETP.GE.AND P5, PT, R28, R102, PT ;  /* 0x000000661c00720c */ /* 0x000fc40003fa6270 */
[----:B------:R-:W-:Y:S02]  /*5060*/  ISETP.GE.AND P4, PT, R28, R101, PT ;  /* 0x000000651c00720c */ /* 0x000fe40003f86270 */
[----:B------:R-:W-:Y:S01]  /*5070*/  I2FP.F32.U32 R28, R28 ;  /* 0x0000001c001c7245 */ /* 0x000fe20000201000 */
[----:B-1234-:R-:W-:Y:S10]  /*5080*/  @!P0 BRA `(.L_x_1248) ;  /* 0x0000000000d88947 */ /* 0x01eff40003800000 */
[----:B------:R-:W-:-:S04]  /*5090*/  VIADD R21, R99, 0xfffffffd ;  /* 0xfffffffd63157836 */ /* 0x000fc80000000000 */
[----:B------:R-:W-:-:S04]  /*50a0*/  IMAD.WIDE.U32 R92, R21, R96, RZ ;  /* 0x00000060155c7225 */ /* 0x000fc800078e00ff */
[----:B------:R-:W-:Y:S02]  /*50b0*/  IMAD R21, R21, R97, R93 ;  /* 0x0000006115157224 */ /* 0x000fe400078e025d */
[----:B------:R-:W-:-:S03]  /*50c0*/  IMAD.SHL.U32 R93, R92, 0x40, RZ ;  /* 0x000000405c5d7824 */ /* 0x000fc600078e00ff */
[----:B------:R-:W-:Y:S02]  /*50d0*/  SHF.L.U64.HI R20, R92, 0x6, R21 ;  /* 0x000000065c147819 */ /* 0x000fe40000010215 */
[----:B------:R-:W-:-:S04]  /*50e0*/  @!P3 LEA R128, P0, R93, R125, 0x1 ;  /* 0x0000007d5d80b211 */ /* 0x000fc800078008ff */
[----:B------:R-:W-:Y:S02]  /*50f0*/  @!P3 LEA.HI.X R129, R93, R124, R20, 0x1, P0 ;  /* 0x0000007c5d81b211 */ /* 0x000fe400000f0c14 */
        /* <DEDUP_REMOVED lines=47> */
.L_x_1248:
[----:B------:R-:W-:Y:S01]  /*53f0*/  IADD3 R21, PT, PT, R6, -0x48, RZ ;  /* 0xffffffb806157810 */ /* 0x000fe20007ffe0ff */
[----:B------:R-:W-:Y:S01]  /*5400*/  MUFU.TANH R35, R35 ;  /* 0x0000002300237308 */ /* 0x000fe20000002400 */
[C---:B------:R-:W-:Y:S01]  /*5410*/  ISETP.GE.AND P3, PT, R22.reuse, R102, PT ;  /* 0x000000661600720c */ /* 0x040fe20003f66270 */
[----:B------:R-:W-:Y:S01]  /*5420*/  FMUL.FTZ R17, R17, UR4 ;  /* 0x0000000411117c20 */ /* 0x000fe20008410000 */
[-C--:B------:R-:W-:Y:S01]  /*5430*/  ISETP.GE.AND P1, PT, R22, R101.reuse, PT ;  /* 0x000000651600720c */ /* 0x080fe20003f26270 */
[----:B------:R-:W-:Y:S01]  /*5440*/  FMUL.FTZ R19, R19, UR4 ;  /* 0x0000000413137c20 */ /* 0x000fe20008410000 */
[----:B------:R-:W-:Y:S01]  /*5450*/  I2FP.F32.U32 R12, R22 ;  /* 0x00000016000c7245 */ /* 0x000fe20000201000 */
[C---:B------:R-:W-:Y:S01]  /*5460*/  FFMA.FTZ R22, R28.reuse, R0, R85 ;  /* 0x000000001c167223 */ /* 0x040fe20000010055 */
[C---:B------:R-:W-:Y:S01]  /*5470*/  ISETP.GE.AND P2, PT, R21.reuse, R102, PT ;  /* 0x000000661500720c */ /* 0x040fe20003f46270 */
[-C--:B------:R-:W-:Y:S01]  /*5480*/  FFMA.FTZ R28, R28, R0.reuse, R91 ;  /* 0x000000001c1c7223 */ /* 0x080fe2000001005b */
[----:B------:R-:W-:Y:S01]  /*5490*/  ISETP.GE.AND P0, PT, R21, R101, PT ;  /* 0x000000651500720c */ /* 0x000fe20003f06270 */
[CC--:B------:R-:W-:Y:S01]  /*54a0*/  FFMA.FTZ R20, R12.reuse, R0.reuse, R89 ;  /* 0x000000000c147223 */ /* 0x0c0fe20000010059 */
[----:B------:R-:W-:Y:S01]  /*54b0*/  I2FP.F32.U32 R21, R21 ;  /* 0x0000001500157245 */ /* 0x000fe20000201000 */
[-C--:B------:R-:W-:Y:S01]  /*54c0*/  FFMA.FTZ R12, R12, R0.reuse, R87 ;  /* 0x000000000c0c7223 */ /* 0x080fe20000010057 */
[----:B------:R-:W-:Y:S01]  /*54d0*/  IADD3 R32, PT, PT, R6, -0x78, RZ ;  /* 0xffffff8806207810 */ /* 0x000fe20007ffe0ff */
[----:B------:R2:W-:Y:S01]  /*54e0*/  MUFU.TANH R87, R4 ;  /* 0x0000000400577308 */ /* 0x0005e20000002400 */
[----:B------:R-:W-:Y:S01]  /*54f0*/  FSEL R22, R22, -INF , !P5 ;  /* 0xff80000016167808 */ /* 0x000fe20006800000 */
[----:B------:R-:W-:Y:S01]  /*5500*/  FFMA.FTZ R90, R21, R0, R10 ;  /* 0x00000000155a7223 */ /* 0x000fe2000001000a */
[----:B------:R-:W-:Y:S01]  /*5510*/  FSEL R10, R28, -INF , !P4 ;  /* 0xff8000001c0a7808 */ /* 0x000fe20006000000 */
[----:B------:R-:W-:Y:S01]  /*5520*/  FMUL.FTZ R28, R16, UR4 ;  /* 0x00000004101c7c20 */ /* 0x000fe20008410000 */
[----:B------:R-:W-:Y:S01]  /*5530*/  ISETP.GE.AND P5, PT, R32, R102, PT ;  /* 0x000000662000720c */ /* 0x000fe20003fa6270 */
[----:B------:R-:W-:Y:S01]  /*5540*/  FMUL.FTZ R14, R14, UR4 ;  /* 0x000000040e0e7c20 */ /* 0x000fe20008410000 */
[-C--:B------:R-:W-:Y:S01]  /*5550*/  ISETP.GE.AND P4, PT, R32, R101.reuse, PT ;  /* 0x000000652000720c */ /* 0x080fe20003f86270 */
[----:B------:R3:W4:Y:S01]  /*5560*/  MUFU.TANH R91, R30 ;  /* 0x0000001e005b7308 */ /* 0x0007220000002400 */
[----:B------:R-:W-:Y:S01]  /*5570*/  I2FP.F32.U32 R32, R32 ;  /* 0x0000002000207245 */ /* 0x000fe20000201000 */
[----:B------:R-:W-:Y:S01]  /*5580*/  FMUL.FTZ R15, R15, UR4 ;  /* 0x000000040f0f7c20 */ /* 0x000fe20008410000 */
[----:B------:R-:W-:Y:S01]  /*5590*/  IADD3 R34, PT, PT, R6, -0x77, RZ ;  /* 0xffffff8906227810 */ /* 0x000fe20007ffe0ff */
[----:B------:R-:W-:Y:S01]  /*55a0*/  FMUL.FTZ R13, R13, UR4 ;  /* 0x000000040d0d7c20 */ /* 0x000fe20008410000 */
[----:B------:R-:W-:Y:S01]  /*55b0*/  FSEL R90, R90, -INF , !P2 ;  /* 0xff8000005a5a7808 */ /* 0x000fe20005000000 */
[-C--:B------:R-:W-:Y:S01]  /*55c0*/  FFMA.FTZ R105, R32, R0.reuse, R105 ;  /* 0x0000000020697223 */ /* 0x080fe20000010069 */
[----:B------:R-:W-:Y:S01]  /*55d0*/  FSEL R20, R20, -INF , !P3 ;  /* 0xff80000014147808 */ /* 0x000fe20005800000 */
[----:B------:R-:W-:Y:S01]  /*55e0*/  FFMA.FTZ R16, R32, R0, R107 ;  /* 0x0000000020107223 */ /* 0x000fe2000001006b */
[C---:B------:R-:W-:Y:S01]  /*55f0*/  ISETP.GE.AND P2, PT, R34.reuse, R102, PT ;  /* 0x000000662200720c */ /* 0x040fe20003f46270 */
[----:B------:R5:W4:Y:S01]  /*5600*/  MUFU.TANH R85, R8 ;  /* 0x0000000800557308 */ /* 0x000b220000002400 */
[----:B------:R-:W-:-:S02]  /*5610*/  ISETP.GE.AND P3, PT, R34, R101, PT ;  /* 0x000000652200720c */ /* 0x000fc40003f66270 */
[----:B------:R-:W-:Y:S02]  /*5620*/  I2FP.F32.U32 R34, R34 ;  /* 0x0000002200227245 */ /* 0x000fe40000201000 */
[----:B------:R-:W-:Y:S02]  /*5630*/  IADD3 R84, PT, PT, R6, -0x70, RZ ;  /* 0xffffff9006547810 */ /* 0x000fe40007ffe0ff */
[----:B--2---:R-:W-:Y:S01]  /*5640*/  FSEL R4, R12, -INF , !P1 ;  /* 0xff8000000c047808 */ /* 0x004fe20004800000 */
[CC--:B------:R-:W-:Y:S01]  /*5650*/  FFMA.FTZ R5, R34.reuse, R0.reuse, R5 ;  /* 0x0000000022057223 */ /* 0x0c0fe20000010005 */
[----:B------:R-:W-:Y:S01]  /*5660*/  FSEL R12, R105, -INF , !P5 ;  /* 0xff800000690c7808 */ /* 0x000fe20006800000 */
[----:B------:R-:W-:Y:S01]  /*5670*/  FFMA.FTZ R32, R34, R0, R7 ;  /* 0x0000000022207223 */ /* 0x000fe20000010007 */
[----:B------:R-:W-:Y:S01]  /*5680*/  ISETP.GE.AND P1, PT, R84, R102, PT ;  /* 0x000000665400720c */ /* 0x000fe20003f26270 */
[----:B---3--:R-:W-:Y:S01]  /*5690*/  FMUL.FTZ R30, R18, UR4 ;  /* 0x00000004121e7c20 */ /* 0x008fe20008410000 */
[----:B------:R-:W-:Y:S01]  /*56a0*/  ISETP.GE.AND P5, PT, R84, R101, PT ;  /* 0x000000655400720c */ /* 0x000fe20003fa6270 */
[----:B------:R-:W2:Y:S01]  /*56b0*/  MUFU.TANH R31, R31 ;  /* 0x0000001f001f7308 */ /* 0x000ea20000002400 */
[----:B------:R-:W-:Y:S01]  /*56c0*/  I2FP.F32.U32 R84, R84 ;  /* 0x0000005400547245 */ /* 0x000fe20000201000 */
[----:B------:R-:W3:Y:S01]  /*56d0*/  LDCU UR4, c[0x0][0x45c] ;  /* 0x00008b80ff0477ac */ /* 0x000ee20008000800 */
[----:B------:R-:W-:-:S02]  /*56e0*/  IADD3 R34, PT, PT, R6, -0x6f, RZ ;  /* 0xffffff9106227810 */ /* 0x000fc40007ffe0ff */
[----:B------:R-:W-:Y:S01]  /*56f0*/  FSEL R16, R16, -INF , !P4 ;  /* 0xff80000010107808 */ /* 0x000fe20006000000 */
[CC--:B------:R-:W-:Y:S01]  /*5700*/  FFMA.FTZ R109, R84.reuse, R0.reuse, R109 ;  /* 0x00000000546d7223 */ /* 0x0c0fe2000001006d */
[----:B------:R-:W-:Y:S01]  /*5710*/  FSEL R18, R5, -INF , !P2 ;  /* 0xff80000005127808 */ /* 0x000fe20005000000 */
[----:B------:R-:W-:Y:S01]  /*5720*/  FFMA.FTZ R103, R84, R0, R103 ;  /* 0x0000000054677223 */ /* 0x000fe20000010067 */
[C---:B------:R-:W-:Y:S01]  /*5730*/  ISETP.GE.AND P4, PT, R34.reuse, R102, PT ;  /* 0x000000662200720c */ /* 0x040fe20003f86270 */
[----:B------:R2:W-:Y:S01]  /*5740*/  MUFU.TANH R5, R26 ;  /* 0x0000001a00057308 */ /* 0x0005e20000002400 */
[----:B------:R-:W-:Y:S02]  /*5750*/  ISETP.GE.AND P2, PT, R34, R101, PT ;  /* 0x000000652200720c */ /* 0x000fe40003f46270 */
[C---:B------:R-:W-:Y:S02]  /*5760*/  IADD3 R84, PT, PT, R6.reuse, -0x68, RZ ;  /* 0xffffff9806547810 */ /* 0x040fe40007ffe0ff */
[----:B------:R-:W-:-:S02]  /*5770*/  IADD3 R7, PT, PT, R6, -0x67, RZ ;  /* 0xffffff9906077810 */ /* 0x000fc40007ffe0ff */
[----:B------:R-:W-:Y:S01]  /*5780*/  I2FP.F32.U32 R34, R34 ;  /* 0x0000002200227245 */ /* 0x000fe20000201000 */
[----:B------:R-:W-:Y:S01]  /*5790*/  MUFU.TANH R25, R25 ;  /* 0x0000001900197308 */ /* 0x000fe20000002400 */
[----:B-----5:R-:W-:Y:S02]  /*57a0*/  FSEL R8, R32, -INF , !P3 ;  /* 0xff80000020087808 */ /* 0x020fe40005800000 */
[----:B------:R-:W-:Y:S01]  /*57b0*/  I2FP.F32.U32 R32, R84 ;  /* 0x0000005400207245 */ /* 0x000fe20000201000 */
[CC--:B------:R-:W-:Y:S01]  /*57c0*/  FFMA.FTZ R33, R34.reuse, R0.reuse, R33 ;  /* 0x0000000022217223 */ /* 0x0c0fe20000010021 */
[----:B------:R-:W-:Y:S01]  /*57d0*/  FSEL R156, R109, -INF , !P1 ;  /* 0xff8000006d9c7808 */ /* 0x000fe20004800000 */
[-C--:B------:R-:W-:Y:S01]  /*57e0*/  FFMA.FTZ R11, R34, R0.reuse, R11 ;  /* 0x00000000220b7223 */ /* 0x080fe2000001000b */
[----:B-1----:R-:W-:Y:S01]  /*57f0*/  FSEL R110, R103, -INF , !P5 ;  /* 0xff800000676e7808 */ /* 0x002fe20006800000 */
[-C--:B----4-:R-:W-:Y:S01]  /*5800*/  FFMA.FTZ R91, R32, R0.reuse, R91 ;  /* 0x00000000205b7223 */ /* 0x090fe2000001005b */
[----:B------:R-:W-:Y:S01]  /*5810*/  ISETP.GE.AND P1, PT, R84, R101, PT ;  /* 0x000000655400720c */ /* 0x000fe20003f26270 */
[----:B------:R-:W-:Y:S01]  /*5820*/  FFMA.FTZ R154, R32, R0, R9 ;  /* 0x00000000209a7223 */ /* 0x000fe20000010009 */
[----:B--2---:R-:W-:Y:S01]  /*5830*/  I2FP.F32.U32 R26, R7 ;  /* 0x00000007001a7245 */ /* 0x004fe20000201000 */
[----:B------:R1:W-:Y:S01]  /*5840*/  MUFU.TANH R9, R24 ;  /* 0x0000001800097308 */ /* 0x0003e20000002400 */
[----:B------:R-:W-:-:S02]  /*5850*/  ISETP.GE.AND P5, PT, R7, R102, PT ;  /* 0x000000660700720c */ /* 0x000fc40003fa6270 */
[----:B------:R-:W-:Y:S01]  /*5860*/  FSEL R108, R33, -INF , !P4 ;  /* 0xff800000216c7808 */ /* 0x000fe20006000000 */
[CC--:B------:R-:W-:Y:S01]  /*5870*/  FFMA.FTZ R29, R26.reuse, R0.reuse, R29 ;  /* 0x000000001a1d7223 */ /* 0x0c0fe2000001001d */
[----:B------:R-:W-:Y:S01]  /*5880*/  ISETP.GE.AND P4, PT, R7, R101, PT ;  /* 0x000000650700720c */ /* 0x000fe20003f86270 */
[----:B------:R-:W-:Y:S01]  /*5890*/  FFMA.FTZ R87, R26, R0, R87 ;  /* 0x000000001a577223 */ /* 0x000fe20000010057 */
[C---:B------:R-:W-:Y:S01]  /*58a0*/  IADD3 R32, PT, PT, R6.reuse, -0x5f, RZ ;  /* 0xffffffa106207810 */ /* 0x040fe20007ffe0ff */
[----:B------:R-:W2:Y:S01]  /*58b0*/  MUFU.TANH R27, R27 ;  /* 0x0000001b001b7308 */ /* 0x000ea20000002400 */
[----:B------:R-:W-:Y:S02]  /*58c0*/  IADD3 R7, PT, PT, R6, -0x60, RZ ;  /* 0xffffffa006077810 */ /* 0x000fe40007ffe0ff */
[----:B------:R-:W-:Y:S02]  /*58d0*/  FSEL R150, R91, -INF , !P1 ;  /* 0xff8000005b967808 */ /* 0x000fe40004800000 */
[----:B------:R-:W-:-:S02]  /*58e0*/  FSEL R152, R29, -INF , !P5 ;  /* 0xff8000001d987808 */ /* 0x000fc40006800000 */
[C---:B------:R-:W-:Y:S01]  /*58f0*/  ISETP.GE.AND P1, PT, R32.reuse, R102, PT ;  /* 0x000000662000720c */ /* 0x040fe20003f26270 */
[----:B------:R-:W4:Y:S01]  /*5900*/  MUFU.TANH R23, R23 ;  /* 0x0000001700177308 */ /* 0x000f220000002400 */
[----:B------:R-:W-:Y:S02]  /*5910*/  ISETP.GE.AND P5, PT, R32, R101, PT ;  /* 0x000000652000720c */ /* 0x000fe40003fa6270 */
[----:B-1----:R-:W-:Y:S02]  /*5920*/  I2FP.F32.U32 R24, R7 ;  /* 0x0000000700187245 */ /* 0x002fe40000201000 */
[----:B------:R-:W-:Y:S02]  /*5930*/  I2FP.F32.U32 R32, R32 ;  /* 0x0000002000207245 */ /* 0x000fe40000201000 */
[----:B------:R-:W-:Y:S01]  /*5940*/  ISETP.GE.AND P3, PT, R84, R102, PT ;  /* 0x000000665400720c */ /* 0x000fe20003f66270 */
[CC--:B------:R-:W-:Y:S01]  /*5950*/  FFMA.FTZ R35, R24.reuse, R0.reuse, R35 ;  /* 0x0000000018237223 */ /* 0x0c0fe20000010023 */
[----:B------:R-:W-:Y:S01]  /*5960*/  FSEL R142, R11, -INF , !P2 ;  /* 0xff8000000b8e7808 */ /* 0x000fe20005000000 */
[-C--:B------:R-:W-:Y:S01]  /*5970*/  FFMA.FTZ R85, R24, R0.reuse, R85 ;  /* 0x0000000018557223 */ /* 0x080fe20000010055 */
[----:B------:R-:W-:Y:S01]  /*5980*/  FSEL R154, R154, -INF , !P3 ;  /* 0xff8000009a9a7808 */ /* 0x000fe20005800000 */
[C---:B------:R-:W-:Y:S01]  /*5990*/  FFMA.FTZ R31, R32.reuse, R0, R31 ;  /* 0x00000000201f7223 */ /* 0x040fe2000001001f */
[C---:B------:R-:W-:Y:S01]  /*59a0*/  ISETP.GE.AND P2, PT, R7.reuse, R102, PT ;  /* 0x000000660700720c */ /* 0x040fe20003f46270 */
[----:B------:R-:W-:Y:S01]  /*59b0*/  MUFU.TANH R17, R17 ;  /* 0x0000001100117308 */ /* 0x000fe20000002400 */
[----:B------:R-:W-:Y:S01]  /*59c0*/  ISETP.GE.AND P3, PT, R7, R101, PT ;  /* 0x000000650700720c */ /* 0x000fe20003f66270 */
[----:B--2---:R-:W-:Y:S01]  /*59d0*/  FFMA.FTZ R27, R32, R0, R27 ;  /* 0x00000000201b7223 */ /* 0x004fe2000001001b */
[----:B------:R-:W-:-:S02]  /*59e0*/  IADD3 R26, PT, PT, R6, -0x58, RZ ;  /* 0xffffffa8061a7810 */ /* 0x000fc40007ffe0ff */
[----:B------:R-:W-:Y:S02]  /*59f0*/  IADD3 R24, PT, PT, R6, -0x57, RZ ;  /* 0xffffffa906187810 */ /* 0x000fe40007ffe0ff */
[----:B------:R-:W-:Y:S01]  /*5a00*/  FSEL R132, R87, -INF , !P4 ;  /* 0xff80000057847808 */ /* 0x000fe20006000000 */
[----:B------:R-:W1:Y:S01]  /*5a10*/  MUFU.TANH R7, R28 ;  /* 0x0000001c00077308 */ /* 0x000e620000002400 */
[----:B------:R-:W-:Y:S02]  /*5a20*/  FSEL R146, R35, -INF , !P2 ;  /* 0xff80000023927808 */ /* 0x000fe40005000000 */
[----:B------:R-:W-:Y:S02]  /*5a30*/  FSEL R128, R85, -INF , !P3 ;  /* 0xff80000055807808 */ /* 0x000fe40005800000 */
[----:B------:R-:W-:Y:S02]  /*5a40*/  FSEL R148, R31, -INF , !P1 ;  /* 0xff8000001f947808 */ /* 0x000fe40004800000 */
[C---:B------:R-:W-:Y:S01]  /*5a50*/  ISETP.GE.AND P4, PT, R26.reuse, R102, PT ;  /* 0x000000661a00720c */ /* 0x040fe20003f86270 */
[----:B------:R-:W-:Y:S01]  /*5a60*/  MUFU.TANH R19, R19 ;  /* 0x0000001300137308 */ /* 0x000fe20000002400 */
[----:B------:R-:W-:-:S02]  /*5a70*/  ISETP.GE.AND P2, PT, R26, R101, PT ;  /* 0x000000651a00720c */ /* 0x000fc40003f46270 */
[C---:B------:R-:W-:Y:S02]  /*5a80*/  ISETP.GE.AND P3, PT, R24.reuse, R102, PT ;  /* 0x000000661800720c */ /* 0x040fe40003f66270 */
[----:B------:R-:W-:Y:S02]  /*5a90*/  ISETP.GE.AND P1, PT, R24, R101, PT ;  /* 0x000000651800720c */ /* 0x000fe40003f26270 */
[----:B------:R-:W-:Y:S01]  /*5aa0*/  I2FP.F32.U32 R26, R26 ;  /* 0x0000001a001a7245 */ /* 0x000fe20000201000 */
[----:B------:R-:W2:Y:S01]  /*5ab0*/  MUFU.TANH R14, R14 ;  /* 0x0000000e000e7308 */ /* 0x000ea20000002400 */
[----:B------:R-:W-:Y:S02]  /*5ac0*/  I2FP.F32.U32 R24, R24 ;  /* 0x0000001800187245 */ /* 0x000fe40000201000 */
[----:B------:R-:W-:Y:S01]  /*5ad0*/  IADD3 R11, PT, PT, R6, -0x50, RZ ;  /* 0xffffffb0060b7810 */ /* 0x000fe20007ffe0ff */
[-C--:B------:R-:W-:Y:S01]  /*5ae0*/  FFMA.FTZ R112, R26, R0.reuse, R9 ;  /* 0x000000001a707223 */ /* 0x080fe20000010009 */
[----:B------:R-:W-:Y:S01]  /*5af0*/  IADD3 R9, PT, PT, R6, -0x4f, RZ ;  /* 0xffffffb106097810 */ /* 0x000fe20007ffe0ff */
[-C--:B------:R-:W-:Y:S01]  /*5b00*/  FFMA.FTZ R25, R24, R0.reuse, R25 ;  /* 0x0000000018197223 */ /* 0x080fe20000010019 */
[-C--:B------:R-:W-:Y:S01]  /*5b10*/  FFMA.FTZ R144, R26, R0.reuse, R5 ;  /* 0x000000001a907223 */ /* 0x080fe20000010005 */
[----:B------:R-:W-:Y:S01]  /*5b20*/  I2FP.F32.U32 R26, R11 ;  /* 0x0000000b001a7245 */ /* 0x000fe20000201000 */
[----:B------:R-:W5:Y:S01]  /*5b30*/  MUFU.TANH R5, R30 ;  /* 0x0000001e00057308 */ /* 0x000f620000002400 */
[----:B------:R-:W-:Y:S01]  /*5b40*/  FSEL R112, R112, -INF , !P2 ;  /* 0xff80000070707808 */ /* 0x000fe20005000000 */
[-C--:B----4-:R-:W-:Y:S01]  /*5b50*/  FFMA.FTZ R23, R24, R0.reuse, R23 ;  /* 0x0000000018177223 */ /* 0x090fe20000010017 */
[----:B------:R-:W-:Y:S01]  /*5b60*/  FSEL R140, R25, -INF , !P3 ;  /* 0xff800000198c7808 */ /* 0x000fe20005800000 */
[----:B-1----:R-:W-:Y:S01]  /*5b70*/  FFMA.FTZ R104, R26, R0, R7 ;  /* 0x000000001a687223 */ /* 0x002fe20000010007 */
[----:B------:R-:W-:-:S02]  /*5b80*/  ISETP.GE.AND P2, PT, R9, R102, PT ;  /* 0x000000660900720c */ /* 0x000fc40003f46270 */
[----:B------:R-:W-:Y:S01]  /*5b90*/  ISETP.GE.AND P3, PT, R9, R101, PT ;  /* 0x000000650900720c */ /* 0x000fe20003f66270 */
[----:B------:R-:W1:Y:S01]  /*5ba0*/  MUFU.TANH R15, R15 ;  /* 0x0000000f000f7308 */ /* 0x000e620000002400 */
[----:B------:R-:W-:Y:S01]  /*5bb0*/  I2FP.F32.U32 R28, R9 ;  /* 0x00000009001c7245 */ /* 0x000fe20000201000 */
[----:B--2---:R-:W-:Y:S01]  /*5bc0*/  FFMA.FTZ R14, R21, R0, R14 ;  /* 0x00000000150e7223 */ /* 0x004fe2000001000e */
[----:B------:R-:W-:Y:S02]  /*5bd0*/  FMNMX3.FTZ R9, R2, R10, R4, !PT ;  /* 0x0000000a02097276 */ /* 0x000fe40007810004 */
[----:B------:R-:W-:Y:S01]  /*5be0*/  FMNMX3.FTZ R7, R3, R22, R20, !PT ;  /* 0x0000001603077276 */ /* 0x000fe20007810014 */
[----:B------:R-:W-:Y:S01]  /*5bf0*/  FFMA.FTZ R17, R28, R0, R17 ;  /* 0x000000001c117223 */ /* 0x000fe20000010011 */
[----:B------:R-:W-:Y:S01]  /*5c00*/  FMNMX3.FTZ R9, R9, R16, R8, !PT ;  /* 0x0000001009097276 */ /* 0x000fe20007810008 */
[----:B------:R-:W2:Y:S01]  /*5c10*/  MUFU.TANH R13, R13 ;  /* 0x0000000d000d7308 */ /* 0x000ea20000002400 */
[----:B------:R-:W-:Y:S01]  /*5c20*/  IADD3 R6, PT, PT, R6, -0x47, RZ ;  /* 0xffffffb906067810 */ /* 0x000fe20007ffe0ff */
[----:B-----5:R-:W-:Y:S01]  /*5c30*/  FFMA.FTZ R5, R26, R0, R5 ;  /* 0x000000001a057223 */ /* 0x020fe20000010005 */
[----:B------:R-:W-:Y:S01]  /*5c40*/  FMNMX3.FTZ R9, R9, R110, R142, !PT ;  /* 0x0000006e09097276 */ /* 0x000fe2000781008e */
[----:B------:R-:W-:Y:S01]  /*5c50*/  FFMA.FTZ R19, R28, R0, R19 ;  /* 0x000000001c137223 */ /* 0x000fe20000010013 */
[----:B------:R-:W-:-:S02]  /*5c60*/  FMNMX3.FTZ R7, R7, R12, R18, !PT ;  /* 0x0000000c07077276 */ /* 0x000fc40007810012 */
[----:B------:R-:W-:Y:S02]  /*5c70*/  FSEL R120, R27, -INF , !P5 ;  /* 0xff8000001b787808 */ /* 0x000fe40006800000 */
[----:B------:R-:W-:Y:S02]  /*5c80*/  FMNMX3.FTZ R9, R9, R150, R132, !PT ;  /* 0x0000009609097276 */ /* 0x000fe40007810084 */
[----:B------:R-:W-:Y:S02]  /*5c90*/  ISETP.GE.AND P5, PT, R11, R102, PT ;  /* 0x000000660b00720c */ /* 0x000fe40003fa6270 */
[----:B------:R-:W-:Y:S02]  /*5ca0*/  I2FP.F32.U32 R30, R6 ;  /* 0x00000006001e7245 */ /* 0x000fe40000201000 */
[----:B------:R-:W-:Y:S02]  /*5cb0*/  FSEL R144, R144, -INF , !P4 ;  /* 0xff80000090907808 */ /* 0x000fe40006000000 */
[----:B------:R-:W-:Y:S01]  /*5cc0*/  FMNMX3.FTZ R7, R7, R156, R108, !PT ;  /* 0x0000009c07077276 */ /* 0x000fe2000781006c */
[CC--:B-1----:R-:W-:Y:S01]  /*5cd0*/  FFMA.FTZ R15, R30.reuse, R0.reuse, R15 ;  /* 0x000000001e0f7223 */ /* 0x0c2fe2000001000f */
[----:B------:R-:W-:Y:S01]  /*5ce0*/  ISETP.GE.AND P4, PT, R11, R101, PT ;  /* 0x000000650b00720c */ /* 0x000fe20003f86270 */
[----:B--2---:R-:W-:Y:S01]  /*5cf0*/  FFMA.FTZ R13, R30, R0, R13 ;  /* 0x000000001e0d7223 */ /* 0x004fe2000001000d */
[----:B------:R-:W-:Y:S01]  /*5d00*/  FSEL R138, R23, -INF , !P1 ;  /* 0xff800000178a7808 */ /* 0x000fe20004800000 */
[----:B------:R-:W-:Y:S01]  /*5d10*/  LDSM.16.MT88.4 R28, [R100+0x7000] ;  /* 0x00700000641c783b */ /* 0x000fe20000004200 */
[----:B------:R-:W-:-:S02]  /*5d20*/  FMNMX3.FTZ R9, R9, R128, R120, !PT ;  /* 0x0000008009097276 */ /* 0x000fc40007810078 */
[----:B------:R-:W-:Y:S02]  /*5d30*/  FSEL R104, R104, -INF , !P5 ;  /* 0xff80000068687808 */ /* 0x000fe40006800000 */
[C---:B------:R-:W-:Y:S02]  /*5d40*/  ISETP.GE.AND P5, PT, R6.reuse, R102, PT ;  /* 0x000000660600720c */ /* 0x040fe40003fa6270 */
[----:B------:R-:W-:Y:S02]  /*5d50*/  FSEL R94, R17, -INF , !P2 ;  /* 0xff800000115e7808 */ /* 0x000fe40005000000 */
[----:B------:R-:W-:Y:S02]  /*5d60*/  FMNMX3.FTZ R7, R7, R154, R152, !PT ;  /* 0x0000009a07077276 */ /* 0x000fe40007810098 */
[----:B------:R-:W-:Y:S02]  /*5d70*/  ISETP.GE.AND P2, PT, R6, R101, PT ;  /* 0x000000650600720c */ /* 0x000fe40003f46270 */
[----:B------:R-:W-:-:S02]  /*5d80*/  FSEL R102, R5, -INF , !P4 ;  /* 0xff80000005667808 */ /* 0x000fc40006000000 */
[----:B------:R-:W-:Y:S02]  /*5d90*/  FSEL R97, R19, -INF , !P3 ;  /* 0xff80000013617808 */ /* 0x000fe40005800000 */
[----:B------:R-:W-:Y:S02]  /*5da0*/  FMNMX3.FTZ R9, R9, R112, R138, !PT ;  /* 0x0000007009097276 */ /* 0x000fe4000781008a */
[----:B------:R-:W-:Y:S02]  /*5db0*/  FMNMX3.FTZ R7, R7, R146, R148, !PT ;  /* 0x0000009207077276 */ /* 0x000fe40007810094 */
[----:B------:R-:W-:Y:S02]  /*5dc0*/  FSEL R96, R14, -INF , !P0 ;  /* 0xff8000000e607808 */ /* 0x000fe40004000000 */
[----:B------:R-:W-:Y:S02]  /*5dd0*/  FSEL R95, R15, -INF , !P2 ;  /* 0xff8000000f5f7808 */ /* 0x000fe40005000000 */
[----:B------:R-:W-:-:S02]  /*5de0*/  FMNMX3.FTZ R9, R9, R102, R97, !PT ;  /* 0x0000006609097276 */ /* 0x000fc40007810061 */
[----:B------:R-:W-:Y:S02]  /*5df0*/  FMNMX3.FTZ R7, R7, R144, R140, !PT ;  /* 0x0000009007077276 */ /* 0x000fe4000781008c */
[----:B------:R-:W-:Y:S02]  /*5e00*/  FMNMX3.FTZ R24, R9, R96, R95, !PT ;  /* 0x0000006009187276 */ /* 0x000fe4000781005f */
[----:B------:R-:W-:Y:S02]  /*5e10*/  FSEL R101, R13, -INF , !P5 ;  /* 0xff8000000d657808 */ /* 0x000fe40006800000 */
        /* <DEDUP_REMOVED lines=11> */
[----:B---3--:R-:W-:Y:S01]  /*5ed0*/  FMUL.FTZ R103, R84, UR4 ;  /* 0x0000000454677c20 */ /* 0x008fe20008410000 */
        /* <DEDUP_REMOVED lines=8> */
[--C-:B------:R-:W-:Y:S01]  /*5f60*/  FFMA.FTZ R92, R10, UR4, -R103.reuse ;  /* 0x000000040a5c7c23 */ /* 0x100fe20008010867 */
[----:B------:R-:W-:Y:S01]  /*5f70*/  @P6 IADD3 R89, PT, PT, R2, -0x20, RZ ;  /* 0xffffffe002596810 */ /* 0x000fe20007ffe0ff */
[----:B------:R-:W-:Y:S01]  /*5f80*/  FFMA.FTZ R88, R4, UR4, -R103 ;  /* 0x0000000404587c23 */ /* 0x000fe20008010867 */
[----:B------:R-:W-:Y:S01]  /*5f90*/  FSEL R106, R85, RZ, P1 ;  /* 0x000000ff556a7208 */ /* 0x000fe20000800000 */
[--C-:B------:R-:W-:Y:S01]  /*5fa0*/  FFMA.FTZ R105, R22, UR4, -R107.reuse ;  /* 0x0000000416697c23 */ /* 0x100fe2000801086b */
[--C-:B------:R-:W-:Y:S01]  /*5fb0*/  FFMA.FTZ R91, R20, UR4, -R107.reuse ;  /* 0x00000004145b7c23 */ /* 0x100fe2000801086b */
[----:B------:R-:W-:Y:S01]  /*5fc0*/  FFMA.FTZ R86, R12, UR4, -R107 ;  /* 0x000000040c567c23 */ /* 0x000fe2000801086b */
[----:B------:R-:W1:Y:S01]  /*5fd0*/  LDSM.16.MT88.4 R20, [R89] ;  /* 0x000000005914783b */ /* 0x000e620000004200 */
[----:B------:R-:W-:Y:S01]  /*5fe0*/  FADD.FTZ R106, R3, -R106 ;  /* 0x8000006a036a7221 */ /* 0x000fe20000010000 */
[----:B------:R-:W-:Y:S01]  /*5ff0*/  FMUL.FTZ R93, R93, UR4 ;  /* 0x000000045d5d7c20 */ /* 0x000fe20008410000 */
[----:B------:R-:W-:Y:S01]  /*6000*/  FFMA.FTZ R87, R16, UR4, -R103 ;  /* 0x0000000410577c23 */ /* 0x000fe20008010867 */
[----:B------:R-:W-:Y:S01]  /*6010*/  FFMA.FTZ R18, R18, UR4, -R107 ;  /* 0x0000000412127c23 */ /* 0x000fe2000801086b */
[----:B------:R-:W-:Y:S01]  /*6020*/  FMUL.FTZ R106, R106, UR4 ;  /* 0x000000046a6a7c20 */ /* 0x000fe20008410000 */
[----:B------:R-:W-:Y:S01]  /*6030*/  FFMA.FTZ R16, R8, UR4, -R103 ;  /* 0x0000000408107c23 */ /* 0x000fe20008010867 */
[----:B------:R-:W-:Y:S01]  /*6040*/  MUFU.EX2 R105, R105 ;  /* 0x0000006900697308 */ /* 0x000fe20000000800 */
[----:B------:R-:W2:Y:S01]  /*6050*/  LDSM.16.MT88.4 R12, [R100+0x6000] ;  /* 0x00600000640c783b */ /* 0x000ea20000004200 */
[--C-:B------:R-:W-:Y:S01]  /*6060*/  FFMA.FTZ R119, R108, UR4, -R107.reuse ;  /* 0x000000046c777c23 */ /* 0x100fe2000801086b */
[----:B------:R-:W-:Y:S01]  /*6070*/  FFMA.FTZ R113, R154, UR4, -R107 ;  /* 0x000000049a717c23 */ /* 0x000fe2000801086b */
[----:B------:R-:W3:Y:S01]  /*6080*/  MUFU.EX2 R91, R91 ;  /* 0x0000005b005b7308 */ /* 0x000ee20000000800 */
[--C-:B------:R-:W-:Y:S01]  /*6090*/  FFMA.FTZ R111, R142, UR4, -R103.reuse ;  /* 0x000000048e6f7c23 */ /* 0x100fe20008010867 */
[----:B------:R-:W-:Y:S01]  /*60a0*/  FFMA.FTZ R109, R132, UR4, -R103 ;  /* 0x00000004846d7c23 */ /* 0x000fe20008010867 */
[--C-:B------:R-:W-:Y:S01]  /*60b0*/  FFMA.FTZ R156, R156, UR4, -R107.reuse ;  /* 0x000000049c9c7c23 */ /* 0x100fe2000801086b */
[----:B------:R-:W-:Y:S01]  /*60c0*/  MUFU.EX2 R86, R86 ;  /* 0x0000005600567308 */ /* 0x000fe20000000800 */
[----:B------:R-:W-:Y:S01]  /*60d0*/  FFMA.FTZ R152, R152, UR4, -R107 ;  /* 0x0000000498987c23 */ /* 0x000fe2000801086b */
        /* <DEDUP_REMOVED lines=8> */
[----:B---3--:R-:W-:Y:S01]  /*6160*/  F2FP.F16.F32.PACK_AB R8, R91, R105 ;  /* 0x000000695b08723e */ /* 0x008fe200000000ff */
[----:B------:R-:W-:Y:S01]  /*6170*/  FFMA.FTZ R112, R138, UR4, -R103 ;  /* 0x000000048a707c23 */ /* 0x000fe20008010867 */
[----:B------:R-:W3:Y:S01]  /*6180*/  MUFU.EX2 R106, R106 ;  /* 0x0000006a006a7308 */ /* 0x000ee20000000800 */
[--C-:B------:R-:W-:Y:S01]  /*6190*/  FFMA.FTZ R148, R148, UR4, -R107.reuse ;  /* 0x0000000494947c23 */ /* 0x100fe2000801086b */
[--C-:B------:R-:W-:Y:S01]  /*61a0*/  FFMA.FTZ R140, R140, UR4, -R107.reuse ;  /* 0x000000048c8c7c23 */ /* 0x100fe2000801086b */
[--C-:B------:R-:W-:Y:S01]  /*61b0*/  FFMA.FTZ R141, R104, UR4, -R107.reuse ;  /* 0x00000004688d7c23 */ /* 0x100fe2000801086b */
[----:B------:R-:W5:Y:S01]  /*61c0*/  MUFU.EX2 R88, R88 ;  /* 0x0000005800587308 */ /* 0x000f620000000800 */
[----:B------:R-:W-:Y:S01]  /*61d0*/  FFMA.FTZ R101, R101, UR4, -R107 ;  /* 0x0000000465657c23 */ /* 0x000fe2000801086b */
[----:B----4-:R-:W-:Y:S01]  /*61e0*/  F2FP.F16.F32.PACK_AB R10, R3, R86 ;  /* 0x00000056030a723e */ /* 0x010fe200000000ff */
[----:B------:R-:W-:Y:S01]  /*61f0*/  FFMA.FTZ R95, R95, UR4, -R103 ;  /* 0x000000045f5f7c23 */ /* 0x000fe20008010867 */
[----:B------:R-:W4:Y:S04]  /*6200*/  MUFU.EX2 R93, R93 ;  /* 0x0000005d005d7308 */ /* 0x000f280000000800 */
[----:B------:R-:W-:Y:S01]  /*6210*/  MUFU.EX2 R87, R87 ;  /* 0x0000005700577308 */ /* 0x000fe20000000800 */
[-C--:B---3--:R-:W-:Y:S01]  /*6220*/  FMUL.FTZ R17, R73, R106.reuse ;  /* 0x0000006a49117220 */ /* 0x088fe20000410000 */
[----:B------:R-:W-:-:S02]  /*6230*/  FMUL.FTZ R24, R64, R106 ;  /* 0x0000006a40187220 */ /* 0x000fc40000410000 */
[----:B------:R-:W3:Y:S01]  /*6240*/  MUFU.EX2 R2, R16 ;  /* 0x0000001000027308 */ /* 0x000ee20000000800 */
[----:B------:R-:W-:Y:S01]  /*6250*/  FMUL.FTZ R25, R65, R106 ;  /* 0x0000006a41197220 */ /* 0x000fe20000410000 */
[----:B-----5:R-:W-:Y:S01]  /*6260*/  F2FP.F16.F32.PACK_AB R9, R88, R92 ;  /* 0x0000005c5809723e */ /* 0x020fe200000000ff */
        /* <DEDUP_REMOVED lines=9> */
[-C--:B------:R-:W-:Y:S01]  /*6300*/  FMUL.FTZ R61, R61, R106.reuse ;  /* 0x0000006a3d3d7220 */ /* 0x080fe20000410000 */
[----:B------:R-:W-:Y:S01]  /*6310*/  FMUL.FTZ R62, R62, R93 ;  /* 0x0000005d3e3e7220 */ /* 0x000fe20000410000 */
        /* <DEDUP_REMOVED lines=8> */
[----:B------:R-:W3:Y:S01]  /*63a0*/  LDSM.16.MT88.4 R56, [R89+0x2000] ;  /* 0x002000005938783b */ /* 0x000ee20000004200 */
[-C--:B------:R-:W-:Y:S01]  /*63b0*/  FMUL.FTZ R4, R80, R106.reuse ;  /* 0x0000006a50047220 */ /* 0x080fe20000410000 */
[-C--:B------:R-:W-:Y:S01]  /*63c0*/  FMUL.FTZ R5, R81, R106.reuse ;  /* 0x0000006a51057220 */ /* 0x080fe20000410000 */
[-C--:B------:R-:W-:Y:S01]  /*63d0*/  FMUL.FTZ R6, R82, R93.reuse ;  /* 0x0000005d52067220 */ /* 0x080fe20000410000 */
        /* <DEDUP_REMOVED lines=30> */
[----:B--2---:R-:W-:Y:S01]  /*65c0*/  HMMA.16816.F32 R4, R8, R12, R4 ;  /* 0x0000000c0804723c */ /* 0x004fe20000001804 */
[----:B------:R-:W-:Y:S01]  /*65d0*/  FFMA.FTZ R64, R110, UR4, -R103 ;  /* 0x000000046e407c23 */ /* 0x000fe20008010867 */
[----:B------:R-:W-:Y:S01]  /*65e0*/  MUFU.EX2 R108, R156 ;  /* 0x0000009c006c7308 */ /* 0x000fe20000000800 */
[----:B------:R-:W-:Y:S01]  /*65f0*/  FFMA.FTZ R106, R136, R106, R105 ;  /* 0x0000006a886a7223 */ /* 0x000fe20000010069 */
[----:B------:R-:W-:-:S02]  /*6600*/  FFMA.FTZ R93, R137, R93, R92 ;  /* 0x0000005d895d7223 */ /* 0x000fc4000001005c */
[----:B------:R-:W2:Y:S01]  /*6610*/  MUFU.EX2 R119, R119 ;  /* 0x0000007700777308 */ /* 0x000ea20000000800 */
[----:B------:R-:W-:Y:S01]  /*6620*/  FADD.FTZ R91, R91, R106 ;  /* 0x0000006a5b5b7221 */ /* 0x000fe20000010000 */
[C---:B------:R-:W-:Y:S01]  /*6630*/  HMMA.16816.F32 R12, R8.reuse, R14, R76 ;  /* 0x0000000e080c723c */ /* 0x040fe2000000184c */
[----:B------:R-:W-:Y:S01]  /*6640*/  LDSM.16.MT88.4 R76, [R100+0x6c00] ;  /* 0x006c0000644c783b */ /* 0x000fe20000004200 */
[----:B------:R-:W-:Y:S01]  /*6650*/  MUFU.EX2 R113, R113 ;  /* 0x0000007100717308 */ /* 0x000fe20000000800 */
[----:B------:R-:W-:Y:S01]  /*6660*/  FADD.FTZ R88, R88, R93 ;  /* 0x0000005d58587221 */ /* 0x000fe20000010000 */
[----:B------:R-:W-:Y:S02]  /*6670*/  FADD.FTZ R86, R86, R91 ;  /* 0x0000005b56567221 */ /* 0x000fe40000010000 */
[----:B------:R-:W-:Y:S01]  /*6680*/  MUFU.EX2 R110, R152 ;  /* 0x00000098006e7308 */ /* 0x000fe20000000800 */
[----:B------:R-:W-:Y:S01]  /*6690*/  FADD.FTZ R87, R87, R88 ;  /* 0x0000005857577221 */ /* 0x000fe20000010000 */
[----:B---3--:R-:W-:Y:S01]  /*66a0*/  HMMA.16816.F32 R44, R8, R56, R44 ;  /* 0x00000038082c723c */ /* 0x008fe2000000182c */
[----:B------:R-:W-:Y:S01]  /*66b0*/  FADD.FTZ R3, R3, R86 ;  /* 0x0000005603037221 */ /* 0x000fe20000010000 */
[----:B------:R-:W-:Y:S01]  /*66c0*/  MUFU.EX2 R142, R64 ;  /* 0x00000040008e7308 */ /* 0x000fe20000000800 */
[----:B------:R-:W-:Y:S01]  /*66d0*/  FADD.FTZ R87, R2, R87 ;  /* 0x0000005702577221 */ /* 0x000fe20000010000 */
[----:B------:R-:W-:-:S02]  /*66e0*/  MOV R2, R84 ;  /* 0x0000005400027202 */ /* 0x000fc40000000f00 */
[----:B------:R-:W3:Y:S02]  /*66f0*/  MUFU.EX2 R111, R111 ;  /* 0x0000006f006f7308 */ /* 0x000ee40000000800 */
[C---:B-1----:R-:W-:Y:S02]  /*6700*/  HMMA.16816.F32 R32, R8.reuse, R68, R32 ;  /* 0x000000440820723c */ /* 0x042fe40000001820 */
[----:B------:R-:W-:Y:S04]  /*6710*/  MUFU.EX2 R132, R150 ;  /* 0x0000009600847308 */ /* 0x000fe80000000800 */
[----:B------:R-:W1:Y:S02]  /*6720*/  MUFU.EX2 R109, R109 ;  /* 0x0000006d006d7308 */ /* 0x000e640000000800 */
[C---:B------:R-:W-:Y:S01]  /*6730*/  HMMA.16816.F32 R52, R8.reuse, R70, R52 ;  /* 0x000000460834723c */ /* 0x040fe20000001834 */
[----:B------:R-:W-:Y:S01]  /*6740*/  LDSM.16.MT88.4 R68, [R89+0xc00] ;  /* 0x000c00005944783b */ /* 0x000fe20000004200 */
[----:B------:R-:W-:Y:S04]  /*6750*/  MUFU.EX2 R121, R121 ;  /* 0x0000007900797308 */ /* 0x000fe80000000800 */
[----:B------:R-:W5:Y:S02]  /*6760*/  MUFU.EX2 R144, R148 ;  /* 0x0000009400907308 */ /* 0x000f640000000800 */
[C---:B----4-:R-:W-:Y:S02]  /*6770*/  HMMA.16816.F32 R36, R8.reuse, R60, R36 ;  /* 0x0000003c0824723c */ /* 0x050fe40000001824 */
[----:B------:R-:W-:Y:S04]  /*6780*/  MUFU.EX2 R129, R129 ;  /* 0x0000008100817308 */ /* 0x000fe80000000800 */
[----:B------:R-:W-:Y:S02]  /*6790*/  MUFU.EX2 R128, R140 ;  /* 0x0000008c00807308 */ /* 0x000fe40000000800 */
[C---:B------:R-:W-:Y:S01]  /*67a0*/  HMMA.16816.F32 R40, R8.reuse, R62, R40 ;  /* 0x0000003e0828723c */ /* 0x040fe20000001828 */
[----:B------:R-:W4:Y:S01]  /*67b0*/  LDSM.16.MT88.4 R60, [R100+0x6400] ;  /* 0x00640000643c783b */ /* 0x000f220000004200 */
[----:B------:R-:W-:Y:S04]  /*67c0*/  MUFU.EX2 R139, R139 ;  /* 0x0000008b008b7308 */ /* 0x000fe80000000800 */
[----:B------:R-:W5:Y:S02]  /*67d0*/  MUFU.EX2 R120, R120 ;  /* 0x0000007800787308 */ /* 0x000f640000000800 */
[----:B------:R-:W-:Y:S01]  /*67e0*/  HMMA.16816.F32 R8, R8, R58, R48 ;  /* 0x0000003a0808723c */ /* 0x000fe20000001830 */
[----:B------:R-:W5:Y:S01]  /*67f0*/  LDSM.16.MT88.4 R56, [R89+0x400] ;  /* 0x000400005938783b */ /* 0x000f620000004200 */
[----:B--2---:R-:W-:Y:S01]  /*6800*/  F2FP.F16.F32.PACK_AB R48, R119, R108 ;  /* 0x0000006c7730723e */ /* 0x004fe200000000ff */
[----:B------:R-:W-:Y:S01]  /*6810*/  MUFU.EX2 R133, R133 ;  /* 0x0000008500857308 */ /* 0x000fe20000000800 */
[----:B---3--:R-:W-:Y:S01]  /*6820*/  F2FP.F16.F32.PACK_AB R49, R111, R142 ;  /* 0x0000008e6f31723e */ /* 0x008fe200000000ff */
[----:B------:R-:W-:Y:S01]  /*6830*/  FADD.FTZ R108, R108, R3 ;  /* 0x000000036c6c7221 */ /* 0x000fe20000010000 */
[----:B------:R-:W-:Y:S01]  /*6840*/  F2FP.F16.F32.PACK_AB R50, R110, R113 ;  /* 0x000000716e32723e */ /* 0x000fe200000000ff */
[----:B------:R-:W2:Y:S01]  /*6850*/  MUFU.EX2 R112, R112 ;  /* 0x0000007000707308 */ /* 0x000ea20000000800 */
[----:B-1----:R-:W-:Y:S01]  /*6860*/  F2FP.F16.F32.PACK_AB R51, R109, R132 ;  /* 0x000000846d33723e */ /* 0x002fe200000000ff */
[----:B------:R-:W-:Y:S01]  /*6870*/  FADD.FTZ R142, R142, R87 ;  /* 0x000000578e8e7221 */ /* 0x000fe20000010000 */
[----:B------:R-:W-:Y:S01]  /*6880*/  FADD.FTZ R108, R119, R108 ;  /* 0x0000006c776c7221 */ /* 0x000fe20000010000 */
[----:B------:R-:W-:Y:S01]  /*6890*/  MUFU.EX2 R141, R141 ;  /* 0x0000008d008d7308 */ /* 0x000fe20000000800 */
[----:B------:R-:W-:Y:S01]  /*68a0*/  MOV R3, R85 ;  /* 0x0000005500037202 */ /* 0x000fe20000000f00 */
[----:B------:R-:W-:Y:S01]  /*68b0*/  FADD.FTZ R111, R111, R142 ;  /* 0x0000008e6f6f7221 */ /* 0x000fe20000010000 */
[----:B------:R-:W-:Y:S01]  /*68c0*/  FADD.FTZ R113, R113, R108 ;  /* 0x0000006c71717221 */ /* 0x000fe20000010000 */
[----:B------:R-:W-:Y:S02]  /*68d0*/  MUFU.EX2 R101, R101 ;  /* 0x0000006500657308 */ /* 0x000fe40000000800 */
[----:B------:R-:W-:Y:S01]  /*68e0*/  FADD.FTZ R132, R132, R111 ;  /* 0x0000006f84847221 */ /* 0x000fe20000010000 */
[----:B------:R-:W-:Y:S01]  /*68f0*/  FADD.FTZ R110, R110, R113 ;  /* 0x000000716e6e7221 */ /* 0x000fe20000010000 */
[----:B------:R-:W-:Y:S02]  /*6900*/  MUFU.EX2 R95, R95 ;  /* 0x0000005f005f7308 */ /* 0x000fe40000000800 */
[----:B------:R-:W-:Y:S01]  /*6910*/  FADD.FTZ R132, R109, R132 ;  /* 0x000000846d847221 */ /* 0x000fe20000010000 */
[C---:B----4-:R-:W-:Y:S08]  /*6920*/  HMMA.16816.F32 R4, R48.reuse, R60, R4 ;  /* 0x0000003c3004723c */ /* 0x050ff00000001804 */
[C---:B------:R-:W-:Y:S01]  /*6930*/  HMMA.16816.F32 R12, R48.reuse, R62, R12 ;  /* 0x0000003e300c723c */ /* 0x040fe2000000180c */
[----:B------:R-:W1:Y:S07]  /*6940*/  LDSM.16.MT88.4 R60, [R100+0x7400] ;  /* 0x00740000643c783b */ /* 0x000e6e0000004200 */
[C---:B-----5:R-:W-:Y:S08]  /*6950*/  HMMA.16816.F32 R16, R48.reuse, R56, R16 ;  /* 0x000000383010723c */ /* 0x060ff00000001810 */
[C---:B------:R-:W-:Y:S01]  /*6960*/  HMMA.16816.F32 R20, R48.reuse, R58, R20 ;  /* 0x0000003a3014723c */ /* 0x040fe20000001814 */
[----:B------:R-:W3:Y:S07]  /*6970*/  LDSM.16.MT88.4 R56, [R89+0x1400] ;  /* 0x001400005938783b */ /* 0x000eee0000004200 */
[C---:B-1----:R-:W-:Y:S08]  /*6980*/  HMMA.16816.F32 R24, R48.reuse, R60, R24 ;  /* 0x0000003c3018723c */ /* 0x042ff00000001818 */
[C---:B------:R-:W-:Y:S01]  /*6990*/  HMMA.16816.F32 R28, R48.reuse, R62, R28 ;  /* 0x0000003e301c723c */ /* 0x040fe2000000181c */
[----:B------:R-:W1:Y:S07]  /*69a0*/  LDSM.16.MT88.4 R60, [R100+0x8400] ;  /* 0x00840000643c783b */ /* 0x000e6e0000004200 */
[C---:B---3--:R-:W-:Y:S08]  /*69b0*/  HMMA.16816.F32 R32, R48.reuse, R56, R32 ;  /* 0x000000383020723c */ /* 0x048ff00000001820 */
[C---:B------:R-:W-:Y:S01]  /*69c0*/  HMMA.16816.F32 R52, R48.reuse, R58, R52 ;  /* 0x0000003a3034723c */ /* 0x040fe20000001834 */
[----:B------:R-:W3:Y:S07]  /*69d0*/  LDSM.16.MT88.4 R56, [R89+0x2400] ;  /* 0x002400005938783b */ /* 0x000eee0000004200 */
[C---:B-1----:R-:W-:Y:S08]  /*69e0*/  HMMA.16816.F32 R36, R48.reuse, R60, R36 ;  /* 0x0000003c3024723c */ /* 0x042ff00000001824 */
[C---:B------:R-:W-:Y:S01]  /*69f0*/  HMMA.16816.F32 R40, R48.reuse, R62, R40 ;  /* 0x0000003e3028723c */ /* 0x040fe20000001828 */
[----:B------:R-:W1:Y:S07]  /*6a00*/  LDSM.16.MT88.4 R60, [R100+0x6800] ;  /* 0x00680000643c783b */ /* 0x000e6e0000004200 */
[C---:B---3--:R-:W-:Y:S08]  /*6a10*/  HMMA.16816.F32 R44, R48.reuse, R56, R44 ;  /* 0x00000038302c723c */ /* 0x048ff0000000182c */
[----:B------:R-:W-:Y:S01]  /*6a20*/  HMMA.16816.F32 R8, R48, R58, R8 ;  /* 0x0000003a3008723c */ /* 0x000fe20000001808 */
[----:B------:R-:W3:Y:S01]  /*6a30*/  LDSM.16.MT88.4 R56, [R89+0x800] ;  /* 0x000800005938783b */ /* 0x000ee20000004200 */
[----:B------:R-:W-:Y:S01]  /*6a40*/  F2FP.F16.F32.PACK_AB R48, R144, R121 ;  /* 0x000000799030723e */ /* 0x000fe200000000ff */
        /* <DEDUP_REMOVED lines=9> */
[----:B------:R-:W-:Y:S01]  /*6ae0*/  FADD.FTZ R128, R128, R129 ;  /* 0x0000008180807221 */ /* 0x000fe20000010000 */
[----:B------:R-:W-:Y:S01]  /*6af0*/  IADD3 R129, PT, PT, R99, -0x3, RZ ;  /* 0xfffffffd63817810 */ /* 0x000fe20007ffe0ff */
[----:B------:R-:W-:Y:S01]  /*6b00*/  FADD.FTZ R112, R112, R133 ;  /* 0x0000008570707221 */ /* 0x000fe20000010000 */
[C---:B-1----:R-:W-:Y:S08]  /*6b10*/  HMMA.16816.F32 R4, R48.reuse, R60, R4 ;  /* 0x0000003c3004723c */ /* 0x042ff00000001804 */
        /* <DEDUP_REMOVED lines=16> */
[----:B------:R-:W-:Y:S01]  /*6c20*/  FFMA.FTZ R48, R94, UR4, -R107 ;  /* 0x000000045e307c23 */ /* 0x000fe2000801086b */
[----:B------:R-:W-:Y:S01]  /*6c30*/  FFMA.FTZ R49, R102, UR4, -R103 ;  /* 0x0000000466317c23 */ /* 0x000fe20008010867 */
[----:B------:R-:W-:Y:S01]  /*6c40*/  FFMA.FTZ R94, R90, UR4, -R107 ;  /* 0x000000045a5e7c23 */ /* 0x000fe2000801086b */
[--C-:B------:R-:W-:Y:S01]  /*6c50*/  FFMA.FTZ R102, R96, UR4, -R103.reuse ;  /* 0x0000000460667c23 */ /* 0x100fe20008010867 */
[----:B------:R-:W-:Y:S01]  /*6c60*/  FFMA.FTZ R51, R97, UR4, -R103 ;  /* 0x0000000461337c23 */ /* 0x000fe20008010867 */
[----:B------:R-:W2:Y:S04]  /*6c70*/  MUFU.EX2 R90, R48 ;  /* 0x00000030005a7308 */ /* 0x000ea80000000800 */
[----:B------:R-:W3:Y:S04]  /*6c80*/  MUFU.EX2 R94, R94 ;  /* 0x0000005e005e7308 */ /* 0x000ee80000000800 */
[----:B------:R-:W-:Y:S04]  /*6c90*/  MUFU.EX2 R97, R49 ;  /* 0x0000003100617308 */ /* 0x000fe80000000800 */
[----:B------:R-:W4:Y:S01]  /*6ca0*/  MUFU.EX2 R96, R51 ;  /* 0x0000003300607308 */ /* 0x000f220000000800 */
[----:B--2---:R-:W-:Y:S01]  /*6cb0*/  F2FP.F16.F32.PACK_AB R48, R90, R141 ;  /* 0x0000008d5a30723e */ /* 0x004fe200000000ff */
[----:B------:R-:W-:-:S02]  /*6cc0*/  FADD.FTZ R141, R141, R128 ;  /* 0x000000808d8d7221 */ /* 0x000fc40000010000 */
[----:B------:R-:W2:Y:S01]  /*6cd0*/  MUFU.EX2 R102, R102 ;  /* 0x0000006600667308 */ /* 0x000ea20000000800 */
[----:B---3--:R-:W-:Y:S01]  /*6ce0*/  F2FP.F16.F32.PACK_AB R50, R101, R94 ;  /* 0x0000005e6532723e */ /* 0x008fe200000000ff */
[----:B------:R-:W-:-:S04]  /*6cf0*/  FADD.FTZ R141, R90, R141 ;  /* 0x0000008d5a8d7221 */ /* 0x000fc80000010000 */
[----:B------:R-:W-:Y:S01]  /*6d00*/  FADD.FTZ R94, R94, R141 ;  /* 0x0000008d5e5e7221 */ /* 0x000fe20000010000 */
[C---:B----4-:R-:W-:Y:S01]  /*6d10*/  F2FP.F16.F32.PACK_AB R49, R96.reuse, R97 ;  /* 0x000000616031723e */ /* 0x050fe200000000ff */
[----:B------:R-:W-:Y:S02]  /*6d20*/  FADD.FTZ R97, R97, R112 ;  /* 0x0000007061617221 */ /* 0x000fe40000010000 */
[----:B------:R-:W-:Y:S01]  /*6d30*/  FADD.FTZ R136, R101, R94 ;  /* 0x0000005e65887221 */ /* 0x000fe20000010000 */
[----:B--2---:R-:W-:Y:S01]  /*6d40*/  F2FP.F16.F32.PACK_AB R51, R95, R102 ;  /* 0x000000665f33723e */ /* 0x004fe200000000ff */
[----:B------:R-:W-:-:S04]  /*6d50*/  FADD.FTZ R97, R96, R97 ;  /* 0x0000006160617221 */ /* 0x000fc80000010000 */
[----:B------:R-:W-:Y:S02]  /*6d60*/  FADD.FTZ R102, R102, R97 ;  /* 0x0000006166667221 */ /* 0x000fe40000010000 */
[----:B------:R-:W-:Y:S01]  /*6d70*/  HMMA.16816.F32 R80, R48, R76, R4 ;  /* 0x0000004c3050723c */ /* 0x000fe20000001804 */
[----:B------:R-:W2:Y:S01]  /*6d80*/  LDSM.16.MT88.4 R4, [R100+0x8c00] ;  /* 0x008c00006404783b */ /* 0x000ea20000004200 */
[----:B------:R-:W-:-:S06]  /*6d90*/  FADD.FTZ R137, R95, R102 ;  /* 0x000000665f897221 */ /* 0x000fcc0000010000 */
        /* <DEDUP_REMOVED lines=14> */
.L_x_1247:
[----:B------:R-:W-:-:S13]  /*6e80*/  ISETP.GE.AND P0, PT, R129, RZ, PT ;  /* 0x000000ff8100720c */ /* 0x000fda0003f06270 */
[----:B------:R-:W-:Y:S05]  /*6e90*/  @!P0 BRA `(.L_x_1249) ;  /* 0x0000002400c88947 */ /* 0x000fea0003800000 */
[----:B------:R-:W-:Y:S01]  /*6ea0*/  SHF.R.U32.HI R113, RZ, 0x1, R114 ;  /* 0x00000001ff717819 */ /* 0x000fe20000011672 */
[----:B------:R-:W-:Y:S01]  /*6eb0*/  IMAD.SHL.U32 R128, R114, 0x2, RZ ;  /* 0x0000000272807824 */ /* 0x000fe200078e00ff */
[----:B------:R-:W1:Y:S01]  /*6ec0*/  S2UR UR7, SR_CgaCtaId ;  /* 0x00000000000779c3 */ /* 0x000e620000008800 */
[----:B------:R-:W2:Y:S01]  /*6ed0*/  S2R R114, SR_TID.X ;  /* 0x0000000000727919 */ /* 0x000ea20000002100 */
[----:B------:R-:W-:Y:S01]  /*6ee0*/  LOP3.LUT R5, R98, 0xc0, RZ, 0xc0, !PT ;  /* 0x000000c062057812 */ /* 0x000fe200078ec0ff */
[----:B------:R-:W4:Y:S01]  /*6ef0*/  LDCU UR4, c[0x0][0x440] ;  /* 0x00008800ff0477ac */ /* 0x000f220008000800 */
[----:B------:R-:W-:Y:S01]  /*6f00*/  IMAD.MOV.U32 R112, RZ, RZ, 0x20 ;  /* 0x00000020ff707424 */ /* 0x000fe200078e00ff */
[----:B------:R-:W-:Y:S01]  /*6f10*/  LOP3.LUT R128, R128, 0x6, RZ, 0xc0, !PT ;  /* 0x0000000680807812 */ /* 0x000fe200078ec0ff */
[----:B------:R-:W-:Y:S01]  /*6f20*/  IMAD.MOV.U32 R89, RZ, RZ, R2 ;  /* 0x000000ffff597224 */ /* 0x000fe200078e0002 */
[----:B------:R-:W-:Y:S01]  /*6f30*/  LOP3.LUT R116, R5, 0x18, R116, 0xf8, !PT ;  /* 0x0000001805747812 */ /* 0x000fe200078ef874 */
[----:B------:R-:W3:Y:S01]  /*6f40*/  LDC.64 R120, c[0x0][0x3c0] ;  /* 0x0000f000ff787b82 */ /* 0x000ee20000000a00 */
[----:B------:R-:W-:Y:S01]  /*6f50*/  IMAD.MOV.U32 R88, RZ, RZ, R3 ;  /* 0x000000ffff587224 */ /* 0x000fe200078e0003 */
[----:B------:R-:W-:Y:S01]  /*6f60*/  UMOV UR8, 0x400 ;  /* 0x0000040000087882 */ /* 0x000fe20000000000 */
[----:B------:R-:W-:Y:S01]  /*6f70*/  LOP3.LUT R113, R116, 0x8, R113, 0x78, !PT ;  /* 0x0000000874717812 */ /* 0x000fe200078e7871 */
[----:B------:R-:W2:Y:S03]  /*6f80*/  LDCU UR9, c[0x0][0x440] ;  /* 0x00008800ff0977ac */ /* 0x000ea60008000800 */
[----:B------:R-:W-:Y:S01]  /*6f90*/  LOP3.LUT R113, R113, 0x120, R98, 0xf8, !PT ;  /* 0x0000012071717812 */ /* 0x000fe200078ef862 */
[----:B------:R-:W3:Y:S03]  /*6fa0*/  LDCU UR6, c[0x0][0x50c] ;  /* 0x0000a180ff0677ac */ /* 0x000ee60008000800 */
[----:B------:R-:W-:-:S02]  /*6fb0*/  LEA R113, R113, UR5, 0x1 ;  /* 0x0000000571717c11 */ /* 0x000fc4000f8e08ff */
[----:B----4-:R-:W-:Y:S01]  /*6fc0*/  ISETP.GE.AND P5, PT, R130, UR4, PT ;  /* 0x0000000482007c0c */ /* 0x010fe2000bfa6270 */
[----:B------:R-:W4:Y:S02]  /*6fd0*/  LDCU UR4, c[0x0][0x45c] ;  /* 0x00008b80ff0477ac */ /* 0x000f240008000800 */
[C---:B------:R-:W-:Y:S02]  /*6fe0*/  VIADD R133, R113.reuse, 0x6000 ;  /* 0x0000600071857836 */ /* 0x040fe40000000000 */
[----:B------:R-:W-:Y:S01]  /*6ff0*/  VIADD R132, R113, 0x6020 ;  /* 0x0000602071847836 */ /* 0x000fe20000000000 */
[----:B-1----:R-:W-:Y:S01]  /*7000*/  ULEA UR7, UR7, UR8, 0x18 ;  /* 0x0000000807077291 */ /* 0x002fe2000f8ec0ff */
[C---:B--2---:R-:W-:Y:S01]  /*7010*/  LOP3.LUT P0, RZ, R114.reuse, 0x4, RZ, 0xc0, !PT ;  /* 0x0000000472ff7812 */ /* 0x044fe2000780c0ff */
[----:B------:R-:W-:-:S03]  /*7020*/  IMAD.SHL.U32 R91, R114, 0x20, RZ ;  /* 0x00000020725b7824 */ /* 0x000fc600078e00ff */
[----:B------:R-:W-:-:S05]  /*7030*/  SEL R112, R112, 0xffffffe0, !P0 ;  /* 0xffffffe070707807 */ /* 0x000fca0004000000 */
[----:B------:R-:W-:Y:S01]  /*7040*/  IMAD.IADD R90, R115, 0x1, R112 ;  /* 0x00000001735a7824 */ /* 0x000fe200078e0270 */
[----:B----4-:R-:W-:Y:S06]  /*7050*/  BRA `(.L_x_1250) ;  /* 0x0000000000d47947 */ /* 0x010fec0003800000 */
.L_x_1252:
        /* <DEDUP_REMOVED lines=11> */
[C---:B------:R-:W-:Y:S02]  /*7110*/  @!P5 LEA R6, P2, R5.reuse, R125, 0x1 ;  /* 0x0000007d0506d211 */ /* 0x040fe400078408ff */
[C---:B------:R-:W-:Y:S02]  /*7120*/  LEA R8, P1, R2.reuse, R5, 0x5 ;  /* 0x0000000502087211 */ /* 0x040fe400078228ff */
[C-C-:B------:R-:W-:Y:S02]  /*7130*/  @!P5 LEA.HI.X R7, R5.reuse, R124, R4.reuse, 0x1, P2 ;  /* 0x0000007c0507d211 */ /* 0x140fe400010f0c04 */
[CC--:B------:R-:W-:Y:S02]  /*7140*/  @!P4 LEA R12, P2, R5.reuse, R125.reuse, 0x1 ;  /* 0x0000007d050cc211 */ /* 0x0c0fe400078408ff */
[----:B------:R-:W-:Y:S01]  /*7150*/  LEA.HI.X R3, R2, R4, R3, 0x5, P1 ;  /* 0x0000000402037211 */ /* 0x000fe200008f2c03 */
[----:B------:R-:W-:Y:S01]  /*7160*/  @!PT LDS RZ, [RZ] ;  /* 0x00000000fffff984 */ /* 0x000fe20000000800 */
[----:B------:R-:W-:Y:S01]  /*7170*/  @!PT LDS RZ, [RZ] ;  /* 0x00000000fffff984 */ /* 0x000fe20000000800 */
[----:B------:R-:W-:Y:S01]  /*7180*/  @!PT LDS RZ, [RZ] ;  /* 0x00000000fffff984 */ /* 0x000fe20000000800 */
[----:B------:R1:W-:Y:S01]  /*7190*/  @!P5 LDGSTS.E.BYPASS.LTC128B.128 [R127+0x3000], desc[UR14][R6.64] ;  /* 0x03000000067fdfae */ /* 0x0003e2000b981a0e */
[CCC-:B------:R-:W-:Y:S02]  /*71a0*/  @!P4 LEA.HI.X R13, R5.reuse, R124.reuse, R4.reuse, 0x1, P2 ;  /* 0x0000007c050dc211 */ /* 0x1c0fe400010f0c04 */
[CC--:B------:R-:W-:Y:S01]  /*71b0*/  @!P3 LEA R10, P1, R5.reuse, R125.reuse, 0x1 ;  /* 0x0000007d050ab211 */ /* 0x0c0fe200078208ff */
[----:B------:R1:W-:Y:S01]  /*71c0*/  @P5 STS.128 [R127+0x3000], RZ ;  /* 0x003000ff7f005388 */ /* 0x0003e20000000c00 */
[C---:B------:R-:W-:Y:S02]  /*71d0*/  LEA R2, P6, R8.reuse, R125, 0x1 ;  /* 0x0000007d08027211 */ /* 0x040fe400078c08ff */
[-C--:B------:R-:W-:Y:S01]  /*71e0*/  @!P3 LEA.HI.X R11, R5, R124.reuse, R4, 0x1, P1 ;  /* 0x0000007c050bb211 */ /* 0x080fe200008f0c04 */
        /* <DEDUP_REMOVED lines=28> */
.L_x_1250:
[----:B------:R-:W-:Y:S04]  /*73b0*/  DEPBAR.LE SB0, 0x0 ;  /* 0x000080000000791a */ /* 0x000fe80000000000 */
[----:B------:R-:W-:Y:S01]  /*73c0*/  BAR.SYNC.DEFER_BLOCKING 0x0 ;  /* 0x0000000000007b1d */ /* 0x000fe20000010000 */
[C---:B---3--:R-:W-:Y:S01]  /*73d0*/  IMAD.WIDE.U32 R84, R129.reuse, R120, RZ ;  /* 0x0000007881547225 */ /* 0x048fe200078e00ff */
[C---:B------:R-:W-:Y:S02]  /*73e0*/  SHF.L.U32 R131, R114.reuse, 0x3, RZ ;  /* 0x0000000372837819 */ /* 0x040fe400000006ff */
[----:B------:R-:W-:Y:S01]  /*73f0*/  SHF.L.U32 R116, R114, 0x2, RZ ;  /* 0x0000000272747819 */ /* 0x000fe200000006ff */
[----:B------:R-:W-:Y:S01]  /*7400*/  IMAD R3, R129, R121, R85 ;  /* 0x0000007981037224 */ /* 0x000fe200078e0255 */
[C---:B------:R-:W-:Y:S02]  /*7410*/  LEA R2, P1, R84.reuse, R123, 0x7 ;  /* 0x0000007b54027211 */ /* 0x040fe400078238ff */
[----:B------:R-:W-:Y:S02]  /*7420*/  LOP3.LUT R130, R131, 0x18, RZ, 0xc0, !PT ;  /* 0x0000001883827812 */ /* 0x000fe400078ec0ff */
[C-C-:B------:R-:W-:Y:S02]  /*7430*/  SHF.L.U64.HI R86, R84.reuse, 0x6, R3.reuse ;  /* 0x0000000654567819 */ /* 0x140fe40000010203 */
[----:B------:R-:W-:Y:S02]  /*7440*/  LEA.HI.X R3, R84, R122, R3, 0x7, P1 ;  /* 0x0000007a54037211 */ /* 0x000fe400008f3c03 */
[C---:B------:R-:W-:Y:S02]  /*7450*/  LOP3.LUT R135, R130.reuse, 0x20, RZ, 0xfc, !PT ;  /* 0x0000002082877812 */ /* 0x040fe400078efcff */
[----:B------:R-:W-:Y:S02]  /*7460*/  LOP3.LUT R134, R130, 0x40, RZ, 0xfc, !PT ;  /* 0x0000004082867812 */ /* 0x000fe400078efcff */
[----:B------:R-:W-:Y:S02]  /*7470*/  ISETP.GE.AND P4, PT, R135, UR9, PT ;  /* 0x0000000987007c0c */ /* 0x000fe4000bf86270 */
[----:B------:R-:W-:Y:S02]  /*7480*/  ISETP.GE.AND P3, PT, R134, UR9, PT ;  /* 0x0000000986007c0c */ /* 0x000fe4000bf66270 */
[----:B------:R-:W-:Y:S01]  /*7490*/  SHF.L.U32 R85, R84, 0x6, RZ ;  /* 0x0000000654557819 */ /* 0x000fe200000006ff */
[----:B------:R-:W-:Y:S01]  /*74a0*/  @!PT LDS RZ, [RZ] ;  /* 0x00000000fffff984 */ /* 0x000fe20000000800 */
[----:B------:R-:W-:Y:S01]  /*74b0*/  @!PT LDS RZ, [RZ] ;  /* 0x00000000fffff984 */ /* 0x000fe20000000800 */
[----:B------:R-:W-:Y:S01]  /*74c0*/  @!PT LDS RZ, [RZ] ;  /* 0x00000000fffff984 */ /* 0x000fe20000000800 */
[----:B------:R-:W-:Y:S01]  /*74d0*/  @!P5 LDGSTS.E.BYPASS.LTC128B.128 [R127+0x6000], desc[UR14][R2.64] ;  /* 0x06000000027fdfae */ /* 0x000fe2000b981a0e */
[----:B------:R-:W-:Y:S01]  /*74e0*/  SHF.L.U32 R117, R114, 0x4, RZ ;  /* 0x0000000472757819 */ /* 0x000fe200000006ff */
[----:B------:R-:W-:Y:S01]  /*74f0*/  UMOV UR5, UR7 ;  /* 0x0000000700057c82 */ /* 0x000fe20008000000 */
[----:B------:R-:W-:Y:S02]  /*7500*/  LEA R85, P1, R120, R85, 0x5 ;  /* 0x0000005578557211 */ /* 0x000fe400078228ff */
[----:B------:R-:W-:Y:S02]  /*7510*/  LOP3.LUT R94, R116, 0x18, RZ, 0xc0, !PT ;  /* 0x00000018745e7812 */ /* 0x000fe400078ec0ff */
[----:B------:R-:W-:Y:S01]  /*7520*/  LEA.HI.X R86, R120, R86, R121, 0x5, P1 ;  /* 0x0000005678567211 */ /* 0x000fe200008f2c79 */
[----:B------:R-:W-:Y:S01]  /*7530*/  @P5 STS.128 [R127+0x6000], RZ ;  /* 0x006000ff7f005388 */ /* 0x000fe20000000c00 */
[----:B------:R-:W-:Y:S02]  /*7540*/  LEA R84, P1, R85, R123, 0x1 ;  /* 0x0000007b55547211 */ /* 0x000fe400078208ff */
[----:B------:R-:W-:Y:S02]  /*7550*/  LOP3.LUT R92, R117, 0x100, RZ, 0xc0, !PT ;  /* 0x00000100755c7812 */ /* 0x000fe400078ec0ff */
[----:B------:R-:W-:Y:S02]  /*7560*/  LEA.HI.X R85, R85, R122, R86, 0x1, P1 ;  /* 0x0000007a55557211 */ /* 0x000fe400008f0c56 */
[--C-:B------:R-:W-:Y:S01]  /*7570*/  LOP3.LUT R95, R94, 0xc0, R91.reuse, 0xf8, !PT ;  /* 0x000000c05e5f7812 */ /* 0x100fe200078ef85b */
[----:B------:R-:W-:Y:S01]  /*7580*/  @!PT LDS RZ, [RZ] ;  /* 0x00000000fffff984 */ /* 0x000fe20000000800 */
[----:B------:R-:W-:Y:S01]  /*7590*/  @!PT LDS RZ, [RZ] ;  /* 0x00000000fffff984 */ /* 0x000fe20000000800 */
[----:B------:R-:W-:Y:S01]  /*75a0*/  @!PT LDS RZ, [RZ] ;  /* 0x00000000fffff984 */ /* 0x000fe20000000800 */
[----:B------:R-:W-:Y:S01]  /*75b0*/  @!P4 LDGSTS.E.BYPASS.LTC128B.128 [R127+0x7000], desc[UR14][R2.64+0x40] ;  /* 0x07000040027fcfae */ /* 0x000fe2000b981a0e */
[----:B------:R-:W-:Y:S02]  /*75c0*/  LOP3.LUT R93, R92, 0x20, R91, 0xf8, !PT ;  /* 0x000000205c5d7812 */ /* 0x000fe400078ef85b */
[----:B------:R-:W-:Y:S02]  /*75d0*/  LOP3.LUT R92, R95, 0x8, R114, 0x78, !PT ;  /* 0x000000085f5c7812 */ /* 0x000fe400078e7872 */
[----:B------:R-:W-:Y:S02]  /*75e0*/  ISETP.NE.AND P1, PT, R129, RZ, PT ;  /* 0x000000ff8100720c */ /* 0x000fe40003f25270 */
[----:B------:R-:W-:Y:S01]  /*75f0*/  LOP3.LUT R92, R93, R92, RZ, 0xfc, !PT ;  /* 0x0000005c5d5c7212 */ /* 0x000fe200078efcff */
[----:B------:R-:W-:Y:S03]  /*7600*/  @P4 STS.128 [R127+0x7000], RZ ;  /* 0x007000ff7f004388 */ /* 0x000fe60000000c00 */
[----:B------:R-:W-:Y:S05]  /*7610*/  LEA R119, R92, UR5, 0x1 ;  /* 0x000000055c777c11 */ /* 0x000fea000f8e08ff */
[----:B------:R-:W-:Y:S01]  /*7620*/  @!PT LDS RZ, [RZ] ;  /* 0x00000000fffff984 */ /* 0x000fe20000000800 */
[----:B------:R-:W-:Y:S01]  /*7630*/  @!PT LDS RZ, [RZ] ;  /* 0x00000000fffff984 */ /* 0x000fe20000000800 */
[----:B------:R-:W-:Y:S01]  /*7640*/  @!PT LDS RZ, [RZ] ;  /* 0x00000000fffff984 */ /* 0x000fe20000000800 */
[----:B------:R1:W-:Y:S08]  /*7650*/  @!P3 LDGSTS.E.BYPASS.LTC128B.128 [R127+0x8000], desc[UR14][R2.64+0x80] ;  /* 0x08000080027fbfae */ /* 0x0003f0000b981a0e */
[----:B------:R-:W-:Y:S08]  /*7660*/  @P3 STS.128 [R127+0x8000], RZ ;  /* 0x008000ff7f003388 */ /* 0x000ff00000000c00 */
[----:B------:R-:W-:Y:S01]  /*7670*/  @!PT LDS RZ, [RZ] ;  /* 0x00000000fffff984 */ /* 0x000fe20000000800 */
[----:B------:R-:W-:Y:S01]  /*7680*/  @!PT LDS RZ, [RZ] ;  /* 0x00000000fffff984 */ /* 0x000fe20000000800 */
[----:B------:R-:W-:Y:S01]  /*7690*/  @!PT LDS RZ, [RZ] ;  /* 0x00000000fffff984 */ /* 0x000fe20000000800 */
[----:B------:R-:W-:Y:S08]  /*76a0*/  @!P5 LDGSTS.E.BYPASS.LTC128B.128 [R127+0x6800], desc[UR14][R84.64] ;  /* 0x06800000547fdfae */ /* 0x000ff0000b981a0e */
[----:B------:R-:W-:Y:S01]  /*76b0*/  @P5 STS.128 [R127+0x6800], RZ ;  /* 0x006800ff7f005388 */ /* 0x000fe20000000c00 */
[----:B-1----:R-:W-:Y:S04]  /*76c0*/  LEA R2, R129, R128, 0x6 ;  /* 0x0000008081027211 */ /* 0x002fe800078e30ff */
[C---:B------:R-:W-:Y:S03]  /*76d0*/  IADD3 R3, PT, PT, R2.reuse, 0x9, RZ ;  /* 0x0000000902037810 */ /* 0x040fe60007ffe0ff */
[----:B------:R-:W-:Y:S01]  /*76e0*/  @!PT LDS RZ, [RZ] ;  /* 0x00000000fffff984 */ /* 0x000fe20000000800 */
[----:B------:R-:W-:Y:S01]  /*76f0*/  @!PT LDS RZ, [RZ] ;  /* 0x00000000fffff984 */ /* 0x000fe20000000800 */
[----:B------:R-:W-:Y:S01]  /*7700*/  @!PT LDS RZ, [RZ] ;  /* 0x00000000fffff984 */ /* 0x000fe20000000800 */
[----:B------:R-:W-:Y:S01]  /*7710*/  @!P4 LDGSTS.E.BYPASS.LTC128B.128 [R127+0x7800], desc[UR14][R84.64+0x40] ;  /* 0x07800040547fcfae */ /* 0x000fe2000b981a0e */
[----:B------:R-:W-:Y:S02]  /*7720*/  I2FP.F32.U32 R138, R2 ;  /* 0x00000002008a7245 */ /* 0x000fe40000201000 */
[----:B------:R-:W-:Y:S05]  /*7730*/  I2FP.F32.U32 R3, R3 ;  /* 0x0000000300037245 */ /* 0x000fea0000201000 */
        /* <DEDUP_REMOVED lines=8> */
[----:B------:R-:W3:Y:S08]  /*77c0*/  LDSM.16.M88.4 R100, [R119+0x3400] ;  /* 0x003400007764783b */ /* 0x000ef00000000200 */
[----:B------:R-:W4:Y:S08]  /*77d0*/  LDSM.16.M88.4 R104, [R119+0x3800] ;  /* 0x003800007768783b */ /* 0x000f300000000200 */
[----:B------:R-:W0:Y:S08]  /*77e0*/  LDGDEPBAR ;  /* 0x00000000000079af */ /* 0x000e300000000000 */
[----:B------:R-:W5:Y:S08]  /*77f0*/  LDSM.16.M88.4 R108, [R119+0x3c00] ;  /* 0x003c0000776c783b */ /* 0x000f700000000200 */
[----:B-1----:R-:W-:Y:S01]  /*7800*/  LDSM.16.M88.4 R84, [R90+0x1000] ;  /* 0x001000005a54783b */ /* 0x002fe20000000200 */
[C---:B--2---:R-:W-:Y:S08]  /*7810*/  HMMA.16816.F32 R4, R92.reuse, R96, RZ ;  /* 0x000000605c04723c */ /* 0x044ff000000018ff */
[C---:B------:R-:W-:Y:S01]  /*7820*/  HMMA.16816.F32 R8, R92.reuse, R98, RZ ;  /* 0x000000625c08723c */ /* 0x040fe200000018ff */
[----:B------:R-:W-:Y:S07]  /*7830*/  LDSM.16.M88.4 R96, [R90] ;  /* 0x000000005a60783b */ /* 0x000fee0000000200 */
[C---:B---3--:R-:W-:Y:S01]  /*7840*/  HMMA.16816.F32 R12, R92.reuse, R100, RZ ;  /* 0x000000645c0c723c */ /* 0x048fe200000018ff */
[----:B------:R-:W-:Y:S02]  /*7850*/  IADD3 R100, PT, PT, R119, R112, RZ ;  /* 0x0000007077647210 */ /* 0x000fe40007ffe0ff */
[C---:B------:R-:W-:Y:S05]  /*7860*/  IADD3 R101, PT, PT, R2.reuse, 0x38, RZ ;  /* 0x0000003802657810 */ /* 0x040fea0007ffe0ff */
[C---:B------:R-:W-:Y:S01]  /*7870*/  HMMA.16816.F32 R16, R92.reuse, R102, RZ ;  /* 0x000000665c10723c */ /* 0x040fe200000018ff */
[----:B------:R-:W-:Y:S04]  /*7880*/  IADD3 R102, PT, PT, R2, 0x31, RZ ;  /* 0x0000003102667810 */ /* 0x000fe80007ffe0ff */
[----:B------:R-:W-:Y:S03]  /*7890*/  I2FP.F32.U32 R102, R102 ;  /* 0x0000006600667245 */ /* 0x000fe60000201000 */
[C---:B----4-:R-:W-:Y:S08]  /*78a0*/  HMMA.16816.F32 R20, R92.reuse, R104, RZ ;  /* 0x000000685c14723c */ /* 0x050ff000000018ff */
[C---:B------:R-:W-:Y:S08]  /*78b0*/  HMMA.16816.F32 R24, R92.reuse, R106, RZ ;  /* 0x0000006a5c18723c */ /* 0x040ff000000018ff */
[C---:B-----5:R-:W-:Y:S08]  /*78c0*/  HMMA.16816.F32 R28, R92.reuse, R108, RZ ;  /* 0x0000006c5c1c723c */ /* 0x060ff000000018ff */
        /* <DEDUP_REMOVED lines=13> */
[----:B------:R-:W-:Y:S08]  /*79a0*/  LDSM.16.M88.4 R92, [R115+0x1000] ;  /* 0x00100000735c783b */ /* 0x000ff00000000200 */
        /* <DEDUP_REMOVED lines=12> */
[----:B------:R-:W1:Y:S08]  /*7a70*/  LDSM.16.M88.4 R92, [R100+0x4000] ;  /* 0x00400000645c783b */ /* 0x000e700000000200 */
[----:B------:R-:W-:Y:S01]  /*7a80*/  LDSM.16.M88.4 R96, [R119+0x5c00] ;  /* 0x005c00007760783b */ /* 0x000fe20000000200 */
        /* <DEDUP_REMOVED lines=21> */
[----:B------:R-:W-:Y:S07]  /*7be0*/  LDSM.16.M88.4 R92, [R90+0x2000] ;  /* 0x002000005a5c783b */ /* 0x000fee0000000200 */
[C---:B------:R-:W-:Y:S08]  /*7bf0*/  HMMA.16816.F32 R28, R84.reuse, R96, R28 ;  /* 0x00000060541c723c */ /* 0x040ff0000000181c */
[----:B------:R-:W-:Y:S01]  /*7c00*/  HMMA.16816.F32 R32, R84, R98, R32 ;  /* 0x000000625420723c */ /* 0x000fe20000001820 */
[----:B------:R-:W1:Y:S08]  /*7c10*/  LDSM.16.M88.4 R84, [R100+0x5000] ;  /* 0x005000006454783b */ /* 0x000e700000000200 */
[----:B------:R-:W2:Y:S01]  /*7c20*/  LDSM.16.M88.4 R96, [R100+0x5400] ;  /* 0x005400006460783b */ /* 0x000ea20000000200 */
        /* <DEDUP_REMOVED lines=8> */
[----:B------:R-:W-:Y:S01]  /*7cb0*/  I2FP.F32.U32 R5, R101 ;  /* 0x0000006500057245 */ /* 0x000fe20000201000 */
[C---:B------:R-:W-:Y:S01]  /*7cc0*/  HMMA.16816.F32 R16, R92.reuse, R98, R16 ;  /* 0x000000625c10723c */ /* 0x040fe20000001810 */
[----:B------:R-:W-:Y:S01]  /*7cd0*/  MUFU.TANH R163, R163 ;  /* 0x000000a300a37308 */ /* 0x000fe20000002400 */
[----:B------:R-:W2:Y:S01]  /*7ce0*/  LDSM.16.M88.4 R96, [R100+0x5c00] ;  /* 0x005c00006460783b */ /* 0x000ea20000000200 */
[----:B------:R-:W-:Y:S04]  /*7cf0*/  DEPBAR.LE SB0, 0x0 ;  /* 0x000080000000791a */ /* 0x000fe80000000000 */
[----:B------:R-:W-:Y:S01]  /*7d00*/  FMUL.FTZ R155, R9, UR6 ;  /* 0x00000006099b7c20 */ /* 0x000fe20008410000 */
[----:B------:R-:W-:Y:S03]  /*7d10*/  FMUL.FTZ R162, R11, UR6 ;  /* 0x000000060ba27c20 */ /* 0x000fe60008410000 */
[----:B------:R-:W-:Y:S01]  /*7d20*/  MUFU.TANH R159, R159 ;  /* 0x0000009f009f7308 */ /* 0x000fe20000002400 */
[----:B------:R-:W-:Y:S01]  /*7d30*/  BAR.SYNC.DEFER_BLOCKING 0x0 ;  /* 0x0000000000007b1d */ /* 0x000fe20000010000 */
[----:B------:R-:W-:Y:S01]  /*7d40*/  FMUL.FTZ R157, R8, UR6 ;  /* 0x00000006089d7c20 */ /* 0x000fe20008410000 */
[----:B------:R-:W-:Y:S01]  /*7d50*/  FMUL.FTZ R164, R10, UR6 ;  /* 0x000000060aa47c20 */ /* 0x000fe20008410000 */
[----:B------:R-:W-:Y:S01]  /*7d60*/  FMUL.FTZ R153, R13, UR6 ;  /* 0x000000060d997c20 */ /* 0x000fe20008410000 */
[----:B------:R-:W-:Y:S01]  /*7d70*/  FMUL.FTZ R160, R15, UR6 ;  /* 0x000000060fa07c20 */ /* 0x000fe20008410000 */
[----:B------:R-:W-:Y:S01]  /*7d80*/  FMUL.FTZ R147, R12, UR6 ;  /* 0x000000060c937c20 */ /* 0x000fe20008410000 */
[----:B------:R-:W-:Y:S03]  /*7d90*/  FMUL.FTZ R154, R14, UR6 ;  /* 0x000000060e9a7c20 */ /* 0x000fe60008410000 */
[----:B------:R-:W3:Y:S01]  /*7da0*/  MUFU.TANH R155, R155 ;  /* 0x0000009b009b7308 */ /* 0x000ee20000002400 */
[----:B------:R-:W-:Y:S01]  /*7db0*/  FMUL.FTZ R151, R16, UR6 ;  /* 0x0000000610977c20 */ /* 0x000fe20008410000 */
[----:B------:R-:W-:Y:S01]  /*7dc0*/  FMUL.FTZ R158, R18, UR6 ;  /* 0x00000006129e7c20 */ /* 0x000fe20008410000 */
[----:B------:R-:W-:Y:S01]  /*7dd0*/  FMUL.FTZ R149, R17, UR6 ;  /* 0x0000000611957c20 */ /* 0x000fe20008410000 */
[----:B------:R-:W-:Y:S06]  /*7de0*/  FMUL.FTZ R156, R19, UR6 ;  /* 0x00000006139c7c20 */ /* 0x000fec0008410000 */
[----:B------:R-:W4:Y:S01]  /*7df0*/  MUFU.TANH R162, R162 ;  /* 0x000000a200a27308 */ /* 0x000f220000002400 */
[C---:B-1----:R-:W-:Y:S05]  /*7e00*/  HMMA.16816.F32 R20, R92.reuse, R84, R20 ;  /* 0x000000545c14723c */ /* 0x042fea0000001814 */
[C---:B------:R-:W-:Y:S04]  /*7e10*/  IADD3 R84, PT, PT, R2.reuse, 0x8, RZ ;  /* 0x0000000802547810 */ /* 0x040fe80007ffe0ff */
[----:B------:R-:W1:Y:S01]  /*7e20*/  MUFU.TANH R157, R157 ;  /* 0x0000009d009d7308 */ /* 0x000e620000002400 */
[C---:B------:R-:W-:Y:S03]  /*7e30*/  HMMA.16816.F32 R24, R92.reuse, R86, R24 ;  /* 0x000000565c18723c */ /* 0x040fe60000001818 */
[C---:B------:R-:W-:Y:S01]  /*7e40*/  VIADD R86, R2.reuse, 0x1 ;  /* 0x0000000102567836 */ /* 0x040fe20000000000 */
[----:B------:R-:W-:Y:S01]  /*7e50*/  I2FP.F32.U32 R84, R84 ;  /* 0x0000005400547245 */ /* 0x000fe20000201000 */
[CC--:B---3--:R-:W-:Y:S01]  /*7e60*/  FFMA.FTZ R155, R3.reuse, R0.reuse, R155 ;  /* 0x00000000039b7223 */ /* 0x0c8fe2000001009b */
[C---:B------:R-:W-:Y:S03]  /*7e70*/  IADD3 R85, PT, PT, R2.reuse, 0x10, RZ ;  /* 0x0000001002557810 */ /* 0x040fe60007ffe0ff */
[----:B------:R-:W3:Y:S01]  /*7e80*/  MUFU.TANH R164, R164 ;  /* 0x000000a400a47308 */ /* 0x000ee20000002400 */
[C---:B--2---:R-:W-:Y:S03]  /*7e90*/  HMMA.16816.F32 R28, R92.reuse, R96, R28 ;  /* 0x000000605c1c723c */ /* 0x044fe6000000181c */
[----:B----4-:R-:W-:Y:S01]  /*7ea0*/  FFMA.FTZ R162, R3, R0, R162 ;  /* 0x0000000003a27223 */ /* 0x010fe200000100a2 */
[----:B------:R-:W-:Y:S01]  /*7eb0*/  IADD3 R3, PT, PT, R2, 0x11, RZ ;  /* 0x0000001102037810 */ /* 0x000fe20007ffe0ff */
[----:B------:R-:W-:Y:S01]  /*7ec0*/  FMUL.FTZ R152, R20, UR6 ;  /* 0x0000000614987c20 */ /* 0x000fe20008410000 */
[----:B------:R-:W-:Y:S03]  /*7ed0*/  I2FP.F32.U32 R86, R86 ;  /* 0x0000005600567245 */ /* 0x000fe60000201000 */
[----:B------:R-:W2:Y:S01]  /*7ee0*/  MUFU.TANH R153, R153 ;  /* 0x0000009900997308 */ /* 0x000ea20000002400 */
[----:B------:R-:W-:Y:S01]  /*7ef0*/  I2FP.F32.U32 R3, R3 ;  /* 0x0000000300037245 */ /* 0x000fe20000201000 */
[-C--:B-1----:R-:W-:Y:S01]  /*7f00*/  FFMA.FTZ R157, R84, R0.reuse, R157 ;  /* 0x00000000549d7223 */ /* 0x082fe2000001009d */
[----:B------:R-:W-:Y:S01]  /*7f10*/  FMUL.FTZ R144, R22, UR6 ;  /* 0x0000000616907c20 */ /* 0x000fe20008410000 */
[CC--:B------:R-:W-:Y:S01]  /*7f20*/  FFMA.FTZ R163, R86.reuse, R0.reuse, R163 ;  /* 0x0000000056a37223 */ /* 0x0c0fe200000100a3 */
[-C--:B------:R-:W-:Y:S01]  /*7f30*/  FFMA.FTZ R159, R86, R0.reuse, R159 ;  /* 0x00000000569f7223 */ /* 0x080fe2000001009f */
[----:B------:R-:W-:Y:S01]  /*7f40*/  IADD3 R86, PT, PT, R2, 0x20, RZ ;  /* 0x0000002002567810 */ /* 0x000fe20007ffe0ff */
[----:B------:R-:W-:Y:S03]  /*7f50*/  HMMA.16816.F32 R32, R92, R98, R32 ;  /* 0x000000625c20723c */ /* 0x000fe60000001820 */
[----:B------:R-:W1:Y:S01]  /*7f60*/  MUFU.TANH R160, R160 ;  /* 0x000000a000a07308 */ /* 0x000e620000002400 */
[-C--:B---3--:R-:W-:Y:S01]  /*7f70*/  FFMA.FTZ R164, R84, R0.reuse, R164 ;  /* 0x0000000054a47223 */ /* 0x088fe200000100a4 */
[----:B------:R-:W-:Y:S01]  /*7f80*/  I2FP.F32.U32 R84, R85 ;  /* 0x0000005500547245 */ /* 0x000fe20000201000 */
[----:B------:R-:W-:Y:S01]  /*7f90*/  FMUL.FTZ R143, R31, UR6 ;  /* 0x000000061f8f7c20 */ /* 0x000fe20008410000 */
[----:B------:R-:W-:Y:S01]  /*7fa0*/  IADD3 R85, PT, PT, R2, 0x19, RZ ;  /* 0x0000001902557810 */ /* 0x000fe20007ffe0ff */
[----:B------:R-:W-:Y:S01]  /*7fb0*/  FMUL.FTZ R150, R24, UR6 ;  /* 0x0000000618967c20 */ /* 0x000fe20008410000 */
[----:B------:R-:W-:Y:S04]  /*7fc0*/  FMUL.FTZ R148, R26, UR6 ;  /* 0x000000061a947c20 */ /* 0x000fe80008410000 */
[----:B------:R-:W3:Y:S01]  /*7fd0*/  MUFU.TANH R165, R165 ;  /* 0x000000a500a57308 */ /* 0x000ee20000002400 */
[----:B------:R-:W-:Y:S01]  /*7fe0*/  FMUL.FTZ R141, R21, UR6 ;  /* 0x00000006158d7c20 */ /* 0x000fe20008410000 */
[-C--:B--2---:R-:W-:Y:S01]  /*7ff0*/  FFMA.FTZ R153, R3, R0.reuse, R153 ;  /* 0x0000000003997223 */ /* 0x084fe20000010099 */
[----:B------:R-:W-:Y:S01]  /*8000*/  FMUL.FTZ R142, R23, UR6 ;  /* 0x00000006178e7c20 */ /* 0x000fe20008410000 */
[----:B------:R-:W-:Y:S01]  /*8010*/  FMUL.FTZ R145, R25, UR6 ;  /* 0x0000000619917c20 */ /* 0x000fe20008410000 */
[----:B------:R-:W-:Y:S01]  /*8020*/  FMUL.FTZ R146, R27, UR6 ;  /* 0x000000061b927c20 */ /* 0x000fe20008410000 */
[----:B------:R-:W-:Y:S01]  /*8030*/  FMUL.FTZ R140, R28, UR6 ;  /* 0x000000061c8c7c20 */ /* 0x000fe20008410000 */
[----:B------:R-:W-:Y:S03]  /*8040*/  FMUL.FTZ R87, R30, UR6 ;  /* 0x000000061e577c20 */ /* 0x000fe60008410000 */
[----:B------:R-:W2:Y:S01]  /*8050*/  MUFU.TANH R161, R161 ;  /* 0x000000a100a17308 */ /* 0x000ea20000002400 */
[----:B------:R-:W-:Y:S01]  /*8060*/  FMUL.FTZ R139, R29, UR6 ;  /* 0x000000061d8b7c20 */ /* 0x000fe20008410000 */
[----:B-1----:R-:W-:Y:S01]  /*8070*/  FFMA.FTZ R160, R3, R0, R160 ;  /* 0x0000000003a07223 */ /* 0x002fe200000100a0 */
[----:B------:R-:W-:Y:S02]  /*8080*/  I2FP.F32.U32 R3, R85 ;  /* 0x0000005500037245 */ /* 0x000fe40000201000 */
[----:B------:R-:W-:Y:S05]  /*8090*/  I2FP.F32.U32 R85, R86 ;  /* 0x0000005600557245 */ /* 0x000fea0000201000 */
[----:B------:R1:W4:Y:S01]  /*80a0*/  MUFU.TANH R86, R143 ;  /* 0x0000008f00567308 */ /* 0x0003220000002400 */
[-C--:B---3--:R-:W-:Y:S05]  /*80b0*/  FFMA.FTZ R165, R138, R0.reuse, R165 ;  /* 0x000000008aa57223 */ /* 0x088fea00000100a5 */
[----:B------:R-:W-:Y:S04]  /*80c0*/  FMNMX3.FTZ R106, R88, R165, R163, !PT ;  /* 0x000000a5586a7276 */ /* 0x000fe800078100a3 */
[----:B------:R-:W3:Y:S01]  /*80d0*/  MUFU.TANH R152, R152 ;  /* 0x0000009800987308 */ /* 0x000ee20000002400 */
[-C--:B--2---:R-:W-:Y:S01]  /*80e0*/  FFMA.FTZ R161, R138, R0.reuse, R161 ;  /* 0x000000008aa17223 */ /* 0x084fe200000100a1 */
[----:B------:R-:W-:Y:S02]  /*80f0*/  IADD3 R138, PT, PT, R2, 0x28, RZ ;  /* 0x00000028028a7810 */ /* 0x000fe40007ffe0ff */
[----:B------:R-:W-:Y:S06]  /*8100*/  FMNMX3.FTZ R106, R106, R157, R155, !PT ;  /* 0x0000009d6a6a7276 */ /* 0x000fec000781009b */
[----:B------:R-:W2:Y:S01]  /*8110*/  MUFU.TANH R144, R144 ;  /* 0x0000009000907308 */ /* 0x000ea20000002400 */
[----:B-1----:R-:W-:Y:S01]  /*8120*/  FMUL.FTZ R143, R32, UR6 ;  /* 0x00000006208f7c20 */ /* 0x002fe20008410000 */
[-C--:B----4-:R-:W-:Y:S08]  /*8130*/  FFMA.FTZ R86, R102, R0.reuse, R86 ;  /* 0x0000000066567223 */ /* 0x090ff00000010056 */
[----:B------:R-:W1:Y:S01]  /*8140*/  MUFU.TANH R147, R147 ;  /* 0x0000009300937308 */ /* 0x000e620000002400 */
[CC--:B---3--:R-:W-:Y:S09]  /*8150*/  FFMA.FTZ R152, R85.reuse, R0.reuse, R152 ;  /* 0x0000000055987223 */ /* 0x0c8ff20000010098 */
[----:B------:R-:W3:Y:S01]  /*8160*/  MUFU.TANH R154, R154 ;  /* 0x0000009a009a7308 */ /* 0x000ee20000002400 */
[----:B--2---:R-:W-:Y:S01]  /*8170*/  FFMA.FTZ R144, R85, R0, R144 ;  /* 0x0000000055907223 */ /* 0x004fe20000010090 */
[----:B------:R-:W-:Y:S08]  /*8180*/  I2FP.F32.U32 R85, R138 ;  /* 0x0000008a00557245 */ /* 0x000ff00000201000 */
[----:B------:R2:W4:Y:S01]  /*8190*/  MUFU.TANH R138, R143 ;  /* 0x0000008f008a7308 */ /* 0x0005220000002400 */
[-C--:B-1----:R-:W-:Y:S05]  /*81a0*/  FFMA.FTZ R147, R84, R0.reuse, R147 ;  /* 0x0000000054937223 */ /* 0x082fea0000010093 */
[----:B------:R-:W-:Y:S04]  /*81b0*/  FMNMX3.FTZ R106, R106, R147, R153, !PT ;  /* 0x000000936a6a7276 */ /* 0x000fe80007810099 */
[----:B------:R-:W1:Y:S01]  /*81c0*/  MUFU.TANH R151, R151 ;  /* 0x0000009700977308 */ /* 0x000e620000002400 */
[----:B---3--:R-:W-:Y:S01]  /*81d0*/  FFMA.FTZ R154, R84, R0, R154 ;  /* 0x00000000549a7223 */ /* 0x008fe2000001009a */
[----:B------:R-:W-:Y:S08]  /*81e0*/  VIADD R84, R2, 0x18 ;  /* 0x0000001802547836 */ /* 0x000ff00000000000 */
[----:B------:R-:W3:Y:S01]  /*81f0*/  MUFU.TANH R158, R158 ;  /* 0x0000009e009e7308 */ /* 0x000ee20000002400 */
[----:B------:R-:W-:Y:S01]  /*8200*/  I2FP.F32.U32 R84, R84 ;  /* 0x0000005400547245 */ /* 0x000fe20000201000 */
[----:B--2---:R-:W-:Y:S01]  /*8210*/  FMUL.FTZ R143, R34, UR6 ;  /* 0x00000006228f7c20 */ /* 0x004fe20008410000 */
[-C--:B----4-:R-:W-:Y:S07]  /*8220*/  FFMA.FTZ R138, R5, R0.reuse, R138 ;  /* 0x00000000058a7223 */ /* 0x090fee000001008a */
[----:B------:R-:W2:Y:S01]  /*8230*/  MUFU.TANH R150, R150 ;  /* 0x0000009600967308 */ /* 0x000ea20000002400 */
[CC--:B-1----:R-:W-:Y:S09]  /*8240*/  FFMA.FTZ R151, R84.reuse, R0.reuse, R151 ;  /* 0x0000000054977223 */ /* 0x0c2ff20000010097 */
[----:B------:R-:W1:Y:S01]  /*8250*/  MUFU.TANH R148, R148 ;  /* 0x0000009400947308 */ /* 0x000e620000002400 */
[-C--:B---3--:R-:W-:Y:S01]  /*8260*/  FFMA.FTZ R158, R84, R0.reuse, R158 ;  /* 0x00000000549e7223 */ /* 0x088fe2000001009e */
[----:B------:R-:W-:Y:S08]  /*8270*/  IADD3 R84, PT, PT, R2, 0x21, RZ ;  /* 0x0000002102547810 */ /* 0x000ff00007ffe0ff */
[----:B------:R-:W3:Y:S01]  /*8280*/  MUFU.TANH R149, R149 ;  /* 0x0000009500957308 */ /* 0x000ee20000002400 */
[CC--:B--2---:R-:W-:Y:S09]  /*8290*/  FFMA.FTZ R150, R85.reuse, R0.reuse, R150 ;  /* 0x0000000055967223 */ /* 0x0c4ff20000010096 */
[----:B------:R-:W2:Y:S01]  /*82a0*/  MUFU.TANH R156, R156 ;  /* 0x0000009c009c7308 */ /* 0x000ea20000002400 */
[-C--:B-1----:R-:W-:Y:S09]  /*82b0*/  FFMA.FTZ R148, R85, R0.reuse, R148 ;  /* 0x0000000055947223 */ /* 0x082ff20000010094 */
[----:B------:R-:W1:Y:S01]  /*82c0*/  MUFU.TANH R141, R141 ;  /* 0x0000008d008d7308 */ /* 0x000e620000002400 */
[CC--:B---3--:R-:W-:Y:S05]  /*82d0*/  FFMA.FTZ R149, R3.reuse, R0.reuse, R149 ;  /* 0x0000000003957223 */ /* 0x0c8fea0000010095 */
[----:B------:R-:W-:Y:S04]  /*82e0*/  FMNMX3.FTZ R101, R106, R151, R149, !PT ;  /* 0x000000976a657276 */ /* 0x000fe80007810095 */
[----:B------:R-:W3:Y:S01]  /*82f0*/  MUFU.TANH R142, R142 ;  /* 0x0000008e008e7308 */ /* 0x000ee20000002400 */
[----:B--2---:R-:W-:Y:S01]  /*8300*/  FFMA.FTZ R156, R3, R0, R156 ;  /* 0x00000000039c7223 */ /* 0x004fe2000001009c */
[----:B------:R-:W-:Y:S01]  /*8310*/  I2FP.F32.U32 R3, R84 ;  /* 0x0000005400037245 */ /* 0x000fe20000201000 */
[C---:B------:R-:W-:Y:S07]  /*8320*/  VIADD R84, R2.reuse, 0x29 ;  /* 0x0000002902547836 */ /* 0x040fee0000000000 */
[----:B------:R-:W2:Y:S01]  /*8330*/  MUFU.TANH R145, R145 ;  /* 0x0000009100917308 */ /* 0x000ea20000002400 */
[----:B------:R-:W-:Y:S01]  /*8340*/  I2FP.F32.U32 R84, R84 ;  /* 0x0000005400547245 */ /* 0x000fe20000201000 */
[----:B-1----:R-:W-:Y:S05]  /*8350*/  FFMA.FTZ R141, R3, R0, R141 ;  /* 0x00000000038d7223 */ /* 0x002fea000001008d */
[----:B------:R-:W-:Y:S03]  /*8360*/  FMNMX3.FTZ R101, R101, R152, R141, !PT ;  /* 0x0000009865657276 */ /* 0x000fe6000781008d */
[----:B------:R-:W1:Y:S01]  /*8370*/  MUFU.TANH R146, R146 ;  /* 0x0000009200927308 */ /* 0x000e620000002400 */
[-C--:B---3--:R-:W-:Y:S01]  /*8380*/  FFMA.FTZ R142, R3, R0.reuse, R142 ;  /* 0x00000000038e7223 */ /* 0x088fe2000001008e */
[----:B------:R-:W-:Y:S04]  /*8390*/  IADD3 R3, PT, PT, R2, 0x30, RZ ;  /* 0x0000003002037810 */ /* 0x000fe80007ffe0ff */
[----:B------:R-:W-:Y:S04]  /*83a0*/  I2FP.F32.U32 R3, R3 ;  /* 0x0000000300037245 */ /* 0x000fe80000201000 */
[----:B------:R-:W3:Y:S01]  /*83b0*/  MUFU.TANH R140, R140 ;  /* 0x0000008c008c7308 */ /* 0x000ee20000002400 */
[C---:B--2---:R-:W-:Y:S05]  /*83c0*/  FFMA.FTZ R145, R84.reuse, R0, R145 ;  /* 0x0000000054917223 */ /* 0x044fea0000010091 */
[----:B------:R-:W-:Y:S04]  /*83d0*/  FMNMX3.FTZ R101, R101, R150, R145, !PT ;  /* 0x0000009665657276 */ /* 0x000fe80007810091 */
[----:B------:R-:W2:Y:S01]  /*83e0*/  MUFU.TANH R87, R87 ;  /* 0x0000005700577308 */ /* 0x000ea20000002400 */
[-C--:B-1----:R-:W-:Y:S01]  /*83f0*/  FFMA.FTZ R146, R84, R0.reuse, R146 ;  /* 0x0000000054927223 */ /* 0x082fe20000010092 */
[----:B------:R-:W-:Y:S08]  /*8400*/  FMUL.FTZ R84, R35, UR6 ;  /* 0x0000000623547c20 */ /* 0x000ff00008410000 */
[----:B------:R1:W4:Y:S01]  /*8410*/  MUFU.TANH R85, R143 ;  /* 0x0000008f00557308 */ /* 0x0003220000002400 */
[CC--:B---3--:R-:W-:Y:S09]  /*8420*/  FFMA.FTZ R140, R3.reuse, R0.reuse, R140 ;  /* 0x00000000038c7223 */ /* 0x0c8ff2000001008c */
[----:B------:R-:W3:Y:S01]  /*8430*/  MUFU.TANH R139, R139 ;  /* 0x0000008b008b7308 */ /* 0x000ee20000002400 */
[----:B--2---:R-:W-:Y:S01]  /*8440*/  FFMA.FTZ R87, R3, R0, R87 ;  /* 0x0000000003577223 */ /* 0x004fe20000010057 */
[----:B------:R-:W-:Y:S04]  /*8450*/  FMNMX3.FTZ R3, R89, R161, R159, !PT ;  /* 0x000000a159037276 */ /* 0x000fe8000781009f */
[----:B------:R-:W-:Y:S04]  /*8460*/  FMNMX3.FTZ R3, R3, R164, R162, !PT ;  /* 0x000000a403037276 */ /* 0x000fe800078100a2 */
[----:B------:R-:W2:Y:S01]  /*8470*/  MUFU.TANH R84, R84 ;  /* 0x0000005400547308 */ /* 0x000ea20000002400 */
[----:B-1----:R-:W-:Y:S01]  /*8480*/  FMUL.FTZ R143, R33, UR6 ;  /* 0x00000006218f7c20 */ /* 0x002fe20008410000 */
[----:B------:R-:W-:Y:S01]  /*8490*/  FMNMX3.FTZ R103, R3, R154, R160, !PT ;  /* 0x0000009a03677276 */ /* 0x000fe200078100a0 */
[----:B----4-:R-:W-:Y:S01]  /*84a0*/  FFMA.FTZ R85, R5, R0, R85 ;  /* 0x0000000005557223 */ /* 0x010fe20000010055 */
[----:B------:R-:W-:Y:S02]  /*84b0*/  IADD3 R3, PT, PT, R2, 0x39, RZ ;  /* 0x0000003902037810 */ /* 0x000fe40007ffe0ff */
[----:B------:R-:W-:Y:S04]  /*84c0*/  FMNMX3.FTZ R2, R103, R158, R156, !PT ;  /* 0x0000009e67027276 */ /* 0x000fe8000781009c */
[----:B------:R-:W1:Y:S01]  /*84d0*/  MUFU.TANH R143, R143 ;  /* 0x0000008f008f7308 */ /* 0x000e620000002400 */
[----:B------:R-:W-:Y:S01]  /*84e0*/  I2FP.F32.U32 R3, R3 ;  /* 0x0000000300037245 */ /* 0x000fe20000201000 */
[----:B---3--:R-:W-:Y:S01]  /*84f0*/  FFMA.FTZ R139, R102, R0, R139 ;  /* 0x00000000668b7223 */ /* 0x008fe2000001008b */
[----:B------:R-:W-:Y:S04]  /*8500*/  FMNMX3.FTZ R2, R2, R144, R142, !PT ;  /* 0x0000009002027276 */ /* 0x000fe8000781008e */
[----:B------:R-:W-:Y:S01]  /*8510*/  FMNMX3.FTZ R2, R2, R148, R146, !PT ;  /* 0x0000009402027276 */ /* 0x000fe20007810092 */
[CC--:B--2---:R-:W-:Y:S03]  /*8520*/  FFMA.FTZ R84, R3.reuse, R0.reuse, R84 ;  /* 0x0000000003547223 */ /* 0x0c4fe60000010054 */
[----:B------:R-:W-:Y:S04]  /*8530*/  FMNMX3.FTZ R2, R2, R87, R86, !PT ;  /* 0x0000005702027276 */ /* 0x000fe80007810056 */
[----:B------:R-:W-:Y:S01]  /*8540*/  FMNMX3.FTZ R9, R2, R85, R84, !PT ;  /* 0x0000005502097276 */ /* 0x000fe20007810054 */
[----:B-1----:R-:W-:Y:S01]  /*8550*/  FFMA.FTZ R143, R3, R0, R143 ;  /* 0x00000000038f7223 */ /* 0x002fe2000001008f */
[----:B------:R-:W-:Y:S04]  /*8560*/  FMNMX3.FTZ R3, R101, R140, R139, !PT ;  /* 0x0000008c65037276 */ /* 0x000fe8000781008b */
[----:B------:R-:W-:Y:S01]  /*8570*/  FMNMX3.FTZ R101, R3, R138, R143, !PT ;  /* 0x0000008a03657276 */ /* 0x000fe2000781008f */
[----:B------:R-:W-:Y:S06]  /*8580*/  @P1 BRA `(.L_x_1252) ;  /* 0xffffffe800b41947 */ /* 0x000fec000383ffff */
.L_x_1251:
        /* <DEDUP_REMOVED lines=21> */
[----:B------:R-:W-:Y:S01]  /*86e0*/  ISETP.NE.AND P1, PT, R129, RZ, PT ;  /* 0x000000ff8100720c */ /* 0x000fe20003f25270 */
        /* <DEDUP_REMOVED lines=27> */
[C---:B------:R-:W-:Y:S01]  /*88a0*/  FMUL.FTZ R8, R89.reuse, R76 ;  /* 0x0000004c59087220 */ /* 0x040fe20000410000 */
[C---:B--2---:R-:W-:Y:S01]  /*88b0*/  FMUL.FTZ R6, R88.reuse, R82 ;  /* 0x0000005258067220 */ /* 0x044fe20000410000 */
[C---:B------:R-:W-:Y:S07]  /*88c0*/  FMUL.FTZ R7, R88.reuse, R83 ;  /* 0x0000005358077220 */ /* 0x040fee0000410000 */
[----:B------:R-:W1:Y:S01]  /*88d0*/  MUFU.EX2 R97, R97 ;  /* 0x0000006100617308 */ /* 0x000e620000000800 */
[C---:B------:R-:W-:Y:S01]  /*88e0*/  FMUL.FTZ R9, R89.reuse, R77 ;  /* 0x0000004d59097220 */ /* 0x040fe20000410000 */
[C---:B------:R-:W-:Y:S01]  /*88f0*/  FMUL.FTZ R10, R88.reuse, R78 ;  /* 0x0000004e580a7220 */ /* 0x040fe20000410000 */
[C---:B------:R-:W-:Y:S07]  /*8900*/  FMUL.FTZ R11, R88.reuse, R79 ;  /* 0x0000004f580b7220 */ /* 0x040fee0000410000 */
[----:B------:R-:W-:Y:S01]  /*8910*/  MUFU.EX2 R99, R99 ;  /* 0x0000006300637308 */ /* 0x000fe20000000800 */
[----:B------:R-:W-:Y:S01]  /*8920*/  FMUL.FTZ R24, R89, R60 ;  /* 0x0000003c59187220 */ /* 0x000fe20000410000 */
[----:B---3--:R-:W-:Y:S01]  /*8930*/  F2FP.F16.F32.PACK_AB R80, R107, R108 ;  /* 0x0000006c6b50723e */ /* 0x008fe200000000ff */
[C---:B------:R-:W-:Y:S07]  /*8940*/  FMUL.FTZ R25, R89.reuse, R61 ;  /* 0x0000003d59197220 */ /* 0x040fee0000410000 */
[----:B------:R-:W2:Y:S01]  /*8950*/  MUFU.EX2 R94, R94 ;  /* 0x0000005e005e7308 */ /* 0x000ea20000000800 */
[C---:B------:R-:W-:Y:S01]  /*8960*/  FMUL.FTZ R26, R88.reuse, R62 ;  /* 0x0000003e581a7220 */ /* 0x040fe20000410000 */
[C---:B------:R-:W-:Y:S01]  /*8970*/  FMUL.FTZ R27, R88.reuse, R63 ;  /* 0x0000003f581b7220 */ /* 0x040fe20000410000 */
[----:B------:R-:W-:Y:S07]  /*8980*/  FMUL.FTZ R16, R89, R68 ;  /* 0x0000004459107220 */ /* 0x000fee0000410000 */
[----:B------:R-:W-:Y:S01]  /*8990*/  MUFU.EX2 R96, R96 ;  /* 0x0000006000607308 */ /* 0x000fe20000000800 */
[----:B------:R-:W3:Y:S01]  /*89a0*/  LDSM.16.MT88.4 R60, [R92+0x1000] ;  /* 0x001000005c3c783b */ /* 0x000ee20000004200 */
[----:B-1----:R-:W-:Y:S01]  /*89b0*/  F2FP.F16.F32.PACK_AB R81, R97, R105 ;  /* 0x000000696151723e */ /* 0x002fe200000000ff */
[C---:B------:R-:W-:Y:S07]  /*89c0*/  FMUL.FTZ R17, R89.reuse, R69 ;  /* 0x0000004559117220 */ /* 0x040fee0000410000 */
[----:B------:R-:W1:Y:S01]  /*89d0*/  MUFU.EX2 R93, R93 ;  /* 0x0000005d005d7308 */ /* 0x000e620000000800 */
[C---:B------:R-:W-:Y:S01]  /*89e0*/  FMUL.FTZ R18, R88.reuse, R70 ;  /* 0x0000004658127220 */ /* 0x040fe20000410000 */
[C---:B------:R-:W-:Y:S01]  /*89f0*/  FMUL.FTZ R19, R88.reuse, R71 ;  /* 0x0000004758137220 */ /* 0x040fe20000410000 */
[C---:B------:R-:W-:Y:S01]  /*8a00*/  FMUL.FTZ R32, R89.reuse, R52 ;  /* 0x0000003459207220 */ /* 0x040fe20000410000 */
[C---:B------:R-:W-:Y:S01]  /*8a10*/  FMUL.FTZ R33, R89.reuse, R53 ;  /* 0x0000003559217220 */ /* 0x040fe20000410000 */
[----:B------:R-:W-:Y:S01]  /*8a20*/  FMUL.FTZ R34, R88, R54 ;  /* 0x0000003658227220 */ /* 0x000fe20000410000 */
[----:B--2---:R-:W-:Y:S01]  /*8a30*/  F2FP.F16.F32.PACK_AB R82, R94, R99 ;  /* 0x000000635e52723e */ /* 0x004fe200000000ff */
[C---:B------:R-:W-:Y:S01]  /*8a40*/  FMUL.FTZ R35, R88.reuse, R55 ;  /* 0x0000003758237220 */ /* 0x040fe20000410000 */
[C---:B------:R-:W-:Y:S01]  /*8a50*/  FMUL.FTZ R36, R89.reuse, R36 ;  /* 0x0000002459247220 */ /* 0x040fe20000410000 */
[----:B------:R-:W2:Y:S01]  /*8a60*/  LDSM.16.MT88.4 R52, [R113+0x8000] ;  /* 0x008000007134783b */ /* 0x000ea20000004200 */
[C---:B------:R-:W-:Y:S01]  /*8a70*/  FMUL.FTZ R37, R89.reuse, R37 ;  /* 0x0000002559257220 */ /* 0x040fe20000410000 */
[C---:B------:R-:W-:Y:S01]  /*8a80*/  FMUL.FTZ R38, R88.reuse, R38 ;  /* 0x0000002658267220 */ /* 0x040fe20000410000 */
[C---:B------:R-:W-:Y:S01]  /*8a90*/  FMUL.FTZ R39, R88.reuse, R39 ;  /* 0x0000002758277220 */ /* 0x040fe20000410000 */
[----:B------:R-:W-:Y:S01]  /*8aa0*/  FMUL.FTZ R40, R89, R40 ;  /* 0x0000002859287220 */ /* 0x000fe20000410000 */
[----:B-1----:R-:W-:Y:S01]  /*8ab0*/  F2FP.F16.F32.PACK_AB R83, R93, R96 ;  /* 0x000000605d53723e */ /* 0x002fe200000000ff */
[C---:B------:R-:W-:Y:S01]  /*8ac0*/  FMUL.FTZ R41, R89.reuse, R41 ;  /* 0x0000002959297220 */ /* 0x040fe20000410000 */
[C---:B------:R-:W-:Y:S01]  /*8ad0*/  FMUL.FTZ R42, R88.reuse, R42 ;  /* 0x0000002a582a7220 */ /* 0x040fe20000410000 */
[----:B------:R-:W-:Y:S01]  /*8ae0*/  LDSM.16.MT88.4 R76, [R113+0x6c00] ;  /* 0x006c0000714c783b */ /* 0x000fe20000004200 */
[C---:B------:R-:W-:Y:S01]  /*8af0*/  FMUL.FTZ R43, R88.reuse, R43 ;  /* 0x0000002b582b7220 */ /* 0x040fe20000410000 */
[----:B------:R-:W-:Y:S01]  /*8b00*/  MUFU.EX2 R110, R110 ;  /* 0x0000006e006e7308 */ /* 0x000fe20000000800 */
[C---:B------:R-:W-:Y:S01]  /*8b10*/  FMUL.FTZ R44, R89.reuse, R44 ;  /* 0x0000002c592c7220 */ /* 0x040fe20000410000 */
[C---:B------:R-:W-:Y:S08]  /*8b20*/  HMMA.16816.F32 R4, R80.reuse, R12, R4 ;  /* 0x0000000c5004723c */ /* 0x040ff00000001804 */
[----:B------:R-:W-:Y:S01]  /*8b30*/  MUFU.EX2 R111, R111 ;  /* 0x0000006f006f7308 */ /* 0x000fe20000000800 */
[----:B------:R-:W-:Y:S01]  /*8b40*/  LDSM.16.MT88.4 R68, [R92+0xc00] ;  /* 0x000c00005c44783b */ /* 0x000fe20000004200 */
[C---:B------:R-:W-:Y:S08]  /*8b50*/  FMUL.FTZ R12, R89.reuse, R72 ;  /* 0x00000048590c7220 */ /* 0x040ff00000410000 */
[----:B------:R-:W-:Y:S01]  /*8b60*/  MUFU.EX2 R119, R119 ;  /* 0x0000007700777308 */ /* 0x000fe20000000800 */
[C---:B------:R-:W-:Y:S01]  /*8b70*/  FMUL.FTZ R13, R89.reuse, R73 ;  /* 0x00000049590d7220 */ /* 0x040fe20000410000 */
[C---:B------:R-:W-:Y:S08]  /*8b80*/  HMMA.16816.F32 R8, R80.reuse, R14, R8 ;  /* 0x0000000e5008723c */ /* 0x040ff00000001808 */
[----:B------:R-:W-:Y:S01]  /*8b90*/  MUFU.EX2 R106, R106 ;  /* 0x0000006a006a7308 */ /* 0x000fe20000000800 */
[C---:B------:R-:W-:Y:S01]  /*8ba0*/  FMUL.FTZ R14, R88.reuse, R74 ;  /* 0x0000004a580e7220 */ /* 0x040fe20000410000 */
[C---:B------:R-:W-:Y:S01]  /*8bb0*/  FMUL.FTZ R15, R88.reuse, R75 ;  /* 0x0000004b580f7220 */ /* 0x040fe20000410000 */
[C---:B------:R-:W-:Y:S07]  /*8bc0*/  FMUL.FTZ R45, R89.reuse, R45 ;  /* 0x0000002d592d7220 */ /* 0x040fee0000410000 */
[----:B------:R-:W-:Y:S01]  /*8bd0*/  MUFU.EX2 R109, R109 ;  /* 0x0000006d006d7308 */ /* 0x000fe20000000800 */
[C---:B------:R-:W-:Y:S01]  /*8be0*/  FMUL.FTZ R46, R88.reuse, R46 ;  /* 0x0000002e582e7220 */ /* 0x040fe20000410000 */
[C---:B------:R-:W-:Y:S01]  /*8bf0*/  FMUL.FTZ R47, R88.reuse, R47 ;  /* 0x0000002f582f7220 */ /* 0x040fe20000410000 */
        /* <DEDUP_REMOVED lines=11> */
[C---:B------:R-:W-:Y:S08]  /*8cb0*/  FMUL.FTZ R23, R88.reuse, R67 ;  /* 0x0000004358177220 */ /* 0x040ff00000410000 */
[----:B------:R-:W-:Y:S01]  /*8cc0*/  MUFU.EX2 R101, R101 ;  /* 0x0000006500657308 */ /* 0x000fe20000000800 */
[----:B------:R-:W-:Y:S01]  /*8cd0*/  FMUL.FTZ R51, R88, R51 ;  /* 0x0000003358337220 */ /* 0x000fe20000410000 */
[--C-:B------:R-:W-:Y:S01]  /*8ce0*/  FFMA.FTZ R85, R85, UR4, -R95.reuse ;  /* 0x0000000455557c23 */ /* 0x100fe2000801085f */
[----:B------:R-:W-:Y:S07]  /*8cf0*/  FFMA.FTZ R67, R147, UR4, -R104 ;  /* 0x0000000493437c23 */ /* 0x000fee0008010868 */
[----:B------:R-:W-:Y:S01]  /*8d00*/  MUFU.EX2 R98, R98 ;  /* 0x0000006200627308 */ /* 0x000fe20000000800 */
[--C-:B------:R-:W-:Y:S01]  /*8d10*/  FFMA.FTZ R65, R154, UR4, -R95.reuse ;  /* 0x000000049a417c23 */ /* 0x100fe2000801085f */
[C---:B------:R-:W-:Y:S03]  /*8d20*/  HMMA.16816.F32 R20, R80.reuse, R28, R20 ;  /* 0x0000001c5014723c */ /* 0x040fe60000001814 */
[C---:B------:R-:W-:Y:S01]  /*8d30*/  FMUL.FTZ R28, R89.reuse, R56 ;  /* 0x00000038591c7220 */ /* 0x040fe20000410000 */
[C---:B------:R-:W-:Y:S04]  /*8d40*/  FMUL.FTZ R29, R89.reuse, R57 ;  /* 0x00000039591d7220 */ /* 0x040fe80000410000 */
[----:B------:R-:W1:Y:S01]  /*8d50*/  MUFU.EX2 R67, R67 ;  /* 0x0000004300437308 */ /* 0x000e620000000800 */
[----:B------:R-:W-:Y:S01]  /*8d60*/  FFMA.FTZ R64, R89, R136, R108 ;  /* 0x0000008859407223 */ /* 0x000fe2000001006c */
[--C-:B------:R-:W-:Y:S01]  /*8d70*/  FFMA.FTZ R108, R142, UR4, -R95.reuse ;  /* 0x000000048e6c7c23 */ /* 0x100fe2000801085f */
[C---:B------:R-:W-:Y:S07]  /*8d80*/  HMMA.16816.F32 R24, R80.reuse, R30, R24 ;  /* 0x0000001e5018723c */ /* 0x040fee0000001818 */
[----:B------:R-:W-:Y:S01]  /*8d90*/  MUFU.EX2 R65, R65 ;  /* 0x0000004100417308 */ /* 0x000fe20000000800 */
[C---:B------:R-:W-:Y:S01]  /*8da0*/  FMUL.FTZ R30, R88.reuse, R58 ;  /* 0x0000003a581e7220 */ /* 0x040fe20000410000 */
[----:B------:R-:W-:Y:S08]  /*8db0*/  FMUL.FTZ R31, R88, R59 ;  /* 0x0000003b581f7220 */ /* 0x000ff00000410000 */
[----:B------:R-:W-:Y:S01]  /*8dc0*/  MUFU.EX2 R108, R108 ;  /* 0x0000006c006c7308 */ /* 0x000fe20000000800 */
[----:B------:R-:W-:Y:S01]  /*8dd0*/  LDSM.16.MT88.4 R56, [R113+0x6400] ;  /* 0x006400007138783b */ /* 0x000fe20000004200 */
[--C-:B------:R-:W-:Y:S01]  /*8de0*/  FFMA.FTZ R136, R145, UR4, -R104.reuse ;  /* 0x0000000491887c23 */ /* 0x100fe20008010868 */
[--C-:B------:R-:W-:Y:S01]  /*8df0*/  FFMA.FTZ R142, R148, UR4, -R95.reuse ;  /* 0x00000004948e7c23 */ /* 0x100fe2000801085f */
[----:B------:R-:W-:Y:S01]  /*8e00*/  FFMA.FTZ R89, R146, UR4, -R95 ;  /* 0x0000000492597c23 */ /* 0x000fe2000801085f */
[----:B------:R-:W-:Y:S01]  /*8e10*/  FFMA.FTZ R105, R88, R137, R105 ;  /* 0x0000008958697223 */ /* 0x000fe20000010069 */
[C---:B---3--:R-:W-:Y:S04]  /*8e20*/  HMMA.16816.F32 R28, R80.reuse, R60, R28 ;  /* 0x0000003c501c723c */ /* 0x048fe8000000181c */
[----:B------:R-:W-:Y:S01]  /*8e30*/  MUFU.EX2 R136, R136 ;  /* 0x0000008800887308 */ /* 0x000fe20000000800 */
[----:B------:R-:W-:Y:S01]  /*8e40*/  FFMA.FTZ R66, R138, UR4, -R104 ;  /* 0x000000048a427c23 */ /* 0x000fe20008010868 */
[--C-:B------:R-:W-:Y:S01]  /*8e50*/  FFMA.FTZ R138, R87, UR4, -R95.reuse ;  /* 0x00000004578a7c23 */ /* 0x100fe2000801085f */
[----:B------:R-:W-:Y:S07]  /*8e60*/  FADD.FTZ R64, R107, R64 ;  /* 0x000000406b407221 */ /* 0x000fee0000010000 */
[----:B------:R-:W-:Y:S01]  /*8e70*/  MUFU.EX2 R142, R142 ;  /* 0x0000008e008e7308 */ /* 0x000fe20000000800 */
[--C-:B------:R-:W-:Y:S01]  /*8e80*/  FFMA.FTZ R107, R86, UR4, -R95.reuse ;  /* 0x00000004566b7c23 */ /* 0x100fe2000801085f */
[C---:B------:R-:W-:Y:S01]  /*8e90*/  HMMA.16816.F32 R32, R80.reuse, R62, R32 ;  /* 0x0000003e5020723c */ /* 0x040fe20000001820 */
[----:B------:R-:W-:Y:S07]  /*8ea0*/  LDSM.16.MT88.4 R60, [R92+0x800] ;  /* 0x000800005c3c783b */ /* 0x000fee0000004200 */
[----:B------:R-:W-:Y:S01]  /*8eb0*/  MUFU.EX2 R89, R89 ;  /* 0x0000005900597308 */ /* 0x000fe20000000800 */
[----:B------:R-:W-:Y:S01]  /*8ec0*/  FFMA.FTZ R95, R84, UR4, -R95 ;  /* 0x00000004545f7c23 */ /* 0x000fe2000801085f */
[--C-:B------:R-:W-:Y:S01]  /*8ed0*/  FFMA.FTZ R140, R140, UR4, -R104.reuse ;  /* 0x000000048c8c7c23 */ /* 0x100fe20008010868 */
[--C-:B------:R-:W-:Y:S07]  /*8ee0*/  FFMA.FTZ R139, R139, UR4, -R104.reuse ;  /* 0x000000048b8b7c23 */ /* 0x100fee0008010868 */
[----:B------:R-:W-:Y:S01]  /*8ef0*/  MUFU.EX2 R138, R138 ;  /* 0x0000008a008a7308 */ /* 0x000fe20000000800 */
[----:B------:R-:W-:Y:S01]  /*8f00*/  FFMA.FTZ R104, R143, UR4, -R104 ;  /* 0x000000048f687c23 */ /* 0x000fe20008010868 */
[C---:B--2---:R-:W-:Y:S08]  /*8f10*/  HMMA.16816.F32 R36, R80.reuse, R52, R36 ;  /* 0x000000345024723c */ /* 0x044ff00000001824 */
[----:B------:R-:W-:Y:S01]  /*8f20*/  MUFU.EX2 R88, R140 ;  /* 0x0000008c00587308 */ /* 0x000fe20000000800 */
[----:B------:R-:W-:Y:S01]  /*8f30*/  FADD.FTZ R105, R97, R105 ;  /* 0x0000006961697221 */ /* 0x000fe20000010000 */
[----:B------:R-:W-:Y:S01]  /*8f40*/  FADD.FTZ R99, R99, R64 ;  /* 0x0000004063637221 */ /* 0x000fe20000010000 */
[----:B------:R-:W-:Y:S07]  /*8f50*/  IADD3 R129, PT, PT, R129, -0x1, RZ ;  /* 0xffffffff81817810 */ /* 0x000fee0007ffe0ff */
[----:B------:R-:W2:Y:S01]  /*8f60*/  MUFU.EX2 R139, R139 ;  /* 0x0000008b008b7308 */ /* 0x000ea20000000800 */
[C---:B------:R-:W-:Y:S01]  /*8f70*/  HMMA.16816.F32 R40, R80.reuse, R54, R40 ;  /* 0x000000365028723c */ /* 0x040fe20000001828 */
[----:B------:R-:W3:Y:S08]  /*8f80*/  LDSM.16.MT88.4 R52, [R92+0x2000] ;  /* 0x002000005c34783b */ /* 0x000ef00000004200 */
[----:B------:R-:W-:Y:S01]  /*8f90*/  MUFU.EX2 R107, R107 ;  /* 0x0000006b006b7308 */ /* 0x000fe20000000800 */
[----:B------:R-:W-:Y:S09]  /*8fa0*/  FADD.FTZ R94, R94, R99 ;  /* 0x000000635e5e7221 */ /* 0x000ff20000010000 */
[----:B------:R-:W-:Y:S01]  /*8fb0*/  MUFU.EX2 R137, R66 ;  /* 0x0000004200897308 */ /* 0x000fe20000000800 */
[----:B-1----:R-:W-:Y:S09]  /*8fc0*/  FADD.FTZ R97, R67, R94 ;  /* 0x0000005e43617221 */ /* 0x002ff20000010000 */
[----:B------:R-:W1:Y:S01]  /*8fd0*/  MUFU.EX2 R104, R104 ;  /* 0x0000006800687308 */ /* 0x000e620000000800 */
[----:B--2---:R-:W-:Y:S09]  /*8fe0*/  F2FP.F16.F32.PACK_AB R84, R139, R88 ;  /* 0x000000588b54723e */ /* 0x004ff200000000ff */
[----:B------:R-:W-:Y:S01]  /*8ff0*/  MUFU.EX2 R95, R95 ;  /* 0x0000005f005f7308 */ /* 0x000fe20000000800 */
[----:B-1----:R-:W-:Y:S01]  /*9000*/  F2FP.F16.F32.PACK_AB R86, R104, R137 ;  /* 0x000000896856723e */ /* 0x002fe200000000ff */
[C---:B---3--:R-:W-:Y:S03]  /*9010*/  HMMA.16816.F32 R44, R80.reuse, R52, R44 ;  /* 0x00000034502c723c */ /* 0x048fe6000000182c */
[C---:B------:R-:W-:Y:S01]  /*9020*/  F2FP.F16.F32.PACK_AB R52, R106.reuse, R67 ;  /* 0x000000436a34723e */ /* 0x040fe200000000ff */
[----:B------:R-:W-:Y:S01]  /*9030*/  FADD.FTZ R106, R106, R97 ;  /* 0x000000616a6a7221 */ /* 0x000fe20000010000 */
[----:B------:R-:W-:Y:S03]  /*9040*/  F2FP.F16.F32.PACK_AB R53, R100, R65 ;  /* 0x000000416435723e */ /* 0x000fe600000000ff */
[----:B------:R-:W-:Y:S03]  /*9050*/  HMMA.16816.F32 R48, R80, R54, R48 ;  /* 0x000000365030723c */ /* 0x000fe60000001830 */
[----:B------:R-:W-:Y:S02]  /*9060*/  F2FP.F16.F32.PACK_AB R54, R102, R103 ;  /* 0x000000676636723e */ /* 0x000fe400000000ff */
[----:B------:R-:W-:Y:S07]  /*9070*/  F2FP.F16.F32.PACK_AB R55, R98, R101 ;  /* 0x000000656237723e */ /* 0x000fee00000000ff */
        /* <DEDUP_REMOVED lines=18> */
[----:B------:R-:W-:Y:S02]  /*91a0*/  F2FP.F16.F32.PACK_AB R52, R111, R110 ;  /* 0x0000006e6f34723e */ /* 0x000fe400000000ff */
[----:B------:R-:W-:Y:S02]  /*91b0*/  F2FP.F16.F32.PACK_AB R53, R108, R119 ;  /* 0x000000776c35723e */ /* 0x000fe400000000ff */
[----:B------:R-:W-:Y:S02]  /*91c0*/  F2FP.F16.F32.PACK_AB R54, R136, R109 ;  /* 0x0000006d8836723e */ /* 0x000fe400000000ff */
[----:B------:R-:W-:Y:S07]  /*91d0*/  F2FP.F16.F32.PACK_AB R55, R89, R142 ;  /* 0x0000008e5937723e */ /* 0x000fee00000000ff */
        /* <DEDUP_REMOVED lines=14> */
[----:B------:R1:W3:Y:S02]  /*92c0*/  MUFU.EX2 R96, R85 ;  /* 0x0000005500607308 */ /* 0x0002e40000000800 */
[----:B------:R-:W-:Y:S01]  /*92d0*/  FADD.FTZ R56, R93, R56 ;  /* 0x000000385d387221 */ /* 0x000fe20000010000 */
[C---:B------:R-:W-:Y:S03]  /*92e0*/  HMMA.16816.F32 R40, R52.reuse, R58, R40 ;  /* 0x0000003a3428723c */ /* 0x040fe60000001828 */
[----:B------:R-:W-:Y:S04]  /*92f0*/  FADD.FTZ R93, R65, R56 ;  /* 0x00000038415d7221 */ /* 0x000fe80000010000 */
[----:B------:R-:W-:Y:S01]  /*9300*/  FADD.FTZ R100, R100, R93 ;  /* 0x0000005d64647221 */ /* 0x000fe20000010000 */
[C---:B--2---:R-:W-:Y:S03]  /*9310*/  HMMA.16816.F32 R44, R52.reuse, R60, R44 ;  /* 0x0000003c342c723c */ /* 0x044fe6000000182c */
[----:B-1----:R-:W-:Y:S01]  /*9320*/  F2FP.F16.F32.PACK_AB R85, R107, R138 ;  /* 0x0000008a6b55723e */ /* 0x002fe200000000ff */
[----:B------:R-:W-:Y:S01]  /*9330*/  FADD.FTZ R101, R101, R100 ;  /* 0x0000006465657221 */ /* 0x000fe20000010000 */
[----:B---3--:R-:W-:Y:S03]  /*9340*/  F2FP.F16.F32.PACK_AB R87, R95, R96 ;  /* 0x000000605f57723e */ /* 0x008fe600000000ff */
[----:B------:R-:W-:Y:S01]  /*9350*/  HMMA.16816.F32 R48, R52, R62, R48 ;  /* 0x0000003e3430723c */ /* 0x000fe20000001830 */
[----:B------:R-:W1:Y:S02]  /*9360*/  LDSM.16.MT88.4 R60, [R113+0x7c00] ;  /* 0x007c0000713c783b */ /* 0x000e640000004200 */
[----:B------:R-:W-:Y:S04]  /*9370*/  FADD.FTZ R98, R98, R101 ;  /* 0x0000006562627221 */ /* 0x000fe80000010000 */
[----:B------:R-:W-:Y:S01]  /*9380*/  FADD.FTZ R119, R119, R98 ;  /* 0x0000006277777221 */ /* 0x000fe20000010000 */
[C---:B------:R-:W-:Y:S01]  /*9390*/  HMMA.16816.F32 R80, R84.reuse, R76, R4 ;  /* 0x0000004c5450723c */ /* 0x040fe20000001804 */
[----:B------:R-:W2:Y:S04]  /*93a0*/  LDSM.16.MT88.4 R52, [R92+0x1c00] ;  /* 0x001c00005c34783b */ /* 0x000ea80000004200 */
[----:B------:R-:W-:Y:S03]  /*93b0*/  FADD.FTZ R119, R108, R119 ;  /* 0x000000776c777221 */ /* 0x000fe60000010000 */
[C---:B------:R-:W-:Y:S01]  /*93c0*/  HMMA.16816.F32 R76, R84.reuse, R78, R8 ;  /* 0x0000004e544c723c */ /* 0x040fe20000001808 */
[----:B------:R-:W3:Y:S02]  /*93d0*/  LDSM.16.MT88.4 R4, [R113+0x8c00] ;  /* 0x008c00007104783b */ /* 0x000ee40000004200 */
[----:B------:R-:W-:Y:S04]  /*93e0*/  FADD.FTZ R142, R142, R119 ;  /* 0x000000778e8e7221 */ /* 0x000fe80000010000 */
[----:B------:R-:W-:Y:S01]  /*93f0*/  FADD.FTZ R89, R89, R142 ;  /* 0x0000008e59597221 */ /* 0x000fe20000010000 */
[C---:B------:R-:W-:Y:S01]  /*9400*/  HMMA.16816.F32 R72, R84.reuse, R68, R12 ;  /* 0x000000445448723c */ /* 0x040fe2000000180c */
[----:B------:R-:W4:Y:S02]  /*9410*/  LDSM.16.MT88.4 R8, [R92+0x2c00] ;  /* 0x002c00005c08783b */ /* 0x000f240000004200 */
[----:B------:R-:W-:Y:S01]  /*9420*/  FADD.FTZ R13, R103, R106 ;  /* 0x0000006a670d7221 */ /* 0x000fe20000010000 */
[----:B------:R-:W-:Y:S01]  /*9430*/  FADD.FTZ R138, R138, R89 ;  /* 0x000000598a8a7221 */ /* 0x000fe20000010000 */
[----:B------:R-:W-:Y:S02]  /*9440*/  MOV R89, R2 ;  /* 0x0000000200597202 */ /* 0x000fe40000000f00 */
        /* <DEDUP_REMOVED lines=15> */
[----:B------:R-:W-:Y:S01]  /*9540*/  FADD.FTZ R4, R88, R5 ;  /* 0x0000000558047221 */ /* 0x000fe20000010000 */
[----:B------:R-:W-:Y:S03]  /*9550*/  MOV R88, R3 ;  /* 0x0000000300587202 */ /* 0x000fe60000000f00 */
[----:B------:R-:W-:Y:S01]  /*9560*/  FADD.FTZ R4, R139, R4 ;  /* 0x000000048b047221 */ /* 0x000fe20000010000 */
[----:B------:R-:W-:Y:S03]  /*9570*/  HMMA.16816.F32 R48, R84, R10, R48 ;  /* 0x0000000a5430723c */ /* 0x000fe60000001830 */
[----:B------:R-:W-:Y:S04]  /*9580*/  FADD.FTZ R137, R137, R4 ;  /* 0x0000000489897221 */ /* 0x000fe80000010000 */
[----:B------:R-:W-:Y:S01]  /*9590*/  FADD.FTZ R136, R104, R137 ;  /* 0x0000008968887221 */ /* 0x000fe20000010000 */
[----:B------:R-:W-:Y:S01]  /*95a0*/  FADD.FTZ R137, R95, R96 ;  /* 0x000000605f897221 */ /* 0x000fe20000010000 */
[----:B------:R-:W-:Y:S11]  /*95b0*/  @P1 BRA `(.L_x_1250) ;  /* 0xffffffdc007c1947 */ /* 0x000ff6000383ffff */
.L_x_1249:
[----:B------:R-:W1:Y:S01]  /*95c0*/  SHFL.BFLY PT, R0, R137, 0x2, 0x1f ;  /* 0x0c401f0089007f89 */ /* 0x000e6200000e0000 */
[----:B------:R-:W-:Y:S01]  /*95d0*/  LOP3.LUT R7, R131, 0xc0, RZ, 0xc0, !PT ;  /* 0x000000c083077812 */ /* 0x000fe200078ec0ff */
[----:B------:R-:W2:Y:S01]  /*95e0*/  LDC.U8 R20, c[0x0][0x548] ;  /* 0x00015200ff147b82 */ /* 0x000ea20000000000 */
[----:B------:R-:W-:Y:S01]  /*95f0*/  ISETP.NE.AND P0, PT, R126, -0x1, PT ;  /* 0xffffffff7e00780c */ /* 0x000fe20003f05270 */
[----:B------:R-:W4:Y:S01]  /*9600*/  SHFL.BFLY PT, R5, R136, 0x2, 0x1f ;  /* 0x0c401f0088057f89 */ /* 0x000f2200000e0000 */
[----:B------:R-:W-:Y:S02]  /*9610*/  LOP3.LUT R7, R7, 0x18, R114, 0xf8, !PT ;  /* 0x0000001807077812 */ /* 0x000fe400078ef872 */
[----:B------:R-:W-:Y:S01]  /*9620*/  LOP3.LUT R12, R114, 0x18, RZ, 0xc0, !PT ;  /* 0x00000018720c7812 */ /* 0x000fe200078ec0ff */
[----:B------:R-:W2:Y:S03]  /*9630*/  S2R R23, SR_CTAID.Y ;  /* 0x0000000000177919 */ /* 0x000ea60000002600 */
[----:B------:R-:W-:Y:S01]  /*9640*/  LOP3.LUT R12, R12, 0xd8, R131, 0x78, !PT ;  /* 0x000000d80c0c7812 */ /* 0x000fe200078e7883 */
[----:B------:R-:W2:Y:S04]  /*9650*/  S2R R21, SR_CTAID.Z ;  /* 0x0000000000157919 */ /* 0x000ea80000002700 */
[----:B------:R-:W2:Y:S01]  /*9660*/  @!P0 LDC.64 R14, c[0x0][0x400] ;  /* 0x00010000ff0e8b82 */ /* 0x000ea20000000a00 */
[----:B-1----:R-:W-:Y:S01]  /*9670*/  FADD.FTZ R9, R0, R137 ;  /* 0x0000008900097221 */ /* 0x002fe20000010000 */
[----:B------:R-:W-:Y:S01]  /*9680*/  SHF.L.U32 R0, R114, 0x1, RZ ;  /* 0x0000000172007819 */ /* 0x000fe200000006ff */
[----:B----4-:R-:W-:-:S03]  /*9690*/  FADD.FTZ R10, R5, R136 ;  /* 0x00000088050a7221 */ /* 0x010fc60000010000 */
[----:B------:R-:W1:Y:S01]  /*96a0*/  SHFL.BFLY PT, R4, R9, 0x1, 0x1f ;  /* 0x0c201f0009047f89 */ /* 0x000e6200000e0000 */
[----:B------:R-:W-:-:S03]  /*96b0*/  LOP3.LUT R0, R0, 0x6, RZ, 0xc0, !PT ;  /* 0x0000000600007812 */ /* 0x000fc600078ec0ff */
[----:B------:R-:W4:Y:S01]  /*96c0*/  SHFL.BFLY PT, R5, R10, 0x1, 0x1f ;  /* 0x0c201f000a057f89 */ /* 0x000f2200000e0000 */
        /* <DEDUP_REMOVED lines=10> */
[----:B----4-:R-:W-:Y:S01]  /*9770*/  FADD.FTZ R5, R10, R5 ;  /* 0x000000050a057221 */ /* 0x010fe20000010000 */
[C---:B------:R-:W-:Y:S01]  /*9780*/  IADD3 R7, PT, PT, R9.reuse, -R7, RZ ;  /* 0x8000000709077210 */ /* 0x040fe20007ffe0ff */
[----:B------:R-:W4:Y:S01]  /*9790*/  LDC R10, c[0x0][0x434] ;  /* 0x00010d00ff0a7b82 */ /* 0x000f220000000800 */
[----:B------:R-:W-:-:S02]  /*97a0*/  IADD3 R11, PT, PT, R9, -R116, RZ ;  /* 0x80000074090b7210 */ /* 0x000fc40007ffe0ff */
[----:B------:R-:W-:Y:S01]  /*97b0*/  FSETP.NE.FTZ.AND P4, PT, R5, RZ, PT ;  /* 0x000000ff0500720b */ /* 0x000fe20003f95000 */
[----:B------:R-:W3:Y:S01]  /*97c0*/  MUFU.RCP R8, R5 ;  /* 0x0000000500087308 */ /* 0x000ee20000001000 */
        /* <DEDUP_REMOVED lines=27> */
[----:B---3--:R-:W-:Y:S01]  /*9980*/  FSEL R8, R8, 1, P4 ;  /* 0x3f80000008087808 */ /* 0x008fe20002000000 */
[----:B------:R-:W3:Y:S01]  /*9990*/  LDC.U8 R6, c[0x0][0x549] ;  /* 0x00015240ff067b82 */ /* 0x000ee20000000000 */
        /* <DEDUP_REMOVED lines=90> */
.L_x_1253:
        /* <DEDUP_REMOVED lines=11> */
[C---:B------:R-:W-:Y:S01]  /*9ff0*/  @!P0 IMAD R15, R23.reuse, R15, R27 ;  /* 0x0000000f170f8224 */ /* 0x040fe200078e021b */
        /* <DEDUP_REMOVED lines=41> */
.L_x_1255:
[----:B------:R-:W-:Y:S05]  /*a290*/  BSYNC.RECONVERGENT B0 ;  /* 0x0000000000007941 */ /* 0x000fea0003800200 */
.L_x_1254:
        /* <DEDUP_REMOVED lines=32> */
.L_x_1257:
[----:B------:R-:W-:Y:S05]  /*a4a0*/  BSYNC.RECONVERGENT B0 ;  /* 0x0000000000007941 */ /* 0x000fea0003800200 */
.L_x_1256:
        /* <DEDUP_REMOVED lines=24> */
.L_x_1258:
        /* <DEDUP_REMOVED lines=13> */
.L_x_1286:


//--------------------- .nv.shared._ZN5flash16flash_fwd_kernelI23Flash_fwd_kernel_traitsILi96ELi128ELi64ELi4ELb0ELb0EN7cutlass6half_tE19Flash_kernel_traitsILi96ELi128ELi64ELi4ES3_EELb0ELb1ELb0ELb0ELb1ELb1ELb0ELb0EEEvNS_16Flash_fwd_paramsE --------------------------
	.section	.nv.shared._ZN5flash16flash_fwd_kernelI23Flash_fwd_kernel_traitsILi96ELi128ELi64ELi4ELb0ELb0EN7cutlass6half_tE19Flash_kernel_traitsILi96ELi128ELi64ELi4ES3_EELb0ELb1ELb0ELb0ELb1ELb1ELb0ELb0EEEvNS_16Flash_fwd_paramsE,"aw",@nobits
	.sectionflags	@""
	.align	16
	.zero		1024


//--------------------- .nv.shared.reserved.0     --------------------------
	.section	.nv.shared.reserved.0,"aw",@nobits
	.weak		__nv_reservedSMEM_offset_0_alias
	.size		__nv_reservedSMEM_offset_0_alias, 0, 64
	.other		__nv_reservedSMEM_offset_0_alias,@"STO_CUDA_RESERVED_SHARED STV_DEFAULT"
__nv_reservedSMEM_offset_0_alias:
	.zero		0
	.zero		64


//--------------------- .nv.global                --------------------------
	.section	.nv.global,"aw",@nobits
.nv.global:
	.type		_ZN72_INTERNAL_9204a569_36_flash_fwd_hdim96_fp16_causal_sm80_cu_e763cb1e_26934cute1_E,@object
	.size		_ZN72_INTERNAL_9204a569_36_flash_fwd_hdim96_fp16_causal_sm80_cu_e763cb1e_26934cute1_E,(_ZN72_INTERNAL_9204a569_36_flash_fwd_hdim96_fp16_causal_sm80_cu_e763cb1e_26934cuda3std3__45__cpo6cbeginE - _ZN72_INTERNAL_9204a569_36_flash_fwd_hdim96_fp16_causal_sm80_cu_e763cb1e_26934cute1_E)
_ZN72_INTERNAL_9204a569_36_flash_fwd_hdim96_fp16_causal_sm80_cu_e763cb1e_26934cute1_E:
	.zero		1
	.type		_ZN72_INTERNAL_9204a569_36_flash_fwd_hdim96_fp16_causal_sm80_cu_e763cb1e_26934cuda3std3__45__cpo6cbeginE,@object
	.size		_ZN72_INTERNAL_9204a569_36_flash_fwd_hdim96_fp16_causal_sm80_cu_e763cb1e_26934cuda3std3__45__cpo6cbeginE,(_ZN72_INTERNAL_9204a569_36_flash_fwd_hdim96_fp16_causal_sm80_cu_e763cb1e_26934cuda3std3__48in_placeE - _ZN72_INTERNAL_9204a569_36_flash_fwd_hdim96_fp16_causal_sm80_cu_e763cb1e_26934cuda3std3__45__cpo6cbeginE)
_ZN72_INTERNAL_9204a569_36_flash_fwd_hdim96_fp16_causal_sm80_cu_e763cb1e_26934cuda3std3__45__cpo6cbeginE:
	.zero		1
	.type		_ZN72_INTERNAL_9204a569_36_flash_fwd_hdim96_fp16_causal_sm80_cu_e763cb1e_26934cuda3std3__48in_placeE,@object
	.size		_ZN72_INTERNAL_9204a569_36_flash_fwd_hdim96_fp16_causal_sm80_cu_e763cb1e_26934cuda3std3__48in_placeE,(_ZN72_INTERNAL_9204a569_36_flash_fwd_hdim96_fp16_causal_sm80_cu_e763cb1e_26934cuda3std6ranges3__45__cpo9iter_moveE - _ZN72_INTERNAL_9204a569_36_flash_fwd_hdim96_fp16_causal_sm80_cu_e763cb1e_26934cuda3std3__48in_placeE)
_ZN72_INTERNAL_9204a569_36_flash_fwd_hdim96_fp16_causal_sm80_cu_e763cb1e_26934cuda3std3__48in_placeE:
	.zero		1
	.type		_ZN72_INTERNAL_9204a569_36_flash_fwd_hdim96_fp16_causal_sm80_cu_e763cb1e_26934cuda3std6ranges3__45__cpo9iter_moveE,@object
	.size		_ZN72_INTERNAL_9204a569_36_flash_fwd_hdim96_fp16_causal_sm80_cu_e763cb1e_26934cuda3std6ranges3__45__cpo9iter_moveE,(_ZN72_INTERNAL_9204a569_36_flash_fwd_hdim96_fp16_causal_sm80_cu_e763cb1e_26934cuda3std3__45__cpo5beginE - _ZN72_INTERNAL_9204a569_36_flash_fwd_hdim96_fp16_causal_sm80_cu_e763cb1e_26934cuda3std6ranges3__45__cpo9iter_moveE)
_ZN72_INTERNAL_9204a569_36_flash_fwd_hdim96_fp16_causal_sm80_cu_e763cb1e_26934cuda3std6ranges3__45__cpo9iter_moveE:
	.zero		1
	.type		_ZN72_INTERNAL_9204a569_36_flash_fwd_hdim96_fp16_causal_sm80_cu_e763cb1e_26934cuda3std3__45__cpo5beginE,@object
	.size		_ZN72_INTERNAL_9204a569_36_flash_fwd_hdim96_fp16_causal_sm80_cu_e763cb1e_26934cuda3std3__45__cpo5beginE,(_ZN72_INTERNAL_9204a569_36_flash_fwd_hdim96_fp16_causal_sm80_cu_e763cb1e_26934cuda3std3__474_GLOBAL__N__9204a569_36_flash_fwd_hdim96_fp16_causal_sm80_cu_e763cb1e_26936ignoreE - _ZN72_INTERNAL_9204a569_36_flash_fwd_hdim96_fp16_causal_sm80_cu_e763cb1e_26934cuda3std3__45__cpo5beginE)
_ZN72_INTERNAL_9204a569_36_flash_fwd_hdim96_fp16_causal_sm80_cu_e763cb1e_26934cuda3std3__45__cpo5beginE:
	.zero		1
	.type		_ZN72_INTERNAL_9204a569_36_flash_fwd_hdim96_fp16_causal_sm80_cu_e763cb1e_26934cuda3std3__474_GLOBAL__N__9204a569_36_flash_fwd_hdim96_fp16_causal_sm80_cu_e763cb1e_26936ignoreE,@object
	.size		_ZN72_INTERNAL_9204a569_36_flash_fwd_hdim96_fp16_causal_sm80_cu_e763cb1e_26934cuda3std3__474_GLOBAL__N__9204a569_36_flash_fwd_hdim96_fp16_causal_sm80_cu_e763cb1e_26936ignoreE,(_ZN72_INTERNAL_9204a569_36_flash_fwd_hdim96_fp16_causal_sm80_cu_e763cb1e_26934cute7productE - _ZN72_INTERNAL_9204a569_36_flash_fwd_hdim96_fp16_causal_sm80_cu_e763cb1e_26934cuda3std3__474_GLOBAL__N__9204a569_36_flash_fwd_hdim96_fp16_causal_sm80_cu_e763cb1e_26936ignoreE)
_ZN72_INTERNAL_9204a569_36_flash_fwd_hdim96_fp16_causal_sm80_cu_e763cb1e_26934cuda3std3__474_GLOBAL__N__9204a569_36_flash_fwd_hdim96_fp16_causal_sm80_cu_e763cb1e_26936ignoreE:
	.zero		1
	.type		_ZN72_INTERNAL_9204a569_36_flash_fwd_hdim96_fp16_causal_sm80_cu_e763cb1e_26934cute7productE,@object
	.size		_ZN72_INTERNAL_9204a569_36_flash_fwd_hdim96_fp16_causal_sm80_cu_e763cb1e_26934cute7productE,(_ZN72_INTERNAL_9204a569_36_flash_fwd_hdim96_fp16_causal_sm80_cu_e763cb1e_26934cuda3std3__45__cpo3endE - _ZN72_INTERNAL_9204a569_36_flash_fwd_hdim96_fp16_causal_sm80_cu_e763cb1e_26934cute7productE)
_ZN72_INTERNAL_9204a569_36_flash_fwd_hdim96_fp16_causal_sm80_cu_e763cb1e_26934cute7productE:
	.zero		1
	.type		_ZN72_INTERNAL_9204a569_36_flash_fwd_hdim96_fp16_causal_sm80_cu_e763cb1e_26934cuda3std3__45__cpo3endE,@object
	.size		_ZN72_INTERNAL_9204a569_36_flash_fwd_hdim96_fp16_causal_sm80_cu_e763cb1e_26934cuda3std3__45__cpo3endE,(_ZN72_INTERNAL_9204a569_36_flash_fwd_hdim96_fp16_causal_sm80_cu_e763cb1e_26934cuda3std3__419piecewise_constructE - _ZN72_INTERNAL_9204a569_36_flash_fwd_hdim96_fp16_causal_sm80_cu_e763cb1e_26934cuda3std3__45__cpo3endE)
_ZN72_INTERNAL_9204a569_36_flash_fwd_hdim96_fp16_causal_sm80_cu_e763cb1e_26934cuda3std3__45__cpo3endE:
	.zero		1
	.type		_ZN72_INTERNAL_9204a569_36_flash_fwd_hdim96_fp16_causal_sm80_cu_e763cb1e_26934cuda3std3__419piecewise_constructE,@object
	.size		_ZN72_INTERNAL_9204a569_36_flash_fwd_hdim96_fp16_causal_sm80_cu_e763cb1e_26934cuda3std3__419piecewise_constructE,(_ZN72_INTERNAL_9204a569_36_flash_fwd_hdim96_fp16_causal_sm80_cu_e763cb1e_26934cuda3std3__45__cpo4cendE - _ZN72_INTERNAL_9204a569_36_flash_fwd_hdim96_fp16_causal_sm80_cu_e763cb1e_26934cuda3std3__419piecewise_constructE)
_ZN72_INTERNAL_9204a569_36_flash_fwd_hdim96_fp16_causal_sm80_cu_e763cb1e_26934cuda3std3__419piecewise_constructE:
	.zero		1
	.type		_ZN72_INTERNAL_9204a569_36_flash_fwd_hdim96_fp16_causal_sm80_cu_e763cb1e_26934cuda3std3__45__cpo4cendE,@object
	.size		_ZN72_INTERNAL_9204a569_36_flash_fwd_hdim96_fp16_causal_sm80_cu_e763cb1e_26934cuda3std3__45__cpo4cendE,(_ZN72_INTERNAL_9204a569_36_flash_fwd_hdim96_fp16_causal_sm80_cu_e763cb1e_26934cuda3std6ranges3__45__cpo4swapE - _ZN72_INTERNAL_9204a569_36_flash_fwd_hdim96_fp16_causal_sm80_cu_e763cb1e_26934cuda3std3__45__cpo4cendE)
_ZN72_INTERNAL_9204a569_36_flash_fwd_hdim96_fp16_causal_sm80_cu_e763cb1e_26934cuda3std3__45__cpo4cendE:
	.zero		1
	.type		_ZN72_INTERNAL_9204a569_36_flash_fwd_hdim96_fp16_causal_sm80_cu_e763cb1e_26934cuda3std6ranges3__45__cpo4swapE,@object
	.size		_ZN72_INTERNAL_9204a569_36_flash_fwd_hdim96_fp16_causal_sm80_cu_e763cb1e_26934cuda3std6ranges3__45__cpo4swapE,(.L_7 - _ZN72_INTERNAL_9204a569_36_flash_fwd_hdim96_fp16_causal_sm80_cu_e763cb1e_26934cuda3std6ranges3__45__cpo4swapE)
_ZN72_INTERNAL_9204a569_36_flash_fwd_hdim96_fp16_causal_sm80_cu_e763cb1e_26934cuda3std6ranges3__45__cpo4swapE:
	.zero		1
.L_7:


//--------------------- .nv.shared._ZN5flash16flash_fwd_kernelI23Flash_fwd_kernel_traitsILi96ELi128ELi64ELi4ELb0ELb0EN7cutlass6half_tE19Flash_kernel_traitsILi96ELi128ELi64ELi4ES3_EELb0ELb1ELb0ELb0ELb0ELb1ELb0ELb0EEEvNS_16Flash_fwd_paramsE --------------------------
	.section	.nv.shared._ZN5flash16flash_fwd_kernelI23Flash_fwd_kernel_traitsILi96ELi128ELi64ELi4ELb0ELb0EN7cutlass6half_tE19Flash_kernel_traitsILi96ELi128ELi64ELi4ES3_EELb0ELb1ELb0ELb0ELb0ELb1ELb0ELb0EEEvNS_16Flash_fwd_paramsE,"aw",@nobits
	.sectionflags	@""
	.align	16
	.zero		1024


//--------------------- .nv.shared._ZN5flash16flash_fwd_kernelI23Flash_fwd_kernel_traitsILi96ELi128ELi64ELi4ELb0ELb0EN7cutlass6half_tE19Flash_kernel_traitsILi96ELi128ELi64ELi4ES3_EELb0ELb1ELb0ELb0ELb0ELb0ELb0ELb0EEEvNS_16Flash_fwd_paramsE --------------------------
	.section	.nv.shared._ZN5flash16flash_fwd_kernelI23Flash_fwd_kernel_traitsILi96ELi128ELi64ELi4ELb0ELb0EN7cutlass6half_tE19Flash_kernel_traitsILi96ELi128ELi64ELi4ES3_EELb0ELb1ELb0ELb0ELb0ELb0ELb0ELb0EEEvNS_16Flash_fwd_paramsE,"aw",@nobits
	.sectionflags	@""
	.align	16
	.zero		1024


//--------------------- .nv.shared._ZN5flash16flash_fwd_kernelI23Flash_fwd_kernel_traitsILi96ELi128ELi64ELi4ELb0ELb0EN7cutlass6half_tE19Flash_kernel_traitsILi96ELi128ELi64ELi4ES3_EELb0ELb1ELb0ELb1ELb0ELb0ELb0ELb0EEEvNS_16Flash_fwd_paramsE --------------------------
	.section	.nv.shared._ZN5flash16flash_fwd_kernelI23Flash_fwd_kernel_traitsILi96ELi128ELi64ELi4ELb0ELb0EN7cutlass6half_tE19Flash_kernel_traitsILi96ELi128ELi64ELi4ES3_EELb0ELb1ELb0ELb1ELb0ELb0ELb0ELb0EEEvNS_16Flash_fwd_paramsE,"aw",@nobits
	.sectionflags	@""
	.align	16
	.zero		1024


//--------------------- .nv.shared._ZN5flash16flash_fwd_kernelI23Flash_fwd_kernel_traitsILi96ELi64ELi64ELi4ELb0ELb0EN7cutlass6half_tE19Flash_kernel_traitsILi96ELi64ELi64ELi4ES3_EELb0ELb1ELb0ELb0ELb1ELb1ELb0ELb0EEEvNS_16Flash_fwd_paramsE --------------------------
	.section	.nv.shared._ZN5flash16flash_fwd_kernelI23Flash_fwd_kernel_traitsILi96ELi64ELi64ELi4ELb0ELb0EN7cutlass6half_tE19Flash_kernel_traitsILi96ELi64ELi64ELi4ES3_EELb0ELb1ELb0ELb0ELb1ELb1ELb0ELb0EEEvNS_16Flash_fwd_paramsE,"aw",@nobits
	.sectionflags	@""
	.align	16
	.zero		1024


//--------------------- .nv.shared._ZN5flash16flash_fwd_kernelI23Flash_fwd_kernel_traitsILi96ELi64ELi64ELi4ELb0ELb0EN7cutlass6half_tE19Flash_kernel_traitsILi96ELi64ELi64ELi4ES3_EELb0ELb1ELb0ELb0ELb0ELb1ELb0ELb0EEEvNS_16Flash_fwd_paramsE --------------------------
	.section	.nv.shared._ZN5flash16flash_fwd_kernelI23Flash_fwd_kernel_traitsILi96ELi64ELi64ELi4ELb0ELb0EN7cutlass6half_tE19Flash_kernel_traitsILi96ELi64ELi64ELi4ES3_EELb0ELb1ELb0ELb0ELb0ELb1ELb0ELb0EEEvNS_16Flash_fwd_paramsE,"aw",@nobits
	.sectionflags	@""
	.align	16
	.zero		1024


//--------------------- .nv.shared._ZN5flash16flash_fwd_kernelI23Flash_fwd_kernel_traitsILi96ELi64ELi64ELi4ELb0ELb0EN7cutlass6half_tE19Flash_kernel_traitsILi96ELi64ELi64ELi4ES3_EELb0ELb1ELb0ELb0ELb0ELb0ELb0ELb0EEEvNS_16Flash_fwd_paramsE --------------------------
	.section	.nv.shared._ZN5flash16flash_fwd_kernelI23Flash_fwd_kernel_traitsILi96ELi64ELi64ELi4ELb0ELb0EN7cutlass6half_tE19Flash_kernel_traitsILi96ELi64ELi64ELi4ES3_EELb0ELb1ELb0ELb0ELb0ELb0ELb0ELb0EEEvNS_16Flash_fwd_paramsE,"aw",@nobits
	.sectionflags	@""
	.align	16
	.zero		1024


//--------------------- .nv.shared._ZN5flash16flash_fwd_kernelI23Flash_fwd_kernel_traitsILi96ELi64ELi64ELi4ELb0ELb0EN7cutlass6half_tE19Flash_kernel_traitsILi96ELi64ELi64ELi4ES3_EELb0ELb1ELb0ELb1ELb0ELb0ELb0ELb0EEEvNS_16Flash_fwd_paramsE --------------------------
	.section	.nv.shared._ZN5flash16flash_fwd_kernelI23Flash_fwd_kernel_traitsILi96ELi64ELi64ELi4ELb0ELb0EN7cutlass6half_tE19Flash_kernel_traitsILi96ELi64ELi64ELi4ES3_EELb0ELb1ELb0ELb1ELb0ELb0ELb0ELb0EEEvNS_16Flash_fwd_paramsE,"aw",@nobits
	.sectionflags	@""
	.align	16
	.zero		1024


//--------------------- .nv.shared._ZN5flash16flash_fwd_kernelI23Flash_fwd_kernel_traitsILi96ELi128ELi64ELi4ELb0ELb0EN7cutlass6half_tE19Flash_kernel_traitsILi96ELi128ELi64ELi4ES3_EELb1ELb1ELb0ELb0ELb0ELb0ELb0ELb0EEEvNS_16Flash_fwd_paramsE --------------------------
	.section	.nv.shared._ZN5flash16flash_fwd_kernelI23Flash_fwd_kernel_traitsILi96ELi128ELi64ELi4ELb0ELb0EN7cutlass6half_tE19Flash_kernel_traitsILi96ELi128ELi64ELi4ES3_EELb1ELb1ELb0ELb0ELb0ELb0ELb0ELb0EEEvNS_16Flash_fwd_paramsE,"aw",@nobits
	.sectionflags	@""
	.align	16
	.zero		1024


//--------------------- .nv.shared._ZN5flash16flash_fwd_kernelI23Flash_fwd_kernel_traitsILi96ELi128ELi64ELi4ELb0ELb0EN7cutlass6half_tE19Flash_kernel_traitsILi96ELi128ELi64ELi4ES3_EELb1ELb1ELb0ELb0ELb1ELb1ELb0ELb0EEEvNS_16Flash_fwd_paramsE --------------------------
	.section	.nv.shared._ZN5flash16flash_fwd_kernelI23Flash_fwd_kernel_traitsILi96ELi128ELi64ELi4ELb0ELb0EN7cutlass6half_tE19Flash_kernel_traitsILi96ELi128ELi64ELi4ES3_EELb1ELb1ELb0ELb0ELb1ELb1ELb0ELb0EEEvNS_16Flash_fwd_paramsE,"aw",@nobits
	.sectionflags	@""
	.align	16
	.zero		1024


//--------------------- .nv.shared._ZN5flash16flash_fwd_kernelI23Flash_fwd_kernel_traitsILi96ELi128ELi64ELi4ELb0ELb0EN7cutlass6half_tE19Flash_kernel_traitsILi96ELi128ELi64ELi4ES3_EELb0ELb1ELb0ELb0ELb1ELb1ELb1ELb0EEEvNS_16Flash_fwd_paramsE --------------------------
	.section	.nv.shared._ZN5flash16flash_fwd_kernelI23Flash_fwd_kernel_traitsILi96ELi128ELi64ELi4ELb0ELb0EN7cutlass6half_tE19Flash_kernel_traitsILi96ELi128ELi64ELi4ES3_EELb0ELb1ELb0ELb0ELb1ELb1ELb1ELb0EEEvNS_16Flash_fwd_paramsE,"aw",@nobits
	.sectionflags	@""
	.align	16
	.zero		1024


//--------------------- .nv.shared._ZN5flash16flash_fwd_kernelI23Flash_fwd_kernel_traitsILi96ELi128ELi64ELi4ELb0ELb0EN7cutlass6half_tE19Flash_kernel_traitsILi96ELi128ELi64ELi4ES3_EELb1ELb1ELb0ELb0ELb0ELb1ELb0ELb0EEEvNS_16Flash_fwd_paramsE --------------------------
	.section	.nv.shared._ZN5flash16flash_fwd_kernelI23Flash_fwd_kernel_traitsILi96ELi128ELi64ELi4ELb0ELb0EN7cutlass6half_tE19Flash_kernel_traitsILi96ELi128ELi64ELi4ES3_EELb1ELb1ELb0ELb0ELb0ELb1ELb0ELb0EEEvNS_16Flash_fwd_paramsE,"aw",@nobits
	.sectionflags	@""
	.align	16
	.zero		1024


//--------------------- .nv.shared._ZN5flash16flash_fwd_kernelI23Flash_fwd_kernel_traitsILi96ELi128ELi64ELi4ELb0ELb0EN7cutlass6half_tE19Flash_kernel_traitsILi96ELi128ELi64ELi4ES3_EELb0ELb1ELb0ELb0ELb0ELb1ELb1ELb0EEEvNS_16Flash_fwd_paramsE --------------------------
	.section	.nv.shared._ZN5flash16flash_fwd_kernelI23Flash_fwd_kernel_traitsILi96ELi128ELi64ELi4ELb0ELb0EN7cutlass6half_tE19Flash_kernel_traitsILi96ELi128ELi64ELi4ES3_EELb0ELb1ELb0ELb0ELb0ELb1ELb1ELb0EEEvNS_16Flash_fwd_paramsE,"aw",@nobits
	.sectionflags	@""
	.align	16
	.zero		1024


//--------------------- .nv.shared._ZN5flash16flash_fwd_kernelI23Flash_fwd_kernel_traitsILi96ELi128ELi64ELi4ELb0ELb0EN7cutlass6half_tE19Flash_kernel_traitsILi96ELi128ELi64ELi4ES3_EELb1ELb1ELb0ELb1ELb0ELb0ELb0ELb0EEEvNS_16Flash_fwd_paramsE --------------------------
	.section	.nv.shared._ZN5flash16flash_fwd_kernelI23Flash_fwd_kernel_traitsILi96ELi128ELi64ELi4ELb0ELb0EN7cutlass6half_tE19Flash_kernel_traitsILi96ELi128ELi64ELi4ES3_EELb1ELb1ELb0ELb1ELb0ELb0ELb0ELb0EEEvNS_16Flash_fwd_paramsE,"aw",@nobits
	.sectionflags	@""
	.align	16
	.zero		1024


//--------------------- .nv.shared._ZN5flash16flash_fwd_kernelI23Flash_fwd_kernel_traitsILi96ELi128ELi64ELi4ELb0ELb0EN7cutlass6half_tE19Flash_kernel_traitsILi96ELi128ELi64ELi4ES3_EELb1ELb1ELb0ELb0ELb0ELb0ELb0ELb1EEEvNS_16Flash_fwd_paramsE --------------------------
	.section	.nv.shared._ZN5flash16flash_fwd_kernelI23Flash_fwd_kernel_traitsILi96ELi128ELi64ELi4ELb0ELb0EN7cutlass6half_tE19Flash_kernel_traitsILi96ELi128ELi64ELi4ES3_EELb1ELb1ELb0ELb0ELb0ELb0ELb0ELb1EEEvNS_16Flash_fwd_paramsE,"aw",@nobits
	.sectionflags	@""
	.align	16
	.zero		1024


//--------------------- .nv.shared._ZN5flash16flash_fwd_kernelI23Flash_fwd_kernel_traitsILi96ELi128ELi64ELi4ELb0ELb0EN7cutlass6half_tE19Flash_kernel_traitsILi96ELi128ELi64ELi4ES3_EELb0ELb1ELb0ELb0ELb0ELb0ELb1ELb0EEEvNS_16Flash_fwd_paramsE --------------------------
	.section	.nv.shared._ZN5flash16flash_fwd_kernelI23Flash_fwd_kernel_traitsILi96ELi128ELi64ELi4ELb0ELb0EN7cutlass6half_tE19Flash_kernel_traitsILi96ELi128ELi64ELi4ES3_EELb0ELb1ELb0ELb0ELb0ELb0ELb1ELb0EEEvNS_16Flash_fwd_paramsE,"aw",@nobits
	.sectionflags	@""
	.align	16
	.zero		1024


//--------------------- .nv.shared._ZN5flash16flash_fwd_kernelI23Flash_fwd_kernel_traitsILi96ELi128ELi64ELi4ELb0ELb0EN7cutlass6half_tE19Flash_kernel_traitsILi96ELi128ELi64ELi4ES3_EELb1ELb1ELb0ELb1ELb0ELb0ELb0ELb1EEEvNS_16Flash_fwd_paramsE --------------------------
	.section	.nv.shared._ZN5flash16flash_fwd_kernelI23Flash_fwd_kernel_traitsILi96ELi128ELi64ELi4ELb0ELb0EN7cutlass6half_tE19Flash_kernel_traitsILi96ELi128ELi64ELi4ES3_EELb1ELb1ELb0ELb1ELb0ELb0ELb0ELb1EEEvNS_16Flash_fwd_paramsE,"aw",@nobits
	.sectionflags	@""
	.align	16
	.zero		1024


//--------------------- .nv.shared._ZN5flash16flash_fwd_kernelI23Flash_fwd_kernel_traitsILi96ELi128ELi64ELi4ELb0ELb0EN7cutlass6half_tE19Flash_kernel_traitsILi96ELi128ELi64ELi4ES3_EELb0ELb1ELb0ELb1ELb0ELb0ELb1ELb0EEEvNS_16Flash_fwd_paramsE --------------------------
	.section	.nv.shared._ZN5flash16flash_fwd_kernelI23Flash_fwd_kernel_traitsILi96ELi128ELi64ELi4ELb0ELb0EN7cutlass6half_tE19Flash_kernel_traitsILi96ELi128ELi64ELi4ES3_EELb0ELb1ELb0ELb1ELb0ELb0ELb1ELb0EEEvNS_16Flash_fwd_paramsE,"aw",@nobits
	.sectionflags	@""
	.align	16
	.zero		1024


//--------------------- .nv.shared._ZN5flash16flash_fwd_kernelI23Flash_fwd_kernel_traitsILi96ELi64ELi64ELi4ELb0ELb0EN7cutlass6half_tE19Flash_kernel_traitsILi96ELi64ELi64ELi4ES3_EELb1ELb1ELb0ELb0ELb0ELb0ELb0ELb0EEEvNS_16Flash_fwd_paramsE --------------------------
	.section	.nv.shared._ZN5flash16flash_fwd_kernelI23Flash_fwd_kernel_traitsILi96ELi64ELi64ELi4ELb0ELb0EN7cutlass6half_tE19Flash_kernel_traitsILi96ELi64ELi64ELi4ES3_EELb1ELb1ELb0ELb0ELb0ELb0ELb0ELb0EEEvNS_16Flash_fwd_paramsE,"aw",@nobits
	.sectionflags	@""
	.align	16
	.zero		1024


//--------------------- .nv.shared._ZN5flash16flash_fwd_kernelI23Flash_fwd_kernel_traitsILi96ELi64ELi64ELi4ELb0ELb0EN7cutlass6half_tE19Flash_kernel_traitsILi96ELi64ELi64ELi4ES3_EELb1ELb1ELb0ELb0ELb1ELb1ELb0ELb0EEEvNS_16Flash_fwd_paramsE --------------------------
	.section	.nv.shared._ZN5flash16flash_fwd_kernelI23Flash_fwd_kernel_traitsILi96ELi64ELi64ELi4ELb0ELb0EN7cutlass6half_tE19Flash_kernel_traitsILi96ELi64ELi64ELi4ES3_EELb1ELb1ELb0ELb0ELb1ELb1ELb0ELb0EEEvNS_16Flash_fwd_paramsE,"aw",@nobits
	.sectionflags	@""
	.align	16
	.zero		1024


//--------------------- .nv.shared._ZN5flash16flash_fwd_kernelI23Flash_fwd_kernel_traitsILi96ELi64ELi64ELi4ELb0ELb0EN7cutlass6half_tE19Flash_kernel_traitsILi96ELi64ELi64ELi4ES3_EELb0ELb1ELb0ELb0ELb1ELb1ELb1ELb0EEEvNS_16Flash_fwd_paramsE --------------------------
	.section	.nv.shared._ZN5flash16flash_fwd_kernelI23Flash_fwd_kernel_traitsILi96ELi64ELi64ELi4ELb0ELb0EN7cutlass6half_tE19Flash_kernel_traitsILi96ELi64ELi64ELi4ES3_EELb0ELb1ELb0ELb0ELb1ELb1ELb1ELb0EEEvNS_16Flash_fwd_paramsE,"aw",@nobits
	.sectionflags	@""
	.align	16
	.zero		1024


//--------------------- .nv.shared._ZN5flash16flash_fwd_kernelI23Flash_fwd_kernel_traitsILi96ELi64ELi64ELi4ELb0ELb0EN7cutlass6half_tE19Flash_kernel_traitsILi96ELi64ELi64ELi4ES3_EELb1ELb1ELb0ELb0ELb0ELb1ELb0ELb0EEEvNS_16Flash_fwd_paramsE --------------------------
	.section	.nv.shared._ZN5flash16flash_fwd_kernelI23Flash_fwd_kernel_traitsILi96ELi64ELi64ELi4ELb0ELb0EN7cutlass6half_tE19Flash_kernel_traitsILi96ELi64ELi64ELi4ES3_EELb1ELb1ELb0ELb0ELb0ELb1ELb0ELb0EEEvNS_16Flash_fwd_paramsE,"aw",@nobits
	.sectionflags	@""
	.align	16
	.zero		1024


//--------------------- .nv.shared._ZN5flash16flash_fwd_kernelI23Flash_fwd_kernel_traitsILi96ELi64ELi64ELi4ELb0ELb0EN7cutlass6half_tE19Flash_kernel_traitsILi96ELi64ELi64ELi4ES3_EELb0ELb1ELb0ELb0ELb0ELb1ELb1ELb0EEEvNS_16Flash_fwd_paramsE --------------------------
	.section	.nv.shared._ZN5flash16flash_fwd_kernelI23Flash_fwd_kernel_traitsILi96ELi64ELi64ELi4ELb0ELb0EN7cutlass6half_tE19Flash_kernel_traitsILi96ELi64ELi64ELi4ES3_EELb0ELb1ELb0ELb0ELb0ELb1ELb1ELb0EEEvNS_16Flash_fwd_paramsE,"aw",@nobits
	.sectionflags	@""
	.align	16
	.zero		1024


//--------------------- .nv.shared._ZN5flash16flash_fwd_kernelI23Flash_fwd_kernel_traitsILi96ELi64ELi64ELi4ELb0ELb0EN7cutlass6half_tE19Flash_kernel_traitsILi96ELi64ELi64ELi4ES3_EELb1ELb1ELb0ELb1ELb0ELb0ELb0ELb0EEEvNS_16Flash_fwd_paramsE --------------------------
	.section	.nv.shared._ZN5flash16flash_fwd_kernelI23Flash_fwd_kernel_traitsILi96ELi64ELi64ELi4ELb0ELb0EN7cutlass6half_tE19Flash_kernel_traitsILi96ELi64ELi64ELi4ES3_EELb1ELb1ELb0ELb1ELb0ELb0ELb0ELb0EEEvNS_16Flash_fwd_paramsE,"aw",@nobits
	.sectionflags	@""
	.align	16
	.zero		1024


//--------------------- .nv.shared._ZN5flash16flash_fwd_kernelI23Flash_fwd_kernel_traitsILi96ELi64ELi64ELi4ELb0ELb0EN7cutlass6half_tE19Flash_kernel_traitsILi96ELi64ELi64ELi4ES3_EELb1ELb1ELb0ELb0ELb0ELb0ELb0ELb1EEEvNS_16Flash_fwd_paramsE --------------------------
	.section	.nv.shared._ZN5flash16flash_fwd_kernelI23Flash_fwd_kernel_traitsILi96ELi64ELi64ELi4ELb0ELb0EN7cutlass6half_tE19Flash_kernel_traitsILi96ELi64ELi64ELi4ES3_EELb1ELb1ELb0ELb0ELb0ELb0ELb0ELb1EEEvNS_16Flash_fwd_paramsE,"aw",@nobits
	.sectionflags	@""
	.align	16
	.zero		1024


//--------------------- .nv.shared._ZN5flash16flash_fwd_kernelI23Flash_fwd_kernel_traitsILi96ELi64ELi64ELi4ELb0ELb0EN7cutlass6half_tE19Flash_kernel_traitsILi96ELi64ELi64ELi4ES3_EELb0ELb1ELb0ELb0ELb0ELb0ELb1ELb0EEEvNS_16Flash_fwd_paramsE --------------------------
	.section	.nv.shared._ZN5flash16flash_fwd_kernelI23Flash_fwd_kernel_traitsILi96ELi64ELi64ELi4ELb0ELb0EN7cutlass6half_tE19Flash_kernel_traitsILi96ELi64ELi64ELi4ES3_EELb0ELb1ELb0ELb0ELb0ELb0ELb1ELb0EEEvNS_16Flash_fwd_paramsE,"aw",@nobits
	.sectionflags	@""
	.align	16
	.zero		1024


//--------------------- .nv.shared._ZN5flash16flash_fwd_kernelI23Flash_fwd_kernel_traitsILi96ELi64ELi64ELi4ELb0ELb0EN7cutlass6half_tE19Flash_kernel_traitsILi96ELi64ELi64ELi4ES3_EELb1ELb1ELb0ELb1ELb0ELb0ELb0ELb1EEEvNS_16Flash_fwd_paramsE --------------------------
	.section	.nv.shared._ZN5flash16flash_fwd_kernelI23Flash_fwd_kernel_traitsILi96ELi64ELi64ELi4ELb0ELb0EN7cutlass6half_tE19Flash_kernel_traitsILi96ELi64ELi64ELi4ES3_EELb1ELb1ELb0ELb1ELb0ELb0ELb0ELb1EEEvNS_16Flash_fwd_paramsE,"aw",@nobits
	.sectionflags	@""
	.align	16
	.zero		1024


//--------------------- .nv.shared._ZN5flash16flash_fwd_kernelI23Flash_fwd_kernel_traitsILi96ELi64ELi64ELi4ELb0ELb0EN7cutlass6half_tE19Flash_kernel_traitsILi96ELi64ELi64ELi4ES3_EELb0ELb1ELb0ELb1ELb0ELb0ELb1ELb0EEEvNS_16Flash_fwd_paramsE --------------------------
	.section	.nv.shared._ZN5flash16flash_fwd_kernelI23Flash_fwd_kernel_traitsILi96ELi64ELi64ELi4ELb0ELb0EN7cutlass6half_tE19Flash_kernel_traitsILi96ELi64ELi64ELi4ES3_EELb0ELb1ELb0ELb1ELb0ELb0ELb1ELb0EEEvNS_16Flash_fwd_paramsE,"aw",@nobits
	.sectionflags	@""
	.align	16
	.zero		1024


//--------------------- .nv.constant0._ZN5flash16flash_fwd_kernelI23Flash_fwd_kernel_traitsILi96ELi128ELi64ELi4ELb0ELb0EN7cutlass6half_tE19Flash_kernel_traitsILi96ELi128ELi64ELi4ES3_EELb0ELb1ELb0ELb0ELb1ELb1ELb0ELb0EEEvNS_16Flash_fwd_paramsE --------------------------
	.section	.nv.constant0._ZN5flash16flash_fwd_kernelI23Flash_fwd_kernel_traitsILi96ELi128ELi64ELi4ELb0ELb0EN7cutlass6half_tE19Flash_kernel_traitsILi96ELi128ELi64ELi4ES3_EELb0ELb1ELb0ELb0ELb1ELb1ELb0ELb0EEEvNS_16Flash_fwd_paramsE,"a",@progbits
	.sectionflags	@""
	.align	4
.nv.constant0._ZN5flash16flash_fwd_kernelI23Flash_fwd_kernel_traitsILi96ELi128ELi64ELi4ELb0ELb0EN7cutlass6half_tE19Flash_kernel_traitsILi96ELi128ELi64ELi4ES3_EELb0ELb1ELb0ELb0ELb1ELb1ELb0ELb0EEEvNS_16Flash_fwd_paramsE:
	.zero		1360


//--------------------- .nv.constant0._ZN5flash16flash_fwd_kernelI23Flash_fwd_kernel_traitsILi96ELi128ELi64ELi4ELb0ELb0EN7cutlass6half_tE19Flash_kernel_traitsILi96ELi128ELi64ELi4ES3_EELb0ELb1ELb0ELb0ELb0ELb1ELb0ELb0EEEvNS_16Flash_fwd_paramsE --------------------------
	.section	.nv.constant0._ZN5flash16flash_fwd_kernelI23Flash_fwd_kernel_traitsILi96ELi128ELi64ELi4ELb0ELb0EN7cutlass6half_tE19Flash_kernel_traitsILi96ELi128ELi64ELi4ES3_EELb0ELb1ELb0ELb0ELb0ELb1ELb0ELb0EEEvNS_16Flash_fwd_paramsE,"a",@progbits
	.sectionflags	@""
	.align	4
.nv.constant0._ZN5flash16flash_fwd_kernelI23Flash_fwd_kernel_traitsILi96ELi128ELi64ELi4ELb0ELb0EN7cutlass6half_tE19Flash_kernel_traitsILi96ELi128ELi64ELi4ES3_EELb0ELb1ELb0ELb0ELb0ELb1ELb0ELb0EEEvNS_16Flash_fwd_paramsE:
	.zero		1360


//--------------------- .nv.constant0._ZN5flash16flash_fwd_kernelI23Flash_fwd_kernel_traitsILi96ELi128ELi64ELi4ELb0ELb0EN7cutlass6half_tE19Flash_kernel_traitsILi96ELi128ELi64ELi4ES3_EELb0ELb1ELb0ELb0ELb0ELb0ELb0ELb0EEEvNS_16Flash_fwd_paramsE --------------------------
	.section	.nv.constant0._ZN5flash16flash_fwd_kernelI23Flash_fwd_kernel_traitsILi96ELi128ELi64ELi4ELb0ELb0EN7cutlass6half_tE19Flash_kernel_traitsILi96ELi128ELi64ELi4ES3_EELb0ELb1ELb0ELb0ELb0ELb0ELb0ELb0EEEvNS_16Flash_fwd_paramsE,"a",@progbits
	.sectionflags	@""
	.align	4
.nv.constant0._ZN5flash16flash_fwd_kernelI23Flash_fwd_kernel_traitsILi96ELi128ELi64ELi4ELb0ELb0EN7cutlass6half_tE19Flash_kernel_traitsILi96ELi128ELi64ELi4ES3_EELb0ELb1ELb0ELb0ELb0ELb0ELb0ELb0EEEvNS_16Flash_fwd_paramsE:
	.zero		1360


//--------------------- .nv.constant0._ZN5flash16flash_fwd_kernelI23Flash_fwd_kernel_traitsILi96ELi128ELi64ELi4ELb0ELb0EN7cutlass6half_tE19Flash_kernel_traitsILi96ELi128ELi64ELi4ES3_EELb0ELb1ELb0ELb1ELb0ELb0ELb0ELb0EEEvNS_16Flash_fwd_paramsE --------------------------
	.section	.nv.constant0._ZN5flash16flash_fwd_kernelI23Flash_fwd_kernel_traitsILi96ELi128ELi64ELi4ELb0ELb0EN7cutlass6half_tE19Flash_kernel_traitsILi96ELi128ELi64ELi4ES3_EELb0ELb1ELb0ELb1ELb0ELb0ELb0ELb0EEEvNS_16Flash_fwd_paramsE,"a",@progbits
	.sectionflags	@""
	.align	4
.nv.constant0._ZN5flash16flash_fwd_kernelI23Flash_fwd_kernel_traitsILi96ELi128ELi64ELi4ELb0ELb0EN7cutlass6half_tE19Flash_kernel_traitsILi96ELi128ELi64ELi4ES3_EELb0ELb1ELb0ELb1ELb0ELb0ELb0ELb0EEEvNS_16Flash_fwd_paramsE:
	.zero		1360


//--------------------- .nv.constant0._ZN5flash16flash_fwd_kernelI23Flash_fwd_kernel_traitsILi96ELi64ELi64ELi4ELb0ELb0EN7cutlass6half_tE19Flash_kernel_traitsILi96ELi64ELi64ELi4ES3_EELb0ELb1ELb0ELb0ELb1ELb1ELb0ELb0EEEvNS_16Flash_fwd_paramsE --------------------------
	.section	.nv.constant0._ZN5flash16flash_fwd_kernelI23Flash_fwd_kernel_traitsILi96ELi64ELi64ELi4ELb0ELb0EN7cutlass6half_tE19Flash_kernel_traitsILi96ELi64ELi64ELi4ES3_EELb0ELb1ELb0ELb0ELb1ELb1ELb0ELb0EEEvNS_16Flash_fwd_paramsE,"a",@progbits
	.sectionflags	@""
	.align	4
.nv.constant0._ZN5flash16flash_fwd_kernelI23Flash_fwd_kernel_traitsILi96ELi64ELi64ELi4ELb0ELb0EN7cutlass6half_tE19Flash_kernel_traitsILi96ELi64ELi64ELi4ES3_EELb0ELb1ELb0ELb0ELb1ELb1ELb0ELb0EEEvNS_16Flash_fwd_paramsE:
	.zero		1360


//--------------------- .nv.constant0._ZN5flash16flash_fwd_kernelI23Flash_fwd_kernel_traitsILi96ELi64ELi64ELi4ELb0ELb0EN7cutlass6half_tE19Flash_kernel_traitsILi96ELi64ELi64ELi4ES3_EELb0ELb1ELb0ELb0ELb0ELb1ELb0ELb0EEEvNS_16Flash_fwd_paramsE --------------------------
	.section	.nv.constant0._ZN5flash16flash_fwd_kernelI23Flash_fwd_kernel_traitsILi96ELi64ELi64ELi4ELb0ELb0EN7cutlass6half_tE19Flash_kernel_traitsILi96ELi64ELi64ELi4ES3_EELb0ELb1ELb0ELb0ELb0ELb1ELb0ELb0EEEvNS_16Flash_fwd_paramsE,"a",@progbits
	.sectionflags	@""
	.align	4
.nv.constant0._ZN5flash16flash_fwd_kernelI23Flash_fwd_kernel_traitsILi96ELi64ELi64ELi4ELb0ELb0EN7cutlass6half_tE19Flash_kernel_traitsILi96ELi64ELi64ELi4ES3_EELb0ELb1ELb0ELb0ELb0ELb1ELb0ELb0EEEvNS_16Flash_fwd_paramsE:
	.zero		1360


//--------------------- .nv.constant0._ZN5flash16flash_fwd_kernelI23Flash_fwd_kernel_traitsILi96ELi64ELi64ELi4ELb0ELb0EN7cutlass6half_tE19Flash_kernel_traitsILi96ELi64ELi64ELi4ES3_EELb0ELb1ELb0ELb0ELb0ELb0ELb0ELb0EEEvNS_16Flash_fwd_paramsE --------------------------
	.section	.nv.constant0._ZN5flash16flash_fwd_kernelI23Flash_fwd_kernel_traitsILi96ELi64ELi64ELi4ELb0ELb0EN7cutlass6half_tE19Flash_kernel_traitsILi96ELi64ELi64ELi4ES3_EELb0ELb1ELb0ELb0ELb0ELb0ELb0ELb0EEEvNS_16Flash_fwd_paramsE,"a",@progbits
	.sectionflags	@""
	.align	4
.nv.constant0._ZN5flash16flash_fwd_kernelI23Flash_fwd_kernel_traitsILi96ELi64ELi64ELi4ELb0ELb0EN7cutlass6half_tE19Flash_kernel_traitsILi96ELi64ELi64ELi4ES3_EELb0ELb1ELb0ELb0ELb0ELb0ELb0ELb0EEEvNS_16Flash_fwd_paramsE:
	.zero		1360


//--------------------- .nv.constant0._ZN5flash16flash_fwd_kernelI23Flash_fwd_kernel_traitsILi96ELi64ELi64ELi4ELb0ELb0EN7cutlass6half_tE19Flash_kernel_traitsILi96ELi64ELi64ELi4ES3_EELb0ELb1ELb0ELb1ELb0ELb0ELb0ELb0EEEvNS_16Flash_fwd_paramsE --------------------------
	.section	.nv.constant0._ZN5flash16flash_fwd_kernelI23Flash_fwd_kernel_traitsILi96ELi64ELi64ELi4ELb0ELb0EN7cutlass6half_tE19Flash_kernel_traitsILi96ELi64ELi64ELi4ES3_EELb0ELb1ELb0ELb1ELb0ELb0ELb0ELb0EEEvNS_16Flash_fwd_paramsE,"a",@progbits
	.sectionflags	@""
	.align	4
.nv.constant0._ZN5flash16flash_fwd_kernelI23Flash_fwd_kernel_traitsILi96ELi64ELi64ELi4ELb0ELb0EN7cutlass6half_tE19Flash_kernel_traitsILi96ELi64ELi64ELi4ES3_EELb0ELb1ELb0ELb1ELb0ELb0ELb0ELb0EEEvNS_16Flash_fwd_paramsE:
	.zero		1360


//--------------------- .nv.constant0._ZN5flash16flash_fwd_kernelI23Flash_fwd_kernel_traitsILi96ELi128ELi64ELi4ELb0ELb0EN7cutlass6half_tE19Flash_kernel_traitsILi96ELi128ELi64ELi4ES3_EELb1ELb1ELb0ELb0ELb0ELb0ELb0ELb0EEEvNS_16Flash_fwd_paramsE --------------------------
	.section	.nv.constant0._ZN5flash16flash_fwd_kernelI23Flash_fwd_kernel_traitsILi96ELi128ELi64ELi4ELb0ELb0EN7cutlass6half_tE19Flash_kernel_traitsILi96ELi128ELi64ELi4ES3_EELb1ELb1ELb0ELb0ELb0ELb0ELb0ELb0EEEvNS_16Flash_fwd_paramsE,"a",@progbits
	.sectionflags	@""
	.align	4
.nv.constant0._ZN5flash16flash_fwd_kernelI23Flash_fwd_kernel_traitsILi96ELi128ELi64ELi4ELb0ELb0EN7cutlass6half_tE19Flash_kernel_traitsILi96ELi128ELi64ELi4ES3_EELb1ELb1ELb0ELb0ELb0ELb0ELb0ELb0EEEvNS_16Flash_fwd_paramsE:
	.zero		1360


//--------------------- .nv.constant0._ZN5flash16flash_fwd_kernelI23Flash_fwd_kernel_traitsILi96ELi128ELi64ELi4ELb0ELb0EN7cutlass6half_tE19Flash_kernel_traitsILi96ELi128ELi64ELi4ES3_EELb1ELb1ELb0ELb0ELb1ELb1ELb0ELb0EEEvNS_16Flash_fwd_paramsE --------------------------
	.section	.nv.constant0._ZN5flash16flash_fwd_kernelI23Flash_fwd_kernel_traitsILi96ELi128ELi64ELi4ELb0ELb0EN7cutlass6half_tE19Flash_kernel_traitsILi96ELi128ELi64ELi4ES3_EELb1ELb1ELb0ELb0ELb1ELb1ELb0ELb0EEEvNS_16Flash_fwd_paramsE,"a",@progbits
	.sectionflags	@""
	.align	4
.nv.constant0._ZN5flash16flash_fwd_kernelI23Flash_fwd_kernel_traitsILi96ELi128ELi64ELi4ELb0ELb0EN7cutlass6half_tE19Flash_kernel_traitsILi96ELi128ELi64ELi4ES3_EELb1ELb1ELb0ELb0ELb1ELb1ELb0ELb0EEEvNS_16Flash_fwd_paramsE:
	.zero		1360


//--------------------- .nv.constant0._ZN5flash16flash_fwd_kernelI23Flash_fwd_kernel_traitsILi96ELi128ELi64ELi4ELb0ELb0EN7cutlass6half_tE19Flash_kernel_traitsILi96ELi128ELi64ELi4ES3_EELb0ELb1ELb0ELb0ELb1ELb1ELb1ELb0EEEvNS_16Flash_fwd_paramsE --------------------------
	.section	.nv.constant0._ZN5flash16flash_fwd_kernelI23Flash_fwd_kernel_traitsILi96ELi128ELi64ELi4ELb0ELb0EN7cutlass6half_tE19Flash_kernel_traitsILi96ELi128ELi64ELi4ES3_EELb0ELb1ELb0ELb0ELb1ELb1ELb1ELb0EEEvNS_16Flash_fwd_paramsE,"a",@progbits
	.sectionflags	@""
	.align	4
.nv.constant0._ZN5flash16flash_fwd_kernelI23Flash_fwd_kernel_traitsILi96ELi128ELi64ELi4ELb0ELb0EN7cutlass6half_tE19Flash_kernel_traitsILi96ELi128ELi64ELi4ES3_EELb0ELb1ELb0ELb0ELb1ELb1ELb1ELb0EEEvNS_16Flash_fwd_paramsE:
	.zero		1360


//--------------------- .nv.constant0._ZN5flash16flash_fwd_kernelI23Flash_fwd_kernel_traitsILi96ELi128ELi64ELi4ELb0ELb0EN7cutlass6half_tE19Flash_kernel_traitsILi96ELi128ELi64ELi4ES3_EELb1ELb1ELb0ELb0ELb0ELb1ELb0ELb0EEEvNS_16Flash_fwd_paramsE --------------------------
	.section	.nv.constant0._ZN5flash16flash_fwd_kernelI23Flash_fwd_kernel_traitsILi96ELi128ELi64ELi4ELb0ELb0EN7cutlass6half_tE19Flash_kernel_traitsILi96ELi128ELi64ELi4ES3_EELb1ELb1ELb0ELb0ELb0ELb1ELb0ELb0EEEvNS_16Flash_fwd_paramsE,"a",@progbits
	.sectionflags	@""
	.align	4
.nv.constant0._ZN5flash16flash_fwd_kernelI23Flash_fwd_kernel_traitsILi96ELi128ELi64ELi4ELb0ELb0EN7cutlass6half_tE19Flash_kernel_traitsILi96ELi128ELi64ELi4ES3_EELb1ELb1ELb0ELb0ELb0ELb1ELb0ELb0EEEvNS_16Flash_fwd_paramsE:
	.zero		1360


//--------------------- .nv.constant0._ZN5flash16flash_fwd_kernelI23Flash_fwd_kernel_traitsILi96ELi128ELi64ELi4ELb0ELb0EN7cutlass6half_tE19Flash_kernel_traitsILi96ELi128ELi64ELi4ES3_EELb0ELb1ELb0ELb0ELb0ELb1ELb1ELb0EEEvNS_16Flash_fwd_paramsE --------------------------
	.section	.nv.constant0._ZN5flash16flash_fwd_kernelI23Flash_fwd_kernel_traitsILi96ELi128ELi64ELi4ELb0ELb0EN7cutlass6half_tE19Flash_kernel_traitsILi96ELi128ELi64ELi4ES3_EELb0ELb1ELb0ELb0ELb0ELb1ELb1ELb0EEEvNS_16Flash_fwd_paramsE,"a",@progbits
	.sectionflags	@""
	.align	4
.nv.constant0._ZN5flash16flash_fwd_kernelI23Flash_fwd_kernel_traitsILi96ELi128ELi64ELi4ELb0ELb0EN7cutlass6half_tE19Flash_kernel_traitsILi96ELi128ELi64ELi4ES3_EELb0ELb1ELb0ELb0ELb0ELb1ELb1ELb0EEEvNS_16Flash_fwd_paramsE:
	.zero		1360


//--------------------- .nv.constant0._ZN5flash16flash_fwd_kernelI23Flash_fwd_kernel_traitsILi96ELi128ELi64ELi4ELb0ELb0EN7cutlass6half_tE19Flash_kernel_traitsILi96ELi128ELi64ELi4ES3_EELb1ELb1ELb0ELb1ELb0ELb0ELb0ELb0EEEvNS_16Flash_fwd_paramsE --------------------------
	.section	.nv.constant0._ZN5flash16flash_fwd_kernelI23Flash_fwd_kernel_traitsILi96ELi128ELi64ELi4ELb0ELb0EN7cutlass6half_tE19Flash_kernel_traitsILi96ELi128ELi64ELi4ES3_EELb1ELb1ELb0ELb1ELb0ELb0ELb0ELb0EEEvNS_16Flash_fwd_paramsE,"a",@progbits
	.sectionflags	@""
	.align	4
.nv.constant0._ZN5flash16flash_fwd_kernelI23Flash_fwd_kernel_traitsILi96ELi128ELi64ELi4ELb0ELb0EN7cutlass6half_tE19Flash_kernel_traitsILi96ELi128ELi64ELi4ES3_EELb1ELb1ELb0ELb1ELb0ELb0ELb0ELb0EEEvNS_16Flash_fwd_paramsE:
	.zero		1360


//--------------------- .nv.constant0._ZN5flash16flash_fwd_kernelI23Flash_fwd_kernel_traitsILi96ELi128ELi64ELi4ELb0ELb0EN7cutlass6half_tE19Flash_kernel_traitsILi96ELi128ELi64ELi4ES3_EELb1ELb1ELb0ELb0ELb0ELb0ELb0ELb1EEEvNS_16Flash_fwd_paramsE --------------------------
	.section	.nv.constant0._ZN5flash16flash_fwd_kernelI23Flash_fwd_kernel_traitsILi96ELi128ELi64ELi4ELb0ELb0EN7cutlass6half_tE19Flash_kernel_traitsILi96ELi128ELi64ELi4ES3_EELb1ELb1ELb0ELb0ELb0ELb0ELb0ELb1EEEvNS_16Flash_fwd_paramsE,"a",@progbits
	.sectionflags	@""
	.align	4
.nv.constant0._ZN5flash16flash_fwd_kernelI23Flash_fwd_kernel_traitsILi96ELi128ELi64ELi4ELb0ELb0EN7cutlass6half_tE19Flash_kernel_traitsILi96ELi128ELi64ELi4ES3_EELb1ELb1ELb0ELb0ELb0ELb0ELb0ELb1EEEvNS_16Flash_fwd_paramsE:
	.zero		1360


//--------------------- .nv.constant0._ZN5flash16flash_fwd_kernelI23Flash_fwd_kernel_traitsILi96ELi128ELi64ELi4ELb0ELb0EN7cutlass6half_tE19Flash_kernel_traitsILi96ELi128ELi64ELi4ES3_EELb0ELb1ELb0ELb0ELb0ELb0ELb1ELb0EEEvNS_16Flash_fwd_paramsE --------------------------
	.section	.nv.constant0._ZN5flash16flash_fwd_kernelI23Flash_fwd_kernel_traitsILi96ELi128ELi64ELi4ELb0ELb0EN7cutlass6half_tE19Flash_kernel_traitsILi96ELi128ELi64ELi4ES3_EELb0ELb1ELb0ELb0ELb0ELb0ELb1ELb0EEEvNS_16Flash_fwd_paramsE,"a",@progbits
	.sectionflags	@""
	.align	4
.nv.constant0._ZN5flash16flash_fwd_kernelI23Flash_fwd_kernel_traitsILi96ELi128ELi64ELi4ELb0ELb0EN7cutlass6half_tE19Flash_kernel_traitsILi96ELi128ELi64ELi4ES3_EELb0ELb1ELb0ELb0ELb0ELb0ELb1ELb0EEEvNS_16Flash_fwd_paramsE:
	.zero		1360


//--------------------- .nv.constant0._ZN5flash16flash_fwd_kernelI23Flash_fwd_kernel_traitsILi96ELi128ELi64ELi4ELb0ELb0EN7cutlass6half_tE19Flash_kernel_traitsILi96ELi128ELi64ELi4ES3_EELb1ELb1ELb0ELb1ELb0ELb0ELb0ELb1EEEvNS_16Flash_fwd_paramsE --------------------------
	.section	.nv.constant0._ZN5flash16flash_fwd_kernelI23Flash_fwd_kernel_traitsILi96ELi128ELi64ELi4ELb0ELb0EN7cutlass6half_tE19Flash_kernel_traitsILi96ELi128ELi64ELi4ES3_EELb1ELb1ELb0ELb1ELb0ELb0ELb0ELb1EEEvNS_16Flash_fwd_paramsE,"a",@progbits
	.sectionflags	@""
	.align	4
.nv.constant0._ZN5flash16flash_fwd_kernelI23Flash_fwd_kernel_traitsILi96ELi128ELi64ELi4ELb0ELb0EN7cutlass6half_tE19Flash_kernel_traitsILi96ELi128ELi64ELi4ES3_EELb1ELb1ELb0ELb1ELb0ELb0ELb0ELb1EEEvNS_16Flash_fwd_paramsE:
	.zero		1360


//--------------------- .nv.constant0._ZN5flash16flash_fwd_kernelI23Flash_fwd_kernel_traitsILi96ELi128ELi64ELi4ELb0ELb0EN7cutlass6half_tE19Flash_kernel_traitsILi96ELi128ELi64ELi4ES3_EELb0ELb1ELb0ELb1ELb0ELb0ELb1ELb0EEEvNS_16Flash_fwd_paramsE --------------------------
	.section	.nv.constant0._ZN5flash16flash_fwd_kernelI23Flash_fwd_kernel_traitsILi96ELi128ELi64ELi4ELb0ELb0EN7cutlass6half_tE19Flash_kernel_traitsILi96ELi128ELi64ELi4ES3_EELb0ELb1ELb0ELb1ELb0ELb0ELb1ELb0EEEvNS_16Flash_fwd_paramsE,"a",@progbits
	.sectionflags	@""
	.align	4
.nv.constant0._ZN5flash16flash_fwd_kernelI23Flash_fwd_kernel_traitsILi96ELi128ELi64ELi4ELb0ELb0EN7cutlass6half_tE19Flash_kernel_traitsILi96ELi128ELi64ELi4ES3_EELb0ELb1ELb0ELb1ELb0ELb0ELb1ELb0EEEvNS_16Flash_fwd_paramsE:
	.zero		1360


//--------------------- .nv.constant0._ZN5flash16flash_fwd_kernelI23Flash_fwd_kernel_traitsILi96ELi64ELi64ELi4ELb0ELb0EN7cutlass6half_tE19Flash_kernel_traitsILi96ELi64ELi64ELi4ES3_EELb1ELb1ELb0ELb0ELb0ELb0ELb0ELb0EEEvNS_16Flash_fwd_paramsE --------------------------
	.section	.nv.constant0._ZN5flash16flash_fwd_kernelI23Flash_fwd_kernel_traitsILi96ELi64ELi64ELi4ELb0ELb0EN7cutlass6half_tE19Flash_kernel_traitsILi96ELi64ELi64ELi4ES3_EELb1ELb1ELb0ELb0ELb0ELb0ELb0ELb0EEEvNS_16Flash_fwd_paramsE,"a",@progbits
	.sectionflags	@""
	.align	4
.nv.constant0._ZN5flash16flash_fwd_kernelI23Flash_fwd_kernel_traitsILi96ELi64ELi64ELi4ELb0ELb0EN7cutlass6half_tE19Flash_kernel_traitsILi96ELi64ELi64ELi4ES3_EELb1ELb1ELb0ELb0ELb0ELb0ELb0ELb0EEEvNS_16Flash_fwd_paramsE:
	.zero		1360


//--------------------- .nv.constant0._ZN5flash16flash_fwd_kernelI23Flash_fwd_kernel_traitsILi96ELi64ELi64ELi4ELb0ELb0EN7cutlass6half_tE19Flash_kernel_traitsILi96ELi64ELi64ELi4ES3_EELb1ELb1ELb0ELb0ELb1ELb1ELb0ELb0EEEvNS_16Flash_fwd_paramsE --------------------------
	.section	.nv.constant0._ZN5flash16flash_fwd_kernelI23Flash_fwd_kernel_traitsILi96ELi64ELi64ELi4ELb0ELb0EN7cutlass6half_tE19Flash_kernel_traitsILi96ELi64ELi64ELi4ES3_EELb1ELb1ELb0ELb0ELb1ELb1ELb0ELb0EEEvNS_16Flash_fwd_paramsE,"a",@progbits
	.sectionflags	@""
	.align	4
.nv.constant0._ZN5flash16flash_fwd_kernelI23Flash_fwd_kernel_traitsILi96ELi64ELi64ELi4ELb0ELb0EN7cutlass6half_tE19Flash_kernel_traitsILi96ELi64ELi64ELi4ES3_EELb1ELb1ELb0ELb0ELb1ELb1ELb0ELb0EEEvNS_16Flash_fwd_paramsE:
	.zero		1360


//--------------------- .nv.constant0._ZN5flash16flash_fwd_kernelI23Flash_fwd_kernel_traitsILi96ELi64ELi64ELi4ELb0ELb0EN7cutlass6half_tE19Flash_kernel_traitsILi96ELi64ELi64ELi4ES3_EELb0ELb1ELb0ELb0ELb1ELb1ELb1ELb0EEEvNS_16Flash_fwd_paramsE --------------------------
	.section	.nv.constant0._ZN5flash16flash_fwd_kernelI23Flash_fwd_kernel_traitsILi96ELi64ELi64ELi4ELb0ELb0EN7cutlass6half_tE19Flash_kernel_traitsILi96ELi64ELi64ELi4ES3_EELb0ELb1ELb0ELb0ELb1ELb1ELb1ELb0EEEvNS_16Flash_fwd_paramsE,"a",@progbits
	.sectionflags	@""
	.align	4
.nv.constant0._ZN5flash16flash_fwd_kernelI23Flash_fwd_kernel_traitsILi96ELi64ELi64ELi4ELb0ELb0EN7cutlass6half_tE19Flash_kernel_traitsILi96ELi64ELi64ELi4ES3_EELb0ELb1ELb0ELb0ELb1ELb1ELb1ELb0EEEvNS_16Flash_fwd_paramsE:
	.zero		1360


//--------------------- .nv.constant0._ZN5flash16flash_fwd_kernelI23Flash_fwd_kernel_traitsILi96ELi64ELi64ELi4ELb0ELb0EN7cutlass6half_tE19Flash_kernel_traitsILi96ELi64ELi64ELi4ES3_EELb1ELb1ELb0ELb0ELb0ELb1ELb0ELb0EEEvNS_16Flash_fwd_paramsE --------------------------
	.section	.nv.constant0._ZN5flash16flash_fwd_kernelI23Flash_fwd_kernel_traitsILi96ELi64ELi64ELi4ELb0ELb0EN7cutlass6half_tE19Flash_kernel_traitsILi96ELi64ELi64ELi4ES3_EELb1ELb1ELb0ELb0ELb0ELb1ELb0ELb0EEEvNS_16Flash_fwd_paramsE,"a",@progbits
	.sectionflags	@""
	.align	4
.nv.constant0._ZN5flash16flash_fwd_kernelI23Flash_fwd_kernel_traitsILi96ELi64ELi64ELi4ELb0ELb0EN7cutlass6half_tE19Flash_kernel_traitsILi96ELi64ELi64ELi4ES3_EELb1ELb1ELb0ELb0ELb0ELb1ELb0ELb0EEEvNS_16Flash_fwd_paramsE:
	.zero		1360


//--------------------- .nv.constant0._ZN5flash16flash_fwd_kernelI23Flash_fwd_kernel_traitsILi96ELi64ELi64ELi4ELb0ELb0EN7cutlass6half_tE19Flash_kernel_traitsILi96ELi64ELi64ELi4ES3_EELb0ELb1ELb0ELb0ELb0ELb1ELb1ELb0EEEvNS_16Flash_fwd_paramsE --------------------------
	.section	.nv.constant0._ZN5flash16flash_fwd_kernelI23Flash_fwd_kernel_traitsILi96ELi64ELi64ELi4ELb0ELb0EN7cutlass6half_tE19Flash_kernel_traitsILi96ELi64ELi64ELi4ES3_EELb0ELb1ELb0ELb0ELb0ELb1ELb1ELb0EEEvNS_16Flash_fwd_paramsE,"a",@progbits
	.sectionflags	@""
	.align	4
.nv.constant0._ZN5flash16flash_fwd_kernelI23Flash_fwd_kernel_traitsILi96ELi64ELi64ELi4ELb0ELb0EN7cutlass6half_tE19Flash_kernel_traitsILi96ELi64ELi64ELi4ES3_EELb0ELb1ELb0ELb0ELb0ELb1ELb1ELb0EEEvNS_16Flash_fwd_paramsE:
	.zero		1360


//--------------------- .nv.constant0._ZN5flash16flash_fwd_kernelI23Flash_fwd_kernel_traitsILi96ELi64ELi64ELi4ELb0ELb0EN7cutlass6half_tE19Flash_kernel_traitsILi96ELi64ELi64ELi4ES3_EELb1ELb1ELb0ELb1ELb0ELb0ELb0ELb0EEEvNS_16Flash_fwd_paramsE --------------------------
	.section	.nv.constant0._ZN5flash16flash_fwd_kernelI23Flash_fwd_kernel_traitsILi96ELi64ELi64ELi4ELb0ELb0EN7cutlass6half_tE19Flash_kernel_traitsILi96ELi64ELi64ELi4ES3_EELb1ELb1ELb0ELb1ELb0ELb0ELb0ELb0EEEvNS_16Flash_fwd_paramsE,"a",@progbits
	.sectionflags	@""
	.align	4
.nv.constant0._ZN5flash16flash_fwd_kernelI23Flash_fwd_kernel_traitsILi96ELi64ELi64ELi4ELb0ELb0EN7cutlass6half_tE19Flash_kernel_traitsILi96ELi64ELi64ELi4ES3_EELb1ELb1ELb0ELb1ELb0ELb0ELb0ELb0EEEvNS_16Flash_fwd_paramsE:
	.zero		1360


//--------------------- .nv.constant0._ZN5flash16flash_fwd_kernelI23Flash_fwd_kernel_traitsILi96ELi64ELi64ELi4ELb0ELb0EN7cutlass6half_tE19Flash_kernel_traitsILi96ELi64ELi64ELi4ES3_EELb1ELb1ELb0ELb0ELb0ELb0ELb0ELb1EEEvNS_16Flash_fwd_paramsE --------------------------
	.section	.nv.constant0._ZN5flash16flash_fwd_kernelI23Flash_fwd_kernel_traitsILi96ELi64ELi64ELi4ELb0ELb0EN7cutlass6half_tE19Flash_kernel_traitsILi96ELi64ELi64ELi4ES3_EELb1ELb1ELb0ELb0ELb0ELb0ELb0ELb1EEEvNS_16Flash_fwd_paramsE,"a",@progbits
	.sectionflags	@""
	.align	4
.nv.constant0._ZN5flash16flash_fwd_kernelI23Flash_fwd_kernel_traitsILi96ELi64ELi64ELi4ELb0ELb0EN7cutlass6half_tE19Flash_kernel_traitsILi96ELi64ELi64ELi4ES3_EELb1ELb1ELb0ELb0ELb0ELb0ELb0ELb1EEEvNS_16Flash_fwd_paramsE:
	.zero		1360


//--------------------- .nv.constant0._ZN5flash16flash_fwd_kernelI23Flash_fwd_kernel_traitsILi96ELi64ELi64ELi4ELb0ELb0EN7cutlass6half_tE19Flash_kernel_traitsILi96ELi64ELi64ELi4ES3_EELb0ELb1ELb0ELb0ELb0ELb0ELb1ELb0EEEvNS_16Flash_fwd_paramsE --------------------------
	.section	.nv.constant0._ZN5flash16flash_fwd_kernelI23Flash_fwd_kernel_traitsILi96ELi64ELi64ELi4ELb0ELb0EN7cutlass6half_tE19Flash_kernel_traitsILi96ELi64ELi64ELi4ES3_EELb0ELb1ELb0ELb0ELb0ELb0ELb1ELb0EEEvNS_16Flash_fwd_paramsE,"a",@progbits
	.sectionflags	@""
	.align	4
.nv.constant0._ZN5flash16flash_fwd_kernelI23Flash_fwd_kernel_traitsILi96ELi64ELi64ELi4ELb0ELb0EN7cutlass6half_tE19Flash_kernel_traitsILi96ELi64ELi64ELi4ES3_EELb0ELb1ELb0ELb0ELb0ELb0ELb1ELb0EEEvNS_16Flash_fwd_paramsE:
	.zero		1360


//--------------------- .nv.constant0._ZN5flash16flash_fwd_kernelI23Flash_fwd_kernel_traitsILi96ELi64ELi64ELi4ELb0ELb0EN7cutlass6half_tE19Flash_kernel_traitsILi96ELi64ELi64ELi4ES3_EELb1ELb1ELb0ELb1ELb0ELb0ELb0ELb1EEEvNS_16Flash_fwd_paramsE --------------------------
	.section	.nv.constant0._ZN5flash16flash_fwd_kernelI23Flash_fwd_kernel_traitsILi96ELi64ELi64ELi4ELb0ELb0EN7cutlass6half_tE19Flash_kernel_traitsILi96ELi64ELi64ELi4ES3_EELb1ELb1ELb0ELb1ELb0ELb0ELb0ELb1EEEvNS_16Flash_fwd_paramsE,"a",@progbits
	.sectionflags	@""
	.align	4
.nv.constant0._ZN5flash16flash_fwd_kernelI23Flash_fwd_kernel_traitsILi96ELi64ELi64ELi4ELb0ELb0EN7cutlass6half_tE19Flash_kernel_traitsILi96ELi64ELi64ELi4ES3_EELb1ELb1ELb0ELb1ELb0ELb0ELb0ELb1EEEvNS_16Flash_fwd_paramsE:
	.zero		1360


//--------------------- .nv.constant0._ZN5flash16flash_fwd_kernelI23Flash_fwd_kernel_traitsILi96ELi64ELi64ELi4ELb0ELb0EN7cutlass6half_tE19Flash_kernel_traitsILi96ELi64ELi64ELi4ES3_EELb0ELb1ELb0ELb1ELb0ELb0ELb1ELb0EEEvNS_16Flash_fwd_paramsE --------------------------
	.section	.nv.constant0._ZN5flash16flash_fwd_kernelI23Flash_fwd_kernel_traitsILi96ELi64ELi64ELi4ELb0ELb0EN7cutlass6half_tE19Flash_kernel_traitsILi96ELi64ELi64ELi4ES3_EELb0ELb1ELb0ELb1ELb0ELb0ELb1ELb0EEEvNS_16Flash_fwd_paramsE,"a",@progbits
	.sectionflags	@""
	.align	4
.nv.constant0._ZN5flash16flash_fwd_kernelI23Flash_fwd_kernel_traitsILi96ELi64ELi64ELi4ELb0ELb0EN7cutlass6half_tE19Flash_kernel_traitsILi96ELi64ELi64ELi4ES3_EELb0ELb1ELb0ELb1ELb0ELb0ELb1ELb0EEEvNS_16Flash_fwd_paramsE:
	.zero		1360


//--------------------- SYMBOLS --------------------------

	.type		.nv.reservedSmem.offset0,@object
	.size		.nv.reservedSmem.offset0,0x4
	.type		.nv.reservedSmem.cap,@object
	.size		.nv.reservedSmem.cap,0x4
